	.target	sm_90a

	.elftype	@"ET_EXEC"


//--------------------- .note.nv.tkinfo           --------------------------
	.section	.note.nv.tkinfo,"",@"SHT_NOTE"
	.sectionflags	@"SHF_NOTE_NV_TKINFO"
	.tkinfo
        /*0018*/ 	.word	0x00000002
        /*0030*/ 	.string	""
        /*0030*/ 	.string	"ptxas"
        /*0030*/ 	.string	"Cuda compilation tools, release 13.0, V13.0.88"
        /*0030*/ 	.string	"Build cuda_13.0.r13.0/compiler.36424714_0"
        /*0030*/ 	.string	"-arch sm_90a -m 64 "



//--------------------- .note.nv.cuinfo           --------------------------
	.section	.note.nv.cuinfo,"",@"SHT_NOTE"
	.sectionflags	@"SHF_NOTE_NV_CUINFO"
        /*0018*/ 	.short	0x0002
        /*001a*/ 	.short	0x005a
        /*001c*/ 	.short	0x0082
	.zero		2


//--------------------- .nv.info                  --------------------------
	.section	.nv.info,"",@"SHT_CUDA_INFO"
	.align	4


	//----- nvinfo : EIATTR_REGCOUNT
	.align		4
        /*0000*/ 	.byte	0x04, 0x2f
        /*0002*/ 	.short	(.L_21 - .L_20)
	.align		4
.L_20:
        /*0004*/ 	.word	index@(_ZN7cutlass13device_kernelIN5flash11enable_sm90INS1_16FlashAttnFwdSm90INS1_25CollectiveMainloopFwdSm90ILi2EN4cute5tupleIJNS5_1CILi1EEES8_S8_EEENS6_IJNS7_ILi128EEENS7_ILi96EEENS7_ILi64EEEEEELi256ENS_10bfloat16_tEfNS_4arch4Sm90ELb1ELb0ELb0ELb1ELb1ELb1ELb1ELb1ELb0ELb1ELb1ELb0EEENS1_21CollectiveEpilogueFwdINS6_IJSA_NS7_ILi256EEESB_EEES9_SE_SG_Li256ELb1ELb1ELb1ELb0EEENS1_36VarlenDynamicPersistentTileSchedulerILi128ELi96ELi256ELi128ELb1ELb1ELb1ELb1ELb1ELb1EEEEEEEEEvNT_6ParamsE)
        /*0008*/ 	.word	0x000000a8


	//----- nvinfo : EIATTR_FRAME_SIZE
	.align		4
.L_21:
        /*000c*/ 	.byte	0x04, 0x11
        /*000e*/ 	.short	(.L_23 - .L_22)
	.align		4
.L_22:
        /*0010*/ 	.word	index@(_ZN7cutlass13device_kernelIN5flash11enable_sm90INS1_16FlashAttnFwdSm90INS1_25CollectiveMainloopFwdSm90ILi2EN4cute5tupleIJNS5_1CILi1EEES8_S8_EEENS6_IJNS7_ILi128EEENS7_ILi96EEENS7_ILi64EEEEEELi256ENS_10bfloat16_tEfNS_4arch4Sm90ELb1ELb0ELb0ELb1ELb1ELb1ELb1ELb1ELb0ELb1ELb1ELb0EEENS1_21CollectiveEpilogueFwdINS6_IJSA_NS7_ILi256EEESB_EEES9_SE_SG_Li256ELb1ELb1ELb1ELb0EEENS1_36VarlenDynamicPersistentTileSchedulerILi128ELi96ELi256ELi128ELb1ELb1ELb1ELb1ELb1ELb1EEEEEEEEEvNT_6ParamsE)
        /*0014*/ 	.word	0x000001e8


	//----- nvinfo : EIATTR_REGCOUNT
	.align		4
.L_23:
        /*0018*/ 	.byte	0x04, 0x2f
        /*001a*/ 	.short	(.L_25 - .L_24)
	.align		4
.L_24:
        /*001c*/ 	.word	index@(_ZN7cutlass13device_kernelIN5flash11enable_sm90INS1_16FlashAttnFwdSm90INS1_25CollectiveMainloopFwdSm90ILi2EN4cute5tupleIJNS5_1CILi1EEES8_S8_EEENS6_IJNS7_ILi128EEENS7_ILi96EEENS7_ILi64EEEEEELi256ENS_10bfloat16_tEfNS_4arch4Sm90ELb1ELb0ELb0ELb1ELb1ELb0ELb1ELb1ELb0ELb1ELb1ELb0EEENS1_21CollectiveEpilogueFwdINS6_IJSA_NS7_ILi256EEESB_EEES9_SE_SG_Li256ELb1ELb1ELb1ELb0EEENS1_36VarlenDynamicPersistentTileSchedulerILi128ELi96ELi256ELi128ELb1ELb1ELb1ELb1ELb1ELb1EEEEEEEEEvNT_6ParamsE)
        /*0020*/ 	.word	0x000000a8


	//----- nvinfo : EIATTR_FRAME_SIZE
	.align		4
.L_25:
        /*0024*/ 	.byte	0x04, 0x11
        /*0026*/ 	.short	(.L_27 - .L_26)
	.align		4
.L_26:
        /*0028*/ 	.word	index@(_ZN7cutlass13device_kernelIN5flash11enable_sm90INS1_16FlashAttnFwdSm90INS1_25CollectiveMainloopFwdSm90ILi2EN4cute5tupleIJNS5_1CILi1EEES8_S8_EEENS6_IJNS7_ILi128EEENS7_ILi96EEENS7_ILi64EEEEEELi256ENS_10bfloat16_tEfNS_4arch4Sm90ELb1ELb0ELb0ELb1ELb1ELb0ELb1ELb1ELb0ELb1ELb1ELb0EEENS1_21CollectiveEpilogueFwdINS6_IJSA_NS7_ILi256EEESB_EEES9_SE_SG_Li256ELb1ELb1ELb1ELb0EEENS1_36VarlenDynamicPersistentTileSchedulerILi128ELi96ELi256ELi128ELb1ELb1ELb1ELb1ELb1ELb1EEEEEEEEEvNT_6ParamsE)
        /*002c*/ 	.word	0x00000040


	//----- nvinfo : EIATTR_REGCOUNT
	.align		4
.L_27:
        /*0030*/ 	.byte	0x04, 0x2f
        /*0032*/ 	.short	(.L_29 - .L_28)
	.align		4
.L_28:
        /*0034*/ 	.word	index@(_ZN7cutlass13device_kernelIN5flash11enable_sm90INS1_16FlashAttnFwdSm90INS1_25CollectiveMainloopFwdSm90ILi2EN4cute5tupleIJNS5_1CILi1EEES8_S8_EEENS6_IJNS7_ILi128EEENS7_ILi96EEENS7_ILi64EEEEEELi256ENS_10bfloat16_tEfNS_4arch4Sm90ELb1ELb0ELb0ELb1ELb1ELb1ELb0ELb1ELb0ELb1ELb1ELb0EEENS1_21CollectiveEpilogueFwdINS6_IJSA_NS7_ILi256EEESB_EEES9_SE_SG_Li256ELb1ELb1ELb1ELb0EEENS1_36VarlenDynamicPersistentTileSchedulerILi128ELi96ELi256ELi128ELb1ELb1ELb1ELb1ELb1ELb1EEEEEEEEEvNT_6ParamsE)
        /*0038*/ 	.word	0x000000a8


	//----- nvinfo : EIATTR_FRAME_SIZE
	.align		4
.L_29:
        /*003c*/ 	.byte	0x04, 0x11
        /*003e*/ 	.short	(.L_31 - .L_30)
	.align		4
.L_30:
        /*0040*/ 	.word	index@(_ZN7cutlass13device_kernelIN5flash11enable_sm90INS1_16FlashAttnFwdSm90INS1_25CollectiveMainloopFwdSm90ILi2EN4cute5tupleIJNS5_1CILi1EEES8_S8_EEENS6_IJNS7_ILi128EEENS7_ILi96EEENS7_ILi64EEEEEELi256ENS_10bfloat16_tEfNS_4arch4Sm90ELb1ELb0ELb0ELb1ELb1ELb1ELb0ELb1ELb0ELb1ELb1ELb0EEENS1_21CollectiveEpilogueFwdINS6_IJSA_NS7_ILi256EEESB_EEES9_SE_SG_Li256ELb1ELb1ELb1ELb0EEENS1_36VarlenDynamicPersistentTileSchedulerILi128ELi96ELi256ELi128ELb1ELb1ELb1ELb1ELb1ELb1EEEEEEEEEvNT_6ParamsE)
        /*0044*/ 	.word	0x00000150


	//----- nvinfo : EIATTR_REGCOUNT
	.align		4
.L_31:
        /*0048*/ 	.byte	0x04, 0x2f
        /*004a*/ 	.short	(.L_33 - .L_32)
	.align		4
.L_32:
        /*004c*/ 	.word	index@(_ZN7cutlass13device_kernelIN5flash11enable_sm90INS1_16FlashAttnFwdSm90INS1_25CollectiveMainloopFwdSm90ILi2EN4cute5tupleIJNS5_1CILi1EEES8_S8_EEENS6_IJNS7_ILi128EEENS7_ILi96EEENS7_ILi64EEEEEELi256ENS_10bfloat16_tEfNS_4arch4Sm90ELb1ELb0ELb0ELb1ELb1ELb0ELb0ELb1ELb0ELb1ELb1ELb0EEENS1_21CollectiveEpilogueFwdINS6_IJSA_NS7_ILi256EEESB_EEES9_SE_SG_Li256ELb1ELb1ELb1ELb0EEENS1_36VarlenDynamicPersistentTileSchedulerILi128ELi96ELi256ELi128ELb1ELb1ELb1ELb1ELb1ELb1EEEEEEEEEvNT_6ParamsE)
        /*0050*/ 	.word	0x000000a8


	//----- nvinfo : EIATTR_FRAME_SIZE
	.align		4
.L_33:
        /*0054*/ 	.byte	0x04, 0x11
        /*0056*/ 	.short	(.L_35 - .L_34)
	.align		4
.L_34:
        /*0058*/ 	.word	index@(_ZN7cutlass13device_kernelIN5flash11enable_sm90INS1_16FlashAttnFwdSm90INS1_25CollectiveMainloopFwdSm90ILi2EN4cute5tupleIJNS5_1CILi1EEES8_S8_EEENS6_IJNS7_ILi128EEENS7_ILi96EEENS7_ILi64EEEEEELi256ENS_10bfloat16_tEfNS_4arch4Sm90ELb1ELb0ELb0ELb1ELb1ELb0ELb0ELb1ELb0ELb1ELb1ELb0EEENS1_21CollectiveEpilogueFwdINS6_IJSA_NS7_ILi256EEESB_EEES9_SE_SG_Li256ELb1ELb1ELb1ELb0EEENS1_36VarlenDynamicPersistentTileSchedulerILi128ELi96ELi256ELi128ELb1ELb1ELb1ELb1ELb1ELb1EEEEEEEEEvNT_6ParamsE)
        /*005c*/ 	.word	0x00000030


	//----- nvinfo : EIATTR_REGCOUNT
	.align		4
.L_35:
        /*0060*/ 	.byte	0x04, 0x2f
        /*0062*/ 	.short	(.L_37 - .L_36)
	.align		4
.L_36:
        /*0064*/ 	.word	index@(_ZN7cutlass13device_kernelIN5flash11enable_sm90INS1_16FlashAttnFwdSm90INS1_25CollectiveMainloopFwdSm90ILi2EN4cute5tupleIJNS5_1CILi1EEES8_S8_EEENS6_IJNS7_ILi128EEENS7_ILi96EEENS7_ILi64EEEEEELi256ENS_10bfloat16_tEfNS_4arch4Sm90ELb1ELb0ELb0ELb0ELb1ELb0ELb1ELb1ELb0ELb1ELb1ELb0EEENS1_21CollectiveEpilogueFwdINS6_IJSA_NS7_ILi256EEESB_EEES9_SE_SG_Li256ELb0ELb1ELb1ELb0EEENS1_19SingleTileSchedulerILb0ELb1ELb1ELi128EEEEEEEEEvNT_6ParamsE)
        /*0068*/ 	.word	0x000000a8


	//----- nvinfo : EIATTR_FRAME_SIZE
	.align		4
.L_37:
        /*006c*/ 	.byte	0x04, 0x11
        /*006e*/ 	.short	(.L_39 - .L_38)
	.align		4
.L_38:
        /*0070*/ 	.word	index@(_ZN7cutlass13device_kernelIN5flash11enable_sm90INS1_16FlashAttnFwdSm90INS1_25CollectiveMainloopFwdSm90ILi2EN4cute5tupleIJNS5_1CILi1EEES8_S8_EEENS6_IJNS7_ILi128EEENS7_ILi96EEENS7_ILi64EEEEEELi256ENS_10bfloat16_tEfNS_4arch4Sm90ELb1ELb0ELb0ELb0ELb1ELb0ELb1ELb1ELb0ELb1ELb1ELb0EEENS1_21CollectiveEpilogueFwdINS6_IJSA_NS7_ILi256EEESB_EEES9_SE_SG_Li256ELb0ELb1ELb1ELb0EEENS1_19SingleTileSchedulerILb0ELb1ELb1ELi128EEEEEEEEEvNT_6ParamsE)
        /*0074*/ 	.word	0x00000008


	//----- nvinfo : EIATTR_REGCOUNT
	.align		4
.L_39:
        /*0078*/ 	.byte	0x04, 0x2f
        /*007a*/ 	.short	(.L_41 - .L_40)
	.align		4
.L_40:
        /*007c*/ 	.word	index@(_ZN7cutlass13device_kernelIN5flash11enable_sm90INS1_16FlashAttnFwdSm90INS1_25CollectiveMainloopFwdSm90ILi2EN4cute5tupleIJNS5_1CILi1EEES8_S8_EEENS6_IJNS7_ILi128EEENS7_ILi96EEENS7_ILi64EEEEEELi256ENS_10bfloat16_tEfNS_4arch4Sm90ELb1ELb0ELb0ELb0ELb1ELb0ELb0ELb1ELb0ELb1ELb1ELb0EEENS1_21CollectiveEpilogueFwdINS6_IJSA_NS7_ILi256EEESB_EEES9_SE_SG_Li256ELb0ELb1ELb1ELb0EEENS1_19SingleTileSchedulerILb0ELb1ELb1ELi128EEEEEEEEEvNT_6ParamsE)
        /*0080*/ 	.word	0x000000a8


	//----- nvinfo : EIATTR_FRAME_SIZE
	.align		4
.L_41:
        /*0084*/ 	.byte	0x04, 0x11
        /*0086*/ 	.short	(.L_43 - .L_42)
	.align		4
.L_42:
        /*0088*/ 	.word	index@(_ZN7cutlass13device_kernelIN5flash11enable_sm90INS1_16FlashAttnFwdSm90INS1_25CollectiveMainloopFwdSm90ILi2EN4cute5tupleIJNS5_1CILi1EEES8_S8_EEENS6_IJNS7_ILi128EEENS7_ILi96EEENS7_ILi64EEEEEELi256ENS_10bfloat16_tEfNS_4arch4Sm90ELb1ELb0ELb0ELb0ELb1ELb0ELb0ELb1ELb0ELb1ELb1ELb0EEENS1_21CollectiveEpilogueFwdINS6_IJSA_NS7_ILi256EEESB_EEES9_SE_SG_Li256ELb0ELb1ELb1ELb0EEENS1_19SingleTileSchedulerILb0ELb1ELb1ELi128EEEEEEEEEvNT_6ParamsE)
        /*008c*/ 	.word	0x00000000


	//----- nvinfo : EIATTR_REGCOUNT
	.align		4
.L_43:
        /*0090*/ 	.byte	0x04, 0x2f
        /*0092*/ 	.short	(.L_45 - .L_44)
	.align		4
.L_44:
        /*0094*/ 	.word	index@(_ZN7cutlass13device_kernelIN5flash11enable_sm90INS1_16FlashAttnFwdSm90INS1_25CollectiveMainloopFwdSm90ILi2EN4cute5tupleIJNS5_1CILi1EEES8_S8_EEENS6_IJNS7_ILi128EEENS7_ILi96EEENS7_ILi64EEEEEELi256ENS_10bfloat16_tEfNS_4arch4Sm90ELb0ELb1ELb0ELb1ELb1ELb1ELb1ELb1ELb0ELb1ELb1ELb0EEENS1_21CollectiveEpilogueFwdINS6_IJSA_NS7_ILi256EEESB_EEES9_SE_SG_Li256ELb1ELb1ELb1ELb0EEENS1_36VarlenDynamicPersistentTileSchedulerILi128ELi96ELi256ELi128ELb1ELb1ELb1ELb1ELb0ELb1EEEEEEEEEvNT_6ParamsE)
        /*0098*/ 	.word	0x000000a8


	//----- nvinfo : EIATTR_FRAME_SIZE
	.align		4
.L_45:
        /*009c*/ 	.byte	0x04, 0x11
        /*009e*/ 	.short	(.L_47 - .L_46)
	.align		4
.L_46:
        /*00a0*/ 	.word	index@($_ZN7cutlass13device_kernelIN5flash11enable_sm90INS1_16FlashAttnFwdSm90INS1_25CollectiveMainloopFwdSm90ILi2EN4cute5tupleIJNS5_1CILi1EEES8_S8_EEENS6_IJNS7_ILi128EEENS7_ILi96EEENS7_ILi64EEEEEELi256ENS_10bfloat16_tEfNS_4arch4Sm90ELb0ELb1ELb0ELb1ELb1ELb1ELb1ELb1ELb0ELb1ELb1ELb0EEENS1_21CollectiveEpilogueFwdINS6_IJSA_NS7_ILi256EEESB_EEES9_SE_SG_Li256ELb1ELb1ELb1ELb0EEENS1_36VarlenDynamicPersistentTileSchedulerILi128ELi96ELi256ELi128ELb1ELb1ELb1ELb1ELb0ELb1EEEEEEEEEvNT_6ParamsE$_ZZN5flash25CollectiveMainloopFwdSm90ILi2EN4cute5tupleIJNS1_1CILi1EEES4_S4_EEENS2_IJNS3_ILi128EEENS3_ILi96EEENS3_ILi64EEEEEELi256EN7cutlass10bfloat16_tEfNSA_4arch4Sm90ELb0ELb1ELb0ELb1ELb1ELb1ELb1ELb1ELb0ELb1ELb1ELb0EE3mmaINS_16FlashAttnFwdSm90ISE_NS_21CollectiveEpilogueFwdINS2_IJS6_NS3_ILi256EEES7_EEES5_SB_SD_Li256ELb1ELb1ELb1ELb0EEENS_36VarlenDynamicPersistentTileSchedulerILi128ELi96ELi256ELi128ELb1ELb1ELb1ELb1ELb0ELb1EEEE13SharedStorageENS1_6TensorINS1_11ArrayEngineIfLm128EEENS1_6LayoutINS2_IJNS2_IJNS3_ILi2EEEST_NS3_ILi32EEEEEES4_S4_EEENS2_IJNS2_IJS4_ST_NS3_ILi4EEEEEENS3_ILi0EEESZ_EEEEEEENS_7SoftmaxILi2ELi0EEEEEbRKNSE_6ParamsENSA_13PipelineAsyncILi2EEES19_RNSA_13PipelineStateILj2EEERT0_RT1_iRiRKNS_16SeqlenInfoQKNewKILb1ELb1EEENS2_IJiiiiEEERT_ENKUliT_T0_T1_E_clIZSF_ISO_S12_S14_EbS17_S19_S19_S1C_S1E_S1G_iS1H_S1L_S1M_S1O_EUlRS1P_iE0_NS3_ILb1EEES1W_EEDaiS1P_S1Q_S1R_)
        /*00a4*/ 	.word	0x00000530


	//----- nvinfo : EIATTR_FRAME_SIZE
	.align		4
.L_47:
        /*00a8*/ 	.byte	0x04, 0x11
        /*00aa*/ 	.short	(.L_49 - .L_48)
	.align		4
.L_48:
        /*00ac*/ 	.word	index@(_ZN7cutlass13device_kernelIN5flash11enable_sm90INS1_16FlashAttnFwdSm90INS1_25CollectiveMainloopFwdSm90ILi2EN4cute5tupleIJNS5_1CILi1EEES8_S8_EEENS6_IJNS7_ILi128EEENS7_ILi96EEENS7_ILi64EEEEEELi256ENS_10bfloat16_tEfNS_4arch4Sm90ELb0ELb1ELb0ELb1ELb1ELb1ELb1ELb1ELb0ELb1ELb1ELb0EEENS1_21CollectiveEpilogueFwdINS6_IJSA_NS7_ILi256EEESB_EEES9_SE_SG_Li256ELb1ELb1ELb1ELb0EEENS1_36VarlenDynamicPersistentTileSchedulerILi128ELi96ELi256ELi128ELb1ELb1ELb1ELb1ELb0ELb1EEEEEEEEEvNT_6ParamsE)
        /*00b0*/ 	.word	0x00000530


	//----- nvinfo : EIATTR_REGCOUNT
	.align		4
.L_49:
        /*00b4*/ 	.byte	0x04, 0x2f
        /*00b6*/ 	.short	(.L_51 - .L_50)
	.align		4
.L_50:
        /*00b8*/ 	.word	index@(_ZN7cutlass13device_kernelIN5flash11enable_sm90INS1_16FlashAttnFwdSm90INS1_25CollectiveMainloopFwdSm90ILi2EN4cute5tupleIJNS5_1CILi1EEES8_S8_EEENS6_IJNS7_ILi128EEENS7_ILi96EEENS7_ILi64EEEEEELi256ENS_10bfloat16_tEfNS_4arch4Sm90ELb0ELb1ELb0ELb1ELb1ELb0ELb1ELb1ELb0ELb1ELb1ELb0EEENS1_21CollectiveEpilogueFwdINS6_IJSA_NS7_ILi256EEESB_EEES9_SE_SG_Li256ELb1ELb1ELb1ELb0EEENS1_36VarlenDynamicPersistentTileSchedulerILi128ELi96ELi256ELi128ELb1ELb1ELb1ELb1ELb0ELb1EEEEEEEEEvNT_6ParamsE)
        /*00bc*/ 	.word	0x000000a8


	//----- nvinfo : EIATTR_FRAME_SIZE
	.align		4
.L_51:
        /*00c0*/ 	.byte	0x04, 0x11
        /*00c2*/ 	.short	(.L_53 - .L_52)
	.align		4
.L_52:
        /*00c4*/ 	.word	index@($_ZN7cutlass13device_kernelIN5flash11enable_sm90INS1_16FlashAttnFwdSm90INS1_25CollectiveMainloopFwdSm90ILi2EN4cute5tupleIJNS5_1CILi1EEES8_S8_EEENS6_IJNS7_ILi128EEENS7_ILi96EEENS7_ILi64EEEEEELi256ENS_10bfloat16_tEfNS_4arch4Sm90ELb0ELb1ELb0ELb1ELb1ELb0ELb1ELb1ELb0ELb1ELb1ELb0EEENS1_21CollectiveEpilogueFwdINS6_IJSA_NS7_ILi256EEESB_EEES9_SE_SG_Li256ELb1ELb1ELb1ELb0EEENS1_36VarlenDynamicPersistentTileSchedulerILi128ELi96ELi256ELi128ELb1ELb1ELb1ELb1ELb0ELb1EEEEEEEEEvNT_6ParamsE$_ZZN5flash25CollectiveMainloopFwdSm90ILi2EN4cute5tupleIJNS1_1CILi1EEES4_S4_EEENS2_IJNS3_ILi128EEENS3_ILi96EEENS3_ILi64EEEEEELi256EN7cutlass10bfloat16_tEfNSA_4arch4Sm90ELb0ELb1ELb0ELb1ELb1ELb0ELb1ELb1ELb0ELb1ELb1ELb0EE3mmaINS_16FlashAttnFwdSm90ISE_NS_21CollectiveEpilogueFwdINS2_IJS6_NS3_ILi256EEES7_EEES5_SB_SD_Li256ELb1ELb1ELb1ELb0EEENS_36VarlenDynamicPersistentTileSchedulerILi128ELi96ELi256ELi128ELb1ELb1ELb1ELb1ELb0ELb1EEEE13SharedStorageENS1_6TensorINS1_11ArrayEngineIfLm128EEENS1_6LayoutINS2_IJNS2_IJNS3_ILi2EEEST_NS3_ILi32EEEEEES4_S4_EEENS2_IJNS2_IJS4_ST_NS3_ILi4EEEEEENS3_ILi0EEESZ_EEEEEEENS_7SoftmaxILi2ELi0EEEEEbRKNSE_6ParamsENSA_13PipelineAsyncILi2EEES19_RNSA_13PipelineStateILj2EEERT0_RT1_iRiRKNS_16SeqlenInfoQKNewKILb1ELb0EEENS2_IJiiiiEEERT_ENKUliT_T0_T1_E_clIZSF_ISO_S12_S14_EbS17_S19_S19_S1C_S1E_S1G_iS1H_S1L_S1M_S1O_EUlRS1P_iE1_NS3_ILb0EEENS3_ILb1EEEEEDaiS1P_S1Q_S1R_)
        /*00c8*/ 	.word	0x000004e0


	//----- nvinfo : EIATTR_FRAME_SIZE
	.align		4
.L_53:
        /*00cc*/ 	.byte	0x04, 0x11
        /*00ce*/ 	.short	(.L_55 - .L_54)
	.align		4
.L_54:
        /*00d0*/ 	.word	index@(_ZN7cutlass13device_kernelIN5flash11enable_sm90INS1_16FlashAttnFwdSm90INS1_25CollectiveMainloopFwdSm90ILi2EN4cute5tupleIJNS5_1CILi1EEES8_S8_EEENS6_IJNS7_ILi128EEENS7_ILi96EEENS7_ILi64EEEEEELi256ENS_10bfloat16_tEfNS_4arch4Sm90ELb0ELb1ELb0ELb1ELb1ELb0ELb1ELb1ELb0ELb1ELb1ELb0EEENS1_21CollectiveEpilogueFwdINS6_IJSA_NS7_ILi256EEESB_EEES9_SE_SG_Li256ELb1ELb1ELb1ELb0EEENS1_36VarlenDynamicPersistentTileSchedulerILi128ELi96ELi256ELi128ELb1ELb1ELb1ELb1ELb0ELb1EEEEEEEEEvNT_6ParamsE)
        /*00d4*/ 	.word	0x000004e0


	//----- nvinfo : EIATTR_REGCOUNT
	.align		4
.L_55:
        /*00d8*/ 	.byte	0x04, 0x2f
        /*00da*/ 	.short	(.L_57 - .L_56)
	.align		4
.L_56:
        /*00dc*/ 	.word	index@(_ZN7cutlass13device_kernelIN5flash11enable_sm90INS1_16FlashAttnFwdSm90INS1_25CollectiveMainloopFwdSm90ILi2EN4cute5tupleIJNS5_1CILi1EEES8_S8_EEENS6_IJNS7_ILi128EEENS7_ILi96EEENS7_ILi64EEEEEELi256ENS_10bfloat16_tEfNS_4arch4Sm90ELb0ELb1ELb0ELb1ELb1ELb1ELb0ELb1ELb0ELb1ELb1ELb0EEENS1_21CollectiveEpilogueFwdINS6_IJSA_NS7_ILi256EEESB_EEES9_SE_SG_Li256ELb1ELb1ELb1ELb0EEENS1_36VarlenDynamicPersistentTileSchedulerILi128ELi96ELi256ELi128ELb1ELb1ELb1ELb1ELb0ELb1EEEEEEEEEvNT_6ParamsE)
        /*00e0*/ 	.word	0x000000a8


	//----- nvinfo : EIATTR_FRAME_SIZE
	.align		4
.L_57:
        /*00e4*/ 	.byte	0x04, 0x11
        /*00e6*/ 	.short	(.L_59 - .L_58)
	.align		4
.L_58:
        /*00e8*/ 	.word	index@(_ZN7cutlass13device_kernelIN5flash11enable_sm90INS1_16FlashAttnFwdSm90INS1_25CollectiveMainloopFwdSm90ILi2EN4cute5tupleIJNS5_1CILi1EEES8_S8_EEENS6_IJNS7_ILi128EEENS7_ILi96EEENS7_ILi64EEEEEELi256ENS_10bfloat16_tEfNS_4arch4Sm90ELb0ELb1ELb0ELb1ELb1ELb1ELb0ELb1ELb0ELb1ELb1ELb0EEENS1_21CollectiveEpilogueFwdINS6_IJSA_NS7_ILi256EEESB_EEES9_SE_SG_Li256ELb1ELb1ELb1ELb0EEENS1_36VarlenDynamicPersistentTileSchedulerILi128ELi96ELi256ELi128ELb1ELb1ELb1ELb1ELb0ELb1EEEEEEEEEvNT_6ParamsE)
        /*00ec*/ 	.word	0x00000058


	//----- nvinfo : EIATTR_REGCOUNT
	.align		4
.L_59:
        /*00f0*/ 	.byte	0x04, 0x2f
        /*00f2*/ 	.short	(.L_61 - .L_60)
	.align		4
.L_60:
        /*00f4*/ 	.word	index@(_ZN7cutlass13device_kernelIN5flash11enable_sm90INS1_16FlashAttnFwdSm90INS1_25CollectiveMainloopFwdSm90ILi2EN4cute5tupleIJNS5_1CILi1EEES8_S8_EEENS6_IJNS7_ILi128EEENS7_ILi96EEENS7_ILi64EEEEEELi256ENS_10bfloat16_tEfNS_4arch4Sm90ELb0ELb1ELb0ELb1ELb1ELb0ELb0ELb1ELb0ELb1ELb1ELb0EEENS1_21CollectiveEpilogueFwdINS6_IJSA_NS7_ILi256EEESB_EEES9_SE_SG_Li256ELb1ELb1ELb1ELb0EEENS1_36VarlenDynamicPersistentTileSchedulerILi128ELi96ELi256ELi128ELb1ELb1ELb1ELb1ELb0ELb1EEEEEEEEEvNT_6ParamsE)
        /*00f8*/ 	.word	0x000000a8


	//----- nvinfo : EIATTR_FRAME_SIZE
	.align		4
.L_61:
        /*00fc*/ 	.byte	0x04, 0x11
        /*00fe*/ 	.short	(.L_63 - .L_62)
	.align		4
.L_62:
        /*0100*/ 	.word	index@(_ZN7cutlass13device_kernelIN5flash11enable_sm90INS1_16FlashAttnFwdSm90INS1_25CollectiveMainloopFwdSm90ILi2EN4cute5tupleIJNS5_1CILi1EEES8_S8_EEENS6_IJNS7_ILi128EEENS7_ILi96EEENS7_ILi64EEEEEELi256ENS_10bfloat16_tEfNS_4arch4Sm90ELb0ELb1ELb0ELb1ELb1ELb0ELb0ELb1ELb0ELb1ELb1ELb0EEENS1_21CollectiveEpilogueFwdINS6_IJSA_NS7_ILi256EEESB_EEES9_SE_SG_Li256ELb1ELb1ELb1ELb0EEENS1_36VarlenDynamicPersistentTileSchedulerILi128ELi96ELi256ELi128ELb1ELb1ELb1ELb1ELb0ELb1EEEEEEEEEvNT_6ParamsE)
        /*0104*/ 	.word	0x00000020


	//----- nvinfo : EIATTR_REGCOUNT
	.align		4
.L_63:
        /*0108*/ 	.byte	0x04, 0x2f
        /*010a*/ 	.short	(.L_65 - .L_64)
	.align		4
.L_64:
        /*010c*/ 	.word	index@(_ZN7cutlass13device_kernelIN5flash11enable_sm90INS1_16FlashAttnFwdSm90INS1_25CollectiveMainloopFwdSm90ILi2EN4cute5tupleIJNS5_1CILi1EEES8_S8_EEENS6_IJNS7_ILi128EEENS7_ILi96EEENS7_ILi64EEEEEELi256ENS_10bfloat16_tEfNS_4arch4Sm90ELb0ELb1ELb0ELb0ELb1ELb0ELb1ELb1ELb0ELb1ELb1ELb0EEENS1_21CollectiveEpilogueFwdINS6_IJSA_NS7_ILi256EEESB_EEES9_SE_SG_Li256ELb0ELb1ELb1ELb0EEENS1_19SingleTileSchedulerILb0ELb1ELb1ELi128EEEEEEEEEvNT_6ParamsE)
        /*0110*/ 	.word	0x000000a8


	//----- nvinfo : EIATTR_FRAME_SIZE
	.align		4
.L_65:
        /*0114*/ 	.byte	0x04, 0x11
        /*0116*/ 	.short	(.L_67 - .L_66)
	.align		4
.L_66:
        /*0118*/ 	.word	index@($_ZN7cutlass13device_kernelIN5flash11enable_sm90INS1_16FlashAttnFwdSm90INS1_25CollectiveMainloopFwdSm90ILi2EN4cute5tupleIJNS5_1CILi1EEES8_S8_EEENS6_IJNS7_ILi128EEENS7_ILi96EEENS7_ILi64EEEEEELi256ENS_10bfloat16_tEfNS_4arch4Sm90ELb0ELb1ELb0ELb0ELb1ELb0ELb1ELb1ELb0ELb1ELb1ELb0EEENS1_21CollectiveEpilogueFwdINS6_IJSA_NS7_ILi256EEESB_EEES9_SE_SG_Li256ELb0ELb1ELb1ELb0EEENS1_19SingleTileSchedulerILb0ELb1ELb1ELi128EEEEEEEEEvNT_6ParamsE$_ZZN5flash25CollectiveMainloopFwdSm90ILi2EN4cute5tupleIJNS1_1CILi1EEES4_S4_EEENS2_IJNS3_ILi128EEENS3_ILi96EEENS3_ILi64EEEEEELi256EN7cutlass10bfloat16_tEfNSA_4arch4Sm90ELb0ELb1ELb0ELb0ELb1ELb0ELb1ELb1ELb0ELb1ELb1ELb0EE3mmaINS_16FlashAttnFwdSm90ISE_NS_21CollectiveEpilogueFwdINS2_IJS6_NS3_ILi256EEES7_EEES5_SB_SD_Li256ELb0ELb1ELb1ELb0EEENS_19SingleTileSchedulerILb0ELb1ELb1ELi128EEEE13SharedStorageENS1_6TensorINS1_11ArrayEngineIfLm128EEENS1_6LayoutINS2_IJNS2_IJNS3_ILi2EEEST_NS3_ILi32EEEEEES4_S4_EEENS2_IJNS2_IJS4_ST_NS3_ILi4EEEEEENS3_ILi0EEESZ_EEEEEEENS_7SoftmaxILi2ELi0EEEEEbRKNSE_6ParamsENSA_13PipelineAsyncILi2EEES19_RNSA_13PipelineStateILj2EEERT0_RT1_iRiRKNS_16SeqlenInfoQKNewKILb0ELb0EEENS2_IJiiiiEEERT_ENKUliT_T0_T1_E_clIZSF_ISO_S12_S14_EbS17_S19_S19_S1C_S1E_S1G_iS1H_S1L_S1M_S1O_EUlRS1P_iE1_NS3_ILb0EEENS3_ILb1EEEEEDaiS1P_S1Q_S1R_)
        /*011c*/ 	.word	0x000056a0


	//----- nvinfo : EIATTR_FRAME_SIZE
	.align		4
.L_67:
        /*0120*/ 	.byte	0x04, 0x11
        /*0122*/ 	.short	(.L_69 - .L_68)
	.align		4
.L_68:
        /*0124*/ 	.word	index@(_ZN7cutlass13device_kernelIN5flash11enable_sm90INS1_16FlashAttnFwdSm90INS1_25CollectiveMainloopFwdSm90ILi2EN4cute5tupleIJNS5_1CILi1EEES8_S8_EEENS6_IJNS7_ILi128EEENS7_ILi96EEENS7_ILi64EEEEEELi256ENS_10bfloat16_tEfNS_4arch4Sm90ELb0ELb1ELb0ELb0ELb1ELb0ELb1ELb1ELb0ELb1ELb1ELb0EEENS1_21CollectiveEpilogueFwdINS6_IJSA_NS7_ILi256EEESB_EEES9_SE_SG_Li256ELb0ELb1ELb1ELb0EEENS1_19SingleTileSchedulerILb0ELb1ELb1ELi128EEEEEEEEEvNT_6ParamsE)
        /*0128*/ 	.word	0x000056a0


	//----- nvinfo : EIATTR_REGCOUNT
	.align		4
.L_69:
        /*012c*/ 	.byte	0x04, 0x2f
        /*012e*/ 	.short	(.L_71 - .L_70)
	.align		4
.L_70:
        /*0130*/ 	.word	index@(_ZN7cutlass13device_kernelIN5flash11enable_sm90INS1_16FlashAttnFwdSm90INS1_25CollectiveMainloopFwdSm90ILi2EN4cute5tupleIJNS5_1CILi1EEES8_S8_EEENS6_IJNS7_ILi128EEENS7_ILi96EEENS7_ILi64EEEEEELi256ENS_10bfloat16_tEfNS_4arch4Sm90ELb0ELb1ELb0ELb0ELb1ELb0ELb0ELb1ELb0ELb1ELb1ELb0EEENS1_21CollectiveEpilogueFwdINS6_IJSA_NS7_ILi256EEESB_EEES9_SE_SG_Li256ELb0ELb1ELb1ELb0EEENS1_19SingleTileSchedulerILb0ELb1ELb1ELi128EEEEEEEEEvNT_6ParamsE)
        /*0134*/ 	.word	0x000000a8


	//----- nvinfo : EIATTR_FRAME_SIZE
	.align		4
.L_71:
        /*0138*/ 	.byte	0x04, 0x11
        /*013a*/ 	.short	(.L_73 - .L_72)
	.align		4
.L_72:
        /*013c*/ 	.word	index@(_ZN7cutlass13device_kernelIN5flash11enable_sm90INS1_16FlashAttnFwdSm90INS1_25CollectiveMainloopFwdSm90ILi2EN4cute5tupleIJNS5_1CILi1EEES8_S8_EEENS6_IJNS7_ILi128EEENS7_ILi96EEENS7_ILi64EEEEEELi256ENS_10bfloat16_tEfNS_4arch4Sm90ELb0ELb1ELb0ELb0ELb1ELb0ELb0ELb1ELb0ELb1ELb1ELb0EEENS1_21CollectiveEpilogueFwdINS6_IJSA_NS7_ILi256EEESB_EEES9_SE_SG_Li256ELb0ELb1ELb1ELb0EEENS1_19SingleTileSchedulerILb0ELb1ELb1ELi128EEEEEEEEEvNT_6ParamsE)
        /*0140*/ 	.word	0x00000000


	//----- nvinfo : EIATTR_REGCOUNT
	.align		4
.L_73:
        /*0144*/ 	.byte	0x04, 0x2f
        /*0146*/ 	.short	(.L_75 - .L_74)
	.align		4
.L_74:
        /*0148*/ 	.word	index@(_ZN7cutlass13device_kernelIN5flash11enable_sm90INS1_16FlashAttnFwdSm90INS1_25CollectiveMainloopFwdSm90ILi2EN4cute5tupleIJNS5_1CILi1EEES8_S8_EEENS6_IJNS7_ILi128EEENS7_ILi96EEENS7_ILi64EEEEEELi256ENS_10bfloat16_tEfNS_4arch4Sm90ELb0ELb0ELb0ELb1ELb1ELb1ELb1ELb1ELb0ELb1ELb1ELb0EEENS1_21CollectiveEpilogueFwdINS6_IJSA_NS7_ILi256EEESB_EEES9_SE_SG_Li256ELb1ELb1ELb1ELb0EEENS1_36VarlenDynamicPersistentTileSchedulerILi128ELi96ELi256ELi128ELb1ELb1ELb1ELb0ELb1ELb1EEEEEEEEEvNT_6ParamsE)
        /*014c*/ 	.word	0x000000a8


	//----- nvinfo : EIATTR_FRAME_SIZE
	.align		4
.L_75:
        /*0150*/ 	.byte	0x04, 0x11
        /*0152*/ 	.short	(.L_77 - .L_76)
	.align		4
.L_76:
        /*0154*/ 	.word	index@(_ZN7cutlass13device_kernelIN5flash11enable_sm90INS1_16FlashAttnFwdSm90INS1_25CollectiveMainloopFwdSm90ILi2EN4cute5tupleIJNS5_1CILi1EEES8_S8_EEENS6_IJNS7_ILi128EEENS7_ILi96EEENS7_ILi64EEEEEELi256ENS_10bfloat16_tEfNS_4arch4Sm90ELb0ELb0ELb0ELb1ELb1ELb1ELb1ELb1ELb0ELb1ELb1ELb0EEENS1_21CollectiveEpilogueFwdINS6_IJSA_NS7_ILi256EEESB_EEES9_SE_SG_Li256ELb1ELb1ELb1ELb0EEENS1_36VarlenDynamicPersistentTileSchedulerILi128ELi96ELi256ELi128ELb1ELb1ELb1ELb0ELb1ELb1EEEEEEEEEvNT_6ParamsE)
        /*0158*/ 	.word	0x000001a8


	//----- nvinfo : EIATTR_REGCOUNT
	.align		4
.L_77:
        /*015c*/ 	.byte	0x04, 0x2f
        /*015e*/ 	.short	(.L_79 - .L_78)
	.align		4
.L_78:
        /*0160*/ 	.word	index@(_ZN7cutlass13device_kernelIN5flash11enable_sm90INS1_16FlashAttnFwdSm90INS1_25CollectiveMainloopFwdSm90ILi2EN4cute5tupleIJNS5_1CILi1EEES8_S8_EEENS6_IJNS7_ILi128EEENS7_ILi96EEENS7_ILi64EEEEEELi256ENS_10bfloat16_tEfNS_4arch4Sm90ELb0ELb0ELb0ELb1ELb1ELb0ELb1ELb1ELb0ELb1ELb1ELb0EEENS1_21CollectiveEpilogueFwdINS6_IJSA_NS7_ILi256EEESB_EEES9_SE_SG_Li256ELb1ELb1ELb1ELb0EEENS1_36VarlenDynamicPersistentTileSchedulerILi128ELi96ELi256ELi128ELb1ELb1ELb1ELb0ELb1ELb1EEEEEEEEEvNT_6ParamsE)
        /*0164*/ 	.word	0x000000a8


	//----- nvinfo : EIATTR_FRAME_SIZE
	.align		4
.L_79:
        /*0168*/ 	.byte	0x04, 0x11
        /*016a*/ 	.short	(.L_81 - .L_80)
	.align		4
.L_80:
        /*016c*/ 	.word	index@(_ZN7cutlass13device_kernelIN5flash11enable_sm90INS1_16FlashAttnFwdSm90INS1_25CollectiveMainloopFwdSm90ILi2EN4cute5tupleIJNS5_1CILi1EEES8_S8_EEENS6_IJNS7_ILi128EEENS7_ILi96EEENS7_ILi64EEEEEELi256ENS_10bfloat16_tEfNS_4arch4Sm90ELb0ELb0ELb0ELb1ELb1ELb0ELb1ELb1ELb0ELb1ELb1ELb0EEENS1_21CollectiveEpilogueFwdINS6_IJSA_NS7_ILi256EEESB_EEES9_SE_SG_Li256ELb1ELb1ELb1ELb0EEENS1_36VarlenDynamicPersistentTileSchedulerILi128ELi96ELi256ELi128ELb1ELb1ELb1ELb0ELb1ELb1EEEEEEEEEvNT_6ParamsE)
        /*0170*/ 	.word	0x00000040


	//----- nvinfo : EIATTR_REGCOUNT
	.align		4
.L_81:
        /*0174*/ 	.byte	0x04, 0x2f
        /*0176*/ 	.short	(.L_83 - .L_82)
	.align		4
.L_82:
        /*0178*/ 	.word	index@(_ZN7cutlass13device_kernelIN5flash11enable_sm90INS1_16FlashAttnFwdSm90INS1_25CollectiveMainloopFwdSm90ILi2EN4cute5tupleIJNS5_1CILi1EEES8_S8_EEENS6_IJNS7_ILi128EEENS7_ILi96EEENS7_ILi64EEEEEELi256ENS_10bfloat16_tEfNS_4arch4Sm90ELb0ELb0ELb0ELb1ELb1ELb1ELb0ELb1ELb0ELb1ELb1ELb0EEENS1_21CollectiveEpilogueFwdINS6_IJSA_NS7_ILi256EEESB_EEES9_SE_SG_Li256ELb1ELb1ELb1ELb0EEENS1_36VarlenDynamicPersistentTileSchedulerILi128ELi96ELi256ELi128ELb1ELb1ELb1ELb0ELb1ELb1EEEEEEEEEvNT_6ParamsE)
        /*017c*/ 	.word	0x000000a8


	//----- nvinfo : EIATTR_FRAME_SIZE
	.align		4
.L_83:
        /*0180*/ 	.byte	0x04, 0x11
        /*0182*/ 	.short	(.L_85 - .L_84)
	.align		4
.L_84:
        /*0184*/ 	.word	index@(_ZN7cutlass13device_kernelIN5flash11enable_sm90INS1_16FlashAttnFwdSm90INS1_25CollectiveMainloopFwdSm90ILi2EN4cute5tupleIJNS5_1CILi1EEES8_S8_EEENS6_IJNS7_ILi128EEENS7_ILi96EEENS7_ILi64EEEEEELi256ENS_10bfloat16_tEfNS_4arch4Sm90ELb0ELb0ELb0ELb1ELb1ELb1ELb0ELb1ELb0ELb1ELb1ELb0EEENS1_21CollectiveEpilogueFwdINS6_IJSA_NS7_ILi256EEESB_EEES9_SE_SG_Li256ELb1ELb1ELb1ELb0EEENS1_36VarlenDynamicPersistentTileSchedulerILi128ELi96ELi256ELi128ELb1ELb1ELb1ELb0ELb1ELb1EEEEEEEEEvNT_6ParamsE)
        /*0188*/ 	.word	0x00000158


	//----- nvinfo : EIATTR_REGCOUNT
	.align		4
.L_85:
        /*018c*/ 	.byte	0x04, 0x2f
        /*018e*/ 	.short	(.L_87 - .L_86)
	.align		4
.L_86:
        /*0190*/ 	.word	index@(_ZN7cutlass13device_kernelIN5flash11enable_sm90INS1_16FlashAttnFwdSm90INS1_25CollectiveMainloopFwdSm90ILi2EN4cute5tupleIJNS5_1CILi1EEES8_S8_EEENS6_IJNS7_ILi128EEENS7_ILi96EEENS7_ILi64EEEEEELi256ENS_10bfloat16_tEfNS_4arch4Sm90ELb0ELb0ELb0ELb1ELb1ELb0ELb0ELb1ELb0ELb1ELb1ELb0EEENS1_21CollectiveEpilogueFwdINS6_IJSA_NS7_ILi256EEESB_EEES9_SE_SG_Li256ELb1ELb1ELb1ELb0EEENS1_36VarlenDynamicPersistentTileSchedulerILi128ELi96ELi256ELi128ELb1ELb1ELb1ELb0ELb1ELb1EEEEEEEEEvNT_6ParamsE)
        /*0194*/ 	.word	0x000000a8


	//----- nvinfo : EIATTR_FRAME_SIZE
	.align		4
.L_87:
        /*0198*/ 	.byte	0x04, 0x11
        /*019a*/ 	.short	(.L_89 - .L_88)
	.align		4
.L_88:
        /*019c*/ 	.word	index@(_ZN7cutlass13device_kernelIN5flash11enable_sm90INS1_16FlashAttnFwdSm90INS1_25CollectiveMainloopFwdSm90ILi2EN4cute5tupleIJNS5_1CILi1EEES8_S8_EEENS6_IJNS7_ILi128EEENS7_ILi96EEENS7_ILi64EEEEEELi256ENS_10bfloat16_tEfNS_4arch4Sm90ELb0ELb0ELb0ELb1ELb1ELb0ELb0ELb1ELb0ELb1ELb1ELb0EEENS1_21CollectiveEpilogueFwdINS6_IJSA_NS7_ILi256EEESB_EEES9_SE_SG_Li256ELb1ELb1ELb1ELb0EEENS1_36VarlenDynamicPersistentTileSchedulerILi128ELi96ELi256ELi128ELb1ELb1ELb1ELb0ELb1ELb1EEEEEEEEEvNT_6ParamsE)
        /*01a0*/ 	.word	0x00000038


	//----- nvinfo : EIATTR_REGCOUNT
	.align		4
.L_89:
        /*01a4*/ 	.byte	0x04, 0x2f
        /*01a6*/ 	.short	(.L_91 - .L_90)
	.align		4
.L_90:
        /*01a8*/ 	.word	index@(_ZN7cutlass13device_kernelIN5flash11enable_sm90INS1_16FlashAttnFwdSm90INS1_25CollectiveMainloopFwdSm90ILi2EN4cute5tupleIJNS5_1CILi1EEES8_S8_EEENS6_IJNS7_ILi128EEENS7_ILi96EEENS7_ILi64EEEEEELi256ENS_10bfloat16_tEfNS_4arch4Sm90ELb0ELb0ELb0ELb0ELb1ELb0ELb1ELb1ELb0ELb1ELb1ELb0EEENS1_21CollectiveEpilogueFwdINS6_IJSA_NS7_ILi256EEESB_EEES9_SE_SG_Li256ELb0ELb1ELb1ELb0EEENS1_19SingleTileSchedulerILb0ELb1ELb1ELi128EEEEEEEEEvNT_6ParamsE)
        /*01ac*/ 	.word	0x000000a8


	//----- nvinfo : EIATTR_FRAME_SIZE
	.align		4
.L_91:
        /*01b0*/ 	.byte	0x04, 0x11
        /*01b2*/ 	.short	(.L_93 - .L_92)
	.align		4
.L_92:
        /*01b4*/ 	.word	index@(_ZN7cutlass13device_kernelIN5flash11enable_sm90INS1_16FlashAttnFwdSm90INS1_25CollectiveMainloopFwdSm90ILi2EN4cute5tupleIJNS5_1CILi1EEES8_S8_EEENS6_IJNS7_ILi128EEENS7_ILi96EEENS7_ILi64EEEEEELi256ENS_10bfloat16_tEfNS_4arch4Sm90ELb0ELb0ELb0ELb0ELb1ELb0ELb1ELb1ELb0ELb1ELb1ELb0EEENS1_21CollectiveEpilogueFwdINS6_IJSA_NS7_ILi256EEESB_EEES9_SE_SG_Li256ELb0ELb1ELb1ELb0EEENS1_19SingleTileSchedulerILb0ELb1ELb1ELi128EEEEEEEEEvNT_6ParamsE)
        /*01b8*/ 	.word	0x00000008


	//----- nvinfo : EIATTR_REGCOUNT
	.align		4
.L_93:
        /*01bc*/ 	.byte	0x04, 0x2f
        /*01be*/ 	.short	(.L_95 - .L_94)
	.align		4
.L_94:
        /*01c0*/ 	.word	index@(_ZN7cutlass13device_kernelIN5flash11enable_sm90INS1_16FlashAttnFwdSm90INS1_25CollectiveMainloopFwdSm90ILi2EN4cute5tupleIJNS5_1CILi1EEES8_S8_EEENS6_IJNS7_ILi128EEENS7_ILi96EEENS7_ILi64EEEEEELi256ENS_10bfloat16_tEfNS_4arch4Sm90ELb0ELb0ELb0ELb0ELb1ELb0ELb0ELb1ELb0ELb1ELb1ELb0EEENS1_21CollectiveEpilogueFwdINS6_IJSA_NS7_ILi256EEESB_EEES9_SE_SG_Li256ELb0ELb1ELb1ELb0EEENS1_19SingleTileSchedulerILb0ELb1ELb1ELi128EEEEEEEEEvNT_6ParamsE)
        /*01c4*/ 	.word	0x000000a8


	//----- nvinfo : EIATTR_FRAME_SIZE
	.align		4
.L_95:
        /*01c8*/ 	.byte	0x04, 0x11
        /*01ca*/ 	.short	(.L_97 - .L_96)
	.align		4
.L_96:
        /*01cc*/ 	.word	index@(_ZN7cutlass13device_kernelIN5flash11enable_sm90INS1_16FlashAttnFwdSm90INS1_25CollectiveMainloopFwdSm90ILi2EN4cute5tupleIJNS5_1CILi1EEES8_S8_EEENS6_IJNS7_ILi128EEENS7_ILi96EEENS7_ILi64EEEEEELi256ENS_10bfloat16_tEfNS_4arch4Sm90ELb0ELb0ELb0ELb0ELb1ELb0ELb0ELb1ELb0ELb1ELb1ELb0EEENS1_21CollectiveEpilogueFwdINS6_IJSA_NS7_ILi256EEESB_EEES9_SE_SG_Li256ELb0ELb1ELb1ELb0EEENS1_19SingleTileSchedulerILb0ELb1ELb1ELi128EEEEEEEEEvNT_6ParamsE)
        /*01d0*/ 	.word	0x00000000


	//----- nvinfo : EIATTR_MIN_STACK_SIZE
	.align		4
.L_97:
        /*01d4*/ 	.byte	0x04, 0x12
        /*01d6*/ 	.short	(.L_99 - .L_98)
	.align		4
.L_98:
        /*01d8*/ 	.word	index@(_ZN7cutlass13device_kernelIN5flash11enable_sm90INS1_16FlashAttnFwdSm90INS1_25CollectiveMainloopFwdSm90ILi2EN4cute5tupleIJNS5_1CILi1EEES8_S8_EEENS6_IJNS7_ILi128EEENS7_ILi96EEENS7_ILi64EEEEEELi256ENS_10bfloat16_tEfNS_4arch4Sm90ELb0ELb0ELb0ELb0ELb1ELb0ELb0ELb1ELb0ELb1ELb1ELb0EEENS1_21CollectiveEpilogueFwdINS6_IJSA_NS7_ILi256EEESB_EEES9_SE_SG_Li256ELb0ELb1ELb1ELb0EEENS1_19SingleTileSchedulerILb0ELb1ELb1ELi128EEEEEEEEEvNT_6ParamsE)
        /*01dc*/ 	.word	0x00000000


	//----- nvinfo : EIATTR_MIN_STACK_SIZE
	.align		4
.L_99:
        /*01e0*/ 	.byte	0x04, 0x12
        /*01e2*/ 	.short	(.L_101 - .L_100)
	.align		4
.L_100:
        /*01e4*/ 	.word	index@(_ZN7cutlass13device_kernelIN5flash11enable_sm90INS1_16FlashAttnFwdSm90INS1_25CollectiveMainloopFwdSm90ILi2EN4cute5tupleIJNS5_1CILi1EEES8_S8_EEENS6_IJNS7_ILi128EEENS7_ILi96EEENS7_ILi64EEEEEELi256ENS_10bfloat16_tEfNS_4arch4Sm90ELb0ELb0ELb0ELb0ELb1ELb0ELb1ELb1ELb0ELb1ELb1ELb0EEENS1_21CollectiveEpilogueFwdINS6_IJSA_NS7_ILi256EEESB_EEES9_SE_SG_Li256ELb0ELb1ELb1ELb0EEENS1_19SingleTileSchedulerILb0ELb1ELb1ELi128EEEEEEEEEvNT_6ParamsE)
        /*01e8*/ 	.word	0x00000008


	//----- nvinfo : EIATTR_MIN_STACK_SIZE
	.align		4
.L_101:
        /*01ec*/ 	.byte	0x04, 0x12
        /*01ee*/ 	.short	(.L_103 - .L_102)
	.align		4
.L_102:
        /*01f0*/ 	.word	index@(_ZN7cutlass13device_kernelIN5flash11enable_sm90INS1_16FlashAttnFwdSm90INS1_25CollectiveMainloopFwdSm90ILi2EN4cute5tupleIJNS5_1CILi1EEES8_S8_EEENS6_IJNS7_ILi128EEENS7_ILi96EEENS7_ILi64EEEEEELi256ENS_10bfloat16_tEfNS_4arch4Sm90ELb0ELb0ELb0ELb1ELb1ELb0ELb0ELb1ELb0ELb1ELb1ELb0EEENS1_21CollectiveEpilogueFwdINS6_IJSA_NS7_ILi256EEESB_EEES9_SE_SG_Li256ELb1ELb1ELb1ELb0EEENS1_36VarlenDynamicPersistentTileSchedulerILi128ELi96ELi256ELi128ELb1ELb1ELb1ELb0ELb1ELb1EEEEEEEEEvNT_6ParamsE)
        /*01f4*/ 	.word	0x00000038


	//----- nvinfo : EIATTR_MIN_STACK_SIZE
	.align		4
.L_103:
        /*01f8*/ 	.byte	0x04, 0x12
        /*01fa*/ 	.short	(.L_105 - .L_104)
	.align		4
.L_104:
        /*01fc*/ 	.word	index@(_ZN7cutlass13device_kernelIN5flash11enable_sm90INS1_16FlashAttnFwdSm90INS1_25CollectiveMainloopFwdSm90ILi2EN4cute5tupleIJNS5_1CILi1EEES8_S8_EEENS6_IJNS7_ILi128EEENS7_ILi96EEENS7_ILi64EEEEEELi256ENS_10bfloat16_tEfNS_4arch4Sm90ELb0ELb0ELb0ELb1ELb1ELb1ELb0ELb1ELb0ELb1ELb1ELb0EEENS1_21CollectiveEpilogueFwdINS6_IJSA_NS7_ILi256EEESB_EEES9_SE_SG_Li256ELb1ELb1ELb1ELb0EEENS1_36VarlenDynamicPersistentTileSchedulerILi128ELi96ELi256ELi128ELb1ELb1ELb1ELb0ELb1ELb1EEEEEEEEEvNT_6ParamsE)
        /*0200*/ 	.word	0x00000158


	//----- nvinfo : EIATTR_MIN_STACK_SIZE
	.align		4
.L_105:
        /*0204*/ 	.byte	0x04, 0x12
        /*0206*/ 	.short	(.L_107 - .L_106)
	.align		4
.L_106:
        /*0208*/ 	.word	index@(_ZN7cutlass13device_kernelIN5flash11enable_sm90INS1_16FlashAttnFwdSm90INS1_25CollectiveMainloopFwdSm90ILi2EN4cute5tupleIJNS5_1CILi1EEES8_S8_EEENS6_IJNS7_ILi128EEENS7_ILi96EEENS7_ILi64EEEEEELi256ENS_10bfloat16_tEfNS_4arch4Sm90ELb0ELb0ELb0ELb1ELb1ELb0ELb1ELb1ELb0ELb1ELb1ELb0EEENS1_21CollectiveEpilogueFwdINS6_IJSA_NS7_ILi256EEESB_EEES9_SE_SG_Li256ELb1ELb1ELb1ELb0EEENS1_36VarlenDynamicPersistentTileSchedulerILi128ELi96ELi256ELi128ELb1ELb1ELb1ELb0ELb1ELb1EEEEEEEEEvNT_6ParamsE)
        /*020c*/ 	.word	0x00000040


	//----- nvinfo : EIATTR_MIN_STACK_SIZE
	.align		4
.L_107:
        /*0210*/ 	.byte	0x04, 0x12
        /*0212*/ 	.short	(.L_109 - .L_108)
	.align		4
.L_108:
        /*0214*/ 	.word	index@(_ZN7cutlass13device_kernelIN5flash11enable_sm90INS1_16FlashAttnFwdSm90INS1_25CollectiveMainloopFwdSm90ILi2EN4cute5tupleIJNS5_1CILi1EEES8_S8_EEENS6_IJNS7_ILi128EEENS7_ILi96EEENS7_ILi64EEEEEELi256ENS_10bfloat16_tEfNS_4arch4Sm90ELb0ELb0ELb0ELb1ELb1ELb1ELb1ELb1ELb0ELb1ELb1ELb0EEENS1_21CollectiveEpilogueFwdINS6_IJSA_NS7_ILi256EEESB_EEES9_SE_SG_Li256ELb1ELb1ELb1ELb0EEENS1_36VarlenDynamicPersistentTileSchedulerILi128ELi96ELi256ELi128ELb1ELb1ELb1ELb0ELb1ELb1EEEEEEEEEvNT_6ParamsE)
        /*0218*/ 	.word	0x000001a8


	//----- nvinfo : EIATTR_MIN_STACK_SIZE
	.align		4
.L_109:
        /*021c*/ 	.byte	0x04, 0x12
        /*021e*/ 	.short	(.L_111 - .L_110)
	.align		4
.L_110:
        /*0220*/ 	.word	index@(_ZN7cutlass13device_kernelIN5flash11enable_sm90INS1_16FlashAttnFwdSm90INS1_25CollectiveMainloopFwdSm90ILi2EN4cute5tupleIJNS5_1CILi1EEES8_S8_EEENS6_IJNS7_ILi128EEENS7_ILi96EEENS7_ILi64EEEEEELi256ENS_10bfloat16_tEfNS_4arch4Sm90ELb0ELb1ELb0ELb0ELb1ELb0ELb0ELb1ELb0ELb1ELb1ELb0EEENS1_21CollectiveEpilogueFwdINS6_IJSA_NS7_ILi256EEESB_EEES9_SE_SG_Li256ELb0ELb1ELb1ELb0EEENS1_19SingleTileSchedulerILb0ELb1ELb1ELi128EEEEEEEEEvNT_6ParamsE)
        /*0224*/ 	.word	0x00000000


	//----- nvinfo : EIATTR_MIN_STACK_SIZE
	.align		4
.L_111:
        /*0228*/ 	.byte	0x04, 0x12
        /*022a*/ 	.short	(.L_113 - .L_112)
	.align		4
.L_112:
        /*022c*/ 	.word	index@(_ZN7cutlass13device_kernelIN5flash11enable_sm90INS1_16FlashAttnFwdSm90INS1_25CollectiveMainloopFwdSm90ILi2EN4cute5tupleIJNS5_1CILi1EEES8_S8_EEENS6_IJNS7_ILi128EEENS7_ILi96EEENS7_ILi64EEEEEELi256ENS_10bfloat16_tEfNS_4arch4Sm90ELb0ELb1ELb0ELb0ELb1ELb0ELb1ELb1ELb0ELb1ELb1ELb0EEENS1_21CollectiveEpilogueFwdINS6_IJSA_NS7_ILi256EEESB_EEES9_SE_SG_Li256ELb0ELb1ELb1ELb0EEENS1_19SingleTileSchedulerILb0ELb1ELb1ELi128EEEEEEEEEvNT_6ParamsE)
        /*0230*/ 	.word	0x000056a0


	//----- nvinfo : EIATTR_MIN_STACK_SIZE
	.align		4
.L_113:
        /*0234*/ 	.byte	0x04, 0x12
        /*0236*/ 	.short	(.L_115 - .L_114)
	.align		4
.L_114:
        /*0238*/ 	.word	index@(_ZN7cutlass13device_kernelIN5flash11enable_sm90INS1_16FlashAttnFwdSm90INS1_25CollectiveMainloopFwdSm90ILi2EN4cute5tupleIJNS5_1CILi1EEES8_S8_EEENS6_IJNS7_ILi128EEENS7_ILi96EEENS7_ILi64EEEEEELi256ENS_10bfloat16_tEfNS_4arch4Sm90ELb0ELb1ELb0ELb1ELb1ELb0ELb0ELb1ELb0ELb1ELb1ELb0EEENS1_21CollectiveEpilogueFwdINS6_IJSA_NS7_ILi256EEESB_EEES9_SE_SG_Li256ELb1ELb1ELb1ELb0EEENS1_36VarlenDynamicPersistentTileSchedulerILi128ELi96ELi256ELi128ELb1ELb1ELb1ELb1ELb0ELb1EEEEEEEEEvNT_6ParamsE)
        /*023c*/ 	.word	0x00000020


	//----- nvinfo : EIATTR_MIN_STACK_SIZE
	.align		4
.L_115:
        /*0240*/ 	.byte	0x04, 0x12
        /*0242*/ 	.short	(.L_117 - .L_116)
	.align		4
.L_116:
        /*0244*/ 	.word	index@(_ZN7cutlass13device_kernelIN5flash11enable_sm90INS1_16FlashAttnFwdSm90INS1_25CollectiveMainloopFwdSm90ILi2EN4cute5tupleIJNS5_1CILi1EEES8_S8_EEENS6_IJNS7_ILi128EEENS7_ILi96EEENS7_ILi64EEEEEELi256ENS_10bfloat16_tEfNS_4arch4Sm90ELb0ELb1ELb0ELb1ELb1ELb1ELb0ELb1ELb0ELb1ELb1ELb0EEENS1_21CollectiveEpilogueFwdINS6_IJSA_NS7_ILi256EEESB_EEES9_SE_SG_Li256ELb1ELb1ELb1ELb0EEENS1_36VarlenDynamicPersistentTileSchedulerILi128ELi96ELi256ELi128ELb1ELb1ELb1ELb1ELb0ELb1EEEEEEEEEvNT_6ParamsE)
        /*0248*/ 	.word	0x00000058


	//----- nvinfo : EIATTR_MIN_STACK_SIZE
	.align		4
.L_117:
        /*024c*/ 	.byte	0x04, 0x12
        /*024e*/ 	.short	(.L_119 - .L_118)
	.align		4
.L_118:
        /*0250*/ 	.word	index@(_ZN7cutlass13device_kernelIN5flash11enable_sm90INS1_16FlashAttnFwdSm90INS1_25CollectiveMainloopFwdSm90ILi2EN4cute5tupleIJNS5_1CILi1EEES8_S8_EEENS6_IJNS7_ILi128EEENS7_ILi96EEENS7_ILi64EEEEEELi256ENS_10bfloat16_tEfNS_4arch4Sm90ELb0ELb1ELb0ELb1ELb1ELb0ELb1ELb1ELb0ELb1ELb1ELb0EEENS1_21CollectiveEpilogueFwdINS6_IJSA_NS7_ILi256EEESB_EEES9_SE_SG_Li256ELb1ELb1ELb1ELb0EEENS1_36VarlenDynamicPersistentTileSchedulerILi128ELi96ELi256ELi128ELb1ELb1ELb1ELb1ELb0ELb1EEEEEEEEEvNT_6ParamsE)
        /*0254*/ 	.word	0x000004e0


	//----- nvinfo : EIATTR_MIN_STACK_SIZE
	.align		4
.L_119:
        /*0258*/ 	.byte	0x04, 0x12
        /*025a*/ 	.short	(.L_121 - .L_120)
	.align		4
.L_120:
        /*025c*/ 	.word	index@(_ZN7cutlass13device_kernelIN5flash11enable_sm90INS1_16FlashAttnFwdSm90INS1_25CollectiveMainloopFwdSm90ILi2EN4cute5tupleIJNS5_1CILi1EEES8_S8_EEENS6_IJNS7_ILi128EEENS7_ILi96EEENS7_ILi64EEEEEELi256ENS_10bfloat16_tEfNS_4arch4Sm90ELb0ELb1ELb0ELb1ELb1ELb1ELb1ELb1ELb0ELb1ELb1ELb0EEENS1_21CollectiveEpilogueFwdINS6_IJSA_NS7_ILi256EEESB_EEES9_SE_SG_Li256ELb1ELb1ELb1ELb0EEENS1_36VarlenDynamicPersistentTileSchedulerILi128ELi96ELi256ELi128ELb1ELb1ELb1ELb1ELb0ELb1EEEEEEEEEvNT_6ParamsE)
        /*0260*/ 	.word	0x00000530


	//----- nvinfo : EIATTR_MIN_STACK_SIZE
	.align		4
.L_121:
        /*0264*/ 	.byte	0x04, 0x12
        /*0266*/ 	.short	(.L_123 - .L_122)
	.align		4
.L_122:
        /*0268*/ 	.word	index@(_ZN7cutlass13device_kernelIN5flash11enable_sm90INS1_16FlashAttnFwdSm90INS1_25CollectiveMainloopFwdSm90ILi2EN4cute5tupleIJNS5_1CILi1EEES8_S8_EEENS6_IJNS7_ILi128EEENS7_ILi96EEENS7_ILi64EEEEEELi256ENS_10bfloat16_tEfNS_4arch4Sm90ELb1ELb0ELb0ELb0ELb1ELb0ELb0ELb1ELb0ELb1ELb1ELb0EEENS1_21CollectiveEpilogueFwdINS6_IJSA_NS7_ILi256EEESB_EEES9_SE_SG_Li256ELb0ELb1ELb1ELb0EEENS1_19SingleTileSchedulerILb0ELb1ELb1ELi128EEEEEEEEEvNT_6ParamsE)
        /*026c*/ 	.word	0x00000000


	//----- nvinfo : EIATTR_MIN_STACK_SIZE
	.align		4
.L_123:
        /*0270*/ 	.byte	0x04, 0x12
        /*0272*/ 	.short	(.L_125 - .L_124)
	.align		4
.L_124:
        /*0274*/ 	.word	index@(_ZN7cutlass13device_kernelIN5flash11enable_sm90INS1_16FlashAttnFwdSm90INS1_25CollectiveMainloopFwdSm90ILi2EN4cute5tupleIJNS5_1CILi1EEES8_S8_EEENS6_IJNS7_ILi128EEENS7_ILi96EEENS7_ILi64EEEEEELi256ENS_10bfloat16_tEfNS_4arch4Sm90ELb1ELb0ELb0ELb0ELb1ELb0ELb1ELb1ELb0ELb1ELb1ELb0EEENS1_21CollectiveEpilogueFwdINS6_IJSA_NS7_ILi256EEESB_EEES9_SE_SG_Li256ELb0ELb1ELb1ELb0EEENS1_19SingleTileSchedulerILb0ELb1ELb1ELi128EEEEEEEEEvNT_6ParamsE)
        /*0278*/ 	.word	0x00000008


	//----- nvinfo : EIATTR_MIN_STACK_SIZE
	.align		4
.L_125:
        /*027c*/ 	.byte	0x04, 0x12
        /*027e*/ 	.short	(.L_127 - .L_126)
	.align		4
.L_126:
        /*0280*/ 	.word	index@(_ZN7cutlass13device_kernelIN5flash11enable_sm90INS1_16FlashAttnFwdSm90INS1_25CollectiveMainloopFwdSm90ILi2EN4cute5tupleIJNS5_1CILi1EEES8_S8_EEENS6_IJNS7_ILi128EEENS7_ILi96EEENS7_ILi64EEEEEELi256ENS_10bfloat16_tEfNS_4arch4Sm90ELb1ELb0ELb0ELb1ELb1ELb0ELb0ELb1ELb0ELb1ELb1ELb0EEENS1_21CollectiveEpilogueFwdINS6_IJSA_NS7_ILi256EEESB_EEES9_SE_SG_Li256ELb1ELb1ELb1ELb0EEENS1_36VarlenDynamicPersistentTileSchedulerILi128ELi96ELi256ELi128ELb1ELb1ELb1ELb1ELb1ELb1EEEEEEEEEvNT_6ParamsE)
        /*0284*/ 	.word	0x00000030


	//----- nvinfo : EIATTR_MIN_STACK_SIZE
	.align		4
.L_127:
        /*0288*/ 	.byte	0x04, 0x12
        /*028a*/ 	.short	(.L_129 - .L_128)
	.align		4
.L_128:
        /*028c*/ 	.word	index@(_ZN7cutlass13device_kernelIN5flash11enable_sm90INS1_16FlashAttnFwdSm90INS1_25CollectiveMainloopFwdSm90ILi2EN4cute5tupleIJNS5_1CILi1EEES8_S8_EEENS6_IJNS7_ILi128EEENS7_ILi96EEENS7_ILi64EEEEEELi256ENS_10bfloat16_tEfNS_4arch4Sm90ELb1ELb0ELb0ELb1ELb1ELb1ELb0ELb1ELb0ELb1ELb1ELb0EEENS1_21CollectiveEpilogueFwdINS6_IJSA_NS7_ILi256EEESB_EEES9_SE_SG_Li256ELb1ELb1ELb1ELb0EEENS1_36VarlenDynamicPersistentTileSchedulerILi128ELi96ELi256ELi128ELb1ELb1ELb1ELb1ELb1ELb1EEEEEEEEEvNT_6ParamsE)
        /*0290*/ 	.word	0x00000150


	//----- nvinfo : EIATTR_MIN_STACK_SIZE
	.align		4
.L_129:
        /*0294*/ 	.byte	0x04, 0x12
        /*0296*/ 	.short	(.L_131 - .L_130)
	.align		4
.L_130:
        /*0298*/ 	.word	index@(_ZN7cutlass13device_kernelIN5flash11enable_sm90INS1_16FlashAttnFwdSm90INS1_25CollectiveMainloopFwdSm90ILi2EN4cute5tupleIJNS5_1CILi1EEES8_S8_EEENS6_IJNS7_ILi128EEENS7_ILi96EEENS7_ILi64EEEEEELi256ENS_10bfloat16_tEfNS_4arch4Sm90ELb1ELb0ELb0ELb1ELb1ELb0ELb1ELb1ELb0ELb1ELb1ELb0EEENS1_21CollectiveEpilogueFwdINS6_IJSA_NS7_ILi256EEESB_EEES9_SE_SG_Li256ELb1ELb1ELb1ELb0EEENS1_36VarlenDynamicPersistentTileSchedulerILi128ELi96ELi256ELi128ELb1ELb1ELb1ELb1ELb1ELb1EEEEEEEEEvNT_6ParamsE)
        /*029c*/ 	.word	0x00000040


	//----- nvinfo : EIATTR_MIN_STACK_SIZE
	.align		4
.L_131:
        /*02a0*/ 	.byte	0x04, 0x12
        /*02a2*/ 	.short	(.L_133 - .L_132)
	.align		4
.L_132:
        /*02a4*/ 	.word	index@(_ZN7cutlass13device_kernelIN5flash11enable_sm90INS1_16FlashAttnFwdSm90INS1_25CollectiveMainloopFwdSm90ILi2EN4cute5tupleIJNS5_1CILi1EEES8_S8_EEENS6_IJNS7_ILi128EEENS7_ILi96EEENS7_ILi64EEEEEELi256ENS_10bfloat16_tEfNS_4arch4Sm90ELb1ELb0ELb0ELb1ELb1ELb1ELb1ELb1ELb0ELb1ELb1ELb0EEENS1_21CollectiveEpilogueFwdINS6_IJSA_NS7_ILi256EEESB_EEES9_SE_SG_Li256ELb1ELb1ELb1ELb0EEENS1_36VarlenDynamicPersistentTileSchedulerILi128ELi96ELi256ELi128ELb1ELb1ELb1ELb1ELb1ELb1EEEEEEEEEvNT_6ParamsE)
        /*02a8*/ 	.word	0x000001e8
.L_133:


//--------------------- .nv.compat                --------------------------
	.section	.nv.compat,"",@"SHT_CUDA_COMPAT_INFO"
	.align	4
        /*0000*/ 	.byte	0x02, 0x09, 0x01, 0x00, 0x02, 0x02, 0x04, 0x00, 0x02, 0x05, 0x05, 0x00, 0x03, 0x07, 0x01, 0x01
        /*0010*/ 	.byte	0x02, 0x03, 0x01, 0x00, 0x02, 0x06, 0x01, 0x00, 0x04, 0x0b, 0x08, 0x00, 0x00, 0x00, 0x00, 0x00
        /*0020*/ 	.byte	0x00, 0x00, 0x00, 0x00


//--------------------- .nv.info._ZN7cutlass13device_kernelIN5flash11enable_sm90INS1_16FlashAttnFwdSm90INS1_25CollectiveMainloopFwdSm90ILi2EN4cute5tupleIJNS5_1CILi1EEES8_S8_EEENS6_IJNS7_ILi128EEENS7_ILi96EEENS7_ILi64EEEEEELi256ENS_10bfloat16_tEfNS_4arch4Sm90ELb0ELb0ELb0ELb0ELb1ELb0ELb0ELb1ELb0ELb1ELb1ELb0EEENS1_21CollectiveEpilogueFwdINS6_IJSA_NS7_ILi256EEESB_EEES9_SE_SG_Li256ELb0ELb1ELb1ELb0EEENS1_19SingleTileSchedulerILb0ELb1ELb1ELi128EEEEEEEEEvNT_6ParamsE --------------------------
	.section	.nv.info._ZN7cutlass13device_kernelIN5flash11enable_sm90INS1_16FlashAttnFwdSm90INS1_25CollectiveMainloopFwdSm90ILi2EN4cute5tupleIJNS5_1CILi1EEES8_S8_EEENS6_IJNS7_ILi128EEENS7_ILi96EEENS7_ILi64EEEEEELi256ENS_10bfloat16_tEfNS_4arch4Sm90ELb0ELb0ELb0ELb0ELb1ELb0ELb0ELb1ELb0ELb1ELb1ELb0EEENS1_21CollectiveEpilogueFwdINS6_IJSA_NS7_ILi256EEESB_EEES9_SE_SG_Li256ELb0ELb1ELb1ELb0EEENS1_19SingleTileSchedulerILb0ELb1ELb1ELi128EEEEEEEEEvNT_6ParamsE,"",@"SHT_CUDA_INFO"
	.sectionflags	@""
	.align	4


	//----- nvinfo : EIATTR_CUDA_API_VERSION
	.align		4
        /*0000*/ 	.byte	0x04, 0x37
        /*0002*/ 	.short	(.L_135 - .L_134)
.L_134:
        /*0004*/ 	.word	0x00000082


	//----- nvinfo : EIATTR_KPARAM_INFO
	.align		4
.L_135:
        /*0008*/ 	.byte	0x04, 0x17
        /*000a*/ 	.short	(.L_137 - .L_136)
.L_136:
        /*000c*/ 	.word	0x00000000
        /*0010*/ 	.short	0x0000
        /*0012*/ 	.short	0x0070
        /*0014*/ 	.byte	0x00, 0xf0, 0x01, 0x28


	//----- nvinfo : EIATTR_SPARSE_MMA_MASK
	.align		4
.L_137:
        /*0018*/ 	.byte	0x03, 0x50
        /*001a*/ 	.short	0x0000


	//----- nvinfo : EIATTR_MAXREG_COUNT
	.align		4
        /*001c*/ 	.byte	0x03, 0x1b
        /*001e*/ 	.short	0x00a8


	//----- nvinfo : EIATTR_NUM_BARRIERS
	.align		4
        /*0020*/ 	.byte	0x02, 0x4c
        /*0022*/ 	.byte	0x10
	.zero		1


	//----- nvinfo : EIATTR_EXTERNS
	.align		4
        /*0024*/ 	.byte	0x04, 0x0f
        /*0026*/ 	.short	(.L_139 - .L_138)


	//   ....[0]....
	.align		4
.L_138:
        /*0028*/ 	.word	index@(__assertfail)


	//----- nvinfo : EIATTR_MERCURY_ISA_VERSION
	.align		4
.L_139:
        /*002c*/ 	.byte	0x03, 0x5f
        /*002e*/ 	.short	0x0101


	//----- nvinfo : EIATTR_INT_WARP_WIDE_INSTR_OFFSETS
	.align		4
        /*0030*/ 	.byte	0x04, 0x31
        /*0032*/ 	.short	(.L_141 - .L_140)


	//   ....[0]....
.L_140:
        /*0034*/ 	.word	0x000000b0


	//   ....[1]....
        /*0038*/ 	.word	0x000000c0


	//   ....[2]....
        /*003c*/ 	.word	0x00000160


	//----- nvinfo : EIATTR_COOP_GROUP_MASK_REGIDS
	.align		4
.L_141:
        /*0040*/ 	.byte	0x04, 0x29
        /*0042*/ 	.short	(.L_143 - .L_142)


	//   ....[0]....
.L_142:
        /*0044*/ 	.word	0xffffffff


	//   ....[1]....
        /*0048*/ 	.word	0xffffffff


	//   ....[2]....
        /*004c*/ 	.word	0xffffffff


	//   ....[3]....
        /*0050*/ 	.word	0xffffffff


	//   ....[4]....
        /*0054*/ 	.word	0xffffffff


	//   ....[5]....
        /*0058*/ 	.word	0xffffffff


	//   ....[6]....
        /*005c*/ 	.word	0xffffffff


	//   ....[7]....
        /*0060*/ 	.word	0xffffffff


	//   ....[8]....
        /*0064*/ 	.word	0xffffffff


	//   ....[9]....
        /*0068*/ 	.word	0xffffffff


	//   ....[10]....
        /*006c*/ 	.word	0xffffffff


	//   ....[11]....
        /*0070*/ 	.word	0xffffffff


	//   ....[12]....
        /*0074*/ 	.word	0xffffffff


	//   ....[13]....
        /*0078*/ 	.word	0xffffffff


	//   ....[14]....
        /*007c*/ 	.word	0xffffffff


	//   ....[15]....
        /*0080*/ 	.word	0xffffffff


	//   ....[16]....
        /*0084*/ 	.word	0xffffffff


	//   ....[17]....
        /*0088*/ 	.word	0xffffffff


	//   ....[18]....
        /*008c*/ 	.word	0xffffffff


	//   ....[19]....
        /*0090*/ 	.word	0xffffffff


	//   ....[20]....
        /*0094*/ 	.word	0xffffffff


	//   ....[21]....
        /*0098*/ 	.word	0xffffffff


	//   ....[22]....
        /*009c*/ 	.word	0xffffffff


	//   ....[23]....
        /*00a0*/ 	.word	0xffffffff


	//   ....[24]....
        /*00a4*/ 	.word	0xffffffff


	//   ....[25]....
        /*00a8*/ 	.word	0xffffffff


	//   ....[26]....
        /*00ac*/ 	.word	0xffffffff


	//   ....[27]....
        /*00b0*/ 	.word	0xffffffff


	//   ....[28]....
        /*00b4*/ 	.word	0xffffffff


	//   ....[29]....
        /*00b8*/ 	.word	0xffffffff


	//   ....[30]....
        /*00bc*/ 	.word	0xffffffff


	//   ....[31]....
        /*00c0*/ 	.word	0xffffffff


	//   ....[32]....
        /*00c4*/ 	.word	0xffffffff


	//   ....[33]....
        /*00c8*/ 	.word	0xffffffff


	//   ....[34]....
        /*00cc*/ 	.word	0xffffffff


	//   ....[35]....
        /*00d0*/ 	.word	0xffffffff


	//   ....[36]....
        /*00d4*/ 	.word	0xffffffff


	//   ....[37]....
        /*00d8*/ 	.word	0xffffffff


	//   ....[38]....
        /*00dc*/ 	.word	0xffffffff


	//   ....[39]....
        /*00e0*/ 	.word	0xffffffff


	//   ....[40]....
        /*00e4*/ 	.word	0xffffffff


	//   ....[41]....
        /*00e8*/ 	.word	0xffffffff


	//   ....[42]....
        /*00ec*/ 	.word	0xffffffff


	//   ....[43]....
        /*00f0*/ 	.word	0xffffffff


	//   ....[44]....
        /*00f4*/ 	.word	0xffffffff


	//   ....[45]....
        /*00f8*/ 	.word	0xffffffff


	//   ....[46]....
        /*00fc*/ 	.word	0xffffffff


	//   ....[47]....
        /*0100*/ 	.word	0xffffffff


	//   ....[48]....
        /*0104*/ 	.word	0xffffffff


	//   ....[49]....
        /*0108*/ 	.word	0xffffffff


	//   ....[50]....
        /*010c*/ 	.word	0xffffffff


	//   ....[51]....
        /*0110*/ 	.word	0xffffffff


	//   ....[52]....
        /*0114*/ 	.word	0xffffffff


	//   ....[53]....
        /*0118*/ 	.word	0xffffffff


	//   ....[54]....
        /*011c*/ 	.word	0xffffffff


	//   ....[55]....
        /*0120*/ 	.word	0xffffffff


	//   ....[56]....
        /*0124*/ 	.word	0xffffffff


	//   ....[57]....
        /*0128*/ 	.word	0xffffffff


	//   ....[58]....
        /*012c*/ 	.word	0xffffffff


	//   ....[59]....
        /*0130*/ 	.word	0xffffffff


	//   ....[60]....
        /*0134*/ 	.word	0xffffffff


	//   ....[61]....
        /*0138*/ 	.word	0xffffffff


	//   ....[62]....
        /*013c*/ 	.word	0xffffffff


	//   ....[63]....
        /*0140*/ 	.word	0xffffffff


	//   ....[64]....
        /*0144*/ 	.word	0xffffffff


	//   ....[65]....
        /*0148*/ 	.word	0xffffffff


	//   ....[66]....
        /*014c*/ 	.word	0xffffffff


	//   ....[67]....
        /*0150*/ 	.word	0xffffffff


	//   ....[68]....
        /*0154*/ 	.word	0xffffffff


	//   ....[69]....
        /*0158*/ 	.word	0xffffffff


	//   ....[70]....
        /*015c*/ 	.word	0xffffffff


	//   ....[71]....
        /*0160*/ 	.word	0xffffffff


	//   ....[72]....
        /*0164*/ 	.word	0xffffffff


	//   ....[73]....
        /*0168*/ 	.word	0xffffffff


	//   ....[74]....
        /*016c*/ 	.word	0xffffffff


	//   ....[75]....
        /*0170*/ 	.word	0xffffffff


	//   ....[76]....
        /*0174*/ 	.word	0xffffffff


	//   ....[77]....
        /*0178*/ 	.word	0xffffffff


	//   ....[78]....
        /*017c*/ 	.word	0xffffffff


	//   ....[79]....
        /*0180*/ 	.word	0xffffffff


	//   ....[80]....
        /*0184*/ 	.word	0xffffffff


	//   ....[81]....
        /*0188*/ 	.word	0xffffffff


	//   ....[82]....
        /*018c*/ 	.word	0xffffffff


	//   ....[83]....
        /*0190*/ 	.word	0xffffffff


	//   ....[84]....
        /*0194*/ 	.word	0xffffffff


	//   ....[85]....
        /*0198*/ 	.word	0xffffffff


	//   ....[86]....
        /*019c*/ 	.word	0xffffffff


	//   ....[87]....
        /*01a0*/ 	.word	0xffffffff


	//   ....[88]....
        /*01a4*/ 	.word	0xffffffff


	//   ....[89]....
        /*01a8*/ 	.word	0xffffffff


	//   ....[90]....
        /*01ac*/ 	.word	0xffffffff


	//   ....[91]....
        /*01b0*/ 	.word	0xffffffff


	//   ....[92]....
        /*01b4*/ 	.word	0xffffffff


	//   ....[93]....
        /*01b8*/ 	.word	0x0500000f


	//   ....[94]....
        /*01bc*/ 	.word	0x0500000f


	//   ....[95]....
        /*01c0*/ 	.word	0x0500000f


	//   ....[96]....
        /*01c4*/ 	.word	0x0500000f


	//   ....[97]....
        /*01c8*/ 	.word	0x0500000f


	//   ....[98]....
        /*01cc*/ 	.word	0x0500000f


	//   ....[99]....
        /*01d0*/ 	.word	0x0500000f


	//   ....[100]....
        /*01d4*/ 	.word	0x0500000f


	//   ....[101]....
        /*01d8*/ 	.word	0x0500000f


	//   ....[102]....
        /*01dc*/ 	.word	0x0500000f


	//   ....[103]....
        /*01e0*/ 	.word	0x0500000f


	//   ....[104]....
        /*01e4*/ 	.word	0x0500000f


	//   ....[105]....
        /*01e8*/ 	.word	0x0500000f


	//   ....[106]....
        /*01ec*/ 	.word	0x0500000f


	//   ....[107]....
        /*01f0*/ 	.word	0x0500000f


	//   ....[108]....
        /*01f4*/ 	.word	0x0500000f


	//   ....[109]....
        /*01f8*/ 	.word	0x0500000f


	//   ....[110]....
        /*01fc*/ 	.word	0x0500000f


	//   ....[111]....
        /*0200*/ 	.word	0x0500000f


	//   ....[112]....
        /*0204*/ 	.word	0x0500000f


	//   ....[113]....
        /*0208*/ 	.word	0x0500000f


	//   ....[114]....
        /*020c*/ 	.word	0x0500000f


	//   ....[115]....
        /*0210*/ 	.word	0x0500000f


	//   ....[116]....
        /*0214*/ 	.word	0x0500000f


	//   ....[117]....
        /*0218*/ 	.word	0x0500000f


	//   ....[118]....
        /*021c*/ 	.word	0x0500000f


	//   ....[119]....
        /*0220*/ 	.word	0x0500000f


	//   ....[120]....
        /*0224*/ 	.word	0x0500000f


	//   ....[121]....
        /*0228*/ 	.word	0x0500000f


	//   ....[122]....
        /*022c*/ 	.word	0x0500000f


	//   ....[123]....
        /*0230*/ 	.word	0x0500000f


	//   ....[124]....
        /*0234*/ 	.word	0x0500000f


	//   ....[125]....
        /*0238*/ 	.word	0x0500000f


	//   ....[126]....
        /*023c*/ 	.word	0x0500000f


	//   ....[127]....
        /*0240*/ 	.word	0x0500000f


	//   ....[128]....
        /*0244*/ 	.word	0x0500000f


	//   ....[129]....
        /*0248*/ 	.word	0x0500000f


	//   ....[130]....
        /*024c*/ 	.word	0x0500000f


	//   ....[131]....
        /*0250*/ 	.word	0x0500000f


	//   ....[132]....
        /*0254*/ 	.word	0x0500000f


	//   ....[133]....
        /*0258*/ 	.word	0x0500000f


	//   ....[134]....
        /*025c*/ 	.word	0x0500000f


	//   ....[135]....
        /*0260*/ 	.word	0x0500000f


	//   ....[136]....
        /*0264*/ 	.word	0x0500000f


	//   ....[137]....
        /*0268*/ 	.word	0x0500000f


	//   ....[138]....
        /*026c*/ 	.word	0x0500000f


	//   ....[139]....
        /*0270*/ 	.word	0x0500000f


	//   ....[140]....
        /*0274*/ 	.word	0x0500000f


	//   ....[141]....
        /*0278*/ 	.word	0x0500000f


	//   ....[142]....
        /*027c*/ 	.word	0x0500000f


	//   ....[143]....
        /*0280*/ 	.word	0x0500000f


	//   ....[144]....
        /*0284*/ 	.word	0x0500000f


	//   ....[145]....
        /*0288*/ 	.word	0x0500000f


	//   ....[146]....
        /*028c*/ 	.word	0x0500000f


	//   ....[147]....
        /*0290*/ 	.word	0x0500000f


	//   ....[148]....
        /*0294*/ 	.word	0x0500000f


	//   ....[149]....
        /*0298*/ 	.word	0x0500000f


	//   ....[150]....
        /*029c*/ 	.word	0x0500000f


	//   ....[151]....
        /*02a0*/ 	.word	0x0500000f


	//   ....[152]....
        /*02a4*/ 	.word	0x0500000f


	//   ....[153]....
        /*02a8*/ 	.word	0x0500000f


	//   ....[154]....
        /*02ac*/ 	.word	0x0500000f


	//   ....[155]....
        /*02b0*/ 	.word	0x0500000f


	//   ....[156]....
        /*02b4*/ 	.word	0x0500000f


	//   ....[157]....
        /*02b8*/ 	.word	0x0500000f


	//   ....[158]....
        /*02bc*/ 	.word	0x0500000f


	//----- nvinfo : EIATTR_COOP_GROUP_INSTR_OFFSETS
	.align		4
.L_143:
        /*02c0*/ 	.byte	0x04, 0x28
        /*02c2*/ 	.short	(.L_145 - .L_144)


	//   ....[0]....
.L_144:
        /*02c4*/ 	.word	0x00000060


	//   ....[1]....
        /*02c8*/ 	.word	0x000000a0


	//   ....[2]....
        /*02cc*/ 	.word	0x000002c0


	//   ....[3]....
        /*02d0*/ 	.word	0x00000420


	//   ....[4]....
        /*02d4*/ 	.word	0x00000540


	//   ....[5]....
        /*02d8*/ 	.word	0x000006a0


	//   ....[6]....
        /*02dc*/ 	.word	0x00001230


	//   ....[7]....
        /*02e0*/ 	.word	0x00001e20


	//   ....[8]....
        /*02e4*/ 	.word	0x00001e70


	//   ....[9]....
        /*02e8*/ 	.word	0x000022b0


	//   ....[10]....
        /*02ec*/ 	.word	0x00002320


	//   ....[11]....
        /*02f0*/ 	.word	0x000033c0


	//   ....[12]....
        /*02f4*/ 	.word	0x000033f0


	//   ....[13]....
        /*02f8*/ 	.word	0x00003850


	//   ....[14]....
        /*02fc*/ 	.word	0x00003a20


	//   ....[15]....
        /*0300*/ 	.word	0x00004bf0


	//   ....[16]....
        /*0304*/ 	.word	0x00004c30


	//   ....[17]....
        /*0308*/ 	.word	0x00004c60


	//   ....[18]....
        /*030c*/ 	.word	0x00004c90


	//   ....[19]....
        /*0310*/ 	.word	0x00005d40


	//   ....[20]....
        /*0314*/ 	.word	0x00005da0


	//   ....[21]....
        /*0318*/ 	.word	0x00005de0


	//   ....[22]....
        /*031c*/ 	.word	0x00005e10


	//   ....[23]....
        /*0320*/ 	.word	0x00005e50


	//   ....[24]....
        /*0324*/ 	.word	0x00005e70


	//   ....[25]....
        /*0328*/ 	.word	0x00006ad0


	//   ....[26]....
        /*032c*/ 	.word	0x00006ae0


	//   ....[27]....
        /*0330*/ 	.word	0x00007b10


	//   ....[28]....
        /*0334*/ 	.word	0x00008bf0


	//   ....[29]....
        /*0338*/ 	.word	0x00008c10


	//   ....[30]....
        /*033c*/ 	.word	0x00008c20


	//   ....[31]....
        /*0340*/ 	.word	0x00008c60


	//   ....[32]....
        /*0344*/ 	.word	0x00008cb0


	//   ....[33]....
        /*0348*/ 	.word	0x00008cd0


	//   ....[34]....
        /*034c*/ 	.word	0x00008d20


	//   ....[35]....
        /*0350*/ 	.word	0x00008d40


	//   ....[36]....
        /*0354*/ 	.word	0x00008d90


	//   ....[37]....
        /*0358*/ 	.word	0x00008db0


	//   ....[38]....
        /*035c*/ 	.word	0x00008e00


	//   ....[39]....
        /*0360*/ 	.word	0x00008e20


	//   ....[40]....
        /*0364*/ 	.word	0x00009370


	//   ....[41]....
        /*0368*/ 	.word	0x000093a0


	//   ....[42]....
        /*036c*/ 	.word	0x000093d0


	//   ....[43]....
        /*0370*/ 	.word	0x00009430


	//   ....[44]....
        /*0374*/ 	.word	0x00009490


	//   ....[45]....
        /*0378*/ 	.word	0x000094b0


	//   ....[46]....
        /*037c*/ 	.word	0x00009510


	//   ....[47]....
        /*0380*/ 	.word	0x00009530


	//   ....[48]....
        /*0384*/ 	.word	0x00009590


	//   ....[49]....
        /*0388*/ 	.word	0x000095b0


	//   ....[50]....
        /*038c*/ 	.word	0x00009610


	//   ....[51]....
        /*0390*/ 	.word	0x00009630


	//   ....[52]....
        /*0394*/ 	.word	0x00009690


	//   ....[53]....
        /*0398*/ 	.word	0x000096b0


	//   ....[54]....
        /*039c*/ 	.word	0x00009700


	//   ....[55]....
        /*03a0*/ 	.word	0x00009720


	//   ....[56]....
        /*03a4*/ 	.word	0x00009aa0


	//   ....[57]....
        /*03a8*/ 	.word	0x00009ad0


	//   ....[58]....
        /*03ac*/ 	.word	0x00009b10


	//   ....[59]....
        /*03b0*/ 	.word	0x00009b30


	//   ....[60]....
        /*03b4*/ 	.word	0x00009b50


	//   ....[61]....
        /*03b8*/ 	.word	0x00009b70


	//   ....[62]....
        /*03bc*/ 	.word	0x00009b90


	//   ....[63]....
        /*03c0*/ 	.word	0x00009bc0


	//   ....[64]....
        /*03c4*/ 	.word	0x00009c60


	//   ....[65]....
        /*03c8*/ 	.word	0x00009c90


	//   ....[66]....
        /*03cc*/ 	.word	0x00009ca0


	//   ....[67]....
        /*03d0*/ 	.word	0x00009d30


	//   ....[68]....
        /*03d4*/ 	.word	0x0000a520


	//   ....[69]....
        /*03d8*/ 	.word	0x0000a540


	//   ....[70]....
        /*03dc*/ 	.word	0x0000a550


	//   ....[71]....
        /*03e0*/ 	.word	0x0000a560


	//   ....[72]....
        /*03e4*/ 	.word	0x0000a570


	//   ....[73]....
        /*03e8*/ 	.word	0x0000a580


	//   ....[74]....
        /*03ec*/ 	.word	0x0000a5a0


	//   ....[75]....
        /*03f0*/ 	.word	0x0000a5c0


	//   ....[76]....
        /*03f4*/ 	.word	0x0000a5f0


	//   ....[77]....
        /*03f8*/ 	.word	0x0000a630


	//   ....[78]....
        /*03fc*/ 	.word	0x0000a670


	//   ....[79]....
        /*0400*/ 	.word	0x0000a6c0


	//   ....[80]....
        /*0404*/ 	.word	0x0000aa10


	//   ....[81]....
        /*0408*/ 	.word	0x0000aa30


	//   ....[82]....
        /*040c*/ 	.word	0x0000aa40


	//   ....[83]....
        /*0410*/ 	.word	0x0000aa50


	//   ....[84]....
        /*0414*/ 	.word	0x0000aa60


	//   ....[85]....
        /*0418*/ 	.word	0x0000aa90


	//   ....[86]....
        /*041c*/ 	.word	0x0000aaf0


	//   ....[87]....
        /*0420*/ 	.word	0x0000ab10


	//   ....[88]....
        /*0424*/ 	.word	0x0000ab70


	//   ....[89]....
        /*0428*/ 	.word	0x0000ab80


	//   ....[90]....
        /*042c*/ 	.word	0x0000abf0


	//   ....[91]....
        /*0430*/ 	.word	0x0000ac10


	//   ....[92]....
        /*0434*/ 	.word	0x0000af70


	//   ....[93]....
        /*0438*/ 	.word	0x0000b410


	//   ....[94]....
        /*043c*/ 	.word	0x0000b500


	//   ....[95]....
        /*0440*/ 	.word	0x0000b5a0


	//   ....[96]....
        /*0444*/ 	.word	0x0000b620


	//   ....[97]....
        /*0448*/ 	.word	0x0000b6d0


	//   ....[98]....
        /*044c*/ 	.word	0x0000b730


	//   ....[99]....
        /*0450*/ 	.word	0x0000b7f0


	//   ....[100]....
        /*0454*/ 	.word	0x0000b850


	//   ....[101]....
        /*0458*/ 	.word	0x0000b910


	//   ....[102]....
        /*045c*/ 	.word	0x0000b970


	//   ....[103]....
        /*0460*/ 	.word	0x0000ba30


	//   ....[104]....
        /*0464*/ 	.word	0x0000ba90


	//   ....[105]....
        /*0468*/ 	.word	0x0000bb30


	//   ....[106]....
        /*046c*/ 	.word	0x0000bbc0


	//   ....[107]....
        /*0470*/ 	.word	0x0000bc20


	//   ....[108]....
        /*0474*/ 	.word	0x0000bce0


	//   ....[109]....
        /*0478*/ 	.word	0x0000bda0


	//   ....[110]....
        /*047c*/ 	.word	0x0000be00


	//   ....[111]....
        /*0480*/ 	.word	0x0000bed0


	//   ....[112]....
        /*0484*/ 	.word	0x0000bf30


	//   ....[113]....
        /*0488*/ 	.word	0x0000c000


	//   ....[114]....
        /*048c*/ 	.word	0x0000c060


	//   ....[115]....
        /*0490*/ 	.word	0x0000c130


	//   ....[116]....
        /*0494*/ 	.word	0x0000c190


	//   ....[117]....
        /*0498*/ 	.word	0x0000c250


	//   ....[118]....
        /*049c*/ 	.word	0x0000c2b0


	//   ....[119]....
        /*04a0*/ 	.word	0x0000c360


	//   ....[120]....
        /*04a4*/ 	.word	0x0000c3e0


	//   ....[121]....
        /*04a8*/ 	.word	0x0000c480


	//   ....[122]....
        /*04ac*/ 	.word	0x0000c5d0


	//   ....[123]....
        /*04b0*/ 	.word	0x0000c6a0


	//   ....[124]....
        /*04b4*/ 	.word	0x0000c720


	//   ....[125]....
        /*04b8*/ 	.word	0x0000c7e0


	//   ....[126]....
        /*04bc*/ 	.word	0x0000c8c0


	//   ....[127]....
        /*04c0*/ 	.word	0x0000c980


	//   ....[128]....
        /*04c4*/ 	.word	0x0000ca60


	//   ....[129]....
        /*04c8*/ 	.word	0x0000cb20


	//   ....[130]....
        /*04cc*/ 	.word	0x0000cc00


	//   ....[131]....
        /*04d0*/ 	.word	0x0000ccc0


	//   ....[132]....
        /*04d4*/ 	.word	0x0000cda0


	//   ....[133]....
        /*04d8*/ 	.word	0x0000ce70


	//   ....[134]....
        /*04dc*/ 	.word	0x0000cfd0


	//   ....[135]....
        /*04e0*/ 	.word	0x0000d070


	//   ....[136]....
        /*04e4*/ 	.word	0x0000d0d0


	//   ....[137]....
        /*04e8*/ 	.word	0x0000d170


	//   ....[138]....
        /*04ec*/ 	.word	0x0000d1d0


	//   ....[139]....
        /*04f0*/ 	.word	0x0000d270


	//   ....[140]....
        /*04f4*/ 	.word	0x0000d2d0


	//   ....[141]....
        /*04f8*/ 	.word	0x0000d370


	//   ....[142]....
        /*04fc*/ 	.word	0x0000d3d0


	//   ....[143]....
        /*0500*/ 	.word	0x0000d470


	//   ....[144]....
        /*0504*/ 	.word	0x0000d4d0


	//   ....[145]....
        /*0508*/ 	.word	0x0000d570


	//   ....[146]....
        /*050c*/ 	.word	0x0000d660


	//   ....[147]....
        /*0510*/ 	.word	0x0000d700


	//   ....[148]....
        /*0514*/ 	.word	0x0000d770


	//   ....[149]....
        /*0518*/ 	.word	0x0000d840


	//   ....[150]....
        /*051c*/ 	.word	0x0000d8a0


	//   ....[151]....
        /*0520*/ 	.word	0x0000d980


	//   ....[152]....
        /*0524*/ 	.word	0x0000d9e0


	//   ....[153]....
        /*0528*/ 	.word	0x0000dac0


	//   ....[154]....
        /*052c*/ 	.word	0x0000db20


	//   ....[155]....
        /*0530*/ 	.word	0x0000dc00


	//   ....[156]....
        /*0534*/ 	.word	0x0000dc60


	//   ....[157]....
        /*0538*/ 	.word	0x0000dd40


	//   ....[158]....
        /*053c*/ 	.word	0x0000de30


	//----- nvinfo : EIATTR_REG_RECONFIG
	.align		4
.L_145:
        /*0540*/ 	.byte	0x01, 0x54
	.zero		2


	//----- nvinfo : EIATTR_SYSCALL_OFFSETS
	.align		4
        /*0544*/ 	.byte	0x04, 0x46
        /*0546*/ 	.short	(.L_147 - .L_146)


	//   ....[0]....
.L_146:
        /*0548*/ 	.word	0x000013f0


	//   ....[1]....
        /*054c*/ 	.word	0x00008250


	//   ....[2]....
        /*0550*/ 	.word	0x00008390


	//   ....[3]....
        /*0554*/ 	.word	0x00008480


	//   ....[4]....
        /*0558*/ 	.word	0x00009090


	//----- nvinfo : EIATTR_MBARRIER_INSTR_OFFSETS
	.align		4
.L_147:
        /*055c*/ 	.byte	0x04, 0x39
        /*055e*/ 	.short	(.L_149 - .L_148)


	//   ....[0]....
.L_148:
        /*0560*/ 	.word	0x00000170
        /*0564*/ 	.word	0x000000ff
        /*0568*/ 	.word	0x00022800
        /*056c*/ 	.short	0x0100
        /*056e*/ 	.byte	0x08
	.zero		1


	//   ....[1]....
        /*0570*/ 	.word	0x00000180
        /*0574*/ 	.word	0x000000ff
        /*0578*/ 	.word	0x00022820
        /*057c*/ 	.short	0x0100
        /*057e*/ 	.byte	0x08
	.zero		1


	//   ....[2]....
        /*0580*/ 	.word	0x00000270
        /*0584*/ 	.word	0x000000ff
        /*0588*/ 	.word	0x00022830
        /*058c*/ 	.short	0x0100
        /*058e*/ 	.byte	0x08
	.zero		1


	//   ....[3]....
        /*0590*/ 	.word	0x00000280
        /*0594*/ 	.word	0x000000ff
        /*0598*/ 	.word	0x00022840
        /*059c*/ 	.short	0x0100
        /*059e*/ 	.byte	0x08
	.zero		1


	//   ....[4]....
        /*05a0*/ 	.word	0x00000290
        /*05a4*/ 	.word	0x000000ff
        /*05a8*/ 	.word	0x00022838
        /*05ac*/ 	.short	0x0100
        /*05ae*/ 	.byte	0x08
	.zero		1


	//   ....[5]....
        /*05b0*/ 	.word	0x000002a0
        /*05b4*/ 	.word	0x000000ff
        /*05b8*/ 	.word	0x00022848
        /*05bc*/ 	.short	0x0100
        /*05be*/ 	.byte	0x08
	.zero		1


	//   ....[6]....
        /*05c0*/ 	.word	0x000003d0
        /*05c4*/ 	.word	0x000000ff
        /*05c8*/ 	.word	0x00022850
        /*05cc*/ 	.short	0x0100
        /*05ce*/ 	.byte	0x08
	.zero		1


	//   ....[7]....
        /*05d0*/ 	.word	0x000003e0
        /*05d4*/ 	.word	0x000000ff
        /*05d8*/ 	.word	0x00022860
        /*05dc*/ 	.short	0x0100
        /*05de*/ 	.byte	0x08
	.zero		1


	//   ....[8]....
        /*05e0*/ 	.word	0x000003f0
        /*05e4*/ 	.word	0x000000ff
        /*05e8*/ 	.word	0x00022858
        /*05ec*/ 	.short	0x0100
        /*05ee*/ 	.byte	0x08
	.zero		1


	//   ....[9]....
        /*05f0*/ 	.word	0x00000400
        /*05f4*/ 	.word	0x000000ff
        /*05f8*/ 	.word	0x00022868
        /*05fc*/ 	.short	0x0100
        /*05fe*/ 	.byte	0x08
	.zero		1


	//   ....[10]....
        /*0600*/ 	.word	0x000004f0
        /*0604*/ 	.word	0x000000ff
        /*0608*/ 	.word	0x00022870
        /*060c*/ 	.short	0x0100
        /*060e*/ 	.byte	0x06
	.zero		1


	//   ....[11]....
        /*0610*/ 	.word	0x00000500
        /*0614*/ 	.word	0x000000ff
        /*0618*/ 	.word	0x00022880
        /*061c*/ 	.short	0x0100
        /*061e*/ 	.byte	0x06
	.zero		1


	//   ....[12]....
        /*0620*/ 	.word	0x00000510
        /*0624*/ 	.word	0x000000ff
        /*0628*/ 	.word	0x00022878
        /*062c*/ 	.short	0x0100
        /*062e*/ 	.byte	0x06
	.zero		1


	//   ....[13]....
        /*0630*/ 	.word	0x00000520
        /*0634*/ 	.word	0x000000ff
        /*0638*/ 	.word	0x00022888
        /*063c*/ 	.short	0x0100
        /*063e*/ 	.byte	0x06
	.zero		1


	//   ....[14]....
        /*0640*/ 	.word	0x00000650
        /*0644*/ 	.word	0x000000ff
        /*0648*/ 	.word	0x00022890
        /*064c*/ 	.short	0x0100
        /*064e*/ 	.byte	0x08
	.zero		1


	//   ....[15]....
        /*0650*/ 	.word	0x00000660
        /*0654*/ 	.word	0x000000ff
        /*0658*/ 	.word	0x000228a0
        /*065c*/ 	.short	0x0100
        /*065e*/ 	.byte	0x08
	.zero		1


	//   ....[16]....
        /*0660*/ 	.word	0x00000670
        /*0664*/ 	.word	0x000000ff
        /*0668*/ 	.word	0x00022898
        /*066c*/ 	.short	0x0100
        /*066e*/ 	.byte	0x08
	.zero		1


	//   ....[17]....
        /*0670*/ 	.word	0x00000680
        /*0674*/ 	.word	0x000000ff
        /*0678*/ 	.word	0x000228a8
        /*067c*/ 	.short	0x0100
        /*067e*/ 	.byte	0x08
	.zero		1


	//   ....[18]....
        /*0680*/ 	.word	0x000007c0
        /*0684*/ 	.word	0x000000ff
        /*0688*/ 	.word	0x000228b0
        /*068c*/ 	.short	0x0100
        /*068e*/ 	.byte	0x08
	.zero		1


	//   ....[19]....
        /*0690*/ 	.word	0x000007d0
        /*0694*/ 	.word	0x000000ff
        /*0698*/ 	.word	0x000228c0
        /*069c*/ 	.short	0x0100
        /*069e*/ 	.byte	0x08
	.zero		1


	//   ....[20]....
        /*06a0*/ 	.word	0x000007e0
        /*06a4*/ 	.word	0x000000ff
        /*06a8*/ 	.word	0x000228b8
        /*06ac*/ 	.short	0x0100
        /*06ae*/ 	.byte	0x08
	.zero		1


	//   ....[21]....
        /*06b0*/ 	.word	0x000007f0
        /*06b4*/ 	.word	0x000000ff
        /*06b8*/ 	.word	0x000228c8
        /*06bc*/ 	.short	0x0100
        /*06be*/ 	.byte	0x08
	.zero		1


	//   ....[22]....
        /*06c0*/ 	.word	0x00001420
        /*06c4*/ 	.word	0x000000ff
        /*06c8*/ 	.word	0x00022800
        /*06cc*/ 	.short	0x010a
        /*06ce*/ 	.byte	0x29
	.zero		1


	//   ....[23]....
        /*06d0*/ 	.word	0x000014b0
        /*06d4*/ 	.word	0x000000ff
        /*06d8*/ 	.word	0x00022830
        /*06dc*/ 	.short	0x010a
        /*06de*/ 	.byte	0x29
	.zero		1


	//   ....[24]....
        /*06e0*/ 	.word	0x000014f0
        /*06e4*/ 	.word	0x000000ff
        /*06e8*/ 	.word	0x00022830
        /*06ec*/ 	.short	0x010a
        /*06ee*/ 	.byte	0x29
	.zero		1


	//   ....[25]....
        /*06f0*/ 	.word	0x00001820
        /*06f4*/ 	.word	0x000000ff
        /*06f8*/ 	.word	0x00000000
        /*06fc*/ 	.short	0x0101
        /*06fe*/ 	.byte	0x04
	.zero		1


	//   ....[26]....
        /*0700*/ 	.word	0x00002b30
        /*0704*/ 	.word	0x000000ff
        /*0708*/ 	.word	0x00022850
        /*070c*/ 	.short	0x010a
        /*070e*/ 	.byte	0x29
	.zero		1


	//   ....[27]....
        /*0710*/ 	.word	0x00002b70
        /*0714*/ 	.word	0x000000ff
        /*0718*/ 	.word	0x00022850
        /*071c*/ 	.short	0x010a
        /*071e*/ 	.byte	0x29
	.zero		1


	//   ....[28]....
        /*0720*/ 	.word	0x00002ed0
        /*0724*/ 	.word	0x000000ff
        /*0728*/ 	.word	0x00000000
        /*072c*/ 	.short	0x0101
        /*072e*/ 	.byte	0x04
	.zero		1


	//   ....[29]....
        /*0730*/ 	.word	0x00003010
        /*0734*/ 	.word	0x000000ff
        /*0738*/ 	.word	0x00022830
        /*073c*/ 	.short	0x010a
        /*073e*/ 	.byte	0x1a
	.zero		1


	//   ....[30]....
        /*0740*/ 	.word	0x00003050
        /*0744*/ 	.word	0x000000ff
        /*0748*/ 	.word	0x00022830
        /*074c*/ 	.short	0x010a
        /*074e*/ 	.byte	0x1a
	.zero		1


	//   ....[31]....
        /*0750*/ 	.word	0x00003280
        /*0754*/ 	.word	0x000000ff
        /*0758*/ 	.word	0x00000000
        /*075c*/ 	.short	0x0101
        /*075e*/ 	.byte	0x0b
	.zero		1


	//   ....[32]....
        /*0760*/ 	.word	0x000048d0
        /*0764*/ 	.word	0x000000ff
        /*0768*/ 	.word	0x00022850
        /*076c*/ 	.short	0x010a
        /*076e*/ 	.byte	0x1a
	.zero		1


	//   ....[33]....
        /*0770*/ 	.word	0x00004910
        /*0774*/ 	.word	0x000000ff
        /*0778*/ 	.word	0x00022850
        /*077c*/ 	.short	0x010a
        /*077e*/ 	.byte	0x1a
	.zero		1


	//   ....[34]....
        /*0780*/ 	.word	0x00004bd0
        /*0784*/ 	.word	0x000000ff
        /*0788*/ 	.word	0x00000000
        /*078c*/ 	.short	0x0101
        /*078e*/ 	.byte	0x0b
	.zero		1


	//   ....[35]....
        /*0790*/ 	.word	0x00005e80
        /*0794*/ 	.word	0x000000ff
        /*0798*/ 	.word	0x00000000
        /*079c*/ 	.short	0x0101
        /*079e*/ 	.byte	0x04
	.zero		1


	//   ....[36]....
        /*07a0*/ 	.word	0x00008990
        /*07a4*/ 	.word	0x000000ff
        /*07a8*/ 	.word	0x00022840
        /*07ac*/ 	.short	0x010a
        /*07ae*/ 	.byte	0x2b
	.zero		1


	//   ....[37]....
        /*07b0*/ 	.word	0x00008ec0
        /*07b4*/ 	.word	0x000000ff
        /*07b8*/ 	.word	0x00022830
        /*07bc*/ 	.short	0x0107
        /*07be*/ 	.byte	0x2b
	.zero		1


	//   ....[38]....
        /*07c0*/ 	.word	0x00008f30
        /*07c4*/ 	.word	0x000000ff
        /*07c8*/ 	.word	0x00022830
        /*07cc*/ 	.short	0x0101
        /*07ce*/ 	.byte	0x2b
	.zero		1


	//   ....[39]....
        /*07d0*/ 	.word	0x000097f0
        /*07d4*/ 	.word	0x000000ff
        /*07d8*/ 	.word	0x00022800
        /*07dc*/ 	.short	0x0107
        /*07de*/ 	.byte	0x2b
	.zero		1


	//   ....[40]....
        /*07e0*/ 	.word	0x00009830
        /*07e4*/ 	.word	0x000000ff
        /*07e8*/ 	.word	0x00022800
        /*07ec*/ 	.short	0x0101
        /*07ee*/ 	.byte	0x2b
	.zero		1


	//   ....[41]....
        /*07f0*/ 	.word	0x00009840
        /*07f4*/ 	.word	0x000000ff
        /*07f8*/ 	.word	0x00022820
        /*07fc*/ 	.short	0x010a
        /*07fe*/ 	.byte	0x2b
	.zero		1


	//   ....[42]....
        /*0800*/ 	.word	0x00009890
        /*0804*/ 	.word	0x000000ff
        /*0808*/ 	.word	0x00022860
        /*080c*/ 	.short	0x010a
        /*080e*/ 	.byte	0x2b
	.zero		1


	//   ....[43]....
        /*0810*/ 	.word	0x00009fc0
        /*0814*/ 	.word	0x000000ff
        /*0818*/ 	.word	0x00022850
        /*081c*/ 	.short	0x0107
        /*081e*/ 	.byte	0x2b
	.zero		1


	//   ....[44]....
        /*0820*/ 	.word	0x0000a040
        /*0824*/ 	.word	0x000000ff
        /*0828*/ 	.word	0x00022850
        /*082c*/ 	.short	0x0101
        /*082e*/ 	.byte	0x2b
	.zero		1


	//   ....[45]....
        /*0830*/ 	.word	0x0000a320
        /*0834*/ 	.word	0x00000020
        /*0838*/ 	.word	0x00022840
        /*083c*/ 	.short	0x010a
        /*083e*/ 	.byte	0x3f
	.zero		1


	//   ....[46]....
        /*0840*/ 	.word	0x0000a750
        /*0844*/ 	.word	0x00000020
        /*0848*/ 	.word	0x00022830
        /*084c*/ 	.short	0x0107
        /*084e*/ 	.byte	0x3f
	.zero		1


	//   ....[47]....
        /*0850*/ 	.word	0x0000a800
        /*0854*/ 	.word	0x00000020
        /*0858*/ 	.word	0x00022830
        /*085c*/ 	.short	0x0101
        /*085e*/ 	.byte	0x3f
	.zero		1


	//   ....[48]....
        /*0860*/ 	.word	0x0000a830
        /*0864*/ 	.word	0x00000020
        /*0868*/ 	.word	0x00022860
        /*086c*/ 	.short	0x010a
        /*086e*/ 	.byte	0x3f
	.zero		1


	//   ....[49]....
        /*0870*/ 	.word	0x0000ad70
        /*0874*/ 	.word	0x00000020
        /*0878*/ 	.word	0x00022850
        /*087c*/ 	.short	0x0107
        /*087e*/ 	.byte	0x3f
	.zero		1


	//   ....[50]....
        /*0880*/ 	.word	0x0000ae40
        /*0884*/ 	.word	0x00000020
        /*0888*/ 	.word	0x00022850
        /*088c*/ 	.short	0x0101
        /*088e*/ 	.byte	0x3f
	.zero		1


	//   ....[51]....
        /*0890*/ 	.word	0x0000af20
        /*0894*/ 	.word	0x00000004
        /*0898*/ 	.word	0x00022820
        /*089c*/ 	.short	0x010a
        /*089e*/ 	.byte	0x3f
	.zero		1


	//   ....[52]....
        /*08a0*/ 	.word	0x0000b060
        /*08a4*/ 	.word	0x00000005
        /*08a8*/ 	.word	0x00022840
        /*08ac*/ 	.short	0x010a
        /*08ae*/ 	.byte	0x3f
	.zero		1


	//   ....[53]....
        /*08b0*/ 	.word	0x0000b100
        /*08b4*/ 	.word	0x00000015
        /*08b8*/ 	.word	0x00022840
        /*08bc*/ 	.short	0x010a
        /*08be*/ 	.byte	0x3f
	.zero		1


	//   ....[54]....
        /*08c0*/ 	.word	0x0000b140
        /*08c4*/ 	.word	0x00000005
        /*08c8*/ 	.word	0x00022860
        /*08cc*/ 	.short	0x010a
        /*08ce*/ 	.byte	0x3f
	.zero		1


	//   ....[55]....
        /*08d0*/ 	.word	0x0000b180
        /*08d4*/ 	.word	0x00000015
        /*08d8*/ 	.word	0x00022860
        /*08dc*/ 	.short	0x010a
        /*08de*/ 	.byte	0x3f
	.zero		1


	//   ....[56]....
        /*08e0*/ 	.word	0x0000b1f0
        /*08e4*/ 	.word	0x00000005
        /*08e8*/ 	.word	0x00022800
        /*08ec*/ 	.short	0x010a
        /*08ee*/ 	.byte	0x3f
	.zero		1


	//   ....[57]....
        /*08f0*/ 	.word	0x0000b250
        /*08f4*/ 	.word	0x00000005
        /*08f8*/ 	.word	0x00022830
        /*08fc*/ 	.short	0x010a
        /*08fe*/ 	.byte	0x3f
	.zero		1


	//   ....[58]....
        /*0900*/ 	.word	0x0000b2b0
        /*0904*/ 	.word	0x00000009
        /*0908*/ 	.word	0x00022850
        /*090c*/ 	.short	0x010a
        /*090e*/ 	.byte	0x3f
	.zero		1


	//   ....[59]....
        /*0910*/ 	.word	0x0000b310
        /*0914*/ 	.word	0x00000000
        /*0918*/ 	.word	0x00022830
        /*091c*/ 	.short	0x010a
        /*091e*/ 	.byte	0x3f
	.zero		1


	//   ....[60]....
        /*0920*/ 	.word	0x0000b370
        /*0924*/ 	.word	0x00000008
        /*0928*/ 	.word	0x00022850
        /*092c*/ 	.short	0x010a
        /*092e*/ 	.byte	0x3f
	.zero		1


	//   ....[61]....
        /*0930*/ 	.word	0x0000b450
        /*0934*/ 	.word	0x00000003
        /*0938*/ 	.word	0x00022840
        /*093c*/ 	.short	0x010a
        /*093e*/ 	.byte	0x3f
	.zero		1


	//   ....[62]....
        /*0940*/ 	.word	0x0000c4c0
        /*0944*/ 	.word	0x00000003
        /*0948*/ 	.word	0x00022820
        /*094c*/ 	.short	0x010a
        /*094e*/ 	.byte	0x3f
	.zero		1


	//   ....[63]....
        /*0950*/ 	.word	0x0000c520
        /*0954*/ 	.word	0x00000003
        /*0958*/ 	.word	0x00022860
        /*095c*/ 	.short	0x010a
        /*095e*/ 	.byte	0x3f
	.zero		1


	//   ....[64]....
        /*0960*/ 	.word	0x0000cf20
        /*0964*/ 	.word	0x00000020
        /*0968*/ 	.word	0x00022840
        /*096c*/ 	.short	0x010a
        /*096e*/ 	.byte	0x3f
	.zero		1


	//   ....[65]....
        /*0970*/ 	.word	0x0000d5b0
        /*0974*/ 	.word	0x00000020
        /*0978*/ 	.word	0x00022860
        /*097c*/ 	.short	0x010a
        /*097e*/ 	.byte	0x3f
	.zero		1


	//   ....[66]....
        /*0980*/ 	.word	0x0000dd80
        /*0984*/ 	.word	0x00000004
        /*0988*/ 	.word	0x00022820
        /*098c*/ 	.short	0x010a
        /*098e*/ 	.byte	0x3f
	.zero		1


	//   ....[67]....
        /*0990*/ 	.word	0x0000def0
        /*0994*/ 	.word	0x00000005
        /*0998*/ 	.word	0x00022840
        /*099c*/ 	.short	0x010a
        /*099e*/ 	.byte	0x3f
	.zero		1


	//   ....[68]....
        /*09a0*/ 	.word	0x0000df40
        /*09a4*/ 	.word	0x00000015
        /*09a8*/ 	.word	0x00022840
        /*09ac*/ 	.short	0x010a
        /*09ae*/ 	.byte	0x3f
	.zero		1


	//   ....[69]....
        /*09b0*/ 	.word	0x0000df90
        /*09b4*/ 	.word	0x00000005
        /*09b8*/ 	.word	0x00022860
        /*09bc*/ 	.short	0x010a
        /*09be*/ 	.byte	0x3f
	.zero		1


	//----- nvinfo : EIATTR_NUM_MBARRIERS
	.align		4
.L_149:
        /*09c0*/ 	.byte	0x03, 0x38
        /*09c2*/ 	.short	0x0016


	//----- nvinfo : EIATTR_EXIT_INSTR_OFFSETS
	.align		4
        /*09c4*/ 	.byte	0x04, 0x1c
        /*09c6*/ 	.short	(.L_151 - .L_150)


	//   ....[0]....
.L_150:
        /*09c8*/ 	.word	0x0000b1d0


	//----- nvinfo : EIATTR_MAX_THREADS
	.align		4
.L_151:
        /*09cc*/ 	.byte	0x04, 0x05
        /*09ce*/ 	.short	(.L_153 - .L_152)
.L_152:
        /*09d0*/ 	.word	0x00000180
        /*09d4*/ 	.word	0x00000001
        /*09d8*/ 	.word	0x00000001


	//----- nvinfo : EIATTR_CRS_STACK_SIZE
	.align		4
.L_153:
        /*09dc*/ 	.byte	0x04, 0x1e
        /*09de*/ 	.short	(.L_155 - .L_154)
.L_154:
        /*09e0*/ 	.word	0x00000000


	//----- nvinfo : EIATTR_CBANK_PARAM_SIZE
	.align		4
.L_155:
        /*09e4*/ 	.byte	0x03, 0x19
        /*09e6*/ 	.short	0x0a70


	//----- nvinfo : EIATTR_PARAM_CBANK
	.align		4
        /*09e8*/ 	.byte	0x04, 0x0a
        /*09ea*/ 	.short	(.L_157 - .L_156)
	.align		4
.L_156:
        /*09ec*/ 	.word	index@(.nv.constant0._ZN7cutlass13device_kernelIN5flash11enable_sm90INS1_16FlashAttnFwdSm90INS1_25CollectiveMainloopFwdSm90ILi2EN4cute5tupleIJNS5_1CILi1EEES8_S8_EEENS6_IJNS7_ILi128EEENS7_ILi96EEENS7_ILi64EEEEEELi256ENS_10bfloat16_tEfNS_4arch4Sm90ELb0ELb0ELb0ELb0ELb1ELb0ELb0ELb1ELb0ELb1ELb1ELb0EEENS1_21CollectiveEpilogueFwdINS6_IJSA_NS7_ILi256EEESB_EEES9_SE_SG_Li256ELb0ELb1ELb1ELb0EEENS1_19SingleTileSchedulerILb0ELb1ELb1ELi128EEEEEEEEEvNT_6ParamsE)
        /*09f0*/ 	.short	0x0210
        /*09f2*/ 	.short	0x0a70


	//----- nvinfo : EIATTR_SW_WAR
	.align		4
.L_157:
        /*09f4*/ 	.byte	0x04, 0x36
        /*09f6*/ 	.short	(.L_159 - .L_158)
.L_158:
        /*09f8*/ 	.word	0x00000008
.L_159:


//--------------------- .nv.info._ZN7cutlass13device_kernelIN5flash11enable_sm90INS1_16FlashAttnFwdSm90INS1_25CollectiveMainloopFwdSm90ILi2EN4cute5tupleIJNS5_1CILi1EEES8_S8_EEENS6_IJNS7_ILi128EEENS7_ILi96EEENS7_ILi64EEEEEELi256ENS_10bfloat16_tEfNS_4arch4Sm90ELb0ELb0ELb0ELb0ELb1ELb0ELb1ELb1ELb0ELb1ELb1ELb0EEENS1_21CollectiveEpilogueFwdINS6_IJSA_NS7_ILi256EEESB_EEES9_SE_SG_Li256ELb0ELb1ELb1ELb0EEENS1_19SingleTileSchedulerILb0ELb1ELb1ELi128EEEEEEEEEvNT_6ParamsE --------------------------
	.section	.nv.info._ZN7cutlass13device_kernelIN5flash11enable_sm90INS1_16FlashAttnFwdSm90INS1_25CollectiveMainloopFwdSm90ILi2EN4cute5tupleIJNS5_1CILi1EEES8_S8_EEENS6_IJNS7_ILi128EEENS7_ILi96EEENS7_ILi64EEEEEELi256ENS_10bfloat16_tEfNS_4arch4Sm90ELb0ELb0ELb0ELb0ELb1ELb0ELb1ELb1ELb0ELb1ELb1ELb0EEENS1_21CollectiveEpilogueFwdINS6_IJSA_NS7_ILi256EEESB_EEES9_SE_SG_Li256ELb0ELb1ELb1ELb0EEENS1_19SingleTileSchedulerILb0ELb1ELb1ELi128EEEEEEEEEvNT_6ParamsE,"",@"SHT_CUDA_INFO"
	.sectionflags	@""
	.align	4


	//----- nvinfo : EIATTR_CUDA_API_VERSION
	.align		4
        /*0000*/ 	.byte	0x04, 0x37
        /*0002*/ 	.short	(.L_161 - .L_160)
.L_160:
        /*0004*/ 	.word	0x00000082


	//----- nvinfo : EIATTR_KPARAM_INFO
	.align		4
.L_161:
        /*0008*/ 	.byte	0x04, 0x17
        /*000a*/ 	.short	(.L_163 - .L_162)
.L_162:
        /*000c*/ 	.word	0x00000000
        /*0010*/ 	.short	0x0000
        /*0012*/ 	.short	0x0070
        /*0014*/ 	.byte	0x00, 0xf0, 0x01, 0x2c


	//----- nvinfo : EIATTR_SPARSE_MMA_MASK
	.align		4
.L_163:
        /*0018*/ 	.byte	0x03, 0x50
        /*001a*/ 	.short	0x0000


	//----- nvinfo : EIATTR_MAXREG_COUNT
	.align		4
        /*001c*/ 	.byte	0x03, 0x1b
        /*001e*/ 	.short	0x00a8


	//----- nvinfo : EIATTR_NUM_BARRIERS
	.align		4
        /*0020*/ 	.byte	0x02, 0x4c
        /*0022*/ 	.byte	0x10
	.zero		1


	//----- nvinfo : EIATTR_EXTERNS
	.align		4
        /*0024*/ 	.byte	0x04, 0x0f
        /*0026*/ 	.short	(.L_165 - .L_164)


	//   ....[0]....
	.align		4
.L_164:
        /*0028*/ 	.word	index@(__assertfail)


	//----- nvinfo : EIATTR_ANNOTATIONS
	.align		4
.L_165:
        /*002c*/ 	.byte	0x04, 0x55
        /*002e*/ 	.short	(.L_167 - .L_166)


	//   ....[0]....
.L_166:
        /*0030*/ 	.word	0x00000001
        /*0034*/ 	.byte	0xd0, 0x08, 0x00, 0x00, 0x01, 0x00, 0x00, 0x00, 0x40, 0x0a, 0x00, 0x00, 0x01, 0x00, 0x00, 0x00
        /*0044*/ 	.byte	0xd0, 0x14, 0x00, 0x00, 0x01, 0x00, 0x00, 0x00, 0xa0, 0x68, 0x00, 0x00, 0x01, 0x00, 0x00, 0x00
        /*0054*/ 	.byte	0xb0, 0x8a, 0x00, 0x00, 0x01, 0x00, 0x00, 0x00, 0xd0, 0x9b, 0x00, 0x00, 0x01, 0x00, 0x00, 0x00
        /*0064*/ 	.byte	0x90, 0xd0, 0x00, 0x00


	//----- nvinfo : EIATTR_MERCURY_ISA_VERSION
	.align		4
.L_167:
        /*0068*/ 	.byte	0x03, 0x5f
        /*006a*/ 	.short	0x0101


	//----- nvinfo : EIATTR_INT_WARP_WIDE_INSTR_OFFSETS
	.align		4
        /*006c*/ 	.byte	0x04, 0x31
        /*006e*/ 	.short	(.L_169 - .L_168)


	//   ....[0]....
.L_168:
        /*0070*/ 	.word	0x000000c0


	//   ....[1]....
        /*0074*/ 	.word	0x000000d0


	//   ....[2]....
        /*0078*/ 	.word	0x000000e0


	//   ....[3]....
        /*007c*/ 	.word	0x00000180


	//----- nvinfo : EIATTR_COOP_GROUP_MASK_REGIDS
	.align		4
.L_169:
        /*0080*/ 	.byte	0x04, 0x29
        /*0082*/ 	.short	(.L_171 - .L_170)


	//   ....[0]....
.L_170:
        /*0084*/ 	.word	0xffffffff


	//   ....[1]....
        /*0088*/ 	.word	0xffffffff


	//   ....[2]....
        /*008c*/ 	.word	0xffffffff


	//   ....[3]....
        /*0090*/ 	.word	0xffffffff


	//   ....[4]....
        /*0094*/ 	.word	0xffffffff


	//   ....[5]....
        /*0098*/ 	.word	0xffffffff


	//   ....[6]....
        /*009c*/ 	.word	0xffffffff


	//   ....[7]....
        /*00a0*/ 	.word	0xffffffff


	//   ....[8]....
        /*00a4*/ 	.word	0xffffffff


	//   ....[9]....
        /*00a8*/ 	.word	0xffffffff


	//   ....[10]....
        /*00ac*/ 	.word	0xffffffff


	//   ....[11]....
        /*00b0*/ 	.word	0xffffffff


	//   ....[12]....
        /*00b4*/ 	.word	0xffffffff


	//   ....[13]....
        /*00b8*/ 	.word	0xffffffff


	//   ....[14]....
        /*00bc*/ 	.word	0xffffffff


	//   ....[15]....
        /*00c0*/ 	.word	0xffffffff


	//   ....[16]....
        /*00c4*/ 	.word	0xffffffff


	//   ....[17]....
        /*00c8*/ 	.word	0xffffffff


	//   ....[18]....
        /*00cc*/ 	.word	0xffffffff


	//   ....[19]....
        /*00d0*/ 	.word	0xffffffff


	//   ....[20]....
        /*00d4*/ 	.word	0xffffffff


	//   ....[21]....
        /*00d8*/ 	.word	0xffffffff


	//   ....[22]....
        /*00dc*/ 	.word	0xffffffff


	//   ....[23]....
        /*00e0*/ 	.word	0xffffffff


	//   ....[24]....
        /*00e4*/ 	.word	0xffffffff


	//   ....[25]....
        /*00e8*/ 	.word	0xffffffff


	//   ....[26]....
        /*00ec*/ 	.word	0xffffffff


	//   ....[27]....
        /*00f0*/ 	.word	0xffffffff


	//   ....[28]....
        /*00f4*/ 	.word	0xffffffff


	//   ....[29]....
        /*00f8*/ 	.word	0xffffffff


	//   ....[30]....
        /*00fc*/ 	.word	0xffffffff


	//   ....[31]....
        /*0100*/ 	.word	0xffffffff


	//   ....[32]....
        /*0104*/ 	.word	0xffffffff


	//   ....[33]....
        /*0108*/ 	.word	0xffffffff


	//   ....[34]....
        /*010c*/ 	.word	0xffffffff


	//   ....[35]....
        /*0110*/ 	.word	0xffffffff


	//   ....[36]....
        /*0114*/ 	.word	0xffffffff


	//   ....[37]....
        /*0118*/ 	.word	0xffffffff


	//   ....[38]....
        /*011c*/ 	.word	0xffffffff


	//   ....[39]....
        /*0120*/ 	.word	0xffffffff


	//   ....[40]....
        /*0124*/ 	.word	0xffffffff


	//   ....[41]....
        /*0128*/ 	.word	0xffffffff


	//   ....[42]....
        /*012c*/ 	.word	0xffffffff


	//   ....[43]....
        /*0130*/ 	.word	0xffffffff


	//   ....[44]....
        /*0134*/ 	.word	0xffffffff


	//   ....[45]....
        /*0138*/ 	.word	0xffffffff


	//   ....[46]....
        /*013c*/ 	.word	0xffffffff


	//   ....[47]....
        /*0140*/ 	.word	0xffffffff


	//   ....[48]....
        /*0144*/ 	.word	0xffffffff


	//   ....[49]....
        /*0148*/ 	.word	0xffffffff


	//   ....[50]....
        /*014c*/ 	.word	0xffffffff


	//   ....[51]....
        /*0150*/ 	.word	0xffffffff


	//   ....[52]....
        /*0154*/ 	.word	0xffffffff


	//   ....[53]....
        /*0158*/ 	.word	0xffffffff


	//   ....[54]....
        /*015c*/ 	.word	0xffffffff


	//   ....[55]....
        /*0160*/ 	.word	0xffffffff


	//   ....[56]....
        /*0164*/ 	.word	0xffffffff


	//   ....[57]....
        /*0168*/ 	.word	0xffffffff


	//   ....[58]....
        /*016c*/ 	.word	0xffffffff


	//   ....[59]....
        /*0170*/ 	.word	0xffffffff


	//   ....[60]....
        /*0174*/ 	.word	0xffffffff


	//   ....[61]....
        /*0178*/ 	.word	0xffffffff


	//   ....[62]....
        /*017c*/ 	.word	0xffffffff


	//   ....[63]....
        /*0180*/ 	.word	0xffffffff


	//   ....[64]....
        /*0184*/ 	.word	0xffffffff


	//   ....[65]....
        /*0188*/ 	.word	0xffffffff


	//   ....[66]....
        /*018c*/ 	.word	0xffffffff


	//   ....[67]....
        /*0190*/ 	.word	0xffffffff


	//   ....[68]....
        /*0194*/ 	.word	0xffffffff


	//   ....[69]....
        /*0198*/ 	.word	0xffffffff


	//   ....[70]....
        /*019c*/ 	.word	0xffffffff


	//   ....[71]....
        /*01a0*/ 	.word	0xffffffff


	//   ....[72]....
        /*01a4*/ 	.word	0xffffffff


	//   ....[73]....
        /*01a8*/ 	.word	0xffffffff


	//   ....[74]....
        /*01ac*/ 	.word	0xffffffff


	//   ....[75]....
        /*01b0*/ 	.word	0xffffffff


	//   ....[76]....
        /*01b4*/ 	.word	0xffffffff


	//   ....[77]....
        /*01b8*/ 	.word	0xffffffff


	//   ....[78]....
        /*01bc*/ 	.word	0xffffffff


	//   ....[79]....
        /*01c0*/ 	.word	0xffffffff


	//   ....[80]....
        /*01c4*/ 	.word	0xffffffff


	//   ....[81]....
        /*01c8*/ 	.word	0xffffffff


	//   ....[82]....
        /*01cc*/ 	.word	0xffffffff


	//   ....[83]....
        /*01d0*/ 	.word	0xffffffff


	//   ....[84]....
        /*01d4*/ 	.word	0xffffffff


	//   ....[85]....
        /*01d8*/ 	.word	0xffffffff


	//   ....[86]....
        /*01dc*/ 	.word	0xffffffff


	//   ....[87]....
        /*01e0*/ 	.word	0xffffffff


	//   ....[88]....
        /*01e4*/ 	.word	0xffffffff


	//   ....[89]....
        /*01e8*/ 	.word	0xffffffff


	//   ....[90]....
        /*01ec*/ 	.word	0xffffffff


	//   ....[91]....
        /*01f0*/ 	.word	0xffffffff


	//   ....[92]....
        /*01f4*/ 	.word	0xffffffff


	//   ....[93]....
        /*01f8*/ 	.word	0xffffffff


	//   ....[94]....
        /*01fc*/ 	.word	0xffffffff


	//   ....[95]....
        /*0200*/ 	.word	0xffffffff


	//   ....[96]....
        /*0204*/ 	.word	0xffffffff


	//   ....[97]....
        /*0208*/ 	.word	0xffffffff


	//   ....[98]....
        /*020c*/ 	.word	0xffffffff


	//   ....[99]....
        /*0210*/ 	.word	0xffffffff


	//   ....[100]....
        /*0214*/ 	.word	0xffffffff


	//   ....[101]....
        /*0218*/ 	.word	0xffffffff


	//   ....[102]....
        /*021c*/ 	.word	0xffffffff


	//   ....[103]....
        /*0220*/ 	.word	0xffffffff


	//   ....[104]....
        /*0224*/ 	.word	0xffffffff


	//   ....[105]....
        /*0228*/ 	.word	0xffffffff


	//   ....[106]....
        /*022c*/ 	.word	0xffffffff


	//   ....[107]....
        /*0230*/ 	.word	0xffffffff


	//   ....[108]....
        /*0234*/ 	.word	0xffffffff


	//   ....[109]....
        /*0238*/ 	.word	0x0500000f


	//   ....[110]....
        /*023c*/ 	.word	0x0500000f


	//   ....[111]....
        /*0240*/ 	.word	0x0500000f


	//   ....[112]....
        /*0244*/ 	.word	0x0500000f


	//   ....[113]....
        /*0248*/ 	.word	0x0500000f


	//   ....[114]....
        /*024c*/ 	.word	0x0500000f


	//   ....[115]....
        /*0250*/ 	.word	0x0500000f


	//   ....[116]....
        /*0254*/ 	.word	0x0500000f


	//   ....[117]....
        /*0258*/ 	.word	0x0500000f


	//   ....[118]....
        /*025c*/ 	.word	0x0500000f


	//   ....[119]....
        /*0260*/ 	.word	0x0500000f


	//   ....[120]....
        /*0264*/ 	.word	0x0500000f


	//   ....[121]....
        /*0268*/ 	.word	0x0500000f


	//   ....[122]....
        /*026c*/ 	.word	0x0500000f


	//   ....[123]....
        /*0270*/ 	.word	0x0500000f


	//   ....[124]....
        /*0274*/ 	.word	0x0500000f


	//   ....[125]....
        /*0278*/ 	.word	0x0500000f


	//   ....[126]....
        /*027c*/ 	.word	0x0500000f


	//   ....[127]....
        /*0280*/ 	.word	0x0500000f


	//   ....[128]....
        /*0284*/ 	.word	0x0500000f


	//   ....[129]....
        /*0288*/ 	.word	0x0500000f


	//   ....[130]....
        /*028c*/ 	.word	0x0500000f


	//   ....[131]....
        /*0290*/ 	.word	0x0500000f


	//   ....[132]....
        /*0294*/ 	.word	0x0500000f


	//   ....[133]....
        /*0298*/ 	.word	0x0500000f


	//   ....[134]....
        /*029c*/ 	.word	0x0500000f


	//   ....[135]....
        /*02a0*/ 	.word	0x0500000f


	//   ....[136]....
        /*02a4*/ 	.word	0x0500000f


	//   ....[137]....
        /*02a8*/ 	.word	0x0500000f


	//   ....[138]....
        /*02ac*/ 	.word	0x0500000f


	//   ....[139]....
        /*02b0*/ 	.word	0x0500000f


	//   ....[140]....
        /*02b4*/ 	.word	0x0500000f


	//   ....[141]....
        /*02b8*/ 	.word	0x0500000f


	//   ....[142]....
        /*02bc*/ 	.word	0x0500000f


	//   ....[143]....
        /*02c0*/ 	.word	0x0500000f


	//   ....[144]....
        /*02c4*/ 	.word	0x0500000f


	//   ....[145]....
        /*02c8*/ 	.word	0x0500000f


	//   ....[146]....
        /*02cc*/ 	.word	0x0500000f


	//   ....[147]....
        /*02d0*/ 	.word	0x0500000f


	//   ....[148]....
        /*02d4*/ 	.word	0x0500000f


	//   ....[149]....
        /*02d8*/ 	.word	0x0500000f


	//   ....[150]....
        /*02dc*/ 	.word	0x0500000f


	//   ....[151]....
        /*02e0*/ 	.word	0x0500000f


	//   ....[152]....
        /*02e4*/ 	.word	0x0500000f


	//   ....[153]....
        /*02e8*/ 	.word	0x0500000f


	//   ....[154]....
        /*02ec*/ 	.word	0x0500000f


	//   ....[155]....
        /*02f0*/ 	.word	0x0500000f


	//   ....[156]....
        /*02f4*/ 	.word	0x0500000f


	//   ....[157]....
        /*02f8*/ 	.word	0x0500000f


	//   ....[158]....
        /*02fc*/ 	.word	0x0500000f


	//   ....[159]....
        /*0300*/ 	.word	0x0500000f


	//   ....[160]....
        /*0304*/ 	.word	0x0500000f


	//   ....[161]....
        /*0308*/ 	.word	0x0500000f


	//   ....[162]....
        /*030c*/ 	.word	0x0500000f


	//   ....[163]....
        /*0310*/ 	.word	0x0500000f


	//   ....[164]....
        /*0314*/ 	.word	0x0500000f


	//   ....[165]....
        /*0318*/ 	.word	0x0500000f


	//   ....[166]....
        /*031c*/ 	.word	0x0500000f


	//   ....[167]....
        /*0320*/ 	.word	0x0500000f


	//   ....[168]....
        /*0324*/ 	.word	0x0500000f


	//   ....[169]....
        /*0328*/ 	.word	0x0500000f


	//   ....[170]....
        /*032c*/ 	.word	0x0500000f


	//   ....[171]....
        /*0330*/ 	.word	0x0500000f


	//   ....[172]....
        /*0334*/ 	.word	0x0500000f


	//   ....[173]....
        /*0338*/ 	.word	0x0500000f


	//   ....[174]....
        /*033c*/ 	.word	0x0500000f


	//   ....[175]....
        /*0340*/ 	.word	0x0500000f


	//   ....[176]....
        /*0344*/ 	.word	0x0500000f


	//   ....[177]....
        /*0348*/ 	.word	0x0500000f


	//   ....[178]....
        /*034c*/ 	.word	0x0500000f


	//   ....[179]....
        /*0350*/ 	.word	0x0500000f


	//   ....[180]....
        /*0354*/ 	.word	0x0500000f


	//   ....[181]....
        /*0358*/ 	.word	0x0500000f


	//   ....[182]....
        /*035c*/ 	.word	0x0500000f


	//   ....[183]....
        /*0360*/ 	.word	0x0500000f


	//   ....[184]....
        /*0364*/ 	.word	0x0500000f


	//   ....[185]....
        /*0368*/ 	.word	0x0500000f


	//   ....[186]....
        /*036c*/ 	.word	0x0500000f


	//   ....[187]....
        /*0370*/ 	.word	0x0500000f


	//   ....[188]....
        /*0374*/ 	.word	0x0500000f


	//   ....[189]....
        /*0378*/ 	.word	0x0500000f


	//   ....[190]....
        /*037c*/ 	.word	0x0500000f


	//----- nvinfo : EIATTR_COOP_GROUP_INSTR_OFFSETS
	.align		4
.L_171:
        /*0380*/ 	.byte	0x04, 0x28
        /*0382*/ 	.short	(.L_173 - .L_172)


	//   ....[0]....
.L_172:
        /*0384*/ 	.word	0x00000080


	//   ....[1]....
        /*0388*/ 	.word	0x00000090


	//   ....[2]....
        /*038c*/ 	.word	0x000002f0


	//   ....[3]....
        /*0390*/ 	.word	0x00000450


	//   ....[4]....
        /*0394*/ 	.word	0x00000570


	//   ....[5]....
        /*0398*/ 	.word	0x000006d0


	//   ....[6]....
        /*039c*/ 	.word	0x000012c0


	//   ....[7]....
        /*03a0*/ 	.word	0x00002b80


	//   ....[8]....
        /*03a4*/ 	.word	0x00002ba0


	//   ....[9]....
        /*03a8*/ 	.word	0x00002bc0


	//   ....[10]....
        /*03ac*/ 	.word	0x00002be0


	//   ....[11]....
        /*03b0*/ 	.word	0x00004890


	//   ....[12]....
        /*03b4*/ 	.word	0x000048f0


	//   ....[13]....
        /*03b8*/ 	.word	0x00004910


	//   ....[14]....
        /*03bc*/ 	.word	0x00004930


	//   ....[15]....
        /*03c0*/ 	.word	0x00005ec0


	//   ....[16]....
        /*03c4*/ 	.word	0x00005f10


	//   ....[17]....
        /*03c8*/ 	.word	0x00005f30


	//   ....[18]....
        /*03cc*/ 	.word	0x00005f50


	//   ....[19]....
        /*03d0*/ 	.word	0x00007030


	//   ....[20]....
        /*03d4*/ 	.word	0x000070a0


	//   ....[21]....
        /*03d8*/ 	.word	0x000070e0


	//   ....[22]....
        /*03dc*/ 	.word	0x00007120


	//   ....[23]....
        /*03e0*/ 	.word	0x00007140


	//   ....[24]....
        /*03e4*/ 	.word	0x00007170


	//   ....[25]....
        /*03e8*/ 	.word	0x00007dc0


	//   ....[26]....
        /*03ec*/ 	.word	0x00007dd0


	//   ....[27]....
        /*03f0*/ 	.word	0x00008e10


	//   ....[28]....
        /*03f4*/ 	.word	0x00009f80


	//   ....[29]....
        /*03f8*/ 	.word	0x00009fa0


	//   ....[30]....
        /*03fc*/ 	.word	0x00009fc0


	//   ....[31]....
        /*0400*/ 	.word	0x00009fe0


	//   ....[32]....
        /*0404*/ 	.word	0x0000a030


	//   ....[33]....
        /*0408*/ 	.word	0x0000a050


	//   ....[34]....
        /*040c*/ 	.word	0x0000a0a0


	//   ....[35]....
        /*0410*/ 	.word	0x0000a0c0


	//   ....[36]....
        /*0414*/ 	.word	0x0000a110


	//   ....[37]....
        /*0418*/ 	.word	0x0000a130


	//   ....[38]....
        /*041c*/ 	.word	0x0000a180


	//   ....[39]....
        /*0420*/ 	.word	0x0000a1a0


	//   ....[40]....
        /*0424*/ 	.word	0x0000a720


	//   ....[41]....
        /*0428*/ 	.word	0x0000a760


	//   ....[42]....
        /*042c*/ 	.word	0x0000a780


	//   ....[43]....
        /*0430*/ 	.word	0x0000a7a0


	//   ....[44]....
        /*0434*/ 	.word	0x0000a7b0


	//   ....[45]....
        /*0438*/ 	.word	0x0000a840


	//   ....[46]....
        /*043c*/ 	.word	0x0000a880


	//   ....[47]....
        /*0440*/ 	.word	0x0000a900


	//   ....[48]....
        /*0444*/ 	.word	0x0000a930


	//   ....[49]....
        /*0448*/ 	.word	0x0000a970


	//   ....[50]....
        /*044c*/ 	.word	0x0000a9a0


	//   ....[51]....
        /*0450*/ 	.word	0x0000aa10


	//   ....[52]....
        /*0454*/ 	.word	0x0000aa40


	//   ....[53]....
        /*0458*/ 	.word	0x0000aa70


	//   ....[54]....
        /*045c*/ 	.word	0x0000aaf0


	//   ....[55]....
        /*0460*/ 	.word	0x0000abb0


	//   ....[56]....
        /*0464*/ 	.word	0x0000b180


	//   ....[57]....
        /*0468*/ 	.word	0x0000b1b0


	//   ....[58]....
        /*046c*/ 	.word	0x0000b230


	//   ....[59]....
        /*0470*/ 	.word	0x0000b290


	//   ....[60]....
        /*0474*/ 	.word	0x0000b2c0


	//   ....[61]....
        /*0478*/ 	.word	0x0000b300


	//   ....[62]....
        /*047c*/ 	.word	0x0000b3b0


	//   ....[63]....
        /*0480*/ 	.word	0x0000b3d0


	//   ....[64]....
        /*0484*/ 	.word	0x0000b4a0


	//   ....[65]....
        /*0488*/ 	.word	0x0000b4b0


	//   ....[66]....
        /*048c*/ 	.word	0x0000b550


	//   ....[67]....
        /*0490*/ 	.word	0x0000b580


	//   ....[68]....
        /*0494*/ 	.word	0x0000b620


	//   ....[69]....
        /*0498*/ 	.word	0x0000b640


	//   ....[70]....
        /*049c*/ 	.word	0x0000b6d0


	//   ....[71]....
        /*04a0*/ 	.word	0x0000b720


	//   ....[72]....
        /*04a4*/ 	.word	0x0000bae0


	//   ....[73]....
        /*04a8*/ 	.word	0x0000bb10


	//   ....[74]....
        /*04ac*/ 	.word	0x0000bb40


	//   ....[75]....
        /*04b0*/ 	.word	0x0000bb60


	//   ....[76]....
        /*04b4*/ 	.word	0x0000bb80


	//   ....[77]....
        /*04b8*/ 	.word	0x0000bbb0


	//   ....[78]....
        /*04bc*/ 	.word	0x0000bbd0


	//   ....[79]....
        /*04c0*/ 	.word	0x0000bbf0


	//   ....[80]....
        /*04c4*/ 	.word	0x0000bc80


	//   ....[81]....
        /*04c8*/ 	.word	0x0000bca0


	//   ....[82]....
        /*04cc*/ 	.word	0x0000bcd0


	//   ....[83]....
        /*04d0*/ 	.word	0x0000bd80


	//   ....[84]....
        /*04d4*/ 	.word	0x0000c5a0


	//   ....[85]....
        /*04d8*/ 	.word	0x0000c5c0


	//   ....[86]....
        /*04dc*/ 	.word	0x0000c5d0


	//   ....[87]....
        /*04e0*/ 	.word	0x0000c5e0


	//   ....[88]....
        /*04e4*/ 	.word	0x0000c600


	//   ....[89]....
        /*04e8*/ 	.word	0x0000c620


	//   ....[90]....
        /*04ec*/ 	.word	0x0000c650


	//   ....[91]....
        /*04f0*/ 	.word	0x0000c690


	//   ....[92]....
        /*04f4*/ 	.word	0x0000c6b0


	//   ....[93]....
        /*04f8*/ 	.word	0x0000c6e0


	//   ....[94]....
        /*04fc*/ 	.word	0x0000c700


	//   ....[95]....
        /*0500*/ 	.word	0x0000c730


	//   ....[96]....
        /*0504*/ 	.word	0x0000ca90


	//   ....[97]....
        /*0508*/ 	.word	0x0000cab0


	//   ....[98]....
        /*050c*/ 	.word	0x0000cac0


	//   ....[99]....
        /*0510*/ 	.word	0x0000cad0


	//   ....[100]....
        /*0514*/ 	.word	0x0000cae0


	//   ....[101]....
        /*0518*/ 	.word	0x0000cb00


	//   ....[102]....
        /*051c*/ 	.word	0x0000cb70


	//   ....[103]....
        /*0520*/ 	.word	0x0000cb90


	//   ....[104]....
        /*0524*/ 	.word	0x0000cbf0


	//   ....[105]....
        /*0528*/ 	.word	0x0000cc00


	//   ....[106]....
        /*052c*/ 	.word	0x0000cc70


	//   ....[107]....
        /*0530*/ 	.word	0x0000ccf0


	//   ....[108]....
        /*0534*/ 	.word	0x0000d020


	//   ....[109]....
        /*0538*/ 	.word	0x0000d580


	//   ....[110]....
        /*053c*/ 	.word	0x0000d670


	//   ....[111]....
        /*0540*/ 	.word	0x0000d710


	//   ....[112]....
        /*0544*/ 	.word	0x0000d770


	//   ....[113]....
        /*0548*/ 	.word	0x0000d830


	//   ....[114]....
        /*054c*/ 	.word	0x0000d890


	//   ....[115]....
        /*0550*/ 	.word	0x0000d950


	//   ....[116]....
        /*0554*/ 	.word	0x0000d9b0


	//   ....[117]....
        /*0558*/ 	.word	0x0000da70


	//   ....[118]....
        /*055c*/ 	.word	0x0000dad0


	//   ....[119]....
        /*0560*/ 	.word	0x0000db90


	//   ....[120]....
        /*0564*/ 	.word	0x0000dbf0


	//   ....[121]....
        /*0568*/ 	.word	0x0000dc90


	//   ....[122]....
        /*056c*/ 	.word	0x0000dd20


	//   ....[123]....
        /*0570*/ 	.word	0x0000dd70


	//   ....[124]....
        /*0574*/ 	.word	0x0000de30


	//   ....[125]....
        /*0578*/ 	.word	0x0000df30


	//   ....[126]....
        /*057c*/ 	.word	0x0000e040


	//   ....[127]....
        /*0580*/ 	.word	0x0000e0c0


	//   ....[128]....
        /*0584*/ 	.word	0x0000e160


	//   ....[129]....
        /*0588*/ 	.word	0x0000e230


	//   ....[130]....
        /*058c*/ 	.word	0x0000e350


	//   ....[131]....
        /*0590*/ 	.word	0x0000e3b0


	//   ....[132]....
        /*0594*/ 	.word	0x0000e410


	//   ....[133]....
        /*0598*/ 	.word	0x0000e510


	//   ....[134]....
        /*059c*/ 	.word	0x0000e5a0


	//   ....[135]....
        /*05a0*/ 	.word	0x0000e680


	//   ....[136]....
        /*05a4*/ 	.word	0x0000e790


	//   ....[137]....
        /*05a8*/ 	.word	0x0000e7e0


	//   ....[138]....
        /*05ac*/ 	.word	0x0000e870


	//   ....[139]....
        /*05b0*/ 	.word	0x0000e910


	//   ....[140]....
        /*05b4*/ 	.word	0x0000e9a0


	//   ....[141]....
        /*05b8*/ 	.word	0x0000ea70


	//   ....[142]....
        /*05bc*/ 	.word	0x0000eba0


	//   ....[143]....
        /*05c0*/ 	.word	0x0000ebf0


	//   ....[144]....
        /*05c4*/ 	.word	0x0000ec60


	//   ....[145]....
        /*05c8*/ 	.word	0x0000ed50


	//   ....[146]....
        /*05cc*/ 	.word	0x0000ee80


	//   ....[147]....
        /*05d0*/ 	.word	0x0000eed0


	//   ....[148]....
        /*05d4*/ 	.word	0x0000ef40


	//   ....[149]....
        /*05d8*/ 	.word	0x0000f030


	//   ....[150]....
        /*05dc*/ 	.word	0x0000f160


	//   ....[151]....
        /*05e0*/ 	.word	0x0000f1b0


	//   ....[152]....
        /*05e4*/ 	.word	0x0000f230


	//   ....[153]....
        /*05e8*/ 	.word	0x0000f300


	//   ....[154]....
        /*05ec*/ 	.word	0x0000f450


	//   ....[155]....
        /*05f0*/ 	.word	0x0000f530


	//   ....[156]....
        /*05f4*/ 	.word	0x0000f5b0


	//   ....[157]....
        /*05f8*/ 	.word	0x0000f670


	//   ....[158]....
        /*05fc*/ 	.word	0x0000f750


	//   ....[159]....
        /*0600*/ 	.word	0x0000f810


	//   ....[160]....
        /*0604*/ 	.word	0x0000f8f0


	//   ....[161]....
        /*0608*/ 	.word	0x0000f9b0


	//   ....[162]....
        /*060c*/ 	.word	0x0000fa90


	//   ....[163]....
        /*0610*/ 	.word	0x0000fb50


	//   ....[164]....
        /*0614*/ 	.word	0x0000fc30


	//   ....[165]....
        /*0618*/ 	.word	0x0000fcf0


	//   ....[166]....
        /*061c*/ 	.word	0x0000fe50


	//   ....[167]....
        /*0620*/ 	.word	0x0000fef0


	//   ....[168]....
        /*0624*/ 	.word	0x0000ff50


	//   ....[169]....
        /*0628*/ 	.word	0x0000fff0


	//   ....[170]....
        /*062c*/ 	.word	0x00010050


	//   ....[171]....
        /*0630*/ 	.word	0x000100f0


	//   ....[172]....
        /*0634*/ 	.word	0x00010150


	//   ....[173]....
        /*0638*/ 	.word	0x000101f0


	//   ....[174]....
        /*063c*/ 	.word	0x00010250


	//   ....[175]....
        /*0640*/ 	.word	0x000102f0


	//   ....[176]....
        /*0644*/ 	.word	0x00010350


	//   ....[177]....
        /*0648*/ 	.word	0x000103f0


	//   ....[178]....
        /*064c*/ 	.word	0x000104d0


	//   ....[179]....
        /*0650*/ 	.word	0x00010570


	//   ....[180]....
        /*0654*/ 	.word	0x000105e0


	//   ....[181]....
        /*0658*/ 	.word	0x000106b0


	//   ....[182]....
        /*065c*/ 	.word	0x00010710


	//   ....[183]....
        /*0660*/ 	.word	0x000107e0


	//   ....[184]....
        /*0664*/ 	.word	0x00010840


	//   ....[185]....
        /*0668*/ 	.word	0x00010910


	//   ....[186]....
        /*066c*/ 	.word	0x00010970


	//   ....[187]....
        /*0670*/ 	.word	0x00010a40


	//   ....[188]....
        /*0674*/ 	.word	0x00010aa0


	//   ....[189]....
        /*0678*/ 	.word	0x00010b70


	//   ....[190]....
        /*067c*/ 	.word	0x00010c80


	//----- nvinfo : EIATTR_REG_RECONFIG
	.align		4
.L_173:
        /*0680*/ 	.byte	0x01, 0x54
	.zero		2


	//----- nvinfo : EIATTR_SYSCALL_OFFSETS
	.align		4
        /*0684*/ 	.byte	0x04, 0x46
        /*0686*/ 	.short	(.L_175 - .L_174)


	//   ....[0]....
.L_174:
        /*0688*/ 	.word	0x00001460


	//   ....[1]....
        /*068c*/ 	.word	0x00009590


	//   ....[2]....
        /*0690*/ 	.word	0x000096d0


	//   ....[3]....
        /*0694*/ 	.word	0x000097c0


	//   ....[4]....
        /*0698*/ 	.word	0x0000a420


	//   ....[5]....
        /*069c*/ 	.word	0x0000aeb0


	//----- nvinfo : EIATTR_MBARRIER_INSTR_OFFSETS
	.align		4
.L_175:
        /*06a0*/ 	.byte	0x04, 0x39
        /*06a2*/ 	.short	(.L_177 - .L_176)


	//   ....[0]....
.L_176:
        /*06a4*/ 	.word	0x00000190
        /*06a8*/ 	.word	0x000000ff
        /*06ac*/ 	.word	0x00032400
        /*06b0*/ 	.short	0x0100
        /*06b2*/ 	.byte	0x08
	.zero		1


	//   ....[1]....
        /*06b4*/ 	.word	0x000001a0
        /*06b8*/ 	.word	0x000000ff
        /*06bc*/ 	.word	0x00032410
        /*06c0*/ 	.short	0x0100
        /*06c2*/ 	.byte	0x08
	.zero		1


	//   ....[2]....
        /*06c4*/ 	.word	0x000001b0
        /*06c8*/ 	.word	0x000000ff
        /*06cc*/ 	.word	0x00032420
        /*06d0*/ 	.short	0x0100
        /*06d2*/ 	.byte	0x08
	.zero		1


	//   ....[3]....
        /*06d4*/ 	.word	0x000002a0
        /*06d8*/ 	.word	0x000000ff
        /*06dc*/ 	.word	0x00032430
        /*06e0*/ 	.short	0x0100
        /*06e2*/ 	.byte	0x08
	.zero		1


	//   ....[4]....
        /*06e4*/ 	.word	0x000002b0
        /*06e8*/ 	.word	0x000000ff
        /*06ec*/ 	.word	0x00032440
        /*06f0*/ 	.short	0x0100
        /*06f2*/ 	.byte	0x08
	.zero		1


	//   ....[5]....
        /*06f4*/ 	.word	0x000002c0
        /*06f8*/ 	.word	0x000000ff
        /*06fc*/ 	.word	0x00032438
        /*0700*/ 	.short	0x0100
        /*0702*/ 	.byte	0x08
	.zero		1


	//   ....[6]....
        /*0704*/ 	.word	0x000002d0
        /*0708*/ 	.word	0x000000ff
        /*070c*/ 	.word	0x00032448
        /*0710*/ 	.short	0x0100
        /*0712*/ 	.byte	0x08
	.zero		1


	//   ....[7]....
        /*0714*/ 	.word	0x00000400
        /*0718*/ 	.word	0x000000ff
        /*071c*/ 	.word	0x00032450
        /*0720*/ 	.short	0x0100
        /*0722*/ 	.byte	0x08
	.zero		1


	//   ....[8]....
        /*0724*/ 	.word	0x00000410
        /*0728*/ 	.word	0x000000ff
        /*072c*/ 	.word	0x00032460
        /*0730*/ 	.short	0x0100
        /*0732*/ 	.byte	0x08
	.zero		1


	//   ....[9]....
        /*0734*/ 	.word	0x00000420
        /*0738*/ 	.word	0x000000ff
        /*073c*/ 	.word	0x00032458
        /*0740*/ 	.short	0x0100
        /*0742*/ 	.byte	0x08
	.zero		1


	//   ....[10]....
        /*0744*/ 	.word	0x00000430
        /*0748*/ 	.word	0x000000ff
        /*074c*/ 	.word	0x00032468
        /*0750*/ 	.short	0x0100
        /*0752*/ 	.byte	0x08
	.zero		1


	//   ....[11]....
        /*0754*/ 	.word	0x00000520
        /*0758*/ 	.word	0x000000ff
        /*075c*/ 	.word	0x00032470
        /*0760*/ 	.short	0x0100
        /*0762*/ 	.byte	0x06
	.zero		1


	//   ....[12]....
        /*0764*/ 	.word	0x00000530
        /*0768*/ 	.word	0x000000ff
        /*076c*/ 	.word	0x00032480
        /*0770*/ 	.short	0x0100
        /*0772*/ 	.byte	0x06
	.zero		1


	//   ....[13]....
        /*0774*/ 	.word	0x00000540
        /*0778*/ 	.word	0x000000ff
        /*077c*/ 	.word	0x00032478
        /*0780*/ 	.short	0x0100
        /*0782*/ 	.byte	0x06
	.zero		1


	//   ....[14]....
        /*0784*/ 	.word	0x00000550
        /*0788*/ 	.word	0x000000ff
        /*078c*/ 	.word	0x00032488
        /*0790*/ 	.short	0x0100
        /*0792*/ 	.byte	0x06
	.zero		1


	//   ....[15]....
        /*0794*/ 	.word	0x00000680
        /*0798*/ 	.word	0x000000ff
        /*079c*/ 	.word	0x00032490
        /*07a0*/ 	.short	0x0100
        /*07a2*/ 	.byte	0x08
	.zero		1


	//   ....[16]....
        /*07a4*/ 	.word	0x00000690
        /*07a8*/ 	.word	0x000000ff
        /*07ac*/ 	.word	0x000324a0
        /*07b0*/ 	.short	0x0100
        /*07b2*/ 	.byte	0x08
	.zero		1


	//   ....[17]....
        /*07b4*/ 	.word	0x000006a0
        /*07b8*/ 	.word	0x000000ff
        /*07bc*/ 	.word	0x00032498
        /*07c0*/ 	.short	0x0100
        /*07c2*/ 	.byte	0x08
	.zero		1


	//   ....[18]....
        /*07c4*/ 	.word	0x000006b0
        /*07c8*/ 	.word	0x000000ff
        /*07cc*/ 	.word	0x000324a8
        /*07d0*/ 	.short	0x0100
        /*07d2*/ 	.byte	0x08
	.zero		1


	//   ....[19]....
        /*07d4*/ 	.word	0x000007f0
        /*07d8*/ 	.word	0x000000ff
        /*07dc*/ 	.word	0x000324b0
        /*07e0*/ 	.short	0x0100
        /*07e2*/ 	.byte	0x08
	.zero		1


	//   ....[20]....
        /*07e4*/ 	.word	0x00000800
        /*07e8*/ 	.word	0x000000ff
        /*07ec*/ 	.word	0x000324c0
        /*07f0*/ 	.short	0x0100
        /*07f2*/ 	.byte	0x08
	.zero		1


	//   ....[21]....
        /*07f4*/ 	.word	0x00000810
        /*07f8*/ 	.word	0x000000ff
        /*07fc*/ 	.word	0x000324b8
        /*0800*/ 	.short	0x0100
        /*0802*/ 	.byte	0x08
	.zero		1


	//   ....[22]....
        /*0804*/ 	.word	0x00000820
        /*0808*/ 	.word	0x000000ff
        /*080c*/ 	.word	0x000324c8
        /*0810*/ 	.short	0x0100
        /*0812*/ 	.byte	0x08
	.zero		1


	//   ....[23]....
        /*0814*/ 	.word	0x000014a0
        /*0818*/ 	.word	0x000000ff
        /*081c*/ 	.word	0x00032400
        /*0820*/ 	.short	0x010a
        /*0822*/ 	.byte	0x04
	.zero		1


	//   ....[24]....
        /*0824*/ 	.word	0x00001560
        /*0828*/ 	.word	0x000000ff
        /*082c*/ 	.word	0x00032430
        /*0830*/ 	.short	0x010a
        /*0832*/ 	.byte	0x04
	.zero		1


	//   ....[25]....
        /*0834*/ 	.word	0x000015b0
        /*0838*/ 	.word	0x000000ff
        /*083c*/ 	.word	0x00032430
        /*0840*/ 	.short	0x010a
        /*0842*/ 	.byte	0x04
	.zero		1


	//   ....[26]....
        /*0844*/ 	.word	0x00001930
        /*0848*/ 	.word	0x000000ff
        /*084c*/ 	.word	0x00032410
        /*0850*/ 	.short	0x010a
        /*0852*/ 	.byte	0x09
	.zero		1


	//   ....[27]....
        /*0854*/ 	.word	0x00001980
        /*0858*/ 	.word	0x000000ff
        /*085c*/ 	.word	0x00032450
        /*0860*/ 	.short	0x010a
        /*0862*/ 	.byte	0x04
	.zero		1


	//   ....[28]....
        /*0864*/ 	.word	0x000019d0
        /*0868*/ 	.word	0x000000ff
        /*086c*/ 	.word	0x00032450
        /*0870*/ 	.short	0x010a
        /*0872*/ 	.byte	0x04
	.zero		1


	//   ....[29]....
        /*0874*/ 	.word	0x00002430
        /*0878*/ 	.word	0x000000ff
        /*087c*/ 	.word	0x00000000
        /*0880*/ 	.short	0x0101
        /*0882*/ 	.byte	0x0a
	.zero		1


	//   ....[30]....
        /*0884*/ 	.word	0x00003920
        /*0888*/ 	.word	0x000000ff
        /*088c*/ 	.word	0x00000000
        /*0890*/ 	.short	0x0101
        /*0892*/ 	.byte	0x07
	.zero		1


	//   ....[31]....
        /*0894*/ 	.word	0x00003aa0
        /*0898*/ 	.word	0x000000ff
        /*089c*/ 	.word	0x00032430
        /*08a0*/ 	.short	0x010a
        /*08a2*/ 	.byte	0x3c
	.zero		1


	//   ....[32]....
        /*08a4*/ 	.word	0x00003ae0
        /*08a8*/ 	.word	0x000000ff
        /*08ac*/ 	.word	0x00032430
        /*08b0*/ 	.short	0x010a
        /*08b2*/ 	.byte	0x3c
	.zero		1


	//   ....[33]....
        /*08b4*/ 	.word	0x00003e30
        /*08b8*/ 	.word	0x000000ff
        /*08bc*/ 	.word	0x00032450
        /*08c0*/ 	.short	0x010a
        /*08c2*/ 	.byte	0x3c
	.zero		1


	//   ....[34]....
        /*08c4*/ 	.word	0x00003e70
        /*08c8*/ 	.word	0x000000ff
        /*08cc*/ 	.word	0x00032450
        /*08d0*/ 	.short	0x010a
        /*08d2*/ 	.byte	0x3c
	.zero		1


	//   ....[35]....
        /*08d4*/ 	.word	0x00004690
        /*08d8*/ 	.word	0x000000ff
        /*08dc*/ 	.word	0x00000000
        /*08e0*/ 	.short	0x0101
        /*08e2*/ 	.byte	0x0a
	.zero		1


	//   ....[36]....
        /*08e4*/ 	.word	0x00005ea0
        /*08e8*/ 	.word	0x000000ff
        /*08ec*/ 	.word	0x00000000
        /*08f0*/ 	.short	0x0101
        /*08f2*/ 	.byte	0x3c
	.zero		1


	//   ....[37]....
        /*08f4*/ 	.word	0x00007160
        /*08f8*/ 	.word	0x000000ff
        /*08fc*/ 	.word	0x00000000
        /*0900*/ 	.short	0x0101
        /*0902*/ 	.byte	0x04
	.zero		1


	//   ....[38]....
        /*0904*/ 	.word	0x00009d20
        /*0908*/ 	.word	0x000000ff
        /*090c*/ 	.word	0x00032440
        /*0910*/ 	.short	0x010a
        /*0912*/ 	.byte	0x2a
	.zero		1


	//   ....[39]....
        /*0914*/ 	.word	0x0000a240
        /*0918*/ 	.word	0x000000ff
        /*091c*/ 	.word	0x00032430
        /*0920*/ 	.short	0x0107
        /*0922*/ 	.byte	0x2a
	.zero		1


	//   ....[40]....
        /*0924*/ 	.word	0x0000a2b0
        /*0928*/ 	.word	0x000000ff
        /*092c*/ 	.word	0x00032430
        /*0930*/ 	.short	0x0101
        /*0932*/ 	.byte	0x2a
	.zero		1


	//   ....[41]....
        /*0934*/ 	.word	0x0000ad30
        /*0938*/ 	.word	0x000000ff
        /*093c*/ 	.word	0x00032400
        /*0940*/ 	.short	0x0107
        /*0942*/ 	.byte	0x2a
	.zero		1


	//   ....[42]....
        /*0944*/ 	.word	0x0000ad80
        /*0948*/ 	.word	0x000000ff
        /*094c*/ 	.word	0x00032400
        /*0950*/ 	.short	0x0101
        /*0952*/ 	.byte	0x2a
	.zero		1


	//   ....[43]....
        /*0954*/ 	.word	0x0000b810
        /*0958*/ 	.word	0x000000ff
        /*095c*/ 	.word	0x00032410
        /*0960*/ 	.short	0x0107
        /*0962*/ 	.byte	0x2a
	.zero		1


	//   ....[44]....
        /*0964*/ 	.word	0x0000b870
        /*0968*/ 	.word	0x000000ff
        /*096c*/ 	.word	0x00032410
        /*0970*/ 	.short	0x0101
        /*0972*/ 	.byte	0x2a
	.zero		1


	//   ....[45]....
        /*0974*/ 	.word	0x0000b880
        /*0978*/ 	.word	0x000000ff
        /*097c*/ 	.word	0x00032420
        /*0980*/ 	.short	0x010a
        /*0982*/ 	.byte	0x2a
	.zero		1


	//   ....[46]....
        /*0984*/ 	.word	0x0000b8d0
        /*0988*/ 	.word	0x000000ff
        /*098c*/ 	.word	0x00032460
        /*0990*/ 	.short	0x010a
        /*0992*/ 	.byte	0x2a
	.zero		1


	//   ....[47]....
        /*0994*/ 	.word	0x0000c000
        /*0998*/ 	.word	0x000000ff
        /*099c*/ 	.word	0x00032450
        /*09a0*/ 	.short	0x0107
        /*09a2*/ 	.byte	0x2a
	.zero		1


	//   ....[48]....
        /*09a4*/ 	.word	0x0000c080
        /*09a8*/ 	.word	0x000000ff
        /*09ac*/ 	.word	0x00032450
        /*09b0*/ 	.short	0x0101
        /*09b2*/ 	.byte	0x2a
	.zero		1


	//   ....[49]....
        /*09b4*/ 	.word	0x0000c3a0
        /*09b8*/ 	.word	0x00000013
        /*09bc*/ 	.word	0x00032440
        /*09c0*/ 	.short	0x010a
        /*09c2*/ 	.byte	0x3f
	.zero		1


	//   ....[50]....
        /*09c4*/ 	.word	0x0000c7d0
        /*09c8*/ 	.word	0x00000013
        /*09cc*/ 	.word	0x00032430
        /*09d0*/ 	.short	0x0107
        /*09d2*/ 	.byte	0x3f
	.zero		1


	//   ....[51]....
        /*09d4*/ 	.word	0x0000c880
        /*09d8*/ 	.word	0x00000013
        /*09dc*/ 	.word	0x00032430
        /*09e0*/ 	.short	0x0101
        /*09e2*/ 	.byte	0x3f
	.zero		1


	//   ....[52]....
        /*09e4*/ 	.word	0x0000c8b0
        /*09e8*/ 	.word	0x00000013
        /*09ec*/ 	.word	0x00032460
        /*09f0*/ 	.short	0x010a
        /*09f2*/ 	.byte	0x3f
	.zero		1


	//   ....[53]....
        /*09f4*/ 	.word	0x0000cdf0
        /*09f8*/ 	.word	0x00000013
        /*09fc*/ 	.word	0x00032450
        /*0a00*/ 	.short	0x0107
        /*0a02*/ 	.byte	0x3f
	.zero		1


	//   ....[54]....
        /*0a04*/ 	.word	0x0000ceb0
        /*0a08*/ 	.word	0x00000013
        /*0a0c*/ 	.word	0x00032450
        /*0a10*/ 	.short	0x0101
        /*0a12*/ 	.byte	0x3f
	.zero		1


	//   ....[55]....
        /*0a14*/ 	.word	0x0000cfa0
        /*0a18*/ 	.word	0x00000004
        /*0a1c*/ 	.word	0x00032420
        /*0a20*/ 	.short	0x010a
        /*0a22*/ 	.byte	0x3f
	.zero		1


	//   ....[56]....
        /*0a24*/ 	.word	0x0000d130
        /*0a28*/ 	.word	0x00000005
        /*0a2c*/ 	.word	0x00032440
        /*0a30*/ 	.short	0x010a
        /*0a32*/ 	.byte	0x3f
	.zero		1


	//   ....[57]....
        /*0a34*/ 	.word	0x0000d1d0
        /*0a38*/ 	.word	0x00000011
        /*0a3c*/ 	.word	0x00032440
        /*0a40*/ 	.short	0x010a
        /*0a42*/ 	.byte	0x3f
	.zero		1


	//   ....[58]....
        /*0a44*/ 	.word	0x0000d210
        /*0a48*/ 	.word	0x00000005
        /*0a4c*/ 	.word	0x00032460
        /*0a50*/ 	.short	0x010a
        /*0a52*/ 	.byte	0x3f
	.zero		1


	//   ....[59]....
        /*0a54*/ 	.word	0x0000d250
        /*0a58*/ 	.word	0x00000011
        /*0a5c*/ 	.word	0x00032460
        /*0a60*/ 	.short	0x010a
        /*0a62*/ 	.byte	0x3f
	.zero		1


	//   ....[60]....
        /*0a64*/ 	.word	0x0000d2d0
        /*0a68*/ 	.word	0x00000003
        /*0a6c*/ 	.word	0x00032400
        /*0a70*/ 	.short	0x010a
        /*0a72*/ 	.byte	0x3f
	.zero		1


	//   ....[61]....
        /*0a74*/ 	.word	0x0000d340
        /*0a78*/ 	.word	0x00000003
        /*0a7c*/ 	.word	0x00032430
        /*0a80*/ 	.short	0x010a
        /*0a82*/ 	.byte	0x3f
	.zero		1


	//   ....[62]....
        /*0a84*/ 	.word	0x0000d3b0
        /*0a88*/ 	.word	0x00000003
        /*0a8c*/ 	.word	0x00032410
        /*0a90*/ 	.short	0x010a
        /*0a92*/ 	.byte	0x3f
	.zero		1


	//   ....[63]....
        /*0a94*/ 	.word	0x0000d420
        /*0a98*/ 	.word	0x00000003
        /*0a9c*/ 	.word	0x00032450
        /*0aa0*/ 	.short	0x010a
        /*0aa2*/ 	.byte	0x3f
	.zero		1


	//   ....[64]....
        /*0aa4*/ 	.word	0x0000d480
        /*0aa8*/ 	.word	0x00000099
        /*0aac*/ 	.word	0x00032430
        /*0ab0*/ 	.short	0x010a
        /*0ab2*/ 	.byte	0x3f
	.zero		1


	//   ....[65]....
        /*0ab4*/ 	.word	0x0000d4e0
        /*0ab8*/ 	.word	0x000000cb
        /*0abc*/ 	.word	0x00032450
        /*0ac0*/ 	.short	0x010a
        /*0ac2*/ 	.byte	0x3f
	.zero		1


	//   ....[66]....
        /*0ac4*/ 	.word	0x0000d5c0
        /*0ac8*/ 	.word	0x00000003
        /*0acc*/ 	.word	0x00032440
        /*0ad0*/ 	.short	0x010a
        /*0ad2*/ 	.byte	0x3f
	.zero		1


	//   ....[67]....
        /*0ad4*/ 	.word	0x0000f340
        /*0ad8*/ 	.word	0x00000003
        /*0adc*/ 	.word	0x00032420
        /*0ae0*/ 	.short	0x010a
        /*0ae2*/ 	.byte	0x3f
	.zero		1


	//   ....[68]....
        /*0ae4*/ 	.word	0x0000f3a0
        /*0ae8*/ 	.word	0x00000003
        /*0aec*/ 	.word	0x00032460
        /*0af0*/ 	.short	0x010a
        /*0af2*/ 	.byte	0x3f
	.zero		1


	//   ....[69]....
        /*0af4*/ 	.word	0x0000fda0
        /*0af8*/ 	.word	0x00000013
        /*0afc*/ 	.word	0x00032440
        /*0b00*/ 	.short	0x010a
        /*0b02*/ 	.byte	0x3f
	.zero		1


	//   ....[70]....
        /*0b04*/ 	.word	0x00010420
        /*0b08*/ 	.word	0x00000013
        /*0b0c*/ 	.word	0x00032460
        /*0b10*/ 	.short	0x010a
        /*0b12*/ 	.byte	0x3f
	.zero		1


	//   ....[71]....
        /*0b14*/ 	.word	0x00010ba0
        /*0b18*/ 	.word	0x00000004
        /*0b1c*/ 	.word	0x00032420
        /*0b20*/ 	.short	0x010a
        /*0b22*/ 	.byte	0x3f
	.zero		1


	//   ....[72]....
        /*0b24*/ 	.word	0x00010d40
        /*0b28*/ 	.word	0x00000005
        /*0b2c*/ 	.word	0x00032440
        /*0b30*/ 	.short	0x010a
        /*0b32*/ 	.byte	0x3f
	.zero		1


	//   ....[73]....
        /*0b34*/ 	.word	0x00010d90
        /*0b38*/ 	.word	0x00000011
        /*0b3c*/ 	.word	0x00032440
        /*0b40*/ 	.short	0x010a
        /*0b42*/ 	.byte	0x3f
	.zero		1


	//   ....[74]....
        /*0b44*/ 	.word	0x00010de0
        /*0b48*/ 	.word	0x00000005
        /*0b4c*/ 	.word	0x00032460
        /*0b50*/ 	.short	0x010a
        /*0b52*/ 	.byte	0x3f
	.zero		1


	//----- nvinfo : EIATTR_NUM_MBARRIERS
	.align		4
.L_177:
        /*0b54*/ 	.byte	0x03, 0x38
        /*0b56*/ 	.short	0x0017


	//----- nvinfo : EIATTR_EXIT_INSTR_OFFSETS
	.align		4
        /*0b58*/ 	.byte	0x04, 0x1c
        /*0b5a*/ 	.short	(.L_179 - .L_178)


	//   ....[0]....
.L_178:
        /*0b5c*/ 	.word	0x0000d2a0


	//----- nvinfo : EIATTR_MAX_THREADS
	.align		4
.L_179:
        /*0b60*/ 	.byte	0x04, 0x05
        /*0b62*/ 	.short	(.L_181 - .L_180)
.L_180:
        /*0b64*/ 	.word	0x00000180
        /*0b68*/ 	.word	0x00000001
        /*0b6c*/ 	.word	0x00000001


	//----- nvinfo : EIATTR_CRS_STACK_SIZE
	.align		4
.L_181:
        /*0b70*/ 	.byte	0x04, 0x1e
        /*0b72*/ 	.short	(.L_183 - .L_182)
.L_182:
        /*0b74*/ 	.word	0x00000000


	//----- nvinfo : EIATTR_CBANK_PARAM_SIZE
	.align		4
.L_183:
        /*0b78*/ 	.byte	0x03, 0x19
        /*0b7a*/ 	.short	0x0b70


	//----- nvinfo : EIATTR_PARAM_CBANK
	.align		4
        /*0b7c*/ 	.byte	0x04, 0x0a
        /*0b7e*/ 	.short	(.L_185 - .L_184)
	.align		4
.L_184:
        /*0b80*/ 	.word	index@(.nv.constant0._ZN7cutlass13device_kernelIN5flash11enable_sm90INS1_16FlashAttnFwdSm90INS1_25CollectiveMainloopFwdSm90ILi2EN4cute5tupleIJNS5_1CILi1EEES8_S8_EEENS6_IJNS7_ILi128EEENS7_ILi96EEENS7_ILi64EEEEEELi256ENS_10bfloat16_tEfNS_4arch4Sm90ELb0ELb0ELb0ELb0ELb1ELb0ELb1ELb1ELb0ELb1ELb1ELb0EEENS1_21CollectiveEpilogueFwdINS6_IJSA_NS7_ILi256EEESB_EEES9_SE_SG_Li256ELb0ELb1ELb1ELb0EEENS1_19SingleTileSchedulerILb0ELb1ELb1ELi128EEEEEEEEEvNT_6ParamsE)
        /*0b84*/ 	.short	0x0210
        /*0b86*/ 	.short	0x0b70


	//----- nvinfo : EIATTR_SW_WAR
	.align		4
.L_185:
        /*0b88*/ 	.byte	0x04, 0x36
        /*0b8a*/ 	.short	(.L_187 - .L_186)
.L_186:
        /*0b8c*/ 	.word	0x00000008
.L_187:


//--------------------- .nv.info._ZN7cutlass13device_kernelIN5flash11enable_sm90INS1_16FlashAttnFwdSm90INS1_25CollectiveMainloopFwdSm90ILi2EN4cute5tupleIJNS5_1CILi1EEES8_S8_EEENS6_IJNS7_ILi128EEENS7_ILi96EEENS7_ILi64EEEEEELi256ENS_10bfloat16_tEfNS_4arch4Sm90ELb0ELb0ELb0ELb1ELb1ELb0ELb0ELb1ELb0ELb1ELb1ELb0EEENS1_21CollectiveEpilogueFwdINS6_IJSA_NS7_ILi256EEESB_EEES9_SE_SG_Li256ELb1ELb1ELb1ELb0EEENS1_36VarlenDynamicPersistentTileSchedulerILi128ELi96ELi256ELi128ELb1ELb1ELb1ELb0ELb1ELb1EEEEEEEEEvNT_6ParamsE --------------------------
	.section	.nv.info._ZN7cutlass13device_kernelIN5flash11enable_sm90INS1_16FlashAttnFwdSm90INS1_25CollectiveMainloopFwdSm90ILi2EN4cute5tupleIJNS5_1CILi1EEES8_S8_EEENS6_IJNS7_ILi128EEENS7_ILi96EEENS7_ILi64EEEEEELi256ENS_10bfloat16_tEfNS_4arch4Sm90ELb0ELb0ELb0ELb1ELb1ELb0ELb0ELb1ELb0ELb1ELb1ELb0EEENS1_21CollectiveEpilogueFwdINS6_IJSA_NS7_ILi256EEESB_EEES9_SE_SG_Li256ELb1ELb1ELb1ELb0EEENS1_36VarlenDynamicPersistentTileSchedulerILi128ELi96ELi256ELi128ELb1ELb1ELb1ELb0ELb1ELb1EEEEEEEEEvNT_6ParamsE,"",@"SHT_CUDA_INFO"
	.sectionflags	@""
	.align	4


	//----- nvinfo : EIATTR_CUDA_API_VERSION
	.align		4
        /*0000*/ 	.byte	0x04, 0x37
        /*0002*/ 	.short	(.L_189 - .L_188)
.L_188:
        /*0004*/ 	.word	0x00000082


	//----- nvinfo : EIATTR_KPARAM_INFO
	.align		4
.L_189:
        /*0008*/ 	.byte	0x04, 0x17
        /*000a*/ 	.short	(.L_191 - .L_190)
.L_190:
        /*000c*/ 	.word	0x00000000
        /*0010*/ 	.short	0x0000
        /*0012*/ 	.short	0x0070
        /*0014*/ 	.byte	0x00, 0xf0, 0x01, 0x2a


	//----- nvinfo : EIATTR_SPARSE_MMA_MASK
	.align		4
.L_191:
        /*0018*/ 	.byte	0x03, 0x50
        /*001a*/ 	.short	0x0000


	//----- nvinfo : EIATTR_MAXREG_COUNT
	.align		4
        /*001c*/ 	.byte	0x03, 0x1b
        /*001e*/ 	.short	0x00a8


	//----- nvinfo : EIATTR_NUM_BARRIERS
	.align		4
        /*0020*/ 	.byte	0x02, 0x4c
        /*0022*/ 	.byte	0x10
	.zero		1


	//----- nvinfo : EIATTR_EXTERNS
	.align		4
        /*0024*/ 	.byte	0x04, 0x0f
        /*0026*/ 	.short	(.L_193 - .L_192)


	//   ....[0]....
	.align		4
.L_192:
        /*0028*/ 	.word	index@(__assertfail)


	//----- nvinfo : EIATTR_ANNOTATIONS
	.align		4
.L_193:
        /*002c*/ 	.byte	0x04, 0x55
        /*002e*/ 	.short	(.L_195 - .L_194)


	//   ....[0]....
.L_194:
        /*0030*/ 	.word	0x00000001
        /*0034*/ 	.byte	0x70, 0x0c, 0x00, 0x00, 0x01, 0x00, 0x00, 0x00, 0xe0, 0x0c, 0x00, 0x00, 0x01, 0x00, 0x00, 0x00
        /* <DEDUP_REMOVED lines=13> */
        /*0114*/ 	.byte	0xe0, 0xfd, 0x00, 0x00


	//----- nvinfo : EIATTR_MERCURY_ISA_VERSION
	.align		4
.L_195:
        /*0118*/ 	.byte	0x03, 0x5f
        /*011a*/ 	.short	0x0101


	//----- nvinfo : EIATTR_UNUSED_LOAD_BYTE_OFFSET
	.align		4
        /*011c*/ 	.byte	0x04, 0x44
        /*011e*/ 	.short	(.L_197 - .L_196)


	//   ....[0]....
.L_196:
        /*0120*/ 	.word	0x00000960
        /*0124*/ 	.word	0x0000fff0


	//   ....[1]....
        /*0128*/ 	.word	0x000060d0
        /*012c*/ 	.word	0x0000fff0


	//----- nvinfo : EIATTR_INT_WARP_WIDE_INSTR_OFFSETS
	.align		4
.L_197:
        /*0130*/ 	.byte	0x04, 0x31
        /*0132*/ 	.short	(.L_199 - .L_198)


	//   ....[0]....
.L_198:
        /*0134*/ 	.word	0x000000c0


	//   ....[1]....
        /*0138*/ 	.word	0x000000d0


	//   ....[2]....
        /*013c*/ 	.word	0x00000170


	//   ....[3]....
        /*0140*/ 	.word	0x0000bd90


	//   ....[4]....
        /*0144*/ 	.word	0x0000be20


	//   ....[5]....
        /*0148*/ 	.word	0x0000f0c0


	//   ....[6]....
        /*014c*/ 	.word	0x0000f150


	//----- nvinfo : EIATTR_COOP_GROUP_MASK_REGIDS
	.align		4
.L_199:
        /*0150*/ 	.byte	0x04, 0x29
        /*0152*/ 	.short	(.L_201 - .L_200)


	//   ....[0]....
.L_200:
        /*0154*/ 	.word	0xffffffff


	//   ....[1]....
        /*0158*/ 	.word	0xffffffff


	//   ....[2]....
        /*015c*/ 	.word	0xffffffff


	//   ....[3]....
        /*0160*/ 	.word	0xffffffff


	//   ....[4]....
        /*0164*/ 	.word	0xffffffff


	//   ....[5]....
        /*0168*/ 	.word	0xffffffff


	//   ....[6]....
        /*016c*/ 	.word	0xffffffff


	//   ....[7]....
        /*0170*/ 	.word	0xffffffff


	//   ....[8]....
        /*0174*/ 	.word	0xffffffff


	//   ....[9]....
        /*0178*/ 	.word	0xffffffff


	//   ....[10]....
        /*017c*/ 	.word	0xffffffff


	//   ....[11]....
        /*0180*/ 	.word	0xffffffff


	//   ....[12]....
        /*0184*/ 	.word	0xffffffff


	//   ....[13]....
        /*0188*/ 	.word	0xffffffff


	//   ....[14]....
        /*018c*/ 	.word	0xffffffff


	//   ....[15]....
        /*0190*/ 	.word	0xffffffff


	//   ....[16]....
        /*0194*/ 	.word	0xffffffff


	//   ....[17]....
        /*0198*/ 	.word	0xffffffff


	//   ....[18]....
        /*019c*/ 	.word	0xffffffff


	//   ....[19]....
        /*01a0*/ 	.word	0xffffffff


	//   ....[20]....
        /*01a4*/ 	.word	0xffffffff


	//   ....[21]....
        /*01a8*/ 	.word	0xffffffff


	//   ....[22]....
        /*01ac*/ 	.word	0xffffffff


	//   ....[23]....
        /*01b0*/ 	.word	0xffffffff


	//   ....[24]....
        /*01b4*/ 	.word	0xffffffff


	//   ....[25]....
        /*01b8*/ 	.word	0xffffffff


	//   ....[26]....
        /*01bc*/ 	.word	0xffffffff


	//   ....[27]....
        /*01c0*/ 	.word	0xffffffff


	//   ....[28]....
        /*01c4*/ 	.word	0xffffffff


	//   ....[29]....
        /*01c8*/ 	.word	0xffffffff


	//   ....[30]....
        /*01cc*/ 	.word	0xffffffff


	//   ....[31]....
        /*01d0*/ 	.word	0xffffffff


	//   ....[32]....
        /*01d4*/ 	.word	0xffffffff


	//   ....[33]....
        /*01d8*/ 	.word	0xffffffff


	//   ....[34]....
        /*01dc*/ 	.word	0xffffffff


	//   ....[35]....
        /*01e0*/ 	.word	0xffffffff


	//   ....[36]....
        /*01e4*/ 	.word	0xffffffff


	//   ....[37]....
        /*01e8*/ 	.word	0xffffffff


	//   ....[38]....
        /*01ec*/ 	.word	0xffffffff


	//   ....[39]....
        /*01f0*/ 	.word	0xffffffff


	//   ....[40]....
        /*01f4*/ 	.word	0xffffffff


	//   ....[41]....
        /*01f8*/ 	.word	0xffffffff


	//   ....[42]....
        /*01fc*/ 	.word	0xffffffff


	//   ....[43]....
        /*0200*/ 	.word	0xffffffff


	//   ....[44]....
        /*0204*/ 	.word	0xffffffff


	//   ....[45]....
        /*0208*/ 	.word	0xffffffff


	//   ....[46]....
        /*020c*/ 	.word	0xffffffff


	//   ....[47]....
        /*0210*/ 	.word	0xffffffff


	//   ....[48]....
        /*0214*/ 	.word	0xffffffff


	//   ....[49]....
        /*0218*/ 	.word	0xffffffff


	//   ....[50]....
        /*021c*/ 	.word	0xffffffff


	//   ....[51]....
        /*0220*/ 	.word	0xffffffff


	//   ....[52]....
        /*0224*/ 	.word	0xffffffff


	//   ....[53]....
        /*0228*/ 	.word	0xffffffff


	//   ....[54]....
        /*022c*/ 	.word	0xffffffff


	//   ....[55]....
        /*0230*/ 	.word	0xffffffff


	//   ....[56]....
        /*0234*/ 	.word	0xffffffff


	//   ....[57]....
        /*0238*/ 	.word	0xffffffff


	//   ....[58]....
        /*023c*/ 	.word	0xffffffff


	//   ....[59]....
        /*0240*/ 	.word	0xffffffff


	//   ....[60]....
        /*0244*/ 	.word	0xffffffff


	//   ....[61]....
        /*0248*/ 	.word	0xffffffff


	//   ....[62]....
        /*024c*/ 	.word	0xffffffff


	//   ....[63]....
        /*0250*/ 	.word	0xffffffff


	//   ....[64]....
        /*0254*/ 	.word	0xffffffff


	//   ....[65]....
        /*0258*/ 	.word	0xffffffff


	//   ....[66]....
        /*025c*/ 	.word	0xffffffff


	//   ....[67]....
        /*0260*/ 	.word	0xffffffff


	//   ....[68]....
        /*0264*/ 	.word	0xffffffff


	//   ....[69]....
        /*0268*/ 	.word	0xffffffff


	//   ....[70]....
        /*026c*/ 	.word	0xffffffff


	//   ....[71]....
        /*0270*/ 	.word	0xffffffff


	//   ....[72]....
        /*0274*/ 	.word	0xffffffff


	//   ....[73]....
        /*0278*/ 	.word	0xffffffff


	//   ....[74]....
        /*027c*/ 	.word	0xffffffff


	//   ....[75]....
        /*0280*/ 	.word	0xffffffff


	//   ....[76]....
        /*0284*/ 	.word	0xffffffff


	//   ....[77]....
        /*0288*/ 	.word	0xffffffff


	//   ....[78]....
        /*028c*/ 	.word	0xffffffff


	//   ....[79]....
        /*0290*/ 	.word	0xffffffff


	//   ....[80]....
        /*0294*/ 	.word	0xffffffff


	//   ....[81]....
        /*0298*/ 	.word	0xffffffff


	//   ....[82]....
        /*029c*/ 	.word	0xffffffff


	//   ....[83]....
        /*02a0*/ 	.word	0xffffffff


	//   ....[84]....
        /*02a4*/ 	.word	0xffffffff


	//   ....[85]....
        /*02a8*/ 	.word	0xffffffff


	//   ....[86]....
        /*02ac*/ 	.word	0xffffffff


	//   ....[87]....
        /*02b0*/ 	.word	0xffffffff


	//   ....[88]....
        /*02b4*/ 	.word	0xffffffff


	//   ....[89]....
        /*02b8*/ 	.word	0xffffffff


	//   ....[90]....
        /*02bc*/ 	.word	0xffffffff


	//   ....[91]....
        /*02c0*/ 	.word	0xffffffff


	//   ....[92]....
        /*02c4*/ 	.word	0xffffffff


	//   ....[93]....
        /*02c8*/ 	.word	0xffffffff


	//   ....[94]....
        /*02cc*/ 	.word	0xffffffff


	//   ....[95]....
        /*02d0*/ 	.word	0xffffffff


	//   ....[96]....
        /*02d4*/ 	.word	0xffffffff


	//   ....[97]....
        /*02d8*/ 	.word	0xffffffff


	//   ....[98]....
        /*02dc*/ 	.word	0xffffffff


	//   ....[99]....
        /*02e0*/ 	.word	0xffffffff


	//   ....[100]....
        /*02e4*/ 	.word	0xffffffff


	//   ....[101]....
        /*02e8*/ 	.word	0xffffffff


	//   ....[102]....
        /*02ec*/ 	.word	0xffffffff


	//   ....[103]....
        /*02f0*/ 	.word	0xffffffff


	//   ....[104]....
        /*02f4*/ 	.word	0xffffffff


	//   ....[105]....
        /*02f8*/ 	.word	0xffffffff


	//   ....[106]....
        /*02fc*/ 	.word	0xffffffff


	//   ....[107]....
        /*0300*/ 	.word	0xffffffff


	//   ....[108]....
        /*0304*/ 	.word	0xffffffff


	//   ....[109]....
        /*0308*/ 	.word	0xffffffff


	//   ....[110]....
        /*030c*/ 	.word	0xffffffff


	//   ....[111]....
        /*0310*/ 	.word	0xffffffff


	//   ....[112]....
        /*0314*/ 	.word	0xffffffff


	//   ....[113]....
        /*0318*/ 	.word	0xffffffff


	//   ....[114]....
        /*031c*/ 	.word	0xffffffff


	//   ....[115]....
        /*0320*/ 	.word	0xffffffff


	//   ....[116]....
        /*0324*/ 	.word	0xffffffff


	//   ....[117]....
        /*0328*/ 	.word	0xffffffff


	//   ....[118]....
        /*032c*/ 	.word	0xffffffff


	//   ....[119]....
        /*0330*/ 	.word	0xffffffff


	//   ....[120]....
        /*0334*/ 	.word	0xffffffff


	//   ....[121]....
        /*0338*/ 	.word	0xffffffff


	//   ....[122]....
        /*033c*/ 	.word	0xffffffff


	//   ....[123]....
        /*0340*/ 	.word	0xffffffff


	//   ....[124]....
        /*0344*/ 	.word	0xffffffff


	//   ....[125]....
        /*0348*/ 	.word	0xffffffff


	//   ....[126]....
        /*034c*/ 	.word	0xffffffff


	//   ....[127]....
        /*0350*/ 	.word	0xffffffff


	//   ....[128]....
        /*0354*/ 	.word	0xffffffff


	//   ....[129]....
        /*0358*/ 	.word	0xffffffff


	//   ....[130]....
        /*035c*/ 	.word	0xffffffff


	//   ....[131]....
        /*0360*/ 	.word	0xffffffff


	//   ....[132]....
        /*0364*/ 	.word	0xffffffff


	//   ....[133]....
        /*0368*/ 	.word	0xffffffff


	//   ....[134]....
        /*036c*/ 	.word	0xffffffff


	//   ....[135]....
        /*0370*/ 	.word	0xffffffff


	//   ....[136]....
        /*0374*/ 	.word	0xffffffff


	//   ....[137]....
        /*0378*/ 	.word	0xffffffff


	//   ....[138]....
        /*037c*/ 	.word	0xffffffff


	//   ....[139]....
        /*0380*/ 	.word	0xffffffff


	//   ....[140]....
        /*0384*/ 	.word	0xffffffff


	//   ....[141]....
        /*0388*/ 	.word	0xffffffff


	//   ....[142]....
        /*038c*/ 	.word	0xffffffff


	//   ....[143]....
        /*0390*/ 	.word	0x0500000f


	//   ....[144]....
        /*0394*/ 	.word	0x0500000f


	//   ....[145]....
        /*0398*/ 	.word	0x0500000f


	//   ....[146]....
        /*039c*/ 	.word	0x0500000f


	//   ....[147]....
        /*03a0*/ 	.word	0x0500000f


	//   ....[148]....
        /*03a4*/ 	.word	0x0500000f


	//   ....[149]....
        /*03a8*/ 	.word	0x0500000f


	//   ....[150]....
        /*03ac*/ 	.word	0x0500000f


	//   ....[151]....
        /*03b0*/ 	.word	0x0500000f


	//   ....[152]....
        /*03b4*/ 	.word	0x0500000f


	//   ....[153]....
        /*03b8*/ 	.word	0x0500000f


	//   ....[154]....
        /*03bc*/ 	.word	0x0500000f


	//   ....[155]....
        /*03c0*/ 	.word	0x0500000f


	//   ....[156]....
        /*03c4*/ 	.word	0x0500000f


	//   ....[157]....
        /*03c8*/ 	.word	0x0500000f


	//   ....[158]....
        /*03cc*/ 	.word	0x0500000f


	//   ....[159]....
        /*03d0*/ 	.word	0x0500000f


	//   ....[160]....
        /*03d4*/ 	.word	0x0500000f


	//   ....[161]....
        /*03d8*/ 	.word	0x0500000f


	//   ....[162]....
        /*03dc*/ 	.word	0x0500000f


	//   ....[163]....
        /*03e0*/ 	.word	0x0500000f


	//   ....[164]....
        /*03e4*/ 	.word	0x0500000f


	//   ....[165]....
        /*03e8*/ 	.word	0x0500000f


	//   ....[166]....
        /*03ec*/ 	.word	0x0500000f


	//   ....[167]....
        /*03f0*/ 	.word	0x0500000f


	//   ....[168]....
        /*03f4*/ 	.word	0x0500000f


	//   ....[169]....
        /*03f8*/ 	.word	0x0500000f


	//   ....[170]....
        /*03fc*/ 	.word	0x0500000f


	//   ....[171]....
        /*0400*/ 	.word	0x0500000f


	//   ....[172]....
        /*0404*/ 	.word	0x0500000f


	//   ....[173]....
        /*0408*/ 	.word	0x0500000f


	//   ....[174]....
        /*040c*/ 	.word	0x0500000f


	//   ....[175]....
        /*0410*/ 	.word	0x0500000f


	//   ....[176]....
        /*0414*/ 	.word	0x0500000f


	//   ....[177]....
        /*0418*/ 	.word	0x0500000f


	//   ....[178]....
        /*041c*/ 	.word	0x0500000f


	//   ....[179]....
        /*0420*/ 	.word	0x0500000f


	//   ....[180]....
        /*0424*/ 	.word	0x0500000f


	//   ....[181]....
        /*0428*/ 	.word	0x0500000f


	//   ....[182]....
        /*042c*/ 	.word	0x0500000f


	//   ....[183]....
        /*0430*/ 	.word	0x0500000f


	//   ....[184]....
        /*0434*/ 	.word	0x0500000f


	//   ....[185]....
        /*0438*/ 	.word	0x0500000f


	//   ....[186]....
        /*043c*/ 	.word	0x0500000f


	//   ....[187]....
        /*0440*/ 	.word	0x0500000f


	//   ....[188]....
        /*0444*/ 	.word	0x0500000f


	//   ....[189]....
        /*0448*/ 	.word	0x0500000f


	//   ....[190]....
        /*044c*/ 	.word	0x0500000f


	//   ....[191]....
        /*0450*/ 	.word	0x0500000f


	//   ....[192]....
        /*0454*/ 	.word	0x0500000f


	//   ....[193]....
        /*0458*/ 	.word	0x0500000f


	//   ....[194]....
        /*045c*/ 	.word	0x0500000f


	//   ....[195]....
        /*0460*/ 	.word	0x0500000f


	//   ....[196]....
        /*0464*/ 	.word	0x0500000f


	//   ....[197]....
        /*0468*/ 	.word	0x0500000f


	//   ....[198]....
        /*046c*/ 	.word	0x0500000f


	//   ....[199]....
        /*0470*/ 	.word	0x0500000f


	//   ....[200]....
        /*0474*/ 	.word	0x0500000f


	//   ....[201]....
        /*0478*/ 	.word	0x0500000f


	//   ....[202]....
        /*047c*/ 	.word	0x0500000f


	//   ....[203]....
        /*0480*/ 	.word	0x0500000f


	//   ....[204]....
        /*0484*/ 	.word	0x0500000f


	//   ....[205]....
        /*0488*/ 	.word	0x0500000f


	//   ....[206]....
        /*048c*/ 	.word	0x0500000f


	//   ....[207]....
        /*0490*/ 	.word	0x0500000f


	//   ....[208]....
        /*0494*/ 	.word	0x0500000f


	//   ....[209]....
        /*0498*/ 	.word	0x0500000f


	//   ....[210]....
        /*049c*/ 	.word	0x0500000f


	//   ....[211]....
        /*04a0*/ 	.word	0x0500000f


	//   ....[212]....
        /*04a4*/ 	.word	0x0500000f


	//   ....[213]....
        /*04a8*/ 	.word	0x0500000f


	//   ....[214]....
        /*04ac*/ 	.word	0x0500000f


	//   ....[215]....
        /*04b0*/ 	.word	0x0500000f


	//   ....[216]....
        /*04b4*/ 	.word	0x0500000f


	//   ....[217]....
        /*04b8*/ 	.word	0x0500000f


	//   ....[218]....
        /*04bc*/ 	.word	0x0500000f


	//   ....[219]....
        /*04c0*/ 	.word	0x0500000f


	//   ....[220]....
        /*04c4*/ 	.word	0x0500000f


	//   ....[221]....
        /*04c8*/ 	.word	0x0500000f


	//   ....[222]....
        /*04cc*/ 	.word	0x0500000f


	//   ....[223]....
        /*04d0*/ 	.word	0x0500000f


	//   ....[224]....
        /*04d4*/ 	.word	0x0500000f


	//   ....[225]....
        /*04d8*/ 	.word	0x0500000f


	//   ....[226]....
        /*04dc*/ 	.word	0x0500000f


	//----- nvinfo : EIATTR_COOP_GROUP_INSTR_OFFSETS
	.align		4
.L_201:
        /*04e0*/ 	.byte	0x04, 0x28
        /*04e2*/ 	.short	(.L_203 - .L_202)


	//   ....[0]....
.L_202:
        /*04e4*/ 	.word	0x00000080


	//   ....[1]....
        /*04e8*/ 	.word	0x00000090


	//   ....[2]....
        /*04ec*/ 	.word	0x000002d0


	//   ....[3]....
        /*04f0*/ 	.word	0x00000430


	//   ....[4]....
        /*04f4*/ 	.word	0x00000550


	//   ....[5]....
        /*04f8*/ 	.word	0x000006b0


	//   ....[6]....
        /*04fc*/ 	.word	0x00001c00


	//   ....[7]....
        /*0500*/ 	.word	0x00002820


	//   ....[8]....
        /*0504*/ 	.word	0x00002880


	//   ....[9]....
        /*0508*/ 	.word	0x00002ce0


	//   ....[10]....
        /*050c*/ 	.word	0x00002d50


	//   ....[11]....
        /*0510*/ 	.word	0x00003dc0


	//   ....[12]....
        /*0514*/ 	.word	0x00003de0


	//   ....[13]....
        /*0518*/ 	.word	0x000046f0


	//   ....[14]....
        /*051c*/ 	.word	0x00004740


	//   ....[15]....
        /*0520*/ 	.word	0x00005650


	//   ....[16]....
        /*0524*/ 	.word	0x000056c0


	//   ....[17]....
        /*0528*/ 	.word	0x00005730


	//   ....[18]....
        /*052c*/ 	.word	0x00005750


	//   ....[19]....
        /*0530*/ 	.word	0x00007220


	//   ....[20]....
        /*0534*/ 	.word	0x00007240


	//   ....[21]....
        /*0538*/ 	.word	0x00007250


	//   ....[22]....
        /*053c*/ 	.word	0x00007260


	//   ....[23]....
        /*0540*/ 	.word	0x00007d30


	//   ....[24]....
        /*0544*/ 	.word	0x00007d50


	//   ....[25]....
        /*0548*/ 	.word	0x00007f00


	//   ....[26]....
        /*054c*/ 	.word	0x00007f20


	//   ....[27]....
        /*0550*/ 	.word	0x00008060


	//   ....[28]....
        /*0554*/ 	.word	0x00008080


	//   ....[29]....
        /*0558*/ 	.word	0x000081d0


	//   ....[30]....
        /*055c*/ 	.word	0x000081f0


	//   ....[31]....
        /*0560*/ 	.word	0x00008780


	//   ....[32]....
        /*0564*/ 	.word	0x00008790


	//   ....[33]....
        /*0568*/ 	.word	0x00009050


	//   ....[34]....
        /*056c*/ 	.word	0x00009060


	//   ....[35]....
        /*0570*/ 	.word	0x0000a2e0


	//   ....[36]....
        /*0574*/ 	.word	0x0000a310


	//   ....[37]....
        /*0578*/ 	.word	0x0000a480


	//   ....[38]....
        /*057c*/ 	.word	0x0000a4a0


	//   ....[39]....
        /*0580*/ 	.word	0x0000a5e0


	//   ....[40]....
        /*0584*/ 	.word	0x0000a600


	//   ....[41]....
        /*0588*/ 	.word	0x0000a750


	//   ....[42]....
        /*058c*/ 	.word	0x0000a770


	//   ....[43]....
        /*0590*/ 	.word	0x0000a950


	//   ....[44]....
        /*0594*/ 	.word	0x0000ab40


	//   ....[45]....
        /*0598*/ 	.word	0x0000ab70


	//   ....[46]....
        /*059c*/ 	.word	0x0000aba0


	//   ....[47]....
        /*05a0*/ 	.word	0x0000abd0


	//   ....[48]....
        /*05a4*/ 	.word	0x0000ac00


	//   ....[49]....
        /*05a8*/ 	.word	0x0000ac30


	//   ....[50]....
        /*05ac*/ 	.word	0x0000ada0


	//   ....[51]....
        /*05b0*/ 	.word	0x0000add0


	//   ....[52]....
        /*05b4*/ 	.word	0x0000ae00


	//   ....[53]....
        /*05b8*/ 	.word	0x0000ae30


	//   ....[54]....
        /*05bc*/ 	.word	0x0000ae60


	//   ....[55]....
        /*05c0*/ 	.word	0x0000ae90


	//   ....[56]....
        /*05c4*/ 	.word	0x0000af20


	//   ....[57]....
        /*05c8*/ 	.word	0x0000af50


	//   ....[58]....
        /*05cc*/ 	.word	0x0000af60


	//   ....[59]....
        /*05d0*/ 	.word	0x0000aff0


	//   ....[60]....
        /*05d4*/ 	.word	0x0000c910


	//   ....[61]....
        /*05d8*/ 	.word	0x0000c930


	//   ....[62]....
        /*05dc*/ 	.word	0x0000c9c0


	//   ....[63]....
        /*05e0*/ 	.word	0x0000c9e0


	//   ....[64]....
        /*05e4*/ 	.word	0x0000ca60


	//   ....[65]....
        /*05e8*/ 	.word	0x0000ca80


	//   ....[66]....
        /*05ec*/ 	.word	0x0000cb00


	//   ....[67]....
        /*05f0*/ 	.word	0x0000cb20


	//   ....[68]....
        /*05f4*/ 	.word	0x0000cba0


	//   ....[69]....
        /*05f8*/ 	.word	0x0000cbc0


	//   ....[70]....
        /*05fc*/ 	.word	0x0000cbd0


	//   ....[71]....
        /*0600*/ 	.word	0x0000cbe0


	//   ....[72]....
        /*0604*/ 	.word	0x0000d3e0


	//   ....[73]....
        /*0608*/ 	.word	0x0000d410


	//   ....[74]....
        /*060c*/ 	.word	0x0000d440


	//   ....[75]....
        /*0610*/ 	.word	0x0000d4d0


	//   ....[76]....
        /*0614*/ 	.word	0x0000d4e0


	//   ....[77]....
        /*0618*/ 	.word	0x0000d570


	//   ....[78]....
        /*061c*/ 	.word	0x0000d580


	//   ....[79]....
        /*0620*/ 	.word	0x0000d610


	//   ....[80]....
        /*0624*/ 	.word	0x0000d620


	//   ....[81]....
        /*0628*/ 	.word	0x0000d6b0


	//   ....[82]....
        /*062c*/ 	.word	0x0000d6c0


	//   ....[83]....
        /*0630*/ 	.word	0x0000d750


	//   ....[84]....
        /*0634*/ 	.word	0x0000d760


	//   ....[85]....
        /*0638*/ 	.word	0x0000d7e0


	//   ....[86]....
        /*063c*/ 	.word	0x0000d7f0


	//   ....[87]....
        /*0640*/ 	.word	0x0000d800


	//   ....[88]....
        /*0644*/ 	.word	0x0000dc60


	//   ....[89]....
        /*0648*/ 	.word	0x0000dc90


	//   ....[90]....
        /*064c*/ 	.word	0x0000dce0


	//   ....[91]....
        /*0650*/ 	.word	0x0000dd90


	//   ....[92]....
        /*0654*/ 	.word	0x0000ddb0


	//   ....[93]....
        /*0658*/ 	.word	0x0000de60


	//   ....[94]....
        /*065c*/ 	.word	0x0000de70


	//   ....[95]....
        /*0660*/ 	.word	0x0000dea0


	//   ....[96]....
        /*0664*/ 	.word	0x0000df30


	//   ....[97]....
        /*0668*/ 	.word	0x0000dfd0


	//   ....[98]....
        /*066c*/ 	.word	0x0000dff0


	//   ....[99]....
        /*0670*/ 	.word	0x0000e000


	//   ....[100]....
        /*0674*/ 	.word	0x0000e720


	//   ....[101]....
        /*0678*/ 	.word	0x0000e740


	//   ....[102]....
        /*067c*/ 	.word	0x0000e750


	//   ....[103]....
        /*0680*/ 	.word	0x0000e790


	//   ....[104]....
        /*0684*/ 	.word	0x0000e7a0


	//   ....[105]....
        /*0688*/ 	.word	0x0000e7e0


	//   ....[106]....
        /*068c*/ 	.word	0x0000e7f0


	//   ....[107]....
        /*0690*/ 	.word	0x0000e830


	//   ....[108]....
        /*0694*/ 	.word	0x0000e840


	//   ....[109]....
        /*0698*/ 	.word	0x0000e880


	//   ....[110]....
        /*069c*/ 	.word	0x0000e890


	//   ....[111]....
        /*06a0*/ 	.word	0x0000e8a0


	//   ....[112]....
        /*06a4*/ 	.word	0x0000ebf0


	//   ....[113]....
        /*06a8*/ 	.word	0x0000ec10


	//   ....[114]....
        /*06ac*/ 	.word	0x0000ec20


	//   ....[115]....
        /*06b0*/ 	.word	0x0000ec30


	//   ....[116]....
        /*06b4*/ 	.word	0x0000ec40


	//   ....[117]....
        /*06b8*/ 	.word	0x0000ec60


	//   ....[118]....
        /*06bc*/ 	.word	0x0000ecd0


	//   ....[119]....
        /*06c0*/ 	.word	0x0000ed00


	//   ....[120]....
        /*06c4*/ 	.word	0x0000ed10


	//   ....[121]....
        /*06c8*/ 	.word	0x0000ed80


	//   ....[122]....
        /*06cc*/ 	.word	0x0000ed90


	//   ....[123]....
        /*06d0*/ 	.word	0x0000ee90


	//   ....[124]....
        /*06d4*/ 	.word	0x0000f380


	//   ....[125]....
        /*06d8*/ 	.word	0x0000f3b0


	//   ....[126]....
        /*06dc*/ 	.word	0x0000f410


	//   ....[127]....
        /*06e0*/ 	.word	0x0000f440


	//   ....[128]....
        /*06e4*/ 	.word	0x0000f470


	//   ....[129]....
        /*06e8*/ 	.word	0x0000f4a0


	//   ....[130]....
        /*06ec*/ 	.word	0x0000f4d0


	//   ....[131]....
        /*06f0*/ 	.word	0x0000f500


	//   ....[132]....
        /*06f4*/ 	.word	0x0000f6a0


	//   ....[133]....
        /*06f8*/ 	.word	0x0000f6d0


	//   ....[134]....
        /*06fc*/ 	.word	0x0000f700


	//   ....[135]....
        /*0700*/ 	.word	0x0000f730


	//   ....[136]....
        /*0704*/ 	.word	0x0000f760


	//   ....[137]....
        /*0708*/ 	.word	0x0000f790


	//   ....[138]....
        /*070c*/ 	.word	0x0000f850


	//   ....[139]....
        /*0710*/ 	.word	0x0000f870


	//   ....[140]....
        /*0714*/ 	.word	0x0000f880


	//   ....[141]....
        /*0718*/ 	.word	0x0000f8e0


	//   ....[142]....
        /*071c*/ 	.word	0x0000ff00


	//   ....[143]....
        /*0720*/ 	.word	0x000103e0


	//   ....[144]....
        /*0724*/ 	.word	0x000104d0


	//   ....[145]....
        /*0728*/ 	.word	0x00010570


	//   ....[146]....
        /*072c*/ 	.word	0x000105d0


	//   ....[147]....
        /*0730*/ 	.word	0x000106c0


	//   ....[148]....
        /*0734*/ 	.word	0x00010730


	//   ....[149]....
        /*0738*/ 	.word	0x00010820


	//   ....[150]....
        /*073c*/ 	.word	0x00010890


	//   ....[151]....
        /*0740*/ 	.word	0x00010980


	//   ....[152]....
        /*0744*/ 	.word	0x000109f0


	//   ....[153]....
        /*0748*/ 	.word	0x00010ae0


	//   ....[154]....
        /*074c*/ 	.word	0x00010b50


	//   ....[155]....
        /*0750*/ 	.word	0x00010bf0


	//   ....[156]....
        /*0754*/ 	.word	0x00010ce0


	//   ....[157]....
        /*0758*/ 	.word	0x00010d50


	//   ....[158]....
        /*075c*/ 	.word	0x00010db0


	//   ....[159]....
        /*0760*/ 	.word	0x00010ea0


	//   ....[160]....
        /*0764*/ 	.word	0x00010f00


	//   ....[161]....
        /*0768*/ 	.word	0x00011000


	//   ....[162]....
        /*076c*/ 	.word	0x00011060


	//   ....[163]....
        /*0770*/ 	.word	0x00011160


	//   ....[164]....
        /*0774*/ 	.word	0x000111c0


	//   ....[165]....
        /*0778*/ 	.word	0x000112c0


	//   ....[166]....
        /*077c*/ 	.word	0x00011320


	//   ....[167]....
        /*0780*/ 	.word	0x00011420


	//   ....[168]....
        /*0784*/ 	.word	0x00011480


	//   ....[169]....
        /*0788*/ 	.word	0x00011580


	//   ....[170]....
        /*078c*/ 	.word	0x000115e0


	//   ....[171]....
        /*0790*/ 	.word	0x000116c0


	//   ....[172]....
        /*0794*/ 	.word	0x000117f0


	//   ....[173]....
        /*0798*/ 	.word	0x000118d0


	//   ....[174]....
        /*079c*/ 	.word	0x00011980


	//   ....[175]....
        /*07a0*/ 	.word	0x00011a90


	//   ....[176]....
        /*07a4*/ 	.word	0x00011af0


	//   ....[177]....
        /*07a8*/ 	.word	0x00011c00


	//   ....[178]....
        /*07ac*/ 	.word	0x00011c60


	//   ....[179]....
        /*07b0*/ 	.word	0x00011d70


	//   ....[180]....
        /*07b4*/ 	.word	0x00011dd0


	//   ....[181]....
        /*07b8*/ 	.word	0x00011ee0


	//   ....[182]....
        /*07bc*/ 	.word	0x00011f40


	//   ....[183]....
        /*07c0*/ 	.word	0x00012000


	//   ....[184]....
        /*07c4*/ 	.word	0x00012160


	//   ....[185]....
        /*07c8*/ 	.word	0x00012200


	//   ....[186]....
        /*07cc*/ 	.word	0x00012260


	//   ....[187]....
        /*07d0*/ 	.word	0x00012310


	//   ....[188]....
        /*07d4*/ 	.word	0x00012370


	//   ....[189]....
        /*07d8*/ 	.word	0x00012420


	//   ....[190]....
        /*07dc*/ 	.word	0x00012480


	//   ....[191]....
        /*07e0*/ 	.word	0x00012530


	//   ....[192]....
        /*07e4*/ 	.word	0x00012590


	//   ....[193]....
        /*07e8*/ 	.word	0x00012640


	//   ....[194]....
        /*07ec*/ 	.word	0x000126a0


	//   ....[195]....
        /*07f0*/ 	.word	0x00012750


	//   ....[196]....
        /*07f4*/ 	.word	0x00012830


	//   ....[197]....
        /*07f8*/ 	.word	0x000128d0


	//   ....[198]....
        /*07fc*/ 	.word	0x00012930


	//   ....[199]....
        /*0800*/ 	.word	0x00012a00


	//   ....[200]....
        /*0804*/ 	.word	0x00012a60


	//   ....[201]....
        /*0808*/ 	.word	0x00012b30


	//   ....[202]....
        /*080c*/ 	.word	0x00012b90


	//   ....[203]....
        /*0810*/ 	.word	0x00012c70


	//   ....[204]....
        /*0814*/ 	.word	0x00012cd0


	//   ....[205]....
        /*0818*/ 	.word	0x00012da0


	//   ....[206]....
        /*081c*/ 	.word	0x00012e00


	//   ....[207]....
        /*0820*/ 	.word	0x00012ed0


	//   ....[208]....
        /*0824*/ 	.word	0x00012f60


	//   ....[209]....
        /*0828*/ 	.word	0x00013000


	//   ....[210]....
        /*082c*/ 	.word	0x00013180


	//   ....[211]....
        /*0830*/ 	.word	0x000131f0


	//   ....[212]....
        /*0834*/ 	.word	0x00013260


	//   ....[213]....
        /*0838*/ 	.word	0x000132d0


	//   ....[214]....
        /*083c*/ 	.word	0x00013340


	//   ....[215]....
        /*0840*/ 	.word	0x000133c0


	//   ....[216]....
        /*0844*/ 	.word	0x00013440


	//   ....[217]....
        /*0848*/ 	.word	0x000134d0


	//   ....[218]....
        /*084c*/ 	.word	0x00013540


	//   ....[219]....
        /*0850*/ 	.word	0x000135b0


	//   ....[220]....
        /*0854*/ 	.word	0x00013620


	//   ....[221]....
        /*0858*/ 	.word	0x000136a0


	//   ....[222]....
        /*085c*/ 	.word	0x00013710


	//   ....[223]....
        /*0860*/ 	.word	0x000137b0


	//   ....[224]....
        /*0864*/ 	.word	0x00013800


	//   ....[225]....
        /*0868*/ 	.word	0x00013890


	//   ....[226]....
        /*086c*/ 	.word	0x000139c0


	//----- nvinfo : EIATTR_REG_RECONFIG
	.align		4
.L_203:
        /*0870*/ 	.byte	0x01, 0x54
	.zero		2


	//----- nvinfo : EIATTR_SYSCALL_OFFSETS
	.align		4
        /*0874*/ 	.byte	0x04, 0x46
        /*0876*/ 	.short	(.L_205 - .L_204)


	//   ....[0]....
.L_204:
        /*0878*/ 	.word	0x00001d80


	//   ....[1]....
        /*087c*/ 	.word	0x0000bf80


	//   ....[2]....
        /*0880*/ 	.word	0x0000c0d0


	//   ....[3]....
        /*0884*/ 	.word	0x0000c1c0


	//   ....[4]....
        /*0888*/ 	.word	0x0000d050


	//----- nvinfo : EIATTR_MBARRIER_INSTR_OFFSETS
	.align		4
.L_205:
        /*088c*/ 	.byte	0x04, 0x39
        /*088e*/ 	.short	(.L_207 - .L_206)


	//   ....[0]....
.L_206:
        /*0890*/ 	.word	0x00000180
        /*0894*/ 	.word	0x000000ff
        /*0898*/ 	.word	0x00022800
        /*089c*/ 	.short	0x0100
        /*089e*/ 	.byte	0x08
	.zero		1


	//   ....[1]....
        /*08a0*/ 	.word	0x00000190
        /*08a4*/ 	.word	0x000000ff
        /*08a8*/ 	.word	0x00022820
        /*08ac*/ 	.short	0x0100
        /*08ae*/ 	.byte	0x08
	.zero		1


	//   ....[2]....
        /*08b0*/ 	.word	0x00000280
        /*08b4*/ 	.word	0x000000ff
        /*08b8*/ 	.word	0x00022830
        /*08bc*/ 	.short	0x0100
        /*08be*/ 	.byte	0x08
	.zero		1


	//   ....[3]....
        /*08c0*/ 	.word	0x00000290
        /*08c4*/ 	.word	0x000000ff
        /*08c8*/ 	.word	0x00022840
        /*08cc*/ 	.short	0x0100
        /*08ce*/ 	.byte	0x08
	.zero		1


	//   ....[4]....
        /*08d0*/ 	.word	0x000002a0
        /*08d4*/ 	.word	0x000000ff
        /*08d8*/ 	.word	0x00022838
        /*08dc*/ 	.short	0x0100
        /*08de*/ 	.byte	0x08
	.zero		1


	//   ....[5]....
        /*08e0*/ 	.word	0x000002b0
        /*08e4*/ 	.word	0x000000ff
        /*08e8*/ 	.word	0x00022848
        /*08ec*/ 	.short	0x0100
        /*08ee*/ 	.byte	0x08
	.zero		1


	//   ....[6]....
        /*08f0*/ 	.word	0x000003e0
        /*08f4*/ 	.word	0x000000ff
        /*08f8*/ 	.word	0x00022850
        /*08fc*/ 	.short	0x0100
        /*08fe*/ 	.byte	0x08
	.zero		1


	//   ....[7]....
        /*0900*/ 	.word	0x000003f0
        /*0904*/ 	.word	0x000000ff
        /*0908*/ 	.word	0x00022860
        /*090c*/ 	.short	0x0100
        /*090e*/ 	.byte	0x08
	.zero		1


	//   ....[8]....
        /*0910*/ 	.word	0x00000400
        /*0914*/ 	.word	0x000000ff
        /*0918*/ 	.word	0x00022858
        /*091c*/ 	.short	0x0100
        /*091e*/ 	.byte	0x08
	.zero		1


	//   ....[9]....
        /*0920*/ 	.word	0x00000410
        /*0924*/ 	.word	0x000000ff
        /*0928*/ 	.word	0x00022868
        /*092c*/ 	.short	0x0100
        /*092e*/ 	.byte	0x08
	.zero		1


	//   ....[10]....
        /*0930*/ 	.word	0x00000500
        /*0934*/ 	.word	0x000000ff
        /*0938*/ 	.word	0x00022870
        /*093c*/ 	.short	0x0100
        /*093e*/ 	.byte	0x06
	.zero		1


	//   ....[11]....
        /*0940*/ 	.word	0x00000510
        /*0944*/ 	.word	0x000000ff
        /*0948*/ 	.word	0x00022880
        /*094c*/ 	.short	0x0100
        /*094e*/ 	.byte	0x06
	.zero		1


	//   ....[12]....
        /*0950*/ 	.word	0x00000520
        /*0954*/ 	.word	0x000000ff
        /*0958*/ 	.word	0x00022878
        /*095c*/ 	.short	0x0100
        /*095e*/ 	.byte	0x06
	.zero		1


	//   ....[13]....
        /*0960*/ 	.word	0x00000530
        /*0964*/ 	.word	0x000000ff
        /*0968*/ 	.word	0x00022888
        /*096c*/ 	.short	0x0100
        /*096e*/ 	.byte	0x06
	.zero		1


	//   ....[14]....
        /*0970*/ 	.word	0x00000660
        /*0974*/ 	.word	0x000000ff
        /*0978*/ 	.word	0x00022890
        /*097c*/ 	.short	0x0100
        /*097e*/ 	.byte	0x08
	.zero		1


	//   ....[15]....
        /*0980*/ 	.word	0x00000670
        /*0984*/ 	.word	0x000000ff
        /*0988*/ 	.word	0x000228a0
        /*098c*/ 	.short	0x0100
        /*098e*/ 	.byte	0x08
	.zero		1


	//   ....[16]....
        /*0990*/ 	.word	0x00000680
        /*0994*/ 	.word	0x000000ff
        /*0998*/ 	.word	0x00022898
        /*099c*/ 	.short	0x0100
        /*099e*/ 	.byte	0x08
	.zero		1


	//   ....[17]....
        /*09a0*/ 	.word	0x00000690
        /*09a4*/ 	.word	0x000000ff
        /*09a8*/ 	.word	0x000228a8
        /*09ac*/ 	.short	0x0100
        /*09ae*/ 	.byte	0x08
	.zero		1


	//   ....[18]....
        /*09b0*/ 	.word	0x000007d0
        /*09b4*/ 	.word	0x000000ff
        /*09b8*/ 	.word	0x000228b0
        /*09bc*/ 	.short	0x0100
        /*09be*/ 	.byte	0x08
	.zero		1


	//   ....[19]....
        /*09c0*/ 	.word	0x000007e0
        /*09c4*/ 	.word	0x000000ff
        /*09c8*/ 	.word	0x000228c0
        /*09cc*/ 	.short	0x0100
        /*09ce*/ 	.byte	0x08
	.zero		1


	//   ....[20]....
        /*09d0*/ 	.word	0x000007f0
        /*09d4*/ 	.word	0x000000ff
        /*09d8*/ 	.word	0x000228b8
        /*09dc*/ 	.short	0x0100
        /*09de*/ 	.byte	0x08
	.zero		1


	//   ....[21]....
        /*09e0*/ 	.word	0x00000800
        /*09e4*/ 	.word	0x000000ff
        /*09e8*/ 	.word	0x000228c8
        /*09ec*/ 	.short	0x0100
        /*09ee*/ 	.byte	0x08
	.zero		1


	//   ....[22]....
        /*09f0*/ 	.word	0x00001e30
        /*09f4*/ 	.word	0x00000007
        /*09f8*/ 	.word	0x00022800
        /*09fc*/ 	.short	0x010a
        /*09fe*/ 	.byte	0x3f
	.zero		1


	//   ....[23]....
        /*0a00*/ 	.word	0x00001f00
        /*0a04*/ 	.word	0x000000ff
        /*0a08*/ 	.word	0x00022830
        /*0a0c*/ 	.short	0x010a
        /*0a0e*/ 	.byte	0x16
	.zero		1


	//   ....[24]....
        /*0a10*/ 	.word	0x00001f40
        /*0a14*/ 	.word	0x000000ff
        /*0a18*/ 	.word	0x00022830
        /*0a1c*/ 	.short	0x010a
        /*0a1e*/ 	.byte	0x16
	.zero		1


	//   ....[25]....
        /*0a20*/ 	.word	0x00002310
        /*0a24*/ 	.word	0x000000ff
        /*0a28*/ 	.word	0x00000000
        /*0a2c*/ 	.short	0x0101
        /*0a2e*/ 	.byte	0x06
	.zero		1


	//   ....[26]....
        /*0a30*/ 	.word	0x00003530
        /*0a34*/ 	.word	0x000000ff
        /*0a38*/ 	.word	0x00022850
        /*0a3c*/ 	.short	0x010a
        /*0a3e*/ 	.byte	0x16
	.zero		1


	//   ....[27]....
        /*0a40*/ 	.word	0x00003570
        /*0a44*/ 	.word	0x000000ff
        /*0a48*/ 	.word	0x00022850
        /*0a4c*/ 	.short	0x010a
        /*0a4e*/ 	.byte	0x16
	.zero		1


	//   ....[28]....
        /*0a50*/ 	.word	0x00003880
        /*0a54*/ 	.word	0x000000ff
        /*0a58*/ 	.word	0x00000000
        /*0a5c*/ 	.short	0x0101
        /*0a5e*/ 	.byte	0x16
	.zero		1


	//   ....[29]....
        /*0a60*/ 	.word	0x00003a00
        /*0a64*/ 	.word	0x000000ff
        /*0a68*/ 	.word	0x00022830
        /*0a6c*/ 	.short	0x010a
        /*0a6e*/ 	.byte	0x19
	.zero		1


	//   ....[30]....
        /*0a70*/ 	.word	0x00003a40
        /*0a74*/ 	.word	0x000000ff
        /*0a78*/ 	.word	0x00022830
        /*0a7c*/ 	.short	0x010a
        /*0a7e*/ 	.byte	0x19
	.zero		1


	//   ....[31]....
        /*0a80*/ 	.word	0x00003c70
        /*0a84*/ 	.word	0x000000ff
        /*0a88*/ 	.word	0x00000000
        /*0a8c*/ 	.short	0x0101
        /*0a8e*/ 	.byte	0x06
	.zero		1


	//   ....[32]....
        /*0a90*/ 	.word	0x000052e0
        /*0a94*/ 	.word	0x000000ff
        /*0a98*/ 	.word	0x00022850
        /*0a9c*/ 	.short	0x010a
        /*0a9e*/ 	.byte	0x19
	.zero		1


	//   ....[33]....
        /*0aa0*/ 	.word	0x00005320
        /*0aa4*/ 	.word	0x000000ff
        /*0aa8*/ 	.word	0x00022850
        /*0aac*/ 	.short	0x010a
        /*0aae*/ 	.byte	0x19
	.zero		1


	//   ....[34]....
        /*0ab0*/ 	.word	0x00005630
        /*0ab4*/ 	.word	0x000000ff
        /*0ab8*/ 	.word	0x00000000
        /*0abc*/ 	.short	0x0101
        /*0abe*/ 	.byte	0x19
	.zero		1


	//   ....[35]....
        /*0ac0*/ 	.word	0x00007d60
        /*0ac4*/ 	.word	0x000000ff
        /*0ac8*/ 	.word	0x00000000
        /*0acc*/ 	.short	0x0101
        /*0ace*/ 	.byte	0x08
	.zero		1


	//   ....[36]....
        /*0ad0*/ 	.word	0x00008570
        /*0ad4*/ 	.word	0x000000ff
        /*0ad8*/ 	.word	0x00000000
        /*0adc*/ 	.short	0x0101
        /*0ade*/ 	.byte	0x08
	.zero		1


	//   ....[37]....
        /*0ae0*/ 	.word	0x0000c6b0
        /*0ae4*/ 	.word	0x00000021
        /*0ae8*/ 	.word	0x00022840
        /*0aec*/ 	.short	0x010a
        /*0aee*/ 	.byte	0x3f
	.zero		1


	//   ....[38]....
        /*0af0*/ 	.word	0x0000cce0
        /*0af4*/ 	.word	0x00000021
        /*0af8*/ 	.word	0x00022830
        /*0afc*/ 	.short	0x0107
        /*0afe*/ 	.byte	0x3f
	.zero		1


	//   ....[39]....
        /*0b00*/ 	.word	0x0000cdc0
        /*0b04*/ 	.word	0x00000021
        /*0b08*/ 	.word	0x00022830
        /*0b0c*/ 	.short	0x0101
        /*0b0e*/ 	.byte	0x3f
	.zero		1


	//   ....[40]....
        /*0b10*/ 	.word	0x0000d900
        /*0b14*/ 	.word	0x00000016
        /*0b18*/ 	.word	0x00022800
        /*0b1c*/ 	.short	0x0107
        /*0b1e*/ 	.byte	0x3f
	.zero		1


	//   ....[41]....
        /*0b20*/ 	.word	0x0000d9f0
        /*0b24*/ 	.word	0x00000016
        /*0b28*/ 	.word	0x00022800
        /*0b2c*/ 	.short	0x0101
        /*0b2e*/ 	.byte	0x3f
	.zero		1


	//   ....[42]....
        /*0b30*/ 	.word	0x0000da10
        /*0b34*/ 	.word	0x00000016
        /*0b38*/ 	.word	0x00022820
        /*0b3c*/ 	.short	0x010a
        /*0b3e*/ 	.byte	0x3f
	.zero		1


	//   ....[43]....
        /*0b40*/ 	.word	0x0000daa0
        /*0b44*/ 	.word	0x00000021
        /*0b48*/ 	.word	0x00022860
        /*0b4c*/ 	.short	0x010a
        /*0b4e*/ 	.byte	0x3f
	.zero		1


	//   ....[44]....
        /*0b50*/ 	.word	0x0000e180
        /*0b54*/ 	.word	0x00000021
        /*0b58*/ 	.word	0x00022850
        /*0b5c*/ 	.short	0x0107
        /*0b5e*/ 	.byte	0x3f
	.zero		1


	//   ....[45]....
        /*0b60*/ 	.word	0x0000e250
        /*0b64*/ 	.word	0x00000021
        /*0b68*/ 	.word	0x00022850
        /*0b6c*/ 	.short	0x0101
        /*0b6e*/ 	.byte	0x3f
	.zero		1


	//   ....[46]....
        /*0b70*/ 	.word	0x0000e5a0
        /*0b74*/ 	.word	0x0000000a
        /*0b78*/ 	.word	0x00022840
        /*0b7c*/ 	.short	0x010a
        /*0b7e*/ 	.byte	0x3f
	.zero		1


	//   ....[47]....
        /*0b80*/ 	.word	0x0000e950
        /*0b84*/ 	.word	0x0000000a
        /*0b88*/ 	.word	0x00022830
        /*0b8c*/ 	.short	0x0107
        /*0b8e*/ 	.byte	0x3f
	.zero		1


	//   ....[48]....
        /*0b90*/ 	.word	0x0000ea10
        /*0b94*/ 	.word	0x0000000a
        /*0b98*/ 	.word	0x00022830
        /*0b9c*/ 	.short	0x0101
        /*0b9e*/ 	.byte	0x3f
	.zero		1


	//   ....[49]....
        /*0ba0*/ 	.word	0x0000ea40
        /*0ba4*/ 	.word	0x0000000a
        /*0ba8*/ 	.word	0x00022860
        /*0bac*/ 	.short	0x010a
        /*0bae*/ 	.byte	0x3f
	.zero		1


	//   ....[50]....
        /*0bb0*/ 	.word	0x0000ef40
        /*0bb4*/ 	.word	0x0000000a
        /*0bb8*/ 	.word	0x00022850
        /*0bbc*/ 	.short	0x0107
        /*0bbe*/ 	.byte	0x3f
	.zero		1


	//   ....[51]....
        /*0bc0*/ 	.word	0x0000f000
        /*0bc4*/ 	.word	0x0000000a
        /*0bc8*/ 	.word	0x00022850
        /*0bcc*/ 	.short	0x0101
        /*0bce*/ 	.byte	0x3f
	.zero		1


	//   ....[52]....
        /*0bd0*/ 	.word	0x0000fe80
        /*0bd4*/ 	.word	0x00000007
        /*0bd8*/ 	.word	0x00022820
        /*0bdc*/ 	.short	0x010a
        /*0bde*/ 	.byte	0x3f
	.zero		1


	//   ....[53]....
        /*0be0*/ 	.word	0x00010000
        /*0be4*/ 	.word	0x00000005
        /*0be8*/ 	.word	0x00022840
        /*0bec*/ 	.short	0x010a
        /*0bee*/ 	.byte	0x3f
	.zero		1


	//   ....[54]....
        /*0bf0*/ 	.word	0x000100a0
        /*0bf4*/ 	.word	0x00000003
        /*0bf8*/ 	.word	0x00022840
        /*0bfc*/ 	.short	0x010a
        /*0bfe*/ 	.byte	0x3f
	.zero		1


	//   ....[55]....
        /*0c00*/ 	.word	0x000100e0
        /*0c04*/ 	.word	0x00000005
        /*0c08*/ 	.word	0x00022860
        /*0c0c*/ 	.short	0x010a
        /*0c0e*/ 	.byte	0x3f
	.zero		1


	//   ....[56]....
        /*0c10*/ 	.word	0x00010120
        /*0c14*/ 	.word	0x00000003
        /*0c18*/ 	.word	0x00022860
        /*0c1c*/ 	.short	0x010a
        /*0c1e*/ 	.byte	0x3f
	.zero		1


	//   ....[57]....
        /*0c20*/ 	.word	0x00010180
        /*0c24*/ 	.word	0x00000007
        /*0c28*/ 	.word	0x00022800
        /*0c2c*/ 	.short	0x010a
        /*0c2e*/ 	.byte	0x3f
	.zero		1


	//   ....[58]....
        /*0c30*/ 	.word	0x000101e0
        /*0c34*/ 	.word	0x00000000
        /*0c38*/ 	.word	0x00022830
        /*0c3c*/ 	.short	0x010a
        /*0c3e*/ 	.byte	0x3f
	.zero		1


	//   ....[59]....
        /*0c40*/ 	.word	0x00010240
        /*0c44*/ 	.word	0x0000000a
        /*0c48*/ 	.word	0x00022850
        /*0c4c*/ 	.short	0x010a
        /*0c4e*/ 	.byte	0x3f
	.zero		1


	//   ....[60]....
        /*0c50*/ 	.word	0x000102a0
        /*0c54*/ 	.word	0x00000000
        /*0c58*/ 	.word	0x00022830
        /*0c5c*/ 	.short	0x010a
        /*0c5e*/ 	.byte	0x3f
	.zero		1


	//   ....[61]....
        /*0c60*/ 	.word	0x00010300
        /*0c64*/ 	.word	0x00000008
        /*0c68*/ 	.word	0x00022850
        /*0c6c*/ 	.short	0x010a
        /*0c6e*/ 	.byte	0x3f
	.zero		1


	//   ....[62]....
        /*0c70*/ 	.word	0x00010420
        /*0c74*/ 	.word	0x00000021
        /*0c78*/ 	.word	0x00022840
        /*0c7c*/ 	.short	0x010a
        /*0c7e*/ 	.byte	0x3f
	.zero		1


	//   ....[63]....
        /*0c80*/ 	.word	0x000116f0
        /*0c84*/ 	.word	0x00000016
        /*0c88*/ 	.word	0x00022820
        /*0c8c*/ 	.short	0x010a
        /*0c8e*/ 	.byte	0x3f
	.zero		1


	//   ....[64]....
        /*0c90*/ 	.word	0x00011740
        /*0c94*/ 	.word	0x00000021
        /*0c98*/ 	.word	0x00022860
        /*0c9c*/ 	.short	0x010a
        /*0c9e*/ 	.byte	0x3f
	.zero		1


	//   ....[65]....
        /*0ca0*/ 	.word	0x000120b0
        /*0ca4*/ 	.word	0x0000000a
        /*0ca8*/ 	.word	0x00022840
        /*0cac*/ 	.short	0x010a
        /*0cae*/ 	.byte	0x3f
	.zero		1


	//   ....[66]....
        /*0cb0*/ 	.word	0x00012780
        /*0cb4*/ 	.word	0x0000000a
        /*0cb8*/ 	.word	0x00022860
        /*0cbc*/ 	.short	0x010a
        /*0cbe*/ 	.byte	0x3f
	.zero		1


	//   ....[67]....
        /*0cc0*/ 	.word	0x000138e0
        /*0cc4*/ 	.word	0x00000007
        /*0cc8*/ 	.word	0x00022820
        /*0ccc*/ 	.short	0x010a
        /*0cce*/ 	.byte	0x3f
	.zero		1


	//   ....[68]....
        /*0cd0*/ 	.word	0x00013a80
        /*0cd4*/ 	.word	0x00000005
        /*0cd8*/ 	.word	0x00022840
        /*0cdc*/ 	.short	0x010a
        /*0cde*/ 	.byte	0x3f
	.zero		1


	//   ....[69]....
        /*0ce0*/ 	.word	0x00013ad0
        /*0ce4*/ 	.word	0x00000003
        /*0ce8*/ 	.word	0x00022840
        /*0cec*/ 	.short	0x010a
        /*0cee*/ 	.byte	0x3f
	.zero		1


	//   ....[70]....
        /*0cf0*/ 	.word	0x00013b20
        /*0cf4*/ 	.word	0x00000005
        /*0cf8*/ 	.word	0x00022860
        /*0cfc*/ 	.short	0x010a
        /*0cfe*/ 	.byte	0x3f
	.zero		1


	//----- nvinfo : EIATTR_NUM_MBARRIERS
	.align		4
.L_207:
        /*0d00*/ 	.byte	0x03, 0x38
        /*0d02*/ 	.short	0x0016


	//----- nvinfo : EIATTR_EXIT_INSTR_OFFSETS
	.align		4
        /*0d04*/ 	.byte	0x04, 0x1c
        /*0d06*/ 	.short	(.L_209 - .L_208)


	//   ....[0]....
.L_208:
        /*0d08*/ 	.word	0x000009a0


	//   ....[1]....
        /*0d0c*/ 	.word	0x0000a8f0


	//   ....[2]....
        /*0d10*/ 	.word	0x00010170


	//----- nvinfo : EIATTR_MAX_THREADS
	.align		4
.L_209:
        /*0d14*/ 	.byte	0x04, 0x05
        /*0d16*/ 	.short	(.L_211 - .L_210)
.L_210:
        /*0d18*/ 	.word	0x00000180
        /*0d1c*/ 	.word	0x00000001
        /*0d20*/ 	.word	0x00000001


	//----- nvinfo : EIATTR_CRS_STACK_SIZE
	.align		4
.L_211:
        /*0d24*/ 	.byte	0x04, 0x1e
        /*0d26*/ 	.short	(.L_213 - .L_212)
.L_212:
        /*0d28*/ 	.word	0x00000000


	//----- nvinfo : EIATTR_CBANK_PARAM_SIZE
	.align		4
.L_213:
        /*0d2c*/ 	.byte	0x03, 0x19
        /*0d2e*/ 	.short	0x0af0


	//----- nvinfo : EIATTR_PARAM_CBANK
	.align		4
        /*0d30*/ 	.byte	0x04, 0x0a
        /*0d32*/ 	.short	(.L_215 - .L_214)
	.align		4
.L_214:
        /*0d34*/ 	.word	index@(.nv.constant0._ZN7cutlass13device_kernelIN5flash11enable_sm90INS1_16FlashAttnFwdSm90INS1_25CollectiveMainloopFwdSm90ILi2EN4cute5tupleIJNS5_1CILi1EEES8_S8_EEENS6_IJNS7_ILi128EEENS7_ILi96EEENS7_ILi64EEEEEELi256ENS_10bfloat16_tEfNS_4arch4Sm90ELb0ELb0ELb0ELb1ELb1ELb0ELb0ELb1ELb0ELb1ELb1ELb0EEENS1_21CollectiveEpilogueFwdINS6_IJSA_NS7_ILi256EEESB_EEES9_SE_SG_Li256ELb1ELb1ELb1ELb0EEENS1_36VarlenDynamicPersistentTileSchedulerILi128ELi96ELi256ELi128ELb1ELb1ELb1ELb0ELb1ELb1EEEEEEEEEvNT_6ParamsE)
        /*0d38*/ 	.short	0x0210
        /*0d3a*/ 	.short	0x0af0


	//----- nvinfo : EIATTR_SW_WAR
	.align		4
.L_215:
        /*0d3c*/ 	.byte	0x04, 0x36
        /*0d3e*/ 	.short	(.L_217 - .L_216)
.L_216:
        /*0d40*/ 	.word	0x00000008
.L_217:


//--------------------- .nv.info._ZN7cutlass13device_kernelIN5flash11enable_sm90INS1_16FlashAttnFwdSm90INS1_25CollectiveMainloopFwdSm90ILi2EN4cute5tupleIJNS5_1CILi1EEES8_S8_EEENS6_IJNS7_ILi128EEENS7_ILi96EEENS7_ILi64EEEEEELi256ENS_10bfloat16_tEfNS_4arch4Sm90ELb0ELb0ELb0ELb1ELb1ELb1ELb0ELb1ELb0ELb1ELb1ELb0EEENS1_21CollectiveEpilogueFwdINS6_IJSA_NS7_ILi256EEESB_EEES9_SE_SG_Li256ELb1ELb1ELb1ELb0EEENS1_36VarlenDynamicPersistentTileSchedulerILi128ELi96ELi256ELi128ELb1ELb1ELb1ELb0ELb1ELb1EEEEEEEEEvNT_6ParamsE --------------------------
	.section	.nv.info._ZN7cutlass13device_kernelIN5flash11enable_sm90INS1_16FlashAttnFwdSm90INS1_25CollectiveMainloopFwdSm90ILi2EN4cute5tupleIJNS5_1CILi1EEES8_S8_EEENS6_IJNS7_ILi128EEENS7_ILi96EEENS7_ILi64EEEEEELi256ENS_10bfloat16_tEfNS_4arch4Sm90ELb0ELb0ELb0ELb1ELb1ELb1ELb0ELb1ELb0ELb1ELb1ELb0EEENS1_21CollectiveEpilogueFwdINS6_IJSA_NS7_ILi256EEESB_EEES9_SE_SG_Li256ELb1ELb1ELb1ELb0EEENS1_36VarlenDynamicPersistentTileSchedulerILi128ELi96ELi256ELi128ELb1ELb1ELb1ELb0ELb1ELb1EEEEEEEEEvNT_6ParamsE,"",@"SHT_CUDA_INFO"
	.sectionflags	@""
	.align	4


	//----- nvinfo : EIATTR_CUDA_API_VERSION
	.align		4
        /*0000*/ 	.byte	0x04, 0x37
        /*0002*/ 	.short	(.L_219 - .L_218)
.L_218:
        /*0004*/ 	.word	0x00000082


	//----- nvinfo : EIATTR_KPARAM_INFO
	.align		4
.L_219:
        /*0008*/ 	.byte	0x04, 0x17
        /*000a*/ 	.short	(.L_221 - .L_220)
.L_220:
        /*000c*/ 	.word	0x00000000
        /*0010*/ 	.short	0x0000
        /*0012*/ 	.short	0x0070
        /*0014*/ 	.byte	0x00, 0xf0, 0x01, 0x2a


	//----- nvinfo : EIATTR_SPARSE_MMA_MASK
	.align		4
.L_221:
        /*0018*/ 	.byte	0x03, 0x50
        /*001a*/ 	.short	0x0000


	//----- nvinfo : EIATTR_MAXREG_COUNT
	.align		4
        /*001c*/ 	.byte	0x03, 0x1b
        /*001e*/ 	.short	0x00a8


	//----- nvinfo : EIATTR_NUM_BARRIERS
	.align		4
        /*0020*/ 	.byte	0x02, 0x4c
        /*0022*/ 	.byte	0x10
	.zero		1


	//----- nvinfo : EIATTR_EXTERNS
	.align		4
        /*0024*/ 	.byte	0x04, 0x0f
        /*0026*/ 	.short	(.L_223 - .L_222)


	//   ....[0]....
	.align		4
.L_222:
        /*0028*/ 	.word	index@(__assertfail)


	//----- nvinfo : EIATTR_ANNOTATIONS
	.align		4
.L_223:
        /*002c*/ 	.byte	0x04, 0x55
        /*002e*/ 	.short	(.L_225 - .L_224)


	//   ....[0]....
.L_224:
        /* <DEDUP_REMOVED lines=150> */
        /*0984*/ 	.byte	0xa0, 0x90, 0x01, 0x00, 0x01, 0x00, 0x00, 0x00, 0xe0, 0x9c, 0x01, 0x00


	//----- nvinfo : EIATTR_MERCURY_ISA_VERSION
	.align		4
.L_225:
        /*0990*/ 	.byte	0x03, 0x5f
        /*0992*/ 	.short	0x0101


	//----- nvinfo : EIATTR_UNUSED_LOAD_BYTE_OFFSET
	.align		4
        /*0994*/ 	.byte	0x04, 0x44
        /*0996*/ 	.short	(.L_227 - .L_226)


	//   ....[0]....
.L_226:
        /*0998*/ 	.word	0x00000a40
        /*099c*/ 	.word	0x0000fff0


	//   ....[1]....
        /*09a0*/ 	.word	0x0000de10
        /*09a4*/ 	.word	0x0000fff0


	//----- nvinfo : EIATTR_INT_WARP_WIDE_INSTR_OFFSETS
	.align		4
.L_227:
        /*09a8*/ 	.byte	0x04, 0x31
        /*09aa*/ 	.short	(.L_229 - .L_228)


	//   ....[0]....
.L_228:
        /*09ac*/ 	.word	0x00000120


	//   ....[1]....
        /*09b0*/ 	.word	0x000001c0


	//   ....[2]....
        /*09b4*/ 	.word	0x00000230


	//   ....[3]....
        /*09b8*/ 	.word	0x00015b90


	//   ....[4]....
        /*09bc*/ 	.word	0x00015c20


	//   ....[5]....
        /*09c0*/ 	.word	0x00018fc0


	//   ....[6]....
        /*09c4*/ 	.word	0x00019050


	//----- nvinfo : EIATTR_COOP_GROUP_MASK_REGIDS
	.align		4
.L_229:
        /*09c8*/ 	.byte	0x04, 0x29
        /*09ca*/ 	.short	(.L_231 - .L_230)


	//   ....[0]....
.L_230:
        /*09cc*/ 	.word	0xffffffff


	//   ....[1]....
        /*09d0*/ 	.word	0xffffffff


	//   ....[2]....
        /*09d4*/ 	.word	0xffffffff


	//   ....[3]....
        /*09d8*/ 	.word	0xffffffff


	//   ....[4]....
        /*09dc*/ 	.word	0xffffffff


	//   ....[5]....
        /*09e0*/ 	.word	0xffffffff


	//   ....[6]....
        /*09e4*/ 	.word	0xffffffff


	//   ....[7]....
        /*09e8*/ 	.word	0xffffffff


	//   ....[8]....
        /*09ec*/ 	.word	0xffffffff


	//   ....[9]....
        /*09f0*/ 	.word	0xffffffff


	//   ....[10]....
        /*09f4*/ 	.word	0xffffffff


	//   ....[11]....
        /*09f8*/ 	.word	0xffffffff


	//   ....[12]....
        /*09fc*/ 	.word	0xffffffff


	//   ....[13]....
        /*0a00*/ 	.word	0xffffffff


	//   ....[14]....
        /*0a04*/ 	.word	0xffffffff


	//   ....[15]....
        /*0a08*/ 	.word	0xffffffff


	//   ....[16]....
        /*0a0c*/ 	.word	0xffffffff


	//   ....[17]....
        /*0a10*/ 	.word	0xffffffff


	//   ....[18]....
        /*0a14*/ 	.word	0xffffffff


	//   ....[19]....
        /*0a18*/ 	.word	0xffffffff


	//   ....[20]....
        /*0a1c*/ 	.word	0xffffffff


	//   ....[21]....
        /*0a20*/ 	.word	0xffffffff


	//   ....[22]....
        /*0a24*/ 	.word	0xffffffff


	//   ....[23]....
        /*0a28*/ 	.word	0xffffffff


	//   ....[24]....
        /*0a2c*/ 	.word	0xffffffff


	//   ....[25]....
        /*0a30*/ 	.word	0xffffffff


	//   ....[26]....
        /*0a34*/ 	.word	0xffffffff


	//   ....[27]....
        /*0a38*/ 	.word	0xffffffff


	//   ....[28]....
        /*0a3c*/ 	.word	0xffffffff


	//   ....[29]....
        /*0a40*/ 	.word	0xffffffff


	//   ....[30]....
        /*0a44*/ 	.word	0xffffffff


	//   ....[31]....
        /*0a48*/ 	.word	0xffffffff


	//   ....[32]....
        /*0a4c*/ 	.word	0xffffffff


	//   ....[33]....
        /*0a50*/ 	.word	0xffffffff


	//   ....[34]....
        /*0a54*/ 	.word	0xffffffff


	//   ....[35]....
        /*0a58*/ 	.word	0xffffffff


	//   ....[36]....
        /*0a5c*/ 	.word	0xffffffff


	//   ....[37]....
        /*0a60*/ 	.word	0xffffffff


	//   ....[38]....
        /*0a64*/ 	.word	0xffffffff


	//   ....[39]....
        /*0a68*/ 	.word	0xffffffff


	//   ....[40]....
        /*0a6c*/ 	.word	0xffffffff


	//   ....[41]....
        /*0a70*/ 	.word	0xffffffff


	//   ....[42]....
        /*0a74*/ 	.word	0xffffffff


	//   ....[43]....
        /*0a78*/ 	.word	0xffffffff


	//   ....[44]....
        /*0a7c*/ 	.word	0xffffffff


	//   ....[45]....
        /*0a80*/ 	.word	0xffffffff


	//   ....[46]....
        /*0a84*/ 	.word	0xffffffff


	//   ....[47]....
        /*0a88*/ 	.word	0xffffffff


	//   ....[48]....
        /*0a8c*/ 	.word	0xffffffff


	//   ....[49]....
        /*0a90*/ 	.word	0xffffffff


	//   ....[50]....
        /*0a94*/ 	.word	0xffffffff


	//   ....[51]....
        /*0a98*/ 	.word	0xffffffff


	//   ....[52]....
        /*0a9c*/ 	.word	0xffffffff


	//   ....[53]....
        /*0aa0*/ 	.word	0xffffffff


	//   ....[54]....
        /*0aa4*/ 	.word	0xffffffff


	//   ....[55]....
        /*0aa8*/ 	.word	0xffffffff


	//   ....[56]....
        /*0aac*/ 	.word	0xffffffff


	//   ....[57]....
        /*0ab0*/ 	.word	0xffffffff


	//   ....[58]....
        /*0ab4*/ 	.word	0xffffffff


	//   ....[59]....
        /*0ab8*/ 	.word	0xffffffff


	//   ....[60]....
        /*0abc*/ 	.word	0xffffffff


	//   ....[61]....
        /*0ac0*/ 	.word	0xffffffff


	//   ....[62]....
        /*0ac4*/ 	.word	0xffffffff


	//   ....[63]....
        /*0ac8*/ 	.word	0xffffffff


	//   ....[64]....
        /*0acc*/ 	.word	0xffffffff


	//   ....[65]....
        /*0ad0*/ 	.word	0xffffffff


	//   ....[66]....
        /*0ad4*/ 	.word	0xffffffff


	//   ....[67]....
        /*0ad8*/ 	.word	0xffffffff


	//   ....[68]....
        /*0adc*/ 	.word	0xffffffff


	//   ....[69]....
        /*0ae0*/ 	.word	0xffffffff


	//   ....[70]....
        /*0ae4*/ 	.word	0xffffffff


	//   ....[71]....
        /*0ae8*/ 	.word	0xffffffff


	//   ....[72]....
        /*0aec*/ 	.word	0xffffffff


	//   ....[73]....
        /*0af0*/ 	.word	0xffffffff


	//   ....[74]....
        /*0af4*/ 	.word	0xffffffff


	//   ....[75]....
        /*0af8*/ 	.word	0xffffffff


	//   ....[76]....
        /*0afc*/ 	.word	0xffffffff


	//   ....[77]....
        /*0b00*/ 	.word	0xffffffff


	//   ....[78]....
        /*0b04*/ 	.word	0xffffffff


	//   ....[79]....
        /*0b08*/ 	.word	0xffffffff


	//   ....[80]....
        /*0b0c*/ 	.word	0xffffffff


	//   ....[81]....
        /*0b10*/ 	.word	0xffffffff


	//   ....[82]....
        /*0b14*/ 	.word	0xffffffff


	//   ....[83]....
        /*0b18*/ 	.word	0xffffffff


	//   ....[84]....
        /*0b1c*/ 	.word	0xffffffff


	//   ....[85]....
        /*0b20*/ 	.word	0xffffffff


	//   ....[86]....
        /*0b24*/ 	.word	0xffffffff


	//   ....[87]....
        /*0b28*/ 	.word	0xffffffff


	//   ....[88]....
        /*0b2c*/ 	.word	0xffffffff


	//   ....[89]....
        /*0b30*/ 	.word	0xffffffff


	//   ....[90]....
        /*0b34*/ 	.word	0xffffffff


	//   ....[91]....
        /*0b38*/ 	.word	0xffffffff


	//   ....[92]....
        /*0b3c*/ 	.word	0xffffffff


	//   ....[93]....
        /*0b40*/ 	.word	0xffffffff


	//   ....[94]....
        /*0b44*/ 	.word	0xffffffff


	//   ....[95]....
        /*0b48*/ 	.word	0xffffffff


	//   ....[96]....
        /*0b4c*/ 	.word	0xffffffff


	//   ....[97]....
        /*0b50*/ 	.word	0xffffffff


	//   ....[98]....
        /*0b54*/ 	.word	0xffffffff


	//   ....[99]....
        /*0b58*/ 	.word	0xffffffff


	//   ....[100]....
        /*0b5c*/ 	.word	0xffffffff


	//   ....[101]....
        /*0b60*/ 	.word	0xffffffff


	//   ....[102]....
        /*0b64*/ 	.word	0xffffffff


	//   ....[103]....
        /*0b68*/ 	.word	0xffffffff


	//   ....[104]....
        /*0b6c*/ 	.word	0xffffffff


	//   ....[105]....
        /*0b70*/ 	.word	0xffffffff


	//   ....[106]....
        /*0b74*/ 	.word	0xffffffff


	//   ....[107]....
        /*0b78*/ 	.word	0xffffffff


	//   ....[108]....
        /*0b7c*/ 	.word	0xffffffff


	//   ....[109]....
        /*0b80*/ 	.word	0xffffffff


	//   ....[110]....
        /*0b84*/ 	.word	0xffffffff


	//   ....[111]....
        /*0b88*/ 	.word	0xffffffff


	//   ....[112]....
        /*0b8c*/ 	.word	0xffffffff


	//   ....[113]....
        /*0b90*/ 	.word	0xffffffff


	//   ....[114]....
        /*0b94*/ 	.word	0xffffffff


	//   ....[115]....
        /*0b98*/ 	.word	0xffffffff


	//   ....[116]....
        /*0b9c*/ 	.word	0xffffffff


	//   ....[117]....
        /*0ba0*/ 	.word	0xffffffff


	//   ....[118]....
        /*0ba4*/ 	.word	0xffffffff


	//   ....[119]....
        /*0ba8*/ 	.word	0xffffffff


	//   ....[120]....
        /*0bac*/ 	.word	0xffffffff


	//   ....[121]....
        /*0bb0*/ 	.word	0xffffffff


	//   ....[122]....
        /*0bb4*/ 	.word	0xffffffff


	//   ....[123]....
        /*0bb8*/ 	.word	0xffffffff


	//   ....[124]....
        /*0bbc*/ 	.word	0xffffffff


	//   ....[125]....
        /*0bc0*/ 	.word	0xffffffff


	//   ....[126]....
        /*0bc4*/ 	.word	0xffffffff


	//   ....[127]....
        /*0bc8*/ 	.word	0xffffffff


	//   ....[128]....
        /*0bcc*/ 	.word	0xffffffff


	//   ....[129]....
        /*0bd0*/ 	.word	0xffffffff


	//   ....[130]....
        /*0bd4*/ 	.word	0xffffffff


	//   ....[131]....
        /*0bd8*/ 	.word	0xffffffff


	//   ....[132]....
        /*0bdc*/ 	.word	0xffffffff


	//   ....[133]....
        /*0be0*/ 	.word	0xffffffff


	//   ....[134]....
        /*0be4*/ 	.word	0xffffffff


	//   ....[135]....
        /*0be8*/ 	.word	0xffffffff


	//   ....[136]....
        /*0bec*/ 	.word	0xffffffff


	//   ....[137]....
        /*0bf0*/ 	.word	0xffffffff


	//   ....[138]....
        /*0bf4*/ 	.word	0xffffffff


	//   ....[139]....
        /*0bf8*/ 	.word	0xffffffff


	//   ....[140]....
        /*0bfc*/ 	.word	0xffffffff


	//   ....[141]....
        /*0c00*/ 	.word	0xffffffff


	//   ....[142]....
        /*0c04*/ 	.word	0xffffffff


	//   ....[143]....
        /*0c08*/ 	.word	0xffffffff


	//   ....[144]....
        /*0c0c*/ 	.word	0xffffffff


	//   ....[145]....
        /*0c10*/ 	.word	0xffffffff


	//   ....[146]....
        /*0c14*/ 	.word	0xffffffff


	//   ....[147]....
        /*0c18*/ 	.word	0xffffffff


	//   ....[148]....
        /*0c1c*/ 	.word	0xffffffff


	//   ....[149]....
        /*0c20*/ 	.word	0xffffffff


	//   ....[150]....
        /*0c24*/ 	.word	0xffffffff


	//   ....[151]....
        /*0c28*/ 	.word	0xffffffff


	//   ....[152]....
        /*0c2c*/ 	.word	0xffffffff


	//   ....[153]....
        /*0c30*/ 	.word	0xffffffff


	//   ....[154]....
        /*0c34*/ 	.word	0xffffffff


	//   ....[155]....
        /*0c38*/ 	.word	0xffffffff


	//   ....[156]....
        /*0c3c*/ 	.word	0xffffffff


	//   ....[157]....
        /*0c40*/ 	.word	0xffffffff


	//   ....[158]....
        /*0c44*/ 	.word	0xffffffff


	//   ....[159]....
        /*0c48*/ 	.word	0xffffffff


	//   ....[160]....
        /*0c4c*/ 	.word	0xffffffff


	//   ....[161]....
        /*0c50*/ 	.word	0xffffffff


	//   ....[162]....
        /*0c54*/ 	.word	0xffffffff


	//   ....[163]....
        /*0c58*/ 	.word	0xffffffff


	//   ....[164]....
        /*0c5c*/ 	.word	0xffffffff


	//   ....[165]....
        /*0c60*/ 	.word	0xffffffff


	//   ....[166]....
        /*0c64*/ 	.word	0xffffffff


	//   ....[167]....
        /*0c68*/ 	.word	0xffffffff


	//   ....[168]....
        /*0c6c*/ 	.word	0xffffffff


	//   ....[169]....
        /*0c70*/ 	.word	0x0500000f


	//   ....[170]....
        /*0c74*/ 	.word	0x0500000f


	//   ....[171]....
        /*0c78*/ 	.word	0x0500000f


	//   ....[172]....
        /*0c7c*/ 	.word	0x0500000f


	//   ....[173]....
        /*0c80*/ 	.word	0x0500000f


	//   ....[174]....
        /*0c84*/ 	.word	0x0500000f


	//   ....[175]....
        /*0c88*/ 	.word	0x0500000f


	//   ....[176]....
        /*0c8c*/ 	.word	0x0500000f


	//   ....[177]....
        /*0c90*/ 	.word	0x0500000f


	//   ....[178]....
        /*0c94*/ 	.word	0x0500000f


	//   ....[179]....
        /*0c98*/ 	.word	0x0500000f


	//   ....[180]....
        /*0c9c*/ 	.word	0x0500000f


	//   ....[181]....
        /*0ca0*/ 	.word	0x0500000f


	//   ....[182]....
        /*0ca4*/ 	.word	0x0500000f


	//   ....[183]....
        /*0ca8*/ 	.word	0x0500000f


	//   ....[184]....
        /*0cac*/ 	.word	0x0500000f


	//   ....[185]....
        /*0cb0*/ 	.word	0x0500000f


	//   ....[186]....
        /*0cb4*/ 	.word	0x0500000f


	//   ....[187]....
        /*0cb8*/ 	.word	0x0500000f


	//   ....[188]....
        /*0cbc*/ 	.word	0x0500000f


	//   ....[189]....
        /*0cc0*/ 	.word	0x0500000f


	//   ....[190]....
        /*0cc4*/ 	.word	0x0500000f


	//   ....[191]....
        /*0cc8*/ 	.word	0x0500000f


	//   ....[192]....
        /*0ccc*/ 	.word	0x0500000f


	//   ....[193]....
        /*0cd0*/ 	.word	0x0500000f


	//   ....[194]....
        /*0cd4*/ 	.word	0x0500000f


	//   ....[195]....
        /*0cd8*/ 	.word	0x0500000f


	//   ....[196]....
        /*0cdc*/ 	.word	0x0500000f


	//   ....[197]....
        /*0ce0*/ 	.word	0x0500000f


	//   ....[198]....
        /*0ce4*/ 	.word	0x0500000f


	//   ....[199]....
        /*0ce8*/ 	.word	0x0500000f


	//   ....[200]....
        /*0cec*/ 	.word	0x0500000f


	//   ....[201]....
        /*0cf0*/ 	.word	0x0500000f


	//   ....[202]....
        /*0cf4*/ 	.word	0x0500000f


	//   ....[203]....
        /*0cf8*/ 	.word	0x0500000f


	//   ....[204]....
        /*0cfc*/ 	.word	0x0500000f


	//   ....[205]....
        /*0d00*/ 	.word	0x0500000f


	//   ....[206]....
        /*0d04*/ 	.word	0x0500000f


	//   ....[207]....
        /*0d08*/ 	.word	0x0500000f


	//   ....[208]....
        /*0d0c*/ 	.word	0x0500000f


	//   ....[209]....
        /*0d10*/ 	.word	0x0500000f


	//   ....[210]....
        /*0d14*/ 	.word	0x0500000f


	//   ....[211]....
        /*0d18*/ 	.word	0x0500000f


	//   ....[212]....
        /*0d1c*/ 	.word	0x0500000f


	//   ....[213]....
        /*0d20*/ 	.word	0x0500000f


	//   ....[214]....
        /*0d24*/ 	.word	0x0500000f


	//   ....[215]....
        /*0d28*/ 	.word	0x0500000f


	//   ....[216]....
        /*0d2c*/ 	.word	0x0500000f


	//   ....[217]....
        /*0d30*/ 	.word	0x0500000f


	//   ....[218]....
        /*0d34*/ 	.word	0x0500000f


	//   ....[219]....
        /*0d38*/ 	.word	0x0500000f


	//   ....[220]....
        /*0d3c*/ 	.word	0x0500000f


	//   ....[221]....
        /*0d40*/ 	.word	0x0500000f


	//   ....[222]....
        /*0d44*/ 	.word	0x0500000f


	//   ....[223]....
        /*0d48*/ 	.word	0x0500000f


	//   ....[224]....
        /*0d4c*/ 	.word	0x0500000f


	//   ....[225]....
        /*0d50*/ 	.word	0x0500000f


	//   ....[226]....
        /*0d54*/ 	.word	0x0500000f


	//   ....[227]....
        /*0d58*/ 	.word	0x0500000f


	//   ....[228]....
        /*0d5c*/ 	.word	0x0500000f


	//   ....[229]....
        /*0d60*/ 	.word	0x0500000f


	//   ....[230]....
        /*0d64*/ 	.word	0x0500000f


	//   ....[231]....
        /*0d68*/ 	.word	0x0500000f


	//   ....[232]....
        /*0d6c*/ 	.word	0x0500000f


	//   ....[233]....
        /*0d70*/ 	.word	0x0500000f


	//   ....[234]....
        /*0d74*/ 	.word	0x0500000f


	//   ....[235]....
        /*0d78*/ 	.word	0x0500000f


	//   ....[236]....
        /*0d7c*/ 	.word	0x0500000f


	//   ....[237]....
        /*0d80*/ 	.word	0x0500000f


	//   ....[238]....
        /*0d84*/ 	.word	0x0500000f


	//   ....[239]....
        /*0d88*/ 	.word	0x0500000f


	//   ....[240]....
        /*0d8c*/ 	.word	0x0500000f


	//   ....[241]....
        /*0d90*/ 	.word	0x0500000f


	//   ....[242]....
        /*0d94*/ 	.word	0x0500000f


	//   ....[243]....
        /*0d98*/ 	.word	0x0500000f


	//   ....[244]....
        /*0d9c*/ 	.word	0x0500000f


	//   ....[245]....
        /*0da0*/ 	.word	0x0500000f


	//   ....[246]....
        /*0da4*/ 	.word	0x0500000f


	//   ....[247]....
        /*0da8*/ 	.word	0x0500000f


	//   ....[248]....
        /*0dac*/ 	.word	0x0500000f


	//   ....[249]....
        /*0db0*/ 	.word	0x0500000f


	//   ....[250]....
        /*0db4*/ 	.word	0x0500000f


	//   ....[251]....
        /*0db8*/ 	.word	0x0500000f


	//   ....[252]....
        /*0dbc*/ 	.word	0x0500000f


	//   ....[253]....
        /*0dc0*/ 	.word	0x0500000f


	//   ....[254]....
        /*0dc4*/ 	.word	0x0500000f


	//   ....[255]....
        /*0dc8*/ 	.word	0x0500000f


	//   ....[0]....
        /*0dcc*/ 	.word	0x0500000f


	//   ....[1]....
        /*0dd0*/ 	.word	0x0500000f


	//   ....[2]....
        /*0dd4*/ 	.word	0x0500000f


	//   ....[3]....
        /*0dd8*/ 	.word	0x0500000f


	//   ....[4]....
        /*0ddc*/ 	.word	0x0500000f


	//   ....[5]....
        /*0de0*/ 	.word	0x0500000f


	//   ....[6]....
        /*0de4*/ 	.word	0x0500000f


	//   ....[7]....
        /*0de8*/ 	.word	0x0500000f


	//   ....[8]....
        /*0dec*/ 	.word	0x0500000f


	//   ....[9]....
        /*0df0*/ 	.word	0x0500000f


	//   ....[10]....
        /*0df4*/ 	.word	0x0500000f


	//   ....[11]....
        /*0df8*/ 	.word	0x0500000f


	//   ....[12]....
        /*0dfc*/ 	.word	0x0500000f


	//   ....[13]....
        /*0e00*/ 	.word	0x0500000f


	//   ....[14]....
        /*0e04*/ 	.word	0x0500000f


	//   ....[15]....
        /*0e08*/ 	.word	0x0500000f


	//   ....[16]....
        /*0e0c*/ 	.word	0x0500000f


	//   ....[17]....
        /*0e10*/ 	.word	0x0500000f


	//   ....[18]....
        /*0e14*/ 	.word	0x0500000f


	//   ....[19]....
        /*0e18*/ 	.word	0x0500000f


	//   ....[20]....
        /*0e1c*/ 	.word	0x0500000f


	//   ....[21]....
        /*0e20*/ 	.word	0x0500000f


	//   ....[22]....
        /*0e24*/ 	.word	0x0500000f


	//   ....[23]....
        /*0e28*/ 	.word	0x0500000f


	//   ....[24]....
        /*0e2c*/ 	.word	0x0500000f


	//   ....[25]....
        /*0e30*/ 	.word	0x0500000f


	//   ....[26]....
        /*0e34*/ 	.word	0x0500000f


	//   ....[27]....
        /*0e38*/ 	.word	0x0500000f


	//   ....[28]....
        /*0e3c*/ 	.word	0x0500000f


	//   ....[29]....
        /*0e40*/ 	.word	0x0500000f


	//   ....[30]....
        /*0e44*/ 	.word	0x0500000f


	//   ....[31]....
        /*0e48*/ 	.word	0x0500000f


	//   ....[32]....
        /*0e4c*/ 	.word	0x0500000f


	//   ....[33]....
        /*0e50*/ 	.word	0x0500000f


	//   ....[34]....
        /*0e54*/ 	.word	0x0500000f


	//   ....[35]....
        /*0e58*/ 	.word	0x0500000f


	//   ....[36]....
        /*0e5c*/ 	.word	0x0500000f


	//   ....[37]....
        /*0e60*/ 	.word	0x0500000f


	//   ....[38]....
        /*0e64*/ 	.word	0x0500000f


	//----- nvinfo : EIATTR_COOP_GROUP_INSTR_OFFSETS
	.align		4
.L_231:
        /*0e68*/ 	.byte	0x04, 0x28
        /*0e6a*/ 	.short	(.L_233 - .L_232)


	//   ....[0]....
.L_232:
        /*0e6c*/ 	.word	0x00000060


	//   ....[1]....
        /*0e70*/ 	.word	0x00000130


	//   ....[2]....
        /*0e74*/ 	.word	0x000001e0


	//   ....[3]....
        /*0e78*/ 	.word	0x000003a0


	//   ....[4]....
        /*0e7c*/ 	.word	0x00000500


	//   ....[5]....
        /*0e80*/ 	.word	0x00000620


	//   ....[6]....
        /*0e84*/ 	.word	0x00000780


	//   ....[7]....
        /*0e88*/ 	.word	0x000037e0


	//   ....[8]....
        /*0e8c*/ 	.word	0x000037f0


	//   ....[9]....
        /*0e90*/ 	.word	0x00003f30


	//   ....[10]....
        /*0e94*/ 	.word	0x00003f40


	//   ....[11]....
        /*0e98*/ 	.word	0x00004bc0


	//   ....[12]....
        /*0e9c*/ 	.word	0x00004bd0


	//   ....[13]....
        /*0ea0*/ 	.word	0x00005390


	//   ....[14]....
        /*0ea4*/ 	.word	0x000053a0


	//   ....[15]....
        /*0ea8*/ 	.word	0x00005dd0


	//   ....[16]....
        /*0eac*/ 	.word	0x00005de0


	//   ....[17]....
        /*0eb0*/ 	.word	0x00005ef0


	//   ....[18]....
        /*0eb4*/ 	.word	0x00005f00


	//   ....[19]....
        /*0eb8*/ 	.word	0x000062a0


	//   ....[20]....
        /*0ebc*/ 	.word	0x000062d0


	//   ....[21]....
        /*0ec0*/ 	.word	0x000065a0


	//   ....[22]....
        /*0ec4*/ 	.word	0x000065c0


	//   ....[23]....
        /*0ec8*/ 	.word	0x00007180


	//   ....[24]....
        /*0ecc*/ 	.word	0x00007780


	//   ....[25]....
        /*0ed0*/ 	.word	0x00007790


	//   ....[26]....
        /*0ed4*/ 	.word	0x000077a0


	//   ....[27]....
        /*0ed8*/ 	.word	0x000077b0


	//   ....[28]....
        /*0edc*/ 	.word	0x000087b0


	//   ....[29]....
        /*0ee0*/ 	.word	0x000087c0


	//   ....[30]....
        /*0ee4*/ 	.word	0x000087d0


	//   ....[31]....
        /*0ee8*/ 	.word	0x000087e0


	//   ....[32]....
        /*0eec*/ 	.word	0x0000a290


	//   ....[33]....
        /*0ef0*/ 	.word	0x0000a330


	//   ....[34]....
        /*0ef4*/ 	.word	0x0000a5d0


	//   ....[35]....
        /*0ef8*/ 	.word	0x0000a6a0


	//   ....[36]....
        /*0efc*/ 	.word	0x0000b9b0


	//   ....[37]....
        /*0f00*/ 	.word	0x0000b9d0


	//   ....[38]....
        /*0f04*/ 	.word	0x0000c2a0


	//   ....[39]....
        /*0f08*/ 	.word	0x0000c330


	//   ....[40]....
        /*0f0c*/ 	.word	0x0000d390


	//   ....[41]....
        /*0f10*/ 	.word	0x0000d420


	//   ....[42]....
        /*0f14*/ 	.word	0x0000d570


	//   ....[43]....
        /*0f18*/ 	.word	0x0000d740


	//   ....[44]....
        /*0f1c*/ 	.word	0x0000eec0


	//   ....[45]....
        /*0f20*/ 	.word	0x0000eee0


	//   ....[46]....
        /*0f24*/ 	.word	0x0000eef0


	//   ....[47]....
        /*0f28*/ 	.word	0x0000ef00


	//   ....[48]....
        /*0f2c*/ 	.word	0x0000f920


	//   ....[49]....
        /*0f30*/ 	.word	0x0000f930


	//   ....[50]....
        /*0f34*/ 	.word	0x0000fb60


	//   ....[51]....
        /*0f38*/ 	.word	0x0000fb70


	//   ....[52]....
        /*0f3c*/ 	.word	0x0000fda0


	//   ....[53]....
        /*0f40*/ 	.word	0x0000fdb0


	//   ....[54]....
        /*0f44*/ 	.word	0x0000ffe0


	//   ....[55]....
        /*0f48*/ 	.word	0x0000fff0


	//   ....[56]....
        /*0f4c*/ 	.word	0x000104c0


	//   ....[57]....
        /*0f50*/ 	.word	0x000104d0


	//   ....[58]....
        /*0f54*/ 	.word	0x00011150


	//   ....[59]....
        /*0f58*/ 	.word	0x00011160


	//   ....[60]....
        /*0f5c*/ 	.word	0x00012720


	//   ....[61]....
        /*0f60*/ 	.word	0x00012730


	//   ....[62]....
        /*0f64*/ 	.word	0x00012970


	//   ....[63]....
        /*0f68*/ 	.word	0x00012980


	//   ....[64]....
        /*0f6c*/ 	.word	0x00012bb0


	//   ....[65]....
        /*0f70*/ 	.word	0x00012bc0


	//   ....[66]....
        /*0f74*/ 	.word	0x00012df0


	//   ....[67]....
        /*0f78*/ 	.word	0x00012e00


	//   ....[68]....
        /*0f7c*/ 	.word	0x00013090


	//   ....[69]....
        /*0f80*/ 	.word	0x000132a0


	//   ....[70]....
        /*0f84*/ 	.word	0x000132d0


	//   ....[71]....
        /*0f88*/ 	.word	0x00013300


	//   ....[72]....
        /*0f8c*/ 	.word	0x00013330


	//   ....[73]....
        /*0f90*/ 	.word	0x00013360


	//   ....[74]....
        /*0f94*/ 	.word	0x00013390


	//   ....[75]....
        /*0f98*/ 	.word	0x00013520


	//   ....[76]....
        /*0f9c*/ 	.word	0x00013550


	//   ....[77]....
        /*0fa0*/ 	.word	0x00013580


	//   ....[78]....
        /*0fa4*/ 	.word	0x000135b0


	//   ....[79]....
        /*0fa8*/ 	.word	0x000135e0


	//   ....[80]....
        /*0fac*/ 	.word	0x00013610


	//   ....[81]....
        /*0fb0*/ 	.word	0x000136a0


	//   ....[82]....
        /*0fb4*/ 	.word	0x000136d0


	//   ....[83]....
        /*0fb8*/ 	.word	0x000136e0


	//   ....[84]....
        /*0fbc*/ 	.word	0x00013770


	//   ....[85]....
        /*0fc0*/ 	.word	0x00014710


	//   ....[86]....
        /*0fc4*/ 	.word	0x00016760


	//   ....[87]....
        /*0fc8*/ 	.word	0x00016780


	//   ....[88]....
        /*0fcc*/ 	.word	0x00016810


	//   ....[89]....
        /*0fd0*/ 	.word	0x00016830


	//   ....[90]....
        /*0fd4*/ 	.word	0x000168b0


	//   ....[91]....
        /*0fd8*/ 	.word	0x000168d0


	//   ....[92]....
        /*0fdc*/ 	.word	0x00016950


	//   ....[93]....
        /*0fe0*/ 	.word	0x00016970


	//   ....[94]....
        /*0fe4*/ 	.word	0x000169f0


	//   ....[95]....
        /*0fe8*/ 	.word	0x00016a10


	//   ....[96]....
        /*0fec*/ 	.word	0x00016a20


	//   ....[97]....
        /*0ff0*/ 	.word	0x00016a30


	//   ....[98]....
        /*0ff4*/ 	.word	0x000172a0


	//   ....[99]....
        /*0ff8*/ 	.word	0x000172d0


	//   ....[100]....
        /*0ffc*/ 	.word	0x00017390


	//   ....[101]....
        /*1000*/ 	.word	0x000173a0


	//   ....[102]....
        /*1004*/ 	.word	0x00017430


	//   ....[103]....
        /*1008*/ 	.word	0x00017440


	//   ....[104]....
        /*100c*/ 	.word	0x000174d0


	//   ....[105]....
        /*1010*/ 	.word	0x000174e0


	//   ....[106]....
        /*1014*/ 	.word	0x00017570


	//   ....[107]....
        /*1018*/ 	.word	0x00017580


	//   ....[108]....
        /*101c*/ 	.word	0x00017610


	//   ....[109]....
        /*1020*/ 	.word	0x00017620


	//   ....[110]....
        /*1024*/ 	.word	0x000176a0


	//   ....[111]....
        /*1028*/ 	.word	0x000176b0


	//   ....[112]....
        /*102c*/ 	.word	0x000176c0


	//   ....[113]....
        /*1030*/ 	.word	0x000176d0


	//   ....[114]....
        /*1034*/ 	.word	0x00017b30


	//   ....[115]....
        /*1038*/ 	.word	0x00017b60


	//   ....[116]....
        /*103c*/ 	.word	0x00017bc0


	//   ....[117]....
        /*1040*/ 	.word	0x00017c70


	//   ....[118]....
        /*1044*/ 	.word	0x00017c80


	//   ....[119]....
        /*1048*/ 	.word	0x00017cb0


	//   ....[120]....
        /*104c*/ 	.word	0x00017d40


	//   ....[121]....
        /*1050*/ 	.word	0x00017df0


	//   ....[122]....
        /*1054*/ 	.word	0x00017e00


	//   ....[123]....
        /*1058*/ 	.word	0x00017e30


	//   ....[124]....
        /*105c*/ 	.word	0x00017e40


	//   ....[125]....
        /*1060*/ 	.word	0x00017ed0


	//   ....[126]....
        /*1064*/ 	.word	0x000185f0


	//   ....[127]....
        /*1068*/ 	.word	0x00018610


	//   ....[128]....
        /*106c*/ 	.word	0x00018660


	//   ....[129]....
        /*1070*/ 	.word	0x00018670


	//   ....[130]....
        /*1074*/ 	.word	0x000186b0


	//   ....[131]....
        /*1078*/ 	.word	0x000186c0


	//   ....[132]....
        /*107c*/ 	.word	0x00018700


	//   ....[133]....
        /*1080*/ 	.word	0x00018710


	//   ....[134]....
        /*1084*/ 	.word	0x00018750


	//   ....[135]....
        /*1088*/ 	.word	0x00018760


	//   ....[136]....
        /*108c*/ 	.word	0x00018770


	//   ....[137]....
        /*1090*/ 	.word	0x000187b0


	//   ....[138]....
        /*1094*/ 	.word	0x00018ae0


	//   ....[139]....
        /*1098*/ 	.word	0x00018b00


	//   ....[140]....
        /*109c*/ 	.word	0x00018b10


	//   ....[141]....
        /*10a0*/ 	.word	0x00018b30


	//   ....[142]....
        /*10a4*/ 	.word	0x00018ba0


	//   ....[143]....
        /*10a8*/ 	.word	0x00018bc0


	//   ....[144]....
        /*10ac*/ 	.word	0x00018c20


	//   ....[145]....
        /*10b0*/ 	.word	0x00018c40


	//   ....[146]....
        /*10b4*/ 	.word	0x00018ca0


	//   ....[147]....
        /*10b8*/ 	.word	0x00018cc0


	//   ....[148]....
        /*10bc*/ 	.word	0x00018d20


	//   ....[149]....
        /*10c0*/ 	.word	0x00018d40


	//   ....[150]....
        /*10c4*/ 	.word	0x00019280


	//   ....[151]....
        /*10c8*/ 	.word	0x000192b0


	//   ....[152]....
        /*10cc*/ 	.word	0x00019310


	//   ....[153]....
        /*10d0*/ 	.word	0x00019340


	//   ....[154]....
        /*10d4*/ 	.word	0x00019370


	//   ....[155]....
        /*10d8*/ 	.word	0x000193a0


	//   ....[156]....
        /*10dc*/ 	.word	0x000193d0


	//   ....[157]....
        /*10e0*/ 	.word	0x00019400


	//   ....[158]....
        /*10e4*/ 	.word	0x000195a0


	//   ....[159]....
        /*10e8*/ 	.word	0x000195d0


	//   ....[160]....
        /*10ec*/ 	.word	0x00019600


	//   ....[161]....
        /*10f0*/ 	.word	0x00019630


	//   ....[162]....
        /*10f4*/ 	.word	0x00019660


	//   ....[163]....
        /*10f8*/ 	.word	0x00019690


	//   ....[164]....
        /*10fc*/ 	.word	0x00019750


	//   ....[165]....
        /*1100*/ 	.word	0x00019770


	//   ....[166]....
        /*1104*/ 	.word	0x00019780


	//   ....[167]....
        /*1108*/ 	.word	0x000197e0


	//   ....[168]....
        /*110c*/ 	.word	0x00019e00


	//   ....[169]....
        /*1110*/ 	.word	0x0001a110


	//   ....[170]....
        /*1114*/ 	.word	0x0001a1a0


	//   ....[171]....
        /*1118*/ 	.word	0x0001a230


	//   ....[172]....
        /*111c*/ 	.word	0x0001a2c0


	//   ....[173]....
        /*1120*/ 	.word	0x0001a3a0


	//   ....[174]....
        /*1124*/ 	.word	0x0001a430


	//   ....[175]....
        /*1128*/ 	.word	0x0001a4d0


	//   ....[176]....
        /*112c*/ 	.word	0x0001a560


	//   ....[177]....
        /*1130*/ 	.word	0x0001a650


	//   ....[178]....
        /*1134*/ 	.word	0x0001a6e0


	//   ....[179]....
        /*1138*/ 	.word	0x0001a780


	//   ....[180]....
        /*113c*/ 	.word	0x0001a810


	//   ....[181]....
        /*1140*/ 	.word	0x0001a8f0


	//   ....[182]....
        /*1144*/ 	.word	0x0001a990


	//   ....[183]....
        /*1148*/ 	.word	0x0001aa20


	//   ....[184]....
        /*114c*/ 	.word	0x0001aa70


	//   ....[185]....
        /*1150*/ 	.word	0x0001aac0


	//   ....[186]....
        /*1154*/ 	.word	0x0001abb0


	//   ....[187]....
        /*1158*/ 	.word	0x0001ac40


	//   ....[188]....
        /*115c*/ 	.word	0x0001ac90


	//   ....[189]....
        /*1160*/ 	.word	0x0001ace0


	//   ....[190]....
        /*1164*/ 	.word	0x0001aef0


	//   ....[191]....
        /*1168*/ 	.word	0x0001af40


	//   ....[192]....
        /*116c*/ 	.word	0x0001afd0


	//   ....[193]....
        /*1170*/ 	.word	0x0001b060


	//   ....[194]....
        /*1174*/ 	.word	0x0001b0f0


	//   ....[195]....
        /*1178*/ 	.word	0x0001b180


	//   ....[196]....
        /*117c*/ 	.word	0x0001b210


	//   ....[197]....
        /*1180*/ 	.word	0x0001b2a0


	//   ....[198]....
        /*1184*/ 	.word	0x0001b320


	//   ....[199]....
        /*1188*/ 	.word	0x0001b370


	//   ....[200]....
        /*118c*/ 	.word	0x0001b410


	//   ....[201]....
        /*1190*/ 	.word	0x0001b4a0


	//   ....[202]....
        /*1194*/ 	.word	0x0001b530


	//   ....[203]....
        /*1198*/ 	.word	0x0001b580


	//   ....[204]....
        /*119c*/ 	.word	0x0001b610


	//   ....[205]....
        /*11a0*/ 	.word	0x0001b6a0


	//   ....[206]....
        /*11a4*/ 	.word	0x0001b730


	//   ....[207]....
        /*11a8*/ 	.word	0x0001b7c0


	//   ....[208]....
        /*11ac*/ 	.word	0x0001b850


	//   ....[209]....
        /*11b0*/ 	.word	0x0001b8e0


	//   ....[210]....
        /*11b4*/ 	.word	0x0001b9a0


	//   ....[211]....
        /*11b8*/ 	.word	0x0001bc80


	//   ....[212]....
        /*11bc*/ 	.word	0x0001bd70


	//   ....[213]....
        /*11c0*/ 	.word	0x0001be10


	//   ....[214]....
        /*11c4*/ 	.word	0x0001be70


	//   ....[215]....
        /*11c8*/ 	.word	0x0001bf60


	//   ....[216]....
        /*11cc*/ 	.word	0x0001bfd0


	//   ....[217]....
        /*11d0*/ 	.word	0x0001c0c0


	//   ....[218]....
        /*11d4*/ 	.word	0x0001c130


	//   ....[219]....
        /*11d8*/ 	.word	0x0001c220


	//   ....[220]....
        /*11dc*/ 	.word	0x0001c290


	//   ....[221]....
        /*11e0*/ 	.word	0x0001c380


	//   ....[222]....
        /*11e4*/ 	.word	0x0001c3f0


	//   ....[223]....
        /*11e8*/ 	.word	0x0001c490


	//   ....[224]....
        /*11ec*/ 	.word	0x0001c580


	//   ....[225]....
        /*11f0*/ 	.word	0x0001c5f0


	//   ....[226]....
        /*11f4*/ 	.word	0x0001c650


	//   ....[227]....
        /*11f8*/ 	.word	0x0001c740


	//   ....[228]....
        /*11fc*/ 	.word	0x0001c7a0


	//   ....[229]....
        /*1200*/ 	.word	0x0001c8a0


	//   ....[230]....
        /*1204*/ 	.word	0x0001c900


	//   ....[231]....
        /*1208*/ 	.word	0x0001ca00


	//   ....[232]....
        /*120c*/ 	.word	0x0001ca60


	//   ....[233]....
        /*1210*/ 	.word	0x0001cb60


	//   ....[234]....
        /*1214*/ 	.word	0x0001cbc0


	//   ....[235]....
        /*1218*/ 	.word	0x0001ccc0


	//   ....[236]....
        /*121c*/ 	.word	0x0001cd20


	//   ....[237]....
        /*1220*/ 	.word	0x0001ce20


	//   ....[238]....
        /*1224*/ 	.word	0x0001ce80


	//   ....[239]....
        /*1228*/ 	.word	0x0001cf20


	//   ....[240]....
        /*122c*/ 	.word	0x0001d0a0


	//   ....[241]....
        /*1230*/ 	.word	0x0001d180


	//   ....[242]....
        /*1234*/ 	.word	0x0001d230


	//   ....[243]....
        /*1238*/ 	.word	0x0001d340


	//   ....[244]....
        /*123c*/ 	.word	0x0001d3a0


	//   ....[245]....
        /*1240*/ 	.word	0x0001d4b0


	//   ....[246]....
        /*1244*/ 	.word	0x0001d510


	//   ....[247]....
        /*1248*/ 	.word	0x0001d620


	//   ....[248]....
        /*124c*/ 	.word	0x0001d680


	//   ....[249]....
        /*1250*/ 	.word	0x0001d790


	//   ....[250]....
        /*1254*/ 	.word	0x0001d7f0


	//   ....[251]....
        /*1258*/ 	.word	0x0001d8b0


	//   ....[252]....
        /*125c*/ 	.word	0x0001da10


	//   ....[253]....
        /*1260*/ 	.word	0x0001dab0


	//   ....[254]....
        /*1264*/ 	.word	0x0001db10


	//   ....[255]....
        /*1268*/ 	.word	0x0001dbc0


	//   ....[0]....
        /*126c*/ 	.word	0x0001dc20


	//   ....[1]....
        /*1270*/ 	.word	0x0001dcd0


	//   ....[2]....
        /*1274*/ 	.word	0x0001dd30


	//   ....[3]....
        /*1278*/ 	.word	0x0001dde0


	//   ....[4]....
        /*127c*/ 	.word	0x0001de40


	//   ....[5]....
        /*1280*/ 	.word	0x0001def0


	//   ....[6]....
        /*1284*/ 	.word	0x0001df50


	//   ....[7]....
        /*1288*/ 	.word	0x0001e000


	//   ....[8]....
        /*128c*/ 	.word	0x0001e0f0


	//   ....[9]....
        /*1290*/ 	.word	0x0001e190


	//   ....[10]....
        /*1294*/ 	.word	0x0001e1f0


	//   ....[11]....
        /*1298*/ 	.word	0x0001e2c0


	//   ....[12]....
        /*129c*/ 	.word	0x0001e320


	//   ....[13]....
        /*12a0*/ 	.word	0x0001e3f0


	//   ....[14]....
        /*12a4*/ 	.word	0x0001e450


	//   ....[15]....
        /*12a8*/ 	.word	0x0001e520


	//   ....[16]....
        /*12ac*/ 	.word	0x0001e580


	//   ....[17]....
        /*12b0*/ 	.word	0x0001e650


	//   ....[18]....
        /*12b4*/ 	.word	0x0001e6b0


	//   ....[19]....
        /*12b8*/ 	.word	0x0001e780


	//   ....[20]....
        /*12bc*/ 	.word	0x0001e810


	//   ....[21]....
        /*12c0*/ 	.word	0x0001e8b0


	//   ....[22]....
        /*12c4*/ 	.word	0x0001ea30


	//   ....[23]....
        /*12c8*/ 	.word	0x0001eaa0


	//   ....[24]....
        /*12cc*/ 	.word	0x0001eb10


	//   ....[25]....
        /*12d0*/ 	.word	0x0001eb80


	//   ....[26]....
        /*12d4*/ 	.word	0x0001ebf0


	//   ....[27]....
        /*12d8*/ 	.word	0x0001ec70


	//   ....[28]....
        /*12dc*/ 	.word	0x0001ecf0


	//   ....[29]....
        /*12e0*/ 	.word	0x0001ed80


	//   ....[30]....
        /*12e4*/ 	.word	0x0001edf0


	//   ....[31]....
        /*12e8*/ 	.word	0x0001ee60


	//   ....[32]....
        /*12ec*/ 	.word	0x0001eed0


	//   ....[33]....
        /*12f0*/ 	.word	0x0001ef50


	//   ....[34]....
        /*12f4*/ 	.word	0x0001efc0


	//   ....[35]....
        /*12f8*/ 	.word	0x0001f060


	//   ....[36]....
        /*12fc*/ 	.word	0x0001f0b0


	//   ....[37]....
        /*1300*/ 	.word	0x0001f140


	//   ....[38]....
        /*1304*/ 	.word	0x0001f270


	//----- nvinfo : EIATTR_REG_RECONFIG
	.align		4
.L_233:
        /*1308*/ 	.byte	0x01, 0x54
	.zero		2


	//----- nvinfo : EIATTR_SYSCALL_OFFSETS
	.align		4
        /*130c*/ 	.byte	0x04, 0x46
        /*130e*/ 	.short	(.L_235 - .L_234)


	//   ....[0]....
.L_234:
        /*1310*/ 	.word	0x00002320


	//   ....[1]....
        /*1314*/ 	.word	0x00002470


	//   ....[2]....
        /*1318*/ 	.word	0x00007320


	//   ....[3]....
        /*131c*/ 	.word	0x000076a0


	//   ....[4]....
        /*1320*/ 	.word	0x00015d80


	//   ....[5]....
        /*1324*/ 	.word	0x00015ed0


	//   ....[6]....
        /*1328*/ 	.word	0x00015fc0


	//   ....[7]....
        /*132c*/ 	.word	0x00016ef0


	//----- nvinfo : EIATTR_MBARRIER_INSTR_OFFSETS
	.align		4
.L_235:
        /*1330*/ 	.byte	0x04, 0x39
        /*1332*/ 	.short	(.L_237 - .L_236)


	//   ....[0]....
.L_236:
        /*1334*/ 	.word	0x00000250
        /*1338*/ 	.word	0x000000ff
        /*133c*/ 	.word	0x00022800
        /*1340*/ 	.short	0x0100
        /*1342*/ 	.byte	0x08
	.zero		1


	//   ....[1]....
        /*1344*/ 	.word	0x00000260
        /*1348*/ 	.word	0x000000ff
        /*134c*/ 	.word	0x00022820
        /*1350*/ 	.short	0x0100
        /*1352*/ 	.byte	0x08
	.zero		1


	//   ....[2]....
        /*1354*/ 	.word	0x00000350
        /*1358*/ 	.word	0x000000ff
        /*135c*/ 	.word	0x00022830
        /*1360*/ 	.short	0x0100
        /*1362*/ 	.byte	0x08
	.zero		1


	//   ....[3]....
        /*1364*/ 	.word	0x00000360
        /*1368*/ 	.word	0x000000ff
        /*136c*/ 	.word	0x00022840
        /*1370*/ 	.short	0x0100
        /*1372*/ 	.byte	0x08
	.zero		1


	//   ....[4]....
        /*1374*/ 	.word	0x00000370
        /*1378*/ 	.word	0x000000ff
        /*137c*/ 	.word	0x00022838
        /*1380*/ 	.short	0x0100
        /*1382*/ 	.byte	0x08
	.zero		1


	//   ....[5]....
        /*1384*/ 	.word	0x00000380
        /*1388*/ 	.word	0x000000ff
        /*138c*/ 	.word	0x00022848
        /*1390*/ 	.short	0x0100
        /*1392*/ 	.byte	0x08
	.zero		1


	//   ....[6]....
        /*1394*/ 	.word	0x000004b0
        /*1398*/ 	.word	0x000000ff
        /*139c*/ 	.word	0x00022850
        /*13a0*/ 	.short	0x0100
        /*13a2*/ 	.byte	0x08
	.zero		1


	//   ....[7]....
        /*13a4*/ 	.word	0x000004c0
        /*13a8*/ 	.word	0x000000ff
        /*13ac*/ 	.word	0x00022860
        /*13b0*/ 	.short	0x0100
        /*13b2*/ 	.byte	0x08
	.zero		1


	//   ....[8]....
        /*13b4*/ 	.word	0x000004d0
        /*13b8*/ 	.word	0x000000ff
        /*13bc*/ 	.word	0x00022858
        /*13c0*/ 	.short	0x0100
        /*13c2*/ 	.byte	0x08
	.zero		1


	//   ....[9]....
        /*13c4*/ 	.word	0x000004e0
        /*13c8*/ 	.word	0x000000ff
        /*13cc*/ 	.word	0x00022868
        /*13d0*/ 	.short	0x0100
        /*13d2*/ 	.byte	0x08
	.zero		1


	//   ....[10]....
        /*13d4*/ 	.word	0x000005d0
        /*13d8*/ 	.word	0x000000ff
        /*13dc*/ 	.word	0x00022870
        /*13e0*/ 	.short	0x0100
        /*13e2*/ 	.byte	0x06
	.zero		1


	//   ....[11]....
        /*13e4*/ 	.word	0x000005e0
        /*13e8*/ 	.word	0x000000ff
        /*13ec*/ 	.word	0x00022880
        /*13f0*/ 	.short	0x0100
        /*13f2*/ 	.byte	0x06
	.zero		1


	//   ....[12]....
        /*13f4*/ 	.word	0x000005f0
        /*13f8*/ 	.word	0x000000ff
        /*13fc*/ 	.word	0x00022878
        /*1400*/ 	.short	0x0100
        /*1402*/ 	.byte	0x06
	.zero		1


	//   ....[13]....
        /*1404*/ 	.word	0x00000600
        /*1408*/ 	.word	0x000000ff
        /*140c*/ 	.word	0x00022888
        /*1410*/ 	.short	0x0100
        /*1412*/ 	.byte	0x06
	.zero		1


	//   ....[14]....
        /*1414*/ 	.word	0x00000730
        /*1418*/ 	.word	0x000000ff
        /*141c*/ 	.word	0x00022890
        /*1420*/ 	.short	0x0100
        /*1422*/ 	.byte	0x08
	.zero		1


	//   ....[15]....
        /*1424*/ 	.word	0x00000740
        /*1428*/ 	.word	0x000000ff
        /*142c*/ 	.word	0x000228a0
        /*1430*/ 	.short	0x0100
        /*1432*/ 	.byte	0x08
	.zero		1


	//   ....[16]....
        /*1434*/ 	.word	0x00000750
        /*1438*/ 	.word	0x000000ff
        /*143c*/ 	.word	0x00022898
        /*1440*/ 	.short	0x0100
        /*1442*/ 	.byte	0x08
	.zero		1


	//   ....[17]....
        /*1444*/ 	.word	0x00000760
        /*1448*/ 	.word	0x000000ff
        /*144c*/ 	.word	0x000228a8
        /*1450*/ 	.short	0x0100
        /*1452*/ 	.byte	0x08
	.zero		1


	//   ....[18]....
        /*1454*/ 	.word	0x00000890
        /*1458*/ 	.word	0x000000ff
        /*145c*/ 	.word	0x000228b0
        /*1460*/ 	.short	0x0100
        /*1462*/ 	.byte	0x08
	.zero		1


	//   ....[19]....
        /*1464*/ 	.word	0x000008a0
        /*1468*/ 	.word	0x000000ff
        /*146c*/ 	.word	0x000228c0
        /*1470*/ 	.short	0x0100
        /*1472*/ 	.byte	0x08
	.zero		1


	//   ....[20]....
        /*1474*/ 	.word	0x000008b0
        /*1478*/ 	.word	0x000000ff
        /*147c*/ 	.word	0x000228b8
        /*1480*/ 	.short	0x0100
        /*1482*/ 	.byte	0x08
	.zero		1


	//   ....[21]....
        /*1484*/ 	.word	0x000008c0
        /*1488*/ 	.word	0x000000ff
        /*148c*/ 	.word	0x000228c8
        /*1490*/ 	.short	0x0100
        /*1492*/ 	.byte	0x08
	.zero		1


	//   ....[22]....
        /*1494*/ 	.word	0x00003790
        /*1498*/ 	.word	0x00000057
        /*149c*/ 	.word	0x00022890
        /*14a0*/ 	.short	0x010a
        /*14a2*/ 	.byte	0x3f
	.zero		1


	//   ....[23]....
        /*14a4*/ 	.word	0x00004b60
        /*14a8*/ 	.word	0x00000057
        /*14ac*/ 	.word	0x00022890
        /*14b0*/ 	.short	0x010a
        /*14b2*/ 	.byte	0x3f
	.zero		1


	//   ....[24]....
        /*14b4*/ 	.word	0x00005c30
        /*14b8*/ 	.word	0x00000057
        /*14bc*/ 	.word	0x00022890
        /*14c0*/ 	.short	0x010a
        /*14c2*/ 	.byte	0x3f
	.zero		1


	//   ....[25]....
        /*14c4*/ 	.word	0x000060d0
        /*14c8*/ 	.word	0x00000004
        /*14cc*/ 	.word	0x00000000
        /*14d0*/ 	.short	0x0101
        /*14d2*/ 	.byte	0x3f
	.zero		1


	//   ....[26]....
        /*14d4*/ 	.word	0x00006110
        /*14d8*/ 	.word	0x00000057
        /*14dc*/ 	.word	0x000228b0
        /*14e0*/ 	.short	0x010a
        /*14e2*/ 	.byte	0x3f
	.zero		1


	//   ....[27]....
        /*14e4*/ 	.word	0x00006930
        /*14e8*/ 	.word	0x00000057
        /*14ec*/ 	.word	0x00000000
        /*14f0*/ 	.short	0x0101
        /*14f2*/ 	.byte	0x3f
	.zero		1


	//   ....[28]....
        /*14f4*/ 	.word	0x000073c0
        /*14f8*/ 	.word	0x00000013
        /*14fc*/ 	.word	0x00022800
        /*1500*/ 	.short	0x010a
        /*1502*/ 	.byte	0x3f
	.zero		1


	//   ....[29]....
        /*1504*/ 	.word	0x00007410
        /*1508*/ 	.word	0x00000013
        /*150c*/ 	.word	0x00022800
        /*1510*/ 	.short	0x010a
        /*1512*/ 	.byte	0x3f
	.zero		1


	//   ....[30]....
        /*1514*/ 	.word	0x00007a40
        /*1518*/ 	.word	0x00000013
        /*151c*/ 	.word	0x00022800
        /*1520*/ 	.short	0x010a
        /*1522*/ 	.byte	0x3f
	.zero		1


	//   ....[31]....
        /*1524*/ 	.word	0x000089b0
        /*1528*/ 	.word	0x00000013
        /*152c*/ 	.word	0x00022800
        /*1530*/ 	.short	0x010a
        /*1532*/ 	.byte	0x3f
	.zero		1


	//   ....[32]....
        /*1534*/ 	.word	0x00009870
        /*1538*/ 	.word	0x00000004
        /*153c*/ 	.word	0x00022830
        /*1540*/ 	.short	0x010a
        /*1542*/ 	.byte	0x3f
	.zero		1


	//   ....[33]....
        /*1544*/ 	.word	0x00009920
        /*1548*/ 	.word	0x00000004
        /*154c*/ 	.word	0x00022830
        /*1550*/ 	.short	0x010a
        /*1552*/ 	.byte	0x3f
	.zero		1


	//   ....[34]....
        /*1554*/ 	.word	0x0000aac0
        /*1558*/ 	.word	0x0000000a
        /*155c*/ 	.word	0x00000000
        /*1560*/ 	.short	0x0101
        /*1562*/ 	.byte	0x3f
	.zero		1


	//   ....[35]....
        /*1564*/ 	.word	0x0000afb0
        /*1568*/ 	.word	0x00000004
        /*156c*/ 	.word	0x00022850
        /*1570*/ 	.short	0x010a
        /*1572*/ 	.byte	0x3f
	.zero		1


	//   ....[36]....
        /*1574*/ 	.word	0x0000b000
        /*1578*/ 	.word	0x00000004
        /*157c*/ 	.word	0x00022850
        /*1580*/ 	.short	0x010a
        /*1582*/ 	.byte	0x3f
	.zero		1


	//   ....[37]....
        /*1584*/ 	.word	0x0000b3d0
        /*1588*/ 	.word	0x00000004
        /*158c*/ 	.word	0x00000000
        /*1590*/ 	.short	0x0101
        /*1592*/ 	.byte	0x3f
	.zero		1


	//   ....[38]....
        /*1594*/ 	.word	0x0000b510
        /*1598*/ 	.word	0x00000005
        /*159c*/ 	.word	0x00022830
        /*15a0*/ 	.short	0x010a
        /*15a2*/ 	.byte	0x3f
	.zero		1


	//   ....[39]....
        /*15a4*/ 	.word	0x0000b580
        /*15a8*/ 	.word	0x00000005
        /*15ac*/ 	.word	0x00022830
        /*15b0*/ 	.short	0x010a
        /*15b2*/ 	.byte	0x3f
	.zero		1


	//   ....[40]....
        /*15b4*/ 	.word	0x0000c690
        /*15b8*/ 	.word	0x000000a2
        /*15bc*/ 	.word	0x00000000
        /*15c0*/ 	.short	0x0101
        /*15c2*/ 	.byte	0x3f
	.zero		1


	//   ....[41]....
        /*15c4*/ 	.word	0x0000cf20
        /*15c8*/ 	.word	0x00000005
        /*15cc*/ 	.word	0x00022850
        /*15d0*/ 	.short	0x010a
        /*15d2*/ 	.byte	0x3f
	.zero		1


	//   ....[42]....
        /*15d4*/ 	.word	0x0000cf70
        /*15d8*/ 	.word	0x00000005
        /*15dc*/ 	.word	0x00022850
        /*15e0*/ 	.short	0x010a
        /*15e2*/ 	.byte	0x3f
	.zero		1


	//   ....[43]....
        /*15e4*/ 	.word	0x0000d350
        /*15e8*/ 	.word	0x00000005
        /*15ec*/ 	.word	0x00000000
        /*15f0*/ 	.short	0x0101
        /*15f2*/ 	.byte	0x3f
	.zero		1


	//   ....[44]....
        /*15f4*/ 	.word	0x0000f8c0
        /*15f8*/ 	.word	0x00000003
        /*15fc*/ 	.word	0x00000000
        /*1600*/ 	.short	0x0101
        /*1602*/ 	.byte	0x3f
	.zero		1


	//   ....[45]....
        /*1604*/ 	.word	0x00010420
        /*1608*/ 	.word	0x00000006
        /*160c*/ 	.word	0x00000000
        /*1610*/ 	.short	0x0101
        /*1612*/ 	.byte	0x3f
	.zero		1


	//   ....[46]....
        /*1614*/ 	.word	0x000147f0
        /*1618*/ 	.word	0x00000016
        /*161c*/ 	.word	0x00022820
        /*1620*/ 	.short	0x010a
        /*1622*/ 	.byte	0x3f
	.zero		1


	//   ....[47]....
        /*1624*/ 	.word	0x00014880
        /*1628*/ 	.word	0x00000003
        /*162c*/ 	.word	0x000228a0
        /*1630*/ 	.short	0x010a
        /*1632*/ 	.byte	0x3f
	.zero		1


	//   ....[48]....
        /*1634*/ 	.word	0x00014ad0
        /*1638*/ 	.word	0x00000003
        /*163c*/ 	.word	0x000228c0
        /*1640*/ 	.short	0x010a
        /*1642*/ 	.byte	0x3f
	.zero		1


	//   ....[49]....
        /*1644*/ 	.word	0x000150e0
        /*1648*/ 	.word	0x00000008
        /*164c*/ 	.word	0x000228a0
        /*1650*/ 	.short	0x010a
        /*1652*/ 	.byte	0x3f
	.zero		1


	//   ....[50]....
        /*1654*/ 	.word	0x00015320
        /*1658*/ 	.word	0x00000008
        /*165c*/ 	.word	0x000228c0
        /*1660*/ 	.short	0x010a
        /*1662*/ 	.byte	0x3f
	.zero		1


	//   ....[51]....
        /*1664*/ 	.word	0x000164e0
        /*1668*/ 	.word	0x0000001f
        /*166c*/ 	.word	0x00022840
        /*1670*/ 	.short	0x010a
        /*1672*/ 	.byte	0x3f
	.zero		1


	//   ....[52]....
        /*1674*/ 	.word	0x00016b30
        /*1678*/ 	.word	0x0000001f
        /*167c*/ 	.word	0x00022830
        /*1680*/ 	.short	0x0107
        /*1682*/ 	.byte	0x3f
	.zero		1


	//   ....[53]....
        /*1684*/ 	.word	0x00016c00
        /*1688*/ 	.word	0x0000001f
        /*168c*/ 	.word	0x00022830
        /*1690*/ 	.short	0x0101
        /*1692*/ 	.byte	0x3f
	.zero		1


	//   ....[54]....
        /*1694*/ 	.word	0x000177d0
        /*1698*/ 	.word	0x00000016
        /*169c*/ 	.word	0x00022800
        /*16a0*/ 	.short	0x0107
        /*16a2*/ 	.byte	0x3f
	.zero		1


	//   ....[55]....
        /*16a4*/ 	.word	0x000178c0
        /*16a8*/ 	.word	0x00000016
        /*16ac*/ 	.word	0x00022800
        /*16b0*/ 	.short	0x0101
        /*16b2*/ 	.byte	0x3f
	.zero		1


	//   ....[56]....
        /*16b4*/ 	.word	0x000178e0
        /*16b8*/ 	.word	0x00000016
        /*16bc*/ 	.word	0x00022820
        /*16c0*/ 	.short	0x010a
        /*16c2*/ 	.byte	0x3f
	.zero		1


	//   ....[57]....
        /*16c4*/ 	.word	0x00017970
        /*16c8*/ 	.word	0x0000001f
        /*16cc*/ 	.word	0x00022860
        /*16d0*/ 	.short	0x010a
        /*16d2*/ 	.byte	0x3f
	.zero		1


	//   ....[58]....
        /*16d4*/ 	.word	0x00018050
        /*16d8*/ 	.word	0x0000001f
        /*16dc*/ 	.word	0x00022850
        /*16e0*/ 	.short	0x0107
        /*16e2*/ 	.byte	0x3f
	.zero		1


	//   ....[59]....
        /*16e4*/ 	.word	0x00018120
        /*16e8*/ 	.word	0x0000001f
        /*16ec*/ 	.word	0x00022850
        /*16f0*/ 	.short	0x0101
        /*16f2*/ 	.byte	0x3f
	.zero		1


	//   ....[60]....
        /*16f4*/ 	.word	0x00018460
        /*16f8*/ 	.word	0x00000004
        /*16fc*/ 	.word	0x00022840
        /*1700*/ 	.short	0x010a
        /*1702*/ 	.byte	0x3f
	.zero		1


	//   ....[61]....
        /*1704*/ 	.word	0x00018830
        /*1708*/ 	.word	0x00000004
        /*170c*/ 	.word	0x00022830
        /*1710*/ 	.short	0x0107
        /*1712*/ 	.byte	0x3f
	.zero		1


	//   ....[62]....
        /*1714*/ 	.word	0x000188f0
        /*1718*/ 	.word	0x00000004
        /*171c*/ 	.word	0x00022830
        /*1720*/ 	.short	0x0101
        /*1722*/ 	.byte	0x3f
	.zero		1


	//   ....[63]....
        /*1724*/ 	.word	0x00018920
        /*1728*/ 	.word	0x00000004
        /*172c*/ 	.word	0x00022860
        /*1730*/ 	.short	0x010a
        /*1732*/ 	.byte	0x3f
	.zero		1


	//   ....[64]....
        /*1734*/ 	.word	0x00018e30
        /*1738*/ 	.word	0x00000004
        /*173c*/ 	.word	0x00022850
        /*1740*/ 	.short	0x0107
        /*1742*/ 	.byte	0x3f
	.zero		1


	//   ....[65]....
        /*1744*/ 	.word	0x00018ef0
        /*1748*/ 	.word	0x00000004
        /*174c*/ 	.word	0x00022850
        /*1750*/ 	.short	0x0101
        /*1752*/ 	.byte	0x3f
	.zero		1


	//   ....[66]....
        /*1754*/ 	.word	0x00019d80
        /*1758*/ 	.word	0x00000005
        /*175c*/ 	.word	0x00022820
        /*1760*/ 	.short	0x010a
        /*1762*/ 	.byte	0x3f
	.zero		1


	//   ....[67]....
        /*1764*/ 	.word	0x00019ee0
        /*1768*/ 	.word	0x00000003
        /*176c*/ 	.word	0x00022840
        /*1770*/ 	.short	0x010a
        /*1772*/ 	.byte	0x3f
	.zero		1


	//   ....[68]....
        /*1774*/ 	.word	0x00019f80
        /*1778*/ 	.word	0x00000005
        /*177c*/ 	.word	0x00022840
        /*1780*/ 	.short	0x010a
        /*1782*/ 	.byte	0x3f
	.zero		1


	//   ....[69]....
        /*1784*/ 	.word	0x00019fc0
        /*1788*/ 	.word	0x00000003
        /*178c*/ 	.word	0x00022860
        /*1790*/ 	.short	0x010a
        /*1792*/ 	.byte	0x3f
	.zero		1


	//   ....[70]....
        /*1794*/ 	.word	0x0001a000
        /*1798*/ 	.word	0x00000005
        /*179c*/ 	.word	0x00022860
        /*17a0*/ 	.short	0x010a
        /*17a2*/ 	.byte	0x3f
	.zero		1


	//   ....[71]....
        /*17a4*/ 	.word	0x0001a060
        /*17a8*/ 	.word	0x00000057
        /*17ac*/ 	.word	0x00022890
        /*17b0*/ 	.short	0x010a
        /*17b2*/ 	.byte	0x3f
	.zero		1


	//   ....[72]....
        /*17b4*/ 	.word	0x0001a2f0
        /*17b8*/ 	.word	0x00000057
        /*17bc*/ 	.word	0x00022890
        /*17c0*/ 	.short	0x010a
        /*17c2*/ 	.byte	0x3f
	.zero		1


	//   ....[73]....
        /*17c4*/ 	.word	0x0001a5a0
        /*17c8*/ 	.word	0x00000057
        /*17cc*/ 	.word	0x00022890
        /*17d0*/ 	.short	0x010a
        /*17d2*/ 	.byte	0x3f
	.zero		1


	//   ....[74]....
        /*17d4*/ 	.word	0x0001a850
        /*17d8*/ 	.word	0x00000057
        /*17dc*/ 	.word	0x000228b0
        /*17e0*/ 	.short	0x010a
        /*17e2*/ 	.byte	0x3f
	.zero		1


	//   ....[75]....
        /*17e4*/ 	.word	0x0001ab00
        /*17e8*/ 	.word	0x00000013
        /*17ec*/ 	.word	0x00022800
        /*17f0*/ 	.short	0x010a
        /*17f2*/ 	.byte	0x3f
	.zero		1


	//   ....[76]....
        /*17f4*/ 	.word	0x0001ad10
        /*17f8*/ 	.word	0x00000013
        /*17fc*/ 	.word	0x00022800
        /*1800*/ 	.short	0x010a
        /*1802*/ 	.byte	0x3f
	.zero		1


	//   ....[77]....
        /*1804*/ 	.word	0x0001ad60
        /*1808*/ 	.word	0x00000004
        /*180c*/ 	.word	0x00022830
        /*1810*/ 	.short	0x010a
        /*1812*/ 	.byte	0x3f
	.zero		1


	//   ....[78]....
        /*1814*/ 	.word	0x0001adb0
        /*1818*/ 	.word	0x00000004
        /*181c*/ 	.word	0x00022850
        /*1820*/ 	.short	0x010a
        /*1822*/ 	.byte	0x3f
	.zero		1


	//   ....[79]....
        /*1824*/ 	.word	0x0001ae00
        /*1828*/ 	.word	0x00000005
        /*182c*/ 	.word	0x00022830
        /*1830*/ 	.short	0x010a
        /*1832*/ 	.byte	0x3f
	.zero		1


	//   ....[80]....
        /*1834*/ 	.word	0x0001ae50
        /*1838*/ 	.word	0x00000005
        /*183c*/ 	.word	0x00022850
        /*1840*/ 	.short	0x010a
        /*1842*/ 	.byte	0x3f
	.zero		1


	//   ....[81]....
        /*1844*/ 	.word	0x0001ba60
        /*1848*/ 	.word	0x00000016
        /*184c*/ 	.word	0x00022820
        /*1850*/ 	.short	0x010a
        /*1852*/ 	.byte	0x3f
	.zero		1


	//   ....[82]....
        /*1854*/ 	.word	0x0001bab0
        /*1858*/ 	.word	0x00000003
        /*185c*/ 	.word	0x000228a0
        /*1860*/ 	.short	0x010a
        /*1862*/ 	.byte	0x3f
	.zero		1


	//   ....[83]....
        /*1864*/ 	.word	0x0001bb00
        /*1868*/ 	.word	0x00000003
        /*186c*/ 	.word	0x000228c0
        /*1870*/ 	.short	0x010a
        /*1872*/ 	.byte	0x3f
	.zero		1


	//   ....[84]....
        /*1874*/ 	.word	0x0001bb50
        /*1878*/ 	.word	0x00000008
        /*187c*/ 	.word	0x000228a0
        /*1880*/ 	.short	0x010a
        /*1882*/ 	.byte	0x3f
	.zero		1


	//   ....[85]....
        /*1884*/ 	.word	0x0001bba0
        /*1888*/ 	.word	0x00000008
        /*188c*/ 	.word	0x000228c0
        /*1890*/ 	.short	0x010a
        /*1892*/ 	.byte	0x3f
	.zero		1


	//   ....[86]....
        /*1894*/ 	.word	0x0001bcc0
        /*1898*/ 	.word	0x0000001f
        /*189c*/ 	.word	0x00022840
        /*18a0*/ 	.short	0x010a
        /*18a2*/ 	.byte	0x3f
	.zero		1


	//   ....[87]....
        /*18a4*/ 	.word	0x0001cfa0
        /*18a8*/ 	.word	0x00000016
        /*18ac*/ 	.word	0x00022820
        /*18b0*/ 	.short	0x010a
        /*18b2*/ 	.byte	0x3f
	.zero		1


	//   ....[88]....
        /*18b4*/ 	.word	0x0001cff0
        /*18b8*/ 	.word	0x0000001f
        /*18bc*/ 	.word	0x00022860
        /*18c0*/ 	.short	0x010a
        /*18c2*/ 	.byte	0x3f
	.zero		1


	//   ....[89]....
        /*18c4*/ 	.word	0x0001d960
        /*18c8*/ 	.word	0x00000004
        /*18cc*/ 	.word	0x00022840
        /*18d0*/ 	.short	0x010a
        /*18d2*/ 	.byte	0x3f
	.zero		1


	//   ....[90]....
        /*18d4*/ 	.word	0x0001e040
        /*18d8*/ 	.word	0x00000004
        /*18dc*/ 	.word	0x00022860
        /*18e0*/ 	.short	0x010a
        /*18e2*/ 	.byte	0x3f
	.zero		1


	//   ....[91]....
        /*18e4*/ 	.word	0x0001f190
        /*18e8*/ 	.word	0x00000005
        /*18ec*/ 	.word	0x00022820
        /*18f0*/ 	.short	0x010a
        /*18f2*/ 	.byte	0x3f
	.zero		1


	//   ....[92]....
        /*18f4*/ 	.word	0x0001f330
        /*18f8*/ 	.word	0x00000003
        /*18fc*/ 	.word	0x00022840
        /*1900*/ 	.short	0x010a
        /*1902*/ 	.byte	0x3f
	.zero		1


	//   ....[93]....
        /*1904*/ 	.word	0x0001f380
        /*1908*/ 	.word	0x00000005
        /*190c*/ 	.word	0x00022840
        /*1910*/ 	.short	0x010a
        /*1912*/ 	.byte	0x3f
	.zero		1


	//   ....[94]....
        /*1914*/ 	.word	0x0001f3d0
        /*1918*/ 	.word	0x00000003
        /*191c*/ 	.word	0x00022860
        /*1920*/ 	.short	0x010a
        /*1922*/ 	.byte	0x3f
	.zero		1


	//----- nvinfo : EIATTR_NUM_MBARRIERS
	.align		4
.L_237:
        /*1924*/ 	.byte	0x03, 0x38
        /*1926*/ 	.short	0x0016


	//----- nvinfo : EIATTR_EXIT_INSTR_OFFSETS
	.align		4
        /*1928*/ 	.byte	0x04, 0x1c
        /*192a*/ 	.short	(.L_239 - .L_238)


	//   ....[0]....
.L_238:
        /*192c*/ 	.word	0x0001a050


	//----- nvinfo : EIATTR_MAX_THREADS
	.align		4
.L_239:
        /*1930*/ 	.byte	0x04, 0x05
        /*1932*/ 	.short	(.L_241 - .L_240)
.L_240:
        /*1934*/ 	.word	0x00000180
        /*1938*/ 	.word	0x00000001
        /*193c*/ 	.word	0x00000001


	//----- nvinfo : EIATTR_CRS_STACK_SIZE
	.align		4
.L_241:
        /*1940*/ 	.byte	0x04, 0x1e
        /*1942*/ 	.short	(.L_243 - .L_242)
.L_242:
        /*1944*/ 	.word	0x00000000


	//----- nvinfo : EIATTR_CBANK_PARAM_SIZE
	.align		4
.L_243:
        /*1948*/ 	.byte	0x03, 0x19
        /*194a*/ 	.short	0x0af0


	//----- nvinfo : EIATTR_PARAM_CBANK
	.align		4
        /*194c*/ 	.byte	0x04, 0x0a
        /*194e*/ 	.short	(.L_245 - .L_244)
	.align		4
.L_244:
        /*1950*/ 	.word	index@(.nv.constant0._ZN7cutlass13device_kernelIN5flash11enable_sm90INS1_16FlashAttnFwdSm90INS1_25CollectiveMainloopFwdSm90ILi2EN4cute5tupleIJNS5_1CILi1EEES8_S8_EEENS6_IJNS7_ILi128EEENS7_ILi96EEENS7_ILi64EEEEEELi256ENS_10bfloat16_tEfNS_4arch4Sm90ELb0ELb0ELb0ELb1ELb1ELb1ELb0ELb1ELb0ELb1ELb1ELb0EEENS1_21CollectiveEpilogueFwdINS6_IJSA_NS7_ILi256EEESB_EEES9_SE_SG_Li256ELb1ELb1ELb1ELb0EEENS1_36VarlenDynamicPersistentTileSchedulerILi128ELi96ELi256ELi128ELb1ELb1ELb1ELb0ELb1ELb1EEEEEEEEEvNT_6ParamsE)
        /*1954*/ 	.short	0x0210
        /*1956*/ 	.short	0x0af0


	//----- nvinfo : EIATTR_SW_WAR
	.align		4
.L_245:
        /*1958*/ 	.byte	0x04, 0x36
        /*195a*/ 	.short	(.L_247 - .L_246)
.L_246:
        /*195c*/ 	.word	0x00000008
.L_247:


//--------------------- .nv.info._ZN7cutlass13device_kernelIN5flash11enable_sm90INS1_16FlashAttnFwdSm90INS1_25CollectiveMainloopFwdSm90ILi2EN4cute5tupleIJNS5_1CILi1EEES8_S8_EEENS6_IJNS7_ILi128EEENS7_ILi96EEENS7_ILi64EEEEEELi256ENS_10bfloat16_tEfNS_4arch4Sm90ELb0ELb0ELb0ELb1ELb1ELb0ELb1ELb1ELb0ELb1ELb1ELb0EEENS1_21CollectiveEpilogueFwdINS6_IJSA_NS7_ILi256EEESB_EEES9_SE_SG_Li256ELb1ELb1ELb1ELb0EEENS1_36VarlenDynamicPersistentTileSchedulerILi128ELi96ELi256ELi128ELb1ELb1ELb1ELb0ELb1ELb1EEEEEEEEEvNT_6ParamsE --------------------------
	.section	.nv.info._ZN7cutlass13device_kernelIN5flash11enable_sm90INS1_16FlashAttnFwdSm90INS1_25CollectiveMainloopFwdSm90ILi2EN4cute5tupleIJNS5_1CILi1EEES8_S8_EEENS6_IJNS7_ILi128EEENS7_ILi96EEENS7_ILi64EEEEEELi256ENS_10bfloat16_tEfNS_4arch4Sm90ELb0ELb0ELb0ELb1ELb1ELb0ELb1ELb1ELb0ELb1ELb1ELb0EEENS1_21CollectiveEpilogueFwdINS6_IJSA_NS7_ILi256EEESB_EEES9_SE_SG_Li256ELb1ELb1ELb1ELb0EEENS1_36VarlenDynamicPersistentTileSchedulerILi128ELi96ELi256ELi128ELb1ELb1ELb1ELb0ELb1ELb1EEEEEEEEEvNT_6ParamsE,"",@"SHT_CUDA_INFO"
	.sectionflags	@""
	.align	4


	//----- nvinfo : EIATTR_CUDA_API_VERSION
	.align		4
        /*0000*/ 	.byte	0x04, 0x37
        /*0002*/ 	.short	(.L_249 - .L_248)
.L_248:
        /*0004*/ 	.word	0x00000082


	//----- nvinfo : EIATTR_KPARAM_INFO
	.align		4
.L_249:
        /*0008*/ 	.byte	0x04, 0x17
        /*000a*/ 	.short	(.L_251 - .L_250)
.L_250:
        /*000c*/ 	.word	0x00000000
        /*0010*/ 	.short	0x0000
        /*0012*/ 	.short	0x0070
        /*0014*/ 	.byte	0x00, 0xf0, 0x01, 0x2e


	//----- nvinfo : EIATTR_SPARSE_MMA_MASK
	.align		4
.L_251:
        /*0018*/ 	.byte	0x03, 0x50
        /*001a*/ 	.short	0x0000


	//----- nvinfo : EIATTR_MAXREG_COUNT
	.align		4
        /*001c*/ 	.byte	0x03, 0x1b
        /*001e*/ 	.short	0x00a8


	//----- nvinfo : EIATTR_NUM_BARRIERS
	.align		4
        /*0020*/ 	.byte	0x02, 0x4c
        /*0022*/ 	.byte	0x10
	.zero		1


	//----- nvinfo : EIATTR_EXTERNS
	.align		4
        /*0024*/ 	.byte	0x04, 0x0f
        /*0026*/ 	.short	(.L_253 - .L_252)


	//   ....[0]....
	.align		4
.L_252:
        /*0028*/ 	.word	index@(__assertfail)


	//----- nvinfo : EIATTR_ANNOTATIONS
	.align		4
.L_253:
        /*002c*/ 	.byte	0x04, 0x55
        /*002e*/ 	.short	(.L_255 - .L_254)


	//   ....[0]....
.L_254:
        /* <DEDUP_REMOVED lines=29> */


	//----- nvinfo : EIATTR_MERCURY_ISA_VERSION
	.align		4
.L_255:
        /*01e8*/ 	.byte	0x03, 0x5f
        /*01ea*/ 	.short	0x0101


	//----- nvinfo : EIATTR_UNUSED_LOAD_BYTE_OFFSET
	.align		4
        /*01ec*/ 	.byte	0x04, 0x44
        /*01ee*/ 	.short	(.L_257 - .L_256)


	//   ....[0]....
.L_256:
        /*01f0*/ 	.word	0x000009a0
        /*01f4*/ 	.word	0x0000fff0


	//   ....[1]....
        /*01f8*/ 	.word	0x00007010
        /*01fc*/ 	.word	0x0000fff0


	//----- nvinfo : EIATTR_INT_WARP_WIDE_INSTR_OFFSETS
	.align		4
.L_257:
        /*0200*/ 	.byte	0x04, 0x31
        /*0202*/ 	.short	(.L_259 - .L_258)


	//   ....[0]....
.L_258:
        /*0204*/ 	.word	0x000000c0


	//   ....[1]....
        /*0208*/ 	.word	0x000000d0


	//   ....[2]....
        /*020c*/ 	.word	0x000000e0


	//   ....[3]....
        /*0210*/ 	.word	0x00000180


	//   ....[4]....
        /*0214*/ 	.word	0x0000cd40


	//   ....[5]....
        /*0218*/ 	.word	0x0000cdd0


	//   ....[6]....
        /*021c*/ 	.word	0x00010c60


	//   ....[7]....
        /*0220*/ 	.word	0x00010cf0


	//----- nvinfo : EIATTR_COOP_GROUP_MASK_REGIDS
	.align		4
.L_259:
        /*0224*/ 	.byte	0x04, 0x29
        /*0226*/ 	.short	(.L_261 - .L_260)


	//   ....[0]....
.L_260:
        /*0228*/ 	.word	0xffffffff


	//   ....[1]....
        /*022c*/ 	.word	0xffffffff


	//   ....[2]....
        /*0230*/ 	.word	0xffffffff


	//   ....[3]....
        /*0234*/ 	.word	0xffffffff


	//   ....[4]....
        /*0238*/ 	.word	0xffffffff


	//   ....[5]....
        /*023c*/ 	.word	0xffffffff


	//   ....[6]....
        /*0240*/ 	.word	0xffffffff


	//   ....[7]....
        /*0244*/ 	.word	0xffffffff


	//   ....[8]....
        /*0248*/ 	.word	0xffffffff


	//   ....[9]....
        /*024c*/ 	.word	0xffffffff


	//   ....[10]....
        /*0250*/ 	.word	0xffffffff


	//   ....[11]....
        /*0254*/ 	.word	0xffffffff


	//   ....[12]....
        /*0258*/ 	.word	0xffffffff


	//   ....[13]....
        /*025c*/ 	.word	0xffffffff


	//   ....[14]....
        /*0260*/ 	.word	0xffffffff


	//   ....[15]....
        /*0264*/ 	.word	0xffffffff


	//   ....[16]....
        /*0268*/ 	.word	0xffffffff


	//   ....[17]....
        /*026c*/ 	.word	0xffffffff


	//   ....[18]....
        /*0270*/ 	.word	0xffffffff


	//   ....[19]....
        /*0274*/ 	.word	0xffffffff


	//   ....[20]....
        /*0278*/ 	.word	0xffffffff


	//   ....[21]....
        /*027c*/ 	.word	0xffffffff


	//   ....[22]....
        /*0280*/ 	.word	0xffffffff


	//   ....[23]....
        /*0284*/ 	.word	0xffffffff


	//   ....[24]....
        /*0288*/ 	.word	0xffffffff


	//   ....[25]....
        /*028c*/ 	.word	0xffffffff


	//   ....[26]....
        /*0290*/ 	.word	0xffffffff


	//   ....[27]....
        /*0294*/ 	.word	0xffffffff


	//   ....[28]....
        /*0298*/ 	.word	0xffffffff


	//   ....[29]....
        /*029c*/ 	.word	0xffffffff


	//   ....[30]....
        /*02a0*/ 	.word	0xffffffff


	//   ....[31]....
        /*02a4*/ 	.word	0xffffffff


	//   ....[32]....
        /*02a8*/ 	.word	0xffffffff


	//   ....[33]....
        /*02ac*/ 	.word	0xffffffff


	//   ....[34]....
        /*02b0*/ 	.word	0xffffffff


	//   ....[35]....
        /*02b4*/ 	.word	0xffffffff


	//   ....[36]....
        /*02b8*/ 	.word	0xffffffff


	//   ....[37]....
        /*02bc*/ 	.word	0xffffffff


	//   ....[38]....
        /*02c0*/ 	.word	0xffffffff


	//   ....[39]....
        /*02c4*/ 	.word	0xffffffff


	//   ....[40]....
        /*02c8*/ 	.word	0xffffffff


	//   ....[41]....
        /*02cc*/ 	.word	0xffffffff


	//   ....[42]....
        /*02d0*/ 	.word	0xffffffff


	//   ....[43]....
        /*02d4*/ 	.word	0xffffffff


	//   ....[44]....
        /*02d8*/ 	.word	0xffffffff


	//   ....[45]....
        /*02dc*/ 	.word	0xffffffff


	//   ....[46]....
        /*02e0*/ 	.word	0xffffffff


	//   ....[47]....
        /*02e4*/ 	.word	0xffffffff


	//   ....[48]....
        /*02e8*/ 	.word	0xffffffff


	//   ....[49]....
        /*02ec*/ 	.word	0xffffffff


	//   ....[50]....
        /*02f0*/ 	.word	0xffffffff


	//   ....[51]....
        /*02f4*/ 	.word	0xffffffff


	//   ....[52]....
        /*02f8*/ 	.word	0xffffffff


	//   ....[53]....
        /*02fc*/ 	.word	0xffffffff


	//   ....[54]....
        /*0300*/ 	.word	0xffffffff


	//   ....[55]....
        /*0304*/ 	.word	0xffffffff


	//   ....[56]....
        /*0308*/ 	.word	0xffffffff


	//   ....[57]....
        /*030c*/ 	.word	0xffffffff


	//   ....[58]....
        /*0310*/ 	.word	0xffffffff


	//   ....[59]....
        /*0314*/ 	.word	0xffffffff


	//   ....[60]....
        /*0318*/ 	.word	0xffffffff


	//   ....[61]....
        /*031c*/ 	.word	0xffffffff


	//   ....[62]....
        /*0320*/ 	.word	0xffffffff


	//   ....[63]....
        /*0324*/ 	.word	0xffffffff


	//   ....[64]....
        /*0328*/ 	.word	0xffffffff


	//   ....[65]....
        /*032c*/ 	.word	0xffffffff


	//   ....[66]....
        /*0330*/ 	.word	0xffffffff


	//   ....[67]....
        /*0334*/ 	.word	0xffffffff


	//   ....[68]....
        /*0338*/ 	.word	0xffffffff


	//   ....[69]....
        /*033c*/ 	.word	0xffffffff


	//   ....[70]....
        /*0340*/ 	.word	0xffffffff


	//   ....[71]....
        /*0344*/ 	.word	0xffffffff


	//   ....[72]....
        /*0348*/ 	.word	0xffffffff


	//   ....[73]....
        /*034c*/ 	.word	0xffffffff


	//   ....[74]....
        /*0350*/ 	.word	0xffffffff


	//   ....[75]....
        /*0354*/ 	.word	0xffffffff


	//   ....[76]....
        /*0358*/ 	.word	0xffffffff


	//   ....[77]....
        /*035c*/ 	.word	0xffffffff


	//   ....[78]....
        /*0360*/ 	.word	0xffffffff


	//   ....[79]....
        /*0364*/ 	.word	0xffffffff


	//   ....[80]....
        /*0368*/ 	.word	0xffffffff


	//   ....[81]....
        /*036c*/ 	.word	0xffffffff


	//   ....[82]....
        /*0370*/ 	.word	0xffffffff


	//   ....[83]....
        /*0374*/ 	.word	0xffffffff


	//   ....[84]....
        /*0378*/ 	.word	0xffffffff


	//   ....[85]....
        /*037c*/ 	.word	0xffffffff


	//   ....[86]....
        /*0380*/ 	.word	0xffffffff


	//   ....[87]....
        /*0384*/ 	.word	0xffffffff


	//   ....[88]....
        /*0388*/ 	.word	0xffffffff


	//   ....[89]....
        /*038c*/ 	.word	0xffffffff


	//   ....[90]....
        /*0390*/ 	.word	0xffffffff


	//   ....[91]....
        /*0394*/ 	.word	0xffffffff


	//   ....[92]....
        /*0398*/ 	.word	0xffffffff


	//   ....[93]....
        /*039c*/ 	.word	0xffffffff


	//   ....[94]....
        /*03a0*/ 	.word	0xffffffff


	//   ....[95]....
        /*03a4*/ 	.word	0xffffffff


	//   ....[96]....
        /*03a8*/ 	.word	0xffffffff


	//   ....[97]....
        /*03ac*/ 	.word	0xffffffff


	//   ....[98]....
        /*03b0*/ 	.word	0xffffffff


	//   ....[99]....
        /*03b4*/ 	.word	0xffffffff


	//   ....[100]....
        /*03b8*/ 	.word	0xffffffff


	//   ....[101]....
        /*03bc*/ 	.word	0xffffffff


	//   ....[102]....
        /*03c0*/ 	.word	0xffffffff


	//   ....[103]....
        /*03c4*/ 	.word	0xffffffff


	//   ....[104]....
        /*03c8*/ 	.word	0xffffffff


	//   ....[105]....
        /*03cc*/ 	.word	0xffffffff


	//   ....[106]....
        /*03d0*/ 	.word	0xffffffff


	//   ....[107]....
        /*03d4*/ 	.word	0xffffffff


	//   ....[108]....
        /*03d8*/ 	.word	0xffffffff


	//   ....[109]....
        /*03dc*/ 	.word	0xffffffff


	//   ....[110]....
        /*03e0*/ 	.word	0xffffffff


	//   ....[111]....
        /*03e4*/ 	.word	0xffffffff


	//   ....[112]....
        /*03e8*/ 	.word	0xffffffff


	//   ....[113]....
        /*03ec*/ 	.word	0xffffffff


	//   ....[114]....
        /*03f0*/ 	.word	0xffffffff


	//   ....[115]....
        /*03f4*/ 	.word	0xffffffff


	//   ....[116]....
        /*03f8*/ 	.word	0xffffffff


	//   ....[117]....
        /*03fc*/ 	.word	0xffffffff


	//   ....[118]....
        /*0400*/ 	.word	0xffffffff


	//   ....[119]....
        /*0404*/ 	.word	0xffffffff


	//   ....[120]....
        /*0408*/ 	.word	0xffffffff


	//   ....[121]....
        /*040c*/ 	.word	0xffffffff


	//   ....[122]....
        /*0410*/ 	.word	0xffffffff


	//   ....[123]....
        /*0414*/ 	.word	0xffffffff


	//   ....[124]....
        /*0418*/ 	.word	0xffffffff


	//   ....[125]....
        /*041c*/ 	.word	0xffffffff


	//   ....[126]....
        /*0420*/ 	.word	0xffffffff


	//   ....[127]....
        /*0424*/ 	.word	0xffffffff


	//   ....[128]....
        /*0428*/ 	.word	0xffffffff


	//   ....[129]....
        /*042c*/ 	.word	0xffffffff


	//   ....[130]....
        /*0430*/ 	.word	0xffffffff


	//   ....[131]....
        /*0434*/ 	.word	0xffffffff


	//   ....[132]....
        /*0438*/ 	.word	0xffffffff


	//   ....[133]....
        /*043c*/ 	.word	0xffffffff


	//   ....[134]....
        /*0440*/ 	.word	0xffffffff


	//   ....[135]....
        /*0444*/ 	.word	0xffffffff


	//   ....[136]....
        /*0448*/ 	.word	0xffffffff


	//   ....[137]....
        /*044c*/ 	.word	0xffffffff


	//   ....[138]....
        /*0450*/ 	.word	0xffffffff


	//   ....[139]....
        /*0454*/ 	.word	0xffffffff


	//   ....[140]....
        /*0458*/ 	.word	0xffffffff


	//   ....[141]....
        /*045c*/ 	.word	0xffffffff


	//   ....[142]....
        /*0460*/ 	.word	0xffffffff


	//   ....[143]....
        /*0464*/ 	.word	0xffffffff


	//   ....[144]....
        /*0468*/ 	.word	0xffffffff


	//   ....[145]....
        /*046c*/ 	.word	0xffffffff


	//   ....[146]....
        /*0470*/ 	.word	0xffffffff


	//   ....[147]....
        /*0474*/ 	.word	0xffffffff


	//   ....[148]....
        /*0478*/ 	.word	0xffffffff


	//   ....[149]....
        /*047c*/ 	.word	0xffffffff


	//   ....[150]....
        /*0480*/ 	.word	0xffffffff


	//   ....[151]....
        /*0484*/ 	.word	0xffffffff


	//   ....[152]....
        /*0488*/ 	.word	0xffffffff


	//   ....[153]....
        /*048c*/ 	.word	0xffffffff


	//   ....[154]....
        /*0490*/ 	.word	0xffffffff


	//   ....[155]....
        /*0494*/ 	.word	0xffffffff


	//   ....[156]....
        /*0498*/ 	.word	0xffffffff


	//   ....[157]....
        /*049c*/ 	.word	0xffffffff


	//   ....[158]....
        /*04a0*/ 	.word	0xffffffff


	//   ....[159]....
        /*04a4*/ 	.word	0x0500000f


	//   ....[160]....
        /*04a8*/ 	.word	0x0500000f


	//   ....[161]....
        /*04ac*/ 	.word	0x0500000f


	//   ....[162]....
        /*04b0*/ 	.word	0x0500000f


	//   ....[163]....
        /*04b4*/ 	.word	0x0500000f


	//   ....[164]....
        /*04b8*/ 	.word	0x0500000f


	//   ....[165]....
        /*04bc*/ 	.word	0x0500000f


	//   ....[166]....
        /*04c0*/ 	.word	0x0500000f


	//   ....[167]....
        /*04c4*/ 	.word	0x0500000f


	//   ....[168]....
        /*04c8*/ 	.word	0x0500000f


	//   ....[169]....
        /*04cc*/ 	.word	0x0500000f


	//   ....[170]....
        /*04d0*/ 	.word	0x0500000f


	//   ....[171]....
        /*04d4*/ 	.word	0x0500000f


	//   ....[172]....
        /*04d8*/ 	.word	0x0500000f


	//   ....[173]....
        /*04dc*/ 	.word	0x0500000f


	//   ....[174]....
        /*04e0*/ 	.word	0x0500000f


	//   ....[175]....
        /*04e4*/ 	.word	0x0500000f


	//   ....[176]....
        /*04e8*/ 	.word	0x0500000f


	//   ....[177]....
        /*04ec*/ 	.word	0x0500000f


	//   ....[178]....
        /*04f0*/ 	.word	0x0500000f


	//   ....[179]....
        /*04f4*/ 	.word	0x0500000f


	//   ....[180]....
        /*04f8*/ 	.word	0x0500000f


	//   ....[181]....
        /*04fc*/ 	.word	0x0500000f


	//   ....[182]....
        /*0500*/ 	.word	0x0500000f


	//   ....[183]....
        /*0504*/ 	.word	0x0500000f


	//   ....[184]....
        /*0508*/ 	.word	0x0500000f


	//   ....[185]....
        /*050c*/ 	.word	0x0500000f


	//   ....[186]....
        /*0510*/ 	.word	0x0500000f


	//   ....[187]....
        /*0514*/ 	.word	0x0500000f


	//   ....[188]....
        /*0518*/ 	.word	0x0500000f


	//   ....[189]....
        /*051c*/ 	.word	0x0500000f


	//   ....[190]....
        /*0520*/ 	.word	0x0500000f


	//   ....[191]....
        /*0524*/ 	.word	0x0500000f


	//   ....[192]....
        /*0528*/ 	.word	0x0500000f


	//   ....[193]....
        /*052c*/ 	.word	0x0500000f


	//   ....[194]....
        /*0530*/ 	.word	0x0500000f


	//   ....[195]....
        /*0534*/ 	.word	0x0500000f


	//   ....[196]....
        /*0538*/ 	.word	0x0500000f


	//   ....[197]....
        /*053c*/ 	.word	0x0500000f


	//   ....[198]....
        /*0540*/ 	.word	0x0500000f


	//   ....[199]....
        /*0544*/ 	.word	0x0500000f


	//   ....[200]....
        /*0548*/ 	.word	0x0500000f


	//   ....[201]....
        /*054c*/ 	.word	0x0500000f


	//   ....[202]....
        /*0550*/ 	.word	0x0500000f


	//   ....[203]....
        /*0554*/ 	.word	0x0500000f


	//   ....[204]....
        /*0558*/ 	.word	0x0500000f


	//   ....[205]....
        /*055c*/ 	.word	0x0500000f


	//   ....[206]....
        /*0560*/ 	.word	0x0500000f


	//   ....[207]....
        /*0564*/ 	.word	0x0500000f


	//   ....[208]....
        /*0568*/ 	.word	0x0500000f


	//   ....[209]....
        /*056c*/ 	.word	0x0500000f


	//   ....[210]....
        /*0570*/ 	.word	0x0500000f


	//   ....[211]....
        /*0574*/ 	.word	0x0500000f


	//   ....[212]....
        /*0578*/ 	.word	0x0500000f


	//   ....[213]....
        /*057c*/ 	.word	0x0500000f


	//   ....[214]....
        /*0580*/ 	.word	0x0500000f


	//   ....[215]....
        /*0584*/ 	.word	0x0500000f


	//   ....[216]....
        /*0588*/ 	.word	0x0500000f


	//   ....[217]....
        /*058c*/ 	.word	0x0500000f


	//   ....[218]....
        /*0590*/ 	.word	0x0500000f


	//   ....[219]....
        /*0594*/ 	.word	0x0500000f


	//   ....[220]....
        /*0598*/ 	.word	0x0500000f


	//   ....[221]....
        /*059c*/ 	.word	0x0500000f


	//   ....[222]....
        /*05a0*/ 	.word	0x0500000f


	//   ....[223]....
        /*05a4*/ 	.word	0x0500000f


	//   ....[224]....
        /*05a8*/ 	.word	0x0500000f


	//   ....[225]....
        /*05ac*/ 	.word	0x0500000f


	//   ....[226]....
        /*05b0*/ 	.word	0x0500000f


	//   ....[227]....
        /*05b4*/ 	.word	0x0500000f


	//   ....[228]....
        /*05b8*/ 	.word	0x0500000f


	//   ....[229]....
        /*05bc*/ 	.word	0x0500000f


	//   ....[230]....
        /*05c0*/ 	.word	0x0500000f


	//   ....[231]....
        /*05c4*/ 	.word	0x0500000f


	//   ....[232]....
        /*05c8*/ 	.word	0x0500000f


	//   ....[233]....
        /*05cc*/ 	.word	0x0500000f


	//   ....[234]....
        /*05d0*/ 	.word	0x0500000f


	//   ....[235]....
        /*05d4*/ 	.word	0x0500000f


	//   ....[236]....
        /*05d8*/ 	.word	0x0500000f


	//   ....[237]....
        /*05dc*/ 	.word	0x0500000f


	//   ....[238]....
        /*05e0*/ 	.word	0x0500000f


	//   ....[239]....
        /*05e4*/ 	.word	0x0500000f


	//   ....[240]....
        /*05e8*/ 	.word	0x0500000f


	//   ....[241]....
        /*05ec*/ 	.word	0x0500000f


	//   ....[242]....
        /*05f0*/ 	.word	0x0500000f


	//   ....[243]....
        /*05f4*/ 	.word	0x0500000f


	//   ....[244]....
        /*05f8*/ 	.word	0x0500000f


	//   ....[245]....
        /*05fc*/ 	.word	0x0500000f


	//   ....[246]....
        /*0600*/ 	.word	0x0500000f


	//   ....[247]....
        /*0604*/ 	.word	0x0500000f


	//   ....[248]....
        /*0608*/ 	.word	0x0500000f


	//   ....[249]....
        /*060c*/ 	.word	0x0500000f


	//   ....[250]....
        /*0610*/ 	.word	0x0500000f


	//   ....[251]....
        /*0614*/ 	.word	0x0500000f


	//   ....[252]....
        /*0618*/ 	.word	0x0500000f


	//   ....[253]....
        /*061c*/ 	.word	0x0500000f


	//   ....[254]....
        /*0620*/ 	.word	0x0500000f


	//   ....[255]....
        /*0624*/ 	.word	0x0500000f


	//   ....[0]....
        /*0628*/ 	.word	0x0500000f


	//   ....[1]....
        /*062c*/ 	.word	0x0500000f


	//   ....[2]....
        /*0630*/ 	.word	0x0500000f


	//----- nvinfo : EIATTR_COOP_GROUP_INSTR_OFFSETS
	.align		4
.L_261:
        /*0634*/ 	.byte	0x04, 0x28
        /*0636*/ 	.short	(.L_263 - .L_262)


	//   ....[0]....
.L_262:
        /*0638*/ 	.word	0x00000080


	//   ....[1]....
        /*063c*/ 	.word	0x00000090


	//   ....[2]....
        /*0640*/ 	.word	0x000002f0


	//   ....[3]....
        /*0644*/ 	.word	0x00000450


	//   ....[4]....
        /*0648*/ 	.word	0x00000570


	//   ....[5]....
        /*064c*/ 	.word	0x000006d0


	//   ....[6]....
        /*0650*/ 	.word	0x00001b50


	//   ....[7]....
        /*0654*/ 	.word	0x000032f0


	//   ....[8]....
        /*0658*/ 	.word	0x000033d0


	//   ....[9]....
        /*065c*/ 	.word	0x00003450


	//   ....[10]....
        /*0660*/ 	.word	0x00003590


	//   ....[11]....
        /*0664*/ 	.word	0x00004dc0


	//   ....[12]....
        /*0668*/ 	.word	0x00004de0


	//   ....[13]....
        /*066c*/ 	.word	0x00005620


	//   ....[14]....
        /*0670*/ 	.word	0x00005680


	//   ....[15]....
        /*0674*/ 	.word	0x000065c0


	//   ....[16]....
        /*0678*/ 	.word	0x000065d0


	//   ....[17]....
        /*067c*/ 	.word	0x00006600


	//   ....[18]....
        /*0680*/ 	.word	0x00006620


	//   ....[19]....
        /*0684*/ 	.word	0x00008130


	//   ....[20]....
        /*0688*/ 	.word	0x00008140


	//   ....[21]....
        /*068c*/ 	.word	0x00008150


	//   ....[22]....
        /*0690*/ 	.word	0x00008170


	//   ....[23]....
        /*0694*/ 	.word	0x00008c40


	//   ....[24]....
        /*0698*/ 	.word	0x00008c60


	//   ....[25]....
        /*069c*/ 	.word	0x00008e00


	//   ....[26]....
        /*06a0*/ 	.word	0x00008e20


	//   ....[27]....
        /*06a4*/ 	.word	0x00008f60


	//   ....[28]....
        /*06a8*/ 	.word	0x00008f80


	//   ....[29]....
        /*06ac*/ 	.word	0x000090d0


	//   ....[30]....
        /*06b0*/ 	.word	0x000090f0


	//   ....[31]....
        /*06b4*/ 	.word	0x00009650


	//   ....[32]....
        /*06b8*/ 	.word	0x00009690


	//   ....[33]....
        /*06bc*/ 	.word	0x0000a040


	//   ....[34]....
        /*06c0*/ 	.word	0x0000a050


	//   ....[35]....
        /*06c4*/ 	.word	0x0000b250


	//   ....[36]....
        /*06c8*/ 	.word	0x0000b280


	//   ....[37]....
        /*06cc*/ 	.word	0x0000b3f0


	//   ....[38]....
        /*06d0*/ 	.word	0x0000b410


	//   ....[39]....
        /*06d4*/ 	.word	0x0000b550


	//   ....[40]....
        /*06d8*/ 	.word	0x0000b570


	//   ....[41]....
        /*06dc*/ 	.word	0x0000b6c0


	//   ....[42]....
        /*06e0*/ 	.word	0x0000b6e0


	//   ....[43]....
        /*06e4*/ 	.word	0x0000b8c0


	//   ....[44]....
        /*06e8*/ 	.word	0x0000bab0


	//   ....[45]....
        /*06ec*/ 	.word	0x0000bae0


	//   ....[46]....
        /*06f0*/ 	.word	0x0000bb10


	//   ....[47]....
        /*06f4*/ 	.word	0x0000bb40


	//   ....[48]....
        /*06f8*/ 	.word	0x0000bb70


	//   ....[49]....
        /*06fc*/ 	.word	0x0000bba0


	//   ....[50]....
        /*0700*/ 	.word	0x0000bd10


	//   ....[51]....
        /*0704*/ 	.word	0x0000bd40


	//   ....[52]....
        /*0708*/ 	.word	0x0000bd70


	//   ....[53]....
        /*070c*/ 	.word	0x0000bda0


	//   ....[54]....
        /*0710*/ 	.word	0x0000bdd0


	//   ....[55]....
        /*0714*/ 	.word	0x0000be00


	//   ....[56]....
        /*0718*/ 	.word	0x0000be90


	//   ....[57]....
        /*071c*/ 	.word	0x0000bec0


	//   ....[58]....
        /*0720*/ 	.word	0x0000bed0


	//   ....[59]....
        /*0724*/ 	.word	0x0000bf60


	//   ....[60]....
        /*0728*/ 	.word	0x0000d8e0


	//   ....[61]....
        /*072c*/ 	.word	0x0000d900


	//   ....[62]....
        /*0730*/ 	.word	0x0000d990


	//   ....[63]....
        /*0734*/ 	.word	0x0000d9b0


	//   ....[64]....
        /*0738*/ 	.word	0x0000da30


	//   ....[65]....
        /*073c*/ 	.word	0x0000da50


	//   ....[66]....
        /*0740*/ 	.word	0x0000dad0


	//   ....[67]....
        /*0744*/ 	.word	0x0000daf0


	//   ....[68]....
        /*0748*/ 	.word	0x0000db70


	//   ....[69]....
        /*074c*/ 	.word	0x0000db90


	//   ....[70]....
        /*0750*/ 	.word	0x0000dba0


	//   ....[71]....
        /*0754*/ 	.word	0x0000dbb0


	//   ....[72]....
        /*0758*/ 	.word	0x0000e320


	//   ....[73]....
        /*075c*/ 	.word	0x0000e340


	//   ....[74]....
        /*0760*/ 	.word	0x0000e360


	//   ....[75]....
        /*0764*/ 	.word	0x0000e370


	//   ....[76]....
        /*0768*/ 	.word	0x0000e3a0


	//   ....[77]....
        /*076c*/ 	.word	0x0000e3c0


	//   ....[78]....
        /*0770*/ 	.word	0x0000e430


	//   ....[79]....
        /*0774*/ 	.word	0x0000e4b0


	//   ....[80]....
        /*0778*/ 	.word	0x0000e4d0


	//   ....[81]....
        /*077c*/ 	.word	0x0000e4f0


	//   ....[82]....
        /*0780*/ 	.word	0x0000e5b0


	//   ....[83]....
        /*0784*/ 	.word	0x0000e600


	//   ....[84]....
        /*0788*/ 	.word	0x0000e620


	//   ....[85]....
        /*078c*/ 	.word	0x0000e690


	//   ....[86]....
        /*0790*/ 	.word	0x0000e770


	//   ....[87]....
        /*0794*/ 	.word	0x0000e7a0


	//   ....[88]....
        /*0798*/ 	.word	0x0000ee20


	//   ....[89]....
        /*079c*/ 	.word	0x0000ee50


	//   ....[90]....
        /*07a0*/ 	.word	0x0000ee70


	//   ....[91]....
        /*07a4*/ 	.word	0x0000eea0


	//   ....[92]....
        /*07a8*/ 	.word	0x0000ef10


	//   ....[93]....
        /*07ac*/ 	.word	0x0000ef40


	//   ....[94]....
        /*07b0*/ 	.word	0x0000f050


	//   ....[95]....
        /*07b4*/ 	.word	0x0000f070


	//   ....[96]....
        /*07b8*/ 	.word	0x0000f100


	//   ....[97]....
        /*07bc*/ 	.word	0x0000f120


	//   ....[98]....
        /*07c0*/ 	.word	0x0000f190


	//   ....[99]....
        /*07c4*/ 	.word	0x0000f1b0


	//   ....[100]....
        /*07c8*/ 	.word	0x0000f210


	//   ....[101]....
        /*07cc*/ 	.word	0x0000f240


	//   ....[102]....
        /*07d0*/ 	.word	0x0000f2c0


	//   ....[103]....
        /*07d4*/ 	.word	0x0000f320


	//   ....[104]....
        /*07d8*/ 	.word	0x0000f850


	//   ....[105]....
        /*07dc*/ 	.word	0x0000f870


	//   ....[106]....
        /*07e0*/ 	.word	0x0000f8c0


	//   ....[107]....
        /*07e4*/ 	.word	0x0000f980


	//   ....[108]....
        /*07e8*/ 	.word	0x0000f990


	//   ....[109]....
        /*07ec*/ 	.word	0x0000f9c0


	//   ....[110]....
        /*07f0*/ 	.word	0x0000fa50


	//   ....[111]....
        /*07f4*/ 	.word	0x0000fb00


	//   ....[112]....
        /*07f8*/ 	.word	0x0000fb10


	//   ....[113]....
        /*07fc*/ 	.word	0x0000fb40


	//   ....[114]....
        /*0800*/ 	.word	0x0000fb50


	//   ....[115]....
        /*0804*/ 	.word	0x0000fbe0


	//   ....[116]....
        /*0808*/ 	.word	0x000102e0


	//   ....[117]....
        /*080c*/ 	.word	0x00010300


	//   ....[118]....
        /*0810*/ 	.word	0x00010310


	//   ....[119]....
        /*0814*/ 	.word	0x00010350


	//   ....[120]....
        /*0818*/ 	.word	0x00010360


	//   ....[121]....
        /*081c*/ 	.word	0x000103a0


	//   ....[122]....
        /*0820*/ 	.word	0x000103b0


	//   ....[123]....
        /*0824*/ 	.word	0x000103f0


	//   ....[124]....
        /*0828*/ 	.word	0x00010400


	//   ....[125]....
        /*082c*/ 	.word	0x00010440


	//   ....[126]....
        /*0830*/ 	.word	0x00010450


	//   ....[127]....
        /*0834*/ 	.word	0x00010460


	//   ....[128]....
        /*0838*/ 	.word	0x000107a0


	//   ....[129]....
        /*083c*/ 	.word	0x000107c0


	//   ....[130]....
        /*0840*/ 	.word	0x000107d0


	//   ....[131]....
        /*0844*/ 	.word	0x000107e0


	//   ....[132]....
        /*0848*/ 	.word	0x000107f0


	//   ....[133]....
        /*084c*/ 	.word	0x00010810


	//   ....[134]....
        /*0850*/ 	.word	0x00010880


	//   ....[135]....
        /*0854*/ 	.word	0x000108b0


	//   ....[136]....
        /*0858*/ 	.word	0x000108c0


	//   ....[137]....
        /*085c*/ 	.word	0x00010930


	//   ....[138]....
        /*0860*/ 	.word	0x00010940


	//   ....[139]....
        /*0864*/ 	.word	0x00010a40


	//   ....[140]....
        /*0868*/ 	.word	0x00010f20


	//   ....[141]....
        /*086c*/ 	.word	0x00010f50


	//   ....[142]....
        /*0870*/ 	.word	0x00010fb0


	//   ....[143]....
        /*0874*/ 	.word	0x00010fe0


	//   ....[144]....
        /*0878*/ 	.word	0x00011010


	//   ....[145]....
        /*087c*/ 	.word	0x00011040


	//   ....[146]....
        /*0880*/ 	.word	0x00011070


	//   ....[147]....
        /*0884*/ 	.word	0x000110a0


	//   ....[148]....
        /*0888*/ 	.word	0x00011240


	//   ....[149]....
        /*088c*/ 	.word	0x00011270


	//   ....[150]....
        /*0890*/ 	.word	0x000112a0


	//   ....[151]....
        /*0894*/ 	.word	0x000112d0


	//   ....[152]....
        /*0898*/ 	.word	0x00011300


	//   ....[153]....
        /*089c*/ 	.word	0x00011330


	//   ....[154]....
        /*08a0*/ 	.word	0x000113f0


	//   ....[155]....
        /*08a4*/ 	.word	0x00011410


	//   ....[156]....
        /*08a8*/ 	.word	0x00011420


	//   ....[157]....
        /*08ac*/ 	.word	0x00011480


	//   ....[158]....
        /*08b0*/ 	.word	0x00011aa0


	//   ....[159]....
        /*08b4*/ 	.word	0x00011ff0


	//   ....[160]....
        /*08b8*/ 	.word	0x000120e0


	//   ....[161]....
        /*08bc*/ 	.word	0x00012180


	//   ....[162]....
        /*08c0*/ 	.word	0x000121e0


	//   ....[163]....
        /*08c4*/ 	.word	0x000122d0


	//   ....[164]....
        /*08c8*/ 	.word	0x00012340


	//   ....[165]....
        /*08cc*/ 	.word	0x00012430


	//   ....[166]....
        /*08d0*/ 	.word	0x000124a0


	//   ....[167]....
        /*08d4*/ 	.word	0x00012590


	//   ....[168]....
        /*08d8*/ 	.word	0x00012600


	//   ....[169]....
        /*08dc*/ 	.word	0x000126f0


	//   ....[170]....
        /*08e0*/ 	.word	0x00012760


	//   ....[171]....
        /*08e4*/ 	.word	0x00012800


	//   ....[172]....
        /*08e8*/ 	.word	0x00012900


	//   ....[173]....
        /*08ec*/ 	.word	0x00012950


	//   ....[174]....
        /*08f0*/ 	.word	0x000129b0


	//   ....[175]....
        /*08f4*/ 	.word	0x00012ad0


	//   ....[176]....
        /*08f8*/ 	.word	0x00012b50


	//   ....[177]....
        /*08fc*/ 	.word	0x00012c40


	//   ....[178]....
        /*0900*/ 	.word	0x00012d10


	//   ....[179]....
        /*0904*/ 	.word	0x00012dc0


	//   ....[180]....
        /*0908*/ 	.word	0x00012ec0


	//   ....[181]....
        /*090c*/ 	.word	0x00012f30


	//   ....[182]....
        /*0910*/ 	.word	0x00013040


	//   ....[183]....
        /*0914*/ 	.word	0x000130b0


	//   ....[184]....
        /*0918*/ 	.word	0x00013130


	//   ....[185]....
        /*091c*/ 	.word	0x00013200


	//   ....[186]....
        /*0920*/ 	.word	0x00013290


	//   ....[187]....
        /*0924*/ 	.word	0x00013360


	//   ....[188]....
        /*0928*/ 	.word	0x00013400


	//   ....[189]....
        /*092c*/ 	.word	0x000134a0


	//   ....[190]....
        /*0930*/ 	.word	0x00013500


	//   ....[191]....
        /*0934*/ 	.word	0x000135f0


	//   ....[192]....
        /*0938*/ 	.word	0x00013700


	//   ....[193]....
        /*093c*/ 	.word	0x00013750


	//   ....[194]....
        /*0940*/ 	.word	0x000137b0


	//   ....[195]....
        /*0944*/ 	.word	0x000138b0


	//   ....[196]....
        /*0948*/ 	.word	0x000139c0


	//   ....[197]....
        /*094c*/ 	.word	0x00013a10


	//   ....[198]....
        /*0950*/ 	.word	0x00013a70


	//   ....[199]....
        /*0954*/ 	.word	0x00013b70


	//   ....[200]....
        /*0958*/ 	.word	0x00013c80


	//   ....[201]....
        /*095c*/ 	.word	0x00013cd0


	//   ....[202]....
        /*0960*/ 	.word	0x00013d30


	//   ....[203]....
        /*0964*/ 	.word	0x00013e20


	//   ....[204]....
        /*0968*/ 	.word	0x00013f50


	//   ....[205]....
        /*096c*/ 	.word	0x00014030


	//   ....[206]....
        /*0970*/ 	.word	0x000140c0


	//   ....[207]....
        /*0974*/ 	.word	0x000141d0


	//   ....[208]....
        /*0978*/ 	.word	0x00014230


	//   ....[209]....
        /*097c*/ 	.word	0x00014340


	//   ....[210]....
        /*0980*/ 	.word	0x000143a0


	//   ....[211]....
        /*0984*/ 	.word	0x000144b0


	//   ....[212]....
        /*0988*/ 	.word	0x00014510


	//   ....[213]....
        /*098c*/ 	.word	0x00014620


	//   ....[214]....
        /*0990*/ 	.word	0x00014680


	//   ....[215]....
        /*0994*/ 	.word	0x00014740


	//   ....[216]....
        /*0998*/ 	.word	0x000148a0


	//   ....[217]....
        /*099c*/ 	.word	0x00014940


	//   ....[218]....
        /*09a0*/ 	.word	0x000149a0


	//   ....[219]....
        /*09a4*/ 	.word	0x00014a50


	//   ....[220]....
        /*09a8*/ 	.word	0x00014ab0


	//   ....[221]....
        /*09ac*/ 	.word	0x00014b60


	//   ....[222]....
        /*09b0*/ 	.word	0x00014bc0


	//   ....[223]....
        /*09b4*/ 	.word	0x00014c70


	//   ....[224]....
        /*09b8*/ 	.word	0x00014cd0


	//   ....[225]....
        /*09bc*/ 	.word	0x00014d80


	//   ....[226]....
        /*09c0*/ 	.word	0x00014de0


	//   ....[227]....
        /*09c4*/ 	.word	0x00014e90


	//   ....[228]....
        /*09c8*/ 	.word	0x00014f70


	//   ....[229]....
        /*09cc*/ 	.word	0x00015010


	//   ....[230]....
        /*09d0*/ 	.word	0x00015070


	//   ....[231]....
        /*09d4*/ 	.word	0x00015140


	//   ....[232]....
        /*09d8*/ 	.word	0x000151a0


	//   ....[233]....
        /*09dc*/ 	.word	0x00015270


	//   ....[234]....
        /*09e0*/ 	.word	0x000152d0


	//   ....[235]....
        /*09e4*/ 	.word	0x000153b0


	//   ....[236]....
        /*09e8*/ 	.word	0x00015410


	//   ....[237]....
        /*09ec*/ 	.word	0x000154e0


	//   ....[238]....
        /*09f0*/ 	.word	0x00015540


	//   ....[239]....
        /*09f4*/ 	.word	0x00015610


	//   ....[240]....
        /*09f8*/ 	.word	0x000156a0


	//   ....[241]....
        /*09fc*/ 	.word	0x00015740


	//   ....[242]....
        /*0a00*/ 	.word	0x000158c0


	//   ....[243]....
        /*0a04*/ 	.word	0x00015930


	//   ....[244]....
        /*0a08*/ 	.word	0x000159a0


	//   ....[245]....
        /*0a0c*/ 	.word	0x00015a10


	//   ....[246]....
        /*0a10*/ 	.word	0x00015a80


	//   ....[247]....
        /*0a14*/ 	.word	0x00015b00


	//   ....[248]....
        /*0a18*/ 	.word	0x00015b80


	//   ....[249]....
        /*0a1c*/ 	.word	0x00015c10


	//   ....[250]....
        /*0a20*/ 	.word	0x00015c80


	//   ....[251]....
        /*0a24*/ 	.word	0x00015cf0


	//   ....[252]....
        /*0a28*/ 	.word	0x00015d60


	//   ....[253]....
        /*0a2c*/ 	.word	0x00015de0


	//   ....[254]....
        /*0a30*/ 	.word	0x00015e50


	//   ....[255]....
        /*0a34*/ 	.word	0x00015ef0


	//   ....[0]....
        /*0a38*/ 	.word	0x00015f40


	//   ....[1]....
        /*0a3c*/ 	.word	0x00015fd0


	//   ....[2]....
        /*0a40*/ 	.word	0x00016100


	//----- nvinfo : EIATTR_REG_RECONFIG
	.align		4
.L_263:
        /*0a44*/ 	.byte	0x01, 0x54
	.zero		2


	//----- nvinfo : EIATTR_SYSCALL_OFFSETS
	.align		4
        /*0a48*/ 	.byte	0x04, 0x46
        /*0a4a*/ 	.short	(.L_265 - .L_264)


	//   ....[0]....
.L_264:
        /*0a4c*/ 	.word	0x00001cd0


	//   ....[1]....
        /*0a50*/ 	.word	0x0000cf30


	//   ....[2]....
        /*0a54*/ 	.word	0x0000d080


	//   ....[3]....
        /*0a58*/ 	.word	0x0000d170


	//   ....[4]....
        /*0a5c*/ 	.word	0x0000df30


	//   ....[5]....
        /*0a60*/ 	.word	0x0000ea80


	//----- nvinfo : EIATTR_MBARRIER_INSTR_OFFSETS
	.align		4
.L_265:
        /*0a64*/ 	.byte	0x04, 0x39
        /*0a66*/ 	.short	(.L_267 - .L_266)


	//   ....[0]....
.L_266:
        /*0a68*/ 	.word	0x00000190
        /*0a6c*/ 	.word	0x000000ff
        /*0a70*/ 	.word	0x00032400
        /*0a74*/ 	.short	0x0100
        /*0a76*/ 	.byte	0x08
	.zero		1


	//   ....[1]....
        /*0a78*/ 	.word	0x000001a0
        /*0a7c*/ 	.word	0x000000ff
        /*0a80*/ 	.word	0x00032410
        /*0a84*/ 	.short	0x0100
        /*0a86*/ 	.byte	0x08
	.zero		1


	//   ....[2]....
        /*0a88*/ 	.word	0x000001b0
        /*0a8c*/ 	.word	0x000000ff
        /*0a90*/ 	.word	0x00032420
        /*0a94*/ 	.short	0x0100
        /*0a96*/ 	.byte	0x08
	.zero		1


	//   ....[3]....
        /*0a98*/ 	.word	0x000002a0
        /*0a9c*/ 	.word	0x000000ff
        /*0aa0*/ 	.word	0x00032430
        /*0aa4*/ 	.short	0x0100
        /*0aa6*/ 	.byte	0x08
	.zero		1


	//   ....[4]....
        /*0aa8*/ 	.word	0x000002b0
        /*0aac*/ 	.word	0x000000ff
        /*0ab0*/ 	.word	0x00032440
        /*0ab4*/ 	.short	0x0100
        /*0ab6*/ 	.byte	0x08
	.zero		1


	//   ....[5]....
        /*0ab8*/ 	.word	0x000002c0
        /*0abc*/ 	.word	0x000000ff
        /*0ac0*/ 	.word	0x00032438
        /*0ac4*/ 	.short	0x0100
        /*0ac6*/ 	.byte	0x08
	.zero		1


	//   ....[6]....
        /*0ac8*/ 	.word	0x000002d0
        /*0acc*/ 	.word	0x000000ff
        /*0ad0*/ 	.word	0x00032448
        /*0ad4*/ 	.short	0x0100
        /*0ad6*/ 	.byte	0x08
	.zero		1


	//   ....[7]....
        /*0ad8*/ 	.word	0x00000400
        /*0adc*/ 	.word	0x000000ff
        /*0ae0*/ 	.word	0x00032450
        /*0ae4*/ 	.short	0x0100
        /*0ae6*/ 	.byte	0x08
	.zero		1


	//   ....[8]....
        /*0ae8*/ 	.word	0x00000410
        /*0aec*/ 	.word	0x000000ff
        /*0af0*/ 	.word	0x00032460
        /*0af4*/ 	.short	0x0100
        /*0af6*/ 	.byte	0x08
	.zero		1


	//   ....[9]....
        /*0af8*/ 	.word	0x00000420
        /*0afc*/ 	.word	0x000000ff
        /*0b00*/ 	.word	0x00032458
        /*0b04*/ 	.short	0x0100
        /*0b06*/ 	.byte	0x08
	.zero		1


	//   ....[10]....
        /*0b08*/ 	.word	0x00000430
        /*0b0c*/ 	.word	0x000000ff
        /*0b10*/ 	.word	0x00032468
        /*0b14*/ 	.short	0x0100
        /*0b16*/ 	.byte	0x08
	.zero		1


	//   ....[11]....
        /*0b18*/ 	.word	0x00000520
        /*0b1c*/ 	.word	0x000000ff
        /*0b20*/ 	.word	0x00032470
        /*0b24*/ 	.short	0x0100
        /*0b26*/ 	.byte	0x06
	.zero		1


	//   ....[12]....
        /*0b28*/ 	.word	0x00000530
        /*0b2c*/ 	.word	0x000000ff
        /*0b30*/ 	.word	0x00032480
        /*0b34*/ 	.short	0x0100
        /*0b36*/ 	.byte	0x06
	.zero		1


	//   ....[13]....
        /*0b38*/ 	.word	0x00000540
        /*0b3c*/ 	.word	0x000000ff
        /*0b40*/ 	.word	0x00032478
        /*0b44*/ 	.short	0x0100
        /*0b46*/ 	.byte	0x06
	.zero		1


	//   ....[14]....
        /*0b48*/ 	.word	0x00000550
        /*0b4c*/ 	.word	0x000000ff
        /*0b50*/ 	.word	0x00032488
        /*0b54*/ 	.short	0x0100
        /*0b56*/ 	.byte	0x06
	.zero		1


	//   ....[15]....
        /*0b58*/ 	.word	0x00000680
        /*0b5c*/ 	.word	0x000000ff
        /*0b60*/ 	.word	0x00032490
        /*0b64*/ 	.short	0x0100
        /*0b66*/ 	.byte	0x08
	.zero		1


	//   ....[16]....
        /*0b68*/ 	.word	0x00000690
        /*0b6c*/ 	.word	0x000000ff
        /*0b70*/ 	.word	0x000324a0
        /*0b74*/ 	.short	0x0100
        /*0b76*/ 	.byte	0x08
	.zero		1


	//   ....[17]....
        /*0b78*/ 	.word	0x000006a0
        /*0b7c*/ 	.word	0x000000ff
        /*0b80*/ 	.word	0x00032498
        /*0b84*/ 	.short	0x0100
        /*0b86*/ 	.byte	0x08
	.zero		1


	//   ....[18]....
        /*0b88*/ 	.word	0x000006b0
        /*0b8c*/ 	.word	0x000000ff
        /*0b90*/ 	.word	0x000324a8
        /*0b94*/ 	.short	0x0100
        /*0b96*/ 	.byte	0x08
	.zero		1


	//   ....[19]....
        /*0b98*/ 	.word	0x000007f0
        /*0b9c*/ 	.word	0x000000ff
        /*0ba0*/ 	.word	0x000324b0
        /*0ba4*/ 	.short	0x0100
        /*0ba6*/ 	.byte	0x08
	.zero		1


	//   ....[20]....
        /*0ba8*/ 	.word	0x00000800
        /*0bac*/ 	.word	0x000000ff
        /*0bb0*/ 	.word	0x000324c0
        /*0bb4*/ 	.short	0x0100
        /*0bb6*/ 	.byte	0x08
	.zero		1


	//   ....[21]....
        /*0bb8*/ 	.word	0x00000810
        /*0bbc*/ 	.word	0x000000ff
        /*0bc0*/ 	.word	0x000324b8
        /*0bc4*/ 	.short	0x0100
        /*0bc6*/ 	.byte	0x08
	.zero		1


	//   ....[22]....
        /*0bc8*/ 	.word	0x00000820
        /*0bcc*/ 	.word	0x000000ff
        /*0bd0*/ 	.word	0x000324c8
        /*0bd4*/ 	.short	0x0100
        /*0bd6*/ 	.byte	0x08
	.zero		1


	//   ....[23]....
        /*0bd8*/ 	.word	0x00001db0
        /*0bdc*/ 	.word	0x00000003
        /*0be0*/ 	.word	0x00032400
        /*0be4*/ 	.short	0x010a
        /*0be6*/ 	.byte	0x3f
	.zero		1


	//   ....[24]....
        /*0be8*/ 	.word	0x00001e90
        /*0bec*/ 	.word	0x000000ff
        /*0bf0*/ 	.word	0x00032430
        /*0bf4*/ 	.short	0x010a
        /*0bf6*/ 	.byte	0x06
	.zero		1


	//   ....[25]....
        /*0bf8*/ 	.word	0x00001ed0
        /*0bfc*/ 	.word	0x000000ff
        /*0c00*/ 	.word	0x00032430
        /*0c04*/ 	.short	0x010a
        /*0c06*/ 	.byte	0x06
	.zero		1


	//   ....[26]....
        /*0c08*/ 	.word	0x00002200
        /*0c0c*/ 	.word	0x00000003
        /*0c10*/ 	.word	0x00032410
        /*0c14*/ 	.short	0x010a
        /*0c16*/ 	.byte	0x3f
	.zero		1


	//   ....[27]....
        /*0c18*/ 	.word	0x00002240
        /*0c1c*/ 	.word	0x000000ff
        /*0c20*/ 	.word	0x00032450
        /*0c24*/ 	.short	0x010a
        /*0c26*/ 	.byte	0x06
	.zero		1


	//   ....[28]....
        /*0c28*/ 	.word	0x00002280
        /*0c2c*/ 	.word	0x000000ff
        /*0c30*/ 	.word	0x00032450
        /*0c34*/ 	.short	0x010a
        /*0c36*/ 	.byte	0x06
	.zero		1


	//   ....[29]....
        /*0c38*/ 	.word	0x00002d60
        /*0c3c*/ 	.word	0x000000ff
        /*0c40*/ 	.word	0x00000000
        /*0c44*/ 	.short	0x0101
        /*0c46*/ 	.byte	0x04
	.zero		1


	//   ....[30]....
        /*0c48*/ 	.word	0x00004180
        /*0c4c*/ 	.word	0x000000ff
        /*0c50*/ 	.word	0x00000000
        /*0c54*/ 	.short	0x0101
        /*0c56*/ 	.byte	0x06
	.zero		1


	//   ....[31]....
        /*0c58*/ 	.word	0x000042d0
        /*0c5c*/ 	.word	0x000000ff
        /*0c60*/ 	.word	0x00032430
        /*0c64*/ 	.short	0x010a
        /*0c66*/ 	.byte	0x05
	.zero		1


	//   ....[32]....
        /*0c68*/ 	.word	0x00004310
        /*0c6c*/ 	.word	0x000000ff
        /*0c70*/ 	.word	0x00032430
        /*0c74*/ 	.short	0x010a
        /*0c76*/ 	.byte	0x05
	.zero		1


	//   ....[33]....
        /*0c78*/ 	.word	0x00004520
        /*0c7c*/ 	.word	0x000000ff
        /*0c80*/ 	.word	0x00032450
        /*0c84*/ 	.short	0x010a
        /*0c86*/ 	.byte	0x05
	.zero		1


	//   ....[34]....
        /*0c88*/ 	.word	0x00004560
        /*0c8c*/ 	.word	0x000000ff
        /*0c90*/ 	.word	0x00032450
        /*0c94*/ 	.short	0x010a
        /*0c96*/ 	.byte	0x05
	.zero		1


	//   ....[35]....
        /*0c98*/ 	.word	0x00004c60
        /*0c9c*/ 	.word	0x000000ff
        /*0ca0*/ 	.word	0x00000000
        /*0ca4*/ 	.short	0x0101
        /*0ca6*/ 	.byte	0x0b
	.zero		1


	//   ....[36]....
        /*0ca8*/ 	.word	0x00006530
        /*0cac*/ 	.word	0x000000ff
        /*0cb0*/ 	.word	0x00000000
        /*0cb4*/ 	.short	0x0101
        /*0cb6*/ 	.byte	0x05
	.zero		1


	//   ....[37]....
        /*0cb8*/ 	.word	0x00008c30
        /*0cbc*/ 	.word	0x000000ff
        /*0cc0*/ 	.word	0x00000000
        /*0cc4*/ 	.short	0x0101
        /*0cc6*/ 	.byte	0x06
	.zero		1


	//   ....[38]....
        /*0cc8*/ 	.word	0x00009380
        /*0ccc*/ 	.word	0x000000ff
        /*0cd0*/ 	.word	0x00000000
        /*0cd4*/ 	.short	0x0101
        /*0cd6*/ 	.byte	0x09
	.zero		1


	//   ....[39]....
        /*0cd8*/ 	.word	0x0000d680
        /*0cdc*/ 	.word	0x00000019
        /*0ce0*/ 	.word	0x00032440
        /*0ce4*/ 	.short	0x010a
        /*0ce6*/ 	.byte	0x3f
	.zero		1


	//   ....[40]....
        /*0ce8*/ 	.word	0x0000dcb0
        /*0cec*/ 	.word	0x00000019
        /*0cf0*/ 	.word	0x00032430
        /*0cf4*/ 	.short	0x0107
        /*0cf6*/ 	.byte	0x3f
	.zero		1


	//   ....[41]....
        /*0cf8*/ 	.word	0x0000dd80
        /*0cfc*/ 	.word	0x00000019
        /*0d00*/ 	.word	0x00032430
        /*0d04*/ 	.short	0x0101
        /*0d06*/ 	.byte	0x3f
	.zero		1


	//   ....[42]....
        /*0d08*/ 	.word	0x0000e8c0
        /*0d0c*/ 	.word	0x00000016
        /*0d10*/ 	.word	0x00032400
        /*0d14*/ 	.short	0x0107
        /*0d16*/ 	.byte	0x3f
	.zero		1


	//   ....[43]....
        /*0d18*/ 	.word	0x0000e950
        /*0d1c*/ 	.word	0x00000016
        /*0d20*/ 	.word	0x00032400
        /*0d24*/ 	.short	0x0101
        /*0d26*/ 	.byte	0x3f
	.zero		1


	//   ....[44]....
        /*0d28*/ 	.word	0x0000f460
        /*0d2c*/ 	.word	0x00000016
        /*0d30*/ 	.word	0x00032410
        /*0d34*/ 	.short	0x0107
        /*0d36*/ 	.byte	0x3f
	.zero		1


	//   ....[45]....
        /*0d38*/ 	.word	0x0000f560
        /*0d3c*/ 	.word	0x00000016
        /*0d40*/ 	.word	0x00032410
        /*0d44*/ 	.short	0x0101
        /*0d46*/ 	.byte	0x3f
	.zero		1


	//   ....[46]....
        /*0d48*/ 	.word	0x0000f580
        /*0d4c*/ 	.word	0x00000016
        /*0d50*/ 	.word	0x00032420
        /*0d54*/ 	.short	0x010a
        /*0d56*/ 	.byte	0x3f
	.zero		1


	//   ....[47]....
        /*0d58*/ 	.word	0x0000f600
        /*0d5c*/ 	.word	0x00000019
        /*0d60*/ 	.word	0x00032460
        /*0d64*/ 	.short	0x010a
        /*0d66*/ 	.byte	0x3f
	.zero		1


	//   ....[48]....
        /*0d68*/ 	.word	0x0000fd60
        /*0d6c*/ 	.word	0x00000019
        /*0d70*/ 	.word	0x00032450
        /*0d74*/ 	.short	0x0107
        /*0d76*/ 	.byte	0x3f
	.zero		1


	//   ....[49]....
        /*0d78*/ 	.word	0x0000fe20
        /*0d7c*/ 	.word	0x00000019
        /*0d80*/ 	.word	0x00032450
        /*0d84*/ 	.short	0x0101
        /*0d86*/ 	.byte	0x3f
	.zero		1


	//   ....[50]....
        /*0d88*/ 	.word	0x00010160
        /*0d8c*/ 	.word	0x0000000a
        /*0d90*/ 	.word	0x00032440
        /*0d94*/ 	.short	0x010a
        /*0d96*/ 	.byte	0x3f
	.zero		1


	//   ....[51]....
        /*0d98*/ 	.word	0x00010510
        /*0d9c*/ 	.word	0x0000000a
        /*0da0*/ 	.word	0x00032430
        /*0da4*/ 	.short	0x0107
        /*0da6*/ 	.byte	0x3f
	.zero		1


	//   ....[52]....
        /*0da8*/ 	.word	0x000105c0
        /*0dac*/ 	.word	0x0000000a
        /*0db0*/ 	.word	0x00032430
        /*0db4*/ 	.short	0x0101
        /*0db6*/ 	.byte	0x3f
	.zero		1


	//   ....[53]....
        /*0db8*/ 	.word	0x000105f0
        /*0dbc*/ 	.word	0x0000000a
        /*0dc0*/ 	.word	0x00032460
        /*0dc4*/ 	.short	0x010a
        /*0dc6*/ 	.byte	0x3f
	.zero		1


	//   ....[54]....
        /*0dc8*/ 	.word	0x00010af0
        /*0dcc*/ 	.word	0x0000000a
        /*0dd0*/ 	.word	0x00032450
        /*0dd4*/ 	.short	0x0107
        /*0dd6*/ 	.byte	0x3f
	.zero		1


	//   ....[55]....
        /*0dd8*/ 	.word	0x00010ba0
        /*0ddc*/ 	.word	0x0000000a
        /*0de0*/ 	.word	0x00032450
        /*0de4*/ 	.short	0x0101
        /*0de6*/ 	.byte	0x3f
	.zero		1


	//   ....[56]....
        /*0de8*/ 	.word	0x00011a20
        /*0dec*/ 	.word	0x00000005
        /*0df0*/ 	.word	0x00032420
        /*0df4*/ 	.short	0x010a
        /*0df6*/ 	.byte	0x3f
	.zero		1


	//   ....[57]....
        /*0df8*/ 	.word	0x00011bc0
        /*0dfc*/ 	.word	0x00000003
        /*0e00*/ 	.word	0x00032440
        /*0e04*/ 	.short	0x010a
        /*0e06*/ 	.byte	0x3f
	.zero		1


	//   ....[58]....
        /*0e08*/ 	.word	0x00011c60
        /*0e0c*/ 	.word	0x00000005
        /*0e10*/ 	.word	0x00032440
        /*0e14*/ 	.short	0x010a
        /*0e16*/ 	.byte	0x3f
	.zero		1


	//   ....[59]....
        /*0e18*/ 	.word	0x00011ca0
        /*0e1c*/ 	.word	0x00000003
        /*0e20*/ 	.word	0x00032460
        /*0e24*/ 	.short	0x010a
        /*0e26*/ 	.byte	0x3f
	.zero		1


	//   ....[60]....
        /*0e28*/ 	.word	0x00011ce0
        /*0e2c*/ 	.word	0x00000005
        /*0e30*/ 	.word	0x00032460
        /*0e34*/ 	.short	0x010a
        /*0e36*/ 	.byte	0x3f
	.zero		1


	//   ....[61]....
        /*0e38*/ 	.word	0x00011d40
        /*0e3c*/ 	.word	0x00000003
        /*0e40*/ 	.word	0x00032400
        /*0e44*/ 	.short	0x010a
        /*0e46*/ 	.byte	0x3f
	.zero		1


	//   ....[62]....
        /*0e48*/ 	.word	0x00011da0
        /*0e4c*/ 	.word	0x00000005
        /*0e50*/ 	.word	0x00032430
        /*0e54*/ 	.short	0x010a
        /*0e56*/ 	.byte	0x3f
	.zero		1


	//   ....[63]....
        /*0e58*/ 	.word	0x00011df0
        /*0e5c*/ 	.word	0x00000003
        /*0e60*/ 	.word	0x00032410
        /*0e64*/ 	.short	0x010a
        /*0e66*/ 	.byte	0x3f
	.zero		1


	//   ....[64]....
        /*0e68*/ 	.word	0x00011e50
        /*0e6c*/ 	.word	0x00000005
        /*0e70*/ 	.word	0x00032450
        /*0e74*/ 	.short	0x010a
        /*0e76*/ 	.byte	0x3f
	.zero		1


	//   ....[65]....
        /*0e78*/ 	.word	0x00011eb0
        /*0e7c*/ 	.word	0x00000099
        /*0e80*/ 	.word	0x00032430
        /*0e84*/ 	.short	0x010a
        /*0e86*/ 	.byte	0x3f
	.zero		1


	//   ....[66]....
        /*0e88*/ 	.word	0x00011f10
        /*0e8c*/ 	.word	0x00000014
        /*0e90*/ 	.word	0x00032450
        /*0e94*/ 	.short	0x010a
        /*0e96*/ 	.byte	0x3f
	.zero		1


	//   ....[67]....
        /*0e98*/ 	.word	0x00012030
        /*0e9c*/ 	.word	0x00000019
        /*0ea0*/ 	.word	0x00032440
        /*0ea4*/ 	.short	0x010a
        /*0ea6*/ 	.byte	0x3f
	.zero		1


	//   ....[68]....
        /*0ea8*/ 	.word	0x00013e50
        /*0eac*/ 	.word	0x00000016
        /*0eb0*/ 	.word	0x00032420
        /*0eb4*/ 	.short	0x010a
        /*0eb6*/ 	.byte	0x3f
	.zero		1


	//   ....[69]....
        /*0eb8*/ 	.word	0x00013ea0
        /*0ebc*/ 	.word	0x00000019
        /*0ec0*/ 	.word	0x00032460
        /*0ec4*/ 	.short	0x010a
        /*0ec6*/ 	.byte	0x3f
	.zero		1


	//   ....[70]....
        /*0ec8*/ 	.word	0x000147f0
        /*0ecc*/ 	.word	0x0000000a
        /*0ed0*/ 	.word	0x00032440
        /*0ed4*/ 	.short	0x010a
        /*0ed6*/ 	.byte	0x3f
	.zero		1


	//   ....[71]....
        /*0ed8*/ 	.word	0x00014ec0
        /*0edc*/ 	.word	0x0000000a
        /*0ee0*/ 	.word	0x00032460
        /*0ee4*/ 	.short	0x010a
        /*0ee6*/ 	.byte	0x3f
	.zero		1


	//   ....[72]....
        /*0ee8*/ 	.word	0x00016020
        /*0eec*/ 	.word	0x00000005
        /*0ef0*/ 	.word	0x00032420
        /*0ef4*/ 	.short	0x010a
        /*0ef6*/ 	.byte	0x3f
	.zero		1


	//   ....[73]....
        /*0ef8*/ 	.word	0x000161c0
        /*0efc*/ 	.word	0x00000003
        /*0f00*/ 	.word	0x00032440
        /*0f04*/ 	.short	0x010a
        /*0f06*/ 	.byte	0x3f
	.zero		1


	//   ....[74]....
        /*0f08*/ 	.word	0x00016210
        /*0f0c*/ 	.word	0x00000005
        /*0f10*/ 	.word	0x00032440
        /*0f14*/ 	.short	0x010a
        /*0f16*/ 	.byte	0x3f
	.zero		1


	//   ....[75]....
        /*0f18*/ 	.word	0x00016260
        /*0f1c*/ 	.word	0x00000003
        /*0f20*/ 	.word	0x00032460
        /*0f24*/ 	.short	0x010a
        /*0f26*/ 	.byte	0x3f
	.zero		1


	//----- nvinfo : EIATTR_NUM_MBARRIERS
	.align		4
.L_267:
        /*0f28*/ 	.byte	0x03, 0x38
        /*0f2a*/ 	.short	0x0017


	//----- nvinfo : EIATTR_EXIT_INSTR_OFFSETS
	.align		4
        /*0f2c*/ 	.byte	0x04, 0x1c
        /*0f2e*/ 	.short	(.L_269 - .L_268)


	//   ....[0]....
.L_268:
        /*0f30*/ 	.word	0x000009e0


	//   ....[1]....
        /*0f34*/ 	.word	0x0000b860


	//   ....[2]....
        /*0f38*/ 	.word	0x00011d30


	//----- nvinfo : EIATTR_MAX_THREADS
	.align		4
.L_269:
        /*0f3c*/ 	.byte	0x04, 0x05
        /*0f3e*/ 	.short	(.L_271 - .L_270)
.L_270:
        /*0f40*/ 	.word	0x00000180
        /*0f44*/ 	.word	0x00000001
        /*0f48*/ 	.word	0x00000001


	//----- nvinfo : EIATTR_CRS_STACK_SIZE
	.align		4
.L_271:
        /*0f4c*/ 	.byte	0x04, 0x1e
        /*0f4e*/ 	.short	(.L_273 - .L_272)
.L_272:
        /*0f50*/ 	.word	0x00000000


	//----- nvinfo : EIATTR_CBANK_PARAM_SIZE
	.align		4
.L_273:
        /*0f54*/ 	.byte	0x03, 0x19
        /*0f56*/ 	.short	0x0bf0


	//----- nvinfo : EIATTR_PARAM_CBANK
	.align		4
        /*0f58*/ 	.byte	0x04, 0x0a
        /*0f5a*/ 	.short	(.L_275 - .L_274)
	.align		4
.L_274:
        /*0f5c*/ 	.word	index@(.nv.constant0._ZN7cutlass13device_kernelIN5flash11enable_sm90INS1_16FlashAttnFwdSm90INS1_25CollectiveMainloopFwdSm90ILi2EN4cute5tupleIJNS5_1CILi1EEES8_S8_EEENS6_IJNS7_ILi128EEENS7_ILi96EEENS7_ILi64EEEEEELi256ENS_10bfloat16_tEfNS_4arch4Sm90ELb0ELb0ELb0ELb1ELb1ELb0ELb1ELb1ELb0ELb1ELb1ELb0EEENS1_21CollectiveEpilogueFwdINS6_IJSA_NS7_ILi256EEESB_EEES9_SE_SG_Li256ELb1ELb1ELb1ELb0EEENS1_36VarlenDynamicPersistentTileSchedulerILi128ELi96ELi256ELi128ELb1ELb1ELb1ELb0ELb1ELb1EEEEEEEEEvNT_6ParamsE)
        /*0f60*/ 	.short	0x0210
        /*0f62*/ 	.short	0x0bf0


	//----- nvinfo : EIATTR_SW_WAR
	.align		4
.L_275:
        /*0f64*/ 	.byte	0x04, 0x36
        /*0f66*/ 	.short	(.L_277 - .L_276)
.L_276:
        /*0f68*/ 	.word	0x00000008
.L_277:


//--------------------- .nv.info._ZN7cutlass13device_kernelIN5flash11enable_sm90INS1_16FlashAttnFwdSm90INS1_25CollectiveMainloopFwdSm90ILi2EN4cute5tupleIJNS5_1CILi1EEES8_S8_EEENS6_IJNS7_ILi128EEENS7_ILi96EEENS7_ILi64EEEEEELi256ENS_10bfloat16_tEfNS_4arch4Sm90ELb0ELb0ELb0ELb1ELb1ELb1ELb1ELb1ELb0ELb1ELb1ELb0EEENS1_21CollectiveEpilogueFwdINS6_IJSA_NS7_ILi256EEESB_EEES9_SE_SG_Li256ELb1ELb1ELb1ELb0EEENS1_36VarlenDynamicPersistentTileSchedulerILi128ELi96ELi256ELi128ELb1ELb1ELb1ELb0ELb1ELb1EEEEEEEEEvNT_6ParamsE --------------------------
	.section	.nv.info._ZN7cutlass13device_kernelIN5flash11enable_sm90INS1_16FlashAttnFwdSm90INS1_25CollectiveMainloopFwdSm90ILi2EN4cute5tupleIJNS5_1CILi1EEES8_S8_EEENS6_IJNS7_ILi128EEENS7_ILi96EEENS7_ILi64EEEEEELi256ENS_10bfloat16_tEfNS_4arch4Sm90ELb0ELb0ELb0ELb1ELb1ELb1ELb1ELb1ELb0ELb1ELb1ELb0EEENS1_21CollectiveEpilogueFwdINS6_IJSA_NS7_ILi256EEESB_EEES9_SE_SG_Li256ELb1ELb1ELb1ELb0EEENS1_36VarlenDynamicPersistentTileSchedulerILi128ELi96ELi256ELi128ELb1ELb1ELb1ELb0ELb1ELb1EEEEEEEEEvNT_6ParamsE,"",@"SHT_CUDA_INFO"
	.sectionflags	@""
	.align	4


	//----- nvinfo : EIATTR_CUDA_API_VERSION
	.align		4
        /*0000*/ 	.byte	0x04, 0x37
        /*0002*/ 	.short	(.L_279 - .L_278)
.L_278:
        /*0004*/ 	.word	0x00000082


	//----- nvinfo : EIATTR_KPARAM_INFO
	.align		4
.L_279:
        /*0008*/ 	.byte	0x04, 0x17
        /*000a*/ 	.short	(.L_281 - .L_280)
.L_280:
        /*000c*/ 	.word	0x00000000
        /*0010*/ 	.short	0x0000
        /*0012*/ 	.short	0x0070
        /*0014*/ 	.byte	0x00, 0xf0, 0x01, 0x2e


	//----- nvinfo : EIATTR_SPARSE_MMA_MASK
	.align		4
.L_281:
        /*0018*/ 	.byte	0x03, 0x50
        /*001a*/ 	.short	0x0000


	//----- nvinfo : EIATTR_MAXREG_COUNT
	.align		4
        /*001c*/ 	.byte	0x03, 0x1b
        /*001e*/ 	.short	0x00a8


	//----- nvinfo : EIATTR_NUM_BARRIERS
	.align		4
        /*0020*/ 	.byte	0x02, 0x4c
        /*0022*/ 	.byte	0x10
	.zero		1


	//----- nvinfo : EIATTR_EXTERNS
	.align		4
        /*0024*/ 	.byte	0x04, 0x0f
        /*0026*/ 	.short	(.L_283 - .L_282)


	//   ....[0]....
	.align		4
.L_282:
        /*0028*/ 	.word	index@(__assertfail)


	//----- nvinfo : EIATTR_ANNOTATIONS
	.align		4
.L_283:
        /*002c*/ 	.byte	0x04, 0x55
        /*002e*/ 	.short	(.L_285 - .L_284)


	//   ....[0]....
.L_284:
        /* <DEDUP_REMOVED lines=188> */


	//----- nvinfo : EIATTR_MERCURY_ISA_VERSION
	.align		4
.L_285:
        /*0bd8*/ 	.byte	0x03, 0x5f
        /*0bda*/ 	.short	0x0101


	//----- nvinfo : EIATTR_UNUSED_LOAD_BYTE_OFFSET
	.align		4
        /*0bdc*/ 	.byte	0x04, 0x44
        /*0bde*/ 	.short	(.L_287 - .L_286)


	//   ....[0]....
.L_286:
        /*0be0*/ 	.word	0x00000a70
        /*0be4*/ 	.word	0x0000fff0


	//   ....[1]....
        /*0be8*/ 	.word	0x0000f330
        /*0bec*/ 	.word	0x0000fff0


	//----- nvinfo : EIATTR_INT_WARP_WIDE_INSTR_OFFSETS
	.align		4
.L_287:
        /*0bf0*/ 	.byte	0x04, 0x31
        /*0bf2*/ 	.short	(.L_289 - .L_288)


	//   ....[0]....
.L_288:
        /*0bf4*/ 	.word	0x00000120


	//   ....[1]....
        /*0bf8*/ 	.word	0x00000160


	//   ....[2]....
        /*0bfc*/ 	.word	0x000001d0


	//   ....[3]....
        /*0c00*/ 	.word	0x00000240


	//   ....[4]....
        /*0c04*/ 	.word	0x00017130


	//   ....[5]....
        /*0c08*/ 	.word	0x000171c0


	//   ....[6]....
        /*0c0c*/ 	.word	0x0001b110


	//   ....[7]....
        /*0c10*/ 	.word	0x0001b1a0


	//----- nvinfo : EIATTR_COOP_GROUP_MASK_REGIDS
	.align		4
.L_289:
        /*0c14*/ 	.byte	0x04, 0x29
        /*0c16*/ 	.short	(.L_291 - .L_290)


	//   ....[0]....
.L_290:
        /*0c18*/ 	.word	0xffffffff


	//   ....[1]....
        /*0c1c*/ 	.word	0xffffffff


	//   ....[2]....
        /*0c20*/ 	.word	0xffffffff


	//   ....[3]....
        /*0c24*/ 	.word	0xffffffff


	//   ....[4]....
        /*0c28*/ 	.word	0xffffffff


	//   ....[5]....
        /*0c2c*/ 	.word	0xffffffff


	//   ....[6]....
        /*0c30*/ 	.word	0xffffffff


	//   ....[7]....
        /*0c34*/ 	.word	0xffffffff


	//   ....[8]....
        /*0c38*/ 	.word	0xffffffff


	//   ....[9]....
        /*0c3c*/ 	.word	0xffffffff


	//   ....[10]....
        /*0c40*/ 	.word	0xffffffff


	//   ....[11]....
        /*0c44*/ 	.word	0xffffffff


	//   ....[12]....
        /*0c48*/ 	.word	0xffffffff


	//   ....[13]....
        /*0c4c*/ 	.word	0xffffffff


	//   ....[14]....
        /*0c50*/ 	.word	0xffffffff


	//   ....[15]....
        /*0c54*/ 	.word	0xffffffff


	//   ....[16]....
        /*0c58*/ 	.word	0xffffffff


	//   ....[17]....
        /*0c5c*/ 	.word	0xffffffff


	//   ....[18]....
        /*0c60*/ 	.word	0xffffffff


	//   ....[19]....
        /*0c64*/ 	.word	0xffffffff


	//   ....[20]....
        /*0c68*/ 	.word	0xffffffff


	//   ....[21]....
        /*0c6c*/ 	.word	0xffffffff


	//   ....[22]....
        /*0c70*/ 	.word	0xffffffff


	//   ....[23]....
        /*0c74*/ 	.word	0xffffffff


	//   ....[24]....
        /*0c78*/ 	.word	0xffffffff


	//   ....[25]....
        /*0c7c*/ 	.word	0xffffffff


	//   ....[26]....
        /*0c80*/ 	.word	0xffffffff


	//   ....[27]....
        /*0c84*/ 	.word	0xffffffff


	//   ....[28]....
        /*0c88*/ 	.word	0xffffffff


	//   ....[29]....
        /*0c8c*/ 	.word	0xffffffff


	//   ....[30]....
        /*0c90*/ 	.word	0xffffffff


	//   ....[31]....
        /*0c94*/ 	.word	0xffffffff


	//   ....[32]....
        /*0c98*/ 	.word	0xffffffff


	//   ....[33]....
        /*0c9c*/ 	.word	0xffffffff


	//   ....[34]....
        /*0ca0*/ 	.word	0xffffffff


	//   ....[35]....
        /*0ca4*/ 	.word	0xffffffff


	//   ....[36]....
        /*0ca8*/ 	.word	0xffffffff


	//   ....[37]....
        /*0cac*/ 	.word	0xffffffff


	//   ....[38]....
        /*0cb0*/ 	.word	0xffffffff


	//   ....[39]....
        /*0cb4*/ 	.word	0xffffffff


	//   ....[40]....
        /*0cb8*/ 	.word	0xffffffff


	//   ....[41]....
        /*0cbc*/ 	.word	0xffffffff


	//   ....[42]....
        /*0cc0*/ 	.word	0xffffffff


	//   ....[43]....
        /*0cc4*/ 	.word	0xffffffff


	//   ....[44]....
        /*0cc8*/ 	.word	0xffffffff


	//   ....[45]....
        /*0ccc*/ 	.word	0xffffffff


	//   ....[46]....
        /*0cd0*/ 	.word	0xffffffff


	//   ....[47]....
        /*0cd4*/ 	.word	0xffffffff


	//   ....[48]....
        /*0cd8*/ 	.word	0xffffffff


	//   ....[49]....
        /*0cdc*/ 	.word	0xffffffff


	//   ....[50]....
        /*0ce0*/ 	.word	0xffffffff


	//   ....[51]....
        /*0ce4*/ 	.word	0xffffffff


	//   ....[52]....
        /*0ce8*/ 	.word	0xffffffff


	//   ....[53]....
        /*0cec*/ 	.word	0xffffffff


	//   ....[54]....
        /*0cf0*/ 	.word	0xffffffff


	//   ....[55]....
        /*0cf4*/ 	.word	0xffffffff


	//   ....[56]....
        /*0cf8*/ 	.word	0xffffffff


	//   ....[57]....
        /*0cfc*/ 	.word	0xffffffff


	//   ....[58]....
        /*0d00*/ 	.word	0xffffffff


	//   ....[59]....
        /*0d04*/ 	.word	0xffffffff


	//   ....[60]....
        /*0d08*/ 	.word	0xffffffff


	//   ....[61]....
        /*0d0c*/ 	.word	0xffffffff


	//   ....[62]....
        /*0d10*/ 	.word	0xffffffff


	//   ....[63]....
        /*0d14*/ 	.word	0xffffffff


	//   ....[64]....
        /*0d18*/ 	.word	0xffffffff


	//   ....[65]....
        /*0d1c*/ 	.word	0xffffffff


	//   ....[66]....
        /*0d20*/ 	.word	0xffffffff


	//   ....[67]....
        /*0d24*/ 	.word	0xffffffff


	//   ....[68]....
        /*0d28*/ 	.word	0xffffffff


	//   ....[69]....
        /*0d2c*/ 	.word	0xffffffff


	//   ....[70]....
        /*0d30*/ 	.word	0xffffffff


	//   ....[71]....
        /*0d34*/ 	.word	0xffffffff


	//   ....[72]....
        /*0d38*/ 	.word	0xffffffff


	//   ....[73]....
        /*0d3c*/ 	.word	0xffffffff


	//   ....[74]....
        /*0d40*/ 	.word	0xffffffff


	//   ....[75]....
        /*0d44*/ 	.word	0xffffffff


	//   ....[76]....
        /*0d48*/ 	.word	0xffffffff


	//   ....[77]....
        /*0d4c*/ 	.word	0xffffffff


	//   ....[78]....
        /*0d50*/ 	.word	0xffffffff


	//   ....[79]....
        /*0d54*/ 	.word	0xffffffff


	//   ....[80]....
        /*0d58*/ 	.word	0xffffffff


	//   ....[81]....
        /*0d5c*/ 	.word	0xffffffff


	//   ....[82]....
        /*0d60*/ 	.word	0xffffffff


	//   ....[83]....
        /*0d64*/ 	.word	0xffffffff


	//   ....[84]....
        /*0d68*/ 	.word	0xffffffff


	//   ....[85]....
        /*0d6c*/ 	.word	0xffffffff


	//   ....[86]....
        /*0d70*/ 	.word	0xffffffff


	//   ....[87]....
        /*0d74*/ 	.word	0xffffffff


	//   ....[88]....
        /*0d78*/ 	.word	0xffffffff


	//   ....[89]....
        /*0d7c*/ 	.word	0xffffffff


	//   ....[90]....
        /*0d80*/ 	.word	0xffffffff


	//   ....[91]....
        /*0d84*/ 	.word	0xffffffff


	//   ....[92]....
        /*0d88*/ 	.word	0xffffffff


	//   ....[93]....
        /*0d8c*/ 	.word	0xffffffff


	//   ....[94]....
        /*0d90*/ 	.word	0xffffffff


	//   ....[95]....
        /*0d94*/ 	.word	0xffffffff


	//   ....[96]....
        /*0d98*/ 	.word	0xffffffff


	//   ....[97]....
        /*0d9c*/ 	.word	0xffffffff


	//   ....[98]....
        /*0da0*/ 	.word	0xffffffff


	//   ....[99]....
        /*0da4*/ 	.word	0xffffffff


	//   ....[100]....
        /*0da8*/ 	.word	0xffffffff


	//   ....[101]....
        /*0dac*/ 	.word	0xffffffff


	//   ....[102]....
        /*0db0*/ 	.word	0xffffffff


	//   ....[103]....
        /*0db4*/ 	.word	0xffffffff


	//   ....[104]....
        /*0db8*/ 	.word	0xffffffff


	//   ....[105]....
        /*0dbc*/ 	.word	0xffffffff


	//   ....[106]....
        /*0dc0*/ 	.word	0xffffffff


	//   ....[107]....
        /*0dc4*/ 	.word	0xffffffff


	//   ....[108]....
        /*0dc8*/ 	.word	0xffffffff


	//   ....[109]....
        /*0dcc*/ 	.word	0xffffffff


	//   ....[110]....
        /*0dd0*/ 	.word	0xffffffff


	//   ....[111]....
        /*0dd4*/ 	.word	0xffffffff


	//   ....[112]....
        /*0dd8*/ 	.word	0xffffffff


	//   ....[113]....
        /*0ddc*/ 	.word	0xffffffff


	//   ....[114]....
        /*0de0*/ 	.word	0xffffffff


	//   ....[115]....
        /*0de4*/ 	.word	0xffffffff


	//   ....[116]....
        /*0de8*/ 	.word	0xffffffff


	//   ....[117]....
        /*0dec*/ 	.word	0xffffffff


	//   ....[118]....
        /*0df0*/ 	.word	0xffffffff


	//   ....[119]....
        /*0df4*/ 	.word	0xffffffff


	//   ....[120]....
        /*0df8*/ 	.word	0xffffffff


	//   ....[121]....
        /*0dfc*/ 	.word	0xffffffff


	//   ....[122]....
        /*0e00*/ 	.word	0xffffffff


	//   ....[123]....
        /*0e04*/ 	.word	0xffffffff


	//   ....[124]....
        /*0e08*/ 	.word	0xffffffff


	//   ....[125]....
        /*0e0c*/ 	.word	0xffffffff


	//   ....[126]....
        /*0e10*/ 	.word	0xffffffff


	//   ....[127]....
        /*0e14*/ 	.word	0xffffffff


	//   ....[128]....
        /*0e18*/ 	.word	0xffffffff


	//   ....[129]....
        /*0e1c*/ 	.word	0xffffffff


	//   ....[130]....
        /*0e20*/ 	.word	0xffffffff


	//   ....[131]....
        /*0e24*/ 	.word	0xffffffff


	//   ....[132]....
        /*0e28*/ 	.word	0xffffffff


	//   ....[133]....
        /*0e2c*/ 	.word	0xffffffff


	//   ....[134]....
        /*0e30*/ 	.word	0xffffffff


	//   ....[135]....
        /*0e34*/ 	.word	0xffffffff


	//   ....[136]....
        /*0e38*/ 	.word	0xffffffff


	//   ....[137]....
        /*0e3c*/ 	.word	0xffffffff


	//   ....[138]....
        /*0e40*/ 	.word	0xffffffff


	//   ....[139]....
        /*0e44*/ 	.word	0xffffffff


	//   ....[140]....
        /*0e48*/ 	.word	0xffffffff


	//   ....[141]....
        /*0e4c*/ 	.word	0xffffffff


	//   ....[142]....
        /*0e50*/ 	.word	0xffffffff


	//   ....[143]....
        /*0e54*/ 	.word	0xffffffff


	//   ....[144]....
        /*0e58*/ 	.word	0xffffffff


	//   ....[145]....
        /*0e5c*/ 	.word	0xffffffff


	//   ....[146]....
        /*0e60*/ 	.word	0xffffffff


	//   ....[147]....
        /*0e64*/ 	.word	0xffffffff


	//   ....[148]....
        /*0e68*/ 	.word	0xffffffff


	//   ....[149]....
        /*0e6c*/ 	.word	0xffffffff


	//   ....[150]....
        /*0e70*/ 	.word	0xffffffff


	//   ....[151]....
        /*0e74*/ 	.word	0xffffffff


	//   ....[152]....
        /*0e78*/ 	.word	0xffffffff


	//   ....[153]....
        /*0e7c*/ 	.word	0xffffffff


	//   ....[154]....
        /*0e80*/ 	.word	0xffffffff


	//   ....[155]....
        /*0e84*/ 	.word	0xffffffff


	//   ....[156]....
        /*0e88*/ 	.word	0xffffffff


	//   ....[157]....
        /*0e8c*/ 	.word	0xffffffff


	//   ....[158]....
        /*0e90*/ 	.word	0xffffffff


	//   ....[159]....
        /*0e94*/ 	.word	0xffffffff


	//   ....[160]....
        /*0e98*/ 	.word	0xffffffff


	//   ....[161]....
        /*0e9c*/ 	.word	0xffffffff


	//   ....[162]....
        /*0ea0*/ 	.word	0xffffffff


	//   ....[163]....
        /*0ea4*/ 	.word	0xffffffff


	//   ....[164]....
        /*0ea8*/ 	.word	0xffffffff


	//   ....[165]....
        /*0eac*/ 	.word	0xffffffff


	//   ....[166]....
        /*0eb0*/ 	.word	0xffffffff


	//   ....[167]....
        /*0eb4*/ 	.word	0xffffffff


	//   ....[168]....
        /*0eb8*/ 	.word	0xffffffff


	//   ....[169]....
        /*0ebc*/ 	.word	0xffffffff


	//   ....[170]....
        /*0ec0*/ 	.word	0xffffffff


	//   ....[171]....
        /*0ec4*/ 	.word	0xffffffff


	//   ....[172]....
        /*0ec8*/ 	.word	0xffffffff


	//   ....[173]....
        /*0ecc*/ 	.word	0xffffffff


	//   ....[174]....
        /*0ed0*/ 	.word	0xffffffff


	//   ....[175]....
        /*0ed4*/ 	.word	0xffffffff


	//   ....[176]....
        /*0ed8*/ 	.word	0xffffffff


	//   ....[177]....
        /*0edc*/ 	.word	0xffffffff


	//   ....[178]....
        /*0ee0*/ 	.word	0xffffffff


	//   ....[179]....
        /*0ee4*/ 	.word	0xffffffff


	//   ....[180]....
        /*0ee8*/ 	.word	0xffffffff


	//   ....[181]....
        /*0eec*/ 	.word	0xffffffff


	//   ....[182]....
        /*0ef0*/ 	.word	0xffffffff


	//   ....[183]....
        /*0ef4*/ 	.word	0xffffffff


	//   ....[184]....
        /*0ef8*/ 	.word	0xffffffff


	//   ....[185]....
        /*0efc*/ 	.word	0x0500000f


	//   ....[186]....
        /*0f00*/ 	.word	0x0500000f


	//   ....[187]....
        /*0f04*/ 	.word	0x0500000f


	//   ....[188]....
        /*0f08*/ 	.word	0x0500000f


	//   ....[189]....
        /*0f0c*/ 	.word	0x0500000f


	//   ....[190]....
        /*0f10*/ 	.word	0x0500000f


	//   ....[191]....
        /*0f14*/ 	.word	0x0500000f


	//   ....[192]....
        /*0f18*/ 	.word	0x0500000f


	//   ....[193]....
        /*0f1c*/ 	.word	0x0500000f


	//   ....[194]....
        /*0f20*/ 	.word	0x0500000f


	//   ....[195]....
        /*0f24*/ 	.word	0x0500000f


	//   ....[196]....
        /*0f28*/ 	.word	0x0500000f


	//   ....[197]....
        /*0f2c*/ 	.word	0x0500000f


	//   ....[198]....
        /*0f30*/ 	.word	0x0500000f


	//   ....[199]....
        /*0f34*/ 	.word	0x0500000f


	//   ....[200]....
        /*0f38*/ 	.word	0x0500000f


	//   ....[201]....
        /*0f3c*/ 	.word	0x0500000f


	//   ....[202]....
        /*0f40*/ 	.word	0x0500000f


	//   ....[203]....
        /*0f44*/ 	.word	0x0500000f


	//   ....[204]....
        /*0f48*/ 	.word	0x0500000f


	//   ....[205]....
        /*0f4c*/ 	.word	0x0500000f


	//   ....[206]....
        /*0f50*/ 	.word	0x0500000f


	//   ....[207]....
        /*0f54*/ 	.word	0x0500000f


	//   ....[208]....
        /*0f58*/ 	.word	0x0500000f


	//   ....[209]....
        /*0f5c*/ 	.word	0x0500000f


	//   ....[210]....
        /*0f60*/ 	.word	0x0500000f


	//   ....[211]....
        /*0f64*/ 	.word	0x0500000f


	//   ....[212]....
        /*0f68*/ 	.word	0x0500000f


	//   ....[213]....
        /*0f6c*/ 	.word	0x0500000f


	//   ....[214]....
        /*0f70*/ 	.word	0x0500000f


	//   ....[215]....
        /*0f74*/ 	.word	0x0500000f


	//   ....[216]....
        /*0f78*/ 	.word	0x0500000f


	//   ....[217]....
        /*0f7c*/ 	.word	0x0500000f


	//   ....[218]....
        /*0f80*/ 	.word	0x0500000f


	//   ....[219]....
        /*0f84*/ 	.word	0x0500000f


	//   ....[220]....
        /*0f88*/ 	.word	0x0500000f


	//   ....[221]....
        /*0f8c*/ 	.word	0x0500000f


	//   ....[222]....
        /*0f90*/ 	.word	0x0500000f


	//   ....[223]....
        /*0f94*/ 	.word	0x0500000f


	//   ....[224]....
        /*0f98*/ 	.word	0x0500000f


	//   ....[225]....
        /*0f9c*/ 	.word	0x0500000f


	//   ....[226]....
        /*0fa0*/ 	.word	0x0500000f


	//   ....[227]....
        /*0fa4*/ 	.word	0x0500000f


	//   ....[228]....
        /*0fa8*/ 	.word	0x0500000f


	//   ....[229]....
        /*0fac*/ 	.word	0x0500000f


	//   ....[230]....
        /*0fb0*/ 	.word	0x0500000f


	//   ....[231]....
        /*0fb4*/ 	.word	0x0500000f


	//   ....[232]....
        /*0fb8*/ 	.word	0x0500000f


	//   ....[233]....
        /*0fbc*/ 	.word	0x0500000f


	//   ....[234]....
        /*0fc0*/ 	.word	0x0500000f


	//   ....[235]....
        /*0fc4*/ 	.word	0x0500000f


	//   ....[236]....
        /*0fc8*/ 	.word	0x0500000f


	//   ....[237]....
        /*0fcc*/ 	.word	0x0500000f


	//   ....[238]....
        /*0fd0*/ 	.word	0x0500000f


	//   ....[239]....
        /*0fd4*/ 	.word	0x0500000f


	//   ....[240]....
        /*0fd8*/ 	.word	0x0500000f


	//   ....[241]....
        /*0fdc*/ 	.word	0x0500000f


	//   ....[242]....
        /*0fe0*/ 	.word	0x0500000f


	//   ....[243]....
        /*0fe4*/ 	.word	0x0500000f


	//   ....[244]....
        /*0fe8*/ 	.word	0x0500000f


	//   ....[245]....
        /*0fec*/ 	.word	0x0500000f


	//   ....[246]....
        /*0ff0*/ 	.word	0x0500000f


	//   ....[247]....
        /*0ff4*/ 	.word	0x0500000f


	//   ....[248]....
        /*0ff8*/ 	.word	0x0500000f


	//   ....[249]....
        /*0ffc*/ 	.word	0x0500000f


	//   ....[250]....
        /*1000*/ 	.word	0x0500000f


	//   ....[251]....
        /*1004*/ 	.word	0x0500000f


	//   ....[252]....
        /*1008*/ 	.word	0x0500000f


	//   ....[253]....
        /*100c*/ 	.word	0x0500000f


	//   ....[254]....
        /*1010*/ 	.word	0x0500000f


	//   ....[255]....
        /*1014*/ 	.word	0x0500000f


	//   ....[0]....
        /*1018*/ 	.word	0x0500000f


	//   ....[1]....
        /*101c*/ 	.word	0x0500000f


	//   ....[2]....
        /*1020*/ 	.word	0x0500000f


	//   ....[3]....
        /*1024*/ 	.word	0x0500000f


	//   ....[4]....
        /*1028*/ 	.word	0x0500000f


	//   ....[5]....
        /*102c*/ 	.word	0x0500000f


	//   ....[6]....
        /*1030*/ 	.word	0x0500000f


	//   ....[7]....
        /*1034*/ 	.word	0x0500000f


	//   ....[8]....
        /*1038*/ 	.word	0x0500000f


	//   ....[9]....
        /*103c*/ 	.word	0x0500000f


	//   ....[10]....
        /*1040*/ 	.word	0x0500000f


	//   ....[11]....
        /*1044*/ 	.word	0x0500000f


	//   ....[12]....
        /*1048*/ 	.word	0x0500000f


	//   ....[13]....
        /*104c*/ 	.word	0x0500000f


	//   ....[14]....
        /*1050*/ 	.word	0x0500000f


	//   ....[15]....
        /*1054*/ 	.word	0x0500000f


	//   ....[16]....
        /*1058*/ 	.word	0x0500000f


	//   ....[17]....
        /*105c*/ 	.word	0x0500000f


	//   ....[18]....
        /*1060*/ 	.word	0x0500000f


	//   ....[19]....
        /*1064*/ 	.word	0x0500000f


	//   ....[20]....
        /*1068*/ 	.word	0x0500000f


	//   ....[21]....
        /*106c*/ 	.word	0x0500000f


	//   ....[22]....
        /*1070*/ 	.word	0x0500000f


	//   ....[23]....
        /*1074*/ 	.word	0x0500000f


	//   ....[24]....
        /*1078*/ 	.word	0x0500000f


	//   ....[25]....
        /*107c*/ 	.word	0x0500000f


	//   ....[26]....
        /*1080*/ 	.word	0x0500000f


	//   ....[27]....
        /*1084*/ 	.word	0x0500000f


	//   ....[28]....
        /*1088*/ 	.word	0x0500000f


	//   ....[29]....
        /*108c*/ 	.word	0x0500000f


	//   ....[30]....
        /*1090*/ 	.word	0x0500000f


	//   ....[31]....
        /*1094*/ 	.word	0x0500000f


	//   ....[32]....
        /*1098*/ 	.word	0x0500000f


	//   ....[33]....
        /*109c*/ 	.word	0x0500000f


	//   ....[34]....
        /*10a0*/ 	.word	0x0500000f


	//   ....[35]....
        /*10a4*/ 	.word	0x0500000f


	//   ....[36]....
        /*10a8*/ 	.word	0x0500000f


	//   ....[37]....
        /*10ac*/ 	.word	0x0500000f


	//   ....[38]....
        /*10b0*/ 	.word	0x0500000f


	//   ....[39]....
        /*10b4*/ 	.word	0x0500000f


	//   ....[40]....
        /*10b8*/ 	.word	0x0500000f


	//   ....[41]....
        /*10bc*/ 	.word	0x0500000f


	//   ....[42]....
        /*10c0*/ 	.word	0x0500000f


	//   ....[43]....
        /*10c4*/ 	.word	0x0500000f


	//   ....[44]....
        /*10c8*/ 	.word	0x0500000f


	//   ....[45]....
        /*10cc*/ 	.word	0x0500000f


	//   ....[46]....
        /*10d0*/ 	.word	0x0500000f


	//   ....[47]....
        /*10d4*/ 	.word	0x0500000f


	//   ....[48]....
        /*10d8*/ 	.word	0x0500000f


	//   ....[49]....
        /*10dc*/ 	.word	0x0500000f


	//   ....[50]....
        /*10e0*/ 	.word	0x0500000f


	//   ....[51]....
        /*10e4*/ 	.word	0x0500000f


	//   ....[52]....
        /*10e8*/ 	.word	0x0500000f


	//   ....[53]....
        /*10ec*/ 	.word	0x0500000f


	//   ....[54]....
        /*10f0*/ 	.word	0x0500000f


	//   ....[55]....
        /*10f4*/ 	.word	0x0500000f


	//   ....[56]....
        /*10f8*/ 	.word	0x0500000f


	//   ....[57]....
        /*10fc*/ 	.word	0x0500000f


	//   ....[58]....
        /*1100*/ 	.word	0x0500000f


	//   ....[59]....
        /*1104*/ 	.word	0x0500000f


	//   ....[60]....
        /*1108*/ 	.word	0x0500000f


	//   ....[61]....
        /*110c*/ 	.word	0x0500000f


	//   ....[62]....
        /*1110*/ 	.word	0x0500000f


	//   ....[63]....
        /*1114*/ 	.word	0x0500000f


	//   ....[64]....
        /*1118*/ 	.word	0x0500000f


	//   ....[65]....
        /*111c*/ 	.word	0x0500000f


	//   ....[66]....
        /*1120*/ 	.word	0x0500000f


	//   ....[67]....
        /*1124*/ 	.word	0x0500000f


	//   ....[68]....
        /*1128*/ 	.word	0x0500000f


	//   ....[69]....
        /*112c*/ 	.word	0x0500000f


	//   ....[70]....
        /*1130*/ 	.word	0x0500000f


	//----- nvinfo : EIATTR_COOP_GROUP_INSTR_OFFSETS
	.align		4
.L_291:
        /*1134*/ 	.byte	0x04, 0x28
        /*1136*/ 	.short	(.L_293 - .L_292)


	//   ....[0]....
.L_292:
        /*1138*/ 	.word	0x00000060


	//   ....[1]....
        /*113c*/ 	.word	0x00000130


	//   ....[2]....
        /*1140*/ 	.word	0x000001f0


	//   ....[3]....
        /*1144*/ 	.word	0x000003c0


	//   ....[4]....
        /*1148*/ 	.word	0x00000520


	//   ....[5]....
        /*114c*/ 	.word	0x00000640


	//   ....[6]....
        /*1150*/ 	.word	0x000007a0


	//   ....[7]....
        /*1154*/ 	.word	0x00003840


	//   ....[8]....
        /*1158*/ 	.word	0x00003850


	//   ....[9]....
        /*115c*/ 	.word	0x00003fe0


	//   ....[10]....
        /*1160*/ 	.word	0x00003ff0


	//   ....[11]....
        /*1164*/ 	.word	0x00004c20


	//   ....[12]....
        /*1168*/ 	.word	0x00004c30


	//   ....[13]....
        /*116c*/ 	.word	0x00005410


	//   ....[14]....
        /*1170*/ 	.word	0x00005420


	//   ....[15]....
        /*1174*/ 	.word	0x00005e40


	//   ....[16]....
        /*1178*/ 	.word	0x00005e50


	//   ....[17]....
        /*117c*/ 	.word	0x00005f60


	//   ....[18]....
        /*1180*/ 	.word	0x00005f70


	//   ....[19]....
        /*1184*/ 	.word	0x00006340


	//   ....[20]....
        /*1188*/ 	.word	0x00006370


	//   ....[21]....
        /*118c*/ 	.word	0x00006640


	//   ....[22]....
        /*1190*/ 	.word	0x00006660


	//   ....[23]....
        /*1194*/ 	.word	0x00007210


	//   ....[24]....
        /*1198*/ 	.word	0x00007810


	//   ....[25]....
        /*119c*/ 	.word	0x00007820


	//   ....[26]....
        /*11a0*/ 	.word	0x00007830


	//   ....[27]....
        /*11a4*/ 	.word	0x00007840


	//   ....[28]....
        /*11a8*/ 	.word	0x00008840


	//   ....[29]....
        /*11ac*/ 	.word	0x00008850


	//   ....[30]....
        /*11b0*/ 	.word	0x00008860


	//   ....[31]....
        /*11b4*/ 	.word	0x00008870


	//   ....[32]....
        /*11b8*/ 	.word	0x0000b140


	//   ....[33]....
        /*11bc*/ 	.word	0x0000b1e0


	//   ....[34]....
        /*11c0*/ 	.word	0x0000b220


	//   ....[35]....
        /*11c4*/ 	.word	0x0000b2d0


	//   ....[36]....
        /*11c8*/ 	.word	0x0000cfe0


	//   ....[37]....
        /*11cc*/ 	.word	0x0000d000


	//   ....[38]....
        /*11d0*/ 	.word	0x0000d8a0


	//   ....[39]....
        /*11d4*/ 	.word	0x0000d900


	//   ....[40]....
        /*11d8*/ 	.word	0x0000e8b0


	//   ....[41]....
        /*11dc*/ 	.word	0x0000e940


	//   ....[42]....
        /*11e0*/ 	.word	0x0000ea90


	//   ....[43]....
        /*11e4*/ 	.word	0x0000ec60


	//   ....[44]....
        /*11e8*/ 	.word	0x000103e0


	//   ....[45]....
        /*11ec*/ 	.word	0x00010400


	//   ....[46]....
        /*11f0*/ 	.word	0x00010410


	//   ....[47]....
        /*11f4*/ 	.word	0x00010420


	//   ....[48]....
        /*11f8*/ 	.word	0x00010e40


	//   ....[49]....
        /*11fc*/ 	.word	0x00010e50


	//   ....[50]....
        /*1200*/ 	.word	0x00011080


	//   ....[51]....
        /*1204*/ 	.word	0x00011090


	//   ....[52]....
        /*1208*/ 	.word	0x000112c0


	//   ....[53]....
        /*120c*/ 	.word	0x000112d0


	//   ....[54]....
        /*1210*/ 	.word	0x00011500


	//   ....[55]....
        /*1214*/ 	.word	0x00011510


	//   ....[56]....
        /*1218*/ 	.word	0x000119e0


	//   ....[57]....
        /*121c*/ 	.word	0x000119f0


	//   ....[58]....
        /*1220*/ 	.word	0x00012670


	//   ....[59]....
        /*1224*/ 	.word	0x00012680


	//   ....[60]....
        /*1228*/ 	.word	0x00013cc0


	//   ....[61]....
        /*122c*/ 	.word	0x00013cd0


	//   ....[62]....
        /*1230*/ 	.word	0x00013f10


	//   ....[63]....
        /*1234*/ 	.word	0x00013f20


	//   ....[64]....
        /*1238*/ 	.word	0x00014150


	//   ....[65]....
        /*123c*/ 	.word	0x00014160


	//   ....[66]....
        /*1240*/ 	.word	0x00014390


	//   ....[67]....
        /*1244*/ 	.word	0x000143a0


	//   ....[68]....
        /*1248*/ 	.word	0x00014630


	//   ....[69]....
        /*124c*/ 	.word	0x00014840


	//   ....[70]....
        /*1250*/ 	.word	0x00014870


	//   ....[71]....
        /*1254*/ 	.word	0x000148a0


	//   ....[72]....
        /*1258*/ 	.word	0x000148d0


	//   ....[73]....
        /*125c*/ 	.word	0x00014900


	//   ....[74]....
        /*1260*/ 	.word	0x00014930


	//   ....[75]....
        /*1264*/ 	.word	0x00014ac0


	//   ....[76]....
        /*1268*/ 	.word	0x00014af0


	//   ....[77]....
        /*126c*/ 	.word	0x00014b20


	//   ....[78]....
        /*1270*/ 	.word	0x00014b50


	//   ....[79]....
        /*1274*/ 	.word	0x00014b80


	//   ....[80]....
        /*1278*/ 	.word	0x00014bb0


	//   ....[81]....
        /*127c*/ 	.word	0x00014c40


	//   ....[82]....
        /*1280*/ 	.word	0x00014c70


	//   ....[83]....
        /*1284*/ 	.word	0x00014c80


	//   ....[84]....
        /*1288*/ 	.word	0x00014d10


	//   ....[85]....
        /*128c*/ 	.word	0x00015cb0


	//   ....[86]....
        /*1290*/ 	.word	0x00017d40


	//   ....[87]....
        /*1294*/ 	.word	0x00017d60


	//   ....[88]....
        /*1298*/ 	.word	0x00017df0


	//   ....[89]....
        /*129c*/ 	.word	0x00017e10


	//   ....[90]....
        /*12a0*/ 	.word	0x00017e90


	//   ....[91]....
        /*12a4*/ 	.word	0x00017eb0


	//   ....[92]....
        /*12a8*/ 	.word	0x00017f30


	//   ....[93]....
        /*12ac*/ 	.word	0x00017f50


	//   ....[94]....
        /*12b0*/ 	.word	0x00017fd0


	//   ....[95]....
        /*12b4*/ 	.word	0x00017ff0


	//   ....[96]....
        /*12b8*/ 	.word	0x00018000


	//   ....[97]....
        /*12bc*/ 	.word	0x00018010


	//   ....[98]....
        /*12c0*/ 	.word	0x000187b0


	//   ....[99]....
        /*12c4*/ 	.word	0x000187e0


	//   ....[100]....
        /*12c8*/ 	.word	0x000188e0


	//   ....[101]....
        /*12cc*/ 	.word	0x000188f0


	//   ....[102]....
        /*12d0*/ 	.word	0x00018970


	//   ....[103]....
        /*12d4*/ 	.word	0x00018980


	//   ....[104]....
        /*12d8*/ 	.word	0x00018990


	//   ....[105]....
        /*12dc*/ 	.word	0x00018a30


	//   ....[106]....
        /*12e0*/ 	.word	0x00018a60


	//   ....[107]....
        /*12e4*/ 	.word	0x00018ae0


	//   ....[108]....
        /*12e8*/ 	.word	0x00018b10


	//   ....[109]....
        /*12ec*/ 	.word	0x00018b90


	//   ....[110]....
        /*12f0*/ 	.word	0x00018bc0


	//   ....[111]....
        /*12f4*/ 	.word	0x00018be0


	//   ....[112]....
        /*12f8*/ 	.word	0x00018c30


	//   ....[113]....
        /*12fc*/ 	.word	0x00018c40


	//   ....[114]....
        /*1300*/ 	.word	0x00019300


	//   ....[115]....
        /*1304*/ 	.word	0x00019330


	//   ....[116]....
        /*1308*/ 	.word	0x00019350


	//   ....[117]....
        /*130c*/ 	.word	0x00019420


	//   ....[118]....
        /*1310*/ 	.word	0x00019450


	//   ....[119]....
        /*1314*/ 	.word	0x000194c0


	//   ....[120]....
        /*1318*/ 	.word	0x00019530


	//   ....[121]....
        /*131c*/ 	.word	0x00019540


	//   ....[122]....
        /*1320*/ 	.word	0x000195c0


	//   ....[123]....
        /*1324*/ 	.word	0x000195d0


	//   ....[124]....
        /*1328*/ 	.word	0x00019650


	//   ....[125]....
        /*132c*/ 	.word	0x00019660


	//   ....[126]....
        /*1330*/ 	.word	0x000196e0


	//   ....[127]....
        /*1334*/ 	.word	0x000196f0


	//   ....[128]....
        /*1338*/ 	.word	0x00019770


	//   ....[129]....
        /*133c*/ 	.word	0x00019780


	//   ....[130]....
        /*1340*/ 	.word	0x00019c90


	//   ....[131]....
        /*1344*/ 	.word	0x00019cb0


	//   ....[132]....
        /*1348*/ 	.word	0x00019d10


	//   ....[133]....
        /*134c*/ 	.word	0x00019dc0


	//   ....[134]....
        /*1350*/ 	.word	0x00019dd0


	//   ....[135]....
        /*1354*/ 	.word	0x00019e00


	//   ....[136]....
        /*1358*/ 	.word	0x00019e90


	//   ....[137]....
        /*135c*/ 	.word	0x00019f40


	//   ....[138]....
        /*1360*/ 	.word	0x00019f50


	//   ....[139]....
        /*1364*/ 	.word	0x00019f80


	//   ....[140]....
        /*1368*/ 	.word	0x00019f90


	//   ....[141]....
        /*136c*/ 	.word	0x0001a020


	//   ....[142]....
        /*1370*/ 	.word	0x0001a740


	//   ....[143]....
        /*1374*/ 	.word	0x0001a760


	//   ....[144]....
        /*1378*/ 	.word	0x0001a7b0


	//   ....[145]....
        /*137c*/ 	.word	0x0001a7c0


	//   ....[146]....
        /*1380*/ 	.word	0x0001a800


	//   ....[147]....
        /*1384*/ 	.word	0x0001a810


	//   ....[148]....
        /*1388*/ 	.word	0x0001a850


	//   ....[149]....
        /*138c*/ 	.word	0x0001a860


	//   ....[150]....
        /*1390*/ 	.word	0x0001a8a0


	//   ....[151]....
        /*1394*/ 	.word	0x0001a8b0


	//   ....[152]....
        /*1398*/ 	.word	0x0001a8c0


	//   ....[153]....
        /*139c*/ 	.word	0x0001a900


	//   ....[154]....
        /*13a0*/ 	.word	0x0001ac30


	//   ....[155]....
        /*13a4*/ 	.word	0x0001ac50


	//   ....[156]....
        /*13a8*/ 	.word	0x0001ac60


	//   ....[157]....
        /*13ac*/ 	.word	0x0001ac80


	//   ....[158]....
        /*13b0*/ 	.word	0x0001acf0


	//   ....[159]....
        /*13b4*/ 	.word	0x0001ad10


	//   ....[160]....
        /*13b8*/ 	.word	0x0001ad70


	//   ....[161]....
        /*13bc*/ 	.word	0x0001ad90


	//   ....[162]....
        /*13c0*/ 	.word	0x0001adf0


	//   ....[163]....
        /*13c4*/ 	.word	0x0001ae10


	//   ....[164]....
        /*13c8*/ 	.word	0x0001ae70


	//   ....[165]....
        /*13cc*/ 	.word	0x0001ae90


	//   ....[166]....
        /*13d0*/ 	.word	0x0001b3d0


	//   ....[167]....
        /*13d4*/ 	.word	0x0001b400


	//   ....[168]....
        /*13d8*/ 	.word	0x0001b460


	//   ....[169]....
        /*13dc*/ 	.word	0x0001b490


	//   ....[170]....
        /*13e0*/ 	.word	0x0001b4c0


	//   ....[171]....
        /*13e4*/ 	.word	0x0001b4f0


	//   ....[172]....
        /*13e8*/ 	.word	0x0001b520


	//   ....[173]....
        /*13ec*/ 	.word	0x0001b550


	//   ....[174]....
        /*13f0*/ 	.word	0x0001b6f0


	//   ....[175]....
        /*13f4*/ 	.word	0x0001b720


	//   ....[176]....
        /*13f8*/ 	.word	0x0001b750


	//   ....[177]....
        /*13fc*/ 	.word	0x0001b780


	//   ....[178]....
        /*1400*/ 	.word	0x0001b7b0


	//   ....[179]....
        /*1404*/ 	.word	0x0001b7e0


	//   ....[180]....
        /*1408*/ 	.word	0x0001b8a0


	//   ....[181]....
        /*140c*/ 	.word	0x0001b8c0


	//   ....[182]....
        /*1410*/ 	.word	0x0001b8d0


	//   ....[183]....
        /*1414*/ 	.word	0x0001b930


	//   ....[184]....
        /*1418*/ 	.word	0x0001bf50


	//   ....[185]....
        /*141c*/ 	.word	0x0001c270


	//   ....[186]....
        /*1420*/ 	.word	0x0001c300


	//   ....[187]....
        /*1424*/ 	.word	0x0001c3a0


	//   ....[188]....
        /*1428*/ 	.word	0x0001c430


	//   ....[189]....
        /*142c*/ 	.word	0x0001c520


	//   ....[190]....
        /*1430*/ 	.word	0x0001c5b0


	//   ....[191]....
        /*1434*/ 	.word	0x0001c650


	//   ....[192]....
        /*1438*/ 	.word	0x0001c6e0


	//   ....[193]....
        /*143c*/ 	.word	0x0001c7d0


	//   ....[194]....
        /*1440*/ 	.word	0x0001c860


	//   ....[195]....
        /*1444*/ 	.word	0x0001c8f0


	//   ....[196]....
        /*1448*/ 	.word	0x0001c980


	//   ....[197]....
        /*144c*/ 	.word	0x0001ca50


	//   ....[198]....
        /*1450*/ 	.word	0x0001caf0


	//   ....[199]....
        /*1454*/ 	.word	0x0001cb80


	//   ....[200]....
        /*1458*/ 	.word	0x0001cbd0


	//   ....[201]....
        /*145c*/ 	.word	0x0001cc20


	//   ....[202]....
        /*1460*/ 	.word	0x0001cd10


	//   ....[203]....
        /*1464*/ 	.word	0x0001cda0


	//   ....[204]....
        /*1468*/ 	.word	0x0001cdf0


	//   ....[205]....
        /*146c*/ 	.word	0x0001ce40


	//   ....[206]....
        /*1470*/ 	.word	0x0001d0a0


	//   ....[207]....
        /*1474*/ 	.word	0x0001d0f0


	//   ....[208]....
        /*1478*/ 	.word	0x0001d180


	//   ....[209]....
        /*147c*/ 	.word	0x0001d210


	//   ....[210]....
        /*1480*/ 	.word	0x0001d2a0


	//   ....[211]....
        /*1484*/ 	.word	0x0001d330


	//   ....[212]....
        /*1488*/ 	.word	0x0001d3c0


	//   ....[213]....
        /*148c*/ 	.word	0x0001d450


	//   ....[214]....
        /*1490*/ 	.word	0x0001d4d0


	//   ....[215]....
        /*1494*/ 	.word	0x0001d520


	//   ....[216]....
        /*1498*/ 	.word	0x0001d5c0


	//   ....[217]....
        /*149c*/ 	.word	0x0001d650


	//   ....[218]....
        /*14a0*/ 	.word	0x0001d6e0


	//   ....[219]....
        /*14a4*/ 	.word	0x0001d730


	//   ....[220]....
        /*14a8*/ 	.word	0x0001d7c0


	//   ....[221]....
        /*14ac*/ 	.word	0x0001d850


	//   ....[222]....
        /*14b0*/ 	.word	0x0001d8e0


	//   ....[223]....
        /*14b4*/ 	.word	0x0001d970


	//   ....[224]....
        /*14b8*/ 	.word	0x0001da00


	//   ....[225]....
        /*14bc*/ 	.word	0x0001da90


	//   ....[226]....
        /*14c0*/ 	.word	0x0001db50


	//   ....[227]....
        /*14c4*/ 	.word	0x0001de30


	//   ....[228]....
        /*14c8*/ 	.word	0x0001df20


	//   ....[229]....
        /*14cc*/ 	.word	0x0001dfc0


	//   ....[230]....
        /*14d0*/ 	.word	0x0001e020


	//   ....[231]....
        /*14d4*/ 	.word	0x0001e110


	//   ....[232]....
        /*14d8*/ 	.word	0x0001e180


	//   ....[233]....
        /*14dc*/ 	.word	0x0001e270


	//   ....[234]....
        /*14e0*/ 	.word	0x0001e2e0


	//   ....[235]....
        /*14e4*/ 	.word	0x0001e3d0


	//   ....[236]....
        /*14e8*/ 	.word	0x0001e440


	//   ....[237]....
        /*14ec*/ 	.word	0x0001e530


	//   ....[238]....
        /*14f0*/ 	.word	0x0001e5a0


	//   ....[239]....
        /*14f4*/ 	.word	0x0001e640


	//   ....[240]....
        /*14f8*/ 	.word	0x0001e730


	//   ....[241]....
        /*14fc*/ 	.word	0x0001e7f0


	//   ....[242]....
        /*1500*/ 	.word	0x0001e850


	//   ....[243]....
        /*1504*/ 	.word	0x0001e940


	//   ....[244]....
        /*1508*/ 	.word	0x0001e9a0


	//   ....[245]....
        /*150c*/ 	.word	0x0001ea90


	//   ....[246]....
        /*1510*/ 	.word	0x0001eaf0


	//   ....[247]....
        /*1514*/ 	.word	0x0001eb90


	//   ....[248]....
        /*1518*/ 	.word	0x0001ec60


	//   ....[249]....
        /*151c*/ 	.word	0x0001ed00


	//   ....[250]....
        /*1520*/ 	.word	0x0001edd0


	//   ....[251]....
        /*1524*/ 	.word	0x0001ee70


	//   ....[252]....
        /*1528*/ 	.word	0x0001ef40


	//   ....[253]....
        /*152c*/ 	.word	0x0001efe0


	//   ....[254]....
        /*1530*/ 	.word	0x0001f090


	//   ....[255]....
        /*1534*/ 	.word	0x0001f130


	//   ....[0]....
        /*1538*/ 	.word	0x0001f3c0


	//   ....[1]....
        /*153c*/ 	.word	0x0001f480


	//   ....[2]....
        /*1540*/ 	.word	0x0001f550


	//   ....[3]....
        /*1544*/ 	.word	0x0001f640


	//   ....[4]....
        /*1548*/ 	.word	0x0001f700


	//   ....[5]....
        /*154c*/ 	.word	0x0001f7c0


	//   ....[6]....
        /*1550*/ 	.word	0x0001f880


	//   ....[7]....
        /*1554*/ 	.word	0x0001f940


	//   ....[8]....
        /*1558*/ 	.word	0x0001fa00


	//   ....[9]....
        /*155c*/ 	.word	0x0001fac0


	//   ....[10]....
        /*1560*/ 	.word	0x0001fb80


	//   ....[11]....
        /*1564*/ 	.word	0x0001fc40


	//   ....[12]....
        /*1568*/ 	.word	0x0001fd00


	//   ....[13]....
        /*156c*/ 	.word	0x0001fdb0


	//   ....[14]....
        /*1570*/ 	.word	0x0001fe10


	//   ....[15]....
        /*1574*/ 	.word	0x0001fef0


	//   ....[16]....
        /*1578*/ 	.word	0x00020030


	//   ....[17]....
        /*157c*/ 	.word	0x00020110


	//   ....[18]....
        /*1580*/ 	.word	0x000201a0


	//   ....[19]....
        /*1584*/ 	.word	0x000202b0


	//   ....[20]....
        /*1588*/ 	.word	0x00020310


	//   ....[21]....
        /*158c*/ 	.word	0x00020420


	//   ....[22]....
        /*1590*/ 	.word	0x00020480


	//   ....[23]....
        /*1594*/ 	.word	0x00020590


	//   ....[24]....
        /*1598*/ 	.word	0x000205f0


	//   ....[25]....
        /*159c*/ 	.word	0x00020700


	//   ....[26]....
        /*15a0*/ 	.word	0x00020760


	//   ....[27]....
        /*15a4*/ 	.word	0x00020820


	//   ....[28]....
        /*15a8*/ 	.word	0x00020980


	//   ....[29]....
        /*15ac*/ 	.word	0x00020a20


	//   ....[30]....
        /*15b0*/ 	.word	0x00020a80


	//   ....[31]....
        /*15b4*/ 	.word	0x00020b30


	//   ....[32]....
        /*15b8*/ 	.word	0x00020b90


	//   ....[33]....
        /*15bc*/ 	.word	0x00020c40


	//   ....[34]....
        /*15c0*/ 	.word	0x00020ca0


	//   ....[35]....
        /*15c4*/ 	.word	0x00020d50


	//   ....[36]....
        /*15c8*/ 	.word	0x00020db0


	//   ....[37]....
        /*15cc*/ 	.word	0x00020e60


	//   ....[38]....
        /*15d0*/ 	.word	0x00020ec0


	//   ....[39]....
        /*15d4*/ 	.word	0x00020f70


	//   ....[40]....
        /*15d8*/ 	.word	0x00021060


	//   ....[41]....
        /*15dc*/ 	.word	0x00021100


	//   ....[42]....
        /*15e0*/ 	.word	0x00021160


	//   ....[43]....
        /*15e4*/ 	.word	0x00021230


	//   ....[44]....
        /*15e8*/ 	.word	0x00021290


	//   ....[45]....
        /*15ec*/ 	.word	0x00021360


	//   ....[46]....
        /*15f0*/ 	.word	0x000213c0


	//   ....[47]....
        /*15f4*/ 	.word	0x00021490


	//   ....[48]....
        /*15f8*/ 	.word	0x000214f0


	//   ....[49]....
        /*15fc*/ 	.word	0x000215c0


	//   ....[50]....
        /*1600*/ 	.word	0x00021620


	//   ....[51]....
        /*1604*/ 	.word	0x000216f0


	//   ....[52]....
        /*1608*/ 	.word	0x00021780


	//   ....[53]....
        /*160c*/ 	.word	0x00021820


	//   ....[54]....
        /*1610*/ 	.word	0x000219a0


	//   ....[55]....
        /*1614*/ 	.word	0x00021a10


	//   ....[56]....
        /*1618*/ 	.word	0x00021a80


	//   ....[57]....
        /*161c*/ 	.word	0x00021af0


	//   ....[58]....
        /*1620*/ 	.word	0x00021b60


	//   ....[59]....
        /*1624*/ 	.word	0x00021be0


	//   ....[60]....
        /*1628*/ 	.word	0x00021c60


	//   ....[61]....
        /*162c*/ 	.word	0x00021cf0


	//   ....[62]....
        /*1630*/ 	.word	0x00021d60


	//   ....[63]....
        /*1634*/ 	.word	0x00021dd0


	//   ....[64]....
        /*1638*/ 	.word	0x00021e40


	//   ....[65]....
        /*163c*/ 	.word	0x00021ec0


	//   ....[66]....
        /*1640*/ 	.word	0x00021f30


	//   ....[67]....
        /*1644*/ 	.word	0x00021fd0


	//   ....[68]....
        /*1648*/ 	.word	0x00022020


	//   ....[69]....
        /*164c*/ 	.word	0x000220b0


	//   ....[70]....
        /*1650*/ 	.word	0x000221e0


	//----- nvinfo : EIATTR_REG_RECONFIG
	.align		4
.L_293:
        /*1654*/ 	.byte	0x01, 0x54
	.zero		2


	//----- nvinfo : EIATTR_SYSCALL_OFFSETS
	.align		4
        /*1658*/ 	.byte	0x04, 0x46
        /*165a*/ 	.short	(.L_295 - .L_294)


	//   ....[0]....
.L_294:
        /*165c*/ 	.word	0x00002390


	//   ....[1]....
        /*1660*/ 	.word	0x000024e0


	//   ....[2]....
        /*1664*/ 	.word	0x000073b0


	//   ....[3]....
        /*1668*/ 	.word	0x00007730


	//   ....[4]....
        /*166c*/ 	.word	0x00017320


	//   ....[5]....
        /*1670*/ 	.word	0x00017470


	//   ....[6]....
        /*1674*/ 	.word	0x00017560


	//   ....[7]....
        /*1678*/ 	.word	0x000183d0


	//   ....[8]....
        /*167c*/ 	.word	0x00018f10


	//----- nvinfo : EIATTR_MBARRIER_INSTR_OFFSETS
	.align		4
.L_295:
        /*1680*/ 	.byte	0x04, 0x39
        /*1682*/ 	.short	(.L_297 - .L_296)


	//   ....[0]....
.L_296:
        /*1684*/ 	.word	0x00000260
        /*1688*/ 	.word	0x000000ff
        /*168c*/ 	.word	0x00032400
        /*1690*/ 	.short	0x0100
        /*1692*/ 	.byte	0x08
	.zero		1


	//   ....[1]....
        /*1694*/ 	.word	0x00000270
        /*1698*/ 	.word	0x000000ff
        /*169c*/ 	.word	0x00032410
        /*16a0*/ 	.short	0x0100
        /*16a2*/ 	.byte	0x08
	.zero		1


	//   ....[2]....
        /*16a4*/ 	.word	0x00000280
        /*16a8*/ 	.word	0x000000ff
        /*16ac*/ 	.word	0x00032420
        /*16b0*/ 	.short	0x0100
        /*16b2*/ 	.byte	0x08
	.zero		1


	//   ....[3]....
        /*16b4*/ 	.word	0x00000370
        /*16b8*/ 	.word	0x000000ff
        /*16bc*/ 	.word	0x00032430
        /*16c0*/ 	.short	0x0100
        /*16c2*/ 	.byte	0x08
	.zero		1


	//   ....[4]....
        /*16c4*/ 	.word	0x00000380
        /*16c8*/ 	.word	0x000000ff
        /*16cc*/ 	.word	0x00032440
        /*16d0*/ 	.short	0x0100
        /*16d2*/ 	.byte	0x08
	.zero		1


	//   ....[5]....
        /*16d4*/ 	.word	0x00000390
        /*16d8*/ 	.word	0x000000ff
        /*16dc*/ 	.word	0x00032438
        /*16e0*/ 	.short	0x0100
        /*16e2*/ 	.byte	0x08
	.zero		1


	//   ....[6]....
        /*16e4*/ 	.word	0x000003a0
        /*16e8*/ 	.word	0x000000ff
        /*16ec*/ 	.word	0x00032448
        /*16f0*/ 	.short	0x0100
        /*16f2*/ 	.byte	0x08
	.zero		1


	//   ....[7]....
        /*16f4*/ 	.word	0x000004d0
        /*16f8*/ 	.word	0x000000ff
        /*16fc*/ 	.word	0x00032450
        /*1700*/ 	.short	0x0100
        /*1702*/ 	.byte	0x08
	.zero		1


	//   ....[8]....
        /*1704*/ 	.word	0x000004e0
        /*1708*/ 	.word	0x000000ff
        /*170c*/ 	.word	0x00032460
        /*1710*/ 	.short	0x0100
        /*1712*/ 	.byte	0x08
	.zero		1


	//   ....[9]....
        /*1714*/ 	.word	0x000004f0
        /*1718*/ 	.word	0x000000ff
        /*171c*/ 	.word	0x00032458
        /*1720*/ 	.short	0x0100
        /*1722*/ 	.byte	0x08
	.zero		1


	//   ....[10]....
        /*1724*/ 	.word	0x00000500
        /*1728*/ 	.word	0x000000ff
        /*172c*/ 	.word	0x00032468
        /*1730*/ 	.short	0x0100
        /*1732*/ 	.byte	0x08
	.zero		1


	//   ....[11]....
        /*1734*/ 	.word	0x000005f0
        /*1738*/ 	.word	0x000000ff
        /*173c*/ 	.word	0x00032470
        /*1740*/ 	.short	0x0100
        /*1742*/ 	.byte	0x06
	.zero		1


	//   ....[12]....
        /*1744*/ 	.word	0x00000600
        /*1748*/ 	.word	0x000000ff
        /*174c*/ 	.word	0x00032480
        /*1750*/ 	.short	0x0100
        /*1752*/ 	.byte	0x06
	.zero		1


	//   ....[13]....
        /*1754*/ 	.word	0x00000610
        /*1758*/ 	.word	0x000000ff
        /*175c*/ 	.word	0x00032478
        /*1760*/ 	.short	0x0100
        /*1762*/ 	.byte	0x06
	.zero		1


	//   ....[14]....
        /*1764*/ 	.word	0x00000620
        /*1768*/ 	.word	0x000000ff
        /*176c*/ 	.word	0x00032488
        /*1770*/ 	.short	0x0100
        /*1772*/ 	.byte	0x06
	.zero		1


	//   ....[15]....
        /*1774*/ 	.word	0x00000750
        /*1778*/ 	.word	0x000000ff
        /*177c*/ 	.word	0x00032490
        /*1780*/ 	.short	0x0100
        /*1782*/ 	.byte	0x08
	.zero		1


	//   ....[16]....
        /*1784*/ 	.word	0x00000760
        /*1788*/ 	.word	0x000000ff
        /*178c*/ 	.word	0x000324a0
        /*1790*/ 	.short	0x0100
        /*1792*/ 	.byte	0x08
	.zero		1


	//   ....[17]....
        /*1794*/ 	.word	0x00000770
        /*1798*/ 	.word	0x000000ff
        /*179c*/ 	.word	0x00032498
        /*17a0*/ 	.short	0x0100
        /*17a2*/ 	.byte	0x08
	.zero		1


	//   ....[18]....
        /*17a4*/ 	.word	0x00000780
        /*17a8*/ 	.word	0x000000ff
        /*17ac*/ 	.word	0x000324a8
        /*17b0*/ 	.short	0x0100
        /*17b2*/ 	.byte	0x08
	.zero		1


	//   ....[19]....
        /*17b4*/ 	.word	0x000008b0
        /*17b8*/ 	.word	0x000000ff
        /*17bc*/ 	.word	0x000324b0
        /*17c0*/ 	.short	0x0100
        /*17c2*/ 	.byte	0x08
	.zero		1


	//   ....[20]....
        /*17c4*/ 	.word	0x000008c0
        /*17c8*/ 	.word	0x000000ff
        /*17cc*/ 	.word	0x000324c0
        /*17d0*/ 	.short	0x0100
        /*17d2*/ 	.byte	0x08
	.zero		1


	//   ....[21]....
        /*17d4*/ 	.word	0x000008d0
        /*17d8*/ 	.word	0x000000ff
        /*17dc*/ 	.word	0x000324b8
        /*17e0*/ 	.short	0x0100
        /*17e2*/ 	.byte	0x08
	.zero		1


	//   ....[22]....
        /*17e4*/ 	.word	0x000008e0
        /*17e8*/ 	.word	0x000000ff
        /*17ec*/ 	.word	0x000324c8
        /*17f0*/ 	.short	0x0100
        /*17f2*/ 	.byte	0x08
	.zero		1


	//   ....[23]....
        /*17f4*/ 	.word	0x000037f0
        /*17f8*/ 	.word	0x00000000
        /*17fc*/ 	.word	0x00032490
        /*1800*/ 	.short	0x010a
        /*1802*/ 	.byte	0x3f
	.zero		1


	//   ....[24]....
        /*1804*/ 	.word	0x00004bc0
        /*1808*/ 	.word	0x00000000
        /*180c*/ 	.word	0x00032490
        /*1810*/ 	.short	0x010a
        /*1812*/ 	.byte	0x3f
	.zero		1


	//   ....[25]....
        /*1814*/ 	.word	0x00005ca0
        /*1818*/ 	.word	0x00000000
        /*181c*/ 	.word	0x00032490
        /*1820*/ 	.short	0x010a
        /*1822*/ 	.byte	0x3f
	.zero		1


	//   ....[26]....
        /*1824*/ 	.word	0x00006140
        /*1828*/ 	.word	0x0000000b
        /*182c*/ 	.word	0x00000000
        /*1830*/ 	.short	0x0101
        /*1832*/ 	.byte	0x3f
	.zero		1


	//   ....[27]....
        /*1834*/ 	.word	0x00006180
        /*1838*/ 	.word	0x00000000
        /*183c*/ 	.word	0x000324b0
        /*1840*/ 	.short	0x010a
        /*1842*/ 	.byte	0x3f
	.zero		1


	//   ....[28]....
        /*1844*/ 	.word	0x000069d0
        /*1848*/ 	.word	0x00000000
        /*184c*/ 	.word	0x00000000
        /*1850*/ 	.short	0x0101
        /*1852*/ 	.byte	0x3f
	.zero		1


	//   ....[29]....
        /*1854*/ 	.word	0x00007450
        /*1858*/ 	.word	0x00000013
        /*185c*/ 	.word	0x00032400
        /*1860*/ 	.short	0x010a
        /*1862*/ 	.byte	0x3f
	.zero		1


	//   ....[30]....
        /*1864*/ 	.word	0x000074a0
        /*1868*/ 	.word	0x00000013
        /*186c*/ 	.word	0x00032400
        /*1870*/ 	.short	0x010a
        /*1872*/ 	.byte	0x3f
	.zero		1


	//   ....[31]....
        /*1874*/ 	.word	0x00007ad0
        /*1878*/ 	.word	0x00000013
        /*187c*/ 	.word	0x00032400
        /*1880*/ 	.short	0x010a
        /*1882*/ 	.byte	0x3f
	.zero		1


	//   ....[32]....
        /*1884*/ 	.word	0x00008a40
        /*1888*/ 	.word	0x00000013
        /*188c*/ 	.word	0x00032400
        /*1890*/ 	.short	0x010a
        /*1892*/ 	.byte	0x3f
	.zero		1


	//   ....[33]....
        /*1894*/ 	.word	0x00009900
        /*1898*/ 	.word	0x00000004
        /*189c*/ 	.word	0x00032430
        /*18a0*/ 	.short	0x010a
        /*18a2*/ 	.byte	0x3f
	.zero		1


	//   ....[34]....
        /*18a4*/ 	.word	0x000099b0
        /*18a8*/ 	.word	0x00000004
        /*18ac*/ 	.word	0x00032430
        /*18b0*/ 	.short	0x010a
        /*18b2*/ 	.byte	0x3f
	.zero		1


	//   ....[35]....
        /*18b4*/ 	.word	0x00009cb0
        /*18b8*/ 	.word	0x00000013
        /*18bc*/ 	.word	0x00032410
        /*18c0*/ 	.short	0x010a
        /*18c2*/ 	.byte	0x3f
	.zero		1


	//   ....[36]....
        /*18c4*/ 	.word	0x00009d00
        /*18c8*/ 	.word	0x00000004
        /*18cc*/ 	.word	0x00032450
        /*18d0*/ 	.short	0x010a
        /*18d2*/ 	.byte	0x3f
	.zero		1


	//   ....[37]....
        /*18d4*/ 	.word	0x00009d40
        /*18d8*/ 	.word	0x00000004
        /*18dc*/ 	.word	0x00032450
        /*18e0*/ 	.short	0x010a
        /*18e2*/ 	.byte	0x3f
	.zero		1


	//   ....[38]....
        /*18e4*/ 	.word	0x0000b6c0
        /*18e8*/ 	.word	0x0000000b
        /*18ec*/ 	.word	0x00000000
        /*18f0*/ 	.short	0x0101
        /*18f2*/ 	.byte	0x3f
	.zero		1


	//   ....[39]....
        /*18f4*/ 	.word	0x0000c080
        /*18f8*/ 	.word	0x00000004
        /*18fc*/ 	.word	0x00000000
        /*1900*/ 	.short	0x0101
        /*1902*/ 	.byte	0x3f
	.zero		1


	//   ....[40]....
        /*1904*/ 	.word	0x0000c1b0
        /*1908*/ 	.word	0x00000004
        /*190c*/ 	.word	0x00032430
        /*1910*/ 	.short	0x010a
        /*1912*/ 	.byte	0x3f
	.zero		1


	//   ....[41]....
        /*1914*/ 	.word	0x0000c220
        /*1918*/ 	.word	0x00000004
        /*191c*/ 	.word	0x00032430
        /*1920*/ 	.short	0x010a
        /*1922*/ 	.byte	0x3f
	.zero		1


	//   ....[42]....
        /*1924*/ 	.word	0x0000c490
        /*1928*/ 	.word	0x00000004
        /*192c*/ 	.word	0x00032450
        /*1930*/ 	.short	0x010a
        /*1932*/ 	.byte	0x3f
	.zero		1


	//   ....[43]....
        /*1934*/ 	.word	0x0000c4d0
        /*1938*/ 	.word	0x00000004
        /*193c*/ 	.word	0x00032450
        /*1940*/ 	.short	0x010a
        /*1942*/ 	.byte	0x3f
	.zero		1


	//   ....[44]....
        /*1944*/ 	.word	0x0000dcd0
        /*1948*/ 	.word	0x00000007
        /*194c*/ 	.word	0x00000000
        /*1950*/ 	.short	0x0101
        /*1952*/ 	.byte	0x3f
	.zero		1


	//   ....[45]....
        /*1954*/ 	.word	0x0000e870
        /*1958*/ 	.word	0x00000004
        /*195c*/ 	.word	0x00000000
        /*1960*/ 	.short	0x0101
        /*1962*/ 	.byte	0x3f
	.zero		1


	//   ....[46]....
        /*1964*/ 	.word	0x00010de0
        /*1968*/ 	.word	0x00000003
        /*196c*/ 	.word	0x00000000
        /*1970*/ 	.short	0x0101
        /*1972*/ 	.byte	0x3f
	.zero		1


	//   ....[47]....
        /*1974*/ 	.word	0x00011840
        /*1978*/ 	.word	0x00000009
        /*197c*/ 	.word	0x00000000
        /*1980*/ 	.short	0x0101
        /*1982*/ 	.byte	0x3f
	.zero		1


	//   ....[48]....
        /*1984*/ 	.word	0x00015d90
        /*1988*/ 	.word	0x00000016
        /*198c*/ 	.word	0x00032420
        /*1990*/ 	.short	0x010a
        /*1992*/ 	.byte	0x3f
	.zero		1


	//   ....[49]....
        /*1994*/ 	.word	0x00015e20
        /*1998*/ 	.word	0x00000007
        /*199c*/ 	.word	0x000324a0
        /*19a0*/ 	.short	0x010a
        /*19a2*/ 	.byte	0x3f
	.zero		1


	//   ....[50]....
        /*19a4*/ 	.word	0x00016070
        /*19a8*/ 	.word	0x00000007
        /*19ac*/ 	.word	0x000324c0
        /*19b0*/ 	.short	0x010a
        /*19b2*/ 	.byte	0x3f
	.zero		1


	//   ....[51]....
        /*19b4*/ 	.word	0x00016680
        /*19b8*/ 	.word	0x00000006
        /*19bc*/ 	.word	0x000324a0
        /*19c0*/ 	.short	0x010a
        /*19c2*/ 	.byte	0x3f
	.zero		1


	//   ....[52]....
        /*19c4*/ 	.word	0x000168c0
        /*19c8*/ 	.word	0x00000006
        /*19cc*/ 	.word	0x000324c0
        /*19d0*/ 	.short	0x010a
        /*19d2*/ 	.byte	0x3f
	.zero		1


	//   ....[53]....
        /*19d4*/ 	.word	0x00017ab0
        /*19d8*/ 	.word	0x0000001d
        /*19dc*/ 	.word	0x00032440
        /*19e0*/ 	.short	0x010a
        /*19e2*/ 	.byte	0x3f
	.zero		1


	//   ....[54]....
        /*19e4*/ 	.word	0x00018110
        /*19e8*/ 	.word	0x0000001d
        /*19ec*/ 	.word	0x00032430
        /*19f0*/ 	.short	0x0107
        /*19f2*/ 	.byte	0x3f
	.zero		1


	//   ....[55]....
        /*19f4*/ 	.word	0x000181e0
        /*19f8*/ 	.word	0x0000001d
        /*19fc*/ 	.word	0x00032430
        /*1a00*/ 	.short	0x0101
        /*1a02*/ 	.byte	0x3f
	.zero		1


	//   ....[56]....
        /*1a04*/ 	.word	0x00018d50
        /*1a08*/ 	.word	0x00000016
        /*1a0c*/ 	.word	0x00032400
        /*1a10*/ 	.short	0x0107
        /*1a12*/ 	.byte	0x3f
	.zero		1


	//   ....[57]....
        /*1a14*/ 	.word	0x00018de0
        /*1a18*/ 	.word	0x00000016
        /*1a1c*/ 	.word	0x00032400
        /*1a20*/ 	.short	0x0101
        /*1a22*/ 	.byte	0x3f
	.zero		1


	//   ....[58]....
        /*1a24*/ 	.word	0x00019870
        /*1a28*/ 	.word	0x00000016
        /*1a2c*/ 	.word	0x00032410
        /*1a30*/ 	.short	0x0107
        /*1a32*/ 	.byte	0x3f
	.zero		1


	//   ....[59]....
        /*1a34*/ 	.word	0x00019970
        /*1a38*/ 	.word	0x00000016
        /*1a3c*/ 	.word	0x00032410
        /*1a40*/ 	.short	0x0101
        /*1a42*/ 	.byte	0x3f
	.zero		1


	//   ....[60]....
        /*1a44*/ 	.word	0x00019990
        /*1a48*/ 	.word	0x00000016
        /*1a4c*/ 	.word	0x00032420
        /*1a50*/ 	.short	0x010a
        /*1a52*/ 	.byte	0x3f
	.zero		1


	//   ....[61]....
        /*1a54*/ 	.word	0x00019a20
        /*1a58*/ 	.word	0x0000001d
        /*1a5c*/ 	.word	0x00032460
        /*1a60*/ 	.short	0x010a
        /*1a62*/ 	.byte	0x3f
	.zero		1


	//   ....[62]....
        /*1a64*/ 	.word	0x0001a1a0
        /*1a68*/ 	.word	0x0000001d
        /*1a6c*/ 	.word	0x00032450
        /*1a70*/ 	.short	0x0107
        /*1a72*/ 	.byte	0x3f
	.zero		1


	//   ....[63]....
        /*1a74*/ 	.word	0x0001a270
        /*1a78*/ 	.word	0x0000001d
        /*1a7c*/ 	.word	0x00032450
        /*1a80*/ 	.short	0x0101
        /*1a82*/ 	.byte	0x3f
	.zero		1


	//   ....[64]....
        /*1a84*/ 	.word	0x0001a5b0
        /*1a88*/ 	.word	0x00000004
        /*1a8c*/ 	.word	0x00032440
        /*1a90*/ 	.short	0x010a
        /*1a92*/ 	.byte	0x3f
	.zero		1


	//   ....[65]....
        /*1a94*/ 	.word	0x0001a980
        /*1a98*/ 	.word	0x00000004
        /*1a9c*/ 	.word	0x00032430
        /*1aa0*/ 	.short	0x0107
        /*1aa2*/ 	.byte	0x3f
	.zero		1


	//   ....[66]....
        /*1aa4*/ 	.word	0x0001aa40
        /*1aa8*/ 	.word	0x00000004
        /*1aac*/ 	.word	0x00032430
        /*1ab0*/ 	.short	0x0101
        /*1ab2*/ 	.byte	0x3f
	.zero		1


	//   ....[67]....
        /*1ab4*/ 	.word	0x0001aa70
        /*1ab8*/ 	.word	0x00000004
        /*1abc*/ 	.word	0x00032460
        /*1ac0*/ 	.short	0x010a
        /*1ac2*/ 	.byte	0x3f
	.zero		1


	//   ....[68]....
        /*1ac4*/ 	.word	0x0001af80
        /*1ac8*/ 	.word	0x00000004
        /*1acc*/ 	.word	0x00032450
        /*1ad0*/ 	.short	0x0107
        /*1ad2*/ 	.byte	0x3f
	.zero		1


	//   ....[69]....
        /*1ad4*/ 	.word	0x0001b040
        /*1ad8*/ 	.word	0x00000004
        /*1adc*/ 	.word	0x00032450
        /*1ae0*/ 	.short	0x0101
        /*1ae2*/ 	.byte	0x3f
	.zero		1


	//   ....[70]....
        /*1ae4*/ 	.word	0x0001bed0
        /*1ae8*/ 	.word	0x00000007
        /*1aec*/ 	.word	0x00032420
        /*1af0*/ 	.short	0x010a
        /*1af2*/ 	.byte	0x3f
	.zero		1


	//   ....[71]....
        /*1af4*/ 	.word	0x0001c040
        /*1af8*/ 	.word	0x00000005
        /*1afc*/ 	.word	0x00032440
        /*1b00*/ 	.short	0x010a
        /*1b02*/ 	.byte	0x3f
	.zero		1


	//   ....[72]....
        /*1b04*/ 	.word	0x0001c0e0
        /*1b08*/ 	.word	0x00000003
        /*1b0c*/ 	.word	0x00032440
        /*1b10*/ 	.short	0x010a
        /*1b12*/ 	.byte	0x3f
	.zero		1


	//   ....[73]....
        /*1b14*/ 	.word	0x0001c120
        /*1b18*/ 	.word	0x00000005
        /*1b1c*/ 	.word	0x00032460
        /*1b20*/ 	.short	0x010a
        /*1b22*/ 	.byte	0x3f
	.zero		1


	//   ....[74]....
        /*1b24*/ 	.word	0x0001c160
        /*1b28*/ 	.word	0x00000003
        /*1b2c*/ 	.word	0x00032460
        /*1b30*/ 	.short	0x010a
        /*1b32*/ 	.byte	0x3f
	.zero		1


	//   ....[75]....
        /*1b34*/ 	.word	0x0001c1c0
        /*1b38*/ 	.word	0x00000000
        /*1b3c*/ 	.word	0x00032490
        /*1b40*/ 	.short	0x010a
        /*1b42*/ 	.byte	0x3f
	.zero		1


	//   ....[76]....
        /*1b44*/ 	.word	0x0001c470
        /*1b48*/ 	.word	0x00000000
        /*1b4c*/ 	.word	0x00032490
        /*1b50*/ 	.short	0x010a
        /*1b52*/ 	.byte	0x3f
	.zero		1


	//   ....[77]....
        /*1b54*/ 	.word	0x0001c720
        /*1b58*/ 	.word	0x00000000
        /*1b5c*/ 	.word	0x00032490
        /*1b60*/ 	.short	0x010a
        /*1b62*/ 	.byte	0x3f
	.zero		1


	//   ....[78]....
        /*1b64*/ 	.word	0x0001c9b0
        /*1b68*/ 	.word	0x00000000
        /*1b6c*/ 	.word	0x000324b0
        /*1b70*/ 	.short	0x010a
        /*1b72*/ 	.byte	0x3f
	.zero		1


	//   ....[79]....
        /*1b74*/ 	.word	0x0001cc60
        /*1b78*/ 	.word	0x00000013
        /*1b7c*/ 	.word	0x00032400
        /*1b80*/ 	.short	0x010a
        /*1b82*/ 	.byte	0x3f
	.zero		1


	//   ....[80]....
        /*1b84*/ 	.word	0x0001ce70
        /*1b88*/ 	.word	0x00000013
        /*1b8c*/ 	.word	0x00032400
        /*1b90*/ 	.short	0x010a
        /*1b92*/ 	.byte	0x3f
	.zero		1


	//   ....[81]....
        /*1b94*/ 	.word	0x0001cec0
        /*1b98*/ 	.word	0x00000004
        /*1b9c*/ 	.word	0x00032430
        /*1ba0*/ 	.short	0x010a
        /*1ba2*/ 	.byte	0x3f
	.zero		1


	//   ....[82]....
        /*1ba4*/ 	.word	0x0001cf10
        /*1ba8*/ 	.word	0x00000013
        /*1bac*/ 	.word	0x00032410
        /*1bb0*/ 	.short	0x010a
        /*1bb2*/ 	.byte	0x3f
	.zero		1


	//   ....[83]....
        /*1bb4*/ 	.word	0x0001cf60
        /*1bb8*/ 	.word	0x00000004
        /*1bbc*/ 	.word	0x00032450
        /*1bc0*/ 	.short	0x010a
        /*1bc2*/ 	.byte	0x3f
	.zero		1


	//   ....[84]....
        /*1bc4*/ 	.word	0x0001cfb0
        /*1bc8*/ 	.word	0x00000004
        /*1bcc*/ 	.word	0x00032430
        /*1bd0*/ 	.short	0x010a
        /*1bd2*/ 	.byte	0x3f
	.zero		1


	//   ....[85]....
        /*1bd4*/ 	.word	0x0001d000
        /*1bd8*/ 	.word	0x00000004
        /*1bdc*/ 	.word	0x00032450
        /*1be0*/ 	.short	0x010a
        /*1be2*/ 	.byte	0x3f
	.zero		1


	//   ....[86]....
        /*1be4*/ 	.word	0x0001dc10
        /*1be8*/ 	.word	0x00000016
        /*1bec*/ 	.word	0x00032420
        /*1bf0*/ 	.short	0x010a
        /*1bf2*/ 	.byte	0x3f
	.zero		1


	//   ....[87]....
        /*1bf4*/ 	.word	0x0001dc60
        /*1bf8*/ 	.word	0x00000007
        /*1bfc*/ 	.word	0x000324a0
        /*1c00*/ 	.short	0x010a
        /*1c02*/ 	.byte	0x3f
	.zero		1


	//   ....[88]....
        /*1c04*/ 	.word	0x0001dcb0
        /*1c08*/ 	.word	0x00000007
        /*1c0c*/ 	.word	0x000324c0
        /*1c10*/ 	.short	0x010a
        /*1c12*/ 	.byte	0x3f
	.zero		1


	//   ....[89]....
        /*1c14*/ 	.word	0x0001dd00
        /*1c18*/ 	.word	0x00000006
        /*1c1c*/ 	.word	0x000324a0
        /*1c20*/ 	.short	0x010a
        /*1c22*/ 	.byte	0x3f
	.zero		1


	//   ....[90]....
        /*1c24*/ 	.word	0x0001dd50
        /*1c28*/ 	.word	0x00000006
        /*1c2c*/ 	.word	0x000324c0
        /*1c30*/ 	.short	0x010a
        /*1c32*/ 	.byte	0x3f
	.zero		1


	//   ....[91]....
        /*1c34*/ 	.word	0x0001de70
        /*1c38*/ 	.word	0x0000001d
        /*1c3c*/ 	.word	0x00032440
        /*1c40*/ 	.short	0x010a
        /*1c42*/ 	.byte	0x3f
	.zero		1


	//   ....[92]....
        /*1c44*/ 	.word	0x0001ff30
        /*1c48*/ 	.word	0x00000016
        /*1c4c*/ 	.word	0x00032420
        /*1c50*/ 	.short	0x010a
        /*1c52*/ 	.byte	0x3f
	.zero		1


	//   ....[93]....
        /*1c54*/ 	.word	0x0001ff80
        /*1c58*/ 	.word	0x0000001d
        /*1c5c*/ 	.word	0x00032460
        /*1c60*/ 	.short	0x010a
        /*1c62*/ 	.byte	0x3f
	.zero		1


	//   ....[94]....
        /*1c64*/ 	.word	0x000208d0
        /*1c68*/ 	.word	0x00000004
        /*1c6c*/ 	.word	0x00032440
        /*1c70*/ 	.short	0x010a
        /*1c72*/ 	.byte	0x3f
	.zero		1


	//   ....[95]....
        /*1c74*/ 	.word	0x00020fb0
        /*1c78*/ 	.word	0x00000004
        /*1c7c*/ 	.word	0x00032460
        /*1c80*/ 	.short	0x010a
        /*1c82*/ 	.byte	0x3f
	.zero		1


	//   ....[96]....
        /*1c84*/ 	.word	0x00022100
        /*1c88*/ 	.word	0x00000007
        /*1c8c*/ 	.word	0x00032420
        /*1c90*/ 	.short	0x010a
        /*1c92*/ 	.byte	0x3f
	.zero		1


	//   ....[97]....
        /*1c94*/ 	.word	0x000222a0
        /*1c98*/ 	.word	0x00000005
        /*1c9c*/ 	.word	0x00032440
        /*1ca0*/ 	.short	0x010a
        /*1ca2*/ 	.byte	0x3f
	.zero		1


	//   ....[98]....
        /*1ca4*/ 	.word	0x000222f0
        /*1ca8*/ 	.word	0x00000003
        /*1cac*/ 	.word	0x00032440
        /*1cb0*/ 	.short	0x010a
        /*1cb2*/ 	.byte	0x3f
	.zero		1


	//   ....[99]....
        /*1cb4*/ 	.word	0x00022340
        /*1cb8*/ 	.word	0x00000005
        /*1cbc*/ 	.word	0x00032460
        /*1cc0*/ 	.short	0x010a
        /*1cc2*/ 	.byte	0x3f
	.zero		1


	//----- nvinfo : EIATTR_NUM_MBARRIERS
	.align		4
.L_297:
        /*1cc4*/ 	.byte	0x03, 0x38
        /*1cc6*/ 	.short	0x0017


	//----- nvinfo : EIATTR_EXIT_INSTR_OFFSETS
	.align		4
        /*1cc8*/ 	.byte	0x04, 0x1c
        /*1cca*/ 	.short	(.L_299 - .L_298)


	//   ....[0]....
.L_298:
        /*1ccc*/ 	.word	0x0001c1b0


	//----- nvinfo : EIATTR_MAX_THREADS
	.align		4
.L_299:
        /*1cd0*/ 	.byte	0x04, 0x05
        /*1cd2*/ 	.short	(.L_301 - .L_300)
.L_300:
        /*1cd4*/ 	.word	0x00000180
        /*1cd8*/ 	.word	0x00000001
        /*1cdc*/ 	.word	0x00000001


	//----- nvinfo : EIATTR_CRS_STACK_SIZE
	.align		4
.L_301:
        /*1ce0*/ 	.byte	0x04, 0x1e
        /*1ce2*/ 	.short	(.L_303 - .L_302)
.L_302:
        /*1ce4*/ 	.word	0x00000000


	//----- nvinfo : EIATTR_CBANK_PARAM_SIZE
	.align		4
.L_303:
        /*1ce8*/ 	.byte	0x03, 0x19
        /*1cea*/ 	.short	0x0bf0


	//----- nvinfo : EIATTR_PARAM_CBANK
	.align		4
        /*1cec*/ 	.byte	0x04, 0x0a
        /*1cee*/ 	.short	(.L_305 - .L_304)
	.align		4
.L_304:
        /*1cf0*/ 	.word	index@(.nv.constant0._ZN7cutlass13device_kernelIN5flash11enable_sm90INS1_16FlashAttnFwdSm90INS1_25CollectiveMainloopFwdSm90ILi2EN4cute5tupleIJNS5_1CILi1EEES8_S8_EEENS6_IJNS7_ILi128EEENS7_ILi96EEENS7_ILi64EEEEEELi256ENS_10bfloat16_tEfNS_4arch4Sm90ELb0ELb0ELb0ELb1ELb1ELb1ELb1ELb1ELb0ELb1ELb1ELb0EEENS1_21CollectiveEpilogueFwdINS6_IJSA_NS7_ILi256EEESB_EEES9_SE_SG_Li256ELb1ELb1ELb1ELb0EEENS1_36VarlenDynamicPersistentTileSchedulerILi128ELi96ELi256ELi128ELb1ELb1ELb1ELb0ELb1ELb1EEEEEEEEEvNT_6ParamsE)
        /*1cf4*/ 	.short	0x0210
        /*1cf6*/ 	.short	0x0bf0


	//----- nvinfo : EIATTR_SW_WAR
	.align		4
.L_305:
        /*1cf8*/ 	.byte	0x04, 0x36
        /*1cfa*/ 	.short	(.L_307 - .L_306)
.L_306:
        /*1cfc*/ 	.word	0x00000008
.L_307:


//--------------------- .nv.info._ZN7cutlass13device_kernelIN5flash11enable_sm90INS1_16FlashAttnFwdSm90INS1_25CollectiveMainloopFwdSm90ILi2EN4cute5tupleIJNS5_1CILi1EEES8_S8_EEENS6_IJNS7_ILi128EEENS7_ILi96EEENS7_ILi64EEEEEELi256ENS_10bfloat16_tEfNS_4arch4Sm90ELb0ELb1ELb0ELb0ELb1ELb0ELb0ELb1ELb0ELb1ELb1ELb0EEENS1_21CollectiveEpilogueFwdINS6_IJSA_NS7_ILi256EEESB_EEES9_SE_SG_Li256ELb0ELb1ELb1ELb0EEENS1_19SingleTileSchedulerILb0ELb1ELb1ELi128EEEEEEEEEvNT_6ParamsE --------------------------
	.section	.nv.info._ZN7cutlass13device_kernelIN5flash11enable_sm90INS1_16FlashAttnFwdSm90INS1_25CollectiveMainloopFwdSm90ILi2EN4cute5tupleIJNS5_1CILi1EEES8_S8_EEENS6_IJNS7_ILi128EEENS7_ILi96EEENS7_ILi64EEEEEELi256ENS_10bfloat16_tEfNS_4arch4Sm90ELb0ELb1ELb0ELb0ELb1ELb0ELb0ELb1ELb0ELb1ELb1ELb0EEENS1_21CollectiveEpilogueFwdINS6_IJSA_NS7_ILi256EEESB_EEES9_SE_SG_Li256ELb0ELb1ELb1ELb0EEENS1_19SingleTileSchedulerILb0ELb1ELb1ELi128EEEEEEEEEvNT_6ParamsE,"",@"SHT_CUDA_INFO"
	.sectionflags	@""
	.align	4


	//----- nvinfo : EIATTR_CUDA_API_VERSION
	.align		4
        /*0000*/ 	.byte	0x04, 0x37
        /*0002*/ 	.short	(.L_309 - .L_308)
.L_308:
        /*0004*/ 	.word	0x00000082


	//----- nvinfo : EIATTR_KPARAM_INFO
	.align		4
.L_309:
        /*0008*/ 	.byte	0x04, 0x17
        /*000a*/ 	.short	(.L_311 - .L_310)
.L_310:
        /*000c*/ 	.word	0x00000000
        /*0010*/ 	.short	0x0000
        /*0012*/ 	.short	0x0070
        /*0014*/ 	.byte	0x00, 0xf0, 0x01, 0x28


	//----- nvinfo : EIATTR_SPARSE_MMA_MASK
	.align		4
.L_311:
        /*0018*/ 	.byte	0x03, 0x50
        /*001a*/ 	.short	0x0000


	//----- nvinfo : EIATTR_MAXREG_COUNT
	.align		4
        /*001c*/ 	.byte	0x03, 0x1b
        /*001e*/ 	.short	0x00a8


	//----- nvinfo : EIATTR_NUM_BARRIERS
	.align		4
        /*0020*/ 	.byte	0x02, 0x4c
        /*0022*/ 	.byte	0x10
	.zero		1


	//----- nvinfo : EIATTR_EXTERNS
	.align		4
        /*0024*/ 	.byte	0x04, 0x0f
        /*0026*/ 	.short	(.L_313 - .L_312)


	//   ....[0]....
	.align		4
.L_312:
        /*0028*/ 	.word	index@(__assertfail)


	//----- nvinfo : EIATTR_MERCURY_ISA_VERSION
	.align		4
.L_313:
        /*002c*/ 	.byte	0x03, 0x5f
        /*002e*/ 	.short	0x0101


	//----- nvinfo : EIATTR_INT_WARP_WIDE_INSTR_OFFSETS
	.align		4
        /*0030*/ 	.byte	0x04, 0x31
        /*0032*/ 	.short	(.L_315 - .L_314)


	//   ....[0]....
.L_314:
        /*0034*/ 	.word	0x000000b0


	//   ....[1]....
        /*0038*/ 	.word	0x000000c0


	//   ....[2]....
        /*003c*/ 	.word	0x00000160


	//----- nvinfo : EIATTR_COOP_GROUP_MASK_REGIDS
	.align		4
.L_315:
        /*0040*/ 	.byte	0x04, 0x29
        /*0042*/ 	.short	(.L_317 - .L_316)


	//   ....[0]....
.L_316:
        /*0044*/ 	.word	0xffffffff


	//   ....[1]....
        /*0048*/ 	.word	0xffffffff


	//   ....[2]....
        /*004c*/ 	.word	0xffffffff


	//   ....[3]....
        /*0050*/ 	.word	0xffffffff


	//   ....[4]....
        /*0054*/ 	.word	0xffffffff


	//   ....[5]....
        /*0058*/ 	.word	0xffffffff


	//   ....[6]....
        /*005c*/ 	.word	0xffffffff


	//   ....[7]....
        /*0060*/ 	.word	0xffffffff


	//   ....[8]....
        /*0064*/ 	.word	0xffffffff


	//   ....[9]....
        /*0068*/ 	.word	0xffffffff


	//   ....[10]....
        /*006c*/ 	.word	0xffffffff


	//   ....[11]....
        /*0070*/ 	.word	0xffffffff


	//   ....[12]....
        /*0074*/ 	.word	0xffffffff


	//   ....[13]....
        /*0078*/ 	.word	0xffffffff


	//   ....[14]....
        /*007c*/ 	.word	0xffffffff


	//   ....[15]....
        /*0080*/ 	.word	0xffffffff


	//   ....[16]....
        /*0084*/ 	.word	0xffffffff


	//   ....[17]....
        /*0088*/ 	.word	0xffffffff


	//   ....[18]....
        /*008c*/ 	.word	0xffffffff


	//   ....[19]....
        /*0090*/ 	.word	0xffffffff


	//   ....[20]....
        /*0094*/ 	.word	0xffffffff


	//   ....[21]....
        /*0098*/ 	.word	0xffffffff


	//   ....[22]....
        /*009c*/ 	.word	0xffffffff


	//   ....[23]....
        /*00a0*/ 	.word	0xffffffff


	//   ....[24]....
        /*00a4*/ 	.word	0xffffffff


	//   ....[25]....
        /*00a8*/ 	.word	0xffffffff


	//   ....[26]....
        /*00ac*/ 	.word	0xffffffff


	//   ....[27]....
        /*00b0*/ 	.word	0xffffffff


	//   ....[28]....
        /*00b4*/ 	.word	0xffffffff


	//   ....[29]....
        /*00b8*/ 	.word	0xffffffff


	//   ....[30]....
        /*00bc*/ 	.word	0xffffffff


	//   ....[31]....
        /*00c0*/ 	.word	0xffffffff


	//   ....[32]....
        /*00c4*/ 	.word	0xffffffff


	//   ....[33]....
        /*00c8*/ 	.word	0xffffffff


	//   ....[34]....
        /*00cc*/ 	.word	0xffffffff


	//   ....[35]....
        /*00d0*/ 	.word	0xffffffff


	//   ....[36]....
        /*00d4*/ 	.word	0xffffffff


	//   ....[37]....
        /*00d8*/ 	.word	0xffffffff


	//   ....[38]....
        /*00dc*/ 	.word	0xffffffff


	//   ....[39]....
        /*00e0*/ 	.word	0xffffffff


	//   ....[40]....
        /*00e4*/ 	.word	0xffffffff


	//   ....[41]....
        /*00e8*/ 	.word	0xffffffff


	//   ....[42]....
        /*00ec*/ 	.word	0xffffffff


	//   ....[43]....
        /*00f0*/ 	.word	0xffffffff


	//   ....[44]....
        /*00f4*/ 	.word	0xffffffff


	//   ....[45]....
        /*00f8*/ 	.word	0xffffffff


	//   ....[46]....
        /*00fc*/ 	.word	0xffffffff


	//   ....[47]....
        /*0100*/ 	.word	0xffffffff


	//   ....[48]....
        /*0104*/ 	.word	0xffffffff


	//   ....[49]....
        /*0108*/ 	.word	0xffffffff


	//   ....[50]....
        /*010c*/ 	.word	0xffffffff


	//   ....[51]....
        /*0110*/ 	.word	0xffffffff


	//   ....[52]....
        /*0114*/ 	.word	0xffffffff


	//   ....[53]....
        /*0118*/ 	.word	0xffffffff


	//   ....[54]....
        /*011c*/ 	.word	0xffffffff


	//   ....[55]....
        /*0120*/ 	.word	0xffffffff


	//   ....[56]....
        /*0124*/ 	.word	0xffffffff


	//   ....[57]....
        /*0128*/ 	.word	0xffffffff


	//   ....[58]....
        /*012c*/ 	.word	0xffffffff


	//   ....[59]....
        /*0130*/ 	.word	0xffffffff


	//   ....[60]....
        /*0134*/ 	.word	0xffffffff


	//   ....[61]....
        /*0138*/ 	.word	0xffffffff


	//   ....[62]....
        /*013c*/ 	.word	0xffffffff


	//   ....[63]....
        /*0140*/ 	.word	0xffffffff


	//   ....[64]....
        /*0144*/ 	.word	0xffffffff


	//   ....[65]....
        /*0148*/ 	.word	0xffffffff


	//   ....[66]....
        /*014c*/ 	.word	0xffffffff


	//   ....[67]....
        /*0150*/ 	.word	0xffffffff


	//   ....[68]....
        /*0154*/ 	.word	0xffffffff


	//   ....[69]....
        /*0158*/ 	.word	0xffffffff


	//   ....[70]....
        /*015c*/ 	.word	0xffffffff


	//   ....[71]....
        /*0160*/ 	.word	0xffffffff


	//   ....[72]....
        /*0164*/ 	.word	0xffffffff


	//   ....[73]....
        /*0168*/ 	.word	0xffffffff


	//   ....[74]....
        /*016c*/ 	.word	0xffffffff


	//   ....[75]....
        /*0170*/ 	.word	0xffffffff


	//   ....[76]....
        /*0174*/ 	.word	0xffffffff


	//   ....[77]....
        /*0178*/ 	.word	0xffffffff


	//   ....[78]....
        /*017c*/ 	.word	0xffffffff


	//   ....[79]....
        /*0180*/ 	.word	0xffffffff


	//   ....[80]....
        /*0184*/ 	.word	0xffffffff


	//   ....[81]....
        /*0188*/ 	.word	0xffffffff


	//   ....[82]....
        /*018c*/ 	.word	0xffffffff


	//   ....[83]....
        /*0190*/ 	.word	0xffffffff


	//   ....[84]....
        /*0194*/ 	.word	0xffffffff


	//   ....[85]....
        /*0198*/ 	.word	0xffffffff


	//   ....[86]....
        /*019c*/ 	.word	0xffffffff


	//   ....[87]....
        /*01a0*/ 	.word	0xffffffff


	//   ....[88]....
        /*01a4*/ 	.word	0xffffffff


	//   ....[89]....
        /*01a8*/ 	.word	0xffffffff


	//   ....[90]....
        /*01ac*/ 	.word	0xffffffff


	//   ....[91]....
        /*01b0*/ 	.word	0xffffffff


	//   ....[92]....
        /*01b4*/ 	.word	0xffffffff


	//   ....[93]....
        /*01b8*/ 	.word	0xffffffff


	//   ....[94]....
        /*01bc*/ 	.word	0xffffffff


	//   ....[95]....
        /*01c0*/ 	.word	0xffffffff


	//   ....[96]....
        /*01c4*/ 	.word	0xffffffff


	//   ....[97]....
        /*01c8*/ 	.word	0xffffffff


	//   ....[98]....
        /*01cc*/ 	.word	0xffffffff


	//   ....[99]....
        /*01d0*/ 	.word	0xffffffff


	//   ....[100]....
        /*01d4*/ 	.word	0xffffffff


	//   ....[101]....
        /*01d8*/ 	.word	0xffffffff


	//   ....[102]....
        /*01dc*/ 	.word	0xffffffff


	//   ....[103]....
        /*01e0*/ 	.word	0xffffffff


	//   ....[104]....
        /*01e4*/ 	.word	0xffffffff


	//   ....[105]....
        /*01e8*/ 	.word	0xffffffff


	//   ....[106]....
        /*01ec*/ 	.word	0xffffffff


	//   ....[107]....
        /*01f0*/ 	.word	0x0500000f


	//   ....[108]....
        /*01f4*/ 	.word	0x0500000f


	//   ....[109]....
        /*01f8*/ 	.word	0x0500000f


	//   ....[110]....
        /*01fc*/ 	.word	0x0500000f


	//   ....[111]....
        /*0200*/ 	.word	0x0500000f


	//   ....[112]....
        /*0204*/ 	.word	0x0500000f


	//   ....[113]....
        /*0208*/ 	.word	0x0500000f


	//   ....[114]....
        /*020c*/ 	.word	0x0500000f


	//   ....[115]....
        /*0210*/ 	.word	0x0500000f


	//   ....[116]....
        /*0214*/ 	.word	0x0500000f


	//   ....[117]....
        /*0218*/ 	.word	0x0500000f


	//   ....[118]....
        /*021c*/ 	.word	0x0500000f


	//   ....[119]....
        /*0220*/ 	.word	0x0500000f


	//   ....[120]....
        /*0224*/ 	.word	0x0500000f


	//   ....[121]....
        /*0228*/ 	.word	0x0500000f


	//   ....[122]....
        /*022c*/ 	.word	0x0500000f


	//   ....[123]....
        /*0230*/ 	.word	0x0500000f


	//   ....[124]....
        /*0234*/ 	.word	0x0500000f


	//   ....[125]....
        /*0238*/ 	.word	0x0500000f


	//   ....[126]....
        /*023c*/ 	.word	0x0500000f


	//   ....[127]....
        /*0240*/ 	.word	0x0500000f


	//   ....[128]....
        /*0244*/ 	.word	0x0500000f


	//   ....[129]....
        /*0248*/ 	.word	0x0500000f


	//   ....[130]....
        /*024c*/ 	.word	0x0500000f


	//   ....[131]....
        /*0250*/ 	.word	0x0500000f


	//   ....[132]....
        /*0254*/ 	.word	0x0500000f


	//   ....[133]....
        /*0258*/ 	.word	0x0500000f


	//   ....[134]....
        /*025c*/ 	.word	0x0500000f


	//   ....[135]....
        /*0260*/ 	.word	0x0500000f


	//   ....[136]....
        /*0264*/ 	.word	0x0500000f


	//   ....[137]....
        /*0268*/ 	.word	0x0500000f


	//   ....[138]....
        /*026c*/ 	.word	0x0500000f


	//   ....[139]....
        /*0270*/ 	.word	0x0500000f


	//   ....[140]....
        /*0274*/ 	.word	0x0500000f


	//   ....[141]....
        /*0278*/ 	.word	0x0500000f


	//   ....[142]....
        /*027c*/ 	.word	0x0500000f


	//   ....[143]....
        /*0280*/ 	.word	0x0500000f


	//   ....[144]....
        /*0284*/ 	.word	0x0500000f


	//   ....[145]....
        /*0288*/ 	.word	0x0500000f


	//   ....[146]....
        /*028c*/ 	.word	0x0500000f


	//   ....[147]....
        /*0290*/ 	.word	0x0500000f


	//   ....[148]....
        /*0294*/ 	.word	0x0500000f


	//   ....[149]....
        /*0298*/ 	.word	0x0500000f


	//   ....[150]....
        /*029c*/ 	.word	0x0500000f


	//   ....[151]....
        /*02a0*/ 	.word	0x0500000f


	//   ....[152]....
        /*02a4*/ 	.word	0x0500000f


	//   ....[153]....
        /*02a8*/ 	.word	0x0500000f


	//   ....[154]....
        /*02ac*/ 	.word	0x0500000f


	//   ....[155]....
        /*02b0*/ 	.word	0x0500000f


	//   ....[156]....
        /*02b4*/ 	.word	0x0500000f


	//   ....[157]....
        /*02b8*/ 	.word	0x0500000f


	//   ....[158]....
        /*02bc*/ 	.word	0x0500000f


	//   ....[159]....
        /*02c0*/ 	.word	0x0500000f


	//   ....[160]....
        /*02c4*/ 	.word	0x0500000f


	//   ....[161]....
        /*02c8*/ 	.word	0x0500000f


	//   ....[162]....
        /*02cc*/ 	.word	0x0500000f


	//   ....[163]....
        /*02d0*/ 	.word	0x0500000f


	//   ....[164]....
        /*02d4*/ 	.word	0x0500000f


	//   ....[165]....
        /*02d8*/ 	.word	0x0500000f


	//   ....[166]....
        /*02dc*/ 	.word	0x0500000f


	//   ....[167]....
        /*02e0*/ 	.word	0x0500000f


	//   ....[168]....
        /*02e4*/ 	.word	0x0500000f


	//   ....[169]....
        /*02e8*/ 	.word	0x0500000f


	//   ....[170]....
        /*02ec*/ 	.word	0x0500000f


	//   ....[171]....
        /*02f0*/ 	.word	0x0500000f


	//   ....[172]....
        /*02f4*/ 	.word	0x0500000f


	//----- nvinfo : EIATTR_COOP_GROUP_INSTR_OFFSETS
	.align		4
.L_317:
        /*02f8*/ 	.byte	0x04, 0x28
        /*02fa*/ 	.short	(.L_319 - .L_318)


	//   ....[0]....
.L_318:
        /*02fc*/ 	.word	0x00000070


	//   ....[1]....
        /*0300*/ 	.word	0x00000080


	//   ....[2]....
        /*0304*/ 	.word	0x000002c0


	//   ....[3]....
        /*0308*/ 	.word	0x00000420


	//   ....[4]....
        /*030c*/ 	.word	0x00000540


	//   ....[5]....
        /*0310*/ 	.word	0x000006a0


	//   ....[6]....
        /*0314*/ 	.word	0x000016f0


	//   ....[7]....
        /*0318*/ 	.word	0x00001f20


	//   ....[8]....
        /*031c*/ 	.word	0x00002160


	//   ....[9]....
        /*0320*/ 	.word	0x00002df0


	//   ....[10]....
        /*0324*/ 	.word	0x00002f00


	//   ....[11]....
        /*0328*/ 	.word	0x00003590


	//   ....[12]....
        /*032c*/ 	.word	0x00003610


	//   ....[13]....
        /*0330*/ 	.word	0x00004880


	//   ....[14]....
        /*0334*/ 	.word	0x000052c0


	//   ....[15]....
        /*0338*/ 	.word	0x00005890


	//   ....[16]....
        /*033c*/ 	.word	0x000059a0


	//   ....[17]....
        /*0340*/ 	.word	0x000061c0


	//   ....[18]....
        /*0344*/ 	.word	0x00006390


	//   ....[19]....
        /*0348*/ 	.word	0x00007c70


	//   ....[20]....
        /*034c*/ 	.word	0x00007ca0


	//   ....[21]....
        /*0350*/ 	.word	0x00008100


	//   ....[22]....
        /*0354*/ 	.word	0x000082d0


	//   ....[23]....
        /*0358*/ 	.word	0x000098e0


	//   ....[24]....
        /*035c*/ 	.word	0x0000a300


	//   ....[25]....
        /*0360*/ 	.word	0x0000a8f0


	//   ....[26]....
        /*0364*/ 	.word	0x0000aa00


	//   ....[27]....
        /*0368*/ 	.word	0x0000b220


	//   ....[28]....
        /*036c*/ 	.word	0x0000b3f0


	//   ....[29]....
        /*0370*/ 	.word	0x0000c520


	//   ....[30]....
        /*0374*/ 	.word	0x0000c570


	//   ....[31]....
        /*0378*/ 	.word	0x0000c5a0


	//   ....[32]....
        /*037c*/ 	.word	0x0000c5c0


	//   ....[33]....
        /*0380*/ 	.word	0x0000d680


	//   ....[34]....
        /*0384*/ 	.word	0x0000d6e0


	//   ....[35]....
        /*0388*/ 	.word	0x0000d720


	//   ....[36]....
        /*038c*/ 	.word	0x0000d750


	//   ....[37]....
        /*0390*/ 	.word	0x0000d780


	//   ....[38]....
        /*0394*/ 	.word	0x0000d7a0


	//   ....[39]....
        /*0398*/ 	.word	0x0000e410


	//   ....[40]....
        /*039c*/ 	.word	0x0000e420


	//   ....[41]....
        /*03a0*/ 	.word	0x0000f450


	//   ....[42]....
        /*03a4*/ 	.word	0x000109a0


	//   ....[43]....
        /*03a8*/ 	.word	0x000109c0


	//   ....[44]....
        /*03ac*/ 	.word	0x000109d0


	//   ....[45]....
        /*03b0*/ 	.word	0x00010a10


	//   ....[46]....
        /*03b4*/ 	.word	0x00010a60


	//   ....[47]....
        /*03b8*/ 	.word	0x00010a80


	//   ....[48]....
        /*03bc*/ 	.word	0x00010ad0


	//   ....[49]....
        /*03c0*/ 	.word	0x00010af0


	//   ....[50]....
        /*03c4*/ 	.word	0x00010b40


	//   ....[51]....
        /*03c8*/ 	.word	0x00010b60


	//   ....[52]....
        /*03cc*/ 	.word	0x00010bb0


	//   ....[53]....
        /*03d0*/ 	.word	0x00010bd0


	//   ....[54]....
        /*03d4*/ 	.word	0x00011140


	//   ....[55]....
        /*03d8*/ 	.word	0x00011170


	//   ....[56]....
        /*03dc*/ 	.word	0x000111a0


	//   ....[57]....
        /*03e0*/ 	.word	0x00011200


	//   ....[58]....
        /*03e4*/ 	.word	0x00011260


	//   ....[59]....
        /*03e8*/ 	.word	0x00011280


	//   ....[60]....
        /*03ec*/ 	.word	0x000112e0


	//   ....[61]....
        /*03f0*/ 	.word	0x00011300


	//   ....[62]....
        /*03f4*/ 	.word	0x00011360


	//   ....[63]....
        /*03f8*/ 	.word	0x00011380


	//   ....[64]....
        /*03fc*/ 	.word	0x000113e0


	//   ....[65]....
        /*0400*/ 	.word	0x00011400


	//   ....[66]....
        /*0404*/ 	.word	0x00011460


	//   ....[67]....
        /*0408*/ 	.word	0x00011480


	//   ....[68]....
        /*040c*/ 	.word	0x000114d0


	//   ....[69]....
        /*0410*/ 	.word	0x000114f0


	//   ....[70]....
        /*0414*/ 	.word	0x00011870


	//   ....[71]....
        /*0418*/ 	.word	0x000118a0


	//   ....[72]....
        /*041c*/ 	.word	0x000118e0


	//   ....[73]....
        /*0420*/ 	.word	0x00011900


	//   ....[74]....
        /*0424*/ 	.word	0x00011920


	//   ....[75]....
        /*0428*/ 	.word	0x00011950


	//   ....[76]....
        /*042c*/ 	.word	0x000119f0


	//   ....[77]....
        /*0430*/ 	.word	0x00011a20


	//   ....[78]....
        /*0434*/ 	.word	0x00011ab0


	//   ....[79]....
        /*0438*/ 	.word	0x00011ae0


	//   ....[80]....
        /*043c*/ 	.word	0x00011af0


	//   ....[81]....
        /*0440*/ 	.word	0x00011b80


	//   ....[82]....
        /*0444*/ 	.word	0x00012300


	//   ....[83]....
        /*0448*/ 	.word	0x00012320


	//   ....[84]....
        /*044c*/ 	.word	0x00012330


	//   ....[85]....
        /*0450*/ 	.word	0x00012340


	//   ....[86]....
        /*0454*/ 	.word	0x00012350


	//   ....[87]....
        /*0458*/ 	.word	0x00012360


	//   ....[88]....
        /*045c*/ 	.word	0x00012380


	//   ....[89]....
        /*0460*/ 	.word	0x000123a0


	//   ....[90]....
        /*0464*/ 	.word	0x000123d0


	//   ....[91]....
        /*0468*/ 	.word	0x00012410


	//   ....[92]....
        /*046c*/ 	.word	0x00012450


	//   ....[93]....
        /*0470*/ 	.word	0x000124a0


	//   ....[94]....
        /*0474*/ 	.word	0x000127f0


	//   ....[95]....
        /*0478*/ 	.word	0x00012810


	//   ....[96]....
        /*047c*/ 	.word	0x00012820


	//   ....[97]....
        /*0480*/ 	.word	0x00012830


	//   ....[98]....
        /*0484*/ 	.word	0x00012840


	//   ....[99]....
        /*0488*/ 	.word	0x00012860


	//   ....[100]....
        /*048c*/ 	.word	0x000128d0


	//   ....[101]....
        /*0490*/ 	.word	0x000128f0


	//   ....[102]....
        /*0494*/ 	.word	0x00012950


	//   ....[103]....
        /*0498*/ 	.word	0x00012960


	//   ....[104]....
        /*049c*/ 	.word	0x000129d0


	//   ....[105]....
        /*04a0*/ 	.word	0x00012a50


	//   ....[106]....
        /*04a4*/ 	.word	0x00012d50


	//   ....[107]....
        /*04a8*/ 	.word	0x00013370


	//   ....[108]....
        /*04ac*/ 	.word	0x00013460


	//   ....[109]....
        /*04b0*/ 	.word	0x00013500


	//   ....[110]....
        /*04b4*/ 	.word	0x00013580


	//   ....[111]....
        /*04b8*/ 	.word	0x00013630


	//   ....[112]....
        /*04bc*/ 	.word	0x00013690


	//   ....[113]....
        /*04c0*/ 	.word	0x00013750


	//   ....[114]....
        /*04c4*/ 	.word	0x000137b0


	//   ....[115]....
        /*04c8*/ 	.word	0x00013870


	//   ....[116]....
        /*04cc*/ 	.word	0x000138d0


	//   ....[117]....
        /*04d0*/ 	.word	0x00013990


	//   ....[118]....
        /*04d4*/ 	.word	0x000139f0


	//   ....[119]....
        /*04d8*/ 	.word	0x00013a90


	//   ....[120]....
        /*04dc*/ 	.word	0x00013b20


	//   ....[121]....
        /*04e0*/ 	.word	0x00013b80


	//   ....[122]....
        /*04e4*/ 	.word	0x00013c40


	//   ....[123]....
        /*04e8*/ 	.word	0x00013cf0


	//   ....[124]....
        /*04ec*/ 	.word	0x00013d50


	//   ....[125]....
        /*04f0*/ 	.word	0x00013e20


	//   ....[126]....
        /*04f4*/ 	.word	0x00013e80


	//   ....[127]....
        /*04f8*/ 	.word	0x00013f50


	//   ....[128]....
        /*04fc*/ 	.word	0x00013fb0


	//   ....[129]....
        /*0500*/ 	.word	0x00014080


	//   ....[130]....
        /*0504*/ 	.word	0x000140e0


	//   ....[131]....
        /*0508*/ 	.word	0x000141b0


	//   ....[132]....
        /*050c*/ 	.word	0x00014210


	//   ....[133]....
        /*0510*/ 	.word	0x000142d0


	//   ....[134]....
        /*0514*/ 	.word	0x00014340


	//   ....[135]....
        /*0518*/ 	.word	0x000143e0


	//   ....[136]....
        /*051c*/ 	.word	0x00014530


	//   ....[137]....
        /*0520*/ 	.word	0x00014610


	//   ....[138]....
        /*0524*/ 	.word	0x00014670


	//   ....[139]....
        /*0528*/ 	.word	0x00014730


	//   ....[140]....
        /*052c*/ 	.word	0x00014820


	//   ....[141]....
        /*0530*/ 	.word	0x000148e0


	//   ....[142]....
        /*0534*/ 	.word	0x000149c0


	//   ....[143]....
        /*0538*/ 	.word	0x00014a80


	//   ....[144]....
        /*053c*/ 	.word	0x00014b60


	//   ....[145]....
        /*0540*/ 	.word	0x00014c20


	//   ....[146]....
        /*0544*/ 	.word	0x00014d00


	//   ....[147]....
        /*0548*/ 	.word	0x00014dd0


	//   ....[148]....
        /*054c*/ 	.word	0x00014f30


	//   ....[149]....
        /*0550*/ 	.word	0x00014fd0


	//   ....[150]....
        /*0554*/ 	.word	0x00015030


	//   ....[151]....
        /*0558*/ 	.word	0x000150d0


	//   ....[152]....
        /*055c*/ 	.word	0x00015130


	//   ....[153]....
        /*0560*/ 	.word	0x000151d0


	//   ....[154]....
        /*0564*/ 	.word	0x00015230


	//   ....[155]....
        /*0568*/ 	.word	0x000152d0


	//   ....[156]....
        /*056c*/ 	.word	0x00015330


	//   ....[157]....
        /*0570*/ 	.word	0x000153d0


	//   ....[158]....
        /*0574*/ 	.word	0x00015430


	//   ....[159]....
        /*0578*/ 	.word	0x000154d0


	//   ....[160]....
        /*057c*/ 	.word	0x000155c0


	//   ....[161]....
        /*0580*/ 	.word	0x00015660


	//   ....[162]....
        /*0584*/ 	.word	0x000156d0


	//   ....[163]....
        /*0588*/ 	.word	0x000157a0


	//   ....[164]....
        /*058c*/ 	.word	0x00015800


	//   ....[165]....
        /*0590*/ 	.word	0x000158d0


	//   ....[166]....
        /*0594*/ 	.word	0x00015930


	//   ....[167]....
        /*0598*/ 	.word	0x00015a00


	//   ....[168]....
        /*059c*/ 	.word	0x00015a60


	//   ....[169]....
        /*05a0*/ 	.word	0x00015b30


	//   ....[170]....
        /*05a4*/ 	.word	0x00015b90


	//   ....[171]....
        /*05a8*/ 	.word	0x00015c60


	//   ....[172]....
        /*05ac*/ 	.word	0x00015d40


	//----- nvinfo : EIATTR_REG_RECONFIG
	.align		4
.L_319:
        /*05b0*/ 	.byte	0x01, 0x54
	.zero		2


	//----- nvinfo : EIATTR_SYSCALL_OFFSETS
	.align		4
        /*05b4*/ 	.byte	0x04, 0x46
        /*05b6*/ 	.short	(.L_321 - .L_320)


	//   ....[0]....
.L_320:
        /*05b8*/ 	.word	0x000018b0


	//   ....[1]....
        /*05bc*/ 	.word	0x00010010


	//   ....[2]....
        /*05c0*/ 	.word	0x00010150


	//   ....[3]....
        /*05c4*/ 	.word	0x00010240


	//   ....[4]....
        /*05c8*/ 	.word	0x00010e40


	//----- nvinfo : EIATTR_MBARRIER_INSTR_OFFSETS
	.align		4
.L_321:
        /*05cc*/ 	.byte	0x04, 0x39
        /*05ce*/ 	.short	(.L_323 - .L_322)


	//   ....[0]....
.L_322:
        /*05d0*/ 	.word	0x00000170
        /*05d4*/ 	.word	0x000000ff
        /*05d8*/ 	.word	0x00022800
        /*05dc*/ 	.short	0x0100
        /*05de*/ 	.byte	0x08
	.zero		1


	//   ....[1]....
        /*05e0*/ 	.word	0x00000180
        /*05e4*/ 	.word	0x000000ff
        /*05e8*/ 	.word	0x00022820
        /*05ec*/ 	.short	0x0100
        /*05ee*/ 	.byte	0x08
	.zero		1


	//   ....[2]....
        /*05f0*/ 	.word	0x00000270
        /*05f4*/ 	.word	0x000000ff
        /*05f8*/ 	.word	0x00022830
        /*05fc*/ 	.short	0x0100
        /*05fe*/ 	.byte	0x08
	.zero		1


	//   ....[3]....
        /*0600*/ 	.word	0x00000280
        /*0604*/ 	.word	0x000000ff
        /*0608*/ 	.word	0x00022840
        /*060c*/ 	.short	0x0100
        /*060e*/ 	.byte	0x08
	.zero		1


	//   ....[4]....
        /*0610*/ 	.word	0x00000290
        /*0614*/ 	.word	0x000000ff
        /*0618*/ 	.word	0x00022838
        /*061c*/ 	.short	0x0100
        /*061e*/ 	.byte	0x08
	.zero		1


	//   ....[5]....
        /*0620*/ 	.word	0x000002a0
        /*0624*/ 	.word	0x000000ff
        /*0628*/ 	.word	0x00022848
        /*062c*/ 	.short	0x0100
        /*062e*/ 	.byte	0x08
	.zero		1


	//   ....[6]....
        /*0630*/ 	.word	0x000003d0
        /*0634*/ 	.word	0x000000ff
        /*0638*/ 	.word	0x00022850
        /*063c*/ 	.short	0x0100
        /*063e*/ 	.byte	0x08
	.zero		1


	//   ....[7]....
        /*0640*/ 	.word	0x000003e0
        /*0644*/ 	.word	0x000000ff
        /*0648*/ 	.word	0x00022860
        /*064c*/ 	.short	0x0100
        /*064e*/ 	.byte	0x08
	.zero		1


	//   ....[8]....
        /*0650*/ 	.word	0x000003f0
        /*0654*/ 	.word	0x000000ff
        /*0658*/ 	.word	0x00022858
        /*065c*/ 	.short	0x0100
        /*065e*/ 	.byte	0x08
	.zero		1


	//   ....[9]....
        /*0660*/ 	.word	0x00000400
        /*0664*/ 	.word	0x000000ff
        /*0668*/ 	.word	0x00022868
        /*066c*/ 	.short	0x0100
        /*066e*/ 	.byte	0x08
	.zero		1


	//   ....[10]....
        /*0670*/ 	.word	0x000004f0
        /*0674*/ 	.word	0x000000ff
        /*0678*/ 	.word	0x00022870
        /*067c*/ 	.short	0x0100
        /*067e*/ 	.byte	0x06
	.zero		1


	//   ....[11]....
        /*0680*/ 	.word	0x00000500
        /*0684*/ 	.word	0x000000ff
        /*0688*/ 	.word	0x00022880
        /*068c*/ 	.short	0x0100
        /*068e*/ 	.byte	0x06
	.zero		1


	//   ....[12]....
        /*0690*/ 	.word	0x00000510
        /*0694*/ 	.word	0x000000ff
        /*0698*/ 	.word	0x00022878
        /*069c*/ 	.short	0x0100
        /*069e*/ 	.byte	0x06
	.zero		1


	//   ....[13]....
        /*06a0*/ 	.word	0x00000520
        /*06a4*/ 	.word	0x000000ff
        /*06a8*/ 	.word	0x00022888
        /*06ac*/ 	.short	0x0100
        /*06ae*/ 	.byte	0x06
	.zero		1


	//   ....[14]....
        /*06b0*/ 	.word	0x00000650
        /*06b4*/ 	.word	0x000000ff
        /*06b8*/ 	.word	0x00022890
        /*06bc*/ 	.short	0x0100
        /*06be*/ 	.byte	0x08
	.zero		1


	//   ....[15]....
        /*06c0*/ 	.word	0x00000660
        /*06c4*/ 	.word	0x000000ff
        /*06c8*/ 	.word	0x000228a0
        /*06cc*/ 	.short	0x0100
        /*06ce*/ 	.byte	0x08
	.zero		1


	//   ....[16]....
        /*06d0*/ 	.word	0x00000670
        /*06d4*/ 	.word	0x000000ff
        /*06d8*/ 	.word	0x00022898
        /*06dc*/ 	.short	0x0100
        /*06de*/ 	.byte	0x08
	.zero		1


	//   ....[17]....
        /*06e0*/ 	.word	0x00000680
        /*06e4*/ 	.word	0x000000ff
        /*06e8*/ 	.word	0x000228a8
        /*06ec*/ 	.short	0x0100
        /*06ee*/ 	.byte	0x08
	.zero		1


	//   ....[18]....
        /*06f0*/ 	.word	0x000007c0
        /*06f4*/ 	.word	0x000000ff
        /*06f8*/ 	.word	0x000228b0
        /*06fc*/ 	.short	0x0100
        /*06fe*/ 	.byte	0x08
	.zero		1


	//   ....[19]....
        /*0700*/ 	.word	0x000007d0
        /*0704*/ 	.word	0x000000ff
        /*0708*/ 	.word	0x000228c0
        /*070c*/ 	.short	0x0100
        /*070e*/ 	.byte	0x08
	.zero		1


	//   ....[20]....
        /*0710*/ 	.word	0x000007e0
        /*0714*/ 	.word	0x000000ff
        /*0718*/ 	.word	0x000228b8
        /*071c*/ 	.short	0x0100
        /*071e*/ 	.byte	0x08
	.zero		1


	//   ....[21]....
        /*0720*/ 	.word	0x000007f0
        /*0724*/ 	.word	0x000000ff
        /*0728*/ 	.word	0x000228c8
        /*072c*/ 	.short	0x0100
        /*072e*/ 	.byte	0x08
	.zero		1


	//   ....[22]....
        /*0730*/ 	.word	0x000018e0
        /*0734*/ 	.word	0x000000ff
        /*0738*/ 	.word	0x00022800
        /*073c*/ 	.short	0x010a
        /*073e*/ 	.byte	0x26
	.zero		1


	//   ....[23]....
        /*0740*/ 	.word	0x00001980
        /*0744*/ 	.word	0x000000ff
        /*0748*/ 	.word	0x00022830
        /*074c*/ 	.short	0x010a
        /*074e*/ 	.byte	0x26
	.zero		1


	//   ....[24]....
        /*0750*/ 	.word	0x000019c0
        /*0754*/ 	.word	0x000000ff
        /*0758*/ 	.word	0x00022830
        /*075c*/ 	.short	0x010a
        /*075e*/ 	.byte	0x26
	.zero		1


	//   ....[25]....
        /*0760*/ 	.word	0x00001f50
        /*0764*/ 	.word	0x000000ff
        /*0768*/ 	.word	0x00000000
        /*076c*/ 	.short	0x0101
        /*076e*/ 	.byte	0x06
	.zero		1


	//   ....[26]....
        /*0770*/ 	.word	0x00003e50
        /*0774*/ 	.word	0x000000ff
        /*0778*/ 	.word	0x00022850
        /*077c*/ 	.short	0x010a
        /*077e*/ 	.byte	0x26
	.zero		1


	//   ....[27]....
        /*0780*/ 	.word	0x00003e90
        /*0784*/ 	.word	0x000000ff
        /*0788*/ 	.word	0x00022850
        /*078c*/ 	.short	0x010a
        /*078e*/ 	.byte	0x26
	.zero		1


	//   ....[28]....
        /*0790*/ 	.word	0x00004250
        /*0794*/ 	.word	0x000000ff
        /*0798*/ 	.word	0x00000000
        /*079c*/ 	.short	0x0101
        /*079e*/ 	.byte	0x07
	.zero		1


	//   ....[29]....
        /*07a0*/ 	.word	0x00004590
        /*07a4*/ 	.word	0x000000ff
        /*07a8*/ 	.word	0x00022830
        /*07ac*/ 	.short	0x010a
        /*07ae*/ 	.byte	0x1e
	.zero		1


	//   ....[30]....
        /*07b0*/ 	.word	0x000045d0
        /*07b4*/ 	.word	0x000000ff
        /*07b8*/ 	.word	0x00022830
        /*07bc*/ 	.short	0x010a
        /*07be*/ 	.byte	0x1e
	.zero		1


	//   ....[31]....
        /*07c0*/ 	.word	0x000048b0
        /*07c4*/ 	.word	0x000000ff
        /*07c8*/ 	.word	0x00000000
        /*07cc*/ 	.short	0x0101
        /*07ce*/ 	.byte	0x0a
	.zero		1


	//   ....[32]....
        /*07d0*/ 	.word	0x00007160
        /*07d4*/ 	.word	0x000000ff
        /*07d8*/ 	.word	0x00022850
        /*07dc*/ 	.short	0x010a
        /*07de*/ 	.byte	0x1e
	.zero		1


	//   ....[33]....
        /*07e0*/ 	.word	0x000071a0
        /*07e4*/ 	.word	0x000000ff
        /*07e8*/ 	.word	0x00022850
        /*07ec*/ 	.short	0x010a
        /*07ee*/ 	.byte	0x1e
	.zero		1


	//   ....[34]....
        /*07f0*/ 	.word	0x000074a0
        /*07f4*/ 	.word	0x000000ff
        /*07f8*/ 	.word	0x00000000
        /*07fc*/ 	.short	0x0101
        /*07fe*/ 	.byte	0x1e
	.zero		1


	//   ....[35]....
        /*0800*/ 	.word	0x000078a0
        /*0804*/ 	.word	0x000000ff
        /*0808*/ 	.word	0x00022830
        /*080c*/ 	.short	0x010a
        /*080e*/ 	.byte	0x1c
	.zero		1


	//   ....[36]....
        /*0810*/ 	.word	0x000078e0
        /*0814*/ 	.word	0x000000ff
        /*0818*/ 	.word	0x00022830
        /*081c*/ 	.short	0x010a
        /*081e*/ 	.byte	0x1c
	.zero		1


	//   ....[37]....
        /*0820*/ 	.word	0x00007b30
        /*0824*/ 	.word	0x000000ff
        /*0828*/ 	.word	0x00000000
        /*082c*/ 	.short	0x0101
        /*082e*/ 	.byte	0x0a
	.zero		1


	//   ....[38]....
        /*0830*/ 	.word	0x00009190
        /*0834*/ 	.word	0x000000ff
        /*0838*/ 	.word	0x00022850
        /*083c*/ 	.short	0x010a
        /*083e*/ 	.byte	0x1c
	.zero		1


	//   ....[39]....
        /*0840*/ 	.word	0x000091d0
        /*0844*/ 	.word	0x000000ff
        /*0848*/ 	.word	0x00022850
        /*084c*/ 	.short	0x010a
        /*084e*/ 	.byte	0x1c
	.zero		1


	//   ....[40]....
        /*0850*/ 	.word	0x000094b0
        /*0854*/ 	.word	0x000000ff
        /*0858*/ 	.word	0x00000000
        /*085c*/ 	.short	0x0101
        /*085e*/ 	.byte	0x1c
	.zero		1


	//   ....[41]....
        /*0860*/ 	.word	0x00009630
        /*0864*/ 	.word	0x000000ff
        /*0868*/ 	.word	0x00022830
        /*086c*/ 	.short	0x010a
        /*086e*/ 	.byte	0x1a
	.zero		1


	//   ....[42]....
        /*0870*/ 	.word	0x00009670
        /*0874*/ 	.word	0x000000ff
        /*0878*/ 	.word	0x00022830
        /*087c*/ 	.short	0x010a
        /*087e*/ 	.byte	0x1a
	.zero		1


	//   ....[43]....
        /*0880*/ 	.word	0x00009910
        /*0884*/ 	.word	0x000000ff
        /*0888*/ 	.word	0x00000000
        /*088c*/ 	.short	0x0101
        /*088e*/ 	.byte	0x0a
	.zero		1


	//   ....[44]....
        /*0890*/ 	.word	0x0000c1c0
        /*0894*/ 	.word	0x000000ff
        /*0898*/ 	.word	0x00022850
        /*089c*/ 	.short	0x010a
        /*089e*/ 	.byte	0x1a
	.zero		1


	//   ....[45]....
        /*08a0*/ 	.word	0x0000c200
        /*08a4*/ 	.word	0x000000ff
        /*08a8*/ 	.word	0x00022850
        /*08ac*/ 	.short	0x010a
        /*08ae*/ 	.byte	0x1a
	.zero		1


	//   ....[46]....
        /*08b0*/ 	.word	0x0000c500
        /*08b4*/ 	.word	0x000000ff
        /*08b8*/ 	.word	0x00000000
        /*08bc*/ 	.short	0x0101
        /*08be*/ 	.byte	0x1a
	.zero		1


	//   ....[47]....
        /*08c0*/ 	.word	0x0000d7b0
        /*08c4*/ 	.word	0x000000ff
        /*08c8*/ 	.word	0x00000000
        /*08cc*/ 	.short	0x0101
        /*08ce*/ 	.byte	0x04
	.zero		1


	//   ....[48]....
        /*08d0*/ 	.word	0x00010740
        /*08d4*/ 	.word	0x000000ff
        /*08d8*/ 	.word	0x00022840
        /*08dc*/ 	.short	0x010a
        /*08de*/ 	.byte	0x2f
	.zero		1


	//   ....[49]....
        /*08e0*/ 	.word	0x00010c70
        /*08e4*/ 	.word	0x000000ff
        /*08e8*/ 	.word	0x00022830
        /*08ec*/ 	.short	0x0107
        /*08ee*/ 	.byte	0x2f
	.zero		1


	//   ....[50]....
        /*08f0*/ 	.word	0x00010ce0
        /*08f4*/ 	.word	0x000000ff
        /*08f8*/ 	.word	0x00022830
        /*08fc*/ 	.short	0x0101
        /*08fe*/ 	.byte	0x2f
	.zero		1


	//   ....[51]....
        /*0900*/ 	.word	0x000115c0
        /*0904*/ 	.word	0x000000ff
        /*0908*/ 	.word	0x00022800
        /*090c*/ 	.short	0x0107
        /*090e*/ 	.byte	0x2f
	.zero		1


	//   ....[52]....
        /*0910*/ 	.word	0x00011600
        /*0914*/ 	.word	0x000000ff
        /*0918*/ 	.word	0x00022800
        /*091c*/ 	.short	0x0101
        /*091e*/ 	.byte	0x2f
	.zero		1


	//   ....[53]....
        /*0920*/ 	.word	0x00011610
        /*0924*/ 	.word	0x000000ff
        /*0928*/ 	.word	0x00022820
        /*092c*/ 	.short	0x010a
        /*092e*/ 	.byte	0x2f
	.zero		1


	//   ....[54]....
        /*0930*/ 	.word	0x00011660
        /*0934*/ 	.word	0x000000ff
        /*0938*/ 	.word	0x00022860
        /*093c*/ 	.short	0x010a
        /*093e*/ 	.byte	0x2f
	.zero		1


	//   ....[55]....
        /*0940*/ 	.word	0x00011d90
        /*0944*/ 	.word	0x000000ff
        /*0948*/ 	.word	0x00022850
        /*094c*/ 	.short	0x0107
        /*094e*/ 	.byte	0x2f
	.zero		1


	//   ....[56]....
        /*0950*/ 	.word	0x00011e10
        /*0954*/ 	.word	0x000000ff
        /*0958*/ 	.word	0x00022850
        /*095c*/ 	.short	0x0101
        /*095e*/ 	.byte	0x2f
	.zero		1


	//   ....[57]....
        /*0960*/ 	.word	0x00012100
        /*0964*/ 	.word	0x00000020
        /*0968*/ 	.word	0x00022840
        /*096c*/ 	.short	0x010a
        /*096e*/ 	.byte	0x3f
	.zero		1


	//   ....[58]....
        /*0970*/ 	.word	0x00012530
        /*0974*/ 	.word	0x00000020
        /*0978*/ 	.word	0x00022830
        /*097c*/ 	.short	0x0107
        /*097e*/ 	.byte	0x3f
	.zero		1


	//   ....[59]....
        /*0980*/ 	.word	0x000125e0
        /*0984*/ 	.word	0x00000020
        /*0988*/ 	.word	0x00022830
        /*098c*/ 	.short	0x0101
        /*098e*/ 	.byte	0x3f
	.zero		1


	//   ....[60]....
        /*0990*/ 	.word	0x00012610
        /*0994*/ 	.word	0x00000020
        /*0998*/ 	.word	0x00022860
        /*099c*/ 	.short	0x010a
        /*099e*/ 	.byte	0x3f
	.zero		1


	//   ....[61]....
        /*09a0*/ 	.word	0x00012b50
        /*09a4*/ 	.word	0x00000020
        /*09a8*/ 	.word	0x00022850
        /*09ac*/ 	.short	0x0107
        /*09ae*/ 	.byte	0x3f
	.zero		1


	//   ....[62]....
        /*09b0*/ 	.word	0x00012c10
        /*09b4*/ 	.word	0x00000020
        /*09b8*/ 	.word	0x00022850
        /*09bc*/ 	.short	0x0101
        /*09be*/ 	.byte	0x3f
	.zero		1


	//   ....[63]....
        /*09c0*/ 	.word	0x00012d00
        /*09c4*/ 	.word	0x00000004
        /*09c8*/ 	.word	0x00022820
        /*09cc*/ 	.short	0x010a
        /*09ce*/ 	.byte	0x3f
	.zero		1


	//   ....[64]....
        /*09d0*/ 	.word	0x00012e40
        /*09d4*/ 	.word	0x00000005
        /*09d8*/ 	.word	0x00022840
        /*09dc*/ 	.short	0x010a
        /*09de*/ 	.byte	0x3f
	.zero		1


	//   ....[65]....
        /*09e0*/ 	.word	0x00012ee0
        /*09e4*/ 	.word	0x00000015
        /*09e8*/ 	.word	0x00022840
        /*09ec*/ 	.short	0x010a
        /*09ee*/ 	.byte	0x3f
	.zero		1


	//   ....[66]....
        /*09f0*/ 	.word	0x00012f20
        /*09f4*/ 	.word	0x00000005
        /*09f8*/ 	.word	0x00022860
        /*09fc*/ 	.short	0x010a
        /*09fe*/ 	.byte	0x3f
	.zero		1


	//   ....[67]....
        /*0a00*/ 	.word	0x00012f60
        /*0a04*/ 	.word	0x00000015
        /*0a08*/ 	.word	0x00022860
        /*0a0c*/ 	.short	0x010a
        /*0a0e*/ 	.byte	0x3f
	.zero		1


	//   ....[68]....
        /*0a10*/ 	.word	0x00012fd0
        /*0a14*/ 	.word	0x00000003
        /*0a18*/ 	.word	0x00022800
        /*0a1c*/ 	.short	0x010a
        /*0a1e*/ 	.byte	0x3f
	.zero		1


	//   ....[69]....
        /*0a20*/ 	.word	0x00013030
        /*0a24*/ 	.word	0x00000003
        /*0a28*/ 	.word	0x00022830
        /*0a2c*/ 	.short	0x010a
        /*0a2e*/ 	.byte	0x3f
	.zero		1


	//   ....[70]....
        /*0a30*/ 	.word	0x00013090
        /*0a34*/ 	.word	0x0000000b
        /*0a38*/ 	.word	0x00022850
        /*0a3c*/ 	.short	0x010a
        /*0a3e*/ 	.byte	0x3f
	.zero		1


	//   ....[71]....
        /*0a40*/ 	.word	0x000130f0
        /*0a44*/ 	.word	0x00000009
        /*0a48*/ 	.word	0x00022830
        /*0a4c*/ 	.short	0x010a
        /*0a4e*/ 	.byte	0x3f
	.zero		1


	//   ....[72]....
        /*0a50*/ 	.word	0x00013150
        /*0a54*/ 	.word	0x0000000d
        /*0a58*/ 	.word	0x00022850
        /*0a5c*/ 	.short	0x010a
        /*0a5e*/ 	.byte	0x3f
	.zero		1


	//   ....[73]....
        /*0a60*/ 	.word	0x000131b0
        /*0a64*/ 	.word	0x00000004
        /*0a68*/ 	.word	0x00022830
        /*0a6c*/ 	.short	0x010a
        /*0a6e*/ 	.byte	0x3f
	.zero		1


	//   ....[74]....
        /*0a70*/ 	.word	0x00013210
        /*0a74*/ 	.word	0x0000000a
        /*0a78*/ 	.word	0x00022850
        /*0a7c*/ 	.short	0x010a
        /*0a7e*/ 	.byte	0x3f
	.zero		1


	//   ....[75]....
        /*0a80*/ 	.word	0x00013270
        /*0a84*/ 	.word	0x00000009
        /*0a88*/ 	.word	0x00022830
        /*0a8c*/ 	.short	0x010a
        /*0a8e*/ 	.byte	0x3f
	.zero		1


	//   ....[76]....
        /*0a90*/ 	.word	0x000132d0
        /*0a94*/ 	.word	0x0000000d
        /*0a98*/ 	.word	0x00022850
        /*0a9c*/ 	.short	0x010a
        /*0a9e*/ 	.byte	0x3f
	.zero		1


	//   ....[77]....
        /*0aa0*/ 	.word	0x000133b0
        /*0aa4*/ 	.word	0x00000003
        /*0aa8*/ 	.word	0x00022840
        /*0aac*/ 	.short	0x010a
        /*0aae*/ 	.byte	0x3f
	.zero		1


	//   ....[78]....
        /*0ab0*/ 	.word	0x00014420
        /*0ab4*/ 	.word	0x00000003
        /*0ab8*/ 	.word	0x00022820
        /*0abc*/ 	.short	0x010a
        /*0abe*/ 	.byte	0x3f
	.zero		1


	//   ....[79]....
        /*0ac0*/ 	.word	0x00014480
        /*0ac4*/ 	.word	0x00000003
        /*0ac8*/ 	.word	0x00022860
        /*0acc*/ 	.short	0x010a
        /*0ace*/ 	.byte	0x3f
	.zero		1


	//   ....[80]....
        /*0ad0*/ 	.word	0x00014e80
        /*0ad4*/ 	.word	0x00000020
        /*0ad8*/ 	.word	0x00022840
        /*0adc*/ 	.short	0x010a
        /*0ade*/ 	.byte	0x3f
	.zero		1


	//   ....[81]....
        /*0ae0*/ 	.word	0x00015510
        /*0ae4*/ 	.word	0x00000020
        /*0ae8*/ 	.word	0x00022860
        /*0aec*/ 	.short	0x010a
        /*0aee*/ 	.byte	0x3f
	.zero		1


	//   ....[82]....
        /*0af0*/ 	.word	0x00015c90
        /*0af4*/ 	.word	0x00000004
        /*0af8*/ 	.word	0x00022820
        /*0afc*/ 	.short	0x010a
        /*0afe*/ 	.byte	0x3f
	.zero		1


	//   ....[83]....
        /*0b00*/ 	.word	0x00015e00
        /*0b04*/ 	.word	0x00000005
        /*0b08*/ 	.word	0x00022840
        /*0b0c*/ 	.short	0x010a
        /*0b0e*/ 	.byte	0x3f
	.zero		1


	//   ....[84]....
        /*0b10*/ 	.word	0x00015e50
        /*0b14*/ 	.word	0x00000015
        /*0b18*/ 	.word	0x00022840
        /*0b1c*/ 	.short	0x010a
        /*0b1e*/ 	.byte	0x3f
	.zero		1


	//   ....[85]....
        /*0b20*/ 	.word	0x00015ea0
        /*0b24*/ 	.word	0x00000005
        /*0b28*/ 	.word	0x00022860
        /*0b2c*/ 	.short	0x010a
        /*0b2e*/ 	.byte	0x3f
	.zero		1


	//----- nvinfo : EIATTR_NUM_MBARRIERS
	.align		4
.L_323:
        /*0b30*/ 	.byte	0x03, 0x38
        /*0b32*/ 	.short	0x0016


	//----- nvinfo : EIATTR_EXIT_INSTR_OFFSETS
	.align		4
        /*0b34*/ 	.byte	0x04, 0x1c
        /*0b36*/ 	.short	(.L_325 - .L_324)


	//   ....[0]....
.L_324:
        /*0b38*/ 	.word	0x00012fb0


	//----- nvinfo : EIATTR_MAX_THREADS
	.align		4
.L_325:
        /*0b3c*/ 	.byte	0x04, 0x05
        /*0b3e*/ 	.short	(.L_327 - .L_326)
.L_326:
        /*0b40*/ 	.word	0x00000180
        /*0b44*/ 	.word	0x00000001
        /*0b48*/ 	.word	0x00000001


	//----- nvinfo : EIATTR_CRS_STACK_SIZE
	.align		4
.L_327:
        /*0b4c*/ 	.byte	0x04, 0x1e
        /*0b4e*/ 	.short	(.L_329 - .L_328)
.L_328:
        /*0b50*/ 	.word	0x00000000


	//----- nvinfo : EIATTR_CBANK_PARAM_SIZE
	.align		4
.L_329:
        /*0b54*/ 	.byte	0x03, 0x19
        /*0b56*/ 	.short	0x0a70


	//----- nvinfo : EIATTR_PARAM_CBANK
	.align		4
        /*0b58*/ 	.byte	0x04, 0x0a
        /*0b5a*/ 	.short	(.L_331 - .L_330)
	.align		4
.L_330:
        /*0b5c*/ 	.word	index@(.nv.constant0._ZN7cutlass13device_kernelIN5flash11enable_sm90INS1_16FlashAttnFwdSm90INS1_25CollectiveMainloopFwdSm90ILi2EN4cute5tupleIJNS5_1CILi1EEES8_S8_EEENS6_IJNS7_ILi128EEENS7_ILi96EEENS7_ILi64EEEEEELi256ENS_10bfloat16_tEfNS_4arch4Sm90ELb0ELb1ELb0ELb0ELb1ELb0ELb0ELb1ELb0ELb1ELb1ELb0EEENS1_21CollectiveEpilogueFwdINS6_IJSA_NS7_ILi256EEESB_EEES9_SE_SG_Li256ELb0ELb1ELb1ELb0EEENS1_19SingleTileSchedulerILb0ELb1ELb1ELi128EEEEEEEEEvNT_6ParamsE)
        /*0b60*/ 	.short	0x0210
        /*0b62*/ 	.short	0x0a70


	//----- nvinfo : EIATTR_SW_WAR
	.align		4
.L_331:
        /*0b64*/ 	.byte	0x04, 0x36
        /*0b66*/ 	.short	(.L_333 - .L_332)
.L_332:
        /*0b68*/ 	.word	0x00000008
.L_333:


//--------------------- .nv.info._ZN7cutlass13device_kernelIN5flash11enable_sm90INS1_16FlashAttnFwdSm90INS1_25CollectiveMainloopFwdSm90ILi2EN4cute5tupleIJNS5_1CILi1EEES8_S8_EEENS6_IJNS7_ILi128EEENS7_ILi96EEENS7_ILi64EEEEEELi256ENS_10bfloat16_tEfNS_4arch4Sm90ELb0ELb1ELb0ELb0ELb1ELb0ELb1ELb1ELb0ELb1ELb1ELb0EEENS1_21CollectiveEpilogueFwdINS6_IJSA_NS7_ILi256EEESB_EEES9_SE_SG_Li256ELb0ELb1ELb1ELb0EEENS1_19SingleTileSchedulerILb0ELb1ELb1ELi128EEEEEEEEEvNT_6ParamsE --------------------------
	.section	.nv.info._ZN7cutlass13device_kernelIN5flash11enable_sm90INS1_16FlashAttnFwdSm90INS1_25CollectiveMainloopFwdSm90ILi2EN4cute5tupleIJNS5_1CILi1EEES8_S8_EEENS6_IJNS7_ILi128EEENS7_ILi96EEENS7_ILi64EEEEEELi256ENS_10bfloat16_tEfNS_4arch4Sm90ELb0ELb1ELb0ELb0ELb1ELb0ELb1ELb1ELb0ELb1ELb1ELb0EEENS1_21CollectiveEpilogueFwdINS6_IJSA_NS7_ILi256EEESB_EEES9_SE_SG_Li256ELb0ELb1ELb1ELb0EEENS1_19SingleTileSchedulerILb0ELb1ELb1ELi128EEEEEEEEEvNT_6ParamsE,"",@"SHT_CUDA_INFO"
	.sectionflags	@""
	.align	4


	//----- nvinfo : EIATTR_CUDA_API_VERSION
	.align		4
        /*0000*/ 	.byte	0x04, 0x37
        /*0002*/ 	.short	(.L_335 - .L_334)
.L_334:
        /*0004*/ 	.word	0x00000082


	//----- nvinfo : EIATTR_KPARAM_INFO
	.align		4
.L_335:
        /*0008*/ 	.byte	0x04, 0x17
        /*000a*/ 	.short	(.L_337 - .L_336)
.L_336:
        /*000c*/ 	.word	0x00000000
        /*0010*/ 	.short	0x0000
        /*0012*/ 	.short	0x0070
        /*0014*/ 	.byte	0x00, 0xf0, 0x01, 0x2c


	//----- nvinfo : EIATTR_SPARSE_MMA_MASK
	.align		4
.L_337:
        /*0018*/ 	.byte	0x03, 0x50
        /*001a*/ 	.short	0x0000


	//----- nvinfo : EIATTR_MAXREG_COUNT
	.align		4
        /*001c*/ 	.byte	0x03, 0x1b
        /*001e*/ 	.short	0x00a8


	//----- nvinfo : EIATTR_NUM_BARRIERS
	.align		4
        /*0020*/ 	.byte	0x02, 0x4c
        /*0022*/ 	.byte	0x10
	.zero		1


	//----- nvinfo : EIATTR_EXTERNS
	.align		4
        /*0024*/ 	.byte	0x04, 0x0f
        /*0026*/ 	.short	(.L_339 - .L_338)


	//   ....[0]....
	.align		4
.L_338:
        /*0028*/ 	.word	index@(__assertfail)


	//----- nvinfo : EIATTR_ANNOTATIONS
	.align		4
.L_339:
        /*002c*/ 	.byte	0x04, 0x55
        /*002e*/ 	.short	(.L_341 - .L_340)


	//   ....[0]....
.L_340:
        /* <DEDUP_REMOVED lines=1827> */


	//----- nvinfo : EIATTR_MERCURY_ISA_VERSION
	.align		4
.L_341:
        /*7250*/ 	.byte	0x03, 0x5f
        /*7252*/ 	.short	0x0101


	//----- nvinfo : EIATTR_INT_WARP_WIDE_INSTR_OFFSETS
	.align		4
        /*7254*/ 	.byte	0x04, 0x31
        /*7256*/ 	.short	(.L_343 - .L_342)


	//   ....[0]....
.L_342:
        /*7258*/ 	.word	0x000000c0


	//   ....[1]....
        /*725c*/ 	.word	0x000000d0


	//   ....[2]....
        /*7260*/ 	.word	0x000000e0


	//   ....[3]....
        /*7264*/ 	.word	0x00000180


	//----- nvinfo : EIATTR_COOP_GROUP_MASK_REGIDS
	.align		4
.L_343:
        /*7268*/ 	.byte	0x04, 0x29
        /*726a*/ 	.short	(.L_345 - .L_344)


	//   ....[0]....
.L_344:
        /*726c*/ 	.word	0xffffffff


	//   ....[1]....
        /*7270*/ 	.word	0xffffffff


	//   ....[2]....
        /*7274*/ 	.word	0xffffffff


	//   ....[3]....
        /*7278*/ 	.word	0xffffffff


	//   ....[4]....
        /*727c*/ 	.word	0xffffffff


	//   ....[5]....
        /*7280*/ 	.word	0xffffffff


	//   ....[6]....
        /*7284*/ 	.word	0xffffffff


	//   ....[7]....
        /*7288*/ 	.word	0xffffffff


	//   ....[8]....
        /*728c*/ 	.word	0xffffffff


	//   ....[9]....
        /*7290*/ 	.word	0xffffffff


	//   ....[10]....
        /*7294*/ 	.word	0xffffffff


	//   ....[11]....
        /*7298*/ 	.word	0xffffffff


	//   ....[12]....
        /*729c*/ 	.word	0xffffffff


	//   ....[13]....
        /*72a0*/ 	.word	0xffffffff


	//   ....[14]....
        /*72a4*/ 	.word	0xffffffff


	//   ....[15]....
        /*72a8*/ 	.word	0xffffffff


	//   ....[16]....
        /*72ac*/ 	.word	0xffffffff


	//   ....[17]....
        /*72b0*/ 	.word	0xffffffff


	//   ....[18]....
        /*72b4*/ 	.word	0xffffffff


	//   ....[19]....
        /*72b8*/ 	.word	0xffffffff


	//   ....[20]....
        /*72bc*/ 	.word	0xffffffff


	//   ....[21]....
        /*72c0*/ 	.word	0xffffffff


	//   ....[22]....
        /*72c4*/ 	.word	0xffffffff


	//   ....[23]....
        /*72c8*/ 	.word	0xffffffff


	//   ....[24]....
        /*72cc*/ 	.word	0xffffffff


	//   ....[25]....
        /*72d0*/ 	.word	0xffffffff


	//   ....[26]....
        /*72d4*/ 	.word	0xffffffff


	//   ....[27]....
        /*72d8*/ 	.word	0xffffffff


	//   ....[28]....
        /*72dc*/ 	.word	0xffffffff


	//   ....[29]....
        /*72e0*/ 	.word	0xffffffff


	//   ....[30]....
        /*72e4*/ 	.word	0xffffffff


	//   ....[31]....
        /*72e8*/ 	.word	0xffffffff


	//   ....[32]....
        /*72ec*/ 	.word	0xffffffff


	//   ....[33]....
        /*72f0*/ 	.word	0xffffffff


	//   ....[34]....
        /*72f4*/ 	.word	0xffffffff


	//   ....[35]....
        /*72f8*/ 	.word	0xffffffff


	//   ....[36]....
        /*72fc*/ 	.word	0xffffffff


	//   ....[37]....
        /*7300*/ 	.word	0xffffffff


	//   ....[38]....
        /*7304*/ 	.word	0xffffffff


	//   ....[39]....
        /*7308*/ 	.word	0xffffffff


	//   ....[40]....
        /*730c*/ 	.word	0xffffffff


	//   ....[41]....
        /*7310*/ 	.word	0xffffffff


	//   ....[42]....
        /*7314*/ 	.word	0xffffffff


	//   ....[43]....
        /*7318*/ 	.word	0xffffffff


	//   ....[44]....
        /*731c*/ 	.word	0xffffffff


	//   ....[45]....
        /*7320*/ 	.word	0xffffffff


	//   ....[46]....
        /*7324*/ 	.word	0xffffffff


	//   ....[47]....
        /*7328*/ 	.word	0xffffffff


	//   ....[48]....
        /*732c*/ 	.word	0xffffffff


	//   ....[49]....
        /*7330*/ 	.word	0xffffffff


	//   ....[50]....
        /*7334*/ 	.word	0xffffffff


	//   ....[51]....
        /*7338*/ 	.word	0xffffffff


	//   ....[52]....
        /*733c*/ 	.word	0xffffffff


	//   ....[53]....
        /*7340*/ 	.word	0xffffffff


	//   ....[54]....
        /*7344*/ 	.word	0xffffffff


	//   ....[55]....
        /*7348*/ 	.word	0xffffffff


	//   ....[56]....
        /*734c*/ 	.word	0xffffffff


	//   ....[57]....
        /*7350*/ 	.word	0xffffffff


	//   ....[58]....
        /*7354*/ 	.word	0xffffffff


	//   ....[59]....
        /*7358*/ 	.word	0xffffffff


	//   ....[60]....
        /*735c*/ 	.word	0xffffffff


	//   ....[61]....
        /*7360*/ 	.word	0xffffffff


	//   ....[62]....
        /*7364*/ 	.word	0xffffffff


	//   ....[63]....
        /*7368*/ 	.word	0xffffffff


	//   ....[64]....
        /*736c*/ 	.word	0xffffffff


	//   ....[65]....
        /*7370*/ 	.word	0xffffffff


	//   ....[66]....
        /*7374*/ 	.word	0xffffffff


	//   ....[67]....
        /*7378*/ 	.word	0xffffffff


	//   ....[68]....
        /*737c*/ 	.word	0xffffffff


	//   ....[69]....
        /*7380*/ 	.word	0xffffffff


	//   ....[70]....
        /*7384*/ 	.word	0xffffffff


	//   ....[71]....
        /*7388*/ 	.word	0xffffffff


	//   ....[72]....
        /*738c*/ 	.word	0xffffffff


	//   ....[73]....
        /*7390*/ 	.word	0xffffffff


	//   ....[74]....
        /*7394*/ 	.word	0xffffffff


	//   ....[75]....
        /*7398*/ 	.word	0xffffffff


	//   ....[76]....
        /*739c*/ 	.word	0xffffffff


	//   ....[77]....
        /*73a0*/ 	.word	0xffffffff


	//   ....[78]....
        /*73a4*/ 	.word	0xffffffff


	//   ....[79]....
        /*73a8*/ 	.word	0xffffffff


	//   ....[80]....
        /*73ac*/ 	.word	0xffffffff


	//   ....[81]....
        /*73b0*/ 	.word	0xffffffff


	//   ....[82]....
        /*73b4*/ 	.word	0xffffffff


	//   ....[83]....
        /*73b8*/ 	.word	0xffffffff


	//   ....[84]....
        /*73bc*/ 	.word	0xffffffff


	//   ....[85]....
        /*73c0*/ 	.word	0xffffffff


	//   ....[86]....
        /*73c4*/ 	.word	0xffffffff


	//   ....[87]....
        /*73c8*/ 	.word	0xffffffff


	//   ....[88]....
        /*73cc*/ 	.word	0xffffffff


	//   ....[89]....
        /*73d0*/ 	.word	0xffffffff


	//   ....[90]....
        /*73d4*/ 	.word	0xffffffff


	//   ....[91]....
        /*73d8*/ 	.word	0xffffffff


	//   ....[92]....
        /*73dc*/ 	.word	0xffffffff


	//   ....[93]....
        /*73e0*/ 	.word	0xffffffff


	//   ....[94]....
        /*73e4*/ 	.word	0xffffffff


	//   ....[95]....
        /*73e8*/ 	.word	0xffffffff


	//   ....[96]....
        /*73ec*/ 	.word	0xffffffff


	//   ....[97]....
        /*73f0*/ 	.word	0xffffffff


	//   ....[98]....
        /*73f4*/ 	.word	0xffffffff


	//   ....[99]....
        /*73f8*/ 	.word	0xffffffff


	//   ....[100]....
        /*73fc*/ 	.word	0xffffffff


	//   ....[101]....
        /*7400*/ 	.word	0xffffffff


	//   ....[102]....
        /*7404*/ 	.word	0xffffffff


	//   ....[103]....
        /*7408*/ 	.word	0xffffffff


	//   ....[104]....
        /*740c*/ 	.word	0xffffffff


	//   ....[105]....
        /*7410*/ 	.word	0xffffffff


	//   ....[106]....
        /*7414*/ 	.word	0xffffffff


	//   ....[107]....
        /*7418*/ 	.word	0xffffffff


	//   ....[108]....
        /*741c*/ 	.word	0xffffffff


	//   ....[109]....
        /*7420*/ 	.word	0xffffffff


	//   ....[110]....
        /*7424*/ 	.word	0xffffffff


	//   ....[111]....
        /*7428*/ 	.word	0xffffffff


	//   ....[112]....
        /*742c*/ 	.word	0xffffffff


	//   ....[113]....
        /*7430*/ 	.word	0xffffffff


	//   ....[114]....
        /*7434*/ 	.word	0xffffffff


	//   ....[115]....
        /*7438*/ 	.word	0xffffffff


	//   ....[116]....
        /*743c*/ 	.word	0xffffffff


	//   ....[117]....
        /*7440*/ 	.word	0x0500000f


	//   ....[118]....
        /*7444*/ 	.word	0x0500000f


	//   ....[119]....
        /*7448*/ 	.word	0x0500000f


	//   ....[120]....
        /*744c*/ 	.word	0x0500000f


	//   ....[121]....
        /*7450*/ 	.word	0x0500000f


	//   ....[122]....
        /*7454*/ 	.word	0x0500000f


	//   ....[123]....
        /*7458*/ 	.word	0x0500000f


	//   ....[124]....
        /*745c*/ 	.word	0x0500000f


	//   ....[125]....
        /*7460*/ 	.word	0x0500000f


	//   ....[126]....
        /*7464*/ 	.word	0x0500000f


	//   ....[127]....
        /*7468*/ 	.word	0x0500000f


	//   ....[128]....
        /*746c*/ 	.word	0x0500000f


	//   ....[129]....
        /*7470*/ 	.word	0x0500000f


	//   ....[130]....
        /*7474*/ 	.word	0x0500000f


	//   ....[131]....
        /*7478*/ 	.word	0x0500000f


	//   ....[132]....
        /*747c*/ 	.word	0x0500000f


	//   ....[133]....
        /*7480*/ 	.word	0x0500000f


	//   ....[134]....
        /*7484*/ 	.word	0x0500000f


	//   ....[135]....
        /*7488*/ 	.word	0x0500000f


	//   ....[136]....
        /*748c*/ 	.word	0x0500000f


	//   ....[137]....
        /*7490*/ 	.word	0x0500000f


	//   ....[138]....
        /*7494*/ 	.word	0x0500000f


	//   ....[139]....
        /*7498*/ 	.word	0x0500000f


	//   ....[140]....
        /*749c*/ 	.word	0x0500000f


	//   ....[141]....
        /*74a0*/ 	.word	0x0500000f


	//   ....[142]....
        /*74a4*/ 	.word	0x0500000f


	//   ....[143]....
        /*74a8*/ 	.word	0x0500000f


	//   ....[144]....
        /*74ac*/ 	.word	0x0500000f


	//   ....[145]....
        /*74b0*/ 	.word	0x0500000f


	//   ....[146]....
        /*74b4*/ 	.word	0x0500000f


	//   ....[147]....
        /*74b8*/ 	.word	0x0500000f


	//   ....[148]....
        /*74bc*/ 	.word	0x0500000f


	//   ....[149]....
        /*74c0*/ 	.word	0x0500000f


	//   ....[150]....
        /*74c4*/ 	.word	0x0500000f


	//   ....[151]....
        /*74c8*/ 	.word	0x0500000f


	//   ....[152]....
        /*74cc*/ 	.word	0x0500000f


	//   ....[153]....
        /*74d0*/ 	.word	0x0500000f


	//   ....[154]....
        /*74d4*/ 	.word	0x0500000f


	//   ....[155]....
        /*74d8*/ 	.word	0x0500000f


	//   ....[156]....
        /*74dc*/ 	.word	0x0500000f


	//   ....[157]....
        /*74e0*/ 	.word	0x0500000f


	//   ....[158]....
        /*74e4*/ 	.word	0x0500000f


	//   ....[159]....
        /*74e8*/ 	.word	0x0500000f


	//   ....[160]....
        /*74ec*/ 	.word	0x0500000f


	//   ....[161]....
        /*74f0*/ 	.word	0x0500000f


	//   ....[162]....
        /*74f4*/ 	.word	0x0500000f


	//   ....[163]....
        /*74f8*/ 	.word	0x0500000f


	//   ....[164]....
        /*74fc*/ 	.word	0x0500000f


	//   ....[165]....
        /*7500*/ 	.word	0x0500000f


	//   ....[166]....
        /*7504*/ 	.word	0x0500000f


	//   ....[167]....
        /*7508*/ 	.word	0x0500000f


	//   ....[168]....
        /*750c*/ 	.word	0x0500000f


	//   ....[169]....
        /*7510*/ 	.word	0x0500000f


	//   ....[170]....
        /*7514*/ 	.word	0x0500000f


	//   ....[171]....
        /*7518*/ 	.word	0x0500000f


	//   ....[172]....
        /*751c*/ 	.word	0x0500000f


	//   ....[173]....
        /*7520*/ 	.word	0x0500000f


	//   ....[174]....
        /*7524*/ 	.word	0x0500000f


	//   ....[175]....
        /*7528*/ 	.word	0x0500000f


	//   ....[176]....
        /*752c*/ 	.word	0x0500000f


	//   ....[177]....
        /*7530*/ 	.word	0x0500000f


	//   ....[178]....
        /*7534*/ 	.word	0x0500000f


	//   ....[179]....
        /*7538*/ 	.word	0x0500000f


	//   ....[180]....
        /*753c*/ 	.word	0x0500000f


	//   ....[181]....
        /*7540*/ 	.word	0x0500000f


	//   ....[182]....
        /*7544*/ 	.word	0x0500000f


	//   ....[183]....
        /*7548*/ 	.word	0x0500000f


	//   ....[184]....
        /*754c*/ 	.word	0x0500000f


	//   ....[185]....
        /*7550*/ 	.word	0x0500000f


	//   ....[186]....
        /*7554*/ 	.word	0x0500000f


	//   ....[187]....
        /*7558*/ 	.word	0x0500000f


	//   ....[188]....
        /*755c*/ 	.word	0x0500000f


	//   ....[189]....
        /*7560*/ 	.word	0x0500000f


	//   ....[190]....
        /*7564*/ 	.word	0x0500000f


	//   ....[191]....
        /*7568*/ 	.word	0x0500000f


	//   ....[192]....
        /*756c*/ 	.word	0x0500000f


	//   ....[193]....
        /*7570*/ 	.word	0x0500000f


	//   ....[194]....
        /*7574*/ 	.word	0x0500000f


	//   ....[195]....
        /*7578*/ 	.word	0x0500000f


	//   ....[196]....
        /*757c*/ 	.word	0x0500000f


	//   ....[197]....
        /*7580*/ 	.word	0x0500000f


	//   ....[198]....
        /*7584*/ 	.word	0x0500000f


	//   ....[199]....
        /*7588*/ 	.word	0xffffffff


	//   ....[200]....
        /*758c*/ 	.word	0xffffffff


	//   ....[201]....
        /*7590*/ 	.word	0xffffffff


	//   ....[202]....
        /*7594*/ 	.word	0xffffffff


	//   ....[203]....
        /*7598*/ 	.word	0xffffffff


	//   ....[204]....
        /*759c*/ 	.word	0xffffffff


	//----- nvinfo : EIATTR_COOP_GROUP_INSTR_OFFSETS
	.align		4
.L_345:
        /*75a0*/ 	.byte	0x04, 0x28
        /*75a2*/ 	.short	(.L_347 - .L_346)


	//   ....[0]....
.L_346:
        /*75a4*/ 	.word	0x00000080


	//   ....[1]....
        /*75a8*/ 	.word	0x00000090


	//   ....[2]....
        /*75ac*/ 	.word	0x000002f0


	//   ....[3]....
        /*75b0*/ 	.word	0x00000450


	//   ....[4]....
        /*75b4*/ 	.word	0x00000570


	//   ....[5]....
        /*75b8*/ 	.word	0x000006d0


	//   ....[6]....
        /*75bc*/ 	.word	0x00001ba0


	//   ....[7]....
        /*75c0*/ 	.word	0x00003b60


	//   ....[8]....
        /*75c4*/ 	.word	0x00003db0


	//   ....[9]....
        /*75c8*/ 	.word	0x00005370


	//   ....[10]....
        /*75cc*/ 	.word	0x00005400


	//   ....[11]....
        /*75d0*/ 	.word	0x00005780


	//   ....[12]....
        /*75d4*/ 	.word	0x000057a0


	//   ....[13]....
        /*75d8*/ 	.word	0x0000adb0


	//   ....[14]....
        /*75dc*/ 	.word	0x0000ae20


	//   ....[15]....
        /*75e0*/ 	.word	0x0000ae70


	//   ....[16]....
        /*75e4*/ 	.word	0x0000ae90


	//   ....[17]....
        /*75e8*/ 	.word	0x00025480


	//   ....[18]....
        /*75ec*/ 	.word	0x00025690


	//   ....[19]....
        /*75f0*/ 	.word	0x00026650


	//   ....[20]....
        /*75f4*/ 	.word	0x00026780


	//   ....[21]....
        /*75f8*/ 	.word	0x00026890


	//   ....[22]....
        /*75fc*/ 	.word	0x00026900


	//   ....[23]....
        /*7600*/ 	.word	0x0002edb0


	//   ....[24]....
        /*7604*/ 	.word	0x0002edd0


	//   ....[25]....
        /*7608*/ 	.word	0x0002ee30


	//   ....[26]....
        /*760c*/ 	.word	0x0002ee70


	//   ....[27]....
        /*7610*/ 	.word	0x00030240


	//   ....[28]....
        /*7614*/ 	.word	0x00030280


	//   ....[29]....
        /*7618*/ 	.word	0x00030500


	//   ....[30]....
        /*761c*/ 	.word	0x00030540


	//   ....[31]....
        /*7620*/ 	.word	0x00030560


	//   ....[32]....
        /*7624*/ 	.word	0x00030570


	//   ....[33]....
        /*7628*/ 	.word	0x000313a0


	//   ....[34]....
        /*762c*/ 	.word	0x000313b0


	//   ....[35]....
        /*7630*/ 	.word	0x00032590


	//   ....[36]....
        /*7634*/ 	.word	0x00033af0


	//   ....[37]....
        /*7638*/ 	.word	0x00033b10


	//   ....[38]....
        /*763c*/ 	.word	0x00033b30


	//   ....[39]....
        /*7640*/ 	.word	0x00033b50


	//   ....[40]....
        /*7644*/ 	.word	0x00033ba0


	//   ....[41]....
        /*7648*/ 	.word	0x00033bc0


	//   ....[42]....
        /*764c*/ 	.word	0x00033c10


	//   ....[43]....
        /*7650*/ 	.word	0x00033c30


	//   ....[44]....
        /*7654*/ 	.word	0x00033c80


	//   ....[45]....
        /*7658*/ 	.word	0x00033ca0


	//   ....[46]....
        /*765c*/ 	.word	0x00033cf0


	//   ....[47]....
        /*7660*/ 	.word	0x00033d10


	//   ....[48]....
        /*7664*/ 	.word	0x000342d0


	//   ....[49]....
        /*7668*/ 	.word	0x00034320


	//   ....[50]....
        /*766c*/ 	.word	0x00034360


	//   ....[51]....
        /*7670*/ 	.word	0x00034390


	//   ....[52]....
        /*7674*/ 	.word	0x000343d0


	//   ....[53]....
        /*7678*/ 	.word	0x00034470


	//   ....[54]....
        /*767c*/ 	.word	0x000344a0


	//   ....[55]....
        /*7680*/ 	.word	0x00034540


	//   ....[56]....
        /*7684*/ 	.word	0x00034570


	//   ....[57]....
        /*7688*/ 	.word	0x000345d0


	//   ....[58]....
        /*768c*/ 	.word	0x00034600


	//   ....[59]....
        /*7690*/ 	.word	0x00034650


	//   ....[60]....
        /*7694*/ 	.word	0x000346a0


	//   ....[61]....
        /*7698*/ 	.word	0x00034710


	//   ....[62]....
        /*769c*/ 	.word	0x00034750


	//   ....[63]....
        /*76a0*/ 	.word	0x00034780


	//   ....[64]....
        /*76a4*/ 	.word	0x00034da0


	//   ....[65]....
        /*76a8*/ 	.word	0x00034dd0


	//   ....[66]....
        /*76ac*/ 	.word	0x00034e50


	//   ....[67]....
        /*76b0*/ 	.word	0x00034eb0


	//   ....[68]....
        /*76b4*/ 	.word	0x00034ef0


	//   ....[69]....
        /*76b8*/ 	.word	0x00034f20


	//   ....[70]....
        /*76bc*/ 	.word	0x00034fd0


	//   ....[71]....
        /*76c0*/ 	.word	0x00034ff0


	//   ....[72]....
        /*76c4*/ 	.word	0x000350a0


	//   ....[73]....
        /*76c8*/ 	.word	0x000350d0


	//   ....[74]....
        /*76cc*/ 	.word	0x00035170


	//   ....[75]....
        /*76d0*/ 	.word	0x00035190


	//   ....[76]....
        /*76d4*/ 	.word	0x00035230


	//   ....[77]....
        /*76d8*/ 	.word	0x00035260


	//   ....[78]....
        /*76dc*/ 	.word	0x000352f0


	//   ....[79]....
        /*76e0*/ 	.word	0x00035340


	//   ....[80]....
        /*76e4*/ 	.word	0x00035700


	//   ....[81]....
        /*76e8*/ 	.word	0x00035730


	//   ....[82]....
        /*76ec*/ 	.word	0x00035760


	//   ....[83]....
        /*76f0*/ 	.word	0x00035790


	//   ....[84]....
        /*76f4*/ 	.word	0x000357c0


	//   ....[85]....
        /*76f8*/ 	.word	0x00035850


	//   ....[86]....
        /*76fc*/ 	.word	0x00035890


	//   ....[87]....
        /*7700*/ 	.word	0x000358c0


	//   ....[88]....
        /*7704*/ 	.word	0x00035950


	//   ....[89]....
        /*7708*/ 	.word	0x00035980


	//   ....[90]....
        /*770c*/ 	.word	0x00035990


	//   ....[91]....
        /*7710*/ 	.word	0x00035a20


	//   ....[92]....
        /*7714*/ 	.word	0x00036200


	//   ....[93]....
        /*7718*/ 	.word	0x00036220


	//   ....[94]....
        /*771c*/ 	.word	0x00036230


	//   ....[95]....
        /*7720*/ 	.word	0x00036240


	//   ....[96]....
        /*7724*/ 	.word	0x00036260


	//   ....[97]....
        /*7728*/ 	.word	0x00036280


	//   ....[98]....
        /*772c*/ 	.word	0x000362b0


	//   ....[99]....
        /*7730*/ 	.word	0x000362f0


	//   ....[100]....
        /*7734*/ 	.word	0x00036310


	//   ....[101]....
        /*7738*/ 	.word	0x00036340


	//   ....[102]....
        /*773c*/ 	.word	0x00036360


	//   ....[103]....
        /*7740*/ 	.word	0x00036390


	//   ....[104]....
        /*7744*/ 	.word	0x000366f0


	//   ....[105]....
        /*7748*/ 	.word	0x00036710


	//   ....[106]....
        /*774c*/ 	.word	0x00036720


	//   ....[107]....
        /*7750*/ 	.word	0x00036730


	//   ....[108]....
        /*7754*/ 	.word	0x00036740


	//   ....[109]....
        /*7758*/ 	.word	0x00036760


	//   ....[110]....
        /*775c*/ 	.word	0x000367d0


	//   ....[111]....
        /*7760*/ 	.word	0x000367f0


	//   ....[112]....
        /*7764*/ 	.word	0x00036850


	//   ....[113]....
        /*7768*/ 	.word	0x00036860


	//   ....[114]....
        /*776c*/ 	.word	0x000368e0


	//   ....[115]....
        /*7770*/ 	.word	0x00036950


	//   ....[116]....
        /*7774*/ 	.word	0x00036c80


	//   ....[117]....
        /*7778*/ 	.word	0x000371c0


	//   ....[118]....
        /*777c*/ 	.word	0x000372b0


	//   ....[119]....
        /*7780*/ 	.word	0x00037350


	//   ....[120]....
        /*7784*/ 	.word	0x000373b0


	//   ....[121]....
        /*7788*/ 	.word	0x00037470


	//   ....[122]....
        /*778c*/ 	.word	0x000374d0


	//   ....[123]....
        /*7790*/ 	.word	0x00037590


	//   ....[124]....
        /*7794*/ 	.word	0x000375f0


	//   ....[125]....
        /*7798*/ 	.word	0x000376b0


	//   ....[126]....
        /*779c*/ 	.word	0x00037710


	//   ....[127]....
        /*77a0*/ 	.word	0x000377d0


	//   ....[128]....
        /*77a4*/ 	.word	0x00037830


	//   ....[129]....
        /*77a8*/ 	.word	0x000378d0


	//   ....[130]....
        /*77ac*/ 	.word	0x00037970


	//   ....[131]....
        /*77b0*/ 	.word	0x000379d0


	//   ....[132]....
        /*77b4*/ 	.word	0x00037a80


	//   ....[133]....
        /*77b8*/ 	.word	0x00037b60


	//   ....[134]....
        /*77bc*/ 	.word	0x00037c80


	//   ....[135]....
        /*77c0*/ 	.word	0x00037ce0


	//   ....[136]....
        /*77c4*/ 	.word	0x00037df0


	//   ....[137]....
        /*77c8*/ 	.word	0x00037e50


	//   ....[138]....
        /*77cc*/ 	.word	0x00037f70


	//   ....[139]....
        /*77d0*/ 	.word	0x00037fd0


	//   ....[140]....
        /*77d4*/ 	.word	0x000380f0


	//   ....[141]....
        /*77d8*/ 	.word	0x00038150


	//   ....[142]....
        /*77dc*/ 	.word	0x00038240


	//   ....[143]....
        /*77e0*/ 	.word	0x000382b0


	//   ....[144]....
        /*77e4*/ 	.word	0x00038310


	//   ....[145]....
        /*77e8*/ 	.word	0x000383d0


	//   ....[146]....
        /*77ec*/ 	.word	0x00038460


	//   ....[147]....
        /*77f0*/ 	.word	0x00038500


	//   ....[148]....
        /*77f4*/ 	.word	0x00038590


	//   ....[149]....
        /*77f8*/ 	.word	0x00038660


	//   ....[150]....
        /*77fc*/ 	.word	0x00038790


	//   ....[151]....
        /*7800*/ 	.word	0x000387e0


	//   ....[152]....
        /*7804*/ 	.word	0x00038850


	//   ....[153]....
        /*7808*/ 	.word	0x00038940


	//   ....[154]....
        /*780c*/ 	.word	0x00038a70


	//   ....[155]....
        /*7810*/ 	.word	0x00038ac0


	//   ....[156]....
        /*7814*/ 	.word	0x00038b30


	//   ....[157]....
        /*7818*/ 	.word	0x00038c20


	//   ....[158]....
        /*781c*/ 	.word	0x00038d50


	//   ....[159]....
        /*7820*/ 	.word	0x00038da0


	//   ....[160]....
        /*7824*/ 	.word	0x00038e10


	//   ....[161]....
        /*7828*/ 	.word	0x00038ef0


	//   ....[162]....
        /*782c*/ 	.word	0x00039040


	//   ....[163]....
        /*7830*/ 	.word	0x00039120


	//   ....[164]....
        /*7834*/ 	.word	0x00039190


	//   ....[165]....
        /*7838*/ 	.word	0x00039250


	//   ....[166]....
        /*783c*/ 	.word	0x00039330


	//   ....[167]....
        /*7840*/ 	.word	0x000393f0


	//   ....[168]....
        /*7844*/ 	.word	0x000394d0


	//   ....[169]....
        /*7848*/ 	.word	0x00039590


	//   ....[170]....
        /*784c*/ 	.word	0x00039670


	//   ....[171]....
        /*7850*/ 	.word	0x00039730


	//   ....[172]....
        /*7854*/ 	.word	0x00039810


	//   ....[173]....
        /*7858*/ 	.word	0x000398e0


	//   ....[174]....
        /*785c*/ 	.word	0x00039a40


	//   ....[175]....
        /*7860*/ 	.word	0x00039ae0


	//   ....[176]....
        /*7864*/ 	.word	0x00039b40


	//   ....[177]....
        /*7868*/ 	.word	0x00039be0


	//   ....[178]....
        /*786c*/ 	.word	0x00039c40


	//   ....[179]....
        /*7870*/ 	.word	0x00039ce0


	//   ....[180]....
        /*7874*/ 	.word	0x00039d40


	//   ....[181]....
        /*7878*/ 	.word	0x00039de0


	//   ....[182]....
        /*787c*/ 	.word	0x00039e40


	//   ....[183]....
        /*7880*/ 	.word	0x00039ee0


	//   ....[184]....
        /*7884*/ 	.word	0x00039f40


	//   ....[185]....
        /*7888*/ 	.word	0x00039fe0


	//   ....[186]....
        /*788c*/ 	.word	0x0003a0c0


	//   ....[187]....
        /*7890*/ 	.word	0x0003a160


	//   ....[188]....
        /*7894*/ 	.word	0x0003a1d0


	//   ....[189]....
        /*7898*/ 	.word	0x0003a2a0


	//   ....[190]....
        /*789c*/ 	.word	0x0003a300


	//   ....[191]....
        /*78a0*/ 	.word	0x0003a3d0


	//   ....[192]....
        /*78a4*/ 	.word	0x0003a430


	//   ....[193]....
        /*78a8*/ 	.word	0x0003a500


	//   ....[194]....
        /*78ac*/ 	.word	0x0003a560


	//   ....[195]....
        /*78b0*/ 	.word	0x0003a630


	//   ....[196]....
        /*78b4*/ 	.word	0x0003a690


	//   ....[197]....
        /*78b8*/ 	.word	0x0003a760


	//   ....[198]....
        /*78bc*/ 	.word	0x0003a870


	//   ....[199]....
        /*78c0*/ 	.word	0x0003cc80


	//   ....[200]....
        /*78c4*/ 	.word	0x0003cf70


	//   ....[201]....
        /*78c8*/ 	.word	0x0003e210


	//   ....[202]....
        /*78cc*/ 	.word	0x0003e270


	//   ....[203]....
        /*78d0*/ 	.word	0x0003e2d0


	//   ....[204]....
        /*78d4*/ 	.word	0x0003e2f0


	//----- nvinfo : EIATTR_REG_RECONFIG
	.align		4
.L_347:
        /*78d8*/ 	.byte	0x01, 0x54
	.zero		2


	//----- nvinfo : EIATTR_SYSCALL_OFFSETS
	.align		4
        /*78dc*/ 	.byte	0x04, 0x46
        /*78de*/ 	.short	(.L_349 - .L_348)


	//   ....[0]....
.L_348:
        /*78e0*/ 	.word	0x00001ef0


	//   ....[1]....
        /*78e4*/ 	.word	0x00033150


	//   ....[2]....
        /*78e8*/ 	.word	0x00033290


	//   ....[3]....
        /*78ec*/ 	.word	0x00033380


	//   ....[4]....
        /*78f0*/ 	.word	0x00033f80


	//   ....[5]....
        /*78f4*/ 	.word	0x00034a60


	//----- nvinfo : EIATTR_MBARRIER_INSTR_OFFSETS
	.align		4
.L_349:
        /*78f8*/ 	.byte	0x04, 0x39
        /*78fa*/ 	.short	(.L_351 - .L_350)


	//   ....[0]....
.L_350:
        /*78fc*/ 	.word	0x00000190
        /*7900*/ 	.word	0x000000ff
        /*7904*/ 	.word	0x00032400
        /*7908*/ 	.short	0x0100
        /*790a*/ 	.byte	0x08
	.zero		1


	//   ....[1]....
        /*790c*/ 	.word	0x000001a0
        /*7910*/ 	.word	0x000000ff
        /*7914*/ 	.word	0x00032410
        /*7918*/ 	.short	0x0100
        /*791a*/ 	.byte	0x08
	.zero		1


	//   ....[2]....
        /*791c*/ 	.word	0x000001b0
        /*7920*/ 	.word	0x000000ff
        /*7924*/ 	.word	0x00032420
        /*7928*/ 	.short	0x0100
        /*792a*/ 	.byte	0x08
	.zero		1


	//   ....[3]....
        /*792c*/ 	.word	0x000002a0
        /*7930*/ 	.word	0x000000ff
        /*7934*/ 	.word	0x00032430
        /*7938*/ 	.short	0x0100
        /*793a*/ 	.byte	0x08
	.zero		1


	//   ....[4]....
        /*793c*/ 	.word	0x000002b0
        /*7940*/ 	.word	0x000000ff
        /*7944*/ 	.word	0x00032440
        /*7948*/ 	.short	0x0100
        /*794a*/ 	.byte	0x08
	.zero		1


	//   ....[5]....
        /*794c*/ 	.word	0x000002c0
        /*7950*/ 	.word	0x000000ff
        /*7954*/ 	.word	0x00032438
        /*7958*/ 	.short	0x0100
        /*795a*/ 	.byte	0x08
	.zero		1


	//   ....[6]....
        /*795c*/ 	.word	0x000002d0
        /*7960*/ 	.word	0x000000ff
        /*7964*/ 	.word	0x00032448
        /*7968*/ 	.short	0x0100
        /*796a*/ 	.byte	0x08
	.zero		1


	//   ....[7]....
        /*796c*/ 	.word	0x00000400
        /*7970*/ 	.word	0x000000ff
        /*7974*/ 	.word	0x00032450
        /*7978*/ 	.short	0x0100
        /*797a*/ 	.byte	0x08
	.zero		1


	//   ....[8]....
        /*797c*/ 	.word	0x00000410
        /*7980*/ 	.word	0x000000ff
        /*7984*/ 	.word	0x00032460
        /*7988*/ 	.short	0x0100
        /*798a*/ 	.byte	0x08
	.zero		1


	//   ....[9]....
        /*798c*/ 	.word	0x00000420
        /*7990*/ 	.word	0x000000ff
        /*7994*/ 	.word	0x00032458
        /*7998*/ 	.short	0x0100
        /*799a*/ 	.byte	0x08
	.zero		1


	//   ....[10]....
        /*799c*/ 	.word	0x00000430
        /*79a0*/ 	.word	0x000000ff
        /*79a4*/ 	.word	0x00032468
        /*79a8*/ 	.short	0x0100
        /*79aa*/ 	.byte	0x08
	.zero		1


	//   ....[11]....
        /*79ac*/ 	.word	0x00000520
        /*79b0*/ 	.word	0x000000ff
        /*79b4*/ 	.word	0x00032470
        /*79b8*/ 	.short	0x0100
        /*79ba*/ 	.byte	0x06
	.zero		1


	//   ....[12]....
        /*79bc*/ 	.word	0x00000530
        /*79c0*/ 	.word	0x000000ff
        /*79c4*/ 	.word	0x00032480
        /*79c8*/ 	.short	0x0100
        /*79ca*/ 	.byte	0x06
	.zero		1


	//   ....[13]....
        /*79cc*/ 	.word	0x00000540
        /*79d0*/ 	.word	0x000000ff
        /*79d4*/ 	.word	0x00032478
        /*79d8*/ 	.short	0x0100
        /*79da*/ 	.byte	0x06
	.zero		1


	//   ....[14]....
        /*79dc*/ 	.word	0x00000550
        /*79e0*/ 	.word	0x000000ff
        /*79e4*/ 	.word	0x00032488
        /*79e8*/ 	.short	0x0100
        /*79ea*/ 	.byte	0x06
	.zero		1


	//   ....[15]....
        /*79ec*/ 	.word	0x00000680
        /*79f0*/ 	.word	0x000000ff
        /*79f4*/ 	.word	0x00032490
        /*79f8*/ 	.short	0x0100
        /*79fa*/ 	.byte	0x08
	.zero		1


	//   ....[16]....
        /*79fc*/ 	.word	0x00000690
        /*7a00*/ 	.word	0x000000ff
        /*7a04*/ 	.word	0x000324a0
        /*7a08*/ 	.short	0x0100
        /*7a0a*/ 	.byte	0x08
	.zero		1


	//   ....[17]....
        /*7a0c*/ 	.word	0x000006a0
        /*7a10*/ 	.word	0x000000ff
        /*7a14*/ 	.word	0x00032498
        /*7a18*/ 	.short	0x0100
        /*7a1a*/ 	.byte	0x08
	.zero		1


	//   ....[18]....
        /*7a1c*/ 	.word	0x000006b0
        /*7a20*/ 	.word	0x000000ff
        /*7a24*/ 	.word	0x000324a8
        /*7a28*/ 	.short	0x0100
        /*7a2a*/ 	.byte	0x08
	.zero		1


	//   ....[19]....
        /*7a2c*/ 	.word	0x000007f0
        /*7a30*/ 	.word	0x000000ff
        /*7a34*/ 	.word	0x000324b0
        /*7a38*/ 	.short	0x0100
        /*7a3a*/ 	.byte	0x08
	.zero		1


	//   ....[20]....
        /*7a3c*/ 	.word	0x00000800
        /*7a40*/ 	.word	0x000000ff
        /*7a44*/ 	.word	0x000324c0
        /*7a48*/ 	.short	0x0100
        /*7a4a*/ 	.byte	0x08
	.zero		1


	//   ....[21]....
        /*7a4c*/ 	.word	0x00000810
        /*7a50*/ 	.word	0x000000ff
        /*7a54*/ 	.word	0x000324b8
        /*7a58*/ 	.short	0x0100
        /*7a5a*/ 	.byte	0x08
	.zero		1


	//   ....[22]....
        /*7a5c*/ 	.word	0x00000820
        /*7a60*/ 	.word	0x000000ff
        /*7a64*/ 	.word	0x000324c8
        /*7a68*/ 	.short	0x0100
        /*7a6a*/ 	.byte	0x08
	.zero		1


	//   ....[23]....
        /*7a6c*/ 	.word	0x00002200
        /*7a70*/ 	.word	0x00000048
        /*7a74*/ 	.word	0x00032400
        /*7a78*/ 	.short	0x010a
        /*7a7a*/ 	.byte	0x3f
	.zero		1


	//   ....[24]....
        /*7a7c*/ 	.word	0x00002600
        /*7a80*/ 	.word	0x00000006
        /*7a84*/ 	.word	0x00000000
        /*7a88*/ 	.short	0x010a
        /*7a8a*/ 	.byte	0x3f
	.zero		1


	//   ....[25]....
        /*7a8c*/ 	.word	0x00002660
        /*7a90*/ 	.word	0x00000006
        /*7a94*/ 	.word	0x00000000
        /*7a98*/ 	.short	0x010a
        /*7a9a*/ 	.byte	0x3f
	.zero		1


	//   ....[26]....
        /*7a9c*/ 	.word	0x00002a10
        /*7aa0*/ 	.word	0x00000048
        /*7aa4*/ 	.word	0x00032410
        /*7aa8*/ 	.short	0x010a
        /*7aaa*/ 	.byte	0x3f
	.zero		1


	//   ....[27]....
        /*7aac*/ 	.word	0x00002b10
        /*7ab0*/ 	.word	0x00000006
        /*7ab4*/ 	.word	0x00000000
        /*7ab8*/ 	.short	0x010a
        /*7aba*/ 	.byte	0x3f
	.zero		1


	//   ....[28]....
        /*7abc*/ 	.word	0x00002b70
        /*7ac0*/ 	.word	0x00000006
        /*7ac4*/ 	.word	0x00000000
        /*7ac8*/ 	.short	0x010a
        /*7aca*/ 	.byte	0x3f
	.zero		1


	//   ....[29]....
        /*7acc*/ 	.word	0x000038c0
        /*7ad0*/ 	.word	0x00000000
        /*7ad4*/ 	.word	0x00000000
        /*7ad8*/ 	.short	0x0101
        /*7ada*/ 	.byte	0x3f
	.zero		1


	//   ....[30]....
        /*7adc*/ 	.word	0x00008a80
        /*7ae0*/ 	.word	0x00000000
        /*7ae4*/ 	.word	0x00000000
        /*7ae8*/ 	.short	0x0101
        /*7aea*/ 	.byte	0x3f
	.zero		1


	//   ....[31]....
        /*7aec*/ 	.word	0x00009220
        /*7af0*/ 	.word	0x00000002
        /*7af4*/ 	.word	0x00000000
        /*7af8*/ 	.short	0x010a
        /*7afa*/ 	.byte	0x3f
	.zero		1


	//   ....[32]....
        /*7afc*/ 	.word	0x000092c0
        /*7b00*/ 	.word	0x00000006
        /*7b04*/ 	.word	0x00000000
        /*7b08*/ 	.short	0x010a
        /*7b0a*/ 	.byte	0x3f
	.zero		1


	//   ....[33]....
        /*7b0c*/ 	.word	0x000096d0
        /*7b10*/ 	.word	0x00000000
        /*7b14*/ 	.word	0x00000000
        /*7b18*/ 	.short	0x010a
        /*7b1a*/ 	.byte	0x3f
	.zero		1


	//   ....[34]....
        /*7b1c*/ 	.word	0x000097a0
        /*7b20*/ 	.word	0x0000000c
        /*7b24*/ 	.word	0x00000000
        /*7b28*/ 	.short	0x010a
        /*7b2a*/ 	.byte	0x3f
	.zero		1


	//   ....[35]....
        /*7b2c*/ 	.word	0x0000a540
        /*7b30*/ 	.word	0x00000000
        /*7b34*/ 	.word	0x00000000
        /*7b38*/ 	.short	0x0101
        /*7b3a*/ 	.byte	0x3f
	.zero		1


	//   ....[36]....
        /*7b3c*/ 	.word	0x00023c70
        /*7b40*/ 	.word	0x00000003
        /*7b44*/ 	.word	0x00000000
        /*7b48*/ 	.short	0x0101
        /*7b4a*/ 	.byte	0x3f
	.zero		1


	//   ....[37]....
        /*7b4c*/ 	.word	0x00023e60
        /*7b50*/ 	.word	0x00000000
        /*7b54*/ 	.word	0x00000000
        /*7b58*/ 	.short	0x010a
        /*7b5a*/ 	.byte	0x3f
	.zero		1


	//   ....[38]....
        /*7b5c*/ 	.word	0x00023f60
        /*7b60*/ 	.word	0x00000004
        /*7b64*/ 	.word	0x00000000
        /*7b68*/ 	.short	0x010a
        /*7b6a*/ 	.byte	0x3f
	.zero		1


	//   ....[39]....
        /*7b6c*/ 	.word	0x000243a0
        /*7b70*/ 	.word	0x00000005
        /*7b74*/ 	.word	0x00000000
        /*7b78*/ 	.short	0x010a
        /*7b7a*/ 	.byte	0x3f
	.zero		1


	//   ....[40]....
        /*7b7c*/ 	.word	0x000244a0
        /*7b80*/ 	.word	0x00000002
        /*7b84*/ 	.word	0x00000000
        /*7b88*/ 	.short	0x010a
        /*7b8a*/ 	.byte	0x3f
	.zero		1


	//   ....[41]....
        /*7b8c*/ 	.word	0x00025200
        /*7b90*/ 	.word	0x00000002
        /*7b94*/ 	.word	0x00000000
        /*7b98*/ 	.short	0x0101
        /*7b9a*/ 	.byte	0x3f
	.zero		1


	//   ....[42]....
        /*7b9c*/ 	.word	0x0002e970
        /*7ba0*/ 	.word	0x00000003
        /*7ba4*/ 	.word	0x00000000
        /*7ba8*/ 	.short	0x0101
        /*7baa*/ 	.byte	0x3f
	.zero		1


	//   ....[43]....
        /*7bac*/ 	.word	0x0002fdf0
        /*7bb0*/ 	.word	0x000000ff
        /*7bb4*/ 	.word	0x00000000
        /*7bb8*/ 	.short	0x0101
        /*7bba*/ 	.byte	0x04
	.zero		1


	//   ....[44]....
        /*7bbc*/ 	.word	0x00033880
        /*7bc0*/ 	.word	0x000000ff
        /*7bc4*/ 	.word	0x00032440
        /*7bc8*/ 	.short	0x010a
        /*7bca*/ 	.byte	0x2e
	.zero		1


	//   ....[45]....
        /*7bcc*/ 	.word	0x00033db0
        /*7bd0*/ 	.word	0x000000ff
        /*7bd4*/ 	.word	0x00032430
        /*7bd8*/ 	.short	0x0107
        /*7bda*/ 	.byte	0x2e
	.zero		1


	//   ....[46]....
        /*7bdc*/ 	.word	0x00033e20
        /*7be0*/ 	.word	0x000000ff
        /*7be4*/ 	.word	0x00032430
        /*7be8*/ 	.short	0x0101
        /*7bea*/ 	.byte	0x2e
	.zero		1


	//   ....[47]....
        /*7bec*/ 	.word	0x000348e0
        /*7bf0*/ 	.word	0x000000ff
        /*7bf4*/ 	.word	0x00032400
        /*7bf8*/ 	.short	0x0107
        /*7bfa*/ 	.byte	0x2e
	.zero		1


	//   ....[48]....
        /*7bfc*/ 	.word	0x00034930
        /*7c00*/ 	.word	0x000000ff
        /*7c04*/ 	.word	0x00032400
        /*7c08*/ 	.short	0x0101
        /*7c0a*/ 	.byte	0x2e
	.zero		1


	//   ....[49]....
        /*7c0c*/ 	.word	0x00035430
        /*7c10*/ 	.word	0x000000ff
        /*7c14*/ 	.word	0x00032410
        /*7c18*/ 	.short	0x0107
        /*7c1a*/ 	.byte	0x2e
	.zero		1


	//   ....[50]....
        /*7c1c*/ 	.word	0x00035490
        /*7c20*/ 	.word	0x000000ff
        /*7c24*/ 	.word	0x00032410
        /*7c28*/ 	.short	0x0101
        /*7c2a*/ 	.byte	0x2e
	.zero		1


	//   ....[51]....
        /*7c2c*/ 	.word	0x000354a0
        /*7c30*/ 	.word	0x000000ff
        /*7c34*/ 	.word	0x00032420
        /*7c38*/ 	.short	0x010a
        /*7c3a*/ 	.byte	0x2e
	.zero		1


	//   ....[52]....
        /*7c3c*/ 	.word	0x000354f0
        /*7c40*/ 	.word	0x000000ff
        /*7c44*/ 	.word	0x00032460
        /*7c48*/ 	.short	0x010a
        /*7c4a*/ 	.byte	0x2e
	.zero		1


	//   ....[53]....
        /*7c4c*/ 	.word	0x00035c20
        /*7c50*/ 	.word	0x000000ff
        /*7c54*/ 	.word	0x00032450
        /*7c58*/ 	.short	0x0107
        /*7c5a*/ 	.byte	0x2e
	.zero		1


	//   ....[54]....
        /*7c5c*/ 	.word	0x00035ca0
        /*7c60*/ 	.word	0x000000ff
        /*7c64*/ 	.word	0x00032450
        /*7c68*/ 	.short	0x0101
        /*7c6a*/ 	.byte	0x2e
	.zero		1


	//   ....[55]....
        /*7c6c*/ 	.word	0x00036000
        /*7c70*/ 	.word	0x00000013
        /*7c74*/ 	.word	0x00032440
        /*7c78*/ 	.short	0x010a
        /*7c7a*/ 	.byte	0x3f
	.zero		1


	//   ....[56]....
        /*7c7c*/ 	.word	0x00036430
        /*7c80*/ 	.word	0x00000013
        /*7c84*/ 	.word	0x00032430
        /*7c88*/ 	.short	0x0107
        /*7c8a*/ 	.byte	0x3f
	.zero		1


	//   ....[57]....
        /*7c8c*/ 	.word	0x000364e0
        /*7c90*/ 	.word	0x00000013
        /*7c94*/ 	.word	0x00032430
        /*7c98*/ 	.short	0x0101
        /*7c9a*/ 	.byte	0x3f
	.zero		1


	//   ....[58]....
        /*7c9c*/ 	.word	0x00036510
        /*7ca0*/ 	.word	0x00000013
        /*7ca4*/ 	.word	0x00032460
        /*7ca8*/ 	.short	0x010a
        /*7caa*/ 	.byte	0x3f
	.zero		1


	//   ....[59]....
        /*7cac*/ 	.word	0x00036a50
        /*7cb0*/ 	.word	0x00000013
        /*7cb4*/ 	.word	0x00032450
        /*7cb8*/ 	.short	0x0107
        /*7cba*/ 	.byte	0x3f
	.zero		1


	//   ....[60]....
        /*7cbc*/ 	.word	0x00036b10
        /*7cc0*/ 	.word	0x00000013
        /*7cc4*/ 	.word	0x00032450
        /*7cc8*/ 	.short	0x0101
        /*7cca*/ 	.byte	0x3f
	.zero		1


	//   ....[61]....
        /*7ccc*/ 	.word	0x00036c00
        /*7cd0*/ 	.word	0x00000004
        /*7cd4*/ 	.word	0x00032420
        /*7cd8*/ 	.short	0x010a
        /*7cda*/ 	.byte	0x3f
	.zero		1


	//   ....[62]....
        /*7cdc*/ 	.word	0x00036d70
        /*7ce0*/ 	.word	0x00000005
        /*7ce4*/ 	.word	0x00032440
        /*7ce8*/ 	.short	0x010a
        /*7cea*/ 	.byte	0x3f
	.zero		1


	//   ....[63]....
        /*7cec*/ 	.word	0x00036e10
        /*7cf0*/ 	.word	0x00000011
        /*7cf4*/ 	.word	0x00032440
        /*7cf8*/ 	.short	0x010a
        /*7cfa*/ 	.byte	0x3f
	.zero		1


	//   ....[64]....
        /*7cfc*/ 	.word	0x00036e50
        /*7d00*/ 	.word	0x00000005
        /*7d04*/ 	.word	0x00032460
        /*7d08*/ 	.short	0x010a
        /*7d0a*/ 	.byte	0x3f
	.zero		1


	//   ....[65]....
        /*7d0c*/ 	.word	0x00036e90
        /*7d10*/ 	.word	0x00000011
        /*7d14*/ 	.word	0x00032460
        /*7d18*/ 	.short	0x010a
        /*7d1a*/ 	.byte	0x3f
	.zero		1


	//   ....[66]....
        /*7d1c*/ 	.word	0x00036ef0
        /*7d20*/ 	.word	0x00000048
        /*7d24*/ 	.word	0x00032400
        /*7d28*/ 	.short	0x010a
        /*7d2a*/ 	.byte	0x3f
	.zero		1


	//   ....[67]....
        /*7d2c*/ 	.word	0x00036f40
        /*7d30*/ 	.word	0x00000006
        /*7d34*/ 	.word	0x00000000
        /*7d38*/ 	.short	0x010a
        /*7d3a*/ 	.byte	0x3f
	.zero		1


	//   ....[68]....
        /*7d3c*/ 	.word	0x00036f90
        /*7d40*/ 	.word	0x00000048
        /*7d44*/ 	.word	0x00032410
        /*7d48*/ 	.short	0x010a
        /*7d4a*/ 	.byte	0x3f
	.zero		1


	//   ....[69]....
        /*7d4c*/ 	.word	0x00036fe0
        /*7d50*/ 	.word	0x00000006
        /*7d54*/ 	.word	0x00000000
        /*7d58*/ 	.short	0x010a
        /*7d5a*/ 	.byte	0x3f
	.zero		1


	//   ....[70]....
        /*7d5c*/ 	.word	0x00037030
        /*7d60*/ 	.word	0x00000006
        /*7d64*/ 	.word	0x00000000
        /*7d68*/ 	.short	0x010a
        /*7d6a*/ 	.byte	0x3f
	.zero		1


	//   ....[71]....
        /*7d6c*/ 	.word	0x00037080
        /*7d70*/ 	.word	0x0000000c
        /*7d74*/ 	.word	0x00000000
        /*7d78*/ 	.short	0x010a
        /*7d7a*/ 	.byte	0x3f
	.zero		1


	//   ....[72]....
        /*7d7c*/ 	.word	0x000370d0
        /*7d80*/ 	.word	0x00000004
        /*7d84*/ 	.word	0x00000000
        /*7d88*/ 	.short	0x010a
        /*7d8a*/ 	.byte	0x3f
	.zero		1


	//   ....[73]....
        /*7d8c*/ 	.word	0x00037120
        /*7d90*/ 	.word	0x00000002
        /*7d94*/ 	.word	0x00000000
        /*7d98*/ 	.short	0x010a
        /*7d9a*/ 	.byte	0x3f
	.zero		1


	//   ....[74]....
        /*7d9c*/ 	.word	0x00037200
        /*7da0*/ 	.word	0x00000003
        /*7da4*/ 	.word	0x00032440
        /*7da8*/ 	.short	0x010a
        /*7daa*/ 	.byte	0x3f
	.zero		1


	//   ....[75]....
        /*7dac*/ 	.word	0x00038f30
        /*7db0*/ 	.word	0x00000003
        /*7db4*/ 	.word	0x00032420
        /*7db8*/ 	.short	0x010a
        /*7dba*/ 	.byte	0x3f
	.zero		1


	//   ....[76]....
        /*7dbc*/ 	.word	0x00038f90
        /*7dc0*/ 	.word	0x00000003
        /*7dc4*/ 	.word	0x00032460
        /*7dc8*/ 	.short	0x010a
        /*7dca*/ 	.byte	0x3f
	.zero		1


	//   ....[77]....
        /*7dcc*/ 	.word	0x00039990
        /*7dd0*/ 	.word	0x00000013
        /*7dd4*/ 	.word	0x00032440
        /*7dd8*/ 	.short	0x010a
        /*7dda*/ 	.byte	0x3f
	.zero		1


	//   ....[78]....
        /*7ddc*/ 	.word	0x0003a010
        /*7de0*/ 	.word	0x00000013
        /*7de4*/ 	.word	0x00032460
        /*7de8*/ 	.short	0x010a
        /*7dea*/ 	.byte	0x3f
	.zero		1


	//   ....[79]....
        /*7dec*/ 	.word	0x0003a790
        /*7df0*/ 	.word	0x00000004
        /*7df4*/ 	.word	0x00032420
        /*7df8*/ 	.short	0x010a
        /*7dfa*/ 	.byte	0x3f
	.zero		1


	//   ....[80]....
        /*7dfc*/ 	.word	0x0003a930
        /*7e00*/ 	.word	0x00000005
        /*7e04*/ 	.word	0x00032440
        /*7e08*/ 	.short	0x010a
        /*7e0a*/ 	.byte	0x3f
	.zero		1


	//   ....[81]....
        /*7e0c*/ 	.word	0x0003a980
        /*7e10*/ 	.word	0x00000011
        /*7e14*/ 	.word	0x00032440
        /*7e18*/ 	.short	0x010a
        /*7e1a*/ 	.byte	0x3f
	.zero		1


	//   ....[82]....
        /*7e1c*/ 	.word	0x0003a9d0
        /*7e20*/ 	.word	0x00000005
        /*7e24*/ 	.word	0x00032460
        /*7e28*/ 	.short	0x010a
        /*7e2a*/ 	.byte	0x3f
	.zero		1


	//   ....[83]....
        /*7e2c*/ 	.word	0x0003ad90
        /*7e30*/ 	.word	0x00000000
        /*7e34*/ 	.word	0x00000000
        /*7e38*/ 	.short	0x010a
        /*7e3a*/ 	.byte	0x3f
	.zero		1


	//   ....[84]....
        /*7e3c*/ 	.word	0x0003aed0
        /*7e40*/ 	.word	0x0000000b
        /*7e44*/ 	.word	0x00000000
        /*7e48*/ 	.short	0x010a
        /*7e4a*/ 	.byte	0x3f
	.zero		1


	//   ....[85]....
        /*7e4c*/ 	.word	0x0003b530
        /*7e50*/ 	.word	0x00000000
        /*7e54*/ 	.word	0x00000000
        /*7e58*/ 	.short	0x010a
        /*7e5a*/ 	.byte	0x3f
	.zero		1


	//   ....[86]....
        /*7e5c*/ 	.word	0x0003b670
        /*7e60*/ 	.word	0x0000000b
        /*7e64*/ 	.word	0x00000000
        /*7e68*/ 	.short	0x010a
        /*7e6a*/ 	.byte	0x3f
	.zero		1


	//   ....[87]....
        /*7e6c*/ 	.word	0x0003c870
        /*7e70*/ 	.word	0x00000000
        /*7e74*/ 	.word	0x00000000
        /*7e78*/ 	.short	0x0101
        /*7e7a*/ 	.byte	0x3f
	.zero		1


	//   ....[88]....
        /*7e7c*/ 	.word	0x00055fe0
        /*7e80*/ 	.word	0x00000000
        /*7e84*/ 	.word	0x00000000
        /*7e88*/ 	.short	0x0101
        /*7e8a*/ 	.byte	0x3f
	.zero		1


	//   ....[89]....
        /*7e8c*/ 	.word	0x00056000
        /*7e90*/ 	.word	0x0000000b
        /*7e94*/ 	.word	0x00000000
        /*7e98*/ 	.short	0x010a
        /*7e9a*/ 	.byte	0x3f
	.zero		1


	//   ....[90]....
        /*7e9c*/ 	.word	0x00056050
        /*7ea0*/ 	.word	0x0000000b
        /*7ea4*/ 	.word	0x00000000
        /*7ea8*/ 	.short	0x010a
        /*7eaa*/ 	.byte	0x3f
	.zero		1


	//----- nvinfo : EIATTR_NUM_MBARRIERS
	.align		4
.L_351:
        /*7eac*/ 	.byte	0x03, 0x38
        /*7eae*/ 	.short	0x0017


	//----- nvinfo : EIATTR_EXIT_INSTR_OFFSETS
	.align		4
        /*7eb0*/ 	.byte	0x04, 0x1c
        /*7eb2*/ 	.short	(.L_353 - .L_352)


	//   ....[0]....
.L_352:
        /*7eb4*/ 	.word	0x00036ee0


	//----- nvinfo : EIATTR_MAX_THREADS
	.align		4
.L_353:
        /*7eb8*/ 	.byte	0x04, 0x05
        /*7eba*/ 	.short	(.L_355 - .L_354)
.L_354:
        /*7ebc*/ 	.word	0x00000180
        /*7ec0*/ 	.word	0x00000001
        /*7ec4*/ 	.word	0x00000001


	//----- nvinfo : EIATTR_CRS_STACK_SIZE
	.align		4
.L_355:
        /*7ec8*/ 	.byte	0x04, 0x1e
        /*7eca*/ 	.short	(.L_357 - .L_356)
.L_356:
        /*7ecc*/ 	.word	0x00000000


	//----- nvinfo : EIATTR_CBANK_PARAM_SIZE
	.align		4
.L_357:
        /*7ed0*/ 	.byte	0x03, 0x19
        /*7ed2*/ 	.short	0x0b70


	//----- nvinfo : EIATTR_PARAM_CBANK
	.align		4
        /*7ed4*/ 	.byte	0x04, 0x0a
        /*7ed6*/ 	.short	(.L_359 - .L_358)
	.align		4
.L_358:
        /*7ed8*/ 	.word	index@(.nv.constant0._ZN7cutlass13device_kernelIN5flash11enable_sm90INS1_16FlashAttnFwdSm90INS1_25CollectiveMainloopFwdSm90ILi2EN4cute5tupleIJNS5_1CILi1EEES8_S8_EEENS6_IJNS7_ILi128EEENS7_ILi96EEENS7_ILi64EEEEEELi256ENS_10bfloat16_tEfNS_4arch4Sm90ELb0ELb1ELb0ELb0ELb1ELb0ELb1ELb1ELb0ELb1ELb1ELb0EEENS1_21CollectiveEpilogueFwdINS6_IJSA_NS7_ILi256EEESB_EEES9_SE_SG_Li256ELb0ELb1ELb1ELb0EEENS1_19SingleTileSchedulerILb0ELb1ELb1ELi128EEEEEEEEEvNT_6ParamsE)
        /*7edc*/ 	.short	0x0210
        /*7ede*/ 	.short	0x0b70


	//----- nvinfo : EIATTR_SW_WAR
	.align		4
.L_359:
        /*7ee0*/ 	.byte	0x04, 0x36
        /*7ee2*/ 	.short	(.L_361 - .L_360)
.L_360:
        /*7ee4*/ 	.word	0x00000008
.L_361:


//--------------------- .nv.info._ZN7cutlass13device_kernelIN5flash11enable_sm90INS1_16FlashAttnFwdSm90INS1_25CollectiveMainloopFwdSm90ILi2EN4cute5tupleIJNS5_1CILi1EEES8_S8_EEENS6_IJNS7_ILi128EEENS7_ILi96EEENS7_ILi64EEEEEELi256ENS_10bfloat16_tEfNS_4arch4Sm90ELb0ELb1ELb0ELb1ELb1ELb0ELb0ELb1ELb0ELb1ELb1ELb0EEENS1_21CollectiveEpilogueFwdINS6_IJSA_NS7_ILi256EEESB_EEES9_SE_SG_Li256ELb1ELb1ELb1ELb0EEENS1_36VarlenDynamicPersistentTileSchedulerILi128ELi96ELi256ELi128ELb1ELb1ELb1ELb1ELb0ELb1EEEEEEEEEvNT_6ParamsE --------------------------
	.section	.nv.info._ZN7cutlass13device_kernelIN5flash11enable_sm90INS1_16FlashAttnFwdSm90INS1_25CollectiveMainloopFwdSm90ILi2EN4cute5tupleIJNS5_1CILi1EEES8_S8_EEENS6_IJNS7_ILi128EEENS7_ILi96EEENS7_ILi64EEEEEELi256ENS_10bfloat16_tEfNS_4arch4Sm90ELb0ELb1ELb0ELb1ELb1ELb0ELb0ELb1ELb0ELb1ELb1ELb0EEENS1_21CollectiveEpilogueFwdINS6_IJSA_NS7_ILi256EEESB_EEES9_SE_SG_Li256ELb1ELb1ELb1ELb0EEENS1_36VarlenDynamicPersistentTileSchedulerILi128ELi96ELi256ELi128ELb1ELb1ELb1ELb1ELb0ELb1EEEEEEEEEvNT_6ParamsE,"",@"SHT_CUDA_INFO"
	.sectionflags	@""
	.align	4


	//----- nvinfo : EIATTR_CUDA_API_VERSION
	.align		4
        /*0000*/ 	.byte	0x04, 0x37
        /*0002*/ 	.short	(.L_363 - .L_362)
.L_362:
        /*0004*/ 	.word	0x00000082


	//----- nvinfo : EIATTR_KPARAM_INFO
	.align		4
.L_363:
        /*0008*/ 	.byte	0x04, 0x17
        /*000a*/ 	.short	(.L_365 - .L_364)
.L_364:
        /*000c*/ 	.word	0x00000000
        /*0010*/ 	.short	0x0000
        /*0012*/ 	.short	0x0070
        /*0014*/ 	.byte	0x00, 0xf0, 0x01, 0x2a


	//----- nvinfo : EIATTR_SPARSE_MMA_MASK
	.align		4
.L_365:
        /*0018*/ 	.byte	0x03, 0x50
        /*001a*/ 	.short	0x0000


	//----- nvinfo : EIATTR_MAXREG_COUNT
	.align		4
        /*001c*/ 	.byte	0x03, 0x1b
        /*001e*/ 	.short	0x00a8


	//----- nvinfo : EIATTR_NUM_BARRIERS
	.align		4
        /*0020*/ 	.byte	0x02, 0x4c
        /*0022*/ 	.byte	0x10
	.zero		1


	//----- nvinfo : EIATTR_EXTERNS
	.align		4
        /*0024*/ 	.byte	0x04, 0x0f
        /*0026*/ 	.short	(.L_367 - .L_366)


	//   ....[0]....
	.align		4
.L_366:
        /*0028*/ 	.word	index@(__assertfail)


	//----- nvinfo : EIATTR_ANNOTATIONS
	.align		4
.L_367:
        /*002c*/ 	.byte	0x04, 0x55
        /*002e*/ 	.short	(.L_369 - .L_368)


	//   ....[0]....
.L_368:
        /* <DEDUP_REMOVED lines=11> */


	//----- nvinfo : EIATTR_MERCURY_ISA_VERSION
	.align		4
.L_369:
        /*00c8*/ 	.byte	0x03, 0x5f
        /*00ca*/ 	.short	0x0101


	//----- nvinfo : EIATTR_UNUSED_LOAD_BYTE_OFFSET
	.align		4
        /*00cc*/ 	.byte	0x04, 0x44
        /*00ce*/ 	.short	(.L_371 - .L_370)


	//   ....[0]....
.L_370:
        /*00d0*/ 	.word	0x00000960
        /*00d4*/ 	.word	0x0000fff0


	//   ....[1]....
        /*00d8*/ 	.word	0x0000d8e0
        /*00dc*/ 	.word	0x0000fff0


	//----- nvinfo : EIATTR_INT_WARP_WIDE_INSTR_OFFSETS
	.align		4
.L_371:
        /*00e0*/ 	.byte	0x04, 0x31
        /*00e2*/ 	.short	(.L_373 - .L_372)


	//   ....[0]....
.L_372:
        /*00e4*/ 	.word	0x000000c0


	//   ....[1]....
        /*00e8*/ 	.word	0x000000d0


	//   ....[2]....
        /*00ec*/ 	.word	0x00000170


	//   ....[3]....
        /*00f0*/ 	.word	0x00013d90


	//   ....[4]....
        /*00f4*/ 	.word	0x00013e20


	//   ....[5]....
        /*00f8*/ 	.word	0x00017090


	//   ....[6]....
        /*00fc*/ 	.word	0x00017120


	//----- nvinfo : EIATTR_COOP_GROUP_MASK_REGIDS
	.align		4
.L_373:
        /*0100*/ 	.byte	0x04, 0x29
        /*0102*/ 	.short	(.L_375 - .L_374)


	//   ....[0]....
.L_374:
        /*0104*/ 	.word	0xffffffff


	//   ....[1]....
        /*0108*/ 	.word	0xffffffff


	//   ....[2]....
        /*010c*/ 	.word	0xffffffff


	//   ....[3]....
        /*0110*/ 	.word	0xffffffff


	//   ....[4]....
        /*0114*/ 	.word	0xffffffff


	//   ....[5]....
        /*0118*/ 	.word	0xffffffff


	//   ....[6]....
        /*011c*/ 	.word	0xffffffff


	//   ....[7]....
        /*0120*/ 	.word	0xffffffff


	//   ....[8]....
        /*0124*/ 	.word	0xffffffff


	//   ....[9]....
        /*0128*/ 	.word	0xffffffff


	//   ....[10]....
        /*012c*/ 	.word	0xffffffff


	//   ....[11]....
        /*0130*/ 	.word	0xffffffff


	//   ....[12]....
        /*0134*/ 	.word	0xffffffff


	//   ....[13]....
        /*0138*/ 	.word	0xffffffff


	//   ....[14]....
        /*013c*/ 	.word	0xffffffff


	//   ....[15]....
        /*0140*/ 	.word	0xffffffff


	//   ....[16]....
        /*0144*/ 	.word	0xffffffff


	//   ....[17]....
        /*0148*/ 	.word	0xffffffff


	//   ....[18]....
        /*014c*/ 	.word	0xffffffff


	//   ....[19]....
        /*0150*/ 	.word	0xffffffff


	//   ....[20]....
        /*0154*/ 	.word	0xffffffff


	//   ....[21]....
        /*0158*/ 	.word	0xffffffff


	//   ....[22]....
        /*015c*/ 	.word	0xffffffff


	//   ....[23]....
        /*0160*/ 	.word	0xffffffff


	//   ....[24]....
        /*0164*/ 	.word	0xffffffff


	//   ....[25]....
        /*0168*/ 	.word	0xffffffff


	//   ....[26]....
        /*016c*/ 	.word	0xffffffff


	//   ....[27]....
        /*0170*/ 	.word	0xffffffff


	//   ....[28]....
        /*0174*/ 	.word	0xffffffff


	//   ....[29]....
        /*0178*/ 	.word	0xffffffff


	//   ....[30]....
        /*017c*/ 	.word	0xffffffff


	//   ....[31]....
        /*0180*/ 	.word	0xffffffff


	//   ....[32]....
        /*0184*/ 	.word	0xffffffff


	//   ....[33]....
        /*0188*/ 	.word	0xffffffff


	//   ....[34]....
        /*018c*/ 	.word	0xffffffff


	//   ....[35]....
        /*0190*/ 	.word	0xffffffff


	//   ....[36]....
        /*0194*/ 	.word	0xffffffff


	//   ....[37]....
        /*0198*/ 	.word	0xffffffff


	//   ....[38]....
        /*019c*/ 	.word	0xffffffff


	//   ....[39]....
        /*01a0*/ 	.word	0xffffffff


	//   ....[40]....
        /*01a4*/ 	.word	0xffffffff


	//   ....[41]....
        /*01a8*/ 	.word	0xffffffff


	//   ....[42]....
        /*01ac*/ 	.word	0xffffffff


	//   ....[43]....
        /*01b0*/ 	.word	0xffffffff


	//   ....[44]....
        /*01b4*/ 	.word	0xffffffff


	//   ....[45]....
        /*01b8*/ 	.word	0xffffffff


	//   ....[46]....
        /*01bc*/ 	.word	0xffffffff


	//   ....[47]....
        /*01c0*/ 	.word	0xffffffff


	//   ....[48]....
        /*01c4*/ 	.word	0xffffffff


	//   ....[49]....
        /*01c8*/ 	.word	0xffffffff


	//   ....[50]....
        /*01cc*/ 	.word	0xffffffff


	//   ....[51]....
        /*01d0*/ 	.word	0xffffffff


	//   ....[52]....
        /*01d4*/ 	.word	0xffffffff


	//   ....[53]....
        /*01d8*/ 	.word	0xffffffff


	//   ....[54]....
        /*01dc*/ 	.word	0xffffffff


	//   ....[55]....
        /*01e0*/ 	.word	0xffffffff


	//   ....[56]....
        /*01e4*/ 	.word	0xffffffff


	//   ....[57]....
        /*01e8*/ 	.word	0xffffffff


	//   ....[58]....
        /*01ec*/ 	.word	0xffffffff


	//   ....[59]....
        /*01f0*/ 	.word	0xffffffff


	//   ....[60]....
        /*01f4*/ 	.word	0xffffffff


	//   ....[61]....
        /*01f8*/ 	.word	0xffffffff


	//   ....[62]....
        /*01fc*/ 	.word	0xffffffff


	//   ....[63]....
        /*0200*/ 	.word	0xffffffff


	//   ....[64]....
        /*0204*/ 	.word	0xffffffff


	//   ....[65]....
        /*0208*/ 	.word	0xffffffff


	//   ....[66]....
        /*020c*/ 	.word	0xffffffff


	//   ....[67]....
        /*0210*/ 	.word	0xffffffff


	//   ....[68]....
        /*0214*/ 	.word	0xffffffff


	//   ....[69]....
        /*0218*/ 	.word	0xffffffff


	//   ....[70]....
        /*021c*/ 	.word	0xffffffff


	//   ....[71]....
        /*0220*/ 	.word	0xffffffff


	//   ....[72]....
        /*0224*/ 	.word	0xffffffff


	//   ....[73]....
        /*0228*/ 	.word	0xffffffff


	//   ....[74]....
        /*022c*/ 	.word	0xffffffff


	//   ....[75]....
        /*0230*/ 	.word	0xffffffff


	//   ....[76]....
        /*0234*/ 	.word	0xffffffff


	//   ....[77]....
        /*0238*/ 	.word	0xffffffff


	//   ....[78]....
        /*023c*/ 	.word	0xffffffff


	//   ....[79]....
        /*0240*/ 	.word	0xffffffff


	//   ....[80]....
        /*0244*/ 	.word	0xffffffff


	//   ....[81]....
        /*0248*/ 	.word	0xffffffff


	//   ....[82]....
        /*024c*/ 	.word	0xffffffff


	//   ....[83]....
        /*0250*/ 	.word	0xffffffff


	//   ....[84]....
        /*0254*/ 	.word	0xffffffff


	//   ....[85]....
        /*0258*/ 	.word	0xffffffff


	//   ....[86]....
        /*025c*/ 	.word	0xffffffff


	//   ....[87]....
        /*0260*/ 	.word	0xffffffff


	//   ....[88]....
        /*0264*/ 	.word	0xffffffff


	//   ....[89]....
        /*0268*/ 	.word	0xffffffff


	//   ....[90]....
        /*026c*/ 	.word	0xffffffff


	//   ....[91]....
        /*0270*/ 	.word	0xffffffff


	//   ....[92]....
        /*0274*/ 	.word	0xffffffff


	//   ....[93]....
        /*0278*/ 	.word	0xffffffff


	//   ....[94]....
        /*027c*/ 	.word	0xffffffff


	//   ....[95]....
        /*0280*/ 	.word	0xffffffff


	//   ....[96]....
        /*0284*/ 	.word	0xffffffff


	//   ....[97]....
        /*0288*/ 	.word	0xffffffff


	//   ....[98]....
        /*028c*/ 	.word	0xffffffff


	//   ....[99]....
        /*0290*/ 	.word	0xffffffff


	//   ....[100]....
        /*0294*/ 	.word	0xffffffff


	//   ....[101]....
        /*0298*/ 	.word	0xffffffff


	//   ....[102]....
        /*029c*/ 	.word	0xffffffff


	//   ....[103]....
        /*02a0*/ 	.word	0xffffffff


	//   ....[104]....
        /*02a4*/ 	.word	0xffffffff


	//   ....[105]....
        /*02a8*/ 	.word	0xffffffff


	//   ....[106]....
        /*02ac*/ 	.word	0xffffffff


	//   ....[107]....
        /*02b0*/ 	.word	0xffffffff


	//   ....[108]....
        /*02b4*/ 	.word	0xffffffff


	//   ....[109]....
        /*02b8*/ 	.word	0xffffffff


	//   ....[110]....
        /*02bc*/ 	.word	0xffffffff


	//   ....[111]....
        /*02c0*/ 	.word	0xffffffff


	//   ....[112]....
        /*02c4*/ 	.word	0xffffffff


	//   ....[113]....
        /*02c8*/ 	.word	0xffffffff


	//   ....[114]....
        /*02cc*/ 	.word	0xffffffff


	//   ....[115]....
        /*02d0*/ 	.word	0xffffffff


	//   ....[116]....
        /*02d4*/ 	.word	0xffffffff


	//   ....[117]....
        /*02d8*/ 	.word	0xffffffff


	//   ....[118]....
        /*02dc*/ 	.word	0xffffffff


	//   ....[119]....
        /*02e0*/ 	.word	0xffffffff


	//   ....[120]....
        /*02e4*/ 	.word	0xffffffff


	//   ....[121]....
        /*02e8*/ 	.word	0xffffffff


	//   ....[122]....
        /*02ec*/ 	.word	0xffffffff


	//   ....[123]....
        /*02f0*/ 	.word	0xffffffff


	//   ....[124]....
        /*02f4*/ 	.word	0xffffffff


	//   ....[125]....
        /*02f8*/ 	.word	0xffffffff


	//   ....[126]....
        /*02fc*/ 	.word	0xffffffff


	//   ....[127]....
        /*0300*/ 	.word	0xffffffff


	//   ....[128]....
        /*0304*/ 	.word	0xffffffff


	//   ....[129]....
        /*0308*/ 	.word	0xffffffff


	//   ....[130]....
        /*030c*/ 	.word	0xffffffff


	//   ....[131]....
        /*0310*/ 	.word	0xffffffff


	//   ....[132]....
        /*0314*/ 	.word	0xffffffff


	//   ....[133]....
        /*0318*/ 	.word	0xffffffff


	//   ....[134]....
        /*031c*/ 	.word	0xffffffff


	//   ....[135]....
        /*0320*/ 	.word	0xffffffff


	//   ....[136]....
        /*0324*/ 	.word	0xffffffff


	//   ....[137]....
        /*0328*/ 	.word	0xffffffff


	//   ....[138]....
        /*032c*/ 	.word	0xffffffff


	//   ....[139]....
        /*0330*/ 	.word	0xffffffff


	//   ....[140]....
        /*0334*/ 	.word	0xffffffff


	//   ....[141]....
        /*0338*/ 	.word	0xffffffff


	//   ....[142]....
        /*033c*/ 	.word	0xffffffff


	//   ....[143]....
        /*0340*/ 	.word	0xffffffff


	//   ....[144]....
        /*0344*/ 	.word	0xffffffff


	//   ....[145]....
        /*0348*/ 	.word	0xffffffff


	//   ....[146]....
        /*034c*/ 	.word	0xffffffff


	//   ....[147]....
        /*0350*/ 	.word	0xffffffff


	//   ....[148]....
        /*0354*/ 	.word	0xffffffff


	//   ....[149]....
        /*0358*/ 	.word	0xffffffff


	//   ....[150]....
        /*035c*/ 	.word	0xffffffff


	//   ....[151]....
        /*0360*/ 	.word	0xffffffff


	//   ....[152]....
        /*0364*/ 	.word	0xffffffff


	//   ....[153]....
        /*0368*/ 	.word	0xffffffff


	//   ....[154]....
        /*036c*/ 	.word	0xffffffff


	//   ....[155]....
        /*0370*/ 	.word	0xffffffff


	//   ....[156]....
        /*0374*/ 	.word	0xffffffff


	//   ....[157]....
        /*0378*/ 	.word	0x0500000f


	//   ....[158]....
        /*037c*/ 	.word	0x0500000f


	//   ....[159]....
        /*0380*/ 	.word	0x0500000f


	//   ....[160]....
        /*0384*/ 	.word	0x0500000f


	//   ....[161]....
        /*0388*/ 	.word	0x0500000f


	//   ....[162]....
        /*038c*/ 	.word	0x0500000f


	//   ....[163]....
        /*0390*/ 	.word	0x0500000f


	//   ....[164]....
        /*0394*/ 	.word	0x0500000f


	//   ....[165]....
        /*0398*/ 	.word	0x0500000f


	//   ....[166]....
        /*039c*/ 	.word	0x0500000f


	//   ....[167]....
        /*03a0*/ 	.word	0x0500000f


	//   ....[168]....
        /*03a4*/ 	.word	0x0500000f


	//   ....[169]....
        /*03a8*/ 	.word	0x0500000f


	//   ....[170]....
        /*03ac*/ 	.word	0x0500000f


	//   ....[171]....
        /*03b0*/ 	.word	0x0500000f


	//   ....[172]....
        /*03b4*/ 	.word	0x0500000f


	//   ....[173]....
        /*03b8*/ 	.word	0x0500000f


	//   ....[174]....
        /*03bc*/ 	.word	0x0500000f


	//   ....[175]....
        /*03c0*/ 	.word	0x0500000f


	//   ....[176]....
        /*03c4*/ 	.word	0x0500000f


	//   ....[177]....
        /*03c8*/ 	.word	0x0500000f


	//   ....[178]....
        /*03cc*/ 	.word	0x0500000f


	//   ....[179]....
        /*03d0*/ 	.word	0x0500000f


	//   ....[180]....
        /*03d4*/ 	.word	0x0500000f


	//   ....[181]....
        /*03d8*/ 	.word	0x0500000f


	//   ....[182]....
        /*03dc*/ 	.word	0x0500000f


	//   ....[183]....
        /*03e0*/ 	.word	0x0500000f


	//   ....[184]....
        /*03e4*/ 	.word	0x0500000f


	//   ....[185]....
        /*03e8*/ 	.word	0x0500000f


	//   ....[186]....
        /*03ec*/ 	.word	0x0500000f


	//   ....[187]....
        /*03f0*/ 	.word	0x0500000f


	//   ....[188]....
        /*03f4*/ 	.word	0x0500000f


	//   ....[189]....
        /*03f8*/ 	.word	0x0500000f


	//   ....[190]....
        /*03fc*/ 	.word	0x0500000f


	//   ....[191]....
        /*0400*/ 	.word	0x0500000f


	//   ....[192]....
        /*0404*/ 	.word	0x0500000f


	//   ....[193]....
        /*0408*/ 	.word	0x0500000f


	//   ....[194]....
        /*040c*/ 	.word	0x0500000f


	//   ....[195]....
        /*0410*/ 	.word	0x0500000f


	//   ....[196]....
        /*0414*/ 	.word	0x0500000f


	//   ....[197]....
        /*0418*/ 	.word	0x0500000f


	//   ....[198]....
        /*041c*/ 	.word	0x0500000f


	//   ....[199]....
        /*0420*/ 	.word	0x0500000f


	//   ....[200]....
        /*0424*/ 	.word	0x0500000f


	//   ....[201]....
        /*0428*/ 	.word	0x0500000f


	//   ....[202]....
        /*042c*/ 	.word	0x0500000f


	//   ....[203]....
        /*0430*/ 	.word	0x0500000f


	//   ....[204]....
        /*0434*/ 	.word	0x0500000f


	//   ....[205]....
        /*0438*/ 	.word	0x0500000f


	//   ....[206]....
        /*043c*/ 	.word	0x0500000f


	//   ....[207]....
        /*0440*/ 	.word	0x0500000f


	//   ....[208]....
        /*0444*/ 	.word	0x0500000f


	//   ....[209]....
        /*0448*/ 	.word	0x0500000f


	//   ....[210]....
        /*044c*/ 	.word	0x0500000f


	//   ....[211]....
        /*0450*/ 	.word	0x0500000f


	//   ....[212]....
        /*0454*/ 	.word	0x0500000f


	//   ....[213]....
        /*0458*/ 	.word	0x0500000f


	//   ....[214]....
        /*045c*/ 	.word	0x0500000f


	//   ....[215]....
        /*0460*/ 	.word	0x0500000f


	//   ....[216]....
        /*0464*/ 	.word	0x0500000f


	//   ....[217]....
        /*0468*/ 	.word	0x0500000f


	//   ....[218]....
        /*046c*/ 	.word	0x0500000f


	//   ....[219]....
        /*0470*/ 	.word	0x0500000f


	//   ....[220]....
        /*0474*/ 	.word	0x0500000f


	//   ....[221]....
        /*0478*/ 	.word	0x0500000f


	//   ....[222]....
        /*047c*/ 	.word	0x0500000f


	//   ....[223]....
        /*0480*/ 	.word	0x0500000f


	//   ....[224]....
        /*0484*/ 	.word	0x0500000f


	//   ....[225]....
        /*0488*/ 	.word	0x0500000f


	//   ....[226]....
        /*048c*/ 	.word	0x0500000f


	//   ....[227]....
        /*0490*/ 	.word	0x0500000f


	//   ....[228]....
        /*0494*/ 	.word	0x0500000f


	//   ....[229]....
        /*0498*/ 	.word	0x0500000f


	//   ....[230]....
        /*049c*/ 	.word	0x0500000f


	//   ....[231]....
        /*04a0*/ 	.word	0x0500000f


	//   ....[232]....
        /*04a4*/ 	.word	0x0500000f


	//   ....[233]....
        /*04a8*/ 	.word	0x0500000f


	//   ....[234]....
        /*04ac*/ 	.word	0x0500000f


	//   ....[235]....
        /*04b0*/ 	.word	0x0500000f


	//   ....[236]....
        /*04b4*/ 	.word	0x0500000f


	//   ....[237]....
        /*04b8*/ 	.word	0x0500000f


	//   ....[238]....
        /*04bc*/ 	.word	0x0500000f


	//   ....[239]....
        /*04c0*/ 	.word	0x0500000f


	//   ....[240]....
        /*04c4*/ 	.word	0x0500000f


	//----- nvinfo : EIATTR_COOP_GROUP_INSTR_OFFSETS
	.align		4
.L_375:
        /*04c8*/ 	.byte	0x04, 0x28
        /*04ca*/ 	.short	(.L_377 - .L_376)


	//   ....[0]....
.L_376:
        /*04cc*/ 	.word	0x00000080


	//   ....[1]....
        /*04d0*/ 	.word	0x00000090


	//   ....[2]....
        /*04d4*/ 	.word	0x000002d0


	//   ....[3]....
        /*04d8*/ 	.word	0x00000430


	//   ....[4]....
        /*04dc*/ 	.word	0x00000550


	//   ....[5]....
        /*04e0*/ 	.word	0x000006b0


	//   ....[6]....
        /*04e4*/ 	.word	0x00002150


	//   ....[7]....
        /*04e8*/ 	.word	0x00002860


	//   ....[8]....
        /*04ec*/ 	.word	0x00002a80


	//   ....[9]....
        /*04f0*/ 	.word	0x000037c0


	//   ....[10]....
        /*04f4*/ 	.word	0x000038d0


	//   ....[11]....
        /*04f8*/ 	.word	0x00003ed0


	//   ....[12]....
        /*04fc*/ 	.word	0x00003f30


	//   ....[13]....
        /*0500*/ 	.word	0x000051c0


	//   ....[14]....
        /*0504*/ 	.word	0x00005bb0


	//   ....[15]....
        /*0508*/ 	.word	0x00006150


	//   ....[16]....
        /*050c*/ 	.word	0x00006270


	//   ....[17]....
        /*0510*/ 	.word	0x00006c10


	//   ....[18]....
        /*0514*/ 	.word	0x00006de0


	//   ....[19]....
        /*0518*/ 	.word	0x00008560


	//   ....[20]....
        /*051c*/ 	.word	0x00008580


	//   ....[21]....
        /*0520*/ 	.word	0x00008c80


	//   ....[22]....
        /*0524*/ 	.word	0x00008e50


	//   ....[23]....
        /*0528*/ 	.word	0x0000a260


	//   ....[24]....
        /*052c*/ 	.word	0x0000ac50


	//   ....[25]....
        /*0530*/ 	.word	0x0000b1f0


	//   ....[26]....
        /*0534*/ 	.word	0x0000b310


	//   ....[27]....
        /*0538*/ 	.word	0x0000bcb0


	//   ....[28]....
        /*053c*/ 	.word	0x0000be80


	//   ....[29]....
        /*0540*/ 	.word	0x0000ce60


	//   ....[30]....
        /*0544*/ 	.word	0x0000ced0


	//   ....[31]....
        /*0548*/ 	.word	0x0000cf30


	//   ....[32]....
        /*054c*/ 	.word	0x0000cf60


	//   ....[33]....
        /*0550*/ 	.word	0x0000e9d0


	//   ....[34]....
        /*0554*/ 	.word	0x0000e9e0


	//   ....[35]....
        /*0558*/ 	.word	0x0000e9f0


	//   ....[36]....
        /*055c*/ 	.word	0x0000ea00


	//   ....[37]....
        /*0560*/ 	.word	0x0000f4e0


	//   ....[38]....
        /*0564*/ 	.word	0x0000f500


	//   ....[39]....
        /*0568*/ 	.word	0x0000f6a0


	//   ....[40]....
        /*056c*/ 	.word	0x0000f6c0


	//   ....[41]....
        /*0570*/ 	.word	0x0000f800


	//   ....[42]....
        /*0574*/ 	.word	0x0000f820


	//   ....[43]....
        /*0578*/ 	.word	0x0000f970


	//   ....[44]....
        /*057c*/ 	.word	0x0000f990


	//   ....[45]....
        /*0580*/ 	.word	0x0000ff20


	//   ....[46]....
        /*0584*/ 	.word	0x0000ff50


	//   ....[47]....
        /*0588*/ 	.word	0x00010830


	//   ....[48]....
        /*058c*/ 	.word	0x00010840


	//   ....[49]....
        /*0590*/ 	.word	0x00011b20


	//   ....[50]....
        /*0594*/ 	.word	0x00011b50


	//   ....[51]....
        /*0598*/ 	.word	0x00011cc0


	//   ....[52]....
        /*059c*/ 	.word	0x00011ce0


	//   ....[53]....
        /*05a0*/ 	.word	0x00011e20


	//   ....[54]....
        /*05a4*/ 	.word	0x00011e40


	//   ....[55]....
        /*05a8*/ 	.word	0x00011f90


	//   ....[56]....
        /*05ac*/ 	.word	0x00011fb0


	//   ....[57]....
        /*05b0*/ 	.word	0x00012190


	//   ....[58]....
        /*05b4*/ 	.word	0x00012380


	//   ....[59]....
        /*05b8*/ 	.word	0x000123b0


	//   ....[60]....
        /*05bc*/ 	.word	0x000123e0


	//   ....[61]....
        /*05c0*/ 	.word	0x00012410


	//   ....[62]....
        /*05c4*/ 	.word	0x00012440


	//   ....[63]....
        /*05c8*/ 	.word	0x00012470


	//   ....[64]....
        /*05cc*/ 	.word	0x000125e0


	//   ....[65]....
        /*05d0*/ 	.word	0x00012610


	//   ....[66]....
        /*05d4*/ 	.word	0x00012640


	//   ....[67]....
        /*05d8*/ 	.word	0x00012670


	//   ....[68]....
        /*05dc*/ 	.word	0x000126a0


	//   ....[69]....
        /*05e0*/ 	.word	0x000126d0


	//   ....[70]....
        /*05e4*/ 	.word	0x00012760


	//   ....[71]....
        /*05e8*/ 	.word	0x00012790


	//   ....[72]....
        /*05ec*/ 	.word	0x000127a0


	//   ....[73]....
        /*05f0*/ 	.word	0x000127e0


	//   ....[74]....
        /*05f4*/ 	.word	0x00014960


	//   ....[75]....
        /*05f8*/ 	.word	0x00014980


	//   ....[76]....
        /*05fc*/ 	.word	0x00014a10


	//   ....[77]....
        /*0600*/ 	.word	0x00014a30


	//   ....[78]....
        /*0604*/ 	.word	0x00014ab0


	//   ....[79]....
        /*0608*/ 	.word	0x00014ad0


	//   ....[80]....
        /*060c*/ 	.word	0x00014b50


	//   ....[81]....
        /*0610*/ 	.word	0x00014b70


	//   ....[82]....
        /*0614*/ 	.word	0x00014bf0


	//   ....[83]....
        /*0618*/ 	.word	0x00014c10


	//   ....[84]....
        /*061c*/ 	.word	0x00014c20


	//   ....[85]....
        /*0620*/ 	.word	0x00014c30


	//   ....[86]....
        /*0624*/ 	.word	0x00015330


	//   ....[87]....
        /*0628*/ 	.word	0x00015360


	//   ....[88]....
        /*062c*/ 	.word	0x00015390


	//   ....[89]....
        /*0630*/ 	.word	0x00015420


	//   ....[90]....
        /*0634*/ 	.word	0x00015430


	//   ....[91]....
        /*0638*/ 	.word	0x000154c0


	//   ....[92]....
        /*063c*/ 	.word	0x000154d0


	//   ....[93]....
        /*0640*/ 	.word	0x00015560


	//   ....[94]....
        /*0644*/ 	.word	0x00015570


	//   ....[95]....
        /*0648*/ 	.word	0x00015600


	//   ....[96]....
        /*064c*/ 	.word	0x00015610


	//   ....[97]....
        /*0650*/ 	.word	0x000156a0


	//   ....[98]....
        /*0654*/ 	.word	0x000156b0


	//   ....[99]....
        /*0658*/ 	.word	0x00015730


	//   ....[100]....
        /*065c*/ 	.word	0x00015740


	//   ....[101]....
        /*0660*/ 	.word	0x00015750


	//   ....[102]....
        /*0664*/ 	.word	0x00015c40


	//   ....[103]....
        /*0668*/ 	.word	0x00015c60


	//   ....[104]....
        /*066c*/ 	.word	0x00015cb0


	//   ....[105]....
        /*0670*/ 	.word	0x00015d60


	//   ....[106]....
        /*0674*/ 	.word	0x00015d80


	//   ....[107]....
        /*0678*/ 	.word	0x00015e30


	//   ....[108]....
        /*067c*/ 	.word	0x00015e40


	//   ....[109]....
        /*0680*/ 	.word	0x00015e70


	//   ....[110]....
        /*0684*/ 	.word	0x00015f00


	//   ....[111]....
        /*0688*/ 	.word	0x00015fa0


	//   ....[112]....
        /*068c*/ 	.word	0x00015fc0


	//   ....[113]....
        /*0690*/ 	.word	0x00015fd0


	//   ....[114]....
        /*0694*/ 	.word	0x000166f0


	//   ....[115]....
        /*0698*/ 	.word	0x00016710


	//   ....[116]....
        /*069c*/ 	.word	0x00016720


	//   ....[117]....
        /*06a0*/ 	.word	0x00016760


	//   ....[118]....
        /*06a4*/ 	.word	0x00016770


	//   ....[119]....
        /*06a8*/ 	.word	0x000167b0


	//   ....[120]....
        /*06ac*/ 	.word	0x000167c0


	//   ....[121]....
        /*06b0*/ 	.word	0x00016800


	//   ....[122]....
        /*06b4*/ 	.word	0x00016810


	//   ....[123]....
        /*06b8*/ 	.word	0x00016850


	//   ....[124]....
        /*06bc*/ 	.word	0x00016860


	//   ....[125]....
        /*06c0*/ 	.word	0x00016870


	//   ....[126]....
        /*06c4*/ 	.word	0x00016bc0


	//   ....[127]....
        /*06c8*/ 	.word	0x00016be0


	//   ....[128]....
        /*06cc*/ 	.word	0x00016bf0


	//   ....[129]....
        /*06d0*/ 	.word	0x00016c00


	//   ....[130]....
        /*06d4*/ 	.word	0x00016c10


	//   ....[131]....
        /*06d8*/ 	.word	0x00016c30


	//   ....[132]....
        /*06dc*/ 	.word	0x00016ca0


	//   ....[133]....
        /*06e0*/ 	.word	0x00016cd0


	//   ....[134]....
        /*06e4*/ 	.word	0x00016ce0


	//   ....[135]....
        /*06e8*/ 	.word	0x00016d50


	//   ....[136]....
        /*06ec*/ 	.word	0x00016d60


	//   ....[137]....
        /*06f0*/ 	.word	0x00016e60


	//   ....[138]....
        /*06f4*/ 	.word	0x00017350


	//   ....[139]....
        /*06f8*/ 	.word	0x00017380


	//   ....[140]....
        /*06fc*/ 	.word	0x000173e0


	//   ....[141]....
        /*0700*/ 	.word	0x00017410


	//   ....[142]....
        /*0704*/ 	.word	0x00017440


	//   ....[143]....
        /*0708*/ 	.word	0x00017470


	//   ....[144]....
        /*070c*/ 	.word	0x000174a0


	//   ....[145]....
        /*0710*/ 	.word	0x000174d0


	//   ....[146]....
        /*0714*/ 	.word	0x00017670


	//   ....[147]....
        /*0718*/ 	.word	0x000176a0


	//   ....[148]....
        /*071c*/ 	.word	0x000176d0


	//   ....[149]....
        /*0720*/ 	.word	0x00017700


	//   ....[150]....
        /*0724*/ 	.word	0x00017730


	//   ....[151]....
        /*0728*/ 	.word	0x00017760


	//   ....[152]....
        /*072c*/ 	.word	0x00017820


	//   ....[153]....
        /*0730*/ 	.word	0x00017840


	//   ....[154]....
        /*0734*/ 	.word	0x00017860


	//   ....[155]....
        /*0738*/ 	.word	0x000178c0


	//   ....[156]....
        /*073c*/ 	.word	0x000182e0


	//   ....[157]....
        /*0740*/ 	.word	0x00018940


	//   ....[158]....
        /*0744*/ 	.word	0x00018a30


	//   ....[159]....
        /*0748*/ 	.word	0x00018ad0


	//   ....[160]....
        /*074c*/ 	.word	0x00018b30


	//   ....[161]....
        /*0750*/ 	.word	0x00018c20


	//   ....[162]....
        /*0754*/ 	.word	0x00018c90


	//   ....[163]....
        /*0758*/ 	.word	0x00018d80


	//   ....[164]....
        /*075c*/ 	.word	0x00018df0


	//   ....[165]....
        /*0760*/ 	.word	0x00018ee0


	//   ....[166]....
        /*0764*/ 	.word	0x00018f50


	//   ....[167]....
        /*0768*/ 	.word	0x00019040


	//   ....[168]....
        /*076c*/ 	.word	0x000190b0


	//   ....[169]....
        /*0770*/ 	.word	0x00019150


	//   ....[170]....
        /*0774*/ 	.word	0x00019240


	//   ....[171]....
        /*0778*/ 	.word	0x000192b0


	//   ....[172]....
        /*077c*/ 	.word	0x00019310


	//   ....[173]....
        /*0780*/ 	.word	0x00019400


	//   ....[174]....
        /*0784*/ 	.word	0x00019460


	//   ....[175]....
        /*0788*/ 	.word	0x00019560


	//   ....[176]....
        /*078c*/ 	.word	0x000195c0


	//   ....[177]....
        /*0790*/ 	.word	0x000196c0


	//   ....[178]....
        /*0794*/ 	.word	0x00019720


	//   ....[179]....
        /*0798*/ 	.word	0x00019820


	//   ....[180]....
        /*079c*/ 	.word	0x00019880


	//   ....[181]....
        /*07a0*/ 	.word	0x00019980


	//   ....[182]....
        /*07a4*/ 	.word	0x000199e0


	//   ....[183]....
        /*07a8*/ 	.word	0x00019ae0


	//   ....[184]....
        /*07ac*/ 	.word	0x00019b40


	//   ....[185]....
        /*07b0*/ 	.word	0x00019c20


	//   ....[186]....
        /*07b4*/ 	.word	0x00019d50


	//   ....[187]....
        /*07b8*/ 	.word	0x00019e30


	//   ....[188]....
        /*07bc*/ 	.word	0x00019ec0


	//   ....[189]....
        /*07c0*/ 	.word	0x00019fd0


	//   ....[190]....
        /*07c4*/ 	.word	0x0001a030


	//   ....[191]....
        /*07c8*/ 	.word	0x0001a140


	//   ....[192]....
        /*07cc*/ 	.word	0x0001a1a0


	//   ....[193]....
        /*07d0*/ 	.word	0x0001a2b0


	//   ....[194]....
        /*07d4*/ 	.word	0x0001a310


	//   ....[195]....
        /*07d8*/ 	.word	0x0001a420


	//   ....[196]....
        /*07dc*/ 	.word	0x0001a480


	//   ....[197]....
        /*07e0*/ 	.word	0x0001a540


	//   ....[198]....
        /*07e4*/ 	.word	0x0001a6a0


	//   ....[199]....
        /*07e8*/ 	.word	0x0001a740


	//   ....[200]....
        /*07ec*/ 	.word	0x0001a7a0


	//   ....[201]....
        /*07f0*/ 	.word	0x0001a850


	//   ....[202]....
        /*07f4*/ 	.word	0x0001a8b0


	//   ....[203]....
        /*07f8*/ 	.word	0x0001a960


	//   ....[204]....
        /*07fc*/ 	.word	0x0001a9c0


	//   ....[205]....
        /*0800*/ 	.word	0x0001aa70


	//   ....[206]....
        /*0804*/ 	.word	0x0001aad0


	//   ....[207]....
        /*0808*/ 	.word	0x0001ab80


	//   ....[208]....
        /*080c*/ 	.word	0x0001abe0


	//   ....[209]....
        /*0810*/ 	.word	0x0001ac90


	//   ....[210]....
        /*0814*/ 	.word	0x0001ad70


	//   ....[211]....
        /*0818*/ 	.word	0x0001ae10


	//   ....[212]....
        /*081c*/ 	.word	0x0001ae70


	//   ....[213]....
        /*0820*/ 	.word	0x0001af40


	//   ....[214]....
        /*0824*/ 	.word	0x0001afa0


	//   ....[215]....
        /*0828*/ 	.word	0x0001b070


	//   ....[216]....
        /*082c*/ 	.word	0x0001b0d0


	//   ....[217]....
        /*0830*/ 	.word	0x0001b1b0


	//   ....[218]....
        /*0834*/ 	.word	0x0001b210


	//   ....[219]....
        /*0838*/ 	.word	0x0001b2e0


	//   ....[220]....
        /*083c*/ 	.word	0x0001b340


	//   ....[221]....
        /*0840*/ 	.word	0x0001b410


	//   ....[222]....
        /*0844*/ 	.word	0x0001b4a0


	//   ....[223]....
        /*0848*/ 	.word	0x0001b540


	//   ....[224]....
        /*084c*/ 	.word	0x0001b6c0


	//   ....[225]....
        /*0850*/ 	.word	0x0001b730


	//   ....[226]....
        /*0854*/ 	.word	0x0001b7a0


	//   ....[227]....
        /*0858*/ 	.word	0x0001b810


	//   ....[228]....
        /*085c*/ 	.word	0x0001b880


	//   ....[229]....
        /*0860*/ 	.word	0x0001b900


	//   ....[230]....
        /*0864*/ 	.word	0x0001b980


	//   ....[231]....
        /*0868*/ 	.word	0x0001ba10


	//   ....[232]....
        /*086c*/ 	.word	0x0001ba80


	//   ....[233]....
        /*0870*/ 	.word	0x0001baf0


	//   ....[234]....
        /*0874*/ 	.word	0x0001bb60


	//   ....[235]....
        /*0878*/ 	.word	0x0001bbe0


	//   ....[236]....
        /*087c*/ 	.word	0x0001bc50


	//   ....[237]....
        /*0880*/ 	.word	0x0001bce0


	//   ....[238]....
        /*0884*/ 	.word	0x0001bd40


	//   ....[239]....
        /*0888*/ 	.word	0x0001bdd0


	//   ....[240]....
        /*088c*/ 	.word	0x0001bf00


	//----- nvinfo : EIATTR_REG_RECONFIG
	.align		4
.L_377:
        /*0890*/ 	.byte	0x01, 0x54
	.zero		2


	//----- nvinfo : EIATTR_SYSCALL_OFFSETS
	.align		4
        /*0894*/ 	.byte	0x04, 0x46
        /*0896*/ 	.short	(.L_379 - .L_378)


	//   ....[0]....
.L_378:
        /*0898*/ 	.word	0x000022d0


	//   ....[1]....
        /*089c*/ 	.word	0x00013f80


	//   ....[2]....
        /*08a0*/ 	.word	0x000140d0


	//   ....[3]....
        /*08a4*/ 	.word	0x000141c0


	//   ....[4]....
        /*08a8*/ 	.word	0x00014f50


	//----- nvinfo : EIATTR_MBARRIER_INSTR_OFFSETS
	.align		4
.L_379:
        /*08ac*/ 	.byte	0x04, 0x39
        /*08ae*/ 	.short	(.L_381 - .L_380)


	//   ....[0]....
.L_380:
        /*08b0*/ 	.word	0x00000180
        /*08b4*/ 	.word	0x000000ff
        /*08b8*/ 	.word	0x00022800
        /*08bc*/ 	.short	0x0100
        /*08be*/ 	.byte	0x08
	.zero		1


	//   ....[1]....
        /*08c0*/ 	.word	0x00000190
        /*08c4*/ 	.word	0x000000ff
        /*08c8*/ 	.word	0x00022820
        /*08cc*/ 	.short	0x0100
        /*08ce*/ 	.byte	0x08
	.zero		1


	//   ....[2]....
        /*08d0*/ 	.word	0x00000280
        /*08d4*/ 	.word	0x000000ff
        /*08d8*/ 	.word	0x00022830
        /*08dc*/ 	.short	0x0100
        /*08de*/ 	.byte	0x08
	.zero		1


	//   ....[3]....
        /*08e0*/ 	.word	0x00000290
        /*08e4*/ 	.word	0x000000ff
        /*08e8*/ 	.word	0x00022840
        /*08ec*/ 	.short	0x0100
        /*08ee*/ 	.byte	0x08
	.zero		1


	//   ....[4]....
        /*08f0*/ 	.word	0x000002a0
        /*08f4*/ 	.word	0x000000ff
        /*08f8*/ 	.word	0x00022838
        /*08fc*/ 	.short	0x0100
        /*08fe*/ 	.byte	0x08
	.zero		1


	//   ....[5]....
        /*0900*/ 	.word	0x000002b0
        /*0904*/ 	.word	0x000000ff
        /*0908*/ 	.word	0x00022848
        /*090c*/ 	.short	0x0100
        /*090e*/ 	.byte	0x08
	.zero		1


	//   ....[6]....
        /*0910*/ 	.word	0x000003e0
        /*0914*/ 	.word	0x000000ff
        /*0918*/ 	.word	0x00022850
        /*091c*/ 	.short	0x0100
        /*091e*/ 	.byte	0x08
	.zero		1


	//   ....[7]....
        /*0920*/ 	.word	0x000003f0
        /*0924*/ 	.word	0x000000ff
        /*0928*/ 	.word	0x00022860
        /*092c*/ 	.short	0x0100
        /*092e*/ 	.byte	0x08
	.zero		1


	//   ....[8]....
        /*0930*/ 	.word	0x00000400
        /*0934*/ 	.word	0x000000ff
        /*0938*/ 	.word	0x00022858
        /*093c*/ 	.short	0x0100
        /*093e*/ 	.byte	0x08
	.zero		1


	//   ....[9]....
        /*0940*/ 	.word	0x00000410
        /*0944*/ 	.word	0x000000ff
        /*0948*/ 	.word	0x00022868
        /*094c*/ 	.short	0x0100
        /*094e*/ 	.byte	0x08
	.zero		1


	//   ....[10]....
        /*0950*/ 	.word	0x00000500
        /*0954*/ 	.word	0x000000ff
        /*0958*/ 	.word	0x00022870
        /*095c*/ 	.short	0x0100
        /*095e*/ 	.byte	0x06
	.zero		1


	//   ....[11]....
        /*0960*/ 	.word	0x00000510
        /*0964*/ 	.word	0x000000ff
        /*0968*/ 	.word	0x00022880
        /*096c*/ 	.short	0x0100
        /*096e*/ 	.byte	0x06
	.zero		1


	//   ....[12]....
        /*0970*/ 	.word	0x00000520
        /*0974*/ 	.word	0x000000ff
        /*0978*/ 	.word	0x00022878
        /*097c*/ 	.short	0x0100
        /*097e*/ 	.byte	0x06
	.zero		1


	//   ....[13]....
        /*0980*/ 	.word	0x00000530
        /*0984*/ 	.word	0x000000ff
        /*0988*/ 	.word	0x00022888
        /*098c*/ 	.short	0x0100
        /*098e*/ 	.byte	0x06
	.zero		1


	//   ....[14]....
        /*0990*/ 	.word	0x00000660
        /*0994*/ 	.word	0x000000ff
        /*0998*/ 	.word	0x00022890
        /*099c*/ 	.short	0x0100
        /*099e*/ 	.byte	0x08
	.zero		1


	//   ....[15]....
        /*09a0*/ 	.word	0x00000670
        /*09a4*/ 	.word	0x000000ff
        /*09a8*/ 	.word	0x000228a0
        /*09ac*/ 	.short	0x0100
        /*09ae*/ 	.byte	0x08
	.zero		1


	//   ....[16]....
        /*09b0*/ 	.word	0x00000680
        /*09b4*/ 	.word	0x000000ff
        /*09b8*/ 	.word	0x00022898
        /*09bc*/ 	.short	0x0100
        /*09be*/ 	.byte	0x08
	.zero		1


	//   ....[17]....
        /*09c0*/ 	.word	0x00000690
        /*09c4*/ 	.word	0x000000ff
        /*09c8*/ 	.word	0x000228a8
        /*09cc*/ 	.short	0x0100
        /*09ce*/ 	.byte	0x08
	.zero		1


	//   ....[18]....
        /*09d0*/ 	.word	0x000007d0
        /*09d4*/ 	.word	0x000000ff
        /*09d8*/ 	.word	0x000228b0
        /*09dc*/ 	.short	0x0100
        /*09de*/ 	.byte	0x08
	.zero		1


	//   ....[19]....
        /*09e0*/ 	.word	0x000007e0
        /*09e4*/ 	.word	0x000000ff
        /*09e8*/ 	.word	0x000228c0
        /*09ec*/ 	.short	0x0100
        /*09ee*/ 	.byte	0x08
	.zero		1


	//   ....[20]....
        /*09f0*/ 	.word	0x000007f0
        /*09f4*/ 	.word	0x000000ff
        /*09f8*/ 	.word	0x000228b8
        /*09fc*/ 	.short	0x0100
        /*09fe*/ 	.byte	0x08
	.zero		1


	//   ....[21]....
        /*0a00*/ 	.word	0x00000800
        /*0a04*/ 	.word	0x000000ff
        /*0a08*/ 	.word	0x000228c8
        /*0a0c*/ 	.short	0x0100
        /*0a0e*/ 	.byte	0x08
	.zero		1


	//   ....[22]....
        /*0a10*/ 	.word	0x00002380
        /*0a14*/ 	.word	0x00000006
        /*0a18*/ 	.word	0x00022800
        /*0a1c*/ 	.short	0x010a
        /*0a1e*/ 	.byte	0x3f
	.zero		1


	//   ....[23]....
        /*0a20*/ 	.word	0x00002450
        /*0a24*/ 	.word	0x000000ff
        /*0a28*/ 	.word	0x00022830
        /*0a2c*/ 	.short	0x010a
        /*0a2e*/ 	.byte	0x16
	.zero		1


	//   ....[24]....
        /*0a30*/ 	.word	0x00002490
        /*0a34*/ 	.word	0x000000ff
        /*0a38*/ 	.word	0x00022830
        /*0a3c*/ 	.short	0x010a
        /*0a3e*/ 	.byte	0x16
	.zero		1


	//   ....[25]....
        /*0a40*/ 	.word	0x000027e0
        /*0a44*/ 	.word	0x000000ff
        /*0a48*/ 	.word	0x00000000
        /*0a4c*/ 	.short	0x0101
        /*0a4e*/ 	.byte	0x06
	.zero		1


	//   ....[26]....
        /*0a50*/ 	.word	0x00004770
        /*0a54*/ 	.word	0x000000ff
        /*0a58*/ 	.word	0x00022850
        /*0a5c*/ 	.short	0x010a
        /*0a5e*/ 	.byte	0x16
	.zero		1


	//   ....[27]....
        /*0a60*/ 	.word	0x000047b0
        /*0a64*/ 	.word	0x000000ff
        /*0a68*/ 	.word	0x00022850
        /*0a6c*/ 	.short	0x010a
        /*0a6e*/ 	.byte	0x16
	.zero		1


	//   ....[28]....
        /*0a70*/ 	.word	0x00004b10
        /*0a74*/ 	.word	0x000000ff
        /*0a78*/ 	.word	0x00000000
        /*0a7c*/ 	.short	0x0101
        /*0a7e*/ 	.byte	0x16
	.zero		1


	//   ....[29]....
        /*0a80*/ 	.word	0x00004ea0
        /*0a84*/ 	.word	0x000000ff
        /*0a88*/ 	.word	0x00022830
        /*0a8c*/ 	.short	0x010a
        /*0a8e*/ 	.byte	0x1a
	.zero		1


	//   ....[30]....
        /*0a90*/ 	.word	0x00004ee0
        /*0a94*/ 	.word	0x000000ff
        /*0a98*/ 	.word	0x00022830
        /*0a9c*/ 	.short	0x010a
        /*0a9e*/ 	.byte	0x1a
	.zero		1


	//   ....[31]....
        /*0aa0*/ 	.word	0x00005120
        /*0aa4*/ 	.word	0x000000ff
        /*0aa8*/ 	.word	0x00000000
        /*0aac*/ 	.short	0x0101
        /*0aae*/ 	.byte	0x06
	.zero		1


	//   ....[32]....
        /*0ab0*/ 	.word	0x00007a40
        /*0ab4*/ 	.word	0x000000ff
        /*0ab8*/ 	.word	0x00022850
        /*0abc*/ 	.short	0x010a
        /*0abe*/ 	.byte	0x1a
	.zero		1


	//   ....[33]....
        /*0ac0*/ 	.word	0x00007a80
        /*0ac4*/ 	.word	0x000000ff
        /*0ac8*/ 	.word	0x00022850
        /*0acc*/ 	.short	0x010a
        /*0ace*/ 	.byte	0x1a
	.zero		1


	//   ....[34]....
        /*0ad0*/ 	.word	0x00007da0
        /*0ad4*/ 	.word	0x000000ff
        /*0ad8*/ 	.word	0x00000000
        /*0adc*/ 	.short	0x0101
        /*0ade*/ 	.byte	0x1a
	.zero		1


	//   ....[35]....
        /*0ae0*/ 	.word	0x000081a0
        /*0ae4*/ 	.word	0x000000ff
        /*0ae8*/ 	.word	0x00022830
        /*0aec*/ 	.short	0x010a
        /*0aee*/ 	.byte	0x18
	.zero		1


	//   ....[36]....
        /*0af0*/ 	.word	0x000081e0
        /*0af4*/ 	.word	0x000000ff
        /*0af8*/ 	.word	0x00022830
        /*0afc*/ 	.short	0x010a
        /*0afe*/ 	.byte	0x18
	.zero		1


	//   ....[37]....
        /*0b00*/ 	.word	0x00008410
        /*0b04*/ 	.word	0x000000ff
        /*0b08*/ 	.word	0x00000000
        /*0b0c*/ 	.short	0x0101
        /*0b0e*/ 	.byte	0x06
	.zero		1


	//   ....[38]....
        /*0b10*/ 	.word	0x00009a80
        /*0b14*/ 	.word	0x000000ff
        /*0b18*/ 	.word	0x00022850
        /*0b1c*/ 	.short	0x010a
        /*0b1e*/ 	.byte	0x18
	.zero		1


	//   ....[39]....
        /*0b20*/ 	.word	0x00009ac0
        /*0b24*/ 	.word	0x000000ff
        /*0b28*/ 	.word	0x00022850
        /*0b2c*/ 	.short	0x010a
        /*0b2e*/ 	.byte	0x18
	.zero		1


	//   ....[40]....
        /*0b30*/ 	.word	0x00009dc0
        /*0b34*/ 	.word	0x000000ff
        /*0b38*/ 	.word	0x00000000
        /*0b3c*/ 	.short	0x0101
        /*0b3e*/ 	.byte	0x18
	.zero		1


	//   ....[41]....
        /*0b40*/ 	.word	0x00009f40
        /*0b44*/ 	.word	0x000000ff
        /*0b48*/ 	.word	0x00022830
        /*0b4c*/ 	.short	0x010a
        /*0b4e*/ 	.byte	0x17
	.zero		1


	//   ....[42]....
        /*0b50*/ 	.word	0x00009f80
        /*0b54*/ 	.word	0x000000ff
        /*0b58*/ 	.word	0x00022830
        /*0b5c*/ 	.short	0x010a
        /*0b5e*/ 	.byte	0x17
	.zero		1


	//   ....[43]....
        /*0b60*/ 	.word	0x0000a1c0
        /*0b64*/ 	.word	0x000000ff
        /*0b68*/ 	.word	0x00000000
        /*0b6c*/ 	.short	0x0101
        /*0b6e*/ 	.byte	0x06
	.zero		1


	//   ....[44]....
        /*0b70*/ 	.word	0x0000cae0
        /*0b74*/ 	.word	0x000000ff
        /*0b78*/ 	.word	0x00022850
        /*0b7c*/ 	.short	0x010a
        /*0b7e*/ 	.byte	0x17
	.zero		1


	//   ....[45]....
        /*0b80*/ 	.word	0x0000cb20
        /*0b84*/ 	.word	0x000000ff
        /*0b88*/ 	.word	0x00022850
        /*0b8c*/ 	.short	0x010a
        /*0b8e*/ 	.byte	0x17
	.zero		1


	//   ....[46]....
        /*0b90*/ 	.word	0x0000ce40
        /*0b94*/ 	.word	0x000000ff
        /*0b98*/ 	.word	0x00000000
        /*0b9c*/ 	.short	0x0101
        /*0b9e*/ 	.byte	0x17
	.zero		1


	//   ....[47]....
        /*0ba0*/ 	.word	0x0000f4d0
        /*0ba4*/ 	.word	0x000000ff
        /*0ba8*/ 	.word	0x00000000
        /*0bac*/ 	.short	0x0101
        /*0bae*/ 	.byte	0x08
	.zero		1


	//   ....[48]....
        /*0bb0*/ 	.word	0x0000fd70
        /*0bb4*/ 	.word	0x000000ff
        /*0bb8*/ 	.word	0x00000000
        /*0bbc*/ 	.short	0x0101
        /*0bbe*/ 	.byte	0x08
	.zero		1


	//   ....[49]....
        /*0bc0*/ 	.word	0x00014700
        /*0bc4*/ 	.word	0x00000013
        /*0bc8*/ 	.word	0x00022840
        /*0bcc*/ 	.short	0x010a
        /*0bce*/ 	.byte	0x3f
	.zero		1


	//   ....[50]....
        /*0bd0*/ 	.word	0x00014d30
        /*0bd4*/ 	.word	0x00000013
        /*0bd8*/ 	.word	0x00022830
        /*0bdc*/ 	.short	0x0107
        /*0bde*/ 	.byte	0x3f
	.zero		1


	//   ....[51]....
        /*0be0*/ 	.word	0x00014e00
        /*0be4*/ 	.word	0x00000013
        /*0be8*/ 	.word	0x00022830
        /*0bec*/ 	.short	0x0101
        /*0bee*/ 	.byte	0x3f
	.zero		1


	//   ....[52]....
        /*0bf0*/ 	.word	0x00015850
        /*0bf4*/ 	.word	0x00000011
        /*0bf8*/ 	.word	0x00022800
        /*0bfc*/ 	.short	0x0107
        /*0bfe*/ 	.byte	0x3f
	.zero		1


	//   ....[53]....
        /*0c00*/ 	.word	0x00015940
        /*0c04*/ 	.word	0x00000011
        /*0c08*/ 	.word	0x00022800
        /*0c0c*/ 	.short	0x0101
        /*0c0e*/ 	.byte	0x3f
	.zero		1


	//   ....[54]....
        /*0c10*/ 	.word	0x00015960
        /*0c14*/ 	.word	0x00000011
        /*0c18*/ 	.word	0x00022820
        /*0c1c*/ 	.short	0x010a
        /*0c1e*/ 	.byte	0x3f
	.zero		1


	//   ....[55]....
        /*0c20*/ 	.word	0x000159f0
        /*0c24*/ 	.word	0x00000013
        /*0c28*/ 	.word	0x00022860
        /*0c2c*/ 	.short	0x010a
        /*0c2e*/ 	.byte	0x3f
	.zero		1


	//   ....[56]....
        /*0c30*/ 	.word	0x00016150
        /*0c34*/ 	.word	0x00000013
        /*0c38*/ 	.word	0x00022850
        /*0c3c*/ 	.short	0x0107
        /*0c3e*/ 	.byte	0x3f
	.zero		1


	//   ....[57]....
        /*0c40*/ 	.word	0x00016220
        /*0c44*/ 	.word	0x00000013
        /*0c48*/ 	.word	0x00022850
        /*0c4c*/ 	.short	0x0101
        /*0c4e*/ 	.byte	0x3f
	.zero		1


	//   ....[58]....
        /*0c50*/ 	.word	0x00016570
        /*0c54*/ 	.word	0x0000000a
        /*0c58*/ 	.word	0x00022840
        /*0c5c*/ 	.short	0x010a
        /*0c5e*/ 	.byte	0x3f
	.zero		1


	//   ....[59]....
        /*0c60*/ 	.word	0x00016920
        /*0c64*/ 	.word	0x0000000a
        /*0c68*/ 	.word	0x00022830
        /*0c6c*/ 	.short	0x0107
        /*0c6e*/ 	.byte	0x3f
	.zero		1


	//   ....[60]....
        /*0c70*/ 	.word	0x000169e0
        /*0c74*/ 	.word	0x0000000a
        /*0c78*/ 	.word	0x00022830
        /*0c7c*/ 	.short	0x0101
        /*0c7e*/ 	.byte	0x3f
	.zero		1


	//   ....[61]....
        /*0c80*/ 	.word	0x00016a10
        /*0c84*/ 	.word	0x0000000a
        /*0c88*/ 	.word	0x00022860
        /*0c8c*/ 	.short	0x010a
        /*0c8e*/ 	.byte	0x3f
	.zero		1


	//   ....[62]....
        /*0c90*/ 	.word	0x00016f10
        /*0c94*/ 	.word	0x0000000a
        /*0c98*/ 	.word	0x00022850
        /*0c9c*/ 	.short	0x0107
        /*0c9e*/ 	.byte	0x3f
	.zero		1


	//   ....[63]....
        /*0ca0*/ 	.word	0x00016fd0
        /*0ca4*/ 	.word	0x0000000a
        /*0ca8*/ 	.word	0x00022850
        /*0cac*/ 	.short	0x0101
        /*0cae*/ 	.byte	0x3f
	.zero		1


	//   ....[64]....
        /*0cb0*/ 	.word	0x00018260
        /*0cb4*/ 	.word	0x00000005
        /*0cb8*/ 	.word	0x00022820
        /*0cbc*/ 	.short	0x010a
        /*0cbe*/ 	.byte	0x3f
	.zero		1


	//   ....[65]....
        /*0cc0*/ 	.word	0x000183e0
        /*0cc4*/ 	.word	0x00000003
        /*0cc8*/ 	.word	0x00022840
        /*0ccc*/ 	.short	0x010a
        /*0cce*/ 	.byte	0x3f
	.zero		1


	//   ....[66]....
        /*0cd0*/ 	.word	0x00018480
        /*0cd4*/ 	.word	0x00000005
        /*0cd8*/ 	.word	0x00022840
        /*0cdc*/ 	.short	0x010a
        /*0cde*/ 	.byte	0x3f
	.zero		1


	//   ....[67]....
        /*0ce0*/ 	.word	0x000184c0
        /*0ce4*/ 	.word	0x00000003
        /*0ce8*/ 	.word	0x00022860
        /*0cec*/ 	.short	0x010a
        /*0cee*/ 	.byte	0x3f
	.zero		1


	//   ....[68]....
        /*0cf0*/ 	.word	0x00018500
        /*0cf4*/ 	.word	0x00000005
        /*0cf8*/ 	.word	0x00022860
        /*0cfc*/ 	.short	0x010a
        /*0cfe*/ 	.byte	0x3f
	.zero		1


	//   ....[69]....
        /*0d00*/ 	.word	0x00018560
        /*0d04*/ 	.word	0x00000006
        /*0d08*/ 	.word	0x00022800
        /*0d0c*/ 	.short	0x010a
        /*0d0e*/ 	.byte	0x3f
	.zero		1


	//   ....[70]....
        /*0d10*/ 	.word	0x000185c0
        /*0d14*/ 	.word	0x00000003
        /*0d18*/ 	.word	0x00022830
        /*0d1c*/ 	.short	0x010a
        /*0d1e*/ 	.byte	0x3f
	.zero		1


	//   ....[71]....
        /*0d20*/ 	.word	0x00018620
        /*0d24*/ 	.word	0x00000009
        /*0d28*/ 	.word	0x00022850
        /*0d2c*/ 	.short	0x010a
        /*0d2e*/ 	.byte	0x3f
	.zero		1


	//   ....[72]....
        /*0d30*/ 	.word	0x00018680
        /*0d34*/ 	.word	0x00000004
        /*0d38*/ 	.word	0x00022830
        /*0d3c*/ 	.short	0x010a
        /*0d3e*/ 	.byte	0x3f
	.zero		1


	//   ....[73]....
        /*0d40*/ 	.word	0x000186e0
        /*0d44*/ 	.word	0x00000008
        /*0d48*/ 	.word	0x00022850
        /*0d4c*/ 	.short	0x010a
        /*0d4e*/ 	.byte	0x3f
	.zero		1


	//   ....[74]....
        /*0d50*/ 	.word	0x00018740
        /*0d54*/ 	.word	0x00000003
        /*0d58*/ 	.word	0x00022830
        /*0d5c*/ 	.short	0x010a
        /*0d5e*/ 	.byte	0x3f
	.zero		1


	//   ....[75]....
        /*0d60*/ 	.word	0x000187a0
        /*0d64*/ 	.word	0x00000009
        /*0d68*/ 	.word	0x00022850
        /*0d6c*/ 	.short	0x010a
        /*0d6e*/ 	.byte	0x3f
	.zero		1


	//   ....[76]....
        /*0d70*/ 	.word	0x00018800
        /*0d74*/ 	.word	0x00000004
        /*0d78*/ 	.word	0x00022830
        /*0d7c*/ 	.short	0x010a
        /*0d7e*/ 	.byte	0x3f
	.zero		1


	//   ....[77]....
        /*0d80*/ 	.word	0x00018860
        /*0d84*/ 	.word	0x00000008
        /*0d88*/ 	.word	0x00022850
        /*0d8c*/ 	.short	0x010a
        /*0d8e*/ 	.byte	0x3f
	.zero		1


	//   ....[78]....
        /*0d90*/ 	.word	0x00018980
        /*0d94*/ 	.word	0x00000013
        /*0d98*/ 	.word	0x00022840
        /*0d9c*/ 	.short	0x010a
        /*0d9e*/ 	.byte	0x3f
	.zero		1


	//   ....[79]....
        /*0da0*/ 	.word	0x00019c50
        /*0da4*/ 	.word	0x00000011
        /*0da8*/ 	.word	0x00022820
        /*0dac*/ 	.short	0x010a
        /*0dae*/ 	.byte	0x3f
	.zero		1


	//   ....[80]....
        /*0db0*/ 	.word	0x00019ca0
        /*0db4*/ 	.word	0x00000013
        /*0db8*/ 	.word	0x00022860
        /*0dbc*/ 	.short	0x010a
        /*0dbe*/ 	.byte	0x3f
	.zero		1


	//   ....[81]....
        /*0dc0*/ 	.word	0x0001a5f0
        /*0dc4*/ 	.word	0x0000000a
        /*0dc8*/ 	.word	0x00022840
        /*0dcc*/ 	.short	0x010a
        /*0dce*/ 	.byte	0x3f
	.zero		1


	//   ....[82]....
        /*0dd0*/ 	.word	0x0001acc0
        /*0dd4*/ 	.word	0x0000000a
        /*0dd8*/ 	.word	0x00022860
        /*0ddc*/ 	.short	0x010a
        /*0dde*/ 	.byte	0x3f
	.zero		1


	//   ....[83]....
        /*0de0*/ 	.word	0x0001be20
        /*0de4*/ 	.word	0x00000005
        /*0de8*/ 	.word	0x00022820
        /*0dec*/ 	.short	0x010a
        /*0dee*/ 	.byte	0x3f
	.zero		1


	//   ....[84]....
        /*0df0*/ 	.word	0x0001bfc0
        /*0df4*/ 	.word	0x00000003
        /*0df8*/ 	.word	0x00022840
        /*0dfc*/ 	.short	0x010a
        /*0dfe*/ 	.byte	0x3f
	.zero		1


	//   ....[85]....
        /*0e00*/ 	.word	0x0001c010
        /*0e04*/ 	.word	0x00000005
        /*0e08*/ 	.word	0x00022840
        /*0e0c*/ 	.short	0x010a
        /*0e0e*/ 	.byte	0x3f
	.zero		1


	//   ....[86]....
        /*0e10*/ 	.word	0x0001c060
        /*0e14*/ 	.word	0x00000003
        /*0e18*/ 	.word	0x00022860
        /*0e1c*/ 	.short	0x010a
        /*0e1e*/ 	.byte	0x3f
	.zero		1


	//----- nvinfo : EIATTR_NUM_MBARRIERS
	.align		4
.L_381:
        /*0e20*/ 	.byte	0x03, 0x38
        /*0e22*/ 	.short	0x0016


	//----- nvinfo : EIATTR_EXIT_INSTR_OFFSETS
	.align		4
        /*0e24*/ 	.byte	0x04, 0x1c
        /*0e26*/ 	.short	(.L_383 - .L_382)


	//   ....[0]....
.L_382:
        /*0e28*/ 	.word	0x000009a0


	//   ....[1]....
        /*0e2c*/ 	.word	0x00012130


	//   ....[2]....
        /*0e30*/ 	.word	0x00018550


	//----- nvinfo : EIATTR_MAX_THREADS
	.align		4
.L_383:
        /*0e34*/ 	.byte	0x04, 0x05
        /*0e36*/ 	.short	(.L_385 - .L_384)
.L_384:
        /*0e38*/ 	.word	0x00000180
        /*0e3c*/ 	.word	0x00000001
        /*0e40*/ 	.word	0x00000001


	//----- nvinfo : EIATTR_CRS_STACK_SIZE
	.align		4
.L_385:
        /*0e44*/ 	.byte	0x04, 0x1e
        /*0e46*/ 	.short	(.L_387 - .L_386)
.L_386:
        /*0e48*/ 	.word	0x00000000


	//----- nvinfo : EIATTR_CBANK_PARAM_SIZE
	.align		4
.L_387:
        /*0e4c*/ 	.byte	0x03, 0x19
        /*0e4e*/ 	.short	0x0af0


	//----- nvinfo : EIATTR_PARAM_CBANK
	.align		4
        /*0e50*/ 	.byte	0x04, 0x0a
        /*0e52*/ 	.short	(.L_389 - .L_388)
	.align		4
.L_388:
        /*0e54*/ 	.word	index@(.nv.constant0._ZN7cutlass13device_kernelIN5flash11enable_sm90INS1_16FlashAttnFwdSm90INS1_25CollectiveMainloopFwdSm90ILi2EN4cute5tupleIJNS5_1CILi1EEES8_S8_EEENS6_IJNS7_ILi128EEENS7_ILi96EEENS7_ILi64EEEEEELi256ENS_10bfloat16_tEfNS_4arch4Sm90ELb0ELb1ELb0ELb1ELb1ELb0ELb0ELb1ELb0ELb1ELb1ELb0EEENS1_21CollectiveEpilogueFwdINS6_IJSA_NS7_ILi256EEESB_EEES9_SE_SG_Li256ELb1ELb1ELb1ELb0EEENS1_36VarlenDynamicPersistentTileSchedulerILi128ELi96ELi256ELi128ELb1ELb1ELb1ELb1ELb0ELb1EEEEEEEEEvNT_6ParamsE)
        /*0e58*/ 	.short	0x0210
        /*0e5a*/ 	.short	0x0af0


	//----- nvinfo : EIATTR_SW_WAR
	.align		4
.L_389:
        /*0e5c*/ 	.byte	0x04, 0x36
        /*0e5e*/ 	.short	(.L_391 - .L_390)
.L_390:
        /*0e60*/ 	.word	0x00000008
.L_391:


//--------------------- .nv.info._ZN7cutlass13device_kernelIN5flash11enable_sm90INS1_16FlashAttnFwdSm90INS1_25CollectiveMainloopFwdSm90ILi2EN4cute5tupleIJNS5_1CILi1EEES8_S8_EEENS6_IJNS7_ILi128EEENS7_ILi96EEENS7_ILi64EEEEEELi256ENS_10bfloat16_tEfNS_4arch4Sm90ELb0ELb1ELb0ELb1ELb1ELb1ELb0ELb1ELb0ELb1ELb1ELb0EEENS1_21CollectiveEpilogueFwdINS6_IJSA_NS7_ILi256EEESB_EEES9_SE_SG_Li256ELb1ELb1ELb1ELb0EEENS1_36VarlenDynamicPersistentTileSchedulerILi128ELi96ELi256ELi128ELb1ELb1ELb1ELb1ELb0ELb1EEEEEEEEEvNT_6ParamsE --------------------------
	.section	.nv.info._ZN7cutlass13device_kernelIN5flash11enable_sm90INS1_16FlashAttnFwdSm90INS1_25CollectiveMainloopFwdSm90ILi2EN4cute5tupleIJNS5_1CILi1EEES8_S8_EEENS6_IJNS7_ILi128EEENS7_ILi96EEENS7_ILi64EEEEEELi256ENS_10bfloat16_tEfNS_4arch4Sm90ELb0ELb1ELb0ELb1ELb1ELb1ELb0ELb1ELb0ELb1ELb1ELb0EEENS1_21CollectiveEpilogueFwdINS6_IJSA_NS7_ILi256EEESB_EEES9_SE_SG_Li256ELb1ELb1ELb1ELb0EEENS1_36VarlenDynamicPersistentTileSchedulerILi128ELi96ELi256ELi128ELb1ELb1ELb1ELb1ELb0ELb1EEEEEEEEEvNT_6ParamsE,"",@"SHT_CUDA_INFO"
	.sectionflags	@""
	.align	4


	//----- nvinfo : EIATTR_CUDA_API_VERSION
	.align		4
        /*0000*/ 	.byte	0x04, 0x37
        /*0002*/ 	.short	(.L_393 - .L_392)
.L_392:
        /*0004*/ 	.word	0x00000082


	//----- nvinfo : EIATTR_KPARAM_INFO
	.align		4
.L_393:
        /*0008*/ 	.byte	0x04, 0x17
        /*000a*/ 	.short	(.L_395 - .L_394)
.L_394:
        /*000c*/ 	.word	0x00000000
        /*0010*/ 	.short	0x0000
        /*0012*/ 	.short	0x0070
        /*0014*/ 	.byte	0x00, 0xf0, 0x01, 0x2a


	//----- nvinfo : EIATTR_SPARSE_MMA_MASK
	.align		4
.L_395:
        /*0018*/ 	.byte	0x03, 0x50
        /*001a*/ 	.short	0x0000


	//----- nvinfo : EIATTR_MAXREG_COUNT
	.align		4
        /*001c*/ 	.byte	0x03, 0x1b
        /*001e*/ 	.short	0x00a8


	//----- nvinfo : EIATTR_NUM_BARRIERS
	.align		4
        /*0020*/ 	.byte	0x02, 0x4c
        /*0022*/ 	.byte	0x10
	.zero		1


	//----- nvinfo : EIATTR_EXTERNS
	.align		4
        /*0024*/ 	.byte	0x04, 0x0f
        /*0026*/ 	.short	(.L_397 - .L_396)


	//   ....[0]....
	.align		4
.L_396:
        /*0028*/ 	.word	index@(__assertfail)


	//----- nvinfo : EIATTR_ANNOTATIONS
	.align		4
.L_397:
        /*002c*/ 	.byte	0x04, 0x55
        /*002e*/ 	.short	(.L_399 - .L_398)


	//   ....[0]....
.L_398:
        /* <DEDUP_REMOVED lines=44> */


	//----- nvinfo : EIATTR_MERCURY_ISA_VERSION
	.align		4
.L_399:
        /*02e0*/ 	.byte	0x03, 0x5f
        /*02e2*/ 	.short	0x0101


	//----- nvinfo : EIATTR_UNUSED_LOAD_BYTE_OFFSET
	.align		4
        /*02e4*/ 	.byte	0x04, 0x44
        /*02e6*/ 	.short	(.L_401 - .L_400)


	//   ....[0]....
.L_400:
        /*02e8*/ 	.word	0x00000a80
        /*02ec*/ 	.word	0x0000fff0


	//   ....[1]....
        /*02f0*/ 	.word	0x00016640
        /*02f4*/ 	.word	0x0000fff0


	//----- nvinfo : EIATTR_INT_WARP_WIDE_INSTR_OFFSETS
	.align		4
.L_401:
        /*02f8*/ 	.byte	0x04, 0x31
        /*02fa*/ 	.short	(.L_403 - .L_402)


	//   ....[0]....
.L_402:
        /*02fc*/ 	.word	0x00000130


	//   ....[1]....
        /*0300*/ 	.word	0x00000170


	//   ....[2]....
        /*0304*/ 	.word	0x000001e0


	//   ....[3]....
        /*0308*/ 	.word	0x0001f200


	//   ....[4]....
        /*030c*/ 	.word	0x0001f290


	//   ....[5]....
        /*0310*/ 	.word	0x00022570


	//   ....[6]....
        /*0314*/ 	.word	0x00022600


	//----- nvinfo : EIATTR_COOP_GROUP_MASK_REGIDS
	.align		4
.L_403:
        /*0318*/ 	.byte	0x04, 0x29
        /*031a*/ 	.short	(.L_405 - .L_404)


	//   ....[0]....
.L_404:
        /*031c*/ 	.word	0xffffffff


	//   ....[1]....
        /*0320*/ 	.word	0xffffffff


	//   ....[2]....
        /*0324*/ 	.word	0xffffffff


	//   ....[3]....
        /*0328*/ 	.word	0xffffffff


	//   ....[4]....
        /*032c*/ 	.word	0xffffffff


	//   ....[5]....
        /*0330*/ 	.word	0xffffffff


	//   ....[6]....
        /*0334*/ 	.word	0xffffffff


	//   ....[7]....
        /*0338*/ 	.word	0xffffffff


	//   ....[8]....
        /*033c*/ 	.word	0xffffffff


	//   ....[9]....
        /*0340*/ 	.word	0xffffffff


	//   ....[10]....
        /*0344*/ 	.word	0xffffffff


	//   ....[11]....
        /*0348*/ 	.word	0xffffffff


	//   ....[12]....
        /*034c*/ 	.word	0xffffffff


	//   ....[13]....
        /*0350*/ 	.word	0xffffffff


	//   ....[14]....
        /*0354*/ 	.word	0xffffffff


	//   ....[15]....
        /*0358*/ 	.word	0xffffffff


	//   ....[16]....
        /*035c*/ 	.word	0xffffffff


	//   ....[17]....
        /*0360*/ 	.word	0xffffffff


	//   ....[18]....
        /*0364*/ 	.word	0xffffffff


	//   ....[19]....
        /*0368*/ 	.word	0xffffffff


	//   ....[20]....
        /*036c*/ 	.word	0xffffffff


	//   ....[21]....
        /*0370*/ 	.word	0xffffffff


	//   ....[22]....
        /*0374*/ 	.word	0xffffffff


	//   ....[23]....
        /*0378*/ 	.word	0xffffffff


	//   ....[24]....
        /*037c*/ 	.word	0xffffffff


	//   ....[25]....
        /*0380*/ 	.word	0xffffffff


	//   ....[26]....
        /*0384*/ 	.word	0xffffffff


	//   ....[27]....
        /*0388*/ 	.word	0xffffffff


	//   ....[28]....
        /*038c*/ 	.word	0xffffffff


	//   ....[29]....
        /*0390*/ 	.word	0xffffffff


	//   ....[30]....
        /*0394*/ 	.word	0xffffffff


	//   ....[31]....
        /*0398*/ 	.word	0xffffffff


	//   ....[32]....
        /*039c*/ 	.word	0xffffffff


	//   ....[33]....
        /*03a0*/ 	.word	0xffffffff


	//   ....[34]....
        /*03a4*/ 	.word	0xffffffff


	//   ....[35]....
        /*03a8*/ 	.word	0xffffffff


	//   ....[36]....
        /*03ac*/ 	.word	0xffffffff


	//   ....[37]....
        /*03b0*/ 	.word	0xffffffff


	//   ....[38]....
        /*03b4*/ 	.word	0xffffffff


	//   ....[39]....
        /*03b8*/ 	.word	0xffffffff


	//   ....[40]....
        /*03bc*/ 	.word	0xffffffff


	//   ....[41]....
        /*03c0*/ 	.word	0xffffffff


	//   ....[42]....
        /*03c4*/ 	.word	0xffffffff


	//   ....[43]....
        /*03c8*/ 	.word	0xffffffff


	//   ....[44]....
        /*03cc*/ 	.word	0xffffffff


	//   ....[45]....
        /*03d0*/ 	.word	0xffffffff


	//   ....[46]....
        /*03d4*/ 	.word	0xffffffff


	//   ....[47]....
        /*03d8*/ 	.word	0xffffffff


	//   ....[48]....
        /*03dc*/ 	.word	0xffffffff


	//   ....[49]....
        /*03e0*/ 	.word	0xffffffff


	//   ....[50]....
        /*03e4*/ 	.word	0xffffffff


	//   ....[51]....
        /*03e8*/ 	.word	0xffffffff


	//   ....[52]....
        /*03ec*/ 	.word	0xffffffff


	//   ....[53]....
        /*03f0*/ 	.word	0xffffffff


	//   ....[54]....
        /*03f4*/ 	.word	0xffffffff


	//   ....[55]....
        /*03f8*/ 	.word	0xffffffff


	//   ....[56]....
        /*03fc*/ 	.word	0xffffffff


	//   ....[57]....
        /*0400*/ 	.word	0xffffffff


	//   ....[58]....
        /*0404*/ 	.word	0xffffffff


	//   ....[59]....
        /*0408*/ 	.word	0xffffffff


	//   ....[60]....
        /*040c*/ 	.word	0xffffffff


	//   ....[61]....
        /*0410*/ 	.word	0xffffffff


	//   ....[62]....
        /*0414*/ 	.word	0xffffffff


	//   ....[63]....
        /*0418*/ 	.word	0xffffffff


	//   ....[64]....
        /*041c*/ 	.word	0xffffffff


	//   ....[65]....
        /*0420*/ 	.word	0xffffffff


	//   ....[66]....
        /*0424*/ 	.word	0xffffffff


	//   ....[67]....
        /*0428*/ 	.word	0xffffffff


	//   ....[68]....
        /*042c*/ 	.word	0xffffffff


	//   ....[69]....
        /*0430*/ 	.word	0xffffffff


	//   ....[70]....
        /*0434*/ 	.word	0xffffffff


	//   ....[71]....
        /*0438*/ 	.word	0xffffffff


	//   ....[72]....
        /*043c*/ 	.word	0xffffffff


	//   ....[73]....
        /*0440*/ 	.word	0xffffffff


	//   ....[74]....
        /*0444*/ 	.word	0xffffffff


	//   ....[75]....
        /*0448*/ 	.word	0xffffffff


	//   ....[76]....
        /*044c*/ 	.word	0xffffffff


	//   ....[77]....
        /*0450*/ 	.word	0xffffffff


	//   ....[78]....
        /*0454*/ 	.word	0xffffffff


	//   ....[79]....
        /*0458*/ 	.word	0xffffffff


	//   ....[80]....
        /*045c*/ 	.word	0xffffffff


	//   ....[81]....
        /*0460*/ 	.word	0xffffffff


	//   ....[82]....
        /*0464*/ 	.word	0xffffffff


	//   ....[83]....
        /*0468*/ 	.word	0xffffffff


	//   ....[84]....
        /*046c*/ 	.word	0xffffffff


	//   ....[85]....
        /*0470*/ 	.word	0xffffffff


	//   ....[86]....
        /*0474*/ 	.word	0xffffffff


	//   ....[87]....
        /*0478*/ 	.word	0xffffffff


	//   ....[88]....
        /*047c*/ 	.word	0xffffffff


	//   ....[89]....
        /*0480*/ 	.word	0xffffffff


	//   ....[90]....
        /*0484*/ 	.word	0xffffffff


	//   ....[91]....
        /*0488*/ 	.word	0xffffffff


	//   ....[92]....
        /*048c*/ 	.word	0xffffffff


	//   ....[93]....
        /*0490*/ 	.word	0xffffffff


	//   ....[94]....
        /*0494*/ 	.word	0xffffffff


	//   ....[95]....
        /*0498*/ 	.word	0xffffffff


	//   ....[96]....
        /*049c*/ 	.word	0xffffffff


	//   ....[97]....
        /*04a0*/ 	.word	0xffffffff


	//   ....[98]....
        /*04a4*/ 	.word	0xffffffff


	//   ....[99]....
        /*04a8*/ 	.word	0xffffffff


	//   ....[100]....
        /*04ac*/ 	.word	0xffffffff


	//   ....[101]....
        /*04b0*/ 	.word	0xffffffff


	//   ....[102]....
        /*04b4*/ 	.word	0xffffffff


	//   ....[103]....
        /*04b8*/ 	.word	0xffffffff


	//   ....[104]....
        /*04bc*/ 	.word	0xffffffff


	//   ....[105]....
        /*04c0*/ 	.word	0xffffffff


	//   ....[106]....
        /*04c4*/ 	.word	0xffffffff


	//   ....[107]....
        /*04c8*/ 	.word	0xffffffff


	//   ....[108]....
        /*04cc*/ 	.word	0xffffffff


	//   ....[109]....
        /*04d0*/ 	.word	0xffffffff


	//   ....[110]....
        /*04d4*/ 	.word	0xffffffff


	//   ....[111]....
        /*04d8*/ 	.word	0xffffffff


	//   ....[112]....
        /*04dc*/ 	.word	0xffffffff


	//   ....[113]....
        /*04e0*/ 	.word	0xffffffff


	//   ....[114]....
        /*04e4*/ 	.word	0xffffffff


	//   ....[115]....
        /*04e8*/ 	.word	0xffffffff


	//   ....[116]....
        /*04ec*/ 	.word	0xffffffff


	//   ....[117]....
        /*04f0*/ 	.word	0xffffffff


	//   ....[118]....
        /*04f4*/ 	.word	0xffffffff


	//   ....[119]....
        /*04f8*/ 	.word	0xffffffff


	//   ....[120]....
        /*04fc*/ 	.word	0xffffffff


	//   ....[121]....
        /*0500*/ 	.word	0xffffffff


	//   ....[122]....
        /*0504*/ 	.word	0xffffffff


	//   ....[123]....
        /*0508*/ 	.word	0xffffffff


	//   ....[124]....
        /*050c*/ 	.word	0xffffffff


	//   ....[125]....
        /*0510*/ 	.word	0xffffffff


	//   ....[126]....
        /*0514*/ 	.word	0xffffffff


	//   ....[127]....
        /*0518*/ 	.word	0xffffffff


	//   ....[128]....
        /*051c*/ 	.word	0xffffffff


	//   ....[129]....
        /*0520*/ 	.word	0xffffffff


	//   ....[130]....
        /*0524*/ 	.word	0xffffffff


	//   ....[131]....
        /*0528*/ 	.word	0xffffffff


	//   ....[132]....
        /*052c*/ 	.word	0xffffffff


	//   ....[133]....
        /*0530*/ 	.word	0xffffffff


	//   ....[134]....
        /*0534*/ 	.word	0xffffffff


	//   ....[135]....
        /*0538*/ 	.word	0xffffffff


	//   ....[136]....
        /*053c*/ 	.word	0xffffffff


	//   ....[137]....
        /*0540*/ 	.word	0xffffffff


	//   ....[138]....
        /*0544*/ 	.word	0xffffffff


	//   ....[139]....
        /*0548*/ 	.word	0xffffffff


	//   ....[140]....
        /*054c*/ 	.word	0xffffffff


	//   ....[141]....
        /*0550*/ 	.word	0xffffffff


	//   ....[142]....
        /*0554*/ 	.word	0xffffffff


	//   ....[143]....
        /*0558*/ 	.word	0xffffffff


	//   ....[144]....
        /*055c*/ 	.word	0xffffffff


	//   ....[145]....
        /*0560*/ 	.word	0xffffffff


	//   ....[146]....
        /*0564*/ 	.word	0xffffffff


	//   ....[147]....
        /*0568*/ 	.word	0xffffffff


	//   ....[148]....
        /*056c*/ 	.word	0xffffffff


	//   ....[149]....
        /*0570*/ 	.word	0xffffffff


	//   ....[150]....
        /*0574*/ 	.word	0xffffffff


	//   ....[151]....
        /*0578*/ 	.word	0xffffffff


	//   ....[152]....
        /*057c*/ 	.word	0xffffffff


	//   ....[153]....
        /*0580*/ 	.word	0xffffffff


	//   ....[154]....
        /*0584*/ 	.word	0xffffffff


	//   ....[155]....
        /*0588*/ 	.word	0xffffffff


	//   ....[156]....
        /*058c*/ 	.word	0xffffffff


	//   ....[157]....
        /*0590*/ 	.word	0xffffffff


	//   ....[158]....
        /*0594*/ 	.word	0xffffffff


	//   ....[159]....
        /*0598*/ 	.word	0xffffffff


	//   ....[160]....
        /*059c*/ 	.word	0xffffffff


	//   ....[161]....
        /*05a0*/ 	.word	0xffffffff


	//   ....[162]....
        /*05a4*/ 	.word	0xffffffff


	//   ....[163]....
        /*05a8*/ 	.word	0xffffffff


	//   ....[164]....
        /*05ac*/ 	.word	0xffffffff


	//   ....[165]....
        /*05b0*/ 	.word	0xffffffff


	//   ....[166]....
        /*05b4*/ 	.word	0xffffffff


	//   ....[167]....
        /*05b8*/ 	.word	0xffffffff


	//   ....[168]....
        /*05bc*/ 	.word	0xffffffff


	//   ....[169]....
        /*05c0*/ 	.word	0xffffffff


	//   ....[170]....
        /*05c4*/ 	.word	0xffffffff


	//   ....[171]....
        /*05c8*/ 	.word	0xffffffff


	//   ....[172]....
        /*05cc*/ 	.word	0xffffffff


	//   ....[173]....
        /*05d0*/ 	.word	0xffffffff


	//   ....[174]....
        /*05d4*/ 	.word	0xffffffff


	//   ....[175]....
        /*05d8*/ 	.word	0xffffffff


	//   ....[176]....
        /*05dc*/ 	.word	0xffffffff


	//   ....[177]....
        /*05e0*/ 	.word	0xffffffff


	//   ....[178]....
        /*05e4*/ 	.word	0xffffffff


	//   ....[179]....
        /*05e8*/ 	.word	0xffffffff


	//   ....[180]....
        /*05ec*/ 	.word	0xffffffff


	//   ....[181]....
        /*05f0*/ 	.word	0xffffffff


	//   ....[182]....
        /*05f4*/ 	.word	0xffffffff


	//   ....[183]....
        /*05f8*/ 	.word	0xffffffff


	//   ....[184]....
        /*05fc*/ 	.word	0xffffffff


	//   ....[185]....
        /*0600*/ 	.word	0xffffffff


	//   ....[186]....
        /*0604*/ 	.word	0xffffffff


	//   ....[187]....
        /*0608*/ 	.word	0xffffffff


	//   ....[188]....
        /*060c*/ 	.word	0xffffffff


	//   ....[189]....
        /*0610*/ 	.word	0xffffffff


	//   ....[190]....
        /*0614*/ 	.word	0xffffffff


	//   ....[191]....
        /*0618*/ 	.word	0x0500000f


	//   ....[192]....
        /*061c*/ 	.word	0x0500000f


	//   ....[193]....
        /*0620*/ 	.word	0x0500000f


	//   ....[194]....
        /*0624*/ 	.word	0x0500000f


	//   ....[195]....
        /*0628*/ 	.word	0x0500000f


	//   ....[196]....
        /*062c*/ 	.word	0x0500000f


	//   ....[197]....
        /*0630*/ 	.word	0x0500000f


	//   ....[198]....
        /*0634*/ 	.word	0x0500000f


	//   ....[199]....
        /*0638*/ 	.word	0x0500000f


	//   ....[200]....
        /*063c*/ 	.word	0x0500000f


	//   ....[201]....
        /*0640*/ 	.word	0x0500000f


	//   ....[202]....
        /*0644*/ 	.word	0x0500000f


	//   ....[203]....
        /*0648*/ 	.word	0x0500000f


	//   ....[204]....
        /*064c*/ 	.word	0x0500000f


	//   ....[205]....
        /*0650*/ 	.word	0x0500000f


	//   ....[206]....
        /*0654*/ 	.word	0x0500000f


	//   ....[207]....
        /*0658*/ 	.word	0x0500000f


	//   ....[208]....
        /*065c*/ 	.word	0x0500000f


	//   ....[209]....
        /*0660*/ 	.word	0x0500000f


	//   ....[210]....
        /*0664*/ 	.word	0x0500000f


	//   ....[211]....
        /*0668*/ 	.word	0x0500000f


	//   ....[212]....
        /*066c*/ 	.word	0x0500000f


	//   ....[213]....
        /*0670*/ 	.word	0x0500000f


	//   ....[214]....
        /*0674*/ 	.word	0x0500000f


	//   ....[215]....
        /*0678*/ 	.word	0x0500000f


	//   ....[216]....
        /*067c*/ 	.word	0x0500000f


	//   ....[217]....
        /*0680*/ 	.word	0x0500000f


	//   ....[218]....
        /*0684*/ 	.word	0x0500000f


	//   ....[219]....
        /*0688*/ 	.word	0x0500000f


	//   ....[220]....
        /*068c*/ 	.word	0x0500000f


	//   ....[221]....
        /*0690*/ 	.word	0x0500000f


	//   ....[222]....
        /*0694*/ 	.word	0x0500000f


	//   ....[223]....
        /*0698*/ 	.word	0x0500000f


	//   ....[224]....
        /*069c*/ 	.word	0x0500000f


	//   ....[225]....
        /*06a0*/ 	.word	0x0500000f


	//   ....[226]....
        /*06a4*/ 	.word	0x0500000f


	//   ....[227]....
        /*06a8*/ 	.word	0x0500000f


	//   ....[228]....
        /*06ac*/ 	.word	0x0500000f


	//   ....[229]....
        /*06b0*/ 	.word	0x0500000f


	//   ....[230]....
        /*06b4*/ 	.word	0x0500000f


	//   ....[231]....
        /*06b8*/ 	.word	0x0500000f


	//   ....[232]....
        /*06bc*/ 	.word	0x0500000f


	//   ....[233]....
        /*06c0*/ 	.word	0x0500000f


	//   ....[234]....
        /*06c4*/ 	.word	0x0500000f


	//   ....[235]....
        /*06c8*/ 	.word	0x0500000f


	//   ....[236]....
        /*06cc*/ 	.word	0x0500000f


	//   ....[237]....
        /*06d0*/ 	.word	0x0500000f


	//   ....[238]....
        /*06d4*/ 	.word	0x0500000f


	//   ....[239]....
        /*06d8*/ 	.word	0x0500000f


	//   ....[240]....
        /*06dc*/ 	.word	0x0500000f


	//   ....[241]....
        /*06e0*/ 	.word	0x0500000f


	//   ....[242]....
        /*06e4*/ 	.word	0x0500000f


	//   ....[243]....
        /*06e8*/ 	.word	0x0500000f


	//   ....[244]....
        /*06ec*/ 	.word	0x0500000f


	//   ....[245]....
        /*06f0*/ 	.word	0x0500000f


	//   ....[246]....
        /*06f4*/ 	.word	0x0500000f


	//   ....[247]....
        /*06f8*/ 	.word	0x0500000f


	//   ....[248]....
        /*06fc*/ 	.word	0x0500000f


	//   ....[249]....
        /*0700*/ 	.word	0x0500000f


	//   ....[250]....
        /*0704*/ 	.word	0x0500000f


	//   ....[251]....
        /*0708*/ 	.word	0x0500000f


	//   ....[252]....
        /*070c*/ 	.word	0x0500000f


	//   ....[253]....
        /*0710*/ 	.word	0x0500000f


	//   ....[254]....
        /*0714*/ 	.word	0x0500000f


	//   ....[255]....
        /*0718*/ 	.word	0x0500000f


	//   ....[0]....
        /*071c*/ 	.word	0x0500000f


	//   ....[1]....
        /*0720*/ 	.word	0x0500000f


	//   ....[2]....
        /*0724*/ 	.word	0x0500000f


	//   ....[3]....
        /*0728*/ 	.word	0x0500000f


	//   ....[4]....
        /*072c*/ 	.word	0x0500000f


	//   ....[5]....
        /*0730*/ 	.word	0x0500000f


	//   ....[6]....
        /*0734*/ 	.word	0x0500000f


	//   ....[7]....
        /*0738*/ 	.word	0x0500000f


	//   ....[8]....
        /*073c*/ 	.word	0x0500000f


	//   ....[9]....
        /*0740*/ 	.word	0x0500000f


	//   ....[10]....
        /*0744*/ 	.word	0x0500000f


	//   ....[11]....
        /*0748*/ 	.word	0x0500000f


	//   ....[12]....
        /*074c*/ 	.word	0x0500000f


	//   ....[13]....
        /*0750*/ 	.word	0x0500000f


	//   ....[14]....
        /*0754*/ 	.word	0x0500000f


	//   ....[15]....
        /*0758*/ 	.word	0x0500000f


	//   ....[16]....
        /*075c*/ 	.word	0x0500000f


	//   ....[17]....
        /*0760*/ 	.word	0x0500000f


	//   ....[18]....
        /*0764*/ 	.word	0x0500000f


	//   ....[19]....
        /*0768*/ 	.word	0x0500000f


	//   ....[20]....
        /*076c*/ 	.word	0x0500000f


	//   ....[21]....
        /*0770*/ 	.word	0x0500000f


	//   ....[22]....
        /*0774*/ 	.word	0x0500000f


	//   ....[23]....
        /*0778*/ 	.word	0x0500000f


	//   ....[24]....
        /*077c*/ 	.word	0x0500000f


	//   ....[25]....
        /*0780*/ 	.word	0x0500000f


	//   ....[26]....
        /*0784*/ 	.word	0x0500000f


	//   ....[27]....
        /*0788*/ 	.word	0x0500000f


	//   ....[28]....
        /*078c*/ 	.word	0x0500000f


	//   ....[29]....
        /*0790*/ 	.word	0x0500000f


	//   ....[30]....
        /*0794*/ 	.word	0x0500000f


	//   ....[31]....
        /*0798*/ 	.word	0x0500000f


	//   ....[32]....
        /*079c*/ 	.word	0x0500000f


	//   ....[33]....
        /*07a0*/ 	.word	0x0500000f


	//   ....[34]....
        /*07a4*/ 	.word	0x0500000f


	//   ....[35]....
        /*07a8*/ 	.word	0x0500000f


	//   ....[36]....
        /*07ac*/ 	.word	0x0500000f


	//   ....[37]....
        /*07b0*/ 	.word	0x0500000f


	//   ....[38]....
        /*07b4*/ 	.word	0x0500000f


	//   ....[39]....
        /*07b8*/ 	.word	0x0500000f


	//   ....[40]....
        /*07bc*/ 	.word	0x0500000f


	//   ....[41]....
        /*07c0*/ 	.word	0x0500000f


	//   ....[42]....
        /*07c4*/ 	.word	0x0500000f


	//   ....[43]....
        /*07c8*/ 	.word	0x0500000f


	//   ....[44]....
        /*07cc*/ 	.word	0x0500000f


	//   ....[45]....
        /*07d0*/ 	.word	0x0500000f


	//   ....[46]....
        /*07d4*/ 	.word	0x0500000f


	//   ....[47]....
        /*07d8*/ 	.word	0x0500000f


	//   ....[48]....
        /*07dc*/ 	.word	0x0500000f


	//   ....[49]....
        /*07e0*/ 	.word	0x0500000f


	//   ....[50]....
        /*07e4*/ 	.word	0x0500000f


	//   ....[51]....
        /*07e8*/ 	.word	0x0500000f


	//   ....[52]....
        /*07ec*/ 	.word	0x0500000f


	//   ....[53]....
        /*07f0*/ 	.word	0x0500000f


	//   ....[54]....
        /*07f4*/ 	.word	0x0500000f


	//   ....[55]....
        /*07f8*/ 	.word	0x0500000f


	//   ....[56]....
        /*07fc*/ 	.word	0x0500000f


	//   ....[57]....
        /*0800*/ 	.word	0x0500000f


	//   ....[58]....
        /*0804*/ 	.word	0x0500000f


	//   ....[59]....
        /*0808*/ 	.word	0x0500000f


	//   ....[60]....
        /*080c*/ 	.word	0x0500000f


	//   ....[61]....
        /*0810*/ 	.word	0x0500000f


	//   ....[62]....
        /*0814*/ 	.word	0x0500000f


	//   ....[63]....
        /*0818*/ 	.word	0x0500000f


	//   ....[64]....
        /*081c*/ 	.word	0x0500000f


	//   ....[65]....
        /*0820*/ 	.word	0x0500000f


	//   ....[66]....
        /*0824*/ 	.word	0x0500000f


	//   ....[67]....
        /*0828*/ 	.word	0x0500000f


	//   ....[68]....
        /*082c*/ 	.word	0x0500000f


	//----- nvinfo : EIATTR_COOP_GROUP_INSTR_OFFSETS
	.align		4
.L_405:
        /*0830*/ 	.byte	0x04, 0x28
        /*0832*/ 	.short	(.L_407 - .L_406)


	//   ....[0]....
.L_406:
        /*0834*/ 	.word	0x00000070


	//   ....[1]....
        /*0838*/ 	.word	0x00000140


	//   ....[2]....
        /*083c*/ 	.word	0x00000190


	//   ....[3]....
        /*0840*/ 	.word	0x000003c0


	//   ....[4]....
        /*0844*/ 	.word	0x00000520


	//   ....[5]....
        /*0848*/ 	.word	0x00000640


	//   ....[6]....
        /*084c*/ 	.word	0x000007a0


	//   ....[7]....
        /*0850*/ 	.word	0x000037b0


	//   ....[8]....
        /*0854*/ 	.word	0x000037c0


	//   ....[9]....
        /*0858*/ 	.word	0x00003f00


	//   ....[10]....
        /*085c*/ 	.word	0x00003f10


	//   ....[11]....
        /*0860*/ 	.word	0x00004b60


	//   ....[12]....
        /*0864*/ 	.word	0x00004b70


	//   ....[13]....
        /*0868*/ 	.word	0x00005340


	//   ....[14]....
        /*086c*/ 	.word	0x00005350


	//   ....[15]....
        /*0870*/ 	.word	0x00005db0


	//   ....[16]....
        /*0874*/ 	.word	0x00005dc0


	//   ....[17]....
        /*0878*/ 	.word	0x00005ed0


	//   ....[18]....
        /*087c*/ 	.word	0x00005ee0


	//   ....[19]....
        /*0880*/ 	.word	0x000062e0


	//   ....[20]....
        /*0884*/ 	.word	0x00006310


	//   ....[21]....
        /*0888*/ 	.word	0x000065e0


	//   ....[22]....
        /*088c*/ 	.word	0x00006600


	//   ....[23]....
        /*0890*/ 	.word	0x000075d0


	//   ....[24]....
        /*0894*/ 	.word	0x00007d40


	//   ....[25]....
        /*0898*/ 	.word	0x00007d50


	//   ....[26]....
        /*089c*/ 	.word	0x00007d60


	//   ....[27]....
        /*08a0*/ 	.word	0x00007d70


	//   ....[28]....
        /*08a4*/ 	.word	0x00008060


	//   ....[29]....
        /*08a8*/ 	.word	0x00008070


	//   ....[30]....
        /*08ac*/ 	.word	0x00008080


	//   ....[31]....
        /*08b0*/ 	.word	0x00008090


	//   ....[32]....
        /*08b4*/ 	.word	0x00009390


	//   ....[33]....
        /*08b8*/ 	.word	0x000093b0


	//   ....[34]....
        /*08bc*/ 	.word	0x000093c0


	//   ....[35]....
        /*08c0*/ 	.word	0x000093d0


	//   ....[36]....
        /*08c4*/ 	.word	0x000094c0


	//   ....[37]....
        /*08c8*/ 	.word	0x000094e0


	//   ....[38]....
        /*08cc*/ 	.word	0x00009560


	//   ....[39]....
        /*08d0*/ 	.word	0x000095b0


	//   ....[40]....
        /*08d4*/ 	.word	0x0000ada0


	//   ....[41]....
        /*08d8*/ 	.word	0x0000b6b0


	//   ....[42]....
        /*08dc*/ 	.word	0x0000bce0


	//   ....[43]....
        /*08e0*/ 	.word	0x0000bdf0


	//   ....[44]....
        /*08e4*/ 	.word	0x0000c3d0


	//   ....[45]....
        /*08e8*/ 	.word	0x0000c430


	//   ....[46]....
        /*08ec*/ 	.word	0x0000d8b0


	//   ....[47]....
        /*08f0*/ 	.word	0x0000e320


	//   ....[48]....
        /*08f4*/ 	.word	0x0000ea10


	//   ....[49]....
        /*08f8*/ 	.word	0x0000eb30


	//   ....[50]....
        /*08fc*/ 	.word	0x0000f440


	//   ....[51]....
        /*0900*/ 	.word	0x0000f5c0


	//   ....[52]....
        /*0904*/ 	.word	0x00010f00


	//   ....[53]....
        /*0908*/ 	.word	0x00010f20


	//   ....[54]....
        /*090c*/ 	.word	0x00011800


	//   ....[55]....
        /*0910*/ 	.word	0x00011850


	//   ....[56]....
        /*0914*/ 	.word	0x00012de0


	//   ....[57]....
        /*0918*/ 	.word	0x00013830


	//   ....[58]....
        /*091c*/ 	.word	0x00013f60


	//   ....[59]....
        /*0920*/ 	.word	0x00014090


	//   ....[60]....
        /*0924*/ 	.word	0x00014500


	//   ....[61]....
        /*0928*/ 	.word	0x00014560


	//   ....[62]....
        /*092c*/ 	.word	0x00015b90


	//   ....[63]....
        /*0930*/ 	.word	0x00015c20


	//   ....[64]....
        /*0934*/ 	.word	0x00015cd0


	//   ....[65]....
        /*0938*/ 	.word	0x00015ea0


	//   ....[66]....
        /*093c*/ 	.word	0x000176c0


	//   ....[67]....
        /*0940*/ 	.word	0x000176e0


	//   ....[68]....
        /*0944*/ 	.word	0x000176f0


	//   ....[69]....
        /*0948*/ 	.word	0x00017700


	//   ....[70]....
        /*094c*/ 	.word	0x00018120


	//   ....[71]....
        /*0950*/ 	.word	0x00018130


	//   ....[72]....
        /*0954*/ 	.word	0x00018360


	//   ....[73]....
        /*0958*/ 	.word	0x00018370


	//   ....[74]....
        /*095c*/ 	.word	0x000185a0


	//   ....[75]....
        /*0960*/ 	.word	0x000185b0


	//   ....[76]....
        /*0964*/ 	.word	0x000187e0


	//   ....[77]....
        /*0968*/ 	.word	0x000187f0


	//   ....[78]....
        /*096c*/ 	.word	0x00018cc0


	//   ....[79]....
        /*0970*/ 	.word	0x00018cd0


	//   ....[80]....
        /*0974*/ 	.word	0x00019b30


	//   ....[81]....
        /*0978*/ 	.word	0x00019b40


	//   ....[82]....
        /*097c*/ 	.word	0x0001b1e0


	//   ....[83]....
        /*0980*/ 	.word	0x0001b1f0


	//   ....[84]....
        /*0984*/ 	.word	0x0001b430


	//   ....[85]....
        /*0988*/ 	.word	0x0001b440


	//   ....[86]....
        /*098c*/ 	.word	0x0001b670


	//   ....[87]....
        /*0990*/ 	.word	0x0001b680


	//   ....[88]....
        /*0994*/ 	.word	0x0001b8b0


	//   ....[89]....
        /*0998*/ 	.word	0x0001b8c0


	//   ....[90]....
        /*099c*/ 	.word	0x0001bb50


	//   ....[91]....
        /*09a0*/ 	.word	0x0001bd40


	//   ....[92]....
        /*09a4*/ 	.word	0x0001bd70


	//   ....[93]....
        /*09a8*/ 	.word	0x0001bda0


	//   ....[94]....
        /*09ac*/ 	.word	0x0001bdd0


	//   ....[95]....
        /*09b0*/ 	.word	0x0001be00


	//   ....[96]....
        /*09b4*/ 	.word	0x0001be30


	//   ....[97]....
        /*09b8*/ 	.word	0x0001bfc0


	//   ....[98]....
        /*09bc*/ 	.word	0x0001bff0


	//   ....[99]....
        /*09c0*/ 	.word	0x0001c020


	//   ....[100]....
        /*09c4*/ 	.word	0x0001c050


	//   ....[101]....
        /*09c8*/ 	.word	0x0001c080


	//   ....[102]....
        /*09cc*/ 	.word	0x0001c0b0


	//   ....[103]....
        /*09d0*/ 	.word	0x0001c140


	//   ....[104]....
        /*09d4*/ 	.word	0x0001c170


	//   ....[105]....
        /*09d8*/ 	.word	0x0001c180


	//   ....[106]....
        /*09dc*/ 	.word	0x0001c1c0


	//   ....[107]....
        /*09e0*/ 	.word	0x0001d950


	//   ....[108]....
        /*09e4*/ 	.word	0x0001fd60


	//   ....[109]....
        /*09e8*/ 	.word	0x0001fd80


	//   ....[110]....
        /*09ec*/ 	.word	0x0001fe10


	//   ....[111]....
        /*09f0*/ 	.word	0x0001fe30


	//   ....[112]....
        /*09f4*/ 	.word	0x0001feb0


	//   ....[113]....
        /*09f8*/ 	.word	0x0001fed0


	//   ....[114]....
        /*09fc*/ 	.word	0x0001ff50


	//   ....[115]....
        /*0a00*/ 	.word	0x0001ff70


	//   ....[116]....
        /*0a04*/ 	.word	0x0001fff0


	//   ....[117]....
        /*0a08*/ 	.word	0x00020010


	//   ....[118]....
        /*0a0c*/ 	.word	0x00020020


	//   ....[119]....
        /*0a10*/ 	.word	0x00020030


	//   ....[120]....
        /*0a14*/ 	.word	0x00020880


	//   ....[121]....
        /*0a18*/ 	.word	0x000208b0


	//   ....[122]....
        /*0a1c*/ 	.word	0x00020970


	//   ....[123]....
        /*0a20*/ 	.word	0x00020980


	//   ....[124]....
        /*0a24*/ 	.word	0x00020a10


	//   ....[125]....
        /*0a28*/ 	.word	0x00020a20


	//   ....[126]....
        /*0a2c*/ 	.word	0x00020ab0


	//   ....[127]....
        /*0a30*/ 	.word	0x00020ac0


	//   ....[128]....
        /*0a34*/ 	.word	0x00020b50


	//   ....[129]....
        /*0a38*/ 	.word	0x00020b60


	//   ....[130]....
        /*0a3c*/ 	.word	0x00020bf0


	//   ....[131]....
        /*0a40*/ 	.word	0x00020c00


	//   ....[132]....
        /*0a44*/ 	.word	0x00020c80


	//   ....[133]....
        /*0a48*/ 	.word	0x00020c90


	//   ....[134]....
        /*0a4c*/ 	.word	0x00020ca0


	//   ....[135]....
        /*0a50*/ 	.word	0x00020cb0


	//   ....[136]....
        /*0a54*/ 	.word	0x00021110


	//   ....[137]....
        /*0a58*/ 	.word	0x00021140


	//   ....[138]....
        /*0a5c*/ 	.word	0x00021190


	//   ....[139]....
        /*0a60*/ 	.word	0x00021250


	//   ....[140]....
        /*0a64*/ 	.word	0x00021260


	//   ....[141]....
        /*0a68*/ 	.word	0x00021290


	//   ....[142]....
        /*0a6c*/ 	.word	0x00021320


	//   ....[143]....
        /*0a70*/ 	.word	0x000213d0


	//   ....[144]....
        /*0a74*/ 	.word	0x000213e0


	//   ....[145]....
        /*0a78*/ 	.word	0x00021410


	//   ....[146]....
        /*0a7c*/ 	.word	0x00021420


	//   ....[147]....
        /*0a80*/ 	.word	0x000214b0


	//   ....[148]....
        /*0a84*/ 	.word	0x00021bc0


	//   ....[149]....
        /*0a88*/ 	.word	0x00021be0


	//   ....[150]....
        /*0a8c*/ 	.word	0x00021c30


	//   ....[151]....
        /*0a90*/ 	.word	0x00021c40


	//   ....[152]....
        /*0a94*/ 	.word	0x00021c80


	//   ....[153]....
        /*0a98*/ 	.word	0x00021c90


	//   ....[154]....
        /*0a9c*/ 	.word	0x00021cd0


	//   ....[155]....
        /*0aa0*/ 	.word	0x00021ce0


	//   ....[156]....
        /*0aa4*/ 	.word	0x00021d20


	//   ....[157]....
        /*0aa8*/ 	.word	0x00021d30


	//   ....[158]....
        /*0aac*/ 	.word	0x00021d40


	//   ....[159]....
        /*0ab0*/ 	.word	0x00021d80


	//   ....[160]....
        /*0ab4*/ 	.word	0x000220a0


	//   ....[161]....
        /*0ab8*/ 	.word	0x000220c0


	//   ....[162]....
        /*0abc*/ 	.word	0x000220d0


	//   ....[163]....
        /*0ac0*/ 	.word	0x000220e0


	//   ....[164]....
        /*0ac4*/ 	.word	0x00022100


	//   ....[165]....
        /*0ac8*/ 	.word	0x00022170


	//   ....[166]....
        /*0acc*/ 	.word	0x000221e0


	//   ....[167]....
        /*0ad0*/ 	.word	0x00022200


	//   ....[168]....
        /*0ad4*/ 	.word	0x00022210


	//   ....[169]....
        /*0ad8*/ 	.word	0x00022270


	//   ....[170]....
        /*0adc*/ 	.word	0x00022290


	//   ....[171]....
        /*0ae0*/ 	.word	0x000222f0


	//   ....[172]....
        /*0ae4*/ 	.word	0x00022830


	//   ....[173]....
        /*0ae8*/ 	.word	0x00022860


	//   ....[174]....
        /*0aec*/ 	.word	0x000228c0


	//   ....[175]....
        /*0af0*/ 	.word	0x000228f0


	//   ....[176]....
        /*0af4*/ 	.word	0x00022920


	//   ....[177]....
        /*0af8*/ 	.word	0x00022950


	//   ....[178]....
        /*0afc*/ 	.word	0x00022980


	//   ....[179]....
        /*0b00*/ 	.word	0x000229b0


	//   ....[180]....
        /*0b04*/ 	.word	0x00022b50


	//   ....[181]....
        /*0b08*/ 	.word	0x00022b80


	//   ....[182]....
        /*0b0c*/ 	.word	0x00022bb0


	//   ....[183]....
        /*0b10*/ 	.word	0x00022be0


	//   ....[184]....
        /*0b14*/ 	.word	0x00022c10


	//   ....[185]....
        /*0b18*/ 	.word	0x00022c40


	//   ....[186]....
        /*0b1c*/ 	.word	0x00022d00


	//   ....[187]....
        /*0b20*/ 	.word	0x00022d20


	//   ....[188]....
        /*0b24*/ 	.word	0x00022d40


	//   ....[189]....
        /*0b28*/ 	.word	0x00022da0


	//   ....[190]....
        /*0b2c*/ 	.word	0x000237c0


	//   ....[191]....
        /*0b30*/ 	.word	0x00023ae0


	//   ....[192]....
        /*0b34*/ 	.word	0x00023b70


	//   ....[193]....
        /*0b38*/ 	.word	0x00023c00


	//   ....[194]....
        /*0b3c*/ 	.word	0x00023c90


	//   ....[195]....
        /*0b40*/ 	.word	0x00023d70


	//   ....[196]....
        /*0b44*/ 	.word	0x00023e00


	//   ....[197]....
        /*0b48*/ 	.word	0x00023ea0


	//   ....[198]....
        /*0b4c*/ 	.word	0x00023f30


	//   ....[199]....
        /*0b50*/ 	.word	0x00024020


	//   ....[200]....
        /*0b54*/ 	.word	0x000240b0


	//   ....[201]....
        /*0b58*/ 	.word	0x00024150


	//   ....[202]....
        /*0b5c*/ 	.word	0x000241e0


	//   ....[203]....
        /*0b60*/ 	.word	0x000242c0


	//   ....[204]....
        /*0b64*/ 	.word	0x00024360


	//   ....[205]....
        /*0b68*/ 	.word	0x000243f0


	//   ....[206]....
        /*0b6c*/ 	.word	0x00024440


	//   ....[207]....
        /*0b70*/ 	.word	0x00024490


	//   ....[208]....
        /*0b74*/ 	.word	0x00024530


	//   ....[209]....
        /*0b78*/ 	.word	0x000245c0


	//   ....[210]....
        /*0b7c*/ 	.word	0x00024610


	//   ....[211]....
        /*0b80*/ 	.word	0x00024660


	//   ....[212]....
        /*0b84*/ 	.word	0x00024760


	//   ....[213]....
        /*0b88*/ 	.word	0x00024810


	//   ....[214]....
        /*0b8c*/ 	.word	0x00024890


	//   ....[215]....
        /*0b90*/ 	.word	0x00024900


	//   ....[216]....
        /*0b94*/ 	.word	0x00024a20


	//   ....[217]....
        /*0b98*/ 	.word	0x00024b40


	//   ....[218]....
        /*0b9c*/ 	.word	0x00024c00


	//   ....[219]....
        /*0ba0*/ 	.word	0x00024c50


	//   ....[220]....
        /*0ba4*/ 	.word	0x00024fa0


	//   ....[221]....
        /*0ba8*/ 	.word	0x00024ff0


	//   ....[222]....
        /*0bac*/ 	.word	0x00025080


	//   ....[223]....
        /*0bb0*/ 	.word	0x00025110


	//   ....[224]....
        /*0bb4*/ 	.word	0x000251a0


	//   ....[225]....
        /*0bb8*/ 	.word	0x00025230


	//   ....[226]....
        /*0bbc*/ 	.word	0x000252c0


	//   ....[227]....
        /*0bc0*/ 	.word	0x00025350


	//   ....[228]....
        /*0bc4*/ 	.word	0x000253d0


	//   ....[229]....
        /*0bc8*/ 	.word	0x00025420


	//   ....[230]....
        /*0bcc*/ 	.word	0x000254c0


	//   ....[231]....
        /*0bd0*/ 	.word	0x00025550


	//   ....[232]....
        /*0bd4*/ 	.word	0x000255e0


	//   ....[233]....
        /*0bd8*/ 	.word	0x00025630


	//   ....[234]....
        /*0bdc*/ 	.word	0x000256c0


	//   ....[235]....
        /*0be0*/ 	.word	0x00025750


	//   ....[236]....
        /*0be4*/ 	.word	0x000257e0


	//   ....[237]....
        /*0be8*/ 	.word	0x00025870


	//   ....[238]....
        /*0bec*/ 	.word	0x00025900


	//   ....[239]....
        /*0bf0*/ 	.word	0x00025990


	//   ....[240]....
        /*0bf4*/ 	.word	0x00025a50


	//   ....[241]....
        /*0bf8*/ 	.word	0x00025d30


	//   ....[242]....
        /*0bfc*/ 	.word	0x00025e20


	//   ....[243]....
        /*0c00*/ 	.word	0x00025ec0


	//   ....[244]....
        /*0c04*/ 	.word	0x00025f20


	//   ....[245]....
        /*0c08*/ 	.word	0x00026010


	//   ....[246]....
        /*0c0c*/ 	.word	0x00026080


	//   ....[247]....
        /*0c10*/ 	.word	0x00026170


	//   ....[248]....
        /*0c14*/ 	.word	0x000261e0


	//   ....[249]....
        /*0c18*/ 	.word	0x000262d0


	//   ....[250]....
        /*0c1c*/ 	.word	0x00026340


	//   ....[251]....
        /*0c20*/ 	.word	0x00026430


	//   ....[252]....
        /*0c24*/ 	.word	0x000264a0


	//   ....[253]....
        /*0c28*/ 	.word	0x00026540


	//   ....[254]....
        /*0c2c*/ 	.word	0x00026630


	//   ....[255]....
        /*0c30*/ 	.word	0x000266a0


	//   ....[0]....
        /*0c34*/ 	.word	0x00026700


	//   ....[1]....
        /*0c38*/ 	.word	0x000267f0


	//   ....[2]....
        /*0c3c*/ 	.word	0x00026850


	//   ....[3]....
        /*0c40*/ 	.word	0x00026950


	//   ....[4]....
        /*0c44*/ 	.word	0x000269b0


	//   ....[5]....
        /*0c48*/ 	.word	0x00026ab0


	//   ....[6]....
        /*0c4c*/ 	.word	0x00026b10


	//   ....[7]....
        /*0c50*/ 	.word	0x00026c10


	//   ....[8]....
        /*0c54*/ 	.word	0x00026c70


	//   ....[9]....
        /*0c58*/ 	.word	0x00026d70


	//   ....[10]....
        /*0c5c*/ 	.word	0x00026dd0


	//   ....[11]....
        /*0c60*/ 	.word	0x00026ed0


	//   ....[12]....
        /*0c64*/ 	.word	0x00026f30


	//   ....[13]....
        /*0c68*/ 	.word	0x00026fd0


	//   ....[14]....
        /*0c6c*/ 	.word	0x00027150


	//   ....[15]....
        /*0c70*/ 	.word	0x00027230


	//   ....[16]....
        /*0c74*/ 	.word	0x000272e0


	//   ....[17]....
        /*0c78*/ 	.word	0x000273f0


	//   ....[18]....
        /*0c7c*/ 	.word	0x00027450


	//   ....[19]....
        /*0c80*/ 	.word	0x00027560


	//   ....[20]....
        /*0c84*/ 	.word	0x000275c0


	//   ....[21]....
        /*0c88*/ 	.word	0x000276d0


	//   ....[22]....
        /*0c8c*/ 	.word	0x00027730


	//   ....[23]....
        /*0c90*/ 	.word	0x00027840


	//   ....[24]....
        /*0c94*/ 	.word	0x000278a0


	//   ....[25]....
        /*0c98*/ 	.word	0x00027960


	//   ....[26]....
        /*0c9c*/ 	.word	0x00027ac0


	//   ....[27]....
        /*0ca0*/ 	.word	0x00027b60


	//   ....[28]....
        /*0ca4*/ 	.word	0x00027bc0


	//   ....[29]....
        /*0ca8*/ 	.word	0x00027c70


	//   ....[30]....
        /*0cac*/ 	.word	0x00027cd0


	//   ....[31]....
        /*0cb0*/ 	.word	0x00027d80


	//   ....[32]....
        /*0cb4*/ 	.word	0x00027de0


	//   ....[33]....
        /*0cb8*/ 	.word	0x00027e90


	//   ....[34]....
        /*0cbc*/ 	.word	0x00027ef0


	//   ....[35]....
        /*0cc0*/ 	.word	0x00027fa0


	//   ....[36]....
        /*0cc4*/ 	.word	0x00028000


	//   ....[37]....
        /*0cc8*/ 	.word	0x000280b0


	//   ....[38]....
        /*0ccc*/ 	.word	0x000281a0


	//   ....[39]....
        /*0cd0*/ 	.word	0x00028240


	//   ....[40]....
        /*0cd4*/ 	.word	0x000282a0


	//   ....[41]....
        /*0cd8*/ 	.word	0x00028370


	//   ....[42]....
        /*0cdc*/ 	.word	0x000283d0


	//   ....[43]....
        /*0ce0*/ 	.word	0x000284a0


	//   ....[44]....
        /*0ce4*/ 	.word	0x00028500


	//   ....[45]....
        /*0ce8*/ 	.word	0x000285d0


	//   ....[46]....
        /*0cec*/ 	.word	0x00028630


	//   ....[47]....
        /*0cf0*/ 	.word	0x00028700


	//   ....[48]....
        /*0cf4*/ 	.word	0x00028760


	//   ....[49]....
        /*0cf8*/ 	.word	0x00028830


	//   ....[50]....
        /*0cfc*/ 	.word	0x000288c0


	//   ....[51]....
        /*0d00*/ 	.word	0x00028960


	//   ....[52]....
        /*0d04*/ 	.word	0x00028ae0


	//   ....[53]....
        /*0d08*/ 	.word	0x00028b50


	//   ....[54]....
        /*0d0c*/ 	.word	0x00028bc0


	//   ....[55]....
        /*0d10*/ 	.word	0x00028c30


	//   ....[56]....
        /*0d14*/ 	.word	0x00028ca0


	//   ....[57]....
        /*0d18*/ 	.word	0x00028d20


	//   ....[58]....
        /*0d1c*/ 	.word	0x00028da0


	//   ....[59]....
        /*0d20*/ 	.word	0x00028e30


	//   ....[60]....
        /*0d24*/ 	.word	0x00028ea0


	//   ....[61]....
        /*0d28*/ 	.word	0x00028f10


	//   ....[62]....
        /*0d2c*/ 	.word	0x00028f80


	//   ....[63]....
        /*0d30*/ 	.word	0x00029000


	//   ....[64]....
        /*0d34*/ 	.word	0x00029070


	//   ....[65]....
        /*0d38*/ 	.word	0x00029100


	//   ....[66]....
        /*0d3c*/ 	.word	0x00029160


	//   ....[67]....
        /*0d40*/ 	.word	0x000291f0


	//   ....[68]....
        /*0d44*/ 	.word	0x00029320


	//----- nvinfo : EIATTR_REG_RECONFIG
	.align		4
.L_407:
        /*0d48*/ 	.byte	0x01, 0x54
	.zero		2


	//----- nvinfo : EIATTR_SYSCALL_OFFSETS
	.align		4
        /*0d4c*/ 	.byte	0x04, 0x46
        /*0d4e*/ 	.short	(.L_409 - .L_408)


	//   ....[0]....
.L_408:
        /*0d50*/ 	.word	0x00002320


	//   ....[1]....
        /*0d54*/ 	.word	0x00002470


	//   ....[2]....
        /*0d58*/ 	.word	0x00007770


	//   ....[3]....
        /*0d5c*/ 	.word	0x00007a90


	//   ....[4]....
        /*0d60*/ 	.word	0x0001f3f0


	//   ....[5]....
        /*0d64*/ 	.word	0x0001f540


	//   ....[6]....
        /*0d68*/ 	.word	0x0001f630


	//   ....[7]....
        /*0d6c*/ 	.word	0x000204e0


	//----- nvinfo : EIATTR_MBARRIER_INSTR_OFFSETS
	.align		4
.L_409:
        /*0d70*/ 	.byte	0x04, 0x39
        /*0d72*/ 	.short	(.L_411 - .L_410)


	//   ....[0]....
.L_410:
        /*0d74*/ 	.word	0x00000270
        /*0d78*/ 	.word	0x000000ff
        /*0d7c*/ 	.word	0x00022800
        /*0d80*/ 	.short	0x0100
        /*0d82*/ 	.byte	0x08
	.zero		1


	//   ....[1]....
        /*0d84*/ 	.word	0x00000280
        /*0d88*/ 	.word	0x000000ff
        /*0d8c*/ 	.word	0x00022820
        /*0d90*/ 	.short	0x0100
        /*0d92*/ 	.byte	0x08
	.zero		1


	//   ....[2]....
        /*0d94*/ 	.word	0x00000370
        /*0d98*/ 	.word	0x000000ff
        /*0d9c*/ 	.word	0x00022830
        /*0da0*/ 	.short	0x0100
        /*0da2*/ 	.byte	0x08
	.zero		1


	//   ....[3]....
        /*0da4*/ 	.word	0x00000380
        /*0da8*/ 	.word	0x000000ff
        /*0dac*/ 	.word	0x00022840
        /*0db0*/ 	.short	0x0100
        /*0db2*/ 	.byte	0x08
	.zero		1


	//   ....[4]....
        /*0db4*/ 	.word	0x00000390
        /*0db8*/ 	.word	0x000000ff
        /*0dbc*/ 	.word	0x00022838
        /*0dc0*/ 	.short	0x0100
        /*0dc2*/ 	.byte	0x08
	.zero		1


	//   ....[5]....
        /*0dc4*/ 	.word	0x000003a0
        /*0dc8*/ 	.word	0x000000ff
        /*0dcc*/ 	.word	0x00022848
        /*0dd0*/ 	.short	0x0100
        /*0dd2*/ 	.byte	0x08
	.zero		1


	//   ....[6]....
        /*0dd4*/ 	.word	0x000004d0
        /*0dd8*/ 	.word	0x000000ff
        /*0ddc*/ 	.word	0x00022850
        /*0de0*/ 	.short	0x0100
        /*0de2*/ 	.byte	0x08
	.zero		1


	//   ....[7]....
        /*0de4*/ 	.word	0x000004e0
        /*0de8*/ 	.word	0x000000ff
        /*0dec*/ 	.word	0x00022860
        /*0df0*/ 	.short	0x0100
        /*0df2*/ 	.byte	0x08
	.zero		1


	//   ....[8]....
        /*0df4*/ 	.word	0x000004f0
        /*0df8*/ 	.word	0x000000ff
        /*0dfc*/ 	.word	0x00022858
        /*0e00*/ 	.short	0x0100
        /*0e02*/ 	.byte	0x08
	.zero		1


	//   ....[9]....
        /*0e04*/ 	.word	0x00000500
        /*0e08*/ 	.word	0x000000ff
        /*0e0c*/ 	.word	0x00022868
        /*0e10*/ 	.short	0x0100
        /*0e12*/ 	.byte	0x08
	.zero		1


	//   ....[10]....
        /*0e14*/ 	.word	0x000005f0
        /*0e18*/ 	.word	0x000000ff
        /*0e1c*/ 	.word	0x00022870
        /*0e20*/ 	.short	0x0100
        /*0e22*/ 	.byte	0x06
	.zero		1


	//   ....[11]....
        /*0e24*/ 	.word	0x00000600
        /*0e28*/ 	.word	0x000000ff
        /*0e2c*/ 	.word	0x00022880
        /*0e30*/ 	.short	0x0100
        /*0e32*/ 	.byte	0x06
	.zero		1


	//   ....[12]....
        /*0e34*/ 	.word	0x00000610
        /*0e38*/ 	.word	0x000000ff
        /*0e3c*/ 	.word	0x00022878
        /*0e40*/ 	.short	0x0100
        /*0e42*/ 	.byte	0x06
	.zero		1


	//   ....[13]....
        /*0e44*/ 	.word	0x00000620
        /*0e48*/ 	.word	0x000000ff
        /*0e4c*/ 	.word	0x00022888
        /*0e50*/ 	.short	0x0100
        /*0e52*/ 	.byte	0x06
	.zero		1


	//   ....[14]....
        /*0e54*/ 	.word	0x00000750
        /*0e58*/ 	.word	0x000000ff
        /*0e5c*/ 	.word	0x00022890
        /*0e60*/ 	.short	0x0100
        /*0e62*/ 	.byte	0x08
	.zero		1


	//   ....[15]....
        /*0e64*/ 	.word	0x00000760
        /*0e68*/ 	.word	0x000000ff
        /*0e6c*/ 	.word	0x000228a0
        /*0e70*/ 	.short	0x0100
        /*0e72*/ 	.byte	0x08
	.zero		1


	//   ....[16]....
        /*0e74*/ 	.word	0x00000770
        /*0e78*/ 	.word	0x000000ff
        /*0e7c*/ 	.word	0x00022898
        /*0e80*/ 	.short	0x0100
        /*0e82*/ 	.byte	0x08
	.zero		1


	//   ....[17]....
        /*0e84*/ 	.word	0x00000780
        /*0e88*/ 	.word	0x000000ff
        /*0e8c*/ 	.word	0x000228a8
        /*0e90*/ 	.short	0x0100
        /*0e92*/ 	.byte	0x08
	.zero		1


	//   ....[18]....
        /*0e94*/ 	.word	0x000008b0
        /*0e98*/ 	.word	0x000000ff
        /*0e9c*/ 	.word	0x000228b0
        /*0ea0*/ 	.short	0x0100
        /*0ea2*/ 	.byte	0x08
	.zero		1


	//   ....[19]....
        /*0ea4*/ 	.word	0x000008c0
        /*0ea8*/ 	.word	0x000000ff
        /*0eac*/ 	.word	0x000228c0
        /*0eb0*/ 	.short	0x0100
        /*0eb2*/ 	.byte	0x08
	.zero		1


	//   ....[20]....
        /*0eb4*/ 	.word	0x000008d0
        /*0eb8*/ 	.word	0x000000ff
        /*0ebc*/ 	.word	0x000228b8
        /*0ec0*/ 	.short	0x0100
        /*0ec2*/ 	.byte	0x08
	.zero		1


	//   ....[21]....
        /*0ec4*/ 	.word	0x000008e0
        /*0ec8*/ 	.word	0x000000ff
        /*0ecc*/ 	.word	0x000228c8
        /*0ed0*/ 	.short	0x0100
        /*0ed2*/ 	.byte	0x08
	.zero		1


	//   ....[22]....
        /*0ed4*/ 	.word	0x00003760
        /*0ed8*/ 	.word	0x00000057
        /*0edc*/ 	.word	0x00022890
        /*0ee0*/ 	.short	0x010a
        /*0ee2*/ 	.byte	0x3f
	.zero		1


	//   ....[23]....
        /*0ee4*/ 	.word	0x00004b00
        /*0ee8*/ 	.word	0x00000057
        /*0eec*/ 	.word	0x00022890
        /*0ef0*/ 	.short	0x010a
        /*0ef2*/ 	.byte	0x3f
	.zero		1


	//   ....[24]....
        /*0ef4*/ 	.word	0x00005c10
        /*0ef8*/ 	.word	0x00000057
        /*0efc*/ 	.word	0x00022890
        /*0f00*/ 	.short	0x010a
        /*0f02*/ 	.byte	0x3f
	.zero		1


	//   ....[25]....
        /*0f04*/ 	.word	0x000060b0
        /*0f08*/ 	.word	0x00000004
        /*0f0c*/ 	.word	0x00000000
        /*0f10*/ 	.short	0x0101
        /*0f12*/ 	.byte	0x3f
	.zero		1


	//   ....[26]....
        /*0f14*/ 	.word	0x000060f0
        /*0f18*/ 	.word	0x00000057
        /*0f1c*/ 	.word	0x000228b0
        /*0f20*/ 	.short	0x010a
        /*0f22*/ 	.byte	0x3f
	.zero		1


	//   ....[27]....
        /*0f24*/ 	.word	0x00006970
        /*0f28*/ 	.word	0x00000057
        /*0f2c*/ 	.word	0x00000000
        /*0f30*/ 	.short	0x0101
        /*0f32*/ 	.byte	0x3f
	.zero		1


	//   ....[28]....
        /*0f34*/ 	.word	0x00007810
        /*0f38*/ 	.word	0x00000017
        /*0f3c*/ 	.word	0x00022800
        /*0f40*/ 	.short	0x010a
        /*0f42*/ 	.byte	0x3f
	.zero		1


	//   ....[29]....
        /*0f44*/ 	.word	0x00007860
        /*0f48*/ 	.word	0x00000017
        /*0f4c*/ 	.word	0x00022800
        /*0f50*/ 	.short	0x010a
        /*0f52*/ 	.byte	0x3f
	.zero		1


	//   ....[30]....
        /*0f54*/ 	.word	0x000082f0
        /*0f58*/ 	.word	0x00000017
        /*0f5c*/ 	.word	0x00022800
        /*0f60*/ 	.short	0x010a
        /*0f62*/ 	.byte	0x3f
	.zero		1


	//   ....[31]....
        /*0f64*/ 	.word	0x00009810
        /*0f68*/ 	.word	0x00000017
        /*0f6c*/ 	.word	0x00022800
        /*0f70*/ 	.short	0x010a
        /*0f72*/ 	.byte	0x3f
	.zero		1


	//   ....[32]....
        /*0f74*/ 	.word	0x0000a850
        /*0f78*/ 	.word	0x00000003
        /*0f7c*/ 	.word	0x00022830
        /*0f80*/ 	.short	0x010a
        /*0f82*/ 	.byte	0x3f
	.zero		1


	//   ....[33]....
        /*0f84*/ 	.word	0x0000a8f0
        /*0f88*/ 	.word	0x00000003
        /*0f8c*/ 	.word	0x00022830
        /*0f90*/ 	.short	0x010a
        /*0f92*/ 	.byte	0x3f
	.zero		1


	//   ....[34]....
        /*0f94*/ 	.word	0x0000adc0
        /*0f98*/ 	.word	0x00000004
        /*0f9c*/ 	.word	0x00000000
        /*0fa0*/ 	.short	0x0101
        /*0fa2*/ 	.byte	0x3f
	.zero		1


	//   ....[35]....
        /*0fa4*/ 	.word	0x0000cc90
        /*0fa8*/ 	.word	0x00000003
        /*0fac*/ 	.word	0x00022850
        /*0fb0*/ 	.short	0x010a
        /*0fb2*/ 	.byte	0x3f
	.zero		1


	//   ....[36]....
        /*0fb4*/ 	.word	0x0000cce0
        /*0fb8*/ 	.word	0x00000003
        /*0fbc*/ 	.word	0x00022850
        /*0fc0*/ 	.short	0x010a
        /*0fc2*/ 	.byte	0x3f
	.zero		1


	//   ....[37]....
        /*0fc4*/ 	.word	0x0000d110
        /*0fc8*/ 	.word	0x00000003
        /*0fcc*/ 	.word	0x00000000
        /*0fd0*/ 	.short	0x0101
        /*0fd2*/ 	.byte	0x3f
	.zero		1


	//   ....[38]....
        /*0fd4*/ 	.word	0x0000d4d0
        /*0fd8*/ 	.word	0x00000009
        /*0fdc*/ 	.word	0x00022830
        /*0fe0*/ 	.short	0x010a
        /*0fe2*/ 	.byte	0x3f
	.zero		1


	//   ....[39]....
        /*0fe4*/ 	.word	0x0000d530
        /*0fe8*/ 	.word	0x00000009
        /*0fec*/ 	.word	0x00022830
        /*0ff0*/ 	.short	0x010a
        /*0ff2*/ 	.byte	0x3f
	.zero		1


	//   ....[40]....
        /*0ff4*/ 	.word	0x0000d940
        /*0ff8*/ 	.word	0x000000c8
        /*0ffc*/ 	.word	0x00000000
        /*1000*/ 	.short	0x0101
        /*1002*/ 	.byte	0x3f
	.zero		1


	//   ....[41]....
        /*1004*/ 	.word	0x000101c0
        /*1008*/ 	.word	0x00000009
        /*100c*/ 	.word	0x00022850
        /*1010*/ 	.short	0x010a
        /*1012*/ 	.byte	0x3f
	.zero		1


	//   ....[42]....
        /*1014*/ 	.word	0x00010210
        /*1018*/ 	.word	0x00000009
        /*101c*/ 	.word	0x00022850
        /*1020*/ 	.short	0x010a
        /*1022*/ 	.byte	0x3f
	.zero		1


	//   ....[43]....
        /*1024*/ 	.word	0x00010600
        /*1028*/ 	.word	0x00000000
        /*102c*/ 	.word	0x00000000
        /*1030*/ 	.short	0x0101
        /*1032*/ 	.byte	0x3f
	.zero		1


	//   ....[44]....
        /*1034*/ 	.word	0x00010a40
        /*1038*/ 	.word	0x00000003
        /*103c*/ 	.word	0x00022830
        /*1040*/ 	.short	0x010a
        /*1042*/ 	.byte	0x3f
	.zero		1


	//   ....[45]....
        /*1044*/ 	.word	0x00010aa0
        /*1048*/ 	.word	0x00000003
        /*104c*/ 	.word	0x00022830
        /*1050*/ 	.short	0x010a
        /*1052*/ 	.byte	0x3f
	.zero		1


	//   ....[46]....
        /*1054*/ 	.word	0x00011cc0
        /*1058*/ 	.word	0x000000a2
        /*105c*/ 	.word	0x00000000
        /*1060*/ 	.short	0x0101
        /*1062*/ 	.byte	0x3f
	.zero		1


	//   ....[47]....
        /*1064*/ 	.word	0x00012460
        /*1068*/ 	.word	0x00000003
        /*106c*/ 	.word	0x00022850
        /*1070*/ 	.short	0x010a
        /*1072*/ 	.byte	0x3f
	.zero		1


	//   ....[48]....
        /*1074*/ 	.word	0x000124b0
        /*1078*/ 	.word	0x00000003
        /*107c*/ 	.word	0x00022850
        /*1080*/ 	.short	0x010a
        /*1082*/ 	.byte	0x3f
	.zero		1


	//   ....[49]....
        /*1084*/ 	.word	0x000128b0
        /*1088*/ 	.word	0x00000003
        /*108c*/ 	.word	0x00000000
        /*1090*/ 	.short	0x0101
        /*1092*/ 	.byte	0x3f
	.zero		1


	//   ....[50]....
        /*1094*/ 	.word	0x000129f0
        /*1098*/ 	.word	0x00000009
        /*109c*/ 	.word	0x00022830
        /*10a0*/ 	.short	0x010a
        /*10a2*/ 	.byte	0x3f
	.zero		1


	//   ....[51]....
        /*10a4*/ 	.word	0x00012a50
        /*10a8*/ 	.word	0x00000009
        /*10ac*/ 	.word	0x00022830
        /*10b0*/ 	.short	0x010a
        /*10b2*/ 	.byte	0x3f
	.zero		1


	//   ....[52]....
        /*10b4*/ 	.word	0x00012e00
        /*10b8*/ 	.word	0x00000000
        /*10bc*/ 	.word	0x00000000
        /*10c0*/ 	.short	0x0101
        /*10c2*/ 	.byte	0x3f
	.zero		1


	//   ....[53]....
        /*10c4*/ 	.word	0x000156d0
        /*10c8*/ 	.word	0x00000009
        /*10cc*/ 	.word	0x00022850
        /*10d0*/ 	.short	0x010a
        /*10d2*/ 	.byte	0x3f
	.zero		1


	//   ....[54]....
        /*10d4*/ 	.word	0x00015720
        /*10d8*/ 	.word	0x00000009
        /*10dc*/ 	.word	0x00022850
        /*10e0*/ 	.short	0x010a
        /*10e2*/ 	.byte	0x3f
	.zero		1


	//   ....[55]....
        /*10e4*/ 	.word	0x00015b30
        /*10e8*/ 	.word	0x00000009
        /*10ec*/ 	.word	0x00000000
        /*10f0*/ 	.short	0x0101
        /*10f2*/ 	.byte	0x3f
	.zero		1


	//   ....[56]....
        /*10f4*/ 	.word	0x000180c0
        /*10f8*/ 	.word	0x00000003
        /*10fc*/ 	.word	0x00000000
        /*1100*/ 	.short	0x0101
        /*1102*/ 	.byte	0x3f
	.zero		1


	//   ....[57]....
        /*1104*/ 	.word	0x00018b20
        /*1108*/ 	.word	0x00000009
        /*110c*/ 	.word	0x00000000
        /*1110*/ 	.short	0x0101
        /*1112*/ 	.byte	0x3f
	.zero		1


	//   ....[58]....
        /*1114*/ 	.word	0x0001da30
        /*1118*/ 	.word	0x00000011
        /*111c*/ 	.word	0x00022820
        /*1120*/ 	.short	0x010a
        /*1122*/ 	.byte	0x3f
	.zero		1


	//   ....[59]....
        /*1124*/ 	.word	0x0001dac0
        /*1128*/ 	.word	0x0000000c
        /*112c*/ 	.word	0x000228a0
        /*1130*/ 	.short	0x010a
        /*1132*/ 	.byte	0x3f
	.zero		1


	//   ....[60]....
        /*1134*/ 	.word	0x0001dd10
        /*1138*/ 	.word	0x0000000c
        /*113c*/ 	.word	0x000228c0
        /*1140*/ 	.short	0x010a
        /*1142*/ 	.byte	0x3f
	.zero		1


	//   ....[61]....
        /*1144*/ 	.word	0x0001e320
        /*1148*/ 	.word	0x0000000a
        /*114c*/ 	.word	0x000228a0
        /*1150*/ 	.short	0x010a
        /*1152*/ 	.byte	0x3f
	.zero		1


	//   ....[62]....
        /*1154*/ 	.word	0x0001e560
        /*1158*/ 	.word	0x0000000a
        /*115c*/ 	.word	0x000228c0
        /*1160*/ 	.short	0x010a
        /*1162*/ 	.byte	0x3f
	.zero		1


	//   ....[63]....
        /*1164*/ 	.word	0x0001fb00
        /*1168*/ 	.word	0x00000021
        /*116c*/ 	.word	0x00022840
        /*1170*/ 	.short	0x010a
        /*1172*/ 	.byte	0x3f
	.zero		1


	//   ....[64]....
        /*1174*/ 	.word	0x00020130
        /*1178*/ 	.word	0x00000021
        /*117c*/ 	.word	0x00022830
        /*1180*/ 	.short	0x0107
        /*1182*/ 	.byte	0x3f
	.zero		1


	//   ....[65]....
        /*1184*/ 	.word	0x00020210
        /*1188*/ 	.word	0x00000021
        /*118c*/ 	.word	0x00022830
        /*1190*/ 	.short	0x0101
        /*1192*/ 	.byte	0x3f
	.zero		1


	//   ....[66]....
        /*1194*/ 	.word	0x00020db0
        /*1198*/ 	.word	0x00000011
        /*119c*/ 	.word	0x00022800
        /*11a0*/ 	.short	0x0107
        /*11a2*/ 	.byte	0x3f
	.zero		1


	//   ....[67]....
        /*11a4*/ 	.word	0x00020ea0
        /*11a8*/ 	.word	0x00000011
        /*11ac*/ 	.word	0x00022800
        /*11b0*/ 	.short	0x0101
        /*11b2*/ 	.byte	0x3f
	.zero		1


	//   ....[68]....
        /*11b4*/ 	.word	0x00020ec0
        /*11b8*/ 	.word	0x00000011
        /*11bc*/ 	.word	0x00022820
        /*11c0*/ 	.short	0x010a
        /*11c2*/ 	.byte	0x3f
	.zero		1


	//   ....[69]....
        /*11c4*/ 	.word	0x00020f50
        /*11c8*/ 	.word	0x00000021
        /*11cc*/ 	.word	0x00022860
        /*11d0*/ 	.short	0x010a
        /*11d2*/ 	.byte	0x3f
	.zero		1


	//   ....[70]....
        /*11d4*/ 	.word	0x00021630
        /*11d8*/ 	.word	0x00000021
        /*11dc*/ 	.word	0x00022850
        /*11e0*/ 	.short	0x0107
        /*11e2*/ 	.byte	0x3f
	.zero		1


	//   ....[71]....
        /*11e4*/ 	.word	0x00021700
        /*11e8*/ 	.word	0x00000021
        /*11ec*/ 	.word	0x00022850
        /*11f0*/ 	.short	0x0101
        /*11f2*/ 	.byte	0x3f
	.zero		1


	//   ....[72]....
        /*11f4*/ 	.word	0x00021a40
        /*11f8*/ 	.word	0x00000006
        /*11fc*/ 	.word	0x00022840
        /*1200*/ 	.short	0x010a
        /*1202*/ 	.byte	0x3f
	.zero		1


	//   ....[73]....
        /*1204*/ 	.word	0x00021e00
        /*1208*/ 	.word	0x00000006
        /*120c*/ 	.word	0x00022830
        /*1210*/ 	.short	0x0107
        /*1212*/ 	.byte	0x3f
	.zero		1


	//   ....[74]....
        /*1214*/ 	.word	0x00021ec0
        /*1218*/ 	.word	0x00000006
        /*121c*/ 	.word	0x00022830
        /*1220*/ 	.short	0x0101
        /*1222*/ 	.byte	0x3f
	.zero		1


	//   ....[75]....
        /*1224*/ 	.word	0x00021ef0
        /*1228*/ 	.word	0x00000006
        /*122c*/ 	.word	0x00022860
        /*1230*/ 	.short	0x010a
        /*1232*/ 	.byte	0x3f
	.zero		1


	//   ....[76]....
        /*1234*/ 	.word	0x000223f0
        /*1238*/ 	.word	0x00000006
        /*123c*/ 	.word	0x00022850
        /*1240*/ 	.short	0x0107
        /*1242*/ 	.byte	0x3f
	.zero		1


	//   ....[77]....
        /*1244*/ 	.word	0x000224b0
        /*1248*/ 	.word	0x00000006
        /*124c*/ 	.word	0x00022850
        /*1250*/ 	.short	0x0101
        /*1252*/ 	.byte	0x3f
	.zero		1


	//   ....[78]....
        /*1254*/ 	.word	0x00023740
        /*1258*/ 	.word	0x00000005
        /*125c*/ 	.word	0x00022820
        /*1260*/ 	.short	0x010a
        /*1262*/ 	.byte	0x3f
	.zero		1


	//   ....[79]....
        /*1264*/ 	.word	0x000238b0
        /*1268*/ 	.word	0x00000003
        /*126c*/ 	.word	0x00022840
        /*1270*/ 	.short	0x010a
        /*1272*/ 	.byte	0x3f
	.zero		1


	//   ....[80]....
        /*1274*/ 	.word	0x00023950
        /*1278*/ 	.word	0x00000013
        /*127c*/ 	.word	0x00022840
        /*1280*/ 	.short	0x010a
        /*1282*/ 	.byte	0x3f
	.zero		1


	//   ....[81]....
        /*1284*/ 	.word	0x00023990
        /*1288*/ 	.word	0x00000003
        /*128c*/ 	.word	0x00022860
        /*1290*/ 	.short	0x010a
        /*1292*/ 	.byte	0x3f
	.zero		1


	//   ....[82]....
        /*1294*/ 	.word	0x000239d0
        /*1298*/ 	.word	0x00000013
        /*129c*/ 	.word	0x00022860
        /*12a0*/ 	.short	0x010a
        /*12a2*/ 	.byte	0x3f
	.zero		1


	//   ....[83]....
        /*12a4*/ 	.word	0x00023a30
        /*12a8*/ 	.word	0x00000057
        /*12ac*/ 	.word	0x00022890
        /*12b0*/ 	.short	0x010a
        /*12b2*/ 	.byte	0x3f
	.zero		1


	//   ....[84]....
        /*12b4*/ 	.word	0x00023cc0
        /*12b8*/ 	.word	0x00000057
        /*12bc*/ 	.word	0x00022890
        /*12c0*/ 	.short	0x010a
        /*12c2*/ 	.byte	0x3f
	.zero		1


	//   ....[85]....
        /*12c4*/ 	.word	0x00023f70
        /*12c8*/ 	.word	0x00000057
        /*12cc*/ 	.word	0x00022890
        /*12d0*/ 	.short	0x010a
        /*12d2*/ 	.byte	0x3f
	.zero		1


	//   ....[86]....
        /*12d4*/ 	.word	0x00024220
        /*12d8*/ 	.word	0x00000057
        /*12dc*/ 	.word	0x000228b0
        /*12e0*/ 	.short	0x010a
        /*12e2*/ 	.byte	0x3f
	.zero		1


	//   ....[87]....
        /*12e4*/ 	.word	0x000246a0
        /*12e8*/ 	.word	0x00000017
        /*12ec*/ 	.word	0x00022800
        /*12f0*/ 	.short	0x010a
        /*12f2*/ 	.byte	0x3f
	.zero		1


	//   ....[88]....
        /*12f4*/ 	.word	0x00024c80
        /*12f8*/ 	.word	0x00000017
        /*12fc*/ 	.word	0x00022800
        /*1300*/ 	.short	0x010a
        /*1302*/ 	.byte	0x3f
	.zero		1


	//   ....[89]....
        /*1304*/ 	.word	0x00024cd0
        /*1308*/ 	.word	0x00000003
        /*130c*/ 	.word	0x00022830
        /*1310*/ 	.short	0x010a
        /*1312*/ 	.byte	0x3f
	.zero		1


	//   ....[90]....
        /*1314*/ 	.word	0x00024d20
        /*1318*/ 	.word	0x00000003
        /*131c*/ 	.word	0x00022850
        /*1320*/ 	.short	0x010a
        /*1322*/ 	.byte	0x3f
	.zero		1


	//   ....[91]....
        /*1324*/ 	.word	0x00024d70
        /*1328*/ 	.word	0x00000009
        /*132c*/ 	.word	0x00022830
        /*1330*/ 	.short	0x010a
        /*1332*/ 	.byte	0x3f
	.zero		1


	//   ....[92]....
        /*1334*/ 	.word	0x00024dc0
        /*1338*/ 	.word	0x00000009
        /*133c*/ 	.word	0x00022850
        /*1340*/ 	.short	0x010a
        /*1342*/ 	.byte	0x3f
	.zero		1


	//   ....[93]....
        /*1344*/ 	.word	0x00024e10
        /*1348*/ 	.word	0x00000003
        /*134c*/ 	.word	0x00022830
        /*1350*/ 	.short	0x010a
        /*1352*/ 	.byte	0x3f
	.zero		1


	//   ....[94]....
        /*1354*/ 	.word	0x00024e60
        /*1358*/ 	.word	0x00000003
        /*135c*/ 	.word	0x00022850
        /*1360*/ 	.short	0x010a
        /*1362*/ 	.byte	0x3f
	.zero		1


	//   ....[95]....
        /*1364*/ 	.word	0x00024eb0
        /*1368*/ 	.word	0x00000009
        /*136c*/ 	.word	0x00022830
        /*1370*/ 	.short	0x010a
        /*1372*/ 	.byte	0x3f
	.zero		1


	//   ....[96]....
        /*1374*/ 	.word	0x00024f00
        /*1378*/ 	.word	0x00000009
        /*137c*/ 	.word	0x00022850
        /*1380*/ 	.short	0x010a
        /*1382*/ 	.byte	0x3f
	.zero		1


	//   ....[97]....
        /*1384*/ 	.word	0x00025b10
        /*1388*/ 	.word	0x00000011
        /*138c*/ 	.word	0x00022820
        /*1390*/ 	.short	0x010a
        /*1392*/ 	.byte	0x3f
	.zero		1


	//   ....[98]....
        /*1394*/ 	.word	0x00025b60
        /*1398*/ 	.word	0x0000000c
        /*139c*/ 	.word	0x000228a0
        /*13a0*/ 	.short	0x010a
        /*13a2*/ 	.byte	0x3f
	.zero		1


	//   ....[99]....
        /*13a4*/ 	.word	0x00025bb0
        /*13a8*/ 	.word	0x0000000c
        /*13ac*/ 	.word	0x000228c0
        /*13b0*/ 	.short	0x010a
        /*13b2*/ 	.byte	0x3f
	.zero		1


	//   ....[100]....
        /*13b4*/ 	.word	0x00025c00
        /*13b8*/ 	.word	0x0000000a
        /*13bc*/ 	.word	0x000228a0
        /*13c0*/ 	.short	0x010a
        /*13c2*/ 	.byte	0x3f
	.zero		1


	//   ....[101]....
        /*13c4*/ 	.word	0x00025c50
        /*13c8*/ 	.word	0x0000000a
        /*13cc*/ 	.word	0x000228c0
        /*13d0*/ 	.short	0x010a
        /*13d2*/ 	.byte	0x3f
	.zero		1


	//   ....[102]....
        /*13d4*/ 	.word	0x00025d70
        /*13d8*/ 	.word	0x00000021
        /*13dc*/ 	.word	0x00022840
        /*13e0*/ 	.short	0x010a
        /*13e2*/ 	.byte	0x3f
	.zero		1


	//   ....[103]....
        /*13e4*/ 	.word	0x00027050
        /*13e8*/ 	.word	0x00000011
        /*13ec*/ 	.word	0x00022820
        /*13f0*/ 	.short	0x010a
        /*13f2*/ 	.byte	0x3f
	.zero		1


	//   ....[104]....
        /*13f4*/ 	.word	0x000270a0
        /*13f8*/ 	.word	0x00000021
        /*13fc*/ 	.word	0x00022860
        /*1400*/ 	.short	0x010a
        /*1402*/ 	.byte	0x3f
	.zero		1


	//   ....[105]....
        /*1404*/ 	.word	0x00027a10
        /*1408*/ 	.word	0x00000006
        /*140c*/ 	.word	0x00022840
        /*1410*/ 	.short	0x010a
        /*1412*/ 	.byte	0x3f
	.zero		1


	//   ....[106]....
        /*1414*/ 	.word	0x000280f0
        /*1418*/ 	.word	0x00000006
        /*141c*/ 	.word	0x00022860
        /*1420*/ 	.short	0x010a
        /*1422*/ 	.byte	0x3f
	.zero		1


	//   ....[107]....
        /*1424*/ 	.word	0x00029240
        /*1428*/ 	.word	0x00000005
        /*142c*/ 	.word	0x00022820
        /*1430*/ 	.short	0x010a
        /*1432*/ 	.byte	0x3f
	.zero		1


	//   ....[108]....
        /*1434*/ 	.word	0x000293e0
        /*1438*/ 	.word	0x00000003
        /*143c*/ 	.word	0x00022840
        /*1440*/ 	.short	0x010a
        /*1442*/ 	.byte	0x3f
	.zero		1


	//   ....[109]....
        /*1444*/ 	.word	0x00029430
        /*1448*/ 	.word	0x00000013
        /*144c*/ 	.word	0x00022840
        /*1450*/ 	.short	0x010a
        /*1452*/ 	.byte	0x3f
	.zero		1


	//   ....[110]....
        /*1454*/ 	.word	0x00029480
        /*1458*/ 	.word	0x00000003
        /*145c*/ 	.word	0x00022860
        /*1460*/ 	.short	0x010a
        /*1462*/ 	.byte	0x3f
	.zero		1


	//----- nvinfo : EIATTR_NUM_MBARRIERS
	.align		4
.L_411:
        /*1464*/ 	.byte	0x03, 0x38
        /*1466*/ 	.short	0x0016


	//----- nvinfo : EIATTR_EXIT_INSTR_OFFSETS
	.align		4
        /*1468*/ 	.byte	0x04, 0x1c
        /*146a*/ 	.short	(.L_413 - .L_412)


	//   ....[0]....
.L_412:
        /*146c*/ 	.word	0x00023a20


	//----- nvinfo : EIATTR_MAX_THREADS
	.align		4
.L_413:
        /*1470*/ 	.byte	0x04, 0x05
        /*1472*/ 	.short	(.L_415 - .L_414)
.L_414:
        /*1474*/ 	.word	0x00000180
        /*1478*/ 	.word	0x00000001
        /*147c*/ 	.word	0x00000001


	//----- nvinfo : EIATTR_CRS_STACK_SIZE
	.align		4
.L_415:
        /*1480*/ 	.byte	0x04, 0x1e
        /*1482*/ 	.short	(.L_417 - .L_416)
.L_416:
        /*1484*/ 	.word	0x00000000


	//----- nvinfo : EIATTR_CBANK_PARAM_SIZE
	.align		4
.L_417:
        /*1488*/ 	.byte	0x03, 0x19
        /*148a*/ 	.short	0x0af0


	//----- nvinfo : EIATTR_PARAM_CBANK
	.align		4
        /*148c*/ 	.byte	0x04, 0x0a
        /*148e*/ 	.short	(.L_419 - .L_418)
	.align		4
.L_418:
        /*1490*/ 	.word	index@(.nv.constant0._ZN7cutlass13device_kernelIN5flash11enable_sm90INS1_16FlashAttnFwdSm90INS1_25CollectiveMainloopFwdSm90ILi2EN4cute5tupleIJNS5_1CILi1EEES8_S8_EEENS6_IJNS7_ILi128EEENS7_ILi96EEENS7_ILi64EEEEEELi256ENS_10bfloat16_tEfNS_4arch4Sm90ELb0ELb1ELb0ELb1ELb1ELb1ELb0ELb1ELb0ELb1ELb1ELb0EEENS1_21CollectiveEpilogueFwdINS6_IJSA_NS7_ILi256EEESB_EEES9_SE_SG_Li256ELb1ELb1ELb1ELb0EEENS1_36VarlenDynamicPersistentTileSchedulerILi128ELi96ELi256ELi128ELb1ELb1ELb1ELb1ELb0ELb1EEEEEEEEEvNT_6ParamsE)
        /*1494*/ 	.short	0x0210
        /*1496*/ 	.short	0x0af0


	//----- nvinfo : EIATTR_SW_WAR
	.align		4
.L_419:
        /*1498*/ 	.byte	0x04, 0x36
        /*149a*/ 	.short	(.L_421 - .L_420)
.L_420:
        /*149c*/ 	.word	0x00000008
.L_421:


//--------------------- .nv.info._ZN7cutlass13device_kernelIN5flash11enable_sm90INS1_16FlashAttnFwdSm90INS1_25CollectiveMainloopFwdSm90ILi2EN4cute5tupleIJNS5_1CILi1EEES8_S8_EEENS6_IJNS7_ILi128EEENS7_ILi96EEENS7_ILi64EEEEEELi256ENS_10bfloat16_tEfNS_4arch4Sm90ELb0ELb1ELb0ELb1ELb1ELb0ELb1ELb1ELb0ELb1ELb1ELb0EEENS1_21CollectiveEpilogueFwdINS6_IJSA_NS7_ILi256EEESB_EEES9_SE_SG_Li256ELb1ELb1ELb1ELb0EEENS1_36VarlenDynamicPersistentTileSchedulerILi128ELi96ELi256ELi128ELb1ELb1ELb1ELb1ELb0ELb1EEEEEEEEEvNT_6ParamsE --------------------------
	.section	.nv.info._ZN7cutlass13device_kernelIN5flash11enable_sm90INS1_16FlashAttnFwdSm90INS1_25CollectiveMainloopFwdSm90ILi2EN4cute5tupleIJNS5_1CILi1EEES8_S8_EEENS6_IJNS7_ILi128EEENS7_ILi96EEENS7_ILi64EEEEEELi256ENS_10bfloat16_tEfNS_4arch4Sm90ELb0ELb1ELb0ELb1ELb1ELb0ELb1ELb1ELb0ELb1ELb1ELb0EEENS1_21CollectiveEpilogueFwdINS6_IJSA_NS7_ILi256EEESB_EEES9_SE_SG_Li256ELb1ELb1ELb1ELb0EEENS1_36VarlenDynamicPersistentTileSchedulerILi128ELi96ELi256ELi128ELb1ELb1ELb1ELb1ELb0ELb1EEEEEEEEEvNT_6ParamsE,"",@"SHT_CUDA_INFO"
	.sectionflags	@""
	.align	4


	//----- nvinfo : EIATTR_CUDA_API_VERSION
	.align		4
        /*0000*/ 	.byte	0x04, 0x37
        /*0002*/ 	.short	(.L_423 - .L_422)
.L_422:
        /*0004*/ 	.word	0x00000082


	//----- nvinfo : EIATTR_KPARAM_INFO
	.align		4
.L_423:
        /*0008*/ 	.byte	0x04, 0x17
        /*000a*/ 	.short	(.L_425 - .L_424)
.L_424:
        /*000c*/ 	.word	0x00000000
        /*0010*/ 	.short	0x0000
        /*0012*/ 	.short	0x0070
        /*0014*/ 	.byte	0x00, 0xf0, 0x01, 0x2e


	//----- nvinfo : EIATTR_SPARSE_MMA_MASK
	.align		4
.L_425:
        /*0018*/ 	.byte	0x03, 0x50
        /*001a*/ 	.short	0x0000


	//----- nvinfo : EIATTR_MAXREG_COUNT
	.align		4
        /*001c*/ 	.byte	0x03, 0x1b
        /*001e*/ 	.short	0x00a8


	//----- nvinfo : EIATTR_NUM_BARRIERS
	.align		4
        /*0020*/ 	.byte	0x02, 0x4c
        /*0022*/ 	.byte	0x10
	.zero		1


	//----- nvinfo : EIATTR_EXTERNS
	.align		4
        /*0024*/ 	.byte	0x04, 0x0f
        /*0026*/ 	.short	(.L_427 - .L_426)


	//   ....[0]....
	.align		4
.L_426:
        /*0028*/ 	.word	index@(__assertfail)


	//----- nvinfo : EIATTR_ANNOTATIONS
	.align		4
.L_427:
        /*002c*/ 	.byte	0x04, 0x55
        /*002e*/ 	.short	(.L_429 - .L_428)


	//   ....[0]....
.L_428:
        /* <DEDUP_REMOVED lines=50> */


	//----- nvinfo : EIATTR_MERCURY_ISA_VERSION
	.align		4
.L_429:
        /*0340*/ 	.byte	0x03, 0x5f
        /*0342*/ 	.short	0x0101


	//----- nvinfo : EIATTR_UNUSED_LOAD_BYTE_OFFSET
	.align		4
        /*0344*/ 	.byte	0x04, 0x44
        /*0346*/ 	.short	(.L_431 - .L_430)


	//   ....[0]....
.L_430:
        /*0348*/ 	.word	0x00000a90
        /*034c*/ 	.word	0x0000fff0


	//   ....[1]....
        /*0350*/ 	.word	0x0001f4e0
        /*0354*/ 	.word	0x0000fff0


	//----- nvinfo : EIATTR_INT_WARP_WIDE_INSTR_OFFSETS
	.align		4
.L_431:
        /*0358*/ 	.byte	0x04, 0x31
        /*035a*/ 	.short	(.L_433 - .L_432)


	//   ....[0]....
.L_432:
        /*035c*/ 	.word	0x000000c0


	//   ....[1]....
        /*0360*/ 	.word	0x000000d0


	//   ....[2]....
        /*0364*/ 	.word	0x000000e0


	//   ....[3]....
        /*0368*/ 	.word	0x00000180


	//   ....[4]....
        /*036c*/ 	.word	0x00025cf0


	//   ....[5]....
        /*0370*/ 	.word	0x00025d80


	//   ....[6]....
        /*0374*/ 	.word	0x00029c40


	//   ....[7]....
        /*0378*/ 	.word	0x00029cd0


	//----- nvinfo : EIATTR_COOP_GROUP_MASK_REGIDS
	.align		4
.L_433:
        /*037c*/ 	.byte	0x04, 0x29
        /*037e*/ 	.short	(.L_435 - .L_434)


	//   ....[0]....
.L_434:
        /*0380*/ 	.word	0xffffffff


	//   ....[1]....
        /*0384*/ 	.word	0xffffffff


	//   ....[2]....
        /*0388*/ 	.word	0xffffffff


	//   ....[3]....
        /*038c*/ 	.word	0xffffffff


	//   ....[4]....
        /*0390*/ 	.word	0xffffffff


	//   ....[5]....
        /*0394*/ 	.word	0xffffffff


	//   ....[6]....
        /*0398*/ 	.word	0xffffffff


	//   ....[7]....
        /*039c*/ 	.word	0xffffffff


	//   ....[8]....
        /*03a0*/ 	.word	0xffffffff


	//   ....[9]....
        /*03a4*/ 	.word	0xffffffff


	//   ....[10]....
        /*03a8*/ 	.word	0xffffffff


	//   ....[11]....
        /*03ac*/ 	.word	0xffffffff


	//   ....[12]....
        /*03b0*/ 	.word	0xffffffff


	//   ....[13]....
        /*03b4*/ 	.word	0xffffffff


	//   ....[14]....
        /*03b8*/ 	.word	0xffffffff


	//   ....[15]....
        /*03bc*/ 	.word	0xffffffff


	//   ....[16]....
        /*03c0*/ 	.word	0xffffffff


	//   ....[17]....
        /*03c4*/ 	.word	0xffffffff


	//   ....[18]....
        /*03c8*/ 	.word	0xffffffff


	//   ....[19]....
        /*03cc*/ 	.word	0xffffffff


	//   ....[20]....
        /*03d0*/ 	.word	0xffffffff


	//   ....[21]....
        /*03d4*/ 	.word	0xffffffff


	//   ....[22]....
        /*03d8*/ 	.word	0xffffffff


	//   ....[23]....
        /*03dc*/ 	.word	0xffffffff


	//   ....[24]....
        /*03e0*/ 	.word	0xffffffff


	//   ....[25]....
        /*03e4*/ 	.word	0xffffffff


	//   ....[26]....
        /*03e8*/ 	.word	0xffffffff


	//   ....[27]....
        /*03ec*/ 	.word	0xffffffff


	//   ....[28]....
        /*03f0*/ 	.word	0xffffffff


	//   ....[29]....
        /*03f4*/ 	.word	0xffffffff


	//   ....[30]....
        /*03f8*/ 	.word	0xffffffff


	//   ....[31]....
        /*03fc*/ 	.word	0xffffffff


	//   ....[32]....
        /*0400*/ 	.word	0xffffffff


	//   ....[33]....
        /*0404*/ 	.word	0xffffffff


	//   ....[34]....
        /*0408*/ 	.word	0xffffffff


	//   ....[35]....
        /*040c*/ 	.word	0xffffffff


	//   ....[36]....
        /*0410*/ 	.word	0xffffffff


	//   ....[37]....
        /*0414*/ 	.word	0xffffffff


	//   ....[38]....
        /*0418*/ 	.word	0xffffffff


	//   ....[39]....
        /*041c*/ 	.word	0xffffffff


	//   ....[40]....
        /*0420*/ 	.word	0xffffffff


	//   ....[41]....
        /*0424*/ 	.word	0xffffffff


	//   ....[42]....
        /*0428*/ 	.word	0xffffffff


	//   ....[43]....
        /*042c*/ 	.word	0xffffffff


	//   ....[44]....
        /*0430*/ 	.word	0xffffffff


	//   ....[45]....
        /*0434*/ 	.word	0xffffffff


	//   ....[46]....
        /*0438*/ 	.word	0xffffffff


	//   ....[47]....
        /*043c*/ 	.word	0xffffffff


	//   ....[48]....
        /*0440*/ 	.word	0xffffffff


	//   ....[49]....
        /*0444*/ 	.word	0xffffffff


	//   ....[50]....
        /*0448*/ 	.word	0xffffffff


	//   ....[51]....
        /*044c*/ 	.word	0xffffffff


	//   ....[52]....
        /*0450*/ 	.word	0xffffffff


	//   ....[53]....
        /*0454*/ 	.word	0xffffffff


	//   ....[54]....
        /*0458*/ 	.word	0xffffffff


	//   ....[55]....
        /*045c*/ 	.word	0xffffffff


	//   ....[56]....
        /*0460*/ 	.word	0xffffffff


	//   ....[57]....
        /*0464*/ 	.word	0xffffffff


	//   ....[58]....
        /*0468*/ 	.word	0xffffffff


	//   ....[59]....
        /*046c*/ 	.word	0xffffffff


	//   ....[60]....
        /*0470*/ 	.word	0xffffffff


	//   ....[61]....
        /*0474*/ 	.word	0xffffffff


	//   ....[62]....
        /*0478*/ 	.word	0xffffffff


	//   ....[63]....
        /*047c*/ 	.word	0xffffffff


	//   ....[64]....
        /*0480*/ 	.word	0xffffffff


	//   ....[65]....
        /*0484*/ 	.word	0xffffffff


	//   ....[66]....
        /*0488*/ 	.word	0xffffffff


	//   ....[67]....
        /*048c*/ 	.word	0xffffffff


	//   ....[68]....
        /*0490*/ 	.word	0xffffffff


	//   ....[69]....
        /*0494*/ 	.word	0xffffffff


	//   ....[70]....
        /*0498*/ 	.word	0xffffffff


	//   ....[71]....
        /*049c*/ 	.word	0xffffffff


	//   ....[72]....
        /*04a0*/ 	.word	0xffffffff


	//   ....[73]....
        /*04a4*/ 	.word	0xffffffff


	//   ....[74]....
        /*04a8*/ 	.word	0xffffffff


	//   ....[75]....
        /*04ac*/ 	.word	0xffffffff


	//   ....[76]....
        /*04b0*/ 	.word	0xffffffff


	//   ....[77]....
        /*04b4*/ 	.word	0xffffffff


	//   ....[78]....
        /*04b8*/ 	.word	0xffffffff


	//   ....[79]....
        /*04bc*/ 	.word	0xffffffff


	//   ....[80]....
        /*04c0*/ 	.word	0xffffffff


	//   ....[81]....
        /*04c4*/ 	.word	0xffffffff


	//   ....[82]....
        /*04c8*/ 	.word	0xffffffff


	//   ....[83]....
        /*04cc*/ 	.word	0xffffffff


	//   ....[84]....
        /*04d0*/ 	.word	0xffffffff


	//   ....[85]....
        /*04d4*/ 	.word	0xffffffff


	//   ....[86]....
        /*04d8*/ 	.word	0xffffffff


	//   ....[87]....
        /*04dc*/ 	.word	0xffffffff


	//   ....[88]....
        /*04e0*/ 	.word	0xffffffff


	//   ....[89]....
        /*04e4*/ 	.word	0xffffffff


	//   ....[90]....
        /*04e8*/ 	.word	0xffffffff


	//   ....[91]....
        /*04ec*/ 	.word	0xffffffff


	//   ....[92]....
        /*04f0*/ 	.word	0xffffffff


	//   ....[93]....
        /*04f4*/ 	.word	0xffffffff


	//   ....[94]....
        /*04f8*/ 	.word	0xffffffff


	//   ....[95]....
        /*04fc*/ 	.word	0xffffffff


	//   ....[96]....
        /*0500*/ 	.word	0xffffffff


	//   ....[97]....
        /*0504*/ 	.word	0xffffffff


	//   ....[98]....
        /*0508*/ 	.word	0xffffffff


	//   ....[99]....
        /*050c*/ 	.word	0xffffffff


	//   ....[100]....
        /*0510*/ 	.word	0xffffffff


	//   ....[101]....
        /*0514*/ 	.word	0xffffffff


	//   ....[102]....
        /*0518*/ 	.word	0xffffffff


	//   ....[103]....
        /*051c*/ 	.word	0xffffffff


	//   ....[104]....
        /*0520*/ 	.word	0xffffffff


	//   ....[105]....
        /*0524*/ 	.word	0xffffffff


	//   ....[106]....
        /*0528*/ 	.word	0xffffffff


	//   ....[107]....
        /*052c*/ 	.word	0xffffffff


	//   ....[108]....
        /*0530*/ 	.word	0xffffffff


	//   ....[109]....
        /*0534*/ 	.word	0xffffffff


	//   ....[110]....
        /*0538*/ 	.word	0xffffffff


	//   ....[111]....
        /*053c*/ 	.word	0xffffffff


	//   ....[112]....
        /*0540*/ 	.word	0xffffffff


	//   ....[113]....
        /*0544*/ 	.word	0xffffffff


	//   ....[114]....
        /*0548*/ 	.word	0xffffffff


	//   ....[115]....
        /*054c*/ 	.word	0xffffffff


	//   ....[116]....
        /*0550*/ 	.word	0xffffffff


	//   ....[117]....
        /*0554*/ 	.word	0xffffffff


	//   ....[118]....
        /*0558*/ 	.word	0xffffffff


	//   ....[119]....
        /*055c*/ 	.word	0xffffffff


	//   ....[120]....
        /*0560*/ 	.word	0xffffffff


	//   ....[121]....
        /*0564*/ 	.word	0xffffffff


	//   ....[122]....
        /*0568*/ 	.word	0xffffffff


	//   ....[123]....
        /*056c*/ 	.word	0xffffffff


	//   ....[124]....
        /*0570*/ 	.word	0xffffffff


	//   ....[125]....
        /*0574*/ 	.word	0xffffffff


	//   ....[126]....
        /*0578*/ 	.word	0xffffffff


	//   ....[127]....
        /*057c*/ 	.word	0xffffffff


	//   ....[128]....
        /*0580*/ 	.word	0xffffffff


	//   ....[129]....
        /*0584*/ 	.word	0xffffffff


	//   ....[130]....
        /*0588*/ 	.word	0xffffffff


	//   ....[131]....
        /*058c*/ 	.word	0xffffffff


	//   ....[132]....
        /*0590*/ 	.word	0xffffffff


	//   ....[133]....
        /*0594*/ 	.word	0xffffffff


	//   ....[134]....
        /*0598*/ 	.word	0xffffffff


	//   ....[135]....
        /*059c*/ 	.word	0xffffffff


	//   ....[136]....
        /*05a0*/ 	.word	0xffffffff


	//   ....[137]....
        /*05a4*/ 	.word	0xffffffff


	//   ....[138]....
        /*05a8*/ 	.word	0xffffffff


	//   ....[139]....
        /*05ac*/ 	.word	0xffffffff


	//   ....[140]....
        /*05b0*/ 	.word	0xffffffff


	//   ....[141]....
        /*05b4*/ 	.word	0xffffffff


	//   ....[142]....
        /*05b8*/ 	.word	0xffffffff


	//   ....[143]....
        /*05bc*/ 	.word	0xffffffff


	//   ....[144]....
        /*05c0*/ 	.word	0xffffffff


	//   ....[145]....
        /*05c4*/ 	.word	0xffffffff


	//   ....[146]....
        /*05c8*/ 	.word	0xffffffff


	//   ....[147]....
        /*05cc*/ 	.word	0xffffffff


	//   ....[148]....
        /*05d0*/ 	.word	0xffffffff


	//   ....[149]....
        /*05d4*/ 	.word	0xffffffff


	//   ....[150]....
        /*05d8*/ 	.word	0xffffffff


	//   ....[151]....
        /*05dc*/ 	.word	0xffffffff


	//   ....[152]....
        /*05e0*/ 	.word	0xffffffff


	//   ....[153]....
        /*05e4*/ 	.word	0xffffffff


	//   ....[154]....
        /*05e8*/ 	.word	0xffffffff


	//   ....[155]....
        /*05ec*/ 	.word	0xffffffff


	//   ....[156]....
        /*05f0*/ 	.word	0xffffffff


	//   ....[157]....
        /*05f4*/ 	.word	0xffffffff


	//   ....[158]....
        /*05f8*/ 	.word	0xffffffff


	//   ....[159]....
        /*05fc*/ 	.word	0xffffffff


	//   ....[160]....
        /*0600*/ 	.word	0xffffffff


	//   ....[161]....
        /*0604*/ 	.word	0xffffffff


	//   ....[162]....
        /*0608*/ 	.word	0xffffffff


	//   ....[163]....
        /*060c*/ 	.word	0xffffffff


	//   ....[164]....
        /*0610*/ 	.word	0xffffffff


	//   ....[165]....
        /*0614*/ 	.word	0xffffffff


	//   ....[166]....
        /*0618*/ 	.word	0xffffffff


	//   ....[167]....
        /*061c*/ 	.word	0x0500000f


	//   ....[168]....
        /*0620*/ 	.word	0x0500000f


	//   ....[169]....
        /*0624*/ 	.word	0x0500000f


	//   ....[170]....
        /*0628*/ 	.word	0x0500000f


	//   ....[171]....
        /*062c*/ 	.word	0x0500000f


	//   ....[172]....
        /*0630*/ 	.word	0x0500000f


	//   ....[173]....
        /*0634*/ 	.word	0x0500000f


	//   ....[174]....
        /*0638*/ 	.word	0x0500000f


	//   ....[175]....
        /*063c*/ 	.word	0x0500000f


	//   ....[176]....
        /*0640*/ 	.word	0x0500000f


	//   ....[177]....
        /*0644*/ 	.word	0x0500000f


	//   ....[178]....
        /*0648*/ 	.word	0x0500000f


	//   ....[179]....
        /*064c*/ 	.word	0x0500000f


	//   ....[180]....
        /*0650*/ 	.word	0x0500000f


	//   ....[181]....
        /*0654*/ 	.word	0x0500000f


	//   ....[182]....
        /*0658*/ 	.word	0x0500000f


	//   ....[183]....
        /*065c*/ 	.word	0x0500000f


	//   ....[184]....
        /*0660*/ 	.word	0x0500000f


	//   ....[185]....
        /*0664*/ 	.word	0x0500000f


	//   ....[186]....
        /*0668*/ 	.word	0x0500000f


	//   ....[187]....
        /*066c*/ 	.word	0x0500000f


	//   ....[188]....
        /*0670*/ 	.word	0x0500000f


	//   ....[189]....
        /*0674*/ 	.word	0x0500000f


	//   ....[190]....
        /*0678*/ 	.word	0x0500000f


	//   ....[191]....
        /*067c*/ 	.word	0x0500000f


	//   ....[192]....
        /*0680*/ 	.word	0x0500000f


	//   ....[193]....
        /*0684*/ 	.word	0x0500000f


	//   ....[194]....
        /*0688*/ 	.word	0x0500000f


	//   ....[195]....
        /*068c*/ 	.word	0x0500000f


	//   ....[196]....
        /*0690*/ 	.word	0x0500000f


	//   ....[197]....
        /*0694*/ 	.word	0x0500000f


	//   ....[198]....
        /*0698*/ 	.word	0x0500000f


	//   ....[199]....
        /*069c*/ 	.word	0x0500000f


	//   ....[200]....
        /*06a0*/ 	.word	0x0500000f


	//   ....[201]....
        /*06a4*/ 	.word	0x0500000f


	//   ....[202]....
        /*06a8*/ 	.word	0x0500000f


	//   ....[203]....
        /*06ac*/ 	.word	0x0500000f


	//   ....[204]....
        /*06b0*/ 	.word	0x0500000f


	//   ....[205]....
        /*06b4*/ 	.word	0x0500000f


	//   ....[206]....
        /*06b8*/ 	.word	0x0500000f


	//   ....[207]....
        /*06bc*/ 	.word	0x0500000f


	//   ....[208]....
        /*06c0*/ 	.word	0x0500000f


	//   ....[209]....
        /*06c4*/ 	.word	0x0500000f


	//   ....[210]....
        /*06c8*/ 	.word	0x0500000f


	//   ....[211]....
        /*06cc*/ 	.word	0x0500000f


	//   ....[212]....
        /*06d0*/ 	.word	0x0500000f


	//   ....[213]....
        /*06d4*/ 	.word	0x0500000f


	//   ....[214]....
        /*06d8*/ 	.word	0x0500000f


	//   ....[215]....
        /*06dc*/ 	.word	0x0500000f


	//   ....[216]....
        /*06e0*/ 	.word	0x0500000f


	//   ....[217]....
        /*06e4*/ 	.word	0x0500000f


	//   ....[218]....
        /*06e8*/ 	.word	0x0500000f


	//   ....[219]....
        /*06ec*/ 	.word	0x0500000f


	//   ....[220]....
        /*06f0*/ 	.word	0x0500000f


	//   ....[221]....
        /*06f4*/ 	.word	0x0500000f


	//   ....[222]....
        /*06f8*/ 	.word	0x0500000f


	//   ....[223]....
        /*06fc*/ 	.word	0x0500000f


	//   ....[224]....
        /*0700*/ 	.word	0x0500000f


	//   ....[225]....
        /*0704*/ 	.word	0x0500000f


	//   ....[226]....
        /*0708*/ 	.word	0x0500000f


	//   ....[227]....
        /*070c*/ 	.word	0x0500000f


	//   ....[228]....
        /*0710*/ 	.word	0x0500000f


	//   ....[229]....
        /*0714*/ 	.word	0x0500000f


	//   ....[230]....
        /*0718*/ 	.word	0x0500000f


	//   ....[231]....
        /*071c*/ 	.word	0x0500000f


	//   ....[232]....
        /*0720*/ 	.word	0x0500000f


	//   ....[233]....
        /*0724*/ 	.word	0x0500000f


	//   ....[234]....
        /*0728*/ 	.word	0x0500000f


	//   ....[235]....
        /*072c*/ 	.word	0x0500000f


	//   ....[236]....
        /*0730*/ 	.word	0x0500000f


	//   ....[237]....
        /*0734*/ 	.word	0x0500000f


	//   ....[238]....
        /*0738*/ 	.word	0x0500000f


	//   ....[239]....
        /*073c*/ 	.word	0x0500000f


	//   ....[240]....
        /*0740*/ 	.word	0x0500000f


	//   ....[241]....
        /*0744*/ 	.word	0x0500000f


	//   ....[242]....
        /*0748*/ 	.word	0x0500000f


	//   ....[243]....
        /*074c*/ 	.word	0x0500000f


	//   ....[244]....
        /*0750*/ 	.word	0x0500000f


	//   ....[245]....
        /*0754*/ 	.word	0x0500000f


	//   ....[246]....
        /*0758*/ 	.word	0x0500000f


	//   ....[247]....
        /*075c*/ 	.word	0x0500000f


	//   ....[248]....
        /*0760*/ 	.word	0x0500000f


	//   ....[249]....
        /*0764*/ 	.word	0x0500000f


	//   ....[250]....
        /*0768*/ 	.word	0x0500000f


	//   ....[251]....
        /*076c*/ 	.word	0x0500000f


	//   ....[252]....
        /*0770*/ 	.word	0x0500000f


	//   ....[253]....
        /*0774*/ 	.word	0x0500000f


	//   ....[254]....
        /*0778*/ 	.word	0x0500000f


	//   ....[255]....
        /*077c*/ 	.word	0x0500000f


	//   ....[0]....
        /*0780*/ 	.word	0x0500000f


	//   ....[1]....
        /*0784*/ 	.word	0x0500000f


	//   ....[2]....
        /*0788*/ 	.word	0x0500000f


	//   ....[3]....
        /*078c*/ 	.word	0x0500000f


	//   ....[4]....
        /*0790*/ 	.word	0x0500000f


	//   ....[5]....
        /*0794*/ 	.word	0x0500000f


	//   ....[6]....
        /*0798*/ 	.word	0x0500000f


	//   ....[7]....
        /*079c*/ 	.word	0x0500000f


	//   ....[8]....
        /*07a0*/ 	.word	0x0500000f


	//   ....[9]....
        /*07a4*/ 	.word	0x0500000f


	//   ....[10]....
        /*07a8*/ 	.word	0x0500000f


	//   ....[11]....
        /*07ac*/ 	.word	0xffffffff


	//   ....[12]....
        /*07b0*/ 	.word	0xffffffff


	//   ....[13]....
        /*07b4*/ 	.word	0xffffffff


	//   ....[14]....
        /*07b8*/ 	.word	0xffffffff


	//   ....[15]....
        /*07bc*/ 	.word	0xffffffff


	//   ....[16]....
        /*07c0*/ 	.word	0xffffffff


	//----- nvinfo : EIATTR_COOP_GROUP_INSTR_OFFSETS
	.align		4
.L_435:
        /*07c4*/ 	.byte	0x04, 0x28
        /*07c6*/ 	.short	(.L_437 - .L_436)


	//   ....[0]....
.L_436:
        /*07c8*/ 	.word	0x00000080


	//   ....[1]....
        /*07cc*/ 	.word	0x00000090


	//   ....[2]....
        /*07d0*/ 	.word	0x000002f0


	//   ....[3]....
        /*07d4*/ 	.word	0x00000450


	//   ....[4]....
        /*07d8*/ 	.word	0x00000570


	//   ....[5]....
        /*07dc*/ 	.word	0x000006d0


	//   ....[6]....
        /*07e0*/ 	.word	0x000028e0


	//   ....[7]....
        /*07e4*/ 	.word	0x000047a0


	//   ....[8]....
        /*07e8*/ 	.word	0x000049f0


	//   ....[9]....
        /*07ec*/ 	.word	0x00005e00


	//   ....[10]....
        /*07f0*/ 	.word	0x00005ff0


	//   ....[11]....
        /*07f4*/ 	.word	0x000062e0


	//   ....[12]....
        /*07f8*/ 	.word	0x00006300


	//   ....[13]....
        /*07fc*/ 	.word	0x0000b380


	//   ....[14]....
        /*0800*/ 	.word	0x0000b420


	//   ....[15]....
        /*0804*/ 	.word	0x0000b500


	//   ....[16]....
        /*0808*/ 	.word	0x0000b520


	//   ....[17]....
        /*080c*/ 	.word	0x00014c50


	//   ....[18]....
        /*0810*/ 	.word	0x00014e60


	//   ....[19]....
        /*0814*/ 	.word	0x00015f10


	//   ....[20]....
        /*0818*/ 	.word	0x00015fa0


	//   ....[21]....
        /*081c*/ 	.word	0x00016050


	//   ....[22]....
        /*0820*/ 	.word	0x000160c0


	//   ....[23]....
        /*0824*/ 	.word	0x0001e580


	//   ....[24]....
        /*0828*/ 	.word	0x0001e5a0


	//   ....[25]....
        /*082c*/ 	.word	0x0001e5e0


	//   ....[26]....
        /*0830*/ 	.word	0x0001e620


	//   ....[27]....
        /*0834*/ 	.word	0x00020850


	//   ....[28]....
        /*0838*/ 	.word	0x00020870


	//   ....[29]....
        /*083c*/ 	.word	0x000208c0


	//   ....[30]....
        /*0840*/ 	.word	0x000208d0


	//   ....[31]....
        /*0844*/ 	.word	0x00021280


	//   ....[32]....
        /*0848*/ 	.word	0x000212b0


	//   ....[33]....
        /*084c*/ 	.word	0x000213f0


	//   ....[34]....
        /*0850*/ 	.word	0x00021410


	//   ....[35]....
        /*0854*/ 	.word	0x00021550


	//   ....[36]....
        /*0858*/ 	.word	0x00021570


	//   ....[37]....
        /*085c*/ 	.word	0x000216c0


	//   ....[38]....
        /*0860*/ 	.word	0x000216e0


	//   ....[39]....
        /*0864*/ 	.word	0x00021ca0


	//   ....[40]....
        /*0868*/ 	.word	0x00021cd0


	//   ....[41]....
        /*086c*/ 	.word	0x00022700


	//   ....[42]....
        /*0870*/ 	.word	0x00022710


	//   ....[43]....
        /*0874*/ 	.word	0x00023a80


	//   ....[44]....
        /*0878*/ 	.word	0x00023aa0


	//   ....[45]....
        /*087c*/ 	.word	0x00023be0


	//   ....[46]....
        /*0880*/ 	.word	0x00023c00


	//   ....[47]....
        /*0884*/ 	.word	0x00023d40


	//   ....[48]....
        /*0888*/ 	.word	0x00023d60


	//   ....[49]....
        /*088c*/ 	.word	0x00023eb0


	//   ....[50]....
        /*0890*/ 	.word	0x00023ed0


	//   ....[51]....
        /*0894*/ 	.word	0x000240a0


	//   ....[52]....
        /*0898*/ 	.word	0x000242b0


	//   ....[53]....
        /*089c*/ 	.word	0x000242e0


	//   ....[54]....
        /*08a0*/ 	.word	0x00024310


	//   ....[55]....
        /*08a4*/ 	.word	0x00024340


	//   ....[56]....
        /*08a8*/ 	.word	0x00024370


	//   ....[57]....
        /*08ac*/ 	.word	0x000243a0


	//   ....[58]....
        /*08b0*/ 	.word	0x00024510


	//   ....[59]....
        /*08b4*/ 	.word	0x00024540


	//   ....[60]....
        /*08b8*/ 	.word	0x00024570


	//   ....[61]....
        /*08bc*/ 	.word	0x000245a0


	//   ....[62]....
        /*08c0*/ 	.word	0x000245d0


	//   ....[63]....
        /*08c4*/ 	.word	0x00024600


	//   ....[64]....
        /*08c8*/ 	.word	0x00024690


	//   ....[65]....
        /*08cc*/ 	.word	0x000246c0


	//   ....[66]....
        /*08d0*/ 	.word	0x000246d0


	//   ....[67]....
        /*08d4*/ 	.word	0x00024710


	//   ....[68]....
        /*08d8*/ 	.word	0x000268d0


	//   ....[69]....
        /*08dc*/ 	.word	0x000268f0


	//   ....[70]....
        /*08e0*/ 	.word	0x00026980


	//   ....[71]....
        /*08e4*/ 	.word	0x000269a0


	//   ....[72]....
        /*08e8*/ 	.word	0x00026a20


	//   ....[73]....
        /*08ec*/ 	.word	0x00026a40


	//   ....[74]....
        /*08f0*/ 	.word	0x00026ac0


	//   ....[75]....
        /*08f4*/ 	.word	0x00026ae0


	//   ....[76]....
        /*08f8*/ 	.word	0x00026b60


	//   ....[77]....
        /*08fc*/ 	.word	0x00026b80


	//   ....[78]....
        /*0900*/ 	.word	0x00026b90


	//   ....[79]....
        /*0904*/ 	.word	0x00026ba0


	//   ....[80]....
        /*0908*/ 	.word	0x000272f0


	//   ....[81]....
        /*090c*/ 	.word	0x00027330


	//   ....[82]....
        /*0910*/ 	.word	0x00027350


	//   ....[83]....
        /*0914*/ 	.word	0x00027360


	//   ....[84]....
        /*0918*/ 	.word	0x00027370


	//   ....[85]....
        /*091c*/ 	.word	0x00027380


	//   ....[86]....
        /*0920*/ 	.word	0x000273b0


	//   ....[87]....
        /*0924*/ 	.word	0x00027490


	//   ....[88]....
        /*0928*/ 	.word	0x000274e0


	//   ....[89]....
        /*092c*/ 	.word	0x00027540


	//   ....[90]....
        /*0930*/ 	.word	0x000275b0


	//   ....[91]....
        /*0934*/ 	.word	0x000275f0


	//   ....[92]....
        /*0938*/ 	.word	0x00027630


	//   ....[93]....
        /*093c*/ 	.word	0x00027650


	//   ....[94]....
        /*0940*/ 	.word	0x000276d0


	//   ....[95]....
        /*0944*/ 	.word	0x00027710


	//   ....[96]....
        /*0948*/ 	.word	0x00027e00


	//   ....[97]....
        /*094c*/ 	.word	0x00027e30


	//   ....[98]....
        /*0950*/ 	.word	0x00027e50


	//   ....[99]....
        /*0954*/ 	.word	0x00027e80


	//   ....[100]....
        /*0958*/ 	.word	0x00027ef0


	//   ....[101]....
        /*095c*/ 	.word	0x00027f20


	//   ....[102]....
        /*0960*/ 	.word	0x00028030


	//   ....[103]....
        /*0964*/ 	.word	0x00028050


	//   ....[104]....
        /*0968*/ 	.word	0x000280e0


	//   ....[105]....
        /*096c*/ 	.word	0x00028100


	//   ....[106]....
        /*0970*/ 	.word	0x00028170


	//   ....[107]....
        /*0974*/ 	.word	0x00028190


	//   ....[108]....
        /*0978*/ 	.word	0x000281f0


	//   ....[109]....
        /*097c*/ 	.word	0x00028220


	//   ....[110]....
        /*0980*/ 	.word	0x000282a0


	//   ....[111]....
        /*0984*/ 	.word	0x00028300


	//   ....[112]....
        /*0988*/ 	.word	0x00028840


	//   ....[113]....
        /*098c*/ 	.word	0x00028860


	//   ....[114]....
        /*0990*/ 	.word	0x000288b0


	//   ....[115]....
        /*0994*/ 	.word	0x00028970


	//   ....[116]....
        /*0998*/ 	.word	0x00028980


	//   ....[117]....
        /*099c*/ 	.word	0x000289b0


	//   ....[118]....
        /*09a0*/ 	.word	0x00028a40


	//   ....[119]....
        /*09a4*/ 	.word	0x00028af0


	//   ....[120]....
        /*09a8*/ 	.word	0x00028b00


	//   ....[121]....
        /*09ac*/ 	.word	0x00028b30


	//   ....[122]....
        /*09b0*/ 	.word	0x00028b40


	//   ....[123]....
        /*09b4*/ 	.word	0x00028bd0


	//   ....[124]....
        /*09b8*/ 	.word	0x000292c0


	//   ....[125]....
        /*09bc*/ 	.word	0x000292e0


	//   ....[126]....
        /*09c0*/ 	.word	0x000292f0


	//   ....[127]....
        /*09c4*/ 	.word	0x00029330


	//   ....[128]....
        /*09c8*/ 	.word	0x00029340


	//   ....[129]....
        /*09cc*/ 	.word	0x00029380


	//   ....[130]....
        /*09d0*/ 	.word	0x00029390


	//   ....[131]....
        /*09d4*/ 	.word	0x000293d0


	//   ....[132]....
        /*09d8*/ 	.word	0x000293e0


	//   ....[133]....
        /*09dc*/ 	.word	0x00029420


	//   ....[134]....
        /*09e0*/ 	.word	0x00029430


	//   ....[135]....
        /*09e4*/ 	.word	0x00029440


	//   ....[136]....
        /*09e8*/ 	.word	0x00029780


	//   ....[137]....
        /*09ec*/ 	.word	0x000297a0


	//   ....[138]....
        /*09f0*/ 	.word	0x000297b0


	//   ....[139]....
        /*09f4*/ 	.word	0x000297c0


	//   ....[140]....
        /*09f8*/ 	.word	0x000297d0


	//   ....[141]....
        /*09fc*/ 	.word	0x000297f0


	//   ....[142]....
        /*0a00*/ 	.word	0x00029860


	//   ....[143]....
        /*0a04*/ 	.word	0x00029890


	//   ....[144]....
        /*0a08*/ 	.word	0x000298a0


	//   ....[145]....
        /*0a0c*/ 	.word	0x00029910


	//   ....[146]....
        /*0a10*/ 	.word	0x00029920


	//   ....[147]....
        /*0a14*/ 	.word	0x00029a20


	//   ....[148]....
        /*0a18*/ 	.word	0x00029f00


	//   ....[149]....
        /*0a1c*/ 	.word	0x00029f30


	//   ....[150]....
        /*0a20*/ 	.word	0x00029f90


	//   ....[151]....
        /*0a24*/ 	.word	0x00029fc0


	//   ....[152]....
        /*0a28*/ 	.word	0x00029ff0


	//   ....[153]....
        /*0a2c*/ 	.word	0x0002a020


	//   ....[154]....
        /*0a30*/ 	.word	0x0002a050


	//   ....[155]....
        /*0a34*/ 	.word	0x0002a080


	//   ....[156]....
        /*0a38*/ 	.word	0x0002a220


	//   ....[157]....
        /*0a3c*/ 	.word	0x0002a250


	//   ....[158]....
        /*0a40*/ 	.word	0x0002a280


	//   ....[159]....
        /*0a44*/ 	.word	0x0002a2b0


	//   ....[160]....
        /*0a48*/ 	.word	0x0002a2e0


	//   ....[161]....
        /*0a4c*/ 	.word	0x0002a310


	//   ....[162]....
        /*0a50*/ 	.word	0x0002a3d0


	//   ....[163]....
        /*0a54*/ 	.word	0x0002a3f0


	//   ....[164]....
        /*0a58*/ 	.word	0x0002a410


	//   ....[165]....
        /*0a5c*/ 	.word	0x0002a470


	//   ....[166]....
        /*0a60*/ 	.word	0x0002ae90


	//   ....[167]....
        /*0a64*/ 	.word	0x0002b430


	//   ....[168]....
        /*0a68*/ 	.word	0x0002b520


	//   ....[169]....
        /*0a6c*/ 	.word	0x0002b5c0


	//   ....[170]....
        /*0a70*/ 	.word	0x0002b620


	//   ....[171]....
        /*0a74*/ 	.word	0x0002b710


	//   ....[172]....
        /*0a78*/ 	.word	0x0002b780


	//   ....[173]....
        /*0a7c*/ 	.word	0x0002b870


	//   ....[174]....
        /*0a80*/ 	.word	0x0002b8e0


	//   ....[175]....
        /*0a84*/ 	.word	0x0002b9d0


	//   ....[176]....
        /*0a88*/ 	.word	0x0002ba40


	//   ....[177]....
        /*0a8c*/ 	.word	0x0002bb30


	//   ....[178]....
        /*0a90*/ 	.word	0x0002bba0


	//   ....[179]....
        /*0a94*/ 	.word	0x0002bc40


	//   ....[180]....
        /*0a98*/ 	.word	0x0002bd40


	//   ....[181]....
        /*0a9c*/ 	.word	0x0002bdc0


	//   ....[182]....
        /*0aa0*/ 	.word	0x0002be20


	//   ....[183]....
        /*0aa4*/ 	.word	0x0002bef0


	//   ....[184]....
        /*0aa8*/ 	.word	0x0002bfd0


	//   ....[185]....
        /*0aac*/ 	.word	0x0002c090


	//   ....[186]....
        /*0ab0*/ 	.word	0x0002c110


	//   ....[187]....
        /*0ab4*/ 	.word	0x0002c200


	//   ....[188]....
        /*0ab8*/ 	.word	0x0002c2c0


	//   ....[189]....
        /*0abc*/ 	.word	0x0002c370


	//   ....[190]....
        /*0ac0*/ 	.word	0x0002c430


	//   ....[191]....
        /*0ac4*/ 	.word	0x0002c4e0


	//   ....[192]....
        /*0ac8*/ 	.word	0x0002c560


	//   ....[193]....
        /*0acc*/ 	.word	0x0002c650


	//   ....[194]....
        /*0ad0*/ 	.word	0x0002c6c0


	//   ....[195]....
        /*0ad4*/ 	.word	0x0002c790


	//   ....[196]....
        /*0ad8*/ 	.word	0x0002c830


	//   ....[197]....
        /*0adc*/ 	.word	0x0002c8d0


	//   ....[198]....
        /*0ae0*/ 	.word	0x0002c930


	//   ....[199]....
        /*0ae4*/ 	.word	0x0002ca20


	//   ....[200]....
        /*0ae8*/ 	.word	0x0002cb30


	//   ....[201]....
        /*0aec*/ 	.word	0x0002cb80


	//   ....[202]....
        /*0af0*/ 	.word	0x0002cbe0


	//   ....[203]....
        /*0af4*/ 	.word	0x0002cce0


	//   ....[204]....
        /*0af8*/ 	.word	0x0002cdf0


	//   ....[205]....
        /*0afc*/ 	.word	0x0002ce40


	//   ....[206]....
        /*0b00*/ 	.word	0x0002cea0


	//   ....[207]....
        /*0b04*/ 	.word	0x0002cfa0


	//   ....[208]....
        /*0b08*/ 	.word	0x0002d0b0


	//   ....[209]....
        /*0b0c*/ 	.word	0x0002d100


	//   ....[210]....
        /*0b10*/ 	.word	0x0002d160


	//   ....[211]....
        /*0b14*/ 	.word	0x0002d250


	//   ....[212]....
        /*0b18*/ 	.word	0x0002d380


	//   ....[213]....
        /*0b1c*/ 	.word	0x0002d460


	//   ....[214]....
        /*0b20*/ 	.word	0x0002d4f0


	//   ....[215]....
        /*0b24*/ 	.word	0x0002d600


	//   ....[216]....
        /*0b28*/ 	.word	0x0002d660


	//   ....[217]....
        /*0b2c*/ 	.word	0x0002d770


	//   ....[218]....
        /*0b30*/ 	.word	0x0002d7d0


	//   ....[219]....
        /*0b34*/ 	.word	0x0002d8e0


	//   ....[220]....
        /*0b38*/ 	.word	0x0002d940


	//   ....[221]....
        /*0b3c*/ 	.word	0x0002da50


	//   ....[222]....
        /*0b40*/ 	.word	0x0002dab0


	//   ....[223]....
        /*0b44*/ 	.word	0x0002db70


	//   ....[224]....
        /*0b48*/ 	.word	0x0002dcd0


	//   ....[225]....
        /*0b4c*/ 	.word	0x0002dd70


	//   ....[226]....
        /*0b50*/ 	.word	0x0002ddd0


	//   ....[227]....
        /*0b54*/ 	.word	0x0002de80


	//   ....[228]....
        /*0b58*/ 	.word	0x0002dee0


	//   ....[229]....
        /*0b5c*/ 	.word	0x0002df90


	//   ....[230]....
        /*0b60*/ 	.word	0x0002dff0


	//   ....[231]....
        /*0b64*/ 	.word	0x0002e0a0


	//   ....[232]....
        /*0b68*/ 	.word	0x0002e100


	//   ....[233]....
        /*0b6c*/ 	.word	0x0002e1b0


	//   ....[234]....
        /*0b70*/ 	.word	0x0002e210


	//   ....[235]....
        /*0b74*/ 	.word	0x0002e2c0


	//   ....[236]....
        /*0b78*/ 	.word	0x0002e3a0


	//   ....[237]....
        /*0b7c*/ 	.word	0x0002e440


	//   ....[238]....
        /*0b80*/ 	.word	0x0002e4a0


	//   ....[239]....
        /*0b84*/ 	.word	0x0002e570


	//   ....[240]....
        /*0b88*/ 	.word	0x0002e5d0


	//   ....[241]....
        /*0b8c*/ 	.word	0x0002e6a0


	//   ....[242]....
        /*0b90*/ 	.word	0x0002e700


	//   ....[243]....
        /*0b94*/ 	.word	0x0002e7e0


	//   ....[244]....
        /*0b98*/ 	.word	0x0002e840


	//   ....[245]....
        /*0b9c*/ 	.word	0x0002e910


	//   ....[246]....
        /*0ba0*/ 	.word	0x0002e970


	//   ....[247]....
        /*0ba4*/ 	.word	0x0002ea40


	//   ....[248]....
        /*0ba8*/ 	.word	0x0002ead0


	//   ....[249]....
        /*0bac*/ 	.word	0x0002eb70


	//   ....[250]....
        /*0bb0*/ 	.word	0x0002ecf0


	//   ....[251]....
        /*0bb4*/ 	.word	0x0002ed60


	//   ....[252]....
        /*0bb8*/ 	.word	0x0002edd0


	//   ....[253]....
        /*0bbc*/ 	.word	0x0002ee40


	//   ....[254]....
        /*0bc0*/ 	.word	0x0002eeb0


	//   ....[255]....
        /*0bc4*/ 	.word	0x0002ef30


	//   ....[0]....
        /*0bc8*/ 	.word	0x0002efb0


	//   ....[1]....
        /*0bcc*/ 	.word	0x0002f040


	//   ....[2]....
        /*0bd0*/ 	.word	0x0002f0b0


	//   ....[3]....
        /*0bd4*/ 	.word	0x0002f120


	//   ....[4]....
        /*0bd8*/ 	.word	0x0002f190


	//   ....[5]....
        /*0bdc*/ 	.word	0x0002f210


	//   ....[6]....
        /*0be0*/ 	.word	0x0002f280


	//   ....[7]....
        /*0be4*/ 	.word	0x0002f310


	//   ....[8]....
        /*0be8*/ 	.word	0x0002f370


	//   ....[9]....
        /*0bec*/ 	.word	0x0002f400


	//   ....[10]....
        /*0bf0*/ 	.word	0x0002f530


	//   ....[11]....
        /*0bf4*/ 	.word	0x00031a20


	//   ....[12]....
        /*0bf8*/ 	.word	0x00031cc0


	//   ....[13]....
        /*0bfc*/ 	.word	0x00032f60


	//   ....[14]....
        /*0c00*/ 	.word	0x00032fb0


	//   ....[15]....
        /*0c04*/ 	.word	0x00033020


	//   ....[16]....
        /*0c08*/ 	.word	0x00033040


	//----- nvinfo : EIATTR_REG_RECONFIG
	.align		4
.L_437:
        /*0c0c*/ 	.byte	0x01, 0x54
	.zero		2


	//----- nvinfo : EIATTR_SYSCALL_OFFSETS
	.align		4
        /*0c10*/ 	.byte	0x04, 0x46
        /*0c12*/ 	.short	(.L_439 - .L_438)


	//   ....[0]....
.L_438:
        /*0c14*/ 	.word	0x00002b60


	//   ....[1]....
        /*0c18*/ 	.word	0x00025ee0


	//   ....[2]....
        /*0c1c*/ 	.word	0x00026030


	//   ....[3]....
        /*0c20*/ 	.word	0x00026120


	//   ....[4]....
        /*0c24*/ 	.word	0x00026f30


	//   ....[5]....
        /*0c28*/ 	.word	0x00027a60


	//----- nvinfo : EIATTR_MBARRIER_INSTR_OFFSETS
	.align		4
.L_439:
        /*0c2c*/ 	.byte	0x04, 0x39
        /*0c2e*/ 	.short	(.L_441 - .L_440)


	//   ....[0]....
.L_440:
        /*0c30*/ 	.word	0x00000190
        /*0c34*/ 	.word	0x000000ff
        /*0c38*/ 	.word	0x00032400
        /*0c3c*/ 	.short	0x0100
        /*0c3e*/ 	.byte	0x08
	.zero		1


	//   ....[1]....
        /*0c40*/ 	.word	0x000001a0
        /*0c44*/ 	.word	0x000000ff
        /*0c48*/ 	.word	0x00032410
        /*0c4c*/ 	.short	0x0100
        /*0c4e*/ 	.byte	0x08
	.zero		1


	//   ....[2]....
        /*0c50*/ 	.word	0x000001b0
        /*0c54*/ 	.word	0x000000ff
        /*0c58*/ 	.word	0x00032420
        /*0c5c*/ 	.short	0x0100
        /*0c5e*/ 	.byte	0x08
	.zero		1


	//   ....[3]....
        /*0c60*/ 	.word	0x000002a0
        /*0c64*/ 	.word	0x000000ff
        /*0c68*/ 	.word	0x00032430
        /*0c6c*/ 	.short	0x0100
        /*0c6e*/ 	.byte	0x08
	.zero		1


	//   ....[4]....
        /*0c70*/ 	.word	0x000002b0
        /*0c74*/ 	.word	0x000000ff
        /*0c78*/ 	.word	0x00032440
        /*0c7c*/ 	.short	0x0100
        /*0c7e*/ 	.byte	0x08
	.zero		1


	//   ....[5]....
        /*0c80*/ 	.word	0x000002c0
        /*0c84*/ 	.word	0x000000ff
        /*0c88*/ 	.word	0x00032438
        /*0c8c*/ 	.short	0x0100
        /*0c8e*/ 	.byte	0x08
	.zero		1


	//   ....[6]....
        /*0c90*/ 	.word	0x000002d0
        /*0c94*/ 	.word	0x000000ff
        /*0c98*/ 	.word	0x00032448
        /*0c9c*/ 	.short	0x0100
        /*0c9e*/ 	.byte	0x08
	.zero		1


	//   ....[7]....
        /*0ca0*/ 	.word	0x00000400
        /*0ca4*/ 	.word	0x000000ff
        /*0ca8*/ 	.word	0x00032450
        /*0cac*/ 	.short	0x0100
        /*0cae*/ 	.byte	0x08
	.zero		1


	//   ....[8]....
        /*0cb0*/ 	.word	0x00000410
        /*0cb4*/ 	.word	0x000000ff
        /*0cb8*/ 	.word	0x00032460
        /*0cbc*/ 	.short	0x0100
        /*0cbe*/ 	.byte	0x08
	.zero		1


	//   ....[9]....
        /*0cc0*/ 	.word	0x00000420
        /*0cc4*/ 	.word	0x000000ff
        /*0cc8*/ 	.word	0x00032458
        /*0ccc*/ 	.short	0x0100
        /*0cce*/ 	.byte	0x08
	.zero		1


	//   ....[10]....
        /*0cd0*/ 	.word	0x00000430
        /*0cd4*/ 	.word	0x000000ff
        /*0cd8*/ 	.word	0x00032468
        /*0cdc*/ 	.short	0x0100
        /*0cde*/ 	.byte	0x08
	.zero		1


	//   ....[11]....
        /*0ce0*/ 	.word	0x00000520
        /*0ce4*/ 	.word	0x000000ff
        /*0ce8*/ 	.word	0x00032470
        /*0cec*/ 	.short	0x0100
        /*0cee*/ 	.byte	0x06
	.zero		1


	//   ....[12]....
        /*0cf0*/ 	.word	0x00000530
        /*0cf4*/ 	.word	0x000000ff
        /*0cf8*/ 	.word	0x00032480
        /*0cfc*/ 	.short	0x0100
        /*0cfe*/ 	.byte	0x06
	.zero		1


	//   ....[13]....
        /*0d00*/ 	.word	0x00000540
        /*0d04*/ 	.word	0x000000ff
        /*0d08*/ 	.word	0x00032478
        /*0d0c*/ 	.short	0x0100
        /*0d0e*/ 	.byte	0x06
	.zero		1


	//   ....[14]....
        /*0d10*/ 	.word	0x00000550
        /*0d14*/ 	.word	0x000000ff
        /*0d18*/ 	.word	0x00032488
        /*0d1c*/ 	.short	0x0100
        /*0d1e*/ 	.byte	0x06
	.zero		1


	//   ....[15]....
        /*0d20*/ 	.word	0x00000680
        /*0d24*/ 	.word	0x000000ff
        /*0d28*/ 	.word	0x00032490
        /*0d2c*/ 	.short	0x0100
        /*0d2e*/ 	.byte	0x08
	.zero		1


	//   ....[16]....
        /*0d30*/ 	.word	0x00000690
        /*0d34*/ 	.word	0x000000ff
        /*0d38*/ 	.word	0x000324a0
        /*0d3c*/ 	.short	0x0100
        /*0d3e*/ 	.byte	0x08
	.zero		1


	//   ....[17]....
        /*0d40*/ 	.word	0x000006a0
        /*0d44*/ 	.word	0x000000ff
        /*0d48*/ 	.word	0x00032498
        /*0d4c*/ 	.short	0x0100
        /*0d4e*/ 	.byte	0x08
	.zero		1


	//   ....[18]....
        /*0d50*/ 	.word	0x000006b0
        /*0d54*/ 	.word	0x000000ff
        /*0d58*/ 	.word	0x000324a8
        /*0d5c*/ 	.short	0x0100
        /*0d5e*/ 	.byte	0x08
	.zero		1


	//   ....[19]....
        /*0d60*/ 	.word	0x000007f0
        /*0d64*/ 	.word	0x000000ff
        /*0d68*/ 	.word	0x000324b0
        /*0d6c*/ 	.short	0x0100
        /*0d6e*/ 	.byte	0x08
	.zero		1


	//   ....[20]....
        /*0d70*/ 	.word	0x00000800
        /*0d74*/ 	.word	0x000000ff
        /*0d78*/ 	.word	0x000324c0
        /*0d7c*/ 	.short	0x0100
        /*0d7e*/ 	.byte	0x08
	.zero		1


	//   ....[21]....
        /*0d80*/ 	.word	0x00000810
        /*0d84*/ 	.word	0x000000ff
        /*0d88*/ 	.word	0x000324b8
        /*0d8c*/ 	.short	0x0100
        /*0d8e*/ 	.byte	0x08
	.zero		1


	//   ....[22]....
        /*0d90*/ 	.word	0x00000820
        /*0d94*/ 	.word	0x000000ff
        /*0d98*/ 	.word	0x000324c8
        /*0d9c*/ 	.short	0x0100
        /*0d9e*/ 	.byte	0x08
	.zero		1


	//   ....[23]....
        /*0da0*/ 	.word	0x00002d70
        /*0da4*/ 	.word	0x00000048
        /*0da8*/ 	.word	0x00032400
        /*0dac*/ 	.short	0x010a
        /*0dae*/ 	.byte	0x3f
	.zero		1


	//   ....[24]....
        /*0db0*/ 	.word	0x00003220
        /*0db4*/ 	.word	0x0000000c
        /*0db8*/ 	.word	0x00000000
        /*0dbc*/ 	.short	0x010a
        /*0dbe*/ 	.byte	0x3f
	.zero		1


	//   ....[25]....
        /*0dc0*/ 	.word	0x00003280
        /*0dc4*/ 	.word	0x0000000c
        /*0dc8*/ 	.word	0x00000000
        /*0dcc*/ 	.short	0x010a
        /*0dce*/ 	.byte	0x3f
	.zero		1


	//   ....[26]....
        /*0dd0*/ 	.word	0x00003630
        /*0dd4*/ 	.word	0x00000048
        /*0dd8*/ 	.word	0x00032410
        /*0ddc*/ 	.short	0x010a
        /*0dde*/ 	.byte	0x3f
	.zero		1


	//   ....[27]....
        /*0de0*/ 	.word	0x00003730
        /*0de4*/ 	.word	0x00000008
        /*0de8*/ 	.word	0x00000000
        /*0dec*/ 	.short	0x010a
        /*0dee*/ 	.byte	0x3f
	.zero		1


	//   ....[28]....
        /*0df0*/ 	.word	0x00003790
        /*0df4*/ 	.word	0x00000008
        /*0df8*/ 	.word	0x00000000
        /*0dfc*/ 	.short	0x010a
        /*0dfe*/ 	.byte	0x3f
	.zero		1


	//   ....[29]....
        /*0e00*/ 	.word	0x00004500
        /*0e04*/ 	.word	0x00000048
        /*0e08*/ 	.word	0x00000000
        /*0e0c*/ 	.short	0x0101
        /*0e0e*/ 	.byte	0x3f
	.zero		1


	//   ....[30]....
        /*0e10*/ 	.word	0x000096d0
        /*0e14*/ 	.word	0x00000000
        /*0e18*/ 	.word	0x00000000
        /*0e1c*/ 	.short	0x0101
        /*0e1e*/ 	.byte	0x3f
	.zero		1


	//   ....[31]....
        /*0e20*/ 	.word	0x00009e40
        /*0e24*/ 	.word	0x00000004
        /*0e28*/ 	.word	0x00000000
        /*0e2c*/ 	.short	0x010a
        /*0e2e*/ 	.byte	0x3f
	.zero		1


	//   ....[32]....
        /*0e30*/ 	.word	0x00009ee0
        /*0e34*/ 	.word	0x00000006
        /*0e38*/ 	.word	0x00000000
        /*0e3c*/ 	.short	0x010a
        /*0e3e*/ 	.byte	0x3f
	.zero		1


	//   ....[33]....
        /*0e40*/ 	.word	0x0000a2f0
        /*0e44*/ 	.word	0x00000003
        /*0e48*/ 	.word	0x00000000
        /*0e4c*/ 	.short	0x010a
        /*0e4e*/ 	.byte	0x3f
	.zero		1


	//   ....[34]....
        /*0e50*/ 	.word	0x0000a3c0
        /*0e54*/ 	.word	0x00000006
        /*0e58*/ 	.word	0x00000000
        /*0e5c*/ 	.short	0x010a
        /*0e5e*/ 	.byte	0x3f
	.zero		1


	//   ....[35]....
        /*0e60*/ 	.word	0x0000b130
        /*0e64*/ 	.word	0x00000003
        /*0e68*/ 	.word	0x00000000
        /*0e6c*/ 	.short	0x0101
        /*0e6e*/ 	.byte	0x3f
	.zero		1


	//   ....[36]....
        /*0e70*/ 	.word	0x000134f0
        /*0e74*/ 	.word	0x00000000
        /*0e78*/ 	.word	0x00000000
        /*0e7c*/ 	.short	0x0101
        /*0e7e*/ 	.byte	0x3f
	.zero		1


	//   ....[37]....
        /*0e80*/ 	.word	0x000136e0
        /*0e84*/ 	.word	0x00000002
        /*0e88*/ 	.word	0x00000000
        /*0e8c*/ 	.short	0x010a
        /*0e8e*/ 	.byte	0x3f
	.zero		1


	//   ....[38]....
        /*0e90*/ 	.word	0x00013780
        /*0e94*/ 	.word	0x00000006
        /*0e98*/ 	.word	0x00000000
        /*0e9c*/ 	.short	0x010a
        /*0e9e*/ 	.byte	0x3f
	.zero		1


	//   ....[39]....
        /*0ea0*/ 	.word	0x00013b90
        /*0ea4*/ 	.word	0x00000002
        /*0ea8*/ 	.word	0x00000000
        /*0eac*/ 	.short	0x010a
        /*0eae*/ 	.byte	0x3f
	.zero		1


	//   ....[40]....
        /*0eb0*/ 	.word	0x00013c60
        /*0eb4*/ 	.word	0x00000004
        /*0eb8*/ 	.word	0x00000000
        /*0ebc*/ 	.short	0x010a
        /*0ebe*/ 	.byte	0x3f
	.zero		1


	//   ....[41]....
        /*0ec0*/ 	.word	0x000149d0
        /*0ec4*/ 	.word	0x0000000b
        /*0ec8*/ 	.word	0x00000000
        /*0ecc*/ 	.short	0x0101
        /*0ece*/ 	.byte	0x3f
	.zero		1


	//   ....[42]....
        /*0ed0*/ 	.word	0x0001e0f0
        /*0ed4*/ 	.word	0x00000003
        /*0ed8*/ 	.word	0x00000000
        /*0edc*/ 	.short	0x0101
        /*0ede*/ 	.byte	0x3f
	.zero		1


	//   ....[43]....
        /*0ee0*/ 	.word	0x00021270
        /*0ee4*/ 	.word	0x00000000
        /*0ee8*/ 	.word	0x00000000
        /*0eec*/ 	.short	0x0101
        /*0eee*/ 	.byte	0x3f
	.zero		1


	//   ....[44]....
        /*0ef0*/ 	.word	0x00021cc0
        /*0ef4*/ 	.word	0x00000004
        /*0ef8*/ 	.word	0x00000000
        /*0efc*/ 	.short	0x0101
        /*0efe*/ 	.byte	0x3f
	.zero		1


	//   ....[45]....
        /*0f00*/ 	.word	0x00026660
        /*0f04*/ 	.word	0x00000011
        /*0f08*/ 	.word	0x00032440
        /*0f0c*/ 	.short	0x010a
        /*0f0e*/ 	.byte	0x3f
	.zero		1


	//   ....[46]....
        /*0f10*/ 	.word	0x00026ca0
        /*0f14*/ 	.word	0x00000011
        /*0f18*/ 	.word	0x00032430
        /*0f1c*/ 	.short	0x0107
        /*0f1e*/ 	.byte	0x3f
	.zero		1


	//   ....[47]....
        /*0f20*/ 	.word	0x00026d70
        /*0f24*/ 	.word	0x00000011
        /*0f28*/ 	.word	0x00032430
        /*0f2c*/ 	.short	0x0101
        /*0f2e*/ 	.byte	0x3f
	.zero		1


	//   ....[48]....
        /*0f30*/ 	.word	0x000278a0
        /*0f34*/ 	.word	0x00000016
        /*0f38*/ 	.word	0x00032400
        /*0f3c*/ 	.short	0x0107
        /*0f3e*/ 	.byte	0x3f
	.zero		1


	//   ....[49]....
        /*0f40*/ 	.word	0x00027930
        /*0f44*/ 	.word	0x00000016
        /*0f48*/ 	.word	0x00032400
        /*0f4c*/ 	.short	0x0101
        /*0f4e*/ 	.byte	0x3f
	.zero		1


	//   ....[50]....
        /*0f50*/ 	.word	0x00028440
        /*0f54*/ 	.word	0x00000016
        /*0f58*/ 	.word	0x00032410
        /*0f5c*/ 	.short	0x0107
        /*0f5e*/ 	.byte	0x3f
	.zero		1


	//   ....[51]....
        /*0f60*/ 	.word	0x00028540
        /*0f64*/ 	.word	0x00000016
        /*0f68*/ 	.word	0x00032410
        /*0f6c*/ 	.short	0x0101
        /*0f6e*/ 	.byte	0x3f
	.zero		1


	//   ....[52]....
        /*0f70*/ 	.word	0x00028560
        /*0f74*/ 	.word	0x00000016
        /*0f78*/ 	.word	0x00032420
        /*0f7c*/ 	.short	0x010a
        /*0f7e*/ 	.byte	0x3f
	.zero		1


	//   ....[53]....
        /*0f80*/ 	.word	0x000285e0
        /*0f84*/ 	.word	0x00000011
        /*0f88*/ 	.word	0x00032460
        /*0f8c*/ 	.short	0x010a
        /*0f8e*/ 	.byte	0x3f
	.zero		1


	//   ....[54]....
        /*0f90*/ 	.word	0x00028d50
        /*0f94*/ 	.word	0x00000011
        /*0f98*/ 	.word	0x00032450
        /*0f9c*/ 	.short	0x0107
        /*0f9e*/ 	.byte	0x3f
	.zero		1


	//   ....[55]....
        /*0fa0*/ 	.word	0x00028e10
        /*0fa4*/ 	.word	0x00000011
        /*0fa8*/ 	.word	0x00032450
        /*0fac*/ 	.short	0x0101
        /*0fae*/ 	.byte	0x3f
	.zero		1


	//   ....[56]....
        /*0fb0*/ 	.word	0x00029140
        /*0fb4*/ 	.word	0x0000000a
        /*0fb8*/ 	.word	0x00032440
        /*0fbc*/ 	.short	0x010a
        /*0fbe*/ 	.byte	0x3f
	.zero		1


	//   ....[57]....
        /*0fc0*/ 	.word	0x000294f0
        /*0fc4*/ 	.word	0x0000000a
        /*0fc8*/ 	.word	0x00032430
        /*0fcc*/ 	.short	0x0107
        /*0fce*/ 	.byte	0x3f
	.zero		1


	//   ....[58]....
        /*0fd0*/ 	.word	0x000295a0
        /*0fd4*/ 	.word	0x0000000a
        /*0fd8*/ 	.word	0x00032430
        /*0fdc*/ 	.short	0x0101
        /*0fde*/ 	.byte	0x3f
	.zero		1


	//   ....[59]....
        /*0fe0*/ 	.word	0x000295d0
        /*0fe4*/ 	.word	0x0000000a
        /*0fe8*/ 	.word	0x00032460
        /*0fec*/ 	.short	0x010a
        /*0fee*/ 	.byte	0x3f
	.zero		1


	//   ....[60]....
        /*0ff0*/ 	.word	0x00029ad0
        /*0ff4*/ 	.word	0x0000000a
        /*0ff8*/ 	.word	0x00032450
        /*0ffc*/ 	.short	0x0107
        /*0ffe*/ 	.byte	0x3f
	.zero		1


	//   ....[61]....
        /*1000*/ 	.word	0x00029b80
        /*1004*/ 	.word	0x0000000a
        /*1008*/ 	.word	0x00032450
        /*100c*/ 	.short	0x0101
        /*100e*/ 	.byte	0x3f
	.zero		1


	//   ....[62]....
        /*1010*/ 	.word	0x0002ae10
        /*1014*/ 	.word	0x00000005
        /*1018*/ 	.word	0x00032420
        /*101c*/ 	.short	0x010a
        /*101e*/ 	.byte	0x3f
	.zero		1


	//   ....[63]....
        /*1020*/ 	.word	0x0002afb0
        /*1024*/ 	.word	0x00000003
        /*1028*/ 	.word	0x00032440
        /*102c*/ 	.short	0x010a
        /*102e*/ 	.byte	0x3f
	.zero		1


	//   ....[64]....
        /*1030*/ 	.word	0x0002b050
        /*1034*/ 	.word	0x00000005
        /*1038*/ 	.word	0x00032440
        /*103c*/ 	.short	0x010a
        /*103e*/ 	.byte	0x3f
	.zero		1


	//   ....[65]....
        /*1040*/ 	.word	0x0002b090
        /*1044*/ 	.word	0x00000003
        /*1048*/ 	.word	0x00032460
        /*104c*/ 	.short	0x010a
        /*104e*/ 	.byte	0x3f
	.zero		1


	//   ....[66]....
        /*1050*/ 	.word	0x0002b0d0
        /*1054*/ 	.word	0x00000005
        /*1058*/ 	.word	0x00032460
        /*105c*/ 	.short	0x010a
        /*105e*/ 	.byte	0x3f
	.zero		1


	//   ....[67]....
        /*1060*/ 	.word	0x0002b130
        /*1064*/ 	.word	0x00000048
        /*1068*/ 	.word	0x00032400
        /*106c*/ 	.short	0x010a
        /*106e*/ 	.byte	0x3f
	.zero		1


	//   ....[68]....
        /*1070*/ 	.word	0x0002b180
        /*1074*/ 	.word	0x0000000c
        /*1078*/ 	.word	0x00000000
        /*107c*/ 	.short	0x010a
        /*107e*/ 	.byte	0x3f
	.zero		1


	//   ....[69]....
        /*1080*/ 	.word	0x0002b1d0
        /*1084*/ 	.word	0x00000048
        /*1088*/ 	.word	0x00032410
        /*108c*/ 	.short	0x010a
        /*108e*/ 	.byte	0x3f
	.zero		1


	//   ....[70]....
        /*1090*/ 	.word	0x0002b220
        /*1094*/ 	.word	0x00000008
        /*1098*/ 	.word	0x00000000
        /*109c*/ 	.short	0x010a
        /*109e*/ 	.byte	0x3f
	.zero		1


	//   ....[71]....
        /*10a0*/ 	.word	0x0002b270
        /*10a4*/ 	.word	0x00000006
        /*10a8*/ 	.word	0x00000000
        /*10ac*/ 	.short	0x010a
        /*10ae*/ 	.byte	0x3f
	.zero		1


	//   ....[72]....
        /*10b0*/ 	.word	0x0002b2c0
        /*10b4*/ 	.word	0x00000006
        /*10b8*/ 	.word	0x00000000
        /*10bc*/ 	.short	0x010a
        /*10be*/ 	.byte	0x3f
	.zero		1


	//   ....[73]....
        /*10c0*/ 	.word	0x0002b310
        /*10c4*/ 	.word	0x00000006
        /*10c8*/ 	.word	0x00000000
        /*10cc*/ 	.short	0x010a
        /*10ce*/ 	.byte	0x3f
	.zero		1


	//   ....[74]....
        /*10d0*/ 	.word	0x0002b360
        /*10d4*/ 	.word	0x00000004
        /*10d8*/ 	.word	0x00000000
        /*10dc*/ 	.short	0x010a
        /*10de*/ 	.byte	0x3f
	.zero		1


	//   ....[75]....
        /*10e0*/ 	.word	0x0002b470
        /*10e4*/ 	.word	0x00000011
        /*10e8*/ 	.word	0x00032440
        /*10ec*/ 	.short	0x010a
        /*10ee*/ 	.byte	0x3f
	.zero		1


	//   ....[76]....
        /*10f0*/ 	.word	0x0002d280
        /*10f4*/ 	.word	0x00000016
        /*10f8*/ 	.word	0x00032420
        /*10fc*/ 	.short	0x010a
        /*10fe*/ 	.byte	0x3f
	.zero		1


	//   ....[77]....
        /*1100*/ 	.word	0x0002d2d0
        /*1104*/ 	.word	0x00000011
        /*1108*/ 	.word	0x00032460
        /*110c*/ 	.short	0x010a
        /*110e*/ 	.byte	0x3f
	.zero		1


	//   ....[78]....
        /*1110*/ 	.word	0x0002dc20
        /*1114*/ 	.word	0x0000000a
        /*1118*/ 	.word	0x00032440
        /*111c*/ 	.short	0x010a
        /*111e*/ 	.byte	0x3f
	.zero		1


	//   ....[79]....
        /*1120*/ 	.word	0x0002e2f0
        /*1124*/ 	.word	0x0000000a
        /*1128*/ 	.word	0x00032460
        /*112c*/ 	.short	0x010a
        /*112e*/ 	.byte	0x3f
	.zero		1


	//   ....[80]....
        /*1130*/ 	.word	0x0002f450
        /*1134*/ 	.word	0x00000005
        /*1138*/ 	.word	0x00032420
        /*113c*/ 	.short	0x010a
        /*113e*/ 	.byte	0x3f
	.zero		1


	//   ....[81]....
        /*1140*/ 	.word	0x0002f5f0
        /*1144*/ 	.word	0x00000003
        /*1148*/ 	.word	0x00032440
        /*114c*/ 	.short	0x010a
        /*114e*/ 	.byte	0x3f
	.zero		1


	//   ....[82]....
        /*1150*/ 	.word	0x0002f640
        /*1154*/ 	.word	0x00000005
        /*1158*/ 	.word	0x00032440
        /*115c*/ 	.short	0x010a
        /*115e*/ 	.byte	0x3f
	.zero		1


	//   ....[83]....
        /*1160*/ 	.word	0x0002f690
        /*1164*/ 	.word	0x00000003
        /*1168*/ 	.word	0x00032460
        /*116c*/ 	.short	0x010a
        /*116e*/ 	.byte	0x3f
	.zero		1


	//   ....[84]....
        /*1170*/ 	.word	0x0002fa50
        /*1174*/ 	.word	0x00000014
        /*1178*/ 	.word	0x00000000
        /*117c*/ 	.short	0x010a
        /*117e*/ 	.byte	0x3f
	.zero		1


	//   ....[85]....
        /*1180*/ 	.word	0x0002fb90
        /*1184*/ 	.word	0x00000006
        /*1188*/ 	.word	0x00000000
        /*118c*/ 	.short	0x010a
        /*118e*/ 	.byte	0x3f
	.zero		1


	//   ....[86]....
        /*1190*/ 	.word	0x000301f0
        /*1194*/ 	.word	0x0000000d
        /*1198*/ 	.word	0x00000000
        /*119c*/ 	.short	0x010a
        /*119e*/ 	.byte	0x3f
	.zero		1


	//   ....[87]....
        /*11a0*/ 	.word	0x00030330
        /*11a4*/ 	.word	0x00000014
        /*11a8*/ 	.word	0x00000000
        /*11ac*/ 	.short	0x010a
        /*11ae*/ 	.byte	0x3f
	.zero		1


	//   ....[88]....
        /*11b0*/ 	.word	0x000315e0
        /*11b4*/ 	.word	0x00000007
        /*11b8*/ 	.word	0x00000000
        /*11bc*/ 	.short	0x0101
        /*11be*/ 	.byte	0x3f
	.zero		1


	//   ....[89]....
        /*11c0*/ 	.word	0x0004ad30
        /*11c4*/ 	.word	0x00000000
        /*11c8*/ 	.word	0x00000000
        /*11cc*/ 	.short	0x0101
        /*11ce*/ 	.byte	0x3f
	.zero		1


	//   ....[90]....
        /*11d0*/ 	.word	0x0004ad50
        /*11d4*/ 	.word	0x00000006
        /*11d8*/ 	.word	0x00000000
        /*11dc*/ 	.short	0x010a
        /*11de*/ 	.byte	0x3f
	.zero		1


	//   ....[91]....
        /*11e0*/ 	.word	0x0004ada0
        /*11e4*/ 	.word	0x00000014
        /*11e8*/ 	.word	0x00000000
        /*11ec*/ 	.short	0x010a
        /*11ee*/ 	.byte	0x3f
	.zero		1


	//----- nvinfo : EIATTR_NUM_MBARRIERS
	.align		4
.L_441:
        /*11f0*/ 	.byte	0x03, 0x38
        /*11f2*/ 	.short	0x0017


	//----- nvinfo : EIATTR_EXIT_INSTR_OFFSETS
	.align		4
        /*11f4*/ 	.byte	0x04, 0x1c
        /*11f6*/ 	.short	(.L_443 - .L_442)


	//   ....[0]....
.L_442:
        /*11f8*/ 	.word	0x00000b00


	//   ....[1]....
        /*11fc*/ 	.word	0x00024050


	//   ....[2]....
        /*1200*/ 	.word	0x0002b120


	//----- nvinfo : EIATTR_MAX_THREADS
	.align		4
.L_443:
        /*1204*/ 	.byte	0x04, 0x05
        /*1206*/ 	.short	(.L_445 - .L_444)
.L_444:
        /*1208*/ 	.word	0x00000180
        /*120c*/ 	.word	0x00000001
        /*1210*/ 	.word	0x00000001


	//----- nvinfo : EIATTR_CRS_STACK_SIZE
	.align		4
.L_445:
        /*1214*/ 	.byte	0x04, 0x1e
        /*1216*/ 	.short	(.L_447 - .L_446)
.L_446:
        /*1218*/ 	.word	0x00000000


	//----- nvinfo : EIATTR_CBANK_PARAM_SIZE
	.align		4
.L_447:
        /*121c*/ 	.byte	0x03, 0x19
        /*121e*/ 	.short	0x0bf0


	//----- nvinfo : EIATTR_PARAM_CBANK
	.align		4
        /*1220*/ 	.byte	0x04, 0x0a
        /*1222*/ 	.short	(.L_449 - .L_448)
	.align		4
.L_448:
        /*1224*/ 	.word	index@(.nv.constant0._ZN7cutlass13device_kernelIN5flash11enable_sm90INS1_16FlashAttnFwdSm90INS1_25CollectiveMainloopFwdSm90ILi2EN4cute5tupleIJNS5_1CILi1EEES8_S8_EEENS6_IJNS7_ILi128EEENS7_ILi96EEENS7_ILi64EEEEEELi256ENS_10bfloat16_tEfNS_4arch4Sm90ELb0ELb1ELb0ELb1ELb1ELb0ELb1ELb1ELb0ELb1ELb1ELb0EEENS1_21CollectiveEpilogueFwdINS6_IJSA_NS7_ILi256EEESB_EEES9_SE_SG_Li256ELb1ELb1ELb1ELb0EEENS1_36VarlenDynamicPersistentTileSchedulerILi128ELi96ELi256ELi128ELb1ELb1ELb1ELb1ELb0ELb1EEEEEEEEEvNT_6ParamsE)
        /*1228*/ 	.short	0x0210
        /*122a*/ 	.short	0x0bf0


	//----- nvinfo : EIATTR_SW_WAR
	.align		4
.L_449:
        /*122c*/ 	.byte	0x04, 0x36
        /*122e*/ 	.short	(.L_451 - .L_450)
.L_450:
        /*1230*/ 	.word	0x00000008
.L_451:


//--------------------- .nv.info._ZN7cutlass13device_kernelIN5flash11enable_sm90INS1_16FlashAttnFwdSm90INS1_25CollectiveMainloopFwdSm90ILi2EN4cute5tupleIJNS5_1CILi1EEES8_S8_EEENS6_IJNS7_ILi128EEENS7_ILi96EEENS7_ILi64EEEEEELi256ENS_10bfloat16_tEfNS_4arch4Sm90ELb0ELb1ELb0ELb1ELb1ELb1ELb1ELb1ELb0ELb1ELb1ELb0EEENS1_21CollectiveEpilogueFwdINS6_IJSA_NS7_ILi256EEESB_EEES9_SE_SG_Li256ELb1ELb1ELb1ELb0EEENS1_36VarlenDynamicPersistentTileSchedulerILi128ELi96ELi256ELi128ELb1ELb1ELb1ELb1ELb0ELb1EEEEEEEEEvNT_6ParamsE --------------------------
	.section	.nv.info._ZN7cutlass13device_kernelIN5flash11enable_sm90INS1_16FlashAttnFwdSm90INS1_25CollectiveMainloopFwdSm90ILi2EN4cute5tupleIJNS5_1CILi1EEES8_S8_EEENS6_IJNS7_ILi128EEENS7_ILi96EEENS7_ILi64EEEEEELi256ENS_10bfloat16_tEfNS_4arch4Sm90ELb0ELb1ELb0ELb1ELb1ELb1ELb1ELb1ELb0ELb1ELb1ELb0EEENS1_21CollectiveEpilogueFwdINS6_IJSA_NS7_ILi256EEESB_EEES9_SE_SG_Li256ELb1ELb1ELb1ELb0EEENS1_36VarlenDynamicPersistentTileSchedulerILi128ELi96ELi256ELi128ELb1ELb1ELb1ELb1ELb0ELb1EEEEEEEEEvNT_6ParamsE,"",@"SHT_CUDA_INFO"
	.sectionflags	@""
	.align	4


	//----- nvinfo : EIATTR_CUDA_API_VERSION
	.align		4
        /*0000*/ 	.byte	0x04, 0x37
        /*0002*/ 	.short	(.L_453 - .L_452)
.L_452:
        /*0004*/ 	.word	0x00000082


	//----- nvinfo : EIATTR_KPARAM_INFO
	.align		4
.L_453:
        /*0008*/ 	.byte	0x04, 0x17
        /*000a*/ 	.short	(.L_455 - .L_454)
.L_454:
        /*000c*/ 	.word	0x00000000
        /*0010*/ 	.short	0x0000
        /*0012*/ 	.short	0x0070
        /*0014*/ 	.byte	0x00, 0xf0, 0x01, 0x2e


	//----- nvinfo : EIATTR_SPARSE_MMA_MASK
	.align		4
.L_455:
        /*0018*/ 	.byte	0x03, 0x50
        /*001a*/ 	.short	0x0000


	//----- nvinfo : EIATTR_MAXREG_COUNT
	.align		4
        /*001c*/ 	.byte	0x03, 0x1b
        /*001e*/ 	.short	0x00a8


	//----- nvinfo : EIATTR_NUM_BARRIERS
	.align		4
        /*0020*/ 	.byte	0x02, 0x4c
        /*0022*/ 	.byte	0x10
	.zero		1


	//----- nvinfo : EIATTR_EXTERNS
	.align		4
        /*0024*/ 	.byte	0x04, 0x0f
        /*0026*/ 	.short	(.L_457 - .L_456)


	//   ....[0]....
	.align		4
.L_456:
        /*0028*/ 	.word	index@(__assertfail)


	//----- nvinfo : EIATTR_ANNOTATIONS
	.align		4
.L_457:
        /*002c*/ 	.byte	0x04, 0x55
        /*002e*/ 	.short	(.L_459 - .L_458)


	//   ....[0]....
.L_458:
        /* <DEDUP_REMOVED lines=114> */


	//----- nvinfo : EIATTR_MERCURY_ISA_VERSION
	.align		4
.L_459:
        /*0740*/ 	.byte	0x03, 0x5f
        /*0742*/ 	.short	0x0101


	//----- nvinfo : EIATTR_UNUSED_LOAD_BYTE_OFFSET
	.align		4
        /*0744*/ 	.byte	0x04, 0x44
        /*0746*/ 	.short	(.L_461 - .L_460)


	//   ....[0]....
.L_460:
        /*0748*/ 	.word	0x00000b70
        /*074c*/ 	.word	0x0000fff0


	//   ....[1]....
        /*0750*/ 	.word	0x0002c010
        /*0754*/ 	.word	0x0000fff0


	//----- nvinfo : EIATTR_INT_WARP_WIDE_INSTR_OFFSETS
	.align		4
.L_461:
        /*0758*/ 	.byte	0x04, 0x31
        /*075a*/ 	.short	(.L_463 - .L_462)


	//   ....[0]....
.L_462:
        /*075c*/ 	.word	0x00000180


	//   ....[1]....
        /*0760*/ 	.word	0x000001c0


	//   ....[2]....
        /*0764*/ 	.word	0x00000230


	//   ....[3]....
        /*0768*/ 	.word	0x00000240


	//   ....[4]....
        /*076c*/ 	.word	0x00034820


	//   ....[5]....
        /*0770*/ 	.word	0x000348b0


	//   ....[6]....
        /*0774*/ 	.word	0x00038750


	//   ....[7]....
        /*0778*/ 	.word	0x000387e0


	//----- nvinfo : EIATTR_COOP_GROUP_MASK_REGIDS
	.align		4
.L_463:
        /*077c*/ 	.byte	0x04, 0x29
        /*077e*/ 	.short	(.L_465 - .L_464)


	//   ....[0]....
.L_464:
        /*0780*/ 	.word	0xffffffff


	//   ....[1]....
        /*0784*/ 	.word	0xffffffff


	//   ....[2]....
        /*0788*/ 	.word	0xffffffff


	//   ....[3]....
        /*078c*/ 	.word	0xffffffff


	//   ....[4]....
        /*0790*/ 	.word	0xffffffff


	//   ....[5]....
        /*0794*/ 	.word	0xffffffff


	//   ....[6]....
        /*0798*/ 	.word	0xffffffff


	//   ....[7]....
        /*079c*/ 	.word	0xffffffff


	//   ....[8]....
        /*07a0*/ 	.word	0xffffffff


	//   ....[9]....
        /*07a4*/ 	.word	0xffffffff


	//   ....[10]....
        /*07a8*/ 	.word	0xffffffff


	//   ....[11]....
        /*07ac*/ 	.word	0xffffffff


	//   ....[12]....
        /*07b0*/ 	.word	0xffffffff


	//   ....[13]....
        /*07b4*/ 	.word	0xffffffff


	//   ....[14]....
        /*07b8*/ 	.word	0xffffffff


	//   ....[15]....
        /*07bc*/ 	.word	0xffffffff


	//   ....[16]....
        /*07c0*/ 	.word	0xffffffff


	//   ....[17]....
        /*07c4*/ 	.word	0xffffffff


	//   ....[18]....
        /*07c8*/ 	.word	0xffffffff


	//   ....[19]....
        /*07cc*/ 	.word	0xffffffff


	//   ....[20]....
        /*07d0*/ 	.word	0xffffffff


	//   ....[21]....
        /*07d4*/ 	.word	0xffffffff


	//   ....[22]....
        /*07d8*/ 	.word	0xffffffff


	//   ....[23]....
        /*07dc*/ 	.word	0xffffffff


	//   ....[24]....
        /*07e0*/ 	.word	0xffffffff


	//   ....[25]....
        /*07e4*/ 	.word	0xffffffff


	//   ....[26]....
        /*07e8*/ 	.word	0xffffffff


	//   ....[27]....
        /*07ec*/ 	.word	0xffffffff


	//   ....[28]....
        /*07f0*/ 	.word	0xffffffff


	//   ....[29]....
        /*07f4*/ 	.word	0xffffffff


	//   ....[30]....
        /*07f8*/ 	.word	0xffffffff


	//   ....[31]....
        /*07fc*/ 	.word	0xffffffff


	//   ....[32]....
        /*0800*/ 	.word	0xffffffff


	//   ....[33]....
        /*0804*/ 	.word	0xffffffff


	//   ....[34]....
        /*0808*/ 	.word	0xffffffff


	//   ....[35]....
        /*080c*/ 	.word	0xffffffff


	//   ....[36]....
        /*0810*/ 	.word	0xffffffff


	//   ....[37]....
        /*0814*/ 	.word	0xffffffff


	//   ....[38]....
        /*0818*/ 	.word	0xffffffff


	//   ....[39]....
        /*081c*/ 	.word	0xffffffff


	//   ....[40]....
        /*0820*/ 	.word	0xffffffff


	//   ....[41]....
        /*0824*/ 	.word	0xffffffff


	//   ....[42]....
        /*0828*/ 	.word	0xffffffff


	//   ....[43]....
        /*082c*/ 	.word	0xffffffff


	//   ....[44]....
        /*0830*/ 	.word	0xffffffff


	//   ....[45]....
        /*0834*/ 	.word	0xffffffff


	//   ....[46]....
        /*0838*/ 	.word	0xffffffff


	//   ....[47]....
        /*083c*/ 	.word	0xffffffff


	//   ....[48]....
        /*0840*/ 	.word	0xffffffff


	//   ....[49]....
        /*0844*/ 	.word	0xffffffff


	//   ....[50]....
        /*0848*/ 	.word	0xffffffff


	//   ....[51]....
        /*084c*/ 	.word	0xffffffff


	//   ....[52]....
        /*0850*/ 	.word	0xffffffff


	//   ....[53]....
        /*0854*/ 	.word	0xffffffff


	//   ....[54]....
        /*0858*/ 	.word	0xffffffff


	//   ....[55]....
        /*085c*/ 	.word	0xffffffff


	//   ....[56]....
        /*0860*/ 	.word	0xffffffff


	//   ....[57]....
        /*0864*/ 	.word	0xffffffff


	//   ....[58]....
        /*0868*/ 	.word	0xffffffff


	//   ....[59]....
        /*086c*/ 	.word	0xffffffff


	//   ....[60]....
        /*0870*/ 	.word	0xffffffff


	//   ....[61]....
        /*0874*/ 	.word	0xffffffff


	//   ....[62]....
        /*0878*/ 	.word	0xffffffff


	//   ....[63]....
        /*087c*/ 	.word	0xffffffff


	//   ....[64]....
        /*0880*/ 	.word	0xffffffff


	//   ....[65]....
        /*0884*/ 	.word	0xffffffff


	//   ....[66]....
        /*0888*/ 	.word	0xffffffff


	//   ....[67]....
        /*088c*/ 	.word	0xffffffff


	//   ....[68]....
        /*0890*/ 	.word	0xffffffff


	//   ....[69]....
        /*0894*/ 	.word	0xffffffff


	//   ....[70]....
        /*0898*/ 	.word	0xffffffff


	//   ....[71]....
        /*089c*/ 	.word	0xffffffff


	//   ....[72]....
        /*08a0*/ 	.word	0xffffffff


	//   ....[73]....
        /*08a4*/ 	.word	0xffffffff


	//   ....[74]....
        /*08a8*/ 	.word	0xffffffff


	//   ....[75]....
        /*08ac*/ 	.word	0xffffffff


	//   ....[76]....
        /*08b0*/ 	.word	0xffffffff


	//   ....[77]....
        /*08b4*/ 	.word	0xffffffff


	//   ....[78]....
        /*08b8*/ 	.word	0xffffffff


	//   ....[79]....
        /*08bc*/ 	.word	0xffffffff


	//   ....[80]....
        /*08c0*/ 	.word	0xffffffff


	//   ....[81]....
        /*08c4*/ 	.word	0xffffffff


	//   ....[82]....
        /*08c8*/ 	.word	0xffffffff


	//   ....[83]....
        /*08cc*/ 	.word	0xffffffff


	//   ....[84]....
        /*08d0*/ 	.word	0xffffffff


	//   ....[85]....
        /*08d4*/ 	.word	0xffffffff


	//   ....[86]....
        /*08d8*/ 	.word	0xffffffff


	//   ....[87]....
        /*08dc*/ 	.word	0xffffffff


	//   ....[88]....
        /*08e0*/ 	.word	0xffffffff


	//   ....[89]....
        /*08e4*/ 	.word	0xffffffff


	//   ....[90]....
        /*08e8*/ 	.word	0xffffffff


	//   ....[91]....
        /*08ec*/ 	.word	0xffffffff


	//   ....[92]....
        /*08f0*/ 	.word	0xffffffff


	//   ....[93]....
        /*08f4*/ 	.word	0xffffffff


	//   ....[94]....
        /*08f8*/ 	.word	0xffffffff


	//   ....[95]....
        /*08fc*/ 	.word	0xffffffff


	//   ....[96]....
        /*0900*/ 	.word	0xffffffff


	//   ....[97]....
        /*0904*/ 	.word	0xffffffff


	//   ....[98]....
        /*0908*/ 	.word	0xffffffff


	//   ....[99]....
        /*090c*/ 	.word	0xffffffff


	//   ....[100]....
        /*0910*/ 	.word	0xffffffff


	//   ....[101]....
        /*0914*/ 	.word	0xffffffff


	//   ....[102]....
        /*0918*/ 	.word	0xffffffff


	//   ....[103]....
        /*091c*/ 	.word	0xffffffff


	//   ....[104]....
        /*0920*/ 	.word	0xffffffff


	//   ....[105]....
        /*0924*/ 	.word	0xffffffff


	//   ....[106]....
        /*0928*/ 	.word	0xffffffff


	//   ....[107]....
        /*092c*/ 	.word	0xffffffff


	//   ....[108]....
        /*0930*/ 	.word	0xffffffff


	//   ....[109]....
        /*0934*/ 	.word	0xffffffff


	//   ....[110]....
        /*0938*/ 	.word	0xffffffff


	//   ....[111]....
        /*093c*/ 	.word	0xffffffff


	//   ....[112]....
        /*0940*/ 	.word	0xffffffff


	//   ....[113]....
        /*0944*/ 	.word	0xffffffff


	//   ....[114]....
        /*0948*/ 	.word	0xffffffff


	//   ....[115]....
        /*094c*/ 	.word	0xffffffff


	//   ....[116]....
        /*0950*/ 	.word	0xffffffff


	//   ....[117]....
        /*0954*/ 	.word	0xffffffff


	//   ....[118]....
        /*0958*/ 	.word	0xffffffff


	//   ....[119]....
        /*095c*/ 	.word	0xffffffff


	//   ....[120]....
        /*0960*/ 	.word	0xffffffff


	//   ....[121]....
        /*0964*/ 	.word	0xffffffff


	//   ....[122]....
        /*0968*/ 	.word	0xffffffff


	//   ....[123]....
        /*096c*/ 	.word	0xffffffff


	//   ....[124]....
        /*0970*/ 	.word	0xffffffff


	//   ....[125]....
        /*0974*/ 	.word	0xffffffff


	//   ....[126]....
        /*0978*/ 	.word	0xffffffff


	//   ....[127]....
        /*097c*/ 	.word	0xffffffff


	//   ....[128]....
        /*0980*/ 	.word	0xffffffff


	//   ....[129]....
        /*0984*/ 	.word	0xffffffff


	//   ....[130]....
        /*0988*/ 	.word	0xffffffff


	//   ....[131]....
        /*098c*/ 	.word	0xffffffff


	//   ....[132]....
        /*0990*/ 	.word	0xffffffff


	//   ....[133]....
        /*0994*/ 	.word	0xffffffff


	//   ....[134]....
        /*0998*/ 	.word	0xffffffff


	//   ....[135]....
        /*099c*/ 	.word	0xffffffff


	//   ....[136]....
        /*09a0*/ 	.word	0xffffffff


	//   ....[137]....
        /*09a4*/ 	.word	0xffffffff


	//   ....[138]....
        /*09a8*/ 	.word	0xffffffff


	//   ....[139]....
        /*09ac*/ 	.word	0xffffffff


	//   ....[140]....
        /*09b0*/ 	.word	0xffffffff


	//   ....[141]....
        /*09b4*/ 	.word	0xffffffff


	//   ....[142]....
        /*09b8*/ 	.word	0xffffffff


	//   ....[143]....
        /*09bc*/ 	.word	0xffffffff


	//   ....[144]....
        /*09c0*/ 	.word	0xffffffff


	//   ....[145]....
        /*09c4*/ 	.word	0xffffffff


	//   ....[146]....
        /*09c8*/ 	.word	0xffffffff


	//   ....[147]....
        /*09cc*/ 	.word	0xffffffff


	//   ....[148]....
        /*09d0*/ 	.word	0xffffffff


	//   ....[149]....
        /*09d4*/ 	.word	0xffffffff


	//   ....[150]....
        /*09d8*/ 	.word	0xffffffff


	//   ....[151]....
        /*09dc*/ 	.word	0xffffffff


	//   ....[152]....
        /*09e0*/ 	.word	0xffffffff


	//   ....[153]....
        /*09e4*/ 	.word	0xffffffff


	//   ....[154]....
        /*09e8*/ 	.word	0xffffffff


	//   ....[155]....
        /*09ec*/ 	.word	0xffffffff


	//   ....[156]....
        /*09f0*/ 	.word	0xffffffff


	//   ....[157]....
        /*09f4*/ 	.word	0xffffffff


	//   ....[158]....
        /*09f8*/ 	.word	0xffffffff


	//   ....[159]....
        /*09fc*/ 	.word	0xffffffff


	//   ....[160]....
        /*0a00*/ 	.word	0xffffffff


	//   ....[161]....
        /*0a04*/ 	.word	0xffffffff


	//   ....[162]....
        /*0a08*/ 	.word	0xffffffff


	//   ....[163]....
        /*0a0c*/ 	.word	0xffffffff


	//   ....[164]....
        /*0a10*/ 	.word	0xffffffff


	//   ....[165]....
        /*0a14*/ 	.word	0xffffffff


	//   ....[166]....
        /*0a18*/ 	.word	0xffffffff


	//   ....[167]....
        /*0a1c*/ 	.word	0xffffffff


	//   ....[168]....
        /*0a20*/ 	.word	0xffffffff


	//   ....[169]....
        /*0a24*/ 	.word	0xffffffff


	//   ....[170]....
        /*0a28*/ 	.word	0xffffffff


	//   ....[171]....
        /*0a2c*/ 	.word	0xffffffff


	//   ....[172]....
        /*0a30*/ 	.word	0xffffffff


	//   ....[173]....
        /*0a34*/ 	.word	0xffffffff


	//   ....[174]....
        /*0a38*/ 	.word	0xffffffff


	//   ....[175]....
        /*0a3c*/ 	.word	0xffffffff


	//   ....[176]....
        /*0a40*/ 	.word	0xffffffff


	//   ....[177]....
        /*0a44*/ 	.word	0xffffffff


	//   ....[178]....
        /*0a48*/ 	.word	0xffffffff


	//   ....[179]....
        /*0a4c*/ 	.word	0xffffffff


	//   ....[180]....
        /*0a50*/ 	.word	0xffffffff


	//   ....[181]....
        /*0a54*/ 	.word	0xffffffff


	//   ....[182]....
        /*0a58*/ 	.word	0xffffffff


	//   ....[183]....
        /*0a5c*/ 	.word	0xffffffff


	//   ....[184]....
        /*0a60*/ 	.word	0xffffffff


	//   ....[185]....
        /*0a64*/ 	.word	0xffffffff


	//   ....[186]....
        /*0a68*/ 	.word	0xffffffff


	//   ....[187]....
        /*0a6c*/ 	.word	0xffffffff


	//   ....[188]....
        /*0a70*/ 	.word	0xffffffff


	//   ....[189]....
        /*0a74*/ 	.word	0xffffffff


	//   ....[190]....
        /*0a78*/ 	.word	0xffffffff


	//   ....[191]....
        /*0a7c*/ 	.word	0xffffffff


	//   ....[192]....
        /*0a80*/ 	.word	0xffffffff


	//   ....[193]....
        /*0a84*/ 	.word	0xffffffff


	//   ....[194]....
        /*0a88*/ 	.word	0xffffffff


	//   ....[195]....
        /*0a8c*/ 	.word	0xffffffff


	//   ....[196]....
        /*0a90*/ 	.word	0xffffffff


	//   ....[197]....
        /*0a94*/ 	.word	0xffffffff


	//   ....[198]....
        /*0a98*/ 	.word	0xffffffff


	//   ....[199]....
        /*0a9c*/ 	.word	0xffffffff


	//   ....[200]....
        /*0aa0*/ 	.word	0xffffffff


	//   ....[201]....
        /*0aa4*/ 	.word	0x0500000f


	//   ....[202]....
        /*0aa8*/ 	.word	0x0500000f


	//   ....[203]....
        /*0aac*/ 	.word	0x0500000f


	//   ....[204]....
        /*0ab0*/ 	.word	0x0500000f


	//   ....[205]....
        /*0ab4*/ 	.word	0x0500000f


	//   ....[206]....
        /*0ab8*/ 	.word	0x0500000f


	//   ....[207]....
        /*0abc*/ 	.word	0x0500000f


	//   ....[208]....
        /*0ac0*/ 	.word	0x0500000f


	//   ....[209]....
        /*0ac4*/ 	.word	0x0500000f


	//   ....[210]....
        /*0ac8*/ 	.word	0x0500000f


	//   ....[211]....
        /*0acc*/ 	.word	0x0500000f


	//   ....[212]....
        /*0ad0*/ 	.word	0x0500000f


	//   ....[213]....
        /*0ad4*/ 	.word	0x0500000f


	//   ....[214]....
        /*0ad8*/ 	.word	0x0500000f


	//   ....[215]....
        /*0adc*/ 	.word	0x0500000f


	//   ....[216]....
        /*0ae0*/ 	.word	0x0500000f


	//   ....[217]....
        /*0ae4*/ 	.word	0x0500000f


	//   ....[218]....
        /*0ae8*/ 	.word	0x0500000f


	//   ....[219]....
        /*0aec*/ 	.word	0x0500000f


	//   ....[220]....
        /*0af0*/ 	.word	0x0500000f


	//   ....[221]....
        /*0af4*/ 	.word	0x0500000f


	//   ....[222]....
        /*0af8*/ 	.word	0x0500000f


	//   ....[223]....
        /*0afc*/ 	.word	0x0500000f


	//   ....[224]....
        /*0b00*/ 	.word	0x0500000f


	//   ....[225]....
        /*0b04*/ 	.word	0x0500000f


	//   ....[226]....
        /*0b08*/ 	.word	0x0500000f


	//   ....[227]....
        /*0b0c*/ 	.word	0x0500000f


	//   ....[228]....
        /*0b10*/ 	.word	0x0500000f


	//   ....[229]....
        /*0b14*/ 	.word	0x0500000f


	//   ....[230]....
        /*0b18*/ 	.word	0x0500000f


	//   ....[231]....
        /*0b1c*/ 	.word	0x0500000f


	//   ....[232]....
        /*0b20*/ 	.word	0x0500000f


	//   ....[233]....
        /*0b24*/ 	.word	0x0500000f


	//   ....[234]....
        /*0b28*/ 	.word	0x0500000f


	//   ....[235]....
        /*0b2c*/ 	.word	0x0500000f


	//   ....[236]....
        /*0b30*/ 	.word	0x0500000f


	//   ....[237]....
        /*0b34*/ 	.word	0x0500000f


	//   ....[238]....
        /*0b38*/ 	.word	0x0500000f


	//   ....[239]....
        /*0b3c*/ 	.word	0x0500000f


	//   ....[240]....
        /*0b40*/ 	.word	0x0500000f


	//   ....[241]....
        /*0b44*/ 	.word	0x0500000f


	//   ....[242]....
        /*0b48*/ 	.word	0x0500000f


	//   ....[243]....
        /*0b4c*/ 	.word	0x0500000f


	//   ....[244]....
        /*0b50*/ 	.word	0x0500000f


	//   ....[245]....
        /*0b54*/ 	.word	0x0500000f


	//   ....[246]....
        /*0b58*/ 	.word	0x0500000f


	//   ....[247]....
        /*0b5c*/ 	.word	0x0500000f


	//   ....[248]....
        /*0b60*/ 	.word	0x0500000f


	//   ....[249]....
        /*0b64*/ 	.word	0x0500000f


	//   ....[250]....
        /*0b68*/ 	.word	0x0500000f


	//   ....[251]....
        /*0b6c*/ 	.word	0x0500000f


	//   ....[252]....
        /*0b70*/ 	.word	0x0500000f


	//   ....[253]....
        /*0b74*/ 	.word	0x0500000f


	//   ....[254]....
        /*0b78*/ 	.word	0x0500000f


	//   ....[255]....
        /*0b7c*/ 	.word	0x0500000f


	//   ....[0]....
        /*0b80*/ 	.word	0x0500000f


	//   ....[1]....
        /*0b84*/ 	.word	0x0500000f


	//   ....[2]....
        /*0b88*/ 	.word	0x0500000f


	//   ....[3]....
        /*0b8c*/ 	.word	0x0500000f


	//   ....[4]....
        /*0b90*/ 	.word	0x0500000f


	//   ....[5]....
        /*0b94*/ 	.word	0x0500000f


	//   ....[6]....
        /*0b98*/ 	.word	0x0500000f


	//   ....[7]....
        /*0b9c*/ 	.word	0x0500000f


	//   ....[8]....
        /*0ba0*/ 	.word	0x0500000f


	//   ....[9]....
        /*0ba4*/ 	.word	0x0500000f


	//   ....[10]....
        /*0ba8*/ 	.word	0x0500000f


	//   ....[11]....
        /*0bac*/ 	.word	0x0500000f


	//   ....[12]....
        /*0bb0*/ 	.word	0x0500000f


	//   ....[13]....
        /*0bb4*/ 	.word	0x0500000f


	//   ....[14]....
        /*0bb8*/ 	.word	0x0500000f


	//   ....[15]....
        /*0bbc*/ 	.word	0x0500000f


	//   ....[16]....
        /*0bc0*/ 	.word	0x0500000f


	//   ....[17]....
        /*0bc4*/ 	.word	0x0500000f


	//   ....[18]....
        /*0bc8*/ 	.word	0x0500000f


	//   ....[19]....
        /*0bcc*/ 	.word	0x0500000f


	//   ....[20]....
        /*0bd0*/ 	.word	0x0500000f


	//   ....[21]....
        /*0bd4*/ 	.word	0x0500000f


	//   ....[22]....
        /*0bd8*/ 	.word	0x0500000f


	//   ....[23]....
        /*0bdc*/ 	.word	0x0500000f


	//   ....[24]....
        /*0be0*/ 	.word	0x0500000f


	//   ....[25]....
        /*0be4*/ 	.word	0x0500000f


	//   ....[26]....
        /*0be8*/ 	.word	0x0500000f


	//   ....[27]....
        /*0bec*/ 	.word	0x0500000f


	//   ....[28]....
        /*0bf0*/ 	.word	0x0500000f


	//   ....[29]....
        /*0bf4*/ 	.word	0x0500000f


	//   ....[30]....
        /*0bf8*/ 	.word	0x0500000f


	//   ....[31]....
        /*0bfc*/ 	.word	0x0500000f


	//   ....[32]....
        /*0c00*/ 	.word	0x0500000f


	//   ....[33]....
        /*0c04*/ 	.word	0x0500000f


	//   ....[34]....
        /*0c08*/ 	.word	0x0500000f


	//   ....[35]....
        /*0c0c*/ 	.word	0x0500000f


	//   ....[36]....
        /*0c10*/ 	.word	0x0500000f


	//   ....[37]....
        /*0c14*/ 	.word	0x0500000f


	//   ....[38]....
        /*0c18*/ 	.word	0x0500000f


	//   ....[39]....
        /*0c1c*/ 	.word	0x0500000f


	//   ....[40]....
        /*0c20*/ 	.word	0x0500000f


	//   ....[41]....
        /*0c24*/ 	.word	0x0500000f


	//   ....[42]....
        /*0c28*/ 	.word	0x0500000f


	//   ....[43]....
        /*0c2c*/ 	.word	0x0500000f


	//   ....[44]....
        /*0c30*/ 	.word	0x0500000f


	//   ....[45]....
        /*0c34*/ 	.word	0x0500000f


	//   ....[46]....
        /*0c38*/ 	.word	0x0500000f


	//   ....[47]....
        /*0c3c*/ 	.word	0x0500000f


	//   ....[48]....
        /*0c40*/ 	.word	0x0500000f


	//   ....[49]....
        /*0c44*/ 	.word	0x0500000f


	//   ....[50]....
        /*0c48*/ 	.word	0x0500000f


	//   ....[51]....
        /*0c4c*/ 	.word	0x0500000f


	//   ....[52]....
        /*0c50*/ 	.word	0x0500000f


	//   ....[53]....
        /*0c54*/ 	.word	0x0500000f


	//   ....[54]....
        /*0c58*/ 	.word	0x0500000f


	//   ....[55]....
        /*0c5c*/ 	.word	0x0500000f


	//   ....[56]....
        /*0c60*/ 	.word	0x0500000f


	//   ....[57]....
        /*0c64*/ 	.word	0x0500000f


	//   ....[58]....
        /*0c68*/ 	.word	0x0500000f


	//   ....[59]....
        /*0c6c*/ 	.word	0x0500000f


	//   ....[60]....
        /*0c70*/ 	.word	0x0500000f


	//   ....[61]....
        /*0c74*/ 	.word	0x0500000f


	//   ....[62]....
        /*0c78*/ 	.word	0x0500000f


	//   ....[63]....
        /*0c7c*/ 	.word	0x0500000f


	//   ....[64]....
        /*0c80*/ 	.word	0x0500000f


	//   ....[65]....
        /*0c84*/ 	.word	0x0500000f


	//   ....[66]....
        /*0c88*/ 	.word	0x0500000f


	//   ....[67]....
        /*0c8c*/ 	.word	0x0500000f


	//   ....[68]....
        /*0c90*/ 	.word	0x0500000f


	//   ....[69]....
        /*0c94*/ 	.word	0x0500000f


	//   ....[70]....
        /*0c98*/ 	.word	0x0500000f


	//   ....[71]....
        /*0c9c*/ 	.word	0x0500000f


	//   ....[72]....
        /*0ca0*/ 	.word	0x0500000f


	//   ....[73]....
        /*0ca4*/ 	.word	0x0500000f


	//   ....[74]....
        /*0ca8*/ 	.word	0x0500000f


	//   ....[75]....
        /*0cac*/ 	.word	0x0500000f


	//   ....[76]....
        /*0cb0*/ 	.word	0x0500000f


	//   ....[77]....
        /*0cb4*/ 	.word	0x0500000f


	//   ....[78]....
        /*0cb8*/ 	.word	0x0500000f


	//   ....[79]....
        /*0cbc*/ 	.word	0x0500000f


	//   ....[80]....
        /*0cc0*/ 	.word	0x0500000f


	//   ....[81]....
        /*0cc4*/ 	.word	0x0500000f


	//   ....[82]....
        /*0cc8*/ 	.word	0x0500000f


	//   ....[83]....
        /*0ccc*/ 	.word	0x0500000f


	//   ....[84]....
        /*0cd0*/ 	.word	0x0500000f


	//   ....[85]....
        /*0cd4*/ 	.word	0x0500000f


	//   ....[86]....
        /*0cd8*/ 	.word	0x0500000f


	//   ....[87]....
        /*0cdc*/ 	.word	0x0500000f


	//   ....[88]....
        /*0ce0*/ 	.word	0x0500000f


	//   ....[89]....
        /*0ce4*/ 	.word	0x0500000f


	//   ....[90]....
        /*0ce8*/ 	.word	0x0500000f


	//   ....[91]....
        /*0cec*/ 	.word	0x0500000f


	//   ....[92]....
        /*0cf0*/ 	.word	0x0500000f


	//   ....[93]....
        /*0cf4*/ 	.word	0x0500000f


	//   ....[94]....
        /*0cf8*/ 	.word	0x0500000f


	//   ....[95]....
        /*0cfc*/ 	.word	0xffffffff


	//   ....[96]....
        /*0d00*/ 	.word	0xffffffff


	//   ....[97]....
        /*0d04*/ 	.word	0xffffffff


	//   ....[98]....
        /*0d08*/ 	.word	0xffffffff


	//   ....[99]....
        /*0d0c*/ 	.word	0xffffffff


	//   ....[100]....
        /*0d10*/ 	.word	0xffffffff


	//----- nvinfo : EIATTR_COOP_GROUP_INSTR_OFFSETS
	.align		4
.L_465:
        /*0d14*/ 	.byte	0x04, 0x28
        /*0d16*/ 	.short	(.L_467 - .L_466)


	//   ....[0]....
.L_466:
        /*0d18*/ 	.word	0x000000c0


	//   ....[1]....
        /*0d1c*/ 	.word	0x00000190


	//   ....[2]....
        /*0d20*/ 	.word	0x000001e0


	//   ....[3]....
        /*0d24*/ 	.word	0x00000430


	//   ....[4]....
        /*0d28*/ 	.word	0x00000590


	//   ....[5]....
        /*0d2c*/ 	.word	0x000006b0


	//   ....[6]....
        /*0d30*/ 	.word	0x00000810


	//   ....[7]....
        /*0d34*/ 	.word	0x00003960


	//   ....[8]....
        /*0d38*/ 	.word	0x00003970


	//   ....[9]....
        /*0d3c*/ 	.word	0x000040f0


	//   ....[10]....
        /*0d40*/ 	.word	0x00004100


	//   ....[11]....
        /*0d44*/ 	.word	0x00004eb0


	//   ....[12]....
        /*0d48*/ 	.word	0x00004ec0


	//   ....[13]....
        /*0d4c*/ 	.word	0x000056a0


	//   ....[14]....
        /*0d50*/ 	.word	0x000056b0


	//   ....[15]....
        /*0d54*/ 	.word	0x00006090


	//   ....[16]....
        /*0d58*/ 	.word	0x000060a0


	//   ....[17]....
        /*0d5c*/ 	.word	0x000061b0


	//   ....[18]....
        /*0d60*/ 	.word	0x000061c0


	//   ....[19]....
        /*0d64*/ 	.word	0x00006560


	//   ....[20]....
        /*0d68*/ 	.word	0x00006580


	//   ....[21]....
        /*0d6c*/ 	.word	0x00006860


	//   ....[22]....
        /*0d70*/ 	.word	0x00006880


	//   ....[23]....
        /*0d74*/ 	.word	0x000078f0


	//   ....[24]....
        /*0d78*/ 	.word	0x000085e0


	//   ....[25]....
        /*0d7c*/ 	.word	0x000085f0


	//   ....[26]....
        /*0d80*/ 	.word	0x00008600


	//   ....[27]....
        /*0d84*/ 	.word	0x00008610


	//   ....[28]....
        /*0d88*/ 	.word	0x00008940


	//   ....[29]....
        /*0d8c*/ 	.word	0x00008950


	//   ....[30]....
        /*0d90*/ 	.word	0x00008960


	//   ....[31]....
        /*0d94*/ 	.word	0x00008970


	//   ....[32]....
        /*0d98*/ 	.word	0x00009cb0


	//   ....[33]....
        /*0d9c*/ 	.word	0x00009cd0


	//   ....[34]....
        /*0da0*/ 	.word	0x00009ce0


	//   ....[35]....
        /*0da4*/ 	.word	0x00009cf0


	//   ....[36]....
        /*0da8*/ 	.word	0x00009dd0


	//   ....[37]....
        /*0dac*/ 	.word	0x00009df0


	//   ....[38]....
        /*0db0*/ 	.word	0x00009e00


	//   ....[39]....
        /*0db4*/ 	.word	0x00009e10


	//   ....[40]....
        /*0db8*/ 	.word	0x0000ce60


	//   ....[41]....
        /*0dbc*/ 	.word	0x0000d070


	//   ....[42]....
        /*0dc0*/ 	.word	0x0000e080


	//   ....[43]....
        /*0dc4*/ 	.word	0x0000e210


	//   ....[44]....
        /*0dc8*/ 	.word	0x0000e250


	//   ....[45]....
        /*0dcc*/ 	.word	0x0000e270


	//   ....[46]....
        /*0dd0*/ 	.word	0x00017d80


	//   ....[47]....
        /*0dd4*/ 	.word	0x00017e10


	//   ....[48]....
        /*0dd8*/ 	.word	0x00017ef0


	//   ....[49]....
        /*0ddc*/ 	.word	0x00017f30


	//   ....[50]....
        /*0de0*/ 	.word	0x00021750


	//   ....[51]....
        /*0de4*/ 	.word	0x00021960


	//   ....[52]....
        /*0de8*/ 	.word	0x000228d0


	//   ....[53]....
        /*0dec*/ 	.word	0x000229b0


	//   ....[54]....
        /*0df0*/ 	.word	0x00022b40


	//   ....[55]....
        /*0df4*/ 	.word	0x00022b60


	//   ....[56]....
        /*0df8*/ 	.word	0x0002afb0


	//   ....[57]....
        /*0dfc*/ 	.word	0x0002afe0


	//   ....[58]....
        /*0e00*/ 	.word	0x0002b020


	//   ....[59]....
        /*0e04*/ 	.word	0x0002b050


	//   ....[60]....
        /*0e08*/ 	.word	0x0002d2a0


	//   ....[61]....
        /*0e0c*/ 	.word	0x0002d2d0


	//   ....[62]....
        /*0e10*/ 	.word	0x0002d300


	//   ....[63]....
        /*0e14*/ 	.word	0x0002d310


	//   ....[64]....
        /*0e18*/ 	.word	0x0002dc80


	//   ....[65]....
        /*0e1c*/ 	.word	0x0002dc90


	//   ....[66]....
        /*0e20*/ 	.word	0x0002de20


	//   ....[67]....
        /*0e24*/ 	.word	0x0002de30


	//   ....[68]....
        /*0e28*/ 	.word	0x0002dfc0


	//   ....[69]....
        /*0e2c*/ 	.word	0x0002dfd0


	//   ....[70]....
        /*0e30*/ 	.word	0x0002e160


	//   ....[71]....
        /*0e34*/ 	.word	0x0002e170


	//   ....[72]....
        /*0e38*/ 	.word	0x0002e650


	//   ....[73]....
        /*0e3c*/ 	.word	0x0002e660


	//   ....[74]....
        /*0e40*/ 	.word	0x0002f3c0


	//   ....[75]....
        /*0e44*/ 	.word	0x0002f3d0


	//   ....[76]....
        /*0e48*/ 	.word	0x00030a80


	//   ....[77]....
        /*0e4c*/ 	.word	0x00030a90


	//   ....[78]....
        /*0e50*/ 	.word	0x00030c30


	//   ....[79]....
        /*0e54*/ 	.word	0x00030c40


	//   ....[80]....
        /*0e58*/ 	.word	0x00030dd0


	//   ....[81]....
        /*0e5c*/ 	.word	0x00030de0


	//   ....[82]....
        /*0e60*/ 	.word	0x00030f70


	//   ....[83]....
        /*0e64*/ 	.word	0x00030f80


	//   ....[84]....
        /*0e68*/ 	.word	0x00031160


	//   ....[85]....
        /*0e6c*/ 	.word	0x00031370


	//   ....[86]....
        /*0e70*/ 	.word	0x000313a0


	//   ....[87]....
        /*0e74*/ 	.word	0x000313d0


	//   ....[88]....
        /*0e78*/ 	.word	0x00031400


	//   ....[89]....
        /*0e7c*/ 	.word	0x00031430


	//   ....[90]....
        /*0e80*/ 	.word	0x00031460


	//   ....[91]....
        /*0e84*/ 	.word	0x000315f0


	//   ....[92]....
        /*0e88*/ 	.word	0x00031620


	//   ....[93]....
        /*0e8c*/ 	.word	0x00031650


	//   ....[94]....
        /*0e90*/ 	.word	0x00031680


	//   ....[95]....
        /*0e94*/ 	.word	0x000316b0


	//   ....[96]....
        /*0e98*/ 	.word	0x000316e0


	//   ....[97]....
        /*0e9c*/ 	.word	0x00031770


	//   ....[98]....
        /*0ea0*/ 	.word	0x000317a0


	//   ....[99]....
        /*0ea4*/ 	.word	0x000317b0


	//   ....[100]....
        /*0ea8*/ 	.word	0x000317f0


	//   ....[101]....
        /*0eac*/ 	.word	0x00032f70


	//   ....[102]....
        /*0eb0*/ 	.word	0x000353d0


	//   ....[103]....
        /*0eb4*/ 	.word	0x000353f0


	//   ....[104]....
        /*0eb8*/ 	.word	0x00035480


	//   ....[105]....
        /*0ebc*/ 	.word	0x000354a0


	//   ....[106]....
        /*0ec0*/ 	.word	0x00035520


	//   ....[107]....
        /*0ec4*/ 	.word	0x00035540


	//   ....[108]....
        /*0ec8*/ 	.word	0x000355c0


	//   ....[109]....
        /*0ecc*/ 	.word	0x000355e0


	//   ....[110]....
        /*0ed0*/ 	.word	0x00035660


	//   ....[111]....
        /*0ed4*/ 	.word	0x00035680


	//   ....[112]....
        /*0ed8*/ 	.word	0x00035690


	//   ....[113]....
        /*0edc*/ 	.word	0x000356a0


	//   ....[114]....
        /*0ee0*/ 	.word	0x00035e20


	//   ....[115]....
        /*0ee4*/ 	.word	0x00035e50


	//   ....[116]....
        /*0ee8*/ 	.word	0x00035f50


	//   ....[117]....
        /*0eec*/ 	.word	0x00035f60


	//   ....[118]....
        /*0ef0*/ 	.word	0x00036000


	//   ....[119]....
        /*0ef4*/ 	.word	0x00036010


	//   ....[120]....
        /*0ef8*/ 	.word	0x00036090


	//   ....[121]....
        /*0efc*/ 	.word	0x000360a0


	//   ....[122]....
        /*0f00*/ 	.word	0x000360b0


	//   ....[123]....
        /*0f04*/ 	.word	0x00036150


	//   ....[124]....
        /*0f08*/ 	.word	0x00036180


	//   ....[125]....
        /*0f0c*/ 	.word	0x00036200


	//   ....[126]....
        /*0f10*/ 	.word	0x00036230


	//   ....[127]....
        /*0f14*/ 	.word	0x00036250


	//   ....[128]....
        /*0f18*/ 	.word	0x000362a0


	//   ....[129]....
        /*0f1c*/ 	.word	0x000362b0


	//   ....[130]....
        /*0f20*/ 	.word	0x00036960


	//   ....[131]....
        /*0f24*/ 	.word	0x00036990


	//   ....[132]....
        /*0f28*/ 	.word	0x00036a80


	//   ....[133]....
        /*0f2c*/ 	.word	0x00036a90


	//   ....[134]....
        /*0f30*/ 	.word	0x00036b20


	//   ....[135]....
        /*0f34*/ 	.word	0x00036b30


	//   ....[136]....
        /*0f38*/ 	.word	0x00036ba0


	//   ....[137]....
        /*0f3c*/ 	.word	0x00036bb0


	//   ....[138]....
        /*0f40*/ 	.word	0x00036c30


	//   ....[139]....
        /*0f44*/ 	.word	0x00036c40


	//   ....[140]....
        /*0f48*/ 	.word	0x00036cc0


	//   ....[141]....
        /*0f4c*/ 	.word	0x00036cd0


	//   ....[142]....
        /*0f50*/ 	.word	0x00036d50


	//   ....[143]....
        /*0f54*/ 	.word	0x00036d60


	//   ....[144]....
        /*0f58*/ 	.word	0x00036de0


	//   ....[145]....
        /*0f5c*/ 	.word	0x00036df0


	//   ....[146]....
        /*0f60*/ 	.word	0x00037300


	//   ....[147]....
        /*0f64*/ 	.word	0x00037320


	//   ....[148]....
        /*0f68*/ 	.word	0x00037370


	//   ....[149]....
        /*0f6c*/ 	.word	0x00037430


	//   ....[150]....
        /*0f70*/ 	.word	0x00037440


	//   ....[151]....
        /*0f74*/ 	.word	0x00037470


	//   ....[152]....
        /*0f78*/ 	.word	0x00037500


	//   ....[153]....
        /*0f7c*/ 	.word	0x000375b0


	//   ....[154]....
        /*0f80*/ 	.word	0x000375c0


	//   ....[155]....
        /*0f84*/ 	.word	0x000375f0


	//   ....[156]....
        /*0f88*/ 	.word	0x00037600


	//   ....[157]....
        /*0f8c*/ 	.word	0x00037690


	//   ....[158]....
        /*0f90*/ 	.word	0x00037da0


	//   ....[159]....
        /*0f94*/ 	.word	0x00037dc0


	//   ....[160]....
        /*0f98*/ 	.word	0x00037e10


	//   ....[161]....
        /*0f9c*/ 	.word	0x00037e20


	//   ....[162]....
        /*0fa0*/ 	.word	0x00037e60


	//   ....[163]....
        /*0fa4*/ 	.word	0x00037e70


	//   ....[164]....
        /*0fa8*/ 	.word	0x00037eb0


	//   ....[165]....
        /*0fac*/ 	.word	0x00037ec0


	//   ....[166]....
        /*0fb0*/ 	.word	0x00037f00


	//   ....[167]....
        /*0fb4*/ 	.word	0x00037f10


	//   ....[168]....
        /*0fb8*/ 	.word	0x00037f20


	//   ....[169]....
        /*0fbc*/ 	.word	0x00037f60


	//   ....[170]....
        /*0fc0*/ 	.word	0x00038280


	//   ....[171]....
        /*0fc4*/ 	.word	0x000382a0


	//   ....[172]....
        /*0fc8*/ 	.word	0x000382b0


	//   ....[173]....
        /*0fcc*/ 	.word	0x000382c0


	//   ....[174]....
        /*0fd0*/ 	.word	0x000382e0


	//   ....[175]....
        /*0fd4*/ 	.word	0x00038350


	//   ....[176]....
        /*0fd8*/ 	.word	0x000383c0


	//   ....[177]....
        /*0fdc*/ 	.word	0x000383e0


	//   ....[178]....
        /*0fe0*/ 	.word	0x000383f0


	//   ....[179]....
        /*0fe4*/ 	.word	0x00038450


	//   ....[180]....
        /*0fe8*/ 	.word	0x00038470


	//   ....[181]....
        /*0fec*/ 	.word	0x000384d0


	//   ....[182]....
        /*0ff0*/ 	.word	0x00038a10


	//   ....[183]....
        /*0ff4*/ 	.word	0x00038a40


	//   ....[184]....
        /*0ff8*/ 	.word	0x00038aa0


	//   ....[185]....
        /*0ffc*/ 	.word	0x00038ad0


	//   ....[186]....
        /*1000*/ 	.word	0x00038b00


	//   ....[187]....
        /*1004*/ 	.word	0x00038b30


	//   ....[188]....
        /*1008*/ 	.word	0x00038b60


	//   ....[189]....
        /*100c*/ 	.word	0x00038b90


	//   ....[190]....
        /*1010*/ 	.word	0x00038d30


	//   ....[191]....
        /*1014*/ 	.word	0x00038d60


	//   ....[192]....
        /*1018*/ 	.word	0x00038d90


	//   ....[193]....
        /*101c*/ 	.word	0x00038dc0


	//   ....[194]....
        /*1020*/ 	.word	0x00038df0


	//   ....[195]....
        /*1024*/ 	.word	0x00038e20


	//   ....[196]....
        /*1028*/ 	.word	0x00038ee0


	//   ....[197]....
        /*102c*/ 	.word	0x00038f00


	//   ....[198]....
        /*1030*/ 	.word	0x00038f20


	//   ....[199]....
        /*1034*/ 	.word	0x00038f80


	//   ....[200]....
        /*1038*/ 	.word	0x000399a0


	//   ....[201]....
        /*103c*/ 	.word	0x00039cc0


	//   ....[202]....
        /*1040*/ 	.word	0x00039d50


	//   ....[203]....
        /*1044*/ 	.word	0x00039de0


	//   ....[204]....
        /*1048*/ 	.word	0x00039e70


	//   ....[205]....
        /*104c*/ 	.word	0x00039f50


	//   ....[206]....
        /*1050*/ 	.word	0x00039fe0


	//   ....[207]....
        /*1054*/ 	.word	0x0003a080


	//   ....[208]....
        /*1058*/ 	.word	0x0003a110


	//   ....[209]....
        /*105c*/ 	.word	0x0003a1f0


	//   ....[210]....
        /*1060*/ 	.word	0x0003a280


	//   ....[211]....
        /*1064*/ 	.word	0x0003a310


	//   ....[212]....
        /*1068*/ 	.word	0x0003a3a0


	//   ....[213]....
        /*106c*/ 	.word	0x0003a480


	//   ....[214]....
        /*1070*/ 	.word	0x0003a520


	//   ....[215]....
        /*1074*/ 	.word	0x0003a5b0


	//   ....[216]....
        /*1078*/ 	.word	0x0003a600


	//   ....[217]....
        /*107c*/ 	.word	0x0003a650


	//   ....[218]....
        /*1080*/ 	.word	0x0003a6f0


	//   ....[219]....
        /*1084*/ 	.word	0x0003a780


	//   ....[220]....
        /*1088*/ 	.word	0x0003a7d0


	//   ....[221]....
        /*108c*/ 	.word	0x0003a820


	//   ....[222]....
        /*1090*/ 	.word	0x0003a910


	//   ....[223]....
        /*1094*/ 	.word	0x0003a9c0


	//   ....[224]....
        /*1098*/ 	.word	0x0003aa40


	//   ....[225]....
        /*109c*/ 	.word	0x0003aab0


	//   ....[226]....
        /*10a0*/ 	.word	0x0003ac20


	//   ....[227]....
        /*10a4*/ 	.word	0x0003ad60


	//   ....[228]....
        /*10a8*/ 	.word	0x0003adb0


	//   ....[229]....
        /*10ac*/ 	.word	0x0003ae10


	//   ....[230]....
        /*10b0*/ 	.word	0x0003b0c0


	//   ....[231]....
        /*10b4*/ 	.word	0x0003b110


	//   ....[232]....
        /*10b8*/ 	.word	0x0003b1a0


	//   ....[233]....
        /*10bc*/ 	.word	0x0003b230


	//   ....[234]....
        /*10c0*/ 	.word	0x0003b2c0


	//   ....[235]....
        /*10c4*/ 	.word	0x0003b350


	//   ....[236]....
        /*10c8*/ 	.word	0x0003b3e0


	//   ....[237]....
        /*10cc*/ 	.word	0x0003b470


	//   ....[238]....
        /*10d0*/ 	.word	0x0003b4f0


	//   ....[239]....
        /*10d4*/ 	.word	0x0003b540


	//   ....[240]....
        /*10d8*/ 	.word	0x0003b5e0


	//   ....[241]....
        /*10dc*/ 	.word	0x0003b670


	//   ....[242]....
        /*10e0*/ 	.word	0x0003b6f0


	//   ....[243]....
        /*10e4*/ 	.word	0x0003b740


	//   ....[244]....
        /*10e8*/ 	.word	0x0003b7d0


	//   ....[245]....
        /*10ec*/ 	.word	0x0003b860


	//   ....[246]....
        /*10f0*/ 	.word	0x0003b8f0


	//   ....[247]....
        /*10f4*/ 	.word	0x0003b980


	//   ....[248]....
        /*10f8*/ 	.word	0x0003ba10


	//   ....[249]....
        /*10fc*/ 	.word	0x0003baa0


	//   ....[250]....
        /*1100*/ 	.word	0x0003bb60


	//   ....[251]....
        /*1104*/ 	.word	0x0003be40


	//   ....[252]....
        /*1108*/ 	.word	0x0003bf30


	//   ....[253]....
        /*110c*/ 	.word	0x0003bfd0


	//   ....[254]....
        /*1110*/ 	.word	0x0003c030


	//   ....[255]....
        /*1114*/ 	.word	0x0003c120


	//   ....[0]....
        /*1118*/ 	.word	0x0003c190


	//   ....[1]....
        /*111c*/ 	.word	0x0003c280


	//   ....[2]....
        /*1120*/ 	.word	0x0003c2f0


	//   ....[3]....
        /*1124*/ 	.word	0x0003c3e0


	//   ....[4]....
        /*1128*/ 	.word	0x0003c450


	//   ....[5]....
        /*112c*/ 	.word	0x0003c540


	//   ....[6]....
        /*1130*/ 	.word	0x0003c5b0


	//   ....[7]....
        /*1134*/ 	.word	0x0003c650


	//   ....[8]....
        /*1138*/ 	.word	0x0003c740


	//   ....[9]....
        /*113c*/ 	.word	0x0003c800


	//   ....[10]....
        /*1140*/ 	.word	0x0003c860


	//   ....[11]....
        /*1144*/ 	.word	0x0003c950


	//   ....[12]....
        /*1148*/ 	.word	0x0003c9b0


	//   ....[13]....
        /*114c*/ 	.word	0x0003cac0


	//   ....[14]....
        /*1150*/ 	.word	0x0003cb20


	//   ....[15]....
        /*1154*/ 	.word	0x0003cc10


	//   ....[16]....
        /*1158*/ 	.word	0x0003cc70


	//   ....[17]....
        /*115c*/ 	.word	0x0003cd10


	//   ....[18]....
        /*1160*/ 	.word	0x0003cde0


	//   ....[19]....
        /*1164*/ 	.word	0x0003ce80


	//   ....[20]....
        /*1168*/ 	.word	0x0003cf50


	//   ....[21]....
        /*116c*/ 	.word	0x0003cff0


	//   ....[22]....
        /*1170*/ 	.word	0x0003d0a0


	//   ....[23]....
        /*1174*/ 	.word	0x0003d140


	//   ....[24]....
        /*1178*/ 	.word	0x0003d3b0


	//   ....[25]....
        /*117c*/ 	.word	0x0003d470


	//   ....[26]....
        /*1180*/ 	.word	0x0003d530


	//   ....[27]....
        /*1184*/ 	.word	0x0003d620


	//   ....[28]....
        /*1188*/ 	.word	0x0003d6e0


	//   ....[29]....
        /*118c*/ 	.word	0x0003d7a0


	//   ....[30]....
        /*1190*/ 	.word	0x0003d860


	//   ....[31]....
        /*1194*/ 	.word	0x0003d920


	//   ....[32]....
        /*1198*/ 	.word	0x0003d9e0


	//   ....[33]....
        /*119c*/ 	.word	0x0003daa0


	//   ....[34]....
        /*11a0*/ 	.word	0x0003db60


	//   ....[35]....
        /*11a4*/ 	.word	0x0003dc20


	//   ....[36]....
        /*11a8*/ 	.word	0x0003dce0


	//   ....[37]....
        /*11ac*/ 	.word	0x0003dd90


	//   ....[38]....
        /*11b0*/ 	.word	0x0003ddf0


	//   ....[39]....
        /*11b4*/ 	.word	0x0003ded0


	//   ....[40]....
        /*11b8*/ 	.word	0x0003e010


	//   ....[41]....
        /*11bc*/ 	.word	0x0003e0f0


	//   ....[42]....
        /*11c0*/ 	.word	0x0003e180


	//   ....[43]....
        /*11c4*/ 	.word	0x0003e290


	//   ....[44]....
        /*11c8*/ 	.word	0x0003e2f0


	//   ....[45]....
        /*11cc*/ 	.word	0x0003e400


	//   ....[46]....
        /*11d0*/ 	.word	0x0003e460


	//   ....[47]....
        /*11d4*/ 	.word	0x0003e570


	//   ....[48]....
        /*11d8*/ 	.word	0x0003e5d0


	//   ....[49]....
        /*11dc*/ 	.word	0x0003e6e0


	//   ....[50]....
        /*11e0*/ 	.word	0x0003e740


	//   ....[51]....
        /*11e4*/ 	.word	0x0003e800


	//   ....[52]....
        /*11e8*/ 	.word	0x0003e960


	//   ....[53]....
        /*11ec*/ 	.word	0x0003ea00


	//   ....[54]....
        /*11f0*/ 	.word	0x0003ea60


	//   ....[55]....
        /*11f4*/ 	.word	0x0003eb10


	//   ....[56]....
        /*11f8*/ 	.word	0x0003eb70


	//   ....[57]....
        /*11fc*/ 	.word	0x0003ec20


	//   ....[58]....
        /*1200*/ 	.word	0x0003ec80


	//   ....[59]....
        /*1204*/ 	.word	0x0003ed30


	//   ....[60]....
        /*1208*/ 	.word	0x0003ed90


	//   ....[61]....
        /*120c*/ 	.word	0x0003ee40


	//   ....[62]....
        /*1210*/ 	.word	0x0003eea0


	//   ....[63]....
        /*1214*/ 	.word	0x0003ef50


	//   ....[64]....
        /*1218*/ 	.word	0x0003f040


	//   ....[65]....
        /*121c*/ 	.word	0x0003f0e0


	//   ....[66]....
        /*1220*/ 	.word	0x0003f140


	//   ....[67]....
        /*1224*/ 	.word	0x0003f210


	//   ....[68]....
        /*1228*/ 	.word	0x0003f270


	//   ....[69]....
        /*122c*/ 	.word	0x0003f340


	//   ....[70]....
        /*1230*/ 	.word	0x0003f3a0


	//   ....[71]....
        /*1234*/ 	.word	0x0003f470


	//   ....[72]....
        /*1238*/ 	.word	0x0003f4d0


	//   ....[73]....
        /*123c*/ 	.word	0x0003f5a0


	//   ....[74]....
        /*1240*/ 	.word	0x0003f600


	//   ....[75]....
        /*1244*/ 	.word	0x0003f6d0


	//   ....[76]....
        /*1248*/ 	.word	0x0003f760


	//   ....[77]....
        /*124c*/ 	.word	0x0003f800


	//   ....[78]....
        /*1250*/ 	.word	0x0003f980


	//   ....[79]....
        /*1254*/ 	.word	0x0003f9f0


	//   ....[80]....
        /*1258*/ 	.word	0x0003fa60


	//   ....[81]....
        /*125c*/ 	.word	0x0003fad0


	//   ....[82]....
        /*1260*/ 	.word	0x0003fb40


	//   ....[83]....
        /*1264*/ 	.word	0x0003fbc0


	//   ....[84]....
        /*1268*/ 	.word	0x0003fc40


	//   ....[85]....
        /*126c*/ 	.word	0x0003fcd0


	//   ....[86]....
        /*1270*/ 	.word	0x0003fd40


	//   ....[87]....
        /*1274*/ 	.word	0x0003fdb0


	//   ....[88]....
        /*1278*/ 	.word	0x0003fe20


	//   ....[89]....
        /*127c*/ 	.word	0x0003fea0


	//   ....[90]....
        /*1280*/ 	.word	0x0003ff10


	//   ....[91]....
        /*1284*/ 	.word	0x0003ffa0


	//   ....[92]....
        /*1288*/ 	.word	0x00040000


	//   ....[93]....
        /*128c*/ 	.word	0x00040090


	//   ....[94]....
        /*1290*/ 	.word	0x000401c0


	//   ....[95]....
        /*1294*/ 	.word	0x00041d40


	//   ....[96]....
        /*1298*/ 	.word	0x00041f40


	//   ....[97]....
        /*129c*/ 	.word	0x00043100


	//   ....[98]....
        /*12a0*/ 	.word	0x00043130


	//   ....[99]....
        /*12a4*/ 	.word	0x00043150


	//   ....[100]....
        /*12a8*/ 	.word	0x00043160


	//----- nvinfo : EIATTR_REG_RECONFIG
	.align		4
.L_467:
        /*12ac*/ 	.byte	0x01, 0x54
	.zero		2


	//----- nvinfo : EIATTR_SYSCALL_OFFSETS
	.align		4
        /*12b0*/ 	.byte	0x04, 0x46
        /*12b2*/ 	.short	(.L_469 - .L_468)


	//   ....[0]....
.L_468:
        /*12b4*/ 	.word	0x00002620


	//   ....[1]....
        /*12b8*/ 	.word	0x00002770


	//   ....[2]....
        /*12bc*/ 	.word	0x00007e00


	//   ....[3]....
        /*12c0*/ 	.word	0x00008390


	//   ....[4]....
        /*12c4*/ 	.word	0x00034a10


	//   ....[5]....
        /*12c8*/ 	.word	0x00034b60


	//   ....[6]....
        /*12cc*/ 	.word	0x00034c50


	//   ....[7]....
        /*12d0*/ 	.word	0x00035a60


	//   ....[8]....
        /*12d4*/ 	.word	0x00036580


	//----- nvinfo : EIATTR_MBARRIER_INSTR_OFFSETS
	.align		4
.L_469:
        /*12d8*/ 	.byte	0x04, 0x39
        /*12da*/ 	.short	(.L_471 - .L_470)


	//   ....[0]....
.L_470:
        /*12dc*/ 	.word	0x000002d0
        /*12e0*/ 	.word	0x000000ff
        /*12e4*/ 	.word	0x00032400
        /*12e8*/ 	.short	0x0100
        /*12ea*/ 	.byte	0x08
	.zero		1


	//   ....[1]....
        /*12ec*/ 	.word	0x000002e0
        /*12f0*/ 	.word	0x000000ff
        /*12f4*/ 	.word	0x00032410
        /*12f8*/ 	.short	0x0100
        /*12fa*/ 	.byte	0x08
	.zero		1


	//   ....[2]....
        /*12fc*/ 	.word	0x000002f0
        /*1300*/ 	.word	0x000000ff
        /*1304*/ 	.word	0x00032420
        /*1308*/ 	.short	0x0100
        /*130a*/ 	.byte	0x08
	.zero		1


	//   ....[3]....
        /*130c*/ 	.word	0x000003e0
        /*1310*/ 	.word	0x000000ff
        /*1314*/ 	.word	0x00032430
        /*1318*/ 	.short	0x0100
        /*131a*/ 	.byte	0x08
	.zero		1


	//   ....[4]....
        /*131c*/ 	.word	0x000003f0
        /*1320*/ 	.word	0x000000ff
        /*1324*/ 	.word	0x00032440
        /*1328*/ 	.short	0x0100
        /*132a*/ 	.byte	0x08
	.zero		1


	//   ....[5]....
        /*132c*/ 	.word	0x00000400
        /*1330*/ 	.word	0x000000ff
        /*1334*/ 	.word	0x00032438
        /*1338*/ 	.short	0x0100
        /*133a*/ 	.byte	0x08
	.zero		1


	//   ....[6]....
        /*133c*/ 	.word	0x00000410
        /*1340*/ 	.word	0x000000ff
        /*1344*/ 	.word	0x00032448
        /*1348*/ 	.short	0x0100
        /*134a*/ 	.byte	0x08
	.zero		1


	//   ....[7]....
        /*134c*/ 	.word	0x00000540
        /*1350*/ 	.word	0x000000ff
        /*1354*/ 	.word	0x00032450
        /*1358*/ 	.short	0x0100
        /*135a*/ 	.byte	0x08
	.zero		1


	//   ....[8]....
        /*135c*/ 	.word	0x00000550
        /*1360*/ 	.word	0x000000ff
        /*1364*/ 	.word	0x00032460
        /*1368*/ 	.short	0x0100
        /*136a*/ 	.byte	0x08
	.zero		1


	//   ....[9]....
        /*136c*/ 	.word	0x00000560
        /*1370*/ 	.word	0x000000ff
        /*1374*/ 	.word	0x00032458
        /*1378*/ 	.short	0x0100
        /*137a*/ 	.byte	0x08
	.zero		1


	//   ....[10]....
        /*137c*/ 	.word	0x00000570
        /*1380*/ 	.word	0x000000ff
        /*1384*/ 	.word	0x00032468
        /*1388*/ 	.short	0x0100
        /*138a*/ 	.byte	0x08
	.zero		1


	//   ....[11]....
        /*138c*/ 	.word	0x00000660
        /*1390*/ 	.word	0x000000ff
        /*1394*/ 	.word	0x00032470
        /*1398*/ 	.short	0x0100
        /*139a*/ 	.byte	0x06
	.zero		1


	//   ....[12]....
        /*139c*/ 	.word	0x00000670
        /*13a0*/ 	.word	0x000000ff
        /*13a4*/ 	.word	0x00032480
        /*13a8*/ 	.short	0x0100
        /*13aa*/ 	.byte	0x06
	.zero		1


	//   ....[13]....
        /*13ac*/ 	.word	0x00000680
        /*13b0*/ 	.word	0x000000ff
        /*13b4*/ 	.word	0x00032478
        /*13b8*/ 	.short	0x0100
        /*13ba*/ 	.byte	0x06
	.zero		1


	//   ....[14]....
        /*13bc*/ 	.word	0x00000690
        /*13c0*/ 	.word	0x000000ff
        /*13c4*/ 	.word	0x00032488
        /*13c8*/ 	.short	0x0100
        /*13ca*/ 	.byte	0x06
	.zero		1


	//   ....[15]....
        /*13cc*/ 	.word	0x000007c0
        /*13d0*/ 	.word	0x000000ff
        /*13d4*/ 	.word	0x00032490
        /*13d8*/ 	.short	0x0100
        /*13da*/ 	.byte	0x08
	.zero		1


	//   ....[16]....
        /*13dc*/ 	.word	0x000007d0
        /*13e0*/ 	.word	0x000000ff
        /*13e4*/ 	.word	0x000324a0
        /*13e8*/ 	.short	0x0100
        /*13ea*/ 	.byte	0x08
	.zero		1


	//   ....[17]....
        /*13ec*/ 	.word	0x000007e0
        /*13f0*/ 	.word	0x000000ff
        /*13f4*/ 	.word	0x00032498
        /*13f8*/ 	.short	0x0100
        /*13fa*/ 	.byte	0x08
	.zero		1


	//   ....[18]....
        /*13fc*/ 	.word	0x000007f0
        /*1400*/ 	.word	0x000000ff
        /*1404*/ 	.word	0x000324a8
        /*1408*/ 	.short	0x0100
        /*140a*/ 	.byte	0x08
	.zero		1


	//   ....[19]....
        /*140c*/ 	.word	0x00000920
        /*1410*/ 	.word	0x000000ff
        /*1414*/ 	.word	0x000324b0
        /*1418*/ 	.short	0x0100
        /*141a*/ 	.byte	0x08
	.zero		1


	//   ....[20]....
        /*141c*/ 	.word	0x00000930
        /*1420*/ 	.word	0x000000ff
        /*1424*/ 	.word	0x000324c0
        /*1428*/ 	.short	0x0100
        /*142a*/ 	.byte	0x08
	.zero		1


	//   ....[21]....
        /*142c*/ 	.word	0x00000940
        /*1430*/ 	.word	0x000000ff
        /*1434*/ 	.word	0x000324b8
        /*1438*/ 	.short	0x0100
        /*143a*/ 	.byte	0x08
	.zero		1


	//   ....[22]....
        /*143c*/ 	.word	0x00000950
        /*1440*/ 	.word	0x000000ff
        /*1444*/ 	.word	0x000324c8
        /*1448*/ 	.short	0x0100
        /*144a*/ 	.byte	0x08
	.zero		1


	//   ....[23]....
        /*144c*/ 	.word	0x00003910
        /*1450*/ 	.word	0x00000045
        /*1454*/ 	.word	0x00032490
        /*1458*/ 	.short	0x010a
        /*145a*/ 	.byte	0x3f
	.zero		1


	//   ....[24]....
        /*145c*/ 	.word	0x00004e50
        /*1460*/ 	.word	0x00000045
        /*1464*/ 	.word	0x00032490
        /*1468*/ 	.short	0x010a
        /*146a*/ 	.byte	0x3f
	.zero		1


	//   ....[25]....
        /*146c*/ 	.word	0x00005ef0
        /*1470*/ 	.word	0x00000045
        /*1474*/ 	.word	0x00032490
        /*1478*/ 	.short	0x010a
        /*147a*/ 	.byte	0x3f
	.zero		1


	//   ....[26]....
        /*147c*/ 	.word	0x00006380
        /*1480*/ 	.word	0x00000004
        /*1484*/ 	.word	0x00000000
        /*1488*/ 	.short	0x0101
        /*148a*/ 	.byte	0x3f
	.zero		1


	//   ....[27]....
        /*148c*/ 	.word	0x000063c0
        /*1490*/ 	.word	0x00000045
        /*1494*/ 	.word	0x000324b0
        /*1498*/ 	.short	0x010a
        /*149a*/ 	.byte	0x3f
	.zero		1


	//   ....[28]....
        /*149c*/ 	.word	0x00006bf0
        /*14a0*/ 	.word	0x00000045
        /*14a4*/ 	.word	0x00000000
        /*14a8*/ 	.short	0x0101
        /*14aa*/ 	.byte	0x3f
	.zero		1


	//   ....[29]....
        /*14ac*/ 	.word	0x00008110
        /*14b0*/ 	.word	0x00000002
        /*14b4*/ 	.word	0x00032400
        /*14b8*/ 	.short	0x010a
        /*14ba*/ 	.byte	0x3f
	.zero		1


	//   ....[30]....
        /*14bc*/ 	.word	0x00008160
        /*14c0*/ 	.word	0x00000002
        /*14c4*/ 	.word	0x00032400
        /*14c8*/ 	.short	0x010a
        /*14ca*/ 	.byte	0x3f
	.zero		1


	//   ....[31]....
        /*14cc*/ 	.word	0x00008bd0
        /*14d0*/ 	.word	0x00000002
        /*14d4*/ 	.word	0x00032400
        /*14d8*/ 	.short	0x010a
        /*14da*/ 	.byte	0x3f
	.zero		1


	//   ....[32]....
        /*14dc*/ 	.word	0x0000a140
        /*14e0*/ 	.word	0x00000002
        /*14e4*/ 	.word	0x00032400
        /*14e8*/ 	.short	0x010a
        /*14ea*/ 	.byte	0x3f
	.zero		1


	//   ....[33]....
        /*14ec*/ 	.word	0x0000b8a0
        /*14f0*/ 	.word	0x00000004
        /*14f4*/ 	.word	0x00000000
        /*14f8*/ 	.short	0x010a
        /*14fa*/ 	.byte	0x3f
	.zero		1


	//   ....[34]....
        /*14fc*/ 	.word	0x0000b990
        /*1500*/ 	.word	0x00000002
        /*1504*/ 	.word	0x00000000
        /*1508*/ 	.short	0x010a
        /*150a*/ 	.byte	0x3f
	.zero		1


	//   ....[35]....
        /*150c*/ 	.word	0x0000bda0
        /*1510*/ 	.word	0x00000004
        /*1514*/ 	.word	0x00000000
        /*1518*/ 	.short	0x010a
        /*151a*/ 	.byte	0x3f
	.zero		1


	//   ....[36]....
        /*151c*/ 	.word	0x0000be70
        /*1520*/ 	.word	0x00000006
        /*1524*/ 	.word	0x00000000
        /*1528*/ 	.short	0x010a
        /*152a*/ 	.byte	0x3f
	.zero		1


	//   ....[37]....
        /*152c*/ 	.word	0x0000cbe0
        /*1530*/ 	.word	0x00000006
        /*1534*/ 	.word	0x00000000
        /*1538*/ 	.short	0x0101
        /*153a*/ 	.byte	0x3f
	.zero		1


	//   ....[38]....
        /*153c*/ 	.word	0x00016300
        /*1540*/ 	.word	0x00000002
        /*1544*/ 	.word	0x00000000
        /*1548*/ 	.short	0x0101
        /*154a*/ 	.byte	0x3f
	.zero		1


	//   ....[39]....
        /*154c*/ 	.word	0x00016780
        /*1550*/ 	.word	0x00000005
        /*1554*/ 	.word	0x00000000
        /*1558*/ 	.short	0x010a
        /*155a*/ 	.byte	0x3f
	.zero		1


	//   ....[40]....
        /*155c*/ 	.word	0x00016880
        /*1560*/ 	.word	0x0000000a
        /*1564*/ 	.word	0x00000000
        /*1568*/ 	.short	0x010a
        /*156a*/ 	.byte	0x3f
	.zero		1


	//   ....[41]....
        /*156c*/ 	.word	0x00016cb0
        /*1570*/ 	.word	0x00000048
        /*1574*/ 	.word	0x00000000
        /*1578*/ 	.short	0x010a
        /*157a*/ 	.byte	0x3f
	.zero		1


	//   ....[42]....
        /*157c*/ 	.word	0x00016db0
        /*1580*/ 	.word	0x00000008
        /*1584*/ 	.word	0x00000000
        /*1588*/ 	.short	0x010a
        /*158a*/ 	.byte	0x3f
	.zero		1


	//   ....[43]....
        /*158c*/ 	.word	0x00017b20
        /*1590*/ 	.word	0x00000008
        /*1594*/ 	.word	0x00000000
        /*1598*/ 	.short	0x0101
        /*159a*/ 	.byte	0x3f
	.zero		1


	//   ....[44]....
        /*159c*/ 	.word	0x0001ff40
        /*15a0*/ 	.word	0x00000005
        /*15a4*/ 	.word	0x00000000
        /*15a8*/ 	.short	0x0101
        /*15aa*/ 	.byte	0x3f
	.zero		1


	//   ....[45]....
        /*15ac*/ 	.word	0x00020130
        /*15b0*/ 	.word	0x00000005
        /*15b4*/ 	.word	0x00000000
        /*15b8*/ 	.short	0x010a
        /*15ba*/ 	.byte	0x3f
	.zero		1


	//   ....[46]....
        /*15bc*/ 	.word	0x00020230
        /*15c0*/ 	.word	0x00000008
        /*15c4*/ 	.word	0x00000000
        /*15c8*/ 	.short	0x010a
        /*15ca*/ 	.byte	0x3f
	.zero		1


	//   ....[47]....
        /*15cc*/ 	.word	0x00020660
        /*15d0*/ 	.word	0x00000005
        /*15d4*/ 	.word	0x00000000
        /*15d8*/ 	.short	0x010a
        /*15da*/ 	.byte	0x3f
	.zero		1


	//   ....[48]....
        /*15dc*/ 	.word	0x00020760
        /*15e0*/ 	.word	0x00000008
        /*15e4*/ 	.word	0x00000000
        /*15e8*/ 	.short	0x010a
        /*15ea*/ 	.byte	0x3f
	.zero		1


	//   ....[49]....
        /*15ec*/ 	.word	0x000214d0
        /*15f0*/ 	.word	0x00000005
        /*15f4*/ 	.word	0x00000000
        /*15f8*/ 	.short	0x0101
        /*15fa*/ 	.byte	0x3f
	.zero		1


	//   ....[50]....
        /*15fc*/ 	.word	0x0002ac00
        /*1600*/ 	.word	0x00000004
        /*1604*/ 	.word	0x00000000
        /*1608*/ 	.short	0x0101
        /*160a*/ 	.byte	0x3f
	.zero		1


	//   ....[51]....
        /*160c*/ 	.word	0x0002dba0
        /*1610*/ 	.word	0x0000000a
        /*1614*/ 	.word	0x00000000
        /*1618*/ 	.short	0x0101
        /*161a*/ 	.byte	0x3f
	.zero		1


	//   ....[52]....
        /*161c*/ 	.word	0x0002e610
        /*1620*/ 	.word	0x00000008
        /*1624*/ 	.word	0x00000000
        /*1628*/ 	.short	0x0101
        /*162a*/ 	.byte	0x3f
	.zero		1


	//   ....[53]....
        /*162c*/ 	.word	0x00033050
        /*1630*/ 	.word	0x00000017
        /*1634*/ 	.word	0x00032420
        /*1638*/ 	.short	0x010a
        /*163a*/ 	.byte	0x3f
	.zero		1


	//   ....[54]....
        /*163c*/ 	.word	0x00033100
        /*1640*/ 	.word	0x00000003
        /*1644*/ 	.word	0x000324a0
        /*1648*/ 	.short	0x010a
        /*164a*/ 	.byte	0x3f
	.zero		1


	//   ....[55]....
        /*164c*/ 	.word	0x00033330
        /*1650*/ 	.word	0x00000003
        /*1654*/ 	.word	0x000324c0
        /*1658*/ 	.short	0x010a
        /*165a*/ 	.byte	0x3f
	.zero		1


	//   ....[56]....
        /*165c*/ 	.word	0x00033960
        /*1660*/ 	.word	0x00000009
        /*1664*/ 	.word	0x000324a0
        /*1668*/ 	.short	0x010a
        /*166a*/ 	.byte	0x3f
	.zero		1


	//   ....[57]....
        /*166c*/ 	.word	0x00033b80
        /*1670*/ 	.word	0x00000009
        /*1674*/ 	.word	0x000324c0
        /*1678*/ 	.short	0x010a
        /*167a*/ 	.byte	0x3f
	.zero		1


	//   ....[58]....
        /*167c*/ 	.word	0x00035150
        /*1680*/ 	.word	0x00000011
        /*1684*/ 	.word	0x00032440
        /*1688*/ 	.short	0x010a
        /*168a*/ 	.byte	0x3f
	.zero		1


	//   ....[59]....
        /*168c*/ 	.word	0x000357a0
        /*1690*/ 	.word	0x00000011
        /*1694*/ 	.word	0x00032430
        /*1698*/ 	.short	0x0107
        /*169a*/ 	.byte	0x3f
	.zero		1


	//   ....[60]....
        /*169c*/ 	.word	0x00035860
        /*16a0*/ 	.word	0x00000011
        /*16a4*/ 	.word	0x00032430
        /*16a8*/ 	.short	0x0101
        /*16aa*/ 	.byte	0x3f
	.zero		1


	//   ....[61]....
        /*16ac*/ 	.word	0x000363c0
        /*16b0*/ 	.word	0x00000017
        /*16b4*/ 	.word	0x00032400
        /*16b8*/ 	.short	0x0107
        /*16ba*/ 	.byte	0x3f
	.zero		1


	//   ....[62]....
        /*16bc*/ 	.word	0x00036450
        /*16c0*/ 	.word	0x00000017
        /*16c4*/ 	.word	0x00032400
        /*16c8*/ 	.short	0x0101
        /*16ca*/ 	.byte	0x3f
	.zero		1


	//   ....[63]....
        /*16cc*/ 	.word	0x00036ee0
        /*16d0*/ 	.word	0x00000017
        /*16d4*/ 	.word	0x00032410
        /*16d8*/ 	.short	0x0107
        /*16da*/ 	.byte	0x3f
	.zero		1


	//   ....[64]....
        /*16dc*/ 	.word	0x00036fe0
        /*16e0*/ 	.word	0x00000017
        /*16e4*/ 	.word	0x00032410
        /*16e8*/ 	.short	0x0101
        /*16ea*/ 	.byte	0x3f
	.zero		1


	//   ....[65]....
        /*16ec*/ 	.word	0x00037000
        /*16f0*/ 	.word	0x00000017
        /*16f4*/ 	.word	0x00032420
        /*16f8*/ 	.short	0x010a
        /*16fa*/ 	.byte	0x3f
	.zero		1


	//   ....[66]....
        /*16fc*/ 	.word	0x00037090
        /*1700*/ 	.word	0x00000011
        /*1704*/ 	.word	0x00032460
        /*1708*/ 	.short	0x010a
        /*170a*/ 	.byte	0x3f
	.zero		1


	//   ....[67]....
        /*170c*/ 	.word	0x00037810
        /*1710*/ 	.word	0x00000011
        /*1714*/ 	.word	0x00032450
        /*1718*/ 	.short	0x0107
        /*171a*/ 	.byte	0x3f
	.zero		1


	//   ....[68]....
        /*171c*/ 	.word	0x000378e0
        /*1720*/ 	.word	0x00000011
        /*1724*/ 	.word	0x00032450
        /*1728*/ 	.short	0x0101
        /*172a*/ 	.byte	0x3f
	.zero		1


	//   ....[69]....
        /*172c*/ 	.word	0x00037c20
        /*1730*/ 	.word	0x00000006
        /*1734*/ 	.word	0x00032440
        /*1738*/ 	.short	0x010a
        /*173a*/ 	.byte	0x3f
	.zero		1


	//   ....[70]....
        /*173c*/ 	.word	0x00037fe0
        /*1740*/ 	.word	0x00000006
        /*1744*/ 	.word	0x00032430
        /*1748*/ 	.short	0x0107
        /*174a*/ 	.byte	0x3f
	.zero		1


	//   ....[71]....
        /*174c*/ 	.word	0x000380a0
        /*1750*/ 	.word	0x00000006
        /*1754*/ 	.word	0x00032430
        /*1758*/ 	.short	0x0101
        /*175a*/ 	.byte	0x3f
	.zero		1


	//   ....[72]....
        /*175c*/ 	.word	0x000380d0
        /*1760*/ 	.word	0x00000006
        /*1764*/ 	.word	0x00032460
        /*1768*/ 	.short	0x010a
        /*176a*/ 	.byte	0x3f
	.zero		1


	//   ....[73]....
        /*176c*/ 	.word	0x000385d0
        /*1770*/ 	.word	0x00000006
        /*1774*/ 	.word	0x00032450
        /*1778*/ 	.short	0x0107
        /*177a*/ 	.byte	0x3f
	.zero		1


	//   ....[74]....
        /*177c*/ 	.word	0x00038690
        /*1780*/ 	.word	0x00000006
        /*1784*/ 	.word	0x00032450
        /*1788*/ 	.short	0x0101
        /*178a*/ 	.byte	0x3f
	.zero		1


	//   ....[75]....
        /*178c*/ 	.word	0x00039920
        /*1790*/ 	.word	0x00000005
        /*1794*/ 	.word	0x00032420
        /*1798*/ 	.short	0x010a
        /*179a*/ 	.byte	0x3f
	.zero		1


	//   ....[76]....
        /*179c*/ 	.word	0x00039a90
        /*17a0*/ 	.word	0x00000003
        /*17a4*/ 	.word	0x00032440
        /*17a8*/ 	.short	0x010a
        /*17aa*/ 	.byte	0x3f
	.zero		1


	//   ....[77]....
        /*17ac*/ 	.word	0x00039b30
        /*17b0*/ 	.word	0x00000019
        /*17b4*/ 	.word	0x00032440
        /*17b8*/ 	.short	0x010a
        /*17ba*/ 	.byte	0x3f
	.zero		1


	//   ....[78]....
        /*17bc*/ 	.word	0x00039b70
        /*17c0*/ 	.word	0x00000003
        /*17c4*/ 	.word	0x00032460
        /*17c8*/ 	.short	0x010a
        /*17ca*/ 	.byte	0x3f
	.zero		1


	//   ....[79]....
        /*17cc*/ 	.word	0x00039bb0
        /*17d0*/ 	.word	0x00000019
        /*17d4*/ 	.word	0x00032460
        /*17d8*/ 	.short	0x010a
        /*17da*/ 	.byte	0x3f
	.zero		1


	//   ....[80]....
        /*17dc*/ 	.word	0x00039c10
        /*17e0*/ 	.word	0x00000045
        /*17e4*/ 	.word	0x00032490
        /*17e8*/ 	.short	0x010a
        /*17ea*/ 	.byte	0x3f
	.zero		1


	//   ....[81]....
        /*17ec*/ 	.word	0x00039ea0
        /*17f0*/ 	.word	0x00000045
        /*17f4*/ 	.word	0x00032490
        /*17f8*/ 	.short	0x010a
        /*17fa*/ 	.byte	0x3f
	.zero		1


	//   ....[82]....
        /*17fc*/ 	.word	0x0003a140
        /*1800*/ 	.word	0x00000045
        /*1804*/ 	.word	0x00032490
        /*1808*/ 	.short	0x010a
        /*180a*/ 	.byte	0x3f
	.zero		1


	//   ....[83]....
        /*180c*/ 	.word	0x0003a3d0
        /*1810*/ 	.word	0x00000045
        /*1814*/ 	.word	0x000324b0
        /*1818*/ 	.short	0x010a
        /*181a*/ 	.byte	0x3f
	.zero		1


	//   ....[84]....
        /*181c*/ 	.word	0x0003a850
        /*1820*/ 	.word	0x00000002
        /*1824*/ 	.word	0x00032400
        /*1828*/ 	.short	0x010a
        /*182a*/ 	.byte	0x3f
	.zero		1


	//   ....[85]....
        /*182c*/ 	.word	0x0003ae40
        /*1830*/ 	.word	0x00000002
        /*1834*/ 	.word	0x00032400
        /*1838*/ 	.short	0x010a
        /*183a*/ 	.byte	0x3f
	.zero		1


	//   ....[86]....
        /*183c*/ 	.word	0x0003ae90
        /*1840*/ 	.word	0x00000002
        /*1844*/ 	.word	0x00000000
        /*1848*/ 	.short	0x010a
        /*184a*/ 	.byte	0x3f
	.zero		1


	//   ....[87]....
        /*184c*/ 	.word	0x0003aee0
        /*1850*/ 	.word	0x00000006
        /*1854*/ 	.word	0x00000000
        /*1858*/ 	.short	0x010a
        /*185a*/ 	.byte	0x3f
	.zero		1


	//   ....[88]....
        /*185c*/ 	.word	0x0003af30
        /*1860*/ 	.word	0x0000000a
        /*1864*/ 	.word	0x00000000
        /*1868*/ 	.short	0x010a
        /*186a*/ 	.byte	0x3f
	.zero		1


	//   ....[89]....
        /*186c*/ 	.word	0x0003af80
        /*1870*/ 	.word	0x00000008
        /*1874*/ 	.word	0x00000000
        /*1878*/ 	.short	0x010a
        /*187a*/ 	.byte	0x3f
	.zero		1


	//   ....[90]....
        /*187c*/ 	.word	0x0003afd0
        /*1880*/ 	.word	0x00000008
        /*1884*/ 	.word	0x00000000
        /*1888*/ 	.short	0x010a
        /*188a*/ 	.byte	0x3f
	.zero		1


	//   ....[91]....
        /*188c*/ 	.word	0x0003b020
        /*1890*/ 	.word	0x00000008
        /*1894*/ 	.word	0x00000000
        /*1898*/ 	.short	0x010a
        /*189a*/ 	.byte	0x3f
	.zero		1


	//   ....[92]....
        /*189c*/ 	.word	0x0003bc20
        /*18a0*/ 	.word	0x00000017
        /*18a4*/ 	.word	0x00032420
        /*18a8*/ 	.short	0x010a
        /*18aa*/ 	.byte	0x3f
	.zero		1


	//   ....[93]....
        /*18ac*/ 	.word	0x0003bc70
        /*18b0*/ 	.word	0x00000003
        /*18b4*/ 	.word	0x000324a0
        /*18b8*/ 	.short	0x010a
        /*18ba*/ 	.byte	0x3f
	.zero		1


	//   ....[94]....
        /*18bc*/ 	.word	0x0003bcc0
        /*18c0*/ 	.word	0x00000003
        /*18c4*/ 	.word	0x000324c0
        /*18c8*/ 	.short	0x010a
        /*18ca*/ 	.byte	0x3f
	.zero		1


	//   ....[95]....
        /*18cc*/ 	.word	0x0003bd10
        /*18d0*/ 	.word	0x00000009
        /*18d4*/ 	.word	0x000324a0
        /*18d8*/ 	.short	0x010a
        /*18da*/ 	.byte	0x3f
	.zero		1


	//   ....[96]....
        /*18dc*/ 	.word	0x0003bd60
        /*18e0*/ 	.word	0x00000009
        /*18e4*/ 	.word	0x000324c0
        /*18e8*/ 	.short	0x010a
        /*18ea*/ 	.byte	0x3f
	.zero		1


	//   ....[97]....
        /*18ec*/ 	.word	0x0003be80
        /*18f0*/ 	.word	0x00000011
        /*18f4*/ 	.word	0x00032440
        /*18f8*/ 	.short	0x010a
        /*18fa*/ 	.byte	0x3f
	.zero		1


	//   ....[98]....
        /*18fc*/ 	.word	0x0003df10
        /*1900*/ 	.word	0x00000017
        /*1904*/ 	.word	0x00032420
        /*1908*/ 	.short	0x010a
        /*190a*/ 	.byte	0x3f
	.zero		1


	//   ....[99]....
        /*190c*/ 	.word	0x0003df60
        /*1910*/ 	.word	0x00000011
        /*1914*/ 	.word	0x00032460
        /*1918*/ 	.short	0x010a
        /*191a*/ 	.byte	0x3f
	.zero		1


	//   ....[100]....
        /*191c*/ 	.word	0x0003e8b0
        /*1920*/ 	.word	0x00000006
        /*1924*/ 	.word	0x00032440
        /*1928*/ 	.short	0x010a
        /*192a*/ 	.byte	0x3f
	.zero		1


	//   ....[101]....
        /*192c*/ 	.word	0x0003ef90
        /*1930*/ 	.word	0x00000006
        /*1934*/ 	.word	0x00032460
        /*1938*/ 	.short	0x010a
        /*193a*/ 	.byte	0x3f
	.zero		1


	//   ....[102]....
        /*193c*/ 	.word	0x000400e0
        /*1940*/ 	.word	0x00000005
        /*1944*/ 	.word	0x00032420
        /*1948*/ 	.short	0x010a
        /*194a*/ 	.byte	0x3f
	.zero		1


	//   ....[103]....
        /*194c*/ 	.word	0x00040280
        /*1950*/ 	.word	0x00000003
        /*1954*/ 	.word	0x00032440
        /*1958*/ 	.short	0x010a
        /*195a*/ 	.byte	0x3f
	.zero		1


	//   ....[104]....
        /*195c*/ 	.word	0x000402d0
        /*1960*/ 	.word	0x00000019
        /*1964*/ 	.word	0x00032440
        /*1968*/ 	.short	0x010a
        /*196a*/ 	.byte	0x3f
	.zero		1


	//   ....[105]....
        /*196c*/ 	.word	0x00040320
        /*1970*/ 	.word	0x00000003
        /*1974*/ 	.word	0x00032460
        /*1978*/ 	.short	0x010a
        /*197a*/ 	.byte	0x3f
	.zero		1


	//   ....[106]....
        /*197c*/ 	.word	0x000404b0
        /*1980*/ 	.word	0x0000000a
        /*1984*/ 	.word	0x00000000
        /*1988*/ 	.short	0x010a
        /*198a*/ 	.byte	0x3f
	.zero		1


	//   ....[107]....
        /*198c*/ 	.word	0x000405b0
        /*1990*/ 	.word	0x00000008
        /*1994*/ 	.word	0x00000000
        /*1998*/ 	.short	0x010a
        /*199a*/ 	.byte	0x3f
	.zero		1


	//   ....[108]....
        /*199c*/ 	.word	0x000409d0
        /*19a0*/ 	.word	0x00000008
        /*19a4*/ 	.word	0x00032410
        /*19a8*/ 	.short	0x010a
        /*19aa*/ 	.byte	0x3f
	.zero		1


	//   ....[109]....
        /*19ac*/ 	.word	0x00040af0
        /*19b0*/ 	.word	0x0000000a
        /*19b4*/ 	.word	0x00000000
        /*19b8*/ 	.short	0x010a
        /*19ba*/ 	.byte	0x3f
	.zero		1


	//   ....[110]....
        /*19bc*/ 	.word	0x00040bf0
        /*19c0*/ 	.word	0x00000008
        /*19c4*/ 	.word	0x00000000
        /*19c8*/ 	.short	0x010a
        /*19ca*/ 	.byte	0x3f
	.zero		1


	//   ....[111]....
        /*19cc*/ 	.word	0x000419c0
        /*19d0*/ 	.word	0x00000008
        /*19d4*/ 	.word	0x00000000
        /*19d8*/ 	.short	0x0101
        /*19da*/ 	.byte	0x3f
	.zero		1


	//   ....[112]....
        /*19dc*/ 	.word	0x0004b940
        /*19e0*/ 	.word	0x00000000
        /*19e4*/ 	.word	0x00000000
        /*19e8*/ 	.short	0x0101
        /*19ea*/ 	.byte	0x3f
	.zero		1


	//   ....[113]....
        /*19ec*/ 	.word	0x0004b960
        /*19f0*/ 	.word	0x00000008
        /*19f4*/ 	.word	0x00000000
        /*19f8*/ 	.short	0x010a
        /*19fa*/ 	.byte	0x3f
	.zero		1


	//   ....[114]....
        /*19fc*/ 	.word	0x0004b9b0
        /*1a00*/ 	.word	0x00000008
        /*1a04*/ 	.word	0x00032410
        /*1a08*/ 	.short	0x010a
        /*1a0a*/ 	.byte	0x3f
	.zero		1


	//   ....[115]....
        /*1a0c*/ 	.word	0x0004ba00
        /*1a10*/ 	.word	0x00000008
        /*1a14*/ 	.word	0x00000000
        /*1a18*/ 	.short	0x010a
        /*1a1a*/ 	.byte	0x3f
	.zero		1


	//----- nvinfo : EIATTR_NUM_MBARRIERS
	.align		4
.L_471:
        /*1a1c*/ 	.byte	0x03, 0x38
        /*1a1e*/ 	.short	0x0017


	//----- nvinfo : EIATTR_EXIT_INSTR_OFFSETS
	.align		4
        /*1a20*/ 	.byte	0x04, 0x1c
        /*1a22*/ 	.short	(.L_473 - .L_472)


	//   ....[0]....
.L_472:
        /*1a24*/ 	.word	0x00039c00


	//----- nvinfo : EIATTR_MAX_THREADS
	.align		4
.L_473:
        /*1a28*/ 	.byte	0x04, 0x05
        /*1a2a*/ 	.short	(.L_475 - .L_474)
.L_474:
        /*1a2c*/ 	.word	0x00000180
        /*1a30*/ 	.word	0x00000001
        /*1a34*/ 	.word	0x00000001


	//----- nvinfo : EIATTR_CRS_STACK_SIZE
	.align		4
.L_475:
        /*1a38*/ 	.byte	0x04, 0x1e
        /*1a3a*/ 	.short	(.L_477 - .L_476)
.L_476:
        /*1a3c*/ 	.word	0x00000000


	//----- nvinfo : EIATTR_CBANK_PARAM_SIZE
	.align		4
.L_477:
        /*1a40*/ 	.byte	0x03, 0x19
        /*1a42*/ 	.short	0x0bf0


	//----- nvinfo : EIATTR_PARAM_CBANK
	.align		4
        /*1a44*/ 	.byte	0x04, 0x0a
        /*1a46*/ 	.short	(.L_479 - .L_478)
	.align		4
.L_478:
        /*1a48*/ 	.word	index@(.nv.constant0._ZN7cutlass13device_kernelIN5flash11enable_sm90INS1_16FlashAttnFwdSm90INS1_25CollectiveMainloopFwdSm90ILi2EN4cute5tupleIJNS5_1CILi1EEES8_S8_EEENS6_IJNS7_ILi128EEENS7_ILi96EEENS7_ILi64EEEEEELi256ENS_10bfloat16_tEfNS_4arch4Sm90ELb0ELb1ELb0ELb1ELb1ELb1ELb1ELb1ELb0ELb1ELb1ELb0EEENS1_21CollectiveEpilogueFwdINS6_IJSA_NS7_ILi256EEESB_EEES9_SE_SG_Li256ELb1ELb1ELb1ELb0EEENS1_36VarlenDynamicPersistentTileSchedulerILi128ELi96ELi256ELi128ELb1ELb1ELb1ELb1ELb0ELb1EEEEEEEEEvNT_6ParamsE)
        /*1a4c*/ 	.short	0x0210
        /*1a4e*/ 	.short	0x0bf0


	//----- nvinfo : EIATTR_SW_WAR
	.align		4
.L_479:
        /*1a50*/ 	.byte	0x04, 0x36
        /*1a52*/ 	.short	(.L_481 - .L_480)
.L_480:
        /*1a54*/ 	.word	0x00000008
.L_481:


//--------------------- .nv.info._ZN7cutlass13device_kernelIN5flash11enable_sm90INS1_16FlashAttnFwdSm90INS1_25CollectiveMainloopFwdSm90ILi2EN4cute5tupleIJNS5_1CILi1EEES8_S8_EEENS6_IJNS7_ILi128EEENS7_ILi96EEENS7_ILi64EEEEEELi256ENS_10bfloat16_tEfNS_4arch4Sm90ELb1ELb0ELb0ELb0ELb1ELb0ELb0ELb1ELb0ELb1ELb1ELb0EEENS1_21CollectiveEpilogueFwdINS6_IJSA_NS7_ILi256EEESB_EEES9_SE_SG_Li256ELb0ELb1ELb1ELb0EEENS1_19SingleTileSchedulerILb0ELb1ELb1ELi128EEEEEEEEEvNT_6ParamsE --------------------------
	.section	.nv.info._ZN7cutlass13device_kernelIN5flash11enable_sm90INS1_16FlashAttnFwdSm90INS1_25CollectiveMainloopFwdSm90ILi2EN4cute5tupleIJNS5_1CILi1EEES8_S8_EEENS6_IJNS7_ILi128EEENS7_ILi96EEENS7_ILi64EEEEEELi256ENS_10bfloat16_tEfNS_4arch4Sm90ELb1ELb0ELb0ELb0ELb1ELb0ELb0ELb1ELb0ELb1ELb1ELb0EEENS1_21CollectiveEpilogueFwdINS6_IJSA_NS7_ILi256EEESB_EEES9_SE_SG_Li256ELb0ELb1ELb1ELb0EEENS1_19SingleTileSchedulerILb0ELb1ELb1ELi128EEEEEEEEEvNT_6ParamsE,"",@"SHT_CUDA_INFO"
	.sectionflags	@""
	.align	4


	//----- nvinfo : EIATTR_CUDA_API_VERSION
	.align		4
        /*0000*/ 	.byte	0x04, 0x37
        /*0002*/ 	.short	(.L_483 - .L_482)
.L_482:
        /*0004*/ 	.word	0x00000082


	//----- nvinfo : EIATTR_KPARAM_INFO
	.align		4
.L_483:
        /*0008*/ 	.byte	0x04, 0x17
        /*000a*/ 	.short	(.L_485 - .L_484)
.L_484:
        /*000c*/ 	.word	0x00000000
        /*0010*/ 	.short	0x0000
        /*0012*/ 	.short	0x0070
        /*0014*/ 	.byte	0x00, 0xf0, 0x01, 0x28


	//----- nvinfo : EIATTR_SPARSE_MMA_MASK
	.align		4
.L_485:
        /*0018*/ 	.byte	0x03, 0x50
        /*001a*/ 	.short	0x0000


	//----- nvinfo : EIATTR_MAXREG_COUNT
	.align		4
        /*001c*/ 	.byte	0x03, 0x1b
        /*001e*/ 	.short	0x00a8


	//----- nvinfo : EIATTR_NUM_BARRIERS
	.align		4
        /*0020*/ 	.byte	0x02, 0x4c
        /*0022*/ 	.byte	0x10
	.zero		1


	//----- nvinfo : EIATTR_EXTERNS
	.align		4
        /*0024*/ 	.byte	0x04, 0x0f
        /*0026*/ 	.short	(.L_487 - .L_486)


	//   ....[0]....
	.align		4
.L_486:
        /*0028*/ 	.word	index@(__assertfail)


	//----- nvinfo : EIATTR_MERCURY_ISA_VERSION
	.align		4
.L_487:
        /*002c*/ 	.byte	0x03, 0x5f
        /*002e*/ 	.short	0x0101


	//----- nvinfo : EIATTR_INT_WARP_WIDE_INSTR_OFFSETS
	.align		4
        /*0030*/ 	.byte	0x04, 0x31
        /*0032*/ 	.short	(.L_489 - .L_488)


	//   ....[0]....
.L_488:
        /*0034*/ 	.word	0x000000b0


	//   ....[1]....
        /*0038*/ 	.word	0x000000c0


	//   ....[2]....
        /*003c*/ 	.word	0x00000160


	//----- nvinfo : EIATTR_COOP_GROUP_MASK_REGIDS
	.align		4
.L_489:
        /*0040*/ 	.byte	0x04, 0x29
        /*0042*/ 	.short	(.L_491 - .L_490)


	//   ....[0]....
.L_490:
        /*0044*/ 	.word	0xffffffff


	//   ....[1]....
        /*0048*/ 	.word	0xffffffff


	//   ....[2]....
        /*004c*/ 	.word	0xffffffff


	//   ....[3]....
        /*0050*/ 	.word	0xffffffff


	//   ....[4]....
        /*0054*/ 	.word	0xffffffff


	//   ....[5]....
        /*0058*/ 	.word	0xffffffff


	//   ....[6]....
        /*005c*/ 	.word	0xffffffff


	//   ....[7]....
        /*0060*/ 	.word	0xffffffff


	//   ....[8]....
        /*0064*/ 	.word	0xffffffff


	//   ....[9]....
        /*0068*/ 	.word	0xffffffff


	//   ....[10]....
        /*006c*/ 	.word	0xffffffff


	//   ....[11]....
        /*0070*/ 	.word	0xffffffff


	//   ....[12]....
        /*0074*/ 	.word	0xffffffff


	//   ....[13]....
        /*0078*/ 	.word	0xffffffff


	//   ....[14]....
        /*007c*/ 	.word	0xffffffff


	//   ....[15]....
        /*0080*/ 	.word	0xffffffff


	//   ....[16]....
        /*0084*/ 	.word	0xffffffff


	//   ....[17]....
        /*0088*/ 	.word	0xffffffff


	//   ....[18]....
        /*008c*/ 	.word	0xffffffff


	//   ....[19]....
        /*0090*/ 	.word	0xffffffff


	//   ....[20]....
        /*0094*/ 	.word	0xffffffff


	//   ....[21]....
        /*0098*/ 	.word	0xffffffff


	//   ....[22]....
        /*009c*/ 	.word	0xffffffff


	//   ....[23]....
        /*00a0*/ 	.word	0xffffffff


	//   ....[24]....
        /*00a4*/ 	.word	0xffffffff


	//   ....[25]....
        /*00a8*/ 	.word	0xffffffff


	//   ....[26]....
        /*00ac*/ 	.word	0xffffffff


	//   ....[27]....
        /*00b0*/ 	.word	0xffffffff


	//   ....[28]....
        /*00b4*/ 	.word	0xffffffff


	//   ....[29]....
        /*00b8*/ 	.word	0xffffffff


	//   ....[30]....
        /*00bc*/ 	.word	0xffffffff


	//   ....[31]....
        /*00c0*/ 	.word	0xffffffff


	//   ....[32]....
        /*00c4*/ 	.word	0xffffffff


	//   ....[33]....
        /*00c8*/ 	.word	0xffffffff


	//   ....[34]....
        /*00cc*/ 	.word	0xffffffff


	//   ....[35]....
        /*00d0*/ 	.word	0xffffffff


	//   ....[36]....
        /*00d4*/ 	.word	0xffffffff


	//   ....[37]....
        /*00d8*/ 	.word	0xffffffff


	//   ....[38]....
        /*00dc*/ 	.word	0xffffffff


	//   ....[39]....
        /*00e0*/ 	.word	0xffffffff


	//   ....[40]....
        /*00e4*/ 	.word	0xffffffff


	//   ....[41]....
        /*00e8*/ 	.word	0xffffffff


	//   ....[42]....
        /*00ec*/ 	.word	0xffffffff


	//   ....[43]....
        /*00f0*/ 	.word	0xffffffff


	//   ....[44]....
        /*00f4*/ 	.word	0xffffffff


	//   ....[45]....
        /*00f8*/ 	.word	0xffffffff


	//   ....[46]....
        /*00fc*/ 	.word	0xffffffff


	//   ....[47]....
        /*0100*/ 	.word	0xffffffff


	//   ....[48]....
        /*0104*/ 	.word	0xffffffff


	//   ....[49]....
        /*0108*/ 	.word	0xffffffff


	//   ....[50]....
        /*010c*/ 	.word	0xffffffff


	//   ....[51]....
        /*0110*/ 	.word	0xffffffff


	//   ....[52]....
        /*0114*/ 	.word	0xffffffff


	//   ....[53]....
        /*0118*/ 	.word	0xffffffff


	//   ....[54]....
        /*011c*/ 	.word	0xffffffff


	//   ....[55]....
        /*0120*/ 	.word	0xffffffff


	//   ....[56]....
        /*0124*/ 	.word	0xffffffff


	//   ....[57]....
        /*0128*/ 	.word	0xffffffff


	//   ....[58]....
        /*012c*/ 	.word	0xffffffff


	//   ....[59]....
        /*0130*/ 	.word	0xffffffff


	//   ....[60]....
        /*0134*/ 	.word	0xffffffff


	//   ....[61]....
        /*0138*/ 	.word	0xffffffff


	//   ....[62]....
        /*013c*/ 	.word	0xffffffff


	//   ....[63]....
        /*0140*/ 	.word	0xffffffff


	//   ....[64]....
        /*0144*/ 	.word	0xffffffff


	//   ....[65]....
        /*0148*/ 	.word	0xffffffff


	//   ....[66]....
        /*014c*/ 	.word	0xffffffff


	//   ....[67]....
        /*0150*/ 	.word	0xffffffff


	//   ....[68]....
        /*0154*/ 	.word	0xffffffff


	//   ....[69]....
        /*0158*/ 	.word	0xffffffff


	//   ....[70]....
        /*015c*/ 	.word	0xffffffff


	//   ....[71]....
        /*0160*/ 	.word	0xffffffff


	//   ....[72]....
        /*0164*/ 	.word	0xffffffff


	//   ....[73]....
        /*0168*/ 	.word	0xffffffff


	//   ....[74]....
        /*016c*/ 	.word	0xffffffff


	//   ....[75]....
        /*0170*/ 	.word	0xffffffff


	//   ....[76]....
        /*0174*/ 	.word	0xffffffff


	//   ....[77]....
        /*0178*/ 	.word	0xffffffff


	//   ....[78]....
        /*017c*/ 	.word	0xffffffff


	//   ....[79]....
        /*0180*/ 	.word	0xffffffff


	//   ....[80]....
        /*0184*/ 	.word	0xffffffff


	//   ....[81]....
        /*0188*/ 	.word	0xffffffff


	//   ....[82]....
        /*018c*/ 	.word	0xffffffff


	//   ....[83]....
        /*0190*/ 	.word	0xffffffff


	//   ....[84]....
        /*0194*/ 	.word	0xffffffff


	//   ....[85]....
        /*0198*/ 	.word	0xffffffff


	//   ....[86]....
        /*019c*/ 	.word	0xffffffff


	//   ....[87]....
        /*01a0*/ 	.word	0xffffffff


	//   ....[88]....
        /*01a4*/ 	.word	0xffffffff


	//   ....[89]....
        /*01a8*/ 	.word	0xffffffff


	//   ....[90]....
        /*01ac*/ 	.word	0xffffffff


	//   ....[91]....
        /*01b0*/ 	.word	0xffffffff


	//   ....[92]....
        /*01b4*/ 	.word	0xffffffff


	//   ....[93]....
        /*01b8*/ 	.word	0xffffffff


	//   ....[94]....
        /*01bc*/ 	.word	0xffffffff


	//   ....[95]....
        /*01c0*/ 	.word	0xffffffff


	//   ....[96]....
        /*01c4*/ 	.word	0xffffffff


	//   ....[97]....
        /*01c8*/ 	.word	0xffffffff


	//   ....[98]....
        /*01cc*/ 	.word	0xffffffff


	//   ....[99]....
        /*01d0*/ 	.word	0xffffffff


	//   ....[100]....
        /*01d4*/ 	.word	0xffffffff


	//   ....[101]....
        /*01d8*/ 	.word	0x0500000f


	//   ....[102]....
        /*01dc*/ 	.word	0x0500000f


	//   ....[103]....
        /*01e0*/ 	.word	0x0500000f


	//   ....[104]....
        /*01e4*/ 	.word	0x0500000f


	//   ....[105]....
        /*01e8*/ 	.word	0x0500000f


	//   ....[106]....
        /*01ec*/ 	.word	0x0500000f


	//   ....[107]....
        /*01f0*/ 	.word	0x0500000f


	//   ....[108]....
        /*01f4*/ 	.word	0x0500000f


	//   ....[109]....
        /*01f8*/ 	.word	0x0500000f


	//   ....[110]....
        /*01fc*/ 	.word	0x0500000f


	//   ....[111]....
        /*0200*/ 	.word	0x0500000f


	//   ....[112]....
        /*0204*/ 	.word	0x0500000f


	//   ....[113]....
        /*0208*/ 	.word	0x0500000f


	//   ....[114]....
        /*020c*/ 	.word	0x0500000f


	//   ....[115]....
        /*0210*/ 	.word	0x0500000f


	//   ....[116]....
        /*0214*/ 	.word	0x0500000f


	//   ....[117]....
        /*0218*/ 	.word	0x0500000f


	//   ....[118]....
        /*021c*/ 	.word	0x0500000f


	//   ....[119]....
        /*0220*/ 	.word	0x0500000f


	//   ....[120]....
        /*0224*/ 	.word	0x0500000f


	//   ....[121]....
        /*0228*/ 	.word	0x0500000f


	//   ....[122]....
        /*022c*/ 	.word	0x0500000f


	//   ....[123]....
        /*0230*/ 	.word	0x0500000f


	//   ....[124]....
        /*0234*/ 	.word	0x0500000f


	//   ....[125]....
        /*0238*/ 	.word	0x0500000f


	//   ....[126]....
        /*023c*/ 	.word	0x0500000f


	//   ....[127]....
        /*0240*/ 	.word	0x0500000f


	//   ....[128]....
        /*0244*/ 	.word	0x0500000f


	//   ....[129]....
        /*0248*/ 	.word	0x0500000f


	//   ....[130]....
        /*024c*/ 	.word	0x0500000f


	//   ....[131]....
        /*0250*/ 	.word	0x0500000f


	//   ....[132]....
        /*0254*/ 	.word	0x0500000f


	//   ....[133]....
        /*0258*/ 	.word	0x0500000f


	//   ....[134]....
        /*025c*/ 	.word	0x0500000f


	//   ....[135]....
        /*0260*/ 	.word	0x0500000f


	//   ....[136]....
        /*0264*/ 	.word	0x0500000f


	//   ....[137]....
        /*0268*/ 	.word	0x0500000f


	//   ....[138]....
        /*026c*/ 	.word	0x0500000f


	//   ....[139]....
        /*0270*/ 	.word	0x0500000f


	//   ....[140]....
        /*0274*/ 	.word	0x0500000f


	//   ....[141]....
        /*0278*/ 	.word	0x0500000f


	//   ....[142]....
        /*027c*/ 	.word	0x0500000f


	//   ....[143]....
        /*0280*/ 	.word	0x0500000f


	//   ....[144]....
        /*0284*/ 	.word	0x0500000f


	//   ....[145]....
        /*0288*/ 	.word	0x0500000f


	//   ....[146]....
        /*028c*/ 	.word	0x0500000f


	//   ....[147]....
        /*0290*/ 	.word	0x0500000f


	//   ....[148]....
        /*0294*/ 	.word	0x0500000f


	//   ....[149]....
        /*0298*/ 	.word	0x0500000f


	//   ....[150]....
        /*029c*/ 	.word	0x0500000f


	//   ....[151]....
        /*02a0*/ 	.word	0x0500000f


	//   ....[152]....
        /*02a4*/ 	.word	0x0500000f


	//   ....[153]....
        /*02a8*/ 	.word	0x0500000f


	//   ....[154]....
        /*02ac*/ 	.word	0x0500000f


	//   ....[155]....
        /*02b0*/ 	.word	0x0500000f


	//   ....[156]....
        /*02b4*/ 	.word	0x0500000f


	//   ....[157]....
        /*02b8*/ 	.word	0x0500000f


	//   ....[158]....
        /*02bc*/ 	.word	0x0500000f


	//   ....[159]....
        /*02c0*/ 	.word	0x0500000f


	//   ....[160]....
        /*02c4*/ 	.word	0x0500000f


	//   ....[161]....
        /*02c8*/ 	.word	0x0500000f


	//   ....[162]....
        /*02cc*/ 	.word	0x0500000f


	//   ....[163]....
        /*02d0*/ 	.word	0x0500000f


	//   ....[164]....
        /*02d4*/ 	.word	0x0500000f


	//   ....[165]....
        /*02d8*/ 	.word	0x0500000f


	//   ....[166]....
        /*02dc*/ 	.word	0x0500000f


	//----- nvinfo : EIATTR_COOP_GROUP_INSTR_OFFSETS
	.align		4
.L_491:
        /*02e0*/ 	.byte	0x04, 0x28
        /*02e2*/ 	.short	(.L_493 - .L_492)


	//   ....[0]....
.L_492:
        /*02e4*/ 	.word	0x00000060


	//   ....[1]....
        /*02e8*/ 	.word	0x000000a0


	//   ....[2]....
        /*02ec*/ 	.word	0x000002c0


	//   ....[3]....
        /*02f0*/ 	.word	0x00000420


	//   ....[4]....
        /*02f4*/ 	.word	0x00000540


	//   ....[5]....
        /*02f8*/ 	.word	0x000006a0


	//   ....[6]....
        /*02fc*/ 	.word	0x00001350


	//   ....[7]....
        /*0300*/ 	.word	0x00001ac0


	//   ....[8]....
        /*0304*/ 	.word	0x00001fe0


	//   ....[9]....
        /*0308*/ 	.word	0x00001ff0


	//   ....[10]....
        /*030c*/ 	.word	0x00002040


	//   ....[11]....
        /*0310*/ 	.word	0x00002770


	//   ....[12]....
        /*0314*/ 	.word	0x00002800


	//   ....[13]....
        /*0318*/ 	.word	0x00003830


	//   ....[14]....
        /*031c*/ 	.word	0x00003d20


	//   ....[15]....
        /*0320*/ 	.word	0x00003d30


	//   ....[16]....
        /*0324*/ 	.word	0x00003d80


	//   ....[17]....
        /*0328*/ 	.word	0x00004460


	//   ....[18]....
        /*032c*/ 	.word	0x000044c0


	//   ....[19]....
        /*0330*/ 	.word	0x00005db0


	//   ....[20]....
        /*0334*/ 	.word	0x00005de0


	//   ....[21]....
        /*0338*/ 	.word	0x00006240


	//   ....[22]....
        /*033c*/ 	.word	0x00006410


	//   ....[23]....
        /*0340*/ 	.word	0x00007620


	//   ....[24]....
        /*0344*/ 	.word	0x00007640


	//   ....[25]....
        /*0348*/ 	.word	0x00007680


	//   ....[26]....
        /*034c*/ 	.word	0x000076a0


	//   ....[27]....
        /*0350*/ 	.word	0x00008770


	//   ....[28]....
        /*0354*/ 	.word	0x000087e0


	//   ....[29]....
        /*0358*/ 	.word	0x00008820


	//   ....[30]....
        /*035c*/ 	.word	0x00008850


	//   ....[31]....
        /*0360*/ 	.word	0x00008880


	//   ....[32]....
        /*0364*/ 	.word	0x000088a0


	//   ....[33]....
        /*0368*/ 	.word	0x00009510


	//   ....[34]....
        /*036c*/ 	.word	0x00009520


	//   ....[35]....
        /*0370*/ 	.word	0x0000a550


	//   ....[36]....
        /*0374*/ 	.word	0x0000b700


	//   ....[37]....
        /*0378*/ 	.word	0x0000b720


	//   ....[38]....
        /*037c*/ 	.word	0x0000b730


	//   ....[39]....
        /*0380*/ 	.word	0x0000b770


	//   ....[40]....
        /*0384*/ 	.word	0x0000b7c0


	//   ....[41]....
        /*0388*/ 	.word	0x0000b7e0


	//   ....[42]....
        /*038c*/ 	.word	0x0000b830


	//   ....[43]....
        /*0390*/ 	.word	0x0000b850


	//   ....[44]....
        /*0394*/ 	.word	0x0000b8a0


	//   ....[45]....
        /*0398*/ 	.word	0x0000b8c0


	//   ....[46]....
        /*039c*/ 	.word	0x0000b910


	//   ....[47]....
        /*03a0*/ 	.word	0x0000b930


	//   ....[48]....
        /*03a4*/ 	.word	0x0000beb0


	//   ....[49]....
        /*03a8*/ 	.word	0x0000bee0


	//   ....[50]....
        /*03ac*/ 	.word	0x0000bf10


	//   ....[51]....
        /*03b0*/ 	.word	0x0000bf80


	//   ....[52]....
        /*03b4*/ 	.word	0x0000bfe0


	//   ....[53]....
        /*03b8*/ 	.word	0x0000c000


	//   ....[54]....
        /*03bc*/ 	.word	0x0000c060


	//   ....[55]....
        /*03c0*/ 	.word	0x0000c080


	//   ....[56]....
        /*03c4*/ 	.word	0x0000c0e0


	//   ....[57]....
        /*03c8*/ 	.word	0x0000c100


	//   ....[58]....
        /*03cc*/ 	.word	0x0000c160


	//   ....[59]....
        /*03d0*/ 	.word	0x0000c180


	//   ....[60]....
        /*03d4*/ 	.word	0x0000c1e0


	//   ....[61]....
        /*03d8*/ 	.word	0x0000c200


	//   ....[62]....
        /*03dc*/ 	.word	0x0000c250


	//   ....[63]....
        /*03e0*/ 	.word	0x0000c270


	//   ....[64]....
        /*03e4*/ 	.word	0x0000c5f0


	//   ....[65]....
        /*03e8*/ 	.word	0x0000c620


	//   ....[66]....
        /*03ec*/ 	.word	0x0000c660


	//   ....[67]....
        /*03f0*/ 	.word	0x0000c680


	//   ....[68]....
        /*03f4*/ 	.word	0x0000c6a0


	//   ....[69]....
        /*03f8*/ 	.word	0x0000c6d0


	//   ....[70]....
        /*03fc*/ 	.word	0x0000c770


	//   ....[71]....
        /*0400*/ 	.word	0x0000c7a0


	//   ....[72]....
        /*0404*/ 	.word	0x0000c830


	//   ....[73]....
        /*0408*/ 	.word	0x0000c860


	//   ....[74]....
        /*040c*/ 	.word	0x0000c870


	//   ....[75]....
        /*0410*/ 	.word	0x0000c900


	//   ....[76]....
        /*0414*/ 	.word	0x0000d070


	//   ....[77]....
        /*0418*/ 	.word	0x0000d090


	//   ....[78]....
        /*041c*/ 	.word	0x0000d0a0


	//   ....[79]....
        /*0420*/ 	.word	0x0000d0b0


	//   ....[80]....
        /*0424*/ 	.word	0x0000d0c0


	//   ....[81]....
        /*0428*/ 	.word	0x0000d0d0


	//   ....[82]....
        /*042c*/ 	.word	0x0000d0f0


	//   ....[83]....
        /*0430*/ 	.word	0x0000d110


	//   ....[84]....
        /*0434*/ 	.word	0x0000d140


	//   ....[85]....
        /*0438*/ 	.word	0x0000d180


	//   ....[86]....
        /*043c*/ 	.word	0x0000d1c0


	//   ....[87]....
        /*0440*/ 	.word	0x0000d210


	//   ....[88]....
        /*0444*/ 	.word	0x0000d560


	//   ....[89]....
        /*0448*/ 	.word	0x0000d580


	//   ....[90]....
        /*044c*/ 	.word	0x0000d590


	//   ....[91]....
        /*0450*/ 	.word	0x0000d5a0


	//   ....[92]....
        /*0454*/ 	.word	0x0000d5b0


	//   ....[93]....
        /*0458*/ 	.word	0x0000d5e0


	//   ....[94]....
        /*045c*/ 	.word	0x0000d640


	//   ....[95]....
        /*0460*/ 	.word	0x0000d660


	//   ....[96]....
        /*0464*/ 	.word	0x0000d6c0


	//   ....[97]....
        /*0468*/ 	.word	0x0000d6d0


	//   ....[98]....
        /*046c*/ 	.word	0x0000d740


	//   ....[99]....
        /*0470*/ 	.word	0x0000d760


	//   ....[100]....
        /*0474*/ 	.word	0x0000dac0


	//   ....[101]....
        /*0478*/ 	.word	0x0000e020


	//   ....[102]....
        /*047c*/ 	.word	0x0000e110


	//   ....[103]....
        /*0480*/ 	.word	0x0000e1b0


	//   ....[104]....
        /*0484*/ 	.word	0x0000e230


	//   ....[105]....
        /*0488*/ 	.word	0x0000e2e0


	//   ....[106]....
        /*048c*/ 	.word	0x0000e340


	//   ....[107]....
        /*0490*/ 	.word	0x0000e400


	//   ....[108]....
        /*0494*/ 	.word	0x0000e460


	//   ....[109]....
        /*0498*/ 	.word	0x0000e520


	//   ....[110]....
        /*049c*/ 	.word	0x0000e580


	//   ....[111]....
        /*04a0*/ 	.word	0x0000e640


	//   ....[112]....
        /*04a4*/ 	.word	0x0000e6a0


	//   ....[113]....
        /*04a8*/ 	.word	0x0000e740


	//   ....[114]....
        /*04ac*/ 	.word	0x0000e7e0


	//   ....[115]....
        /*04b0*/ 	.word	0x0000e840


	//   ....[116]....
        /*04b4*/ 	.word	0x0000e900


	//   ....[117]....
        /*04b8*/ 	.word	0x0000e9b0


	//   ....[118]....
        /*04bc*/ 	.word	0x0000ea10


	//   ....[119]....
        /*04c0*/ 	.word	0x0000eae0


	//   ....[120]....
        /*04c4*/ 	.word	0x0000eb40


	//   ....[121]....
        /*04c8*/ 	.word	0x0000ec10


	//   ....[122]....
        /*04cc*/ 	.word	0x0000ec70


	//   ....[123]....
        /*04d0*/ 	.word	0x0000ed40


	//   ....[124]....
        /*04d4*/ 	.word	0x0000eda0


	//   ....[125]....
        /*04d8*/ 	.word	0x0000ee70


	//   ....[126]....
        /*04dc*/ 	.word	0x0000eed0


	//   ....[127]....
        /*04e0*/ 	.word	0x0000ef80


	//   ....[128]....
        /*04e4*/ 	.word	0x0000f000


	//   ....[129]....
        /*04e8*/ 	.word	0x0000f0a0


	//   ....[130]....
        /*04ec*/ 	.word	0x0000f1f0


	//   ....[131]....
        /*04f0*/ 	.word	0x0000f2c0


	//   ....[132]....
        /*04f4*/ 	.word	0x0000f330


	//   ....[133]....
        /*04f8*/ 	.word	0x0000f3f0


	//   ....[134]....
        /*04fc*/ 	.word	0x0000f4e0


	//   ....[135]....
        /*0500*/ 	.word	0x0000f5a0


	//   ....[136]....
        /*0504*/ 	.word	0x0000f680


	//   ....[137]....
        /*0508*/ 	.word	0x0000f740


	//   ....[138]....
        /*050c*/ 	.word	0x0000f820


	//   ....[139]....
        /*0510*/ 	.word	0x0000f8e0


	//   ....[140]....
        /*0514*/ 	.word	0x0000f9c0


	//   ....[141]....
        /*0518*/ 	.word	0x0000fa90


	//   ....[142]....
        /*051c*/ 	.word	0x0000fbf0


	//   ....[143]....
        /*0520*/ 	.word	0x0000fc90


	//   ....[144]....
        /*0524*/ 	.word	0x0000fcf0


	//   ....[145]....
        /*0528*/ 	.word	0x0000fd90


	//   ....[146]....
        /*052c*/ 	.word	0x0000fdf0


	//   ....[147]....
        /*0530*/ 	.word	0x0000fe90


	//   ....[148]....
        /*0534*/ 	.word	0x0000fef0


	//   ....[149]....
        /*0538*/ 	.word	0x0000ff90


	//   ....[150]....
        /*053c*/ 	.word	0x0000fff0


	//   ....[151]....
        /*0540*/ 	.word	0x00010090


	//   ....[152]....
        /*0544*/ 	.word	0x000100f0


	//   ....[153]....
        /*0548*/ 	.word	0x00010190


	//   ....[154]....
        /*054c*/ 	.word	0x00010280


	//   ....[155]....
        /*0550*/ 	.word	0x00010320


	//   ....[156]....
        /*0554*/ 	.word	0x00010390


	//   ....[157]....
        /*0558*/ 	.word	0x00010460


	//   ....[158]....
        /*055c*/ 	.word	0x000104c0


	//   ....[159]....
        /*0560*/ 	.word	0x000105a0


	//   ....[160]....
        /*0564*/ 	.word	0x00010600


	//   ....[161]....
        /*0568*/ 	.word	0x000106e0


	//   ....[162]....
        /*056c*/ 	.word	0x00010740


	//   ....[163]....
        /*0570*/ 	.word	0x00010820


	//   ....[164]....
        /*0574*/ 	.word	0x00010880


	//   ....[165]....
        /*0578*/ 	.word	0x00010960


	//   ....[166]....
        /*057c*/ 	.word	0x00010a50


	//----- nvinfo : EIATTR_REG_RECONFIG
	.align		4
.L_493:
        /*0580*/ 	.byte	0x01, 0x54
	.zero		2


	//----- nvinfo : EIATTR_SYSCALL_OFFSETS
	.align		4
        /*0584*/ 	.byte	0x04, 0x46
        /*0586*/ 	.short	(.L_495 - .L_494)


	//   ....[0]....
.L_494:
        /*0588*/ 	.word	0x00001510


	//   ....[1]....
        /*058c*/ 	.word	0x0000ad70


	//   ....[2]....
        /*0590*/ 	.word	0x0000aeb0


	//   ....[3]....
        /*0594*/ 	.word	0x0000afa0


	//   ....[4]....
        /*0598*/ 	.word	0x0000bba0


	//----- nvinfo : EIATTR_MBARRIER_INSTR_OFFSETS
	.align		4
.L_495:
        /*059c*/ 	.byte	0x04, 0x39
        /*059e*/ 	.short	(.L_497 - .L_496)


	//   ....[0]....
.L_496:
        /*05a0*/ 	.word	0x00000170
        /*05a4*/ 	.word	0x000000ff
        /*05a8*/ 	.word	0x00022800
        /*05ac*/ 	.short	0x0100
        /*05ae*/ 	.byte	0x08
	.zero		1


	//   ....[1]....
        /*05b0*/ 	.word	0x00000180
        /*05b4*/ 	.word	0x000000ff
        /*05b8*/ 	.word	0x00022820
        /*05bc*/ 	.short	0x0100
        /*05be*/ 	.byte	0x08
	.zero		1


	//   ....[2]....
        /*05c0*/ 	.word	0x00000270
        /*05c4*/ 	.word	0x000000ff
        /*05c8*/ 	.word	0x00022830
        /*05cc*/ 	.short	0x0100
        /*05ce*/ 	.byte	0x08
	.zero		1


	//   ....[3]....
        /*05d0*/ 	.word	0x00000280
        /*05d4*/ 	.word	0x000000ff
        /*05d8*/ 	.word	0x00022840
        /*05dc*/ 	.short	0x0100
        /*05de*/ 	.byte	0x08
	.zero		1


	//   ....[4]....
        /*05e0*/ 	.word	0x00000290
        /*05e4*/ 	.word	0x000000ff
        /*05e8*/ 	.word	0x00022838
        /*05ec*/ 	.short	0x0100
        /*05ee*/ 	.byte	0x08
	.zero		1


	//   ....[5]....
        /*05f0*/ 	.word	0x000002a0
        /*05f4*/ 	.word	0x000000ff
        /*05f8*/ 	.word	0x00022848
        /*05fc*/ 	.short	0x0100
        /*05fe*/ 	.byte	0x08
	.zero		1


	//   ....[6]....
        /*0600*/ 	.word	0x000003d0
        /*0604*/ 	.word	0x000000ff
        /*0608*/ 	.word	0x00022850
        /*060c*/ 	.short	0x0100
        /*060e*/ 	.byte	0x08
	.zero		1


	//   ....[7]....
        /*0610*/ 	.word	0x000003e0
        /*0614*/ 	.word	0x000000ff
        /*0618*/ 	.word	0x00022860
        /*061c*/ 	.short	0x0100
        /*061e*/ 	.byte	0x08
	.zero		1


	//   ....[8]....
        /*0620*/ 	.word	0x000003f0
        /*0624*/ 	.word	0x000000ff
        /*0628*/ 	.word	0x00022858
        /*062c*/ 	.short	0x0100
        /*062e*/ 	.byte	0x08
	.zero		1


	//   ....[9]....
        /*0630*/ 	.word	0x00000400
        /*0634*/ 	.word	0x000000ff
        /*0638*/ 	.word	0x00022868
        /*063c*/ 	.short	0x0100
        /*063e*/ 	.byte	0x08
	.zero		1


	//   ....[10]....
        /*0640*/ 	.word	0x000004f0
        /*0644*/ 	.word	0x000000ff
        /*0648*/ 	.word	0x00022870
        /*064c*/ 	.short	0x0100
        /*064e*/ 	.byte	0x06
	.zero		1


	//   ....[11]....
        /*0650*/ 	.word	0x00000500
        /*0654*/ 	.word	0x000000ff
        /*0658*/ 	.word	0x00022880
        /*065c*/ 	.short	0x0100
        /*065e*/ 	.byte	0x06
	.zero		1


	//   ....[12]....
        /*0660*/ 	.word	0x00000510
        /*0664*/ 	.word	0x000000ff
        /*0668*/ 	.word	0x00022878
        /*066c*/ 	.short	0x0100
        /*066e*/ 	.byte	0x06
	.zero		1


	//   ....[13]....
        /*0670*/ 	.word	0x00000520
        /*0674*/ 	.word	0x000000ff
        /*0678*/ 	.word	0x00022888
        /*067c*/ 	.short	0x0100
        /*067e*/ 	.byte	0x06
	.zero		1


	//   ....[14]....
        /*0680*/ 	.word	0x00000650
        /*0684*/ 	.word	0x000000ff
        /*0688*/ 	.word	0x00022890
        /*068c*/ 	.short	0x0100
        /*068e*/ 	.byte	0x08
	.zero		1


	//   ....[15]....
        /*0690*/ 	.word	0x00000660
        /*0694*/ 	.word	0x000000ff
        /*0698*/ 	.word	0x000228a0
        /*069c*/ 	.short	0x0100
        /*069e*/ 	.byte	0x08
	.zero		1


	//   ....[16]....
        /*06a0*/ 	.word	0x00000670
        /*06a4*/ 	.word	0x000000ff
        /*06a8*/ 	.word	0x00022898
        /*06ac*/ 	.short	0x0100
        /*06ae*/ 	.byte	0x08
	.zero		1


	//   ....[17]....
        /*06b0*/ 	.word	0x00000680
        /*06b4*/ 	.word	0x000000ff
        /*06b8*/ 	.word	0x000228a8
        /*06bc*/ 	.short	0x0100
        /*06be*/ 	.byte	0x08
	.zero		1


	//   ....[18]....
        /*06c0*/ 	.word	0x000007c0
        /*06c4*/ 	.word	0x000000ff
        /*06c8*/ 	.word	0x000228b0
        /*06cc*/ 	.short	0x0100
        /*06ce*/ 	.byte	0x08
	.zero		1


	//   ....[19]....
        /*06d0*/ 	.word	0x000007d0
        /*06d4*/ 	.word	0x000000ff
        /*06d8*/ 	.word	0x000228c0
        /*06dc*/ 	.short	0x0100
        /*06de*/ 	.byte	0x08
	.zero		1


	//   ....[20]....
        /*06e0*/ 	.word	0x000007e0
        /*06e4*/ 	.word	0x000000ff
        /*06e8*/ 	.word	0x000228b8
        /*06ec*/ 	.short	0x0100
        /*06ee*/ 	.byte	0x08
	.zero		1


	//   ....[21]....
        /*06f0*/ 	.word	0x000007f0
        /*06f4*/ 	.word	0x000000ff
        /*06f8*/ 	.word	0x000228c8
        /*06fc*/ 	.short	0x0100
        /*06fe*/ 	.byte	0x08
	.zero		1


	//   ....[22]....
        /*0700*/ 	.word	0x00001540
        /*0704*/ 	.word	0x000000ff
        /*0708*/ 	.word	0x00022800
        /*070c*/ 	.short	0x010a
        /*070e*/ 	.byte	0x2a
	.zero		1


	//   ....[23]....
        /*0710*/ 	.word	0x000015d0
        /*0714*/ 	.word	0x000000ff
        /*0718*/ 	.word	0x00022830
        /*071c*/ 	.short	0x010a
        /*071e*/ 	.byte	0x2a
	.zero		1


	//   ....[24]....
        /*0720*/ 	.word	0x00001610
        /*0724*/ 	.word	0x000000ff
        /*0728*/ 	.word	0x00022830
        /*072c*/ 	.short	0x010a
        /*072e*/ 	.byte	0x2a
	.zero		1


	//   ....[25]....
        /*0730*/ 	.word	0x00001b50
        /*0734*/ 	.word	0x000000ff
        /*0738*/ 	.word	0x00000000
        /*073c*/ 	.short	0x0101
        /*073e*/ 	.byte	0x04
	.zero		1


	//   ....[26]....
        /*0740*/ 	.word	0x00002fd0
        /*0744*/ 	.word	0x000000ff
        /*0748*/ 	.word	0x00022850
        /*074c*/ 	.short	0x010a
        /*074e*/ 	.byte	0x2a
	.zero		1


	//   ....[27]....
        /*0750*/ 	.word	0x00003010
        /*0754*/ 	.word	0x000000ff
        /*0758*/ 	.word	0x00022850
        /*075c*/ 	.short	0x010a
        /*075e*/ 	.byte	0x2a
	.zero		1


	//   ....[28]....
        /*0760*/ 	.word	0x00003400
        /*0764*/ 	.word	0x000000ff
        /*0768*/ 	.word	0x00000000
        /*076c*/ 	.short	0x0101
        /*076e*/ 	.byte	0x0a
	.zero		1


	//   ....[29]....
        /*0770*/ 	.word	0x00003590
        /*0774*/ 	.word	0x000000ff
        /*0778*/ 	.word	0x00022830
        /*077c*/ 	.short	0x010a
        /*077e*/ 	.byte	0x1c
	.zero		1


	//   ....[30]....
        /*0780*/ 	.word	0x000035d0
        /*0784*/ 	.word	0x000000ff
        /*0788*/ 	.word	0x00022830
        /*078c*/ 	.short	0x010a
        /*078e*/ 	.byte	0x1c
	.zero		1


	//   ....[31]....
        /*0790*/ 	.word	0x00003880
        /*0794*/ 	.word	0x000000ff
        /*0798*/ 	.word	0x00000000
        /*079c*/ 	.short	0x0101
        /*079e*/ 	.byte	0x0a
	.zero		1


	//   ....[32]....
        /*07a0*/ 	.word	0x000055c0
        /*07a4*/ 	.word	0x000000ff
        /*07a8*/ 	.word	0x00022850
        /*07ac*/ 	.short	0x010a
        /*07ae*/ 	.byte	0x1c
	.zero		1


	//   ....[33]....
        /*07b0*/ 	.word	0x00005600
        /*07b4*/ 	.word	0x000000ff
        /*07b8*/ 	.word	0x00022850
        /*07bc*/ 	.short	0x010a
        /*07be*/ 	.byte	0x1c
	.zero		1


	//   ....[34]....
        /*07c0*/ 	.word	0x00005900
        /*07c4*/ 	.word	0x000000ff
        /*07c8*/ 	.word	0x00000000
        /*07cc*/ 	.short	0x0101
        /*07ce*/ 	.byte	0x1c
	.zero		1


	//   ....[35]....
        /*07d0*/ 	.word	0x00005a20
        /*07d4*/ 	.word	0x000000ff
        /*07d8*/ 	.word	0x00022830
        /*07dc*/ 	.short	0x010a
        /*07de*/ 	.byte	0x1a
	.zero		1


	//   ....[36]....
        /*07e0*/ 	.word	0x00005a60
        /*07e4*/ 	.word	0x000000ff
        /*07e8*/ 	.word	0x00022830
        /*07ec*/ 	.short	0x010a
        /*07ee*/ 	.byte	0x1a
	.zero		1


	//   ....[37]....
        /*07f0*/ 	.word	0x00005c60
        /*07f4*/ 	.word	0x000000ff
        /*07f8*/ 	.word	0x00000000
        /*07fc*/ 	.short	0x0101
        /*07fe*/ 	.byte	0x0a
	.zero		1


	//   ....[38]....
        /*0800*/ 	.word	0x000072c0
        /*0804*/ 	.word	0x000000ff
        /*0808*/ 	.word	0x00022850
        /*080c*/ 	.short	0x010a
        /*080e*/ 	.byte	0x1a
	.zero		1


	//   ....[39]....
        /*0810*/ 	.word	0x00007300
        /*0814*/ 	.word	0x000000ff
        /*0818*/ 	.word	0x00022850
        /*081c*/ 	.short	0x010a
        /*081e*/ 	.byte	0x1a
	.zero		1


	//   ....[40]....
        /*0820*/ 	.word	0x00007600
        /*0824*/ 	.word	0x000000ff
        /*0828*/ 	.word	0x00000000
        /*082c*/ 	.short	0x0101
        /*082e*/ 	.byte	0x1a
	.zero		1


	//   ....[41]....
        /*0830*/ 	.word	0x000088b0
        /*0834*/ 	.word	0x000000ff
        /*0838*/ 	.word	0x00000000
        /*083c*/ 	.short	0x0101
        /*083e*/ 	.byte	0x04
	.zero		1


	//   ....[42]....
        /*0840*/ 	.word	0x0000b4a0
        /*0844*/ 	.word	0x000000ff
        /*0848*/ 	.word	0x00022840
        /*084c*/ 	.short	0x010a
        /*084e*/ 	.byte	0x2d
	.zero		1


	//   ....[43]....
        /*0850*/ 	.word	0x0000b9d0
        /*0854*/ 	.word	0x000000ff
        /*0858*/ 	.word	0x00022830
        /*085c*/ 	.short	0x0107
        /*085e*/ 	.byte	0x2d
	.zero		1


	//   ....[44]....
        /*0860*/ 	.word	0x0000ba40
        /*0864*/ 	.word	0x000000ff
        /*0868*/ 	.word	0x00022830
        /*086c*/ 	.short	0x0101
        /*086e*/ 	.byte	0x2d
	.zero		1


	//   ....[45]....
        /*0870*/ 	.word	0x0000c340
        /*0874*/ 	.word	0x000000ff
        /*0878*/ 	.word	0x00022800
        /*087c*/ 	.short	0x0107
        /*087e*/ 	.byte	0x2d
	.zero		1


	//   ....[46]....
        /*0880*/ 	.word	0x0000c380
        /*0884*/ 	.word	0x000000ff
        /*0888*/ 	.word	0x00022800
        /*088c*/ 	.short	0x0101
        /*088e*/ 	.byte	0x2d
	.zero		1


	//   ....[47]....
        /*0890*/ 	.word	0x0000c390
        /*0894*/ 	.word	0x000000ff
        /*0898*/ 	.word	0x00022820
        /*089c*/ 	.short	0x010a
        /*089e*/ 	.byte	0x2d
	.zero		1


	//   ....[48]....
        /*08a0*/ 	.word	0x0000c3e0
        /*08a4*/ 	.word	0x000000ff
        /*08a8*/ 	.word	0x00022860
        /*08ac*/ 	.short	0x010a
        /*08ae*/ 	.byte	0x2d
	.zero		1


	//   ....[49]....
        /*08b0*/ 	.word	0x0000cb10
        /*08b4*/ 	.word	0x000000ff
        /*08b8*/ 	.word	0x00022850
        /*08bc*/ 	.short	0x0107
        /*08be*/ 	.byte	0x2d
	.zero		1


	//   ....[50]....
        /*08c0*/ 	.word	0x0000cb90
        /*08c4*/ 	.word	0x000000ff
        /*08c8*/ 	.word	0x00022850
        /*08cc*/ 	.short	0x0101
        /*08ce*/ 	.byte	0x2d
	.zero		1


	//   ....[51]....
        /*08d0*/ 	.word	0x0000ce70
        /*08d4*/ 	.word	0x00000020
        /*08d8*/ 	.word	0x00022840
        /*08dc*/ 	.short	0x010a
        /*08de*/ 	.byte	0x3f
	.zero		1


	//   ....[52]....
        /*08e0*/ 	.word	0x0000d2a0
        /*08e4*/ 	.word	0x00000020
        /*08e8*/ 	.word	0x00022830
        /*08ec*/ 	.short	0x0107
        /*08ee*/ 	.byte	0x3f
	.zero		1


	//   ....[53]....
        /*08f0*/ 	.word	0x0000d350
        /*08f4*/ 	.word	0x00000020
        /*08f8*/ 	.word	0x00022830
        /*08fc*/ 	.short	0x0101
        /*08fe*/ 	.byte	0x3f
	.zero		1


	//   ....[54]....
        /*0900*/ 	.word	0x0000d380
        /*0904*/ 	.word	0x00000020
        /*0908*/ 	.word	0x00022860
        /*090c*/ 	.short	0x010a
        /*090e*/ 	.byte	0x3f
	.zero		1


	//   ....[55]....
        /*0910*/ 	.word	0x0000d8c0
        /*0914*/ 	.word	0x00000020
        /*0918*/ 	.word	0x00022850
        /*091c*/ 	.short	0x0107
        /*091e*/ 	.byte	0x3f
	.zero		1


	//   ....[56]....
        /*0920*/ 	.word	0x0000d990
        /*0924*/ 	.word	0x00000020
        /*0928*/ 	.word	0x00022850
        /*092c*/ 	.short	0x0101
        /*092e*/ 	.byte	0x3f
	.zero		1


	//   ....[57]....
        /*0930*/ 	.word	0x0000da70
        /*0934*/ 	.word	0x00000004
        /*0938*/ 	.word	0x00022820
        /*093c*/ 	.short	0x010a
        /*093e*/ 	.byte	0x3f
	.zero		1


	//   ....[58]....
        /*0940*/ 	.word	0x0000dbb0
        /*0944*/ 	.word	0x00000005
        /*0948*/ 	.word	0x00022840
        /*094c*/ 	.short	0x010a
        /*094e*/ 	.byte	0x3f
	.zero		1


	//   ....[59]....
        /*0950*/ 	.word	0x0000dc50
        /*0954*/ 	.word	0x00000015
        /*0958*/ 	.word	0x00022840
        /*095c*/ 	.short	0x010a
        /*095e*/ 	.byte	0x3f
	.zero		1


	//   ....[60]....
        /*0960*/ 	.word	0x0000dc90
        /*0964*/ 	.word	0x00000005
        /*0968*/ 	.word	0x00022860
        /*096c*/ 	.short	0x010a
        /*096e*/ 	.byte	0x3f
	.zero		1


	//   ....[61]....
        /*0970*/ 	.word	0x0000dcd0
        /*0974*/ 	.word	0x00000015
        /*0978*/ 	.word	0x00022860
        /*097c*/ 	.short	0x010a
        /*097e*/ 	.byte	0x3f
	.zero		1


	//   ....[62]....
        /*0980*/ 	.word	0x0000dd40
        /*0984*/ 	.word	0x00000005
        /*0988*/ 	.word	0x00022800
        /*098c*/ 	.short	0x010a
        /*098e*/ 	.byte	0x3f
	.zero		1


	//   ....[63]....
        /*0990*/ 	.word	0x0000dda0
        /*0994*/ 	.word	0x00000005
        /*0998*/ 	.word	0x00022830
        /*099c*/ 	.short	0x010a
        /*099e*/ 	.byte	0x3f
	.zero		1


	//   ....[64]....
        /*09a0*/ 	.word	0x0000de00
        /*09a4*/ 	.word	0x0000000b
        /*09a8*/ 	.word	0x00022850
        /*09ac*/ 	.short	0x010a
        /*09ae*/ 	.byte	0x3f
	.zero		1


	//   ....[65]....
        /*09b0*/ 	.word	0x0000de60
        /*09b4*/ 	.word	0x00000009
        /*09b8*/ 	.word	0x00022830
        /*09bc*/ 	.short	0x010a
        /*09be*/ 	.byte	0x3f
	.zero		1


	//   ....[66]....
        /*09c0*/ 	.word	0x0000dec0
        /*09c4*/ 	.word	0x0000000b
        /*09c8*/ 	.word	0x00022850
        /*09cc*/ 	.short	0x010a
        /*09ce*/ 	.byte	0x3f
	.zero		1


	//   ....[67]....
        /*09d0*/ 	.word	0x0000df20
        /*09d4*/ 	.word	0x00000009
        /*09d8*/ 	.word	0x00022830
        /*09dc*/ 	.short	0x010a
        /*09de*/ 	.byte	0x3f
	.zero		1


	//   ....[68]....
        /*09e0*/ 	.word	0x0000df80
        /*09e4*/ 	.word	0x00000007
        /*09e8*/ 	.word	0x00022850
        /*09ec*/ 	.short	0x010a
        /*09ee*/ 	.byte	0x3f
	.zero		1


	//   ....[69]....
        /*09f0*/ 	.word	0x0000e060
        /*09f4*/ 	.word	0x00000003
        /*09f8*/ 	.word	0x00022840
        /*09fc*/ 	.short	0x010a
        /*09fe*/ 	.byte	0x3f
	.zero		1


	//   ....[70]....
        /*0a00*/ 	.word	0x0000f0e0
        /*0a04*/ 	.word	0x00000003
        /*0a08*/ 	.word	0x00022820
        /*0a0c*/ 	.short	0x010a
        /*0a0e*/ 	.byte	0x3f
	.zero		1


	//   ....[71]....
        /*0a10*/ 	.word	0x0000f140
        /*0a14*/ 	.word	0x00000003
        /*0a18*/ 	.word	0x00022860
        /*0a1c*/ 	.short	0x010a
        /*0a1e*/ 	.byte	0x3f
	.zero		1


	//   ....[72]....
        /*0a20*/ 	.word	0x0000fb40
        /*0a24*/ 	.word	0x00000020
        /*0a28*/ 	.word	0x00022840
        /*0a2c*/ 	.short	0x010a
        /*0a2e*/ 	.byte	0x3f
	.zero		1


	//   ....[73]....
        /*0a30*/ 	.word	0x000101d0
        /*0a34*/ 	.word	0x00000020
        /*0a38*/ 	.word	0x00022860
        /*0a3c*/ 	.short	0x010a
        /*0a3e*/ 	.byte	0x3f
	.zero		1


	//   ....[74]....
        /*0a40*/ 	.word	0x000109a0
        /*0a44*/ 	.word	0x00000004
        /*0a48*/ 	.word	0x00022820
        /*0a4c*/ 	.short	0x010a
        /*0a4e*/ 	.byte	0x3f
	.zero		1


	//   ....[75]....
        /*0a50*/ 	.word	0x00010b10
        /*0a54*/ 	.word	0x00000005
        /*0a58*/ 	.word	0x00022840
        /*0a5c*/ 	.short	0x010a
        /*0a5e*/ 	.byte	0x3f
	.zero		1


	//   ....[76]....
        /*0a60*/ 	.word	0x00010b60
        /*0a64*/ 	.word	0x00000015
        /*0a68*/ 	.word	0x00022840
        /*0a6c*/ 	.short	0x010a
        /*0a6e*/ 	.byte	0x3f
	.zero		1


	//   ....[77]....
        /*0a70*/ 	.word	0x00010bb0
        /*0a74*/ 	.word	0x00000005
        /*0a78*/ 	.word	0x00022860
        /*0a7c*/ 	.short	0x010a
        /*0a7e*/ 	.byte	0x3f
	.zero		1


	//----- nvinfo : EIATTR_NUM_MBARRIERS
	.align		4
.L_497:
        /*0a80*/ 	.byte	0x03, 0x38
        /*0a82*/ 	.short	0x0016


	//----- nvinfo : EIATTR_EXIT_INSTR_OFFSETS
	.align		4
        /*0a84*/ 	.byte	0x04, 0x1c
        /*0a86*/ 	.short	(.L_499 - .L_498)


	//   ....[0]....
.L_498:
        /*0a88*/ 	.word	0x0000dd20


	//----- nvinfo : EIATTR_MAX_THREADS
	.align		4
.L_499:
        /*0a8c*/ 	.byte	0x04, 0x05
        /*0a8e*/ 	.short	(.L_501 - .L_500)
.L_500:
        /*0a90*/ 	.word	0x00000180
        /*0a94*/ 	.word	0x00000001
        /*0a98*/ 	.word	0x00000001


	//----- nvinfo : EIATTR_CRS_STACK_SIZE
	.align		4
.L_501:
        /*0a9c*/ 	.byte	0x04, 0x1e
        /*0a9e*/ 	.short	(.L_503 - .L_502)
.L_502:
        /*0aa0*/ 	.word	0x00000000


	//----- nvinfo : EIATTR_CBANK_PARAM_SIZE
	.align		4
.L_503:
        /*0aa4*/ 	.byte	0x03, 0x19
        /*0aa6*/ 	.short	0x0a70


	//----- nvinfo : EIATTR_PARAM_CBANK
	.align		4
        /*0aa8*/ 	.byte	0x04, 0x0a
        /*0aaa*/ 	.short	(.L_505 - .L_504)
	.align		4
.L_504:
        /*0aac*/ 	.word	index@(.nv.constant0._ZN7cutlass13device_kernelIN5flash11enable_sm90INS1_16FlashAttnFwdSm90INS1_25CollectiveMainloopFwdSm90ILi2EN4cute5tupleIJNS5_1CILi1EEES8_S8_EEENS6_IJNS7_ILi128EEENS7_ILi96EEENS7_ILi64EEEEEELi256ENS_10bfloat16_tEfNS_4arch4Sm90ELb1ELb0ELb0ELb0ELb1ELb0ELb0ELb1ELb0ELb1ELb1ELb0EEENS1_21CollectiveEpilogueFwdINS6_IJSA_NS7_ILi256EEESB_EEES9_SE_SG_Li256ELb0ELb1ELb1ELb0EEENS1_19SingleTileSchedulerILb0ELb1ELb1ELi128EEEEEEEEEvNT_6ParamsE)
        /*0ab0*/ 	.short	0x0210
        /*0ab2*/ 	.short	0x0a70


	//----- nvinfo : EIATTR_SW_WAR
	.align		4
.L_505:
        /*0ab4*/ 	.byte	0x04, 0x36
        /*0ab6*/ 	.short	(.L_507 - .L_506)
.L_506:
        /*0ab8*/ 	.word	0x00000008
.L_507:


//--------------------- .nv.info._ZN7cutlass13device_kernelIN5flash11enable_sm90INS1_16FlashAttnFwdSm90INS1_25CollectiveMainloopFwdSm90ILi2EN4cute5tupleIJNS5_1CILi1EEES8_S8_EEENS6_IJNS7_ILi128EEENS7_ILi96EEENS7_ILi64EEEEEELi256ENS_10bfloat16_tEfNS_4arch4Sm90ELb1ELb0ELb0ELb0ELb1ELb0ELb1ELb1ELb0ELb1ELb1ELb0EEENS1_21CollectiveEpilogueFwdINS6_IJSA_NS7_ILi256EEESB_EEES9_SE_SG_Li256ELb0ELb1ELb1ELb0EEENS1_19SingleTileSchedulerILb0ELb1ELb1ELi128EEEEEEEEEvNT_6ParamsE --------------------------
	.section	.nv.info._ZN7cutlass13device_kernelIN5flash11enable_sm90INS1_16FlashAttnFwdSm90INS1_25CollectiveMainloopFwdSm90ILi2EN4cute5tupleIJNS5_1CILi1EEES8_S8_EEENS6_IJNS7_ILi128EEENS7_ILi96EEENS7_ILi64EEEEEELi256ENS_10bfloat16_tEfNS_4arch4Sm90ELb1ELb0ELb0ELb0ELb1ELb0ELb1ELb1ELb0ELb1ELb1ELb0EEENS1_21CollectiveEpilogueFwdINS6_IJSA_NS7_ILi256EEESB_EEES9_SE_SG_Li256ELb0ELb1ELb1ELb0EEENS1_19SingleTileSchedulerILb0ELb1ELb1ELi128EEEEEEEEEvNT_6ParamsE,"",@"SHT_CUDA_INFO"
	.sectionflags	@""
	.align	4


	//----- nvinfo : EIATTR_CUDA_API_VERSION
	.align		4
        /*0000*/ 	.byte	0x04, 0x37
        /*0002*/ 	.short	(.L_509 - .L_508)
.L_508:
        /*0004*/ 	.word	0x00000082


	//----- nvinfo : EIATTR_KPARAM_INFO
	.align		4
.L_509:
        /*0008*/ 	.byte	0x04, 0x17
        /*000a*/ 	.short	(.L_511 - .L_510)
.L_510:
        /*000c*/ 	.word	0x00000000
        /*0010*/ 	.short	0x0000
        /*0012*/ 	.short	0x0070
        /*0014*/ 	.byte	0x00, 0xf0, 0x01, 0x2c


	//----- nvinfo : EIATTR_SPARSE_MMA_MASK
	.align		4
.L_511:
        /*0018*/ 	.byte	0x03, 0x50
        /*001a*/ 	.short	0x0000


	//----- nvinfo : EIATTR_MAXREG_COUNT
	.align		4
        /*001c*/ 	.byte	0x03, 0x1b
        /*001e*/ 	.short	0x00a8


	//----- nvinfo : EIATTR_NUM_BARRIERS
	.align		4
        /*0020*/ 	.byte	0x02, 0x4c
        /*0022*/ 	.byte	0x10
	.zero		1


	//----- nvinfo : EIATTR_EXTERNS
	.align		4
        /*0024*/ 	.byte	0x04, 0x0f
        /*0026*/ 	.short	(.L_513 - .L_512)


	//   ....[0]....
	.align		4
.L_512:
        /*0028*/ 	.word	index@(__assertfail)


	//----- nvinfo : EIATTR_ANNOTATIONS
	.align		4
.L_513:
        /*002c*/ 	.byte	0x04, 0x55
        /*002e*/ 	.short	(.L_515 - .L_514)


	//   ....[0]....
.L_514:
        /*0030*/ 	.word	0x00000001
        /*0034*/ 	.byte	0xd0, 0x08, 0x00, 0x00, 0x01, 0x00, 0x00, 0x00, 0x40, 0x0a, 0x00, 0x00, 0x01, 0x00, 0x00, 0x00
        /*0044*/ 	.byte	0x80, 0x16, 0x00, 0x00, 0x01, 0x00, 0x00, 0x00, 0xb0, 0x9a, 0x00, 0x00, 0x01, 0x00, 0x00, 0x00
        /*0054*/ 	.byte	0xc0, 0xbc, 0x00, 0x00, 0x01, 0x00, 0x00, 0x00, 0xb0, 0xce, 0x00, 0x00, 0x01, 0x00, 0x00, 0x00
        /*0064*/ 	.byte	0xa0, 0x03, 0x01, 0x00


	//----- nvinfo : EIATTR_MERCURY_ISA_VERSION
	.align		4
.L_515:
        /*0068*/ 	.byte	0x03, 0x5f
        /*006a*/ 	.short	0x0101


	//----- nvinfo : EIATTR_INT_WARP_WIDE_INSTR_OFFSETS
	.align		4
        /*006c*/ 	.byte	0x04, 0x31
        /*006e*/ 	.short	(.L_517 - .L_516)


	//   ....[0]....
.L_516:
        /*0070*/ 	.word	0x000000c0


	//   ....[1]....
        /*0074*/ 	.word	0x000000d0


	//   ....[2]....
        /*0078*/ 	.word	0x000000e0


	//   ....[3]....
        /*007c*/ 	.word	0x00000180


	//----- nvinfo : EIATTR_COOP_GROUP_MASK_REGIDS
	.align		4
.L_517:
        /*0080*/ 	.byte	0x04, 0x29
        /*0082*/ 	.short	(.L_519 - .L_518)


	//   ....[0]....
.L_518:
        /*0084*/ 	.word	0xffffffff


	//   ....[1]....
        /*0088*/ 	.word	0xffffffff


	//   ....[2]....
        /*008c*/ 	.word	0xffffffff


	//   ....[3]....
        /*0090*/ 	.word	0xffffffff


	//   ....[4]....
        /*0094*/ 	.word	0xffffffff


	//   ....[5]....
        /*0098*/ 	.word	0xffffffff


	//   ....[6]....
        /*009c*/ 	.word	0xffffffff


	//   ....[7]....
        /*00a0*/ 	.word	0xffffffff


	//   ....[8]....
        /*00a4*/ 	.word	0xffffffff


	//   ....[9]....
        /*00a8*/ 	.word	0xffffffff


	//   ....[10]....
        /*00ac*/ 	.word	0xffffffff


	//   ....[11]....
        /*00b0*/ 	.word	0xffffffff


	//   ....[12]....
        /*00b4*/ 	.word	0xffffffff


	//   ....[13]....
        /*00b8*/ 	.word	0xffffffff


	//   ....[14]....
        /*00bc*/ 	.word	0xffffffff


	//   ....[15]....
        /*00c0*/ 	.word	0xffffffff


	//   ....[16]....
        /*00c4*/ 	.word	0xffffffff


	//   ....[17]....
        /*00c8*/ 	.word	0xffffffff


	//   ....[18]....
        /*00cc*/ 	.word	0xffffffff


	//   ....[19]....
        /*00d0*/ 	.word	0xffffffff


	//   ....[20]....
        /*00d4*/ 	.word	0xffffffff


	//   ....[21]....
        /*00d8*/ 	.word	0xffffffff


	//   ....[22]....
        /*00dc*/ 	.word	0xffffffff


	//   ....[23]....
        /*00e0*/ 	.word	0xffffffff


	//   ....[24]....
        /*00e4*/ 	.word	0xffffffff


	//   ....[25]....
        /*00e8*/ 	.word	0xffffffff


	//   ....[26]....
        /*00ec*/ 	.word	0xffffffff


	//   ....[27]....
        /*00f0*/ 	.word	0xffffffff


	//   ....[28]....
        /*00f4*/ 	.word	0xffffffff


	//   ....[29]....
        /*00f8*/ 	.word	0xffffffff


	//   ....[30]....
        /*00fc*/ 	.word	0xffffffff


	//   ....[31]....
        /*0100*/ 	.word	0xffffffff


	//   ....[32]....
        /*0104*/ 	.word	0xffffffff


	//   ....[33]....
        /*0108*/ 	.word	0xffffffff


	//   ....[34]....
        /*010c*/ 	.word	0xffffffff


	//   ....[35]....
        /*0110*/ 	.word	0xffffffff


	//   ....[36]....
        /*0114*/ 	.word	0xffffffff


	//   ....[37]....
        /*0118*/ 	.word	0xffffffff


	//   ....[38]....
        /*011c*/ 	.word	0xffffffff


	//   ....[39]....
        /*0120*/ 	.word	0xffffffff


	//   ....[40]....
        /*0124*/ 	.word	0xffffffff


	//   ....[41]....
        /*0128*/ 	.word	0xffffffff


	//   ....[42]....
        /*012c*/ 	.word	0xffffffff


	//   ....[43]....
        /*0130*/ 	.word	0xffffffff


	//   ....[44]....
        /*0134*/ 	.word	0xffffffff


	//   ....[45]....
        /*0138*/ 	.word	0xffffffff


	//   ....[46]....
        /*013c*/ 	.word	0xffffffff


	//   ....[47]....
        /*0140*/ 	.word	0xffffffff


	//   ....[48]....
        /*0144*/ 	.word	0xffffffff


	//   ....[49]....
        /*0148*/ 	.word	0xffffffff


	//   ....[50]....
        /*014c*/ 	.word	0xffffffff


	//   ....[51]....
        /*0150*/ 	.word	0xffffffff


	//   ....[52]....
        /*0154*/ 	.word	0xffffffff


	//   ....[53]....
        /*0158*/ 	.word	0xffffffff


	//   ....[54]....
        /*015c*/ 	.word	0xffffffff


	//   ....[55]....
        /*0160*/ 	.word	0xffffffff


	//   ....[56]....
        /*0164*/ 	.word	0xffffffff


	//   ....[57]....
        /*0168*/ 	.word	0xffffffff


	//   ....[58]....
        /*016c*/ 	.word	0xffffffff


	//   ....[59]....
        /*0170*/ 	.word	0xffffffff


	//   ....[60]....
        /*0174*/ 	.word	0xffffffff


	//   ....[61]....
        /*0178*/ 	.word	0xffffffff


	//   ....[62]....
        /*017c*/ 	.word	0xffffffff


	//   ....[63]....
        /*0180*/ 	.word	0xffffffff


	//   ....[64]....
        /*0184*/ 	.word	0xffffffff


	//   ....[65]....
        /*0188*/ 	.word	0xffffffff


	//   ....[66]....
        /*018c*/ 	.word	0xffffffff


	//   ....[67]....
        /*0190*/ 	.word	0xffffffff


	//   ....[68]....
        /*0194*/ 	.word	0xffffffff


	//   ....[69]....
        /*0198*/ 	.word	0xffffffff


	//   ....[70]....
        /*019c*/ 	.word	0xffffffff


	//   ....[71]....
        /*01a0*/ 	.word	0xffffffff


	//   ....[72]....
        /*01a4*/ 	.word	0xffffffff


	//   ....[73]....
        /*01a8*/ 	.word	0xffffffff


	//   ....[74]....
        /*01ac*/ 	.word	0xffffffff


	//   ....[75]....
        /*01b0*/ 	.word	0xffffffff


	//   ....[76]....
        /*01b4*/ 	.word	0xffffffff


	//   ....[77]....
        /*01b8*/ 	.word	0xffffffff


	//   ....[78]....
        /*01bc*/ 	.word	0xffffffff


	//   ....[79]....
        /*01c0*/ 	.word	0xffffffff


	//   ....[80]....
        /*01c4*/ 	.word	0xffffffff


	//   ....[81]....
        /*01c8*/ 	.word	0xffffffff


	//   ....[82]....
        /*01cc*/ 	.word	0xffffffff


	//   ....[83]....
        /*01d0*/ 	.word	0xffffffff


	//   ....[84]....
        /*01d4*/ 	.word	0xffffffff


	//   ....[85]....
        /*01d8*/ 	.word	0xffffffff


	//   ....[86]....
        /*01dc*/ 	.word	0xffffffff


	//   ....[87]....
        /*01e0*/ 	.word	0xffffffff


	//   ....[88]....
        /*01e4*/ 	.word	0xffffffff


	//   ....[89]....
        /*01e8*/ 	.word	0xffffffff


	//   ....[90]....
        /*01ec*/ 	.word	0xffffffff


	//   ....[91]....
        /*01f0*/ 	.word	0xffffffff


	//   ....[92]....
        /*01f4*/ 	.word	0xffffffff


	//   ....[93]....
        /*01f8*/ 	.word	0xffffffff


	//   ....[94]....
        /*01fc*/ 	.word	0xffffffff


	//   ....[95]....
        /*0200*/ 	.word	0xffffffff


	//   ....[96]....
        /*0204*/ 	.word	0xffffffff


	//   ....[97]....
        /*0208*/ 	.word	0xffffffff


	//   ....[98]....
        /*020c*/ 	.word	0xffffffff


	//   ....[99]....
        /*0210*/ 	.word	0xffffffff


	//   ....[100]....
        /*0214*/ 	.word	0xffffffff


	//   ....[101]....
        /*0218*/ 	.word	0xffffffff


	//   ....[102]....
        /*021c*/ 	.word	0xffffffff


	//   ....[103]....
        /*0220*/ 	.word	0xffffffff


	//   ....[104]....
        /*0224*/ 	.word	0xffffffff


	//   ....[105]....
        /*0228*/ 	.word	0xffffffff


	//   ....[106]....
        /*022c*/ 	.word	0xffffffff


	//   ....[107]....
        /*0230*/ 	.word	0xffffffff


	//   ....[108]....
        /*0234*/ 	.word	0xffffffff


	//   ....[109]....
        /*0238*/ 	.word	0xffffffff


	//   ....[110]....
        /*023c*/ 	.word	0xffffffff


	//   ....[111]....
        /*0240*/ 	.word	0xffffffff


	//   ....[112]....
        /*0244*/ 	.word	0xffffffff


	//   ....[113]....
        /*0248*/ 	.word	0xffffffff


	//   ....[114]....
        /*024c*/ 	.word	0xffffffff


	//   ....[115]....
        /*0250*/ 	.word	0xffffffff


	//   ....[116]....
        /*0254*/ 	.word	0xffffffff


	//   ....[117]....
        /*0258*/ 	.word	0x0500000f


	//   ....[118]....
        /*025c*/ 	.word	0x0500000f


	//   ....[119]....
        /*0260*/ 	.word	0x0500000f


	//   ....[120]....
        /*0264*/ 	.word	0x0500000f


	//   ....[121]....
        /*0268*/ 	.word	0x0500000f


	//   ....[122]....
        /*026c*/ 	.word	0x0500000f


	//   ....[123]....
        /*0270*/ 	.word	0x0500000f


	//   ....[124]....
        /*0274*/ 	.word	0x0500000f


	//   ....[125]....
        /*0278*/ 	.word	0x0500000f


	//   ....[126]....
        /*027c*/ 	.word	0x0500000f


	//   ....[127]....
        /*0280*/ 	.word	0x0500000f


	//   ....[128]....
        /*0284*/ 	.word	0x0500000f


	//   ....[129]....
        /*0288*/ 	.word	0x0500000f


	//   ....[130]....
        /*028c*/ 	.word	0x0500000f


	//   ....[131]....
        /*0290*/ 	.word	0x0500000f


	//   ....[132]....
        /*0294*/ 	.word	0x0500000f


	//   ....[133]....
        /*0298*/ 	.word	0x0500000f


	//   ....[134]....
        /*029c*/ 	.word	0x0500000f


	//   ....[135]....
        /*02a0*/ 	.word	0x0500000f


	//   ....[136]....
        /*02a4*/ 	.word	0x0500000f


	//   ....[137]....
        /*02a8*/ 	.word	0x0500000f


	//   ....[138]....
        /*02ac*/ 	.word	0x0500000f


	//   ....[139]....
        /*02b0*/ 	.word	0x0500000f


	//   ....[140]....
        /*02b4*/ 	.word	0x0500000f


	//   ....[141]....
        /*02b8*/ 	.word	0x0500000f


	//   ....[142]....
        /*02bc*/ 	.word	0x0500000f


	//   ....[143]....
        /*02c0*/ 	.word	0x0500000f


	//   ....[144]....
        /*02c4*/ 	.word	0x0500000f


	//   ....[145]....
        /*02c8*/ 	.word	0x0500000f


	//   ....[146]....
        /*02cc*/ 	.word	0x0500000f


	//   ....[147]....
        /*02d0*/ 	.word	0x0500000f


	//   ....[148]....
        /*02d4*/ 	.word	0x0500000f


	//   ....[149]....
        /*02d8*/ 	.word	0x0500000f


	//   ....[150]....
        /*02dc*/ 	.word	0x0500000f


	//   ....[151]....
        /*02e0*/ 	.word	0x0500000f


	//   ....[152]....
        /*02e4*/ 	.word	0x0500000f


	//   ....[153]....
        /*02e8*/ 	.word	0x0500000f


	//   ....[154]....
        /*02ec*/ 	.word	0x0500000f


	//   ....[155]....
        /*02f0*/ 	.word	0x0500000f


	//   ....[156]....
        /*02f4*/ 	.word	0x0500000f


	//   ....[157]....
        /*02f8*/ 	.word	0x0500000f


	//   ....[158]....
        /*02fc*/ 	.word	0x0500000f


	//   ....[159]....
        /*0300*/ 	.word	0x0500000f


	//   ....[160]....
        /*0304*/ 	.word	0x0500000f


	//   ....[161]....
        /*0308*/ 	.word	0x0500000f


	//   ....[162]....
        /*030c*/ 	.word	0x0500000f


	//   ....[163]....
        /*0310*/ 	.word	0x0500000f


	//   ....[164]....
        /*0314*/ 	.word	0x0500000f


	//   ....[165]....
        /*0318*/ 	.word	0x0500000f


	//   ....[166]....
        /*031c*/ 	.word	0x0500000f


	//   ....[167]....
        /*0320*/ 	.word	0x0500000f


	//   ....[168]....
        /*0324*/ 	.word	0x0500000f


	//   ....[169]....
        /*0328*/ 	.word	0x0500000f


	//   ....[170]....
        /*032c*/ 	.word	0x0500000f


	//   ....[171]....
        /*0330*/ 	.word	0x0500000f


	//   ....[172]....
        /*0334*/ 	.word	0x0500000f


	//   ....[173]....
        /*0338*/ 	.word	0x0500000f


	//   ....[174]....
        /*033c*/ 	.word	0x0500000f


	//   ....[175]....
        /*0340*/ 	.word	0x0500000f


	//   ....[176]....
        /*0344*/ 	.word	0x0500000f


	//   ....[177]....
        /*0348*/ 	.word	0x0500000f


	//   ....[178]....
        /*034c*/ 	.word	0x0500000f


	//   ....[179]....
        /*0350*/ 	.word	0x0500000f


	//   ....[180]....
        /*0354*/ 	.word	0x0500000f


	//   ....[181]....
        /*0358*/ 	.word	0x0500000f


	//   ....[182]....
        /*035c*/ 	.word	0x0500000f


	//   ....[183]....
        /*0360*/ 	.word	0x0500000f


	//   ....[184]....
        /*0364*/ 	.word	0x0500000f


	//   ....[185]....
        /*0368*/ 	.word	0x0500000f


	//   ....[186]....
        /*036c*/ 	.word	0x0500000f


	//   ....[187]....
        /*0370*/ 	.word	0x0500000f


	//   ....[188]....
        /*0374*/ 	.word	0x0500000f


	//   ....[189]....
        /*0378*/ 	.word	0x0500000f


	//   ....[190]....
        /*037c*/ 	.word	0x0500000f


	//   ....[191]....
        /*0380*/ 	.word	0x0500000f


	//   ....[192]....
        /*0384*/ 	.word	0x0500000f


	//   ....[193]....
        /*0388*/ 	.word	0x0500000f


	//   ....[194]....
        /*038c*/ 	.word	0x0500000f


	//   ....[195]....
        /*0390*/ 	.word	0x0500000f


	//   ....[196]....
        /*0394*/ 	.word	0x0500000f


	//   ....[197]....
        /*0398*/ 	.word	0x0500000f


	//   ....[198]....
        /*039c*/ 	.word	0x0500000f


	//----- nvinfo : EIATTR_COOP_GROUP_INSTR_OFFSETS
	.align		4
.L_519:
        /*03a0*/ 	.byte	0x04, 0x28
        /*03a2*/ 	.short	(.L_521 - .L_520)


	//   ....[0]....
.L_520:
        /*03a4*/ 	.word	0x00000080


	//   ....[1]....
        /*03a8*/ 	.word	0x00000090


	//   ....[2]....
        /*03ac*/ 	.word	0x000002f0


	//   ....[3]....
        /*03b0*/ 	.word	0x00000450


	//   ....[4]....
        /*03b4*/ 	.word	0x00000570


	//   ....[5]....
        /*03b8*/ 	.word	0x000006d0


	//   ....[6]....
        /*03bc*/ 	.word	0x000013e0


	//   ....[7]....
        /*03c0*/ 	.word	0x000027f0


	//   ....[8]....
        /*03c4*/ 	.word	0x00002810


	//   ....[9]....
        /*03c8*/ 	.word	0x00003180


	//   ....[10]....
        /*03cc*/ 	.word	0x000031a0


	//   ....[11]....
        /*03d0*/ 	.word	0x000031c0


	//   ....[12]....
        /*03d4*/ 	.word	0x000031e0


	//   ....[13]....
        /*03d8*/ 	.word	0x00004d40


	//   ....[14]....
        /*03dc*/ 	.word	0x00004d60


	//   ....[15]....
        /*03e0*/ 	.word	0x00005700


	//   ....[16]....
        /*03e4*/ 	.word	0x00005710


	//   ....[17]....
        /*03e8*/ 	.word	0x00005740


	//   ....[18]....
        /*03ec*/ 	.word	0x00005750


	//   ....[19]....
        /*03f0*/ 	.word	0x00007a30


	//   ....[20]....
        /*03f4*/ 	.word	0x00007a90


	//   ....[21]....
        /*03f8*/ 	.word	0x00007ab0


	//   ....[22]....
        /*03fc*/ 	.word	0x00007ad0


	//   ....[23]....
        /*0400*/ 	.word	0x000090a0


	//   ....[24]....
        /*0404*/ 	.word	0x000090c0


	//   ....[25]....
        /*0408*/ 	.word	0x00009110


	//   ....[26]....
        /*040c*/ 	.word	0x00009120


	//   ....[27]....
        /*0410*/ 	.word	0x0000a240


	//   ....[28]....
        /*0414*/ 	.word	0x0000a2a0


	//   ....[29]....
        /*0418*/ 	.word	0x0000a2e0


	//   ....[30]....
        /*041c*/ 	.word	0x0000a310


	//   ....[31]....
        /*0420*/ 	.word	0x0000a340


	//   ....[32]....
        /*0424*/ 	.word	0x0000a360


	//   ....[33]....
        /*0428*/ 	.word	0x0000afd0


	//   ....[34]....
        /*042c*/ 	.word	0x0000afe0


	//   ....[35]....
        /*0430*/ 	.word	0x0000c020


	//   ....[36]....
        /*0434*/ 	.word	0x0000d260


	//   ....[37]....
        /*0438*/ 	.word	0x0000d280


	//   ....[38]....
        /*043c*/ 	.word	0x0000d2a0


	//   ....[39]....
        /*0440*/ 	.word	0x0000d2c0


	//   ....[40]....
        /*0444*/ 	.word	0x0000d310


	//   ....[41]....
        /*0448*/ 	.word	0x0000d330


	//   ....[42]....
        /*044c*/ 	.word	0x0000d380


	//   ....[43]....
        /*0450*/ 	.word	0x0000d3a0


	//   ....[44]....
        /*0454*/ 	.word	0x0000d3f0


	//   ....[45]....
        /*0458*/ 	.word	0x0000d410


	//   ....[46]....
        /*045c*/ 	.word	0x0000d460


	//   ....[47]....
        /*0460*/ 	.word	0x0000d480


	//   ....[48]....
        /*0464*/ 	.word	0x0000da00


	//   ....[49]....
        /*0468*/ 	.word	0x0000da50


	//   ....[50]....
        /*046c*/ 	.word	0x0000da70


	//   ....[51]....
        /*0470*/ 	.word	0x0000dae0


	//   ....[52]....
        /*0474*/ 	.word	0x0000db10


	//   ....[53]....
        /*0478*/ 	.word	0x0000db30


	//   ....[54]....
        /*047c*/ 	.word	0x0000db60


	//   ....[55]....
        /*0480*/ 	.word	0x0000dbf0


	//   ....[56]....
        /*0484*/ 	.word	0x0000dc40


	//   ....[57]....
        /*0488*/ 	.word	0x0000dc70


	//   ....[58]....
        /*048c*/ 	.word	0x0000dcf0


	//   ....[59]....
        /*0490*/ 	.word	0x0000dd60


	//   ....[60]....
        /*0494*/ 	.word	0x0000dd90


	//   ....[61]....
        /*0498*/ 	.word	0x0000de20


	//   ....[62]....
        /*049c*/ 	.word	0x0000de60


	//   ....[63]....
        /*04a0*/ 	.word	0x0000df60


	//   ....[64]....
        /*04a4*/ 	.word	0x0000e490


	//   ....[65]....
        /*04a8*/ 	.word	0x0000e4c0


	//   ....[66]....
        /*04ac*/ 	.word	0x0000e540


	//   ....[67]....
        /*04b0*/ 	.word	0x0000e5a0


	//   ....[68]....
        /*04b4*/ 	.word	0x0000e5d0


	//   ....[69]....
        /*04b8*/ 	.word	0x0000e610


	//   ....[70]....
        /*04bc*/ 	.word	0x0000e6c0


	//   ....[71]....
        /*04c0*/ 	.word	0x0000e6e0


	//   ....[72]....
        /*04c4*/ 	.word	0x0000e790


	//   ....[73]....
        /*04c8*/ 	.word	0x0000e7c0


	//   ....[74]....
        /*04cc*/ 	.word	0x0000e860


	//   ....[75]....
        /*04d0*/ 	.word	0x0000e880


	//   ....[76]....
        /*04d4*/ 	.word	0x0000e920


	//   ....[77]....
        /*04d8*/ 	.word	0x0000e950


	//   ....[78]....
        /*04dc*/ 	.word	0x0000e9e0


	//   ....[79]....
        /*04e0*/ 	.word	0x0000ea30


	//   ....[80]....
        /*04e4*/ 	.word	0x0000edf0


	//   ....[81]....
        /*04e8*/ 	.word	0x0000ee20


	//   ....[82]....
        /*04ec*/ 	.word	0x0000ee40


	//   ....[83]....
        /*04f0*/ 	.word	0x0000ee50


	//   ....[84]....
        /*04f4*/ 	.word	0x0000ee70


	//   ....[85]....
        /*04f8*/ 	.word	0x0000eec0


	//   ....[86]....
        /*04fc*/ 	.word	0x0000ef50


	//   ....[87]....
        /*0500*/ 	.word	0x0000ef90


	//   ....[88]....
        /*0504*/ 	.word	0x0000f040


	//   ....[89]....
        /*0508*/ 	.word	0x0000f070


	//   ....[90]....
        /*050c*/ 	.word	0x0000f080


	//   ....[91]....
        /*0510*/ 	.word	0x0000f110


	//   ....[92]....
        /*0514*/ 	.word	0x0000f8b0


	//   ....[93]....
        /*0518*/ 	.word	0x0000f8d0


	//   ....[94]....
        /*051c*/ 	.word	0x0000f8e0


	//   ....[95]....
        /*0520*/ 	.word	0x0000f8f0


	//   ....[96]....
        /*0524*/ 	.word	0x0000f910


	//   ....[97]....
        /*0528*/ 	.word	0x0000f930


	//   ....[98]....
        /*052c*/ 	.word	0x0000f960


	//   ....[99]....
        /*0530*/ 	.word	0x0000f9a0


	//   ....[100]....
        /*0534*/ 	.word	0x0000f9c0


	//   ....[101]....
        /*0538*/ 	.word	0x0000f9f0


	//   ....[102]....
        /*053c*/ 	.word	0x0000fa10


	//   ....[103]....
        /*0540*/ 	.word	0x0000fa40


	//   ....[104]....
        /*0544*/ 	.word	0x0000fda0


	//   ....[105]....
        /*0548*/ 	.word	0x0000fdc0


	//   ....[106]....
        /*054c*/ 	.word	0x0000fdd0


	//   ....[107]....
        /*0550*/ 	.word	0x0000fde0


	//   ....[108]....
        /*0554*/ 	.word	0x0000fdf0


	//   ....[109]....
        /*0558*/ 	.word	0x0000fe10


	//   ....[110]....
        /*055c*/ 	.word	0x0000fe80


	//   ....[111]....
        /*0560*/ 	.word	0x0000fea0


	//   ....[112]....
        /*0564*/ 	.word	0x0000ff00


	//   ....[113]....
        /*0568*/ 	.word	0x0000ff10


	//   ....[114]....
        /*056c*/ 	.word	0x0000ff80


	//   ....[115]....
        /*0570*/ 	.word	0x00010000


	//   ....[116]....
        /*0574*/ 	.word	0x00010330


	//   ....[117]....
        /*0578*/ 	.word	0x00010910


	//   ....[118]....
        /*057c*/ 	.word	0x00010a00


	//   ....[119]....
        /*0580*/ 	.word	0x00010aa0


	//   ....[120]....
        /*0584*/ 	.word	0x00010b00


	//   ....[121]....
        /*0588*/ 	.word	0x00010bc0


	//   ....[122]....
        /*058c*/ 	.word	0x00010c20


	//   ....[123]....
        /*0590*/ 	.word	0x00010ce0


	//   ....[124]....
        /*0594*/ 	.word	0x00010d40


	//   ....[125]....
        /*0598*/ 	.word	0x00010e00


	//   ....[126]....
        /*059c*/ 	.word	0x00010e60


	//   ....[127]....
        /*05a0*/ 	.word	0x00010f20


	//   ....[128]....
        /*05a4*/ 	.word	0x00010f80


	//   ....[129]....
        /*05a8*/ 	.word	0x00011020


	//   ....[130]....
        /*05ac*/ 	.word	0x000110c0


	//   ....[131]....
        /*05b0*/ 	.word	0x00011130


	//   ....[132]....
        /*05b4*/ 	.word	0x000111e0


	//   ....[133]....
        /*05b8*/ 	.word	0x000112c0


	//   ....[134]....
        /*05bc*/ 	.word	0x00011410


	//   ....[135]....
        /*05c0*/ 	.word	0x00011470


	//   ....[136]....
        /*05c4*/ 	.word	0x00011580


	//   ....[137]....
        /*05c8*/ 	.word	0x000115e0


	//   ....[138]....
        /*05cc*/ 	.word	0x00011730


	//   ....[139]....
        /*05d0*/ 	.word	0x00011790


	//   ....[140]....
        /*05d4*/ 	.word	0x000117f0


	//   ....[141]....
        /*05d8*/ 	.word	0x000118e0


	//   ....[142]....
        /*05dc*/ 	.word	0x00011a10


	//   ....[143]....
        /*05e0*/ 	.word	0x00011a80


	//   ....[144]....
        /*05e4*/ 	.word	0x00011b10


	//   ....[145]....
        /*05e8*/ 	.word	0x00011ba0


	//   ....[146]....
        /*05ec*/ 	.word	0x00011c30


	//   ....[147]....
        /*05f0*/ 	.word	0x00011cd0


	//   ....[148]....
        /*05f4*/ 	.word	0x00011d60


	//   ....[149]....
        /*05f8*/ 	.word	0x00011e30


	//   ....[150]....
        /*05fc*/ 	.word	0x00011f60


	//   ....[151]....
        /*0600*/ 	.word	0x00011fb0


	//   ....[152]....
        /*0604*/ 	.word	0x00012020


	//   ....[153]....
        /*0608*/ 	.word	0x00012110


	//   ....[154]....
        /*060c*/ 	.word	0x00012240


	//   ....[155]....
        /*0610*/ 	.word	0x00012290


	//   ....[156]....
        /*0614*/ 	.word	0x00012300


	//   ....[157]....
        /*0618*/ 	.word	0x000123f0


	//   ....[158]....
        /*061c*/ 	.word	0x00012520


	//   ....[159]....
        /*0620*/ 	.word	0x00012570


	//   ....[160]....
        /*0624*/ 	.word	0x000125f0


	//   ....[161]....
        /*0628*/ 	.word	0x000126c0


	//   ....[162]....
        /*062c*/ 	.word	0x00012810


	//   ....[163]....
        /*0630*/ 	.word	0x000128f0


	//   ....[164]....
        /*0634*/ 	.word	0x00012950


	//   ....[165]....
        /*0638*/ 	.word	0x00012a30


	//   ....[166]....
        /*063c*/ 	.word	0x00012b10


	//   ....[167]....
        /*0640*/ 	.word	0x00012bd0


	//   ....[168]....
        /*0644*/ 	.word	0x00012cb0


	//   ....[169]....
        /*0648*/ 	.word	0x00012d70


	//   ....[170]....
        /*064c*/ 	.word	0x00012e50


	//   ....[171]....
        /*0650*/ 	.word	0x00012f10


	//   ....[172]....
        /*0654*/ 	.word	0x00012ff0


	//   ....[173]....
        /*0658*/ 	.word	0x000130b0


	//   ....[174]....
        /*065c*/ 	.word	0x00013210


	//   ....[175]....
        /*0660*/ 	.word	0x000132b0


	//   ....[176]....
        /*0664*/ 	.word	0x00013310


	//   ....[177]....
        /*0668*/ 	.word	0x000133b0


	//   ....[178]....
        /*066c*/ 	.word	0x00013410


	//   ....[179]....
        /*0670*/ 	.word	0x000134b0


	//   ....[180]....
        /*0674*/ 	.word	0x00013510


	//   ....[181]....
        /*0678*/ 	.word	0x000135b0


	//   ....[182]....
        /*067c*/ 	.word	0x00013610


	//   ....[183]....
        /*0680*/ 	.word	0x000136b0


	//   ....[184]....
        /*0684*/ 	.word	0x00013710


	//   ....[185]....
        /*0688*/ 	.word	0x000137b0


	//   ....[186]....
        /*068c*/ 	.word	0x00013890


	//   ....[187]....
        /*0690*/ 	.word	0x00013930


	//   ....[188]....
        /*0694*/ 	.word	0x000139a0


	//   ....[189]....
        /*0698*/ 	.word	0x00013a70


	//   ....[190]....
        /*069c*/ 	.word	0x00013ad0


	//   ....[191]....
        /*06a0*/ 	.word	0x00013ba0


	//   ....[192]....
        /*06a4*/ 	.word	0x00013c00


	//   ....[193]....
        /*06a8*/ 	.word	0x00013cd0


	//   ....[194]....
        /*06ac*/ 	.word	0x00013d30


	//   ....[195]....
        /*06b0*/ 	.word	0x00013e00


	//   ....[196]....
        /*06b4*/ 	.word	0x00013e60


	//   ....[197]....
        /*06b8*/ 	.word	0x00013f30


	//   ....[198]....
        /*06bc*/ 	.word	0x00014040


	//----- nvinfo : EIATTR_REG_RECONFIG
	.align		4
.L_521:
        /*06c0*/ 	.byte	0x01, 0x54
	.zero		2


	//----- nvinfo : EIATTR_SYSCALL_OFFSETS
	.align		4
        /*06c4*/ 	.byte	0x04, 0x46
        /*06c6*/ 	.short	(.L_523 - .L_522)


	//   ....[0]....
.L_522:
        /*06c8*/ 	.word	0x00001620


	//   ....[1]....
        /*06cc*/ 	.word	0x0000c880


	//   ....[2]....
        /*06d0*/ 	.word	0x0000c9c0


	//   ....[3]....
        /*06d4*/ 	.word	0x0000cab0


	//   ....[4]....
        /*06d8*/ 	.word	0x0000d700


	//   ....[5]....
        /*06dc*/ 	.word	0x0000e1b0


	//----- nvinfo : EIATTR_MBARRIER_INSTR_OFFSETS
	.align		4
.L_523:
        /*06e0*/ 	.byte	0x04, 0x39
        /*06e2*/ 	.short	(.L_525 - .L_524)


	//   ....[0]....
.L_524:
        /*06e4*/ 	.word	0x00000190
        /*06e8*/ 	.word	0x000000ff
        /*06ec*/ 	.word	0x00032400
        /*06f0*/ 	.short	0x0100
        /*06f2*/ 	.byte	0x08
	.zero		1


	//   ....[1]....
        /*06f4*/ 	.word	0x000001a0
        /*06f8*/ 	.word	0x000000ff
        /*06fc*/ 	.word	0x00032410
        /*0700*/ 	.short	0x0100
        /*0702*/ 	.byte	0x08
	.zero		1


	//   ....[2]....
        /*0704*/ 	.word	0x000001b0
        /*0708*/ 	.word	0x000000ff
        /*070c*/ 	.word	0x00032420
        /*0710*/ 	.short	0x0100
        /*0712*/ 	.byte	0x08
	.zero		1


	//   ....[3]....
        /*0714*/ 	.word	0x000002a0
        /*0718*/ 	.word	0x000000ff
        /*071c*/ 	.word	0x00032430
        /*0720*/ 	.short	0x0100
        /*0722*/ 	.byte	0x08
	.zero		1


	//   ....[4]....
        /*0724*/ 	.word	0x000002b0
        /*0728*/ 	.word	0x000000ff
        /*072c*/ 	.word	0x00032440
        /*0730*/ 	.short	0x0100
        /*0732*/ 	.byte	0x08
	.zero		1


	//   ....[5]....
        /*0734*/ 	.word	0x000002c0
        /*0738*/ 	.word	0x000000ff
        /*073c*/ 	.word	0x00032438
        /*0740*/ 	.short	0x0100
        /*0742*/ 	.byte	0x08
	.zero		1


	//   ....[6]....
        /*0744*/ 	.word	0x000002d0
        /*0748*/ 	.word	0x000000ff
        /*074c*/ 	.word	0x00032448
        /*0750*/ 	.short	0x0100
        /*0752*/ 	.byte	0x08
	.zero		1


	//   ....[7]....
        /*0754*/ 	.word	0x00000400
        /*0758*/ 	.word	0x000000ff
        /*075c*/ 	.word	0x00032450
        /*0760*/ 	.short	0x0100
        /*0762*/ 	.byte	0x08
	.zero		1


	//   ....[8]....
        /*0764*/ 	.word	0x00000410
        /*0768*/ 	.word	0x000000ff
        /*076c*/ 	.word	0x00032460
        /*0770*/ 	.short	0x0100
        /*0772*/ 	.byte	0x08
	.zero		1


	//   ....[9]....
        /*0774*/ 	.word	0x00000420
        /*0778*/ 	.word	0x000000ff
        /*077c*/ 	.word	0x00032458
        /*0780*/ 	.short	0x0100
        /*0782*/ 	.byte	0x08
	.zero		1


	//   ....[10]....
        /*0784*/ 	.word	0x00000430
        /*0788*/ 	.word	0x000000ff
        /*078c*/ 	.word	0x00032468
        /*0790*/ 	.short	0x0100
        /*0792*/ 	.byte	0x08
	.zero		1


	//   ....[11]....
        /*0794*/ 	.word	0x00000520
        /*0798*/ 	.word	0x000000ff
        /*079c*/ 	.word	0x00032470
        /*07a0*/ 	.short	0x0100
        /*07a2*/ 	.byte	0x06
	.zero		1


	//   ....[12]....
        /*07a4*/ 	.word	0x00000530
        /*07a8*/ 	.word	0x000000ff
        /*07ac*/ 	.word	0x00032480
        /*07b0*/ 	.short	0x0100
        /*07b2*/ 	.byte	0x06
	.zero		1


	//   ....[13]....
        /*07b4*/ 	.word	0x00000540
        /*07b8*/ 	.word	0x000000ff
        /*07bc*/ 	.word	0x00032478
        /*07c0*/ 	.short	0x0100
        /*07c2*/ 	.byte	0x06
	.zero		1


	//   ....[14]....
        /*07c4*/ 	.word	0x00000550
        /*07c8*/ 	.word	0x000000ff
        /*07cc*/ 	.word	0x00032488
        /*07d0*/ 	.short	0x0100
        /*07d2*/ 	.byte	0x06
	.zero		1


	//   ....[15]....
        /*07d4*/ 	.word	0x00000680
        /*07d8*/ 	.word	0x000000ff
        /*07dc*/ 	.word	0x00032490
        /*07e0*/ 	.short	0x0100
        /*07e2*/ 	.byte	0x08
	.zero		1


	//   ....[16]....
        /*07e4*/ 	.word	0x00000690
        /*07e8*/ 	.word	0x000000ff
        /*07ec*/ 	.word	0x000324a0
        /*07f0*/ 	.short	0x0100
        /*07f2*/ 	.byte	0x08
	.zero		1


	//   ....[17]....
        /*07f4*/ 	.word	0x000006a0
        /*07f8*/ 	.word	0x000000ff
        /*07fc*/ 	.word	0x00032498
        /*0800*/ 	.short	0x0100
        /*0802*/ 	.byte	0x08
	.zero		1


	//   ....[18]....
        /*0804*/ 	.word	0x000006b0
        /*0808*/ 	.word	0x000000ff
        /*080c*/ 	.word	0x000324a8
        /*0810*/ 	.short	0x0100
        /*0812*/ 	.byte	0x08
	.zero		1


	//   ....[19]....
        /*0814*/ 	.word	0x000007f0
        /*0818*/ 	.word	0x000000ff
        /*081c*/ 	.word	0x000324b0
        /*0820*/ 	.short	0x0100
        /*0822*/ 	.byte	0x08
	.zero		1


	//   ....[20]....
        /*0824*/ 	.word	0x00000800
        /*0828*/ 	.word	0x000000ff
        /*082c*/ 	.word	0x000324c0
        /*0830*/ 	.short	0x0100
        /*0832*/ 	.byte	0x08
	.zero		1


	//   ....[21]....
        /*0834*/ 	.word	0x00000810
        /*0838*/ 	.word	0x000000ff
        /*083c*/ 	.word	0x000324b8
        /*0840*/ 	.short	0x0100
        /*0842*/ 	.byte	0x08
	.zero		1


	//   ....[22]....
        /*0844*/ 	.word	0x00000820
        /*0848*/ 	.word	0x000000ff
        /*084c*/ 	.word	0x000324c8
        /*0850*/ 	.short	0x0100
        /*0852*/ 	.byte	0x08
	.zero		1


	//   ....[23]....
        /*0854*/ 	.word	0x00001650
        /*0858*/ 	.word	0x000000ff
        /*085c*/ 	.word	0x00032400
        /*0860*/ 	.short	0x010a
        /*0862*/ 	.byte	0x3d
	.zero		1


	//   ....[24]....
        /*0864*/ 	.word	0x00001700
        /*0868*/ 	.word	0x000000ff
        /*086c*/ 	.word	0x00032430
        /*0870*/ 	.short	0x010a
        /*0872*/ 	.byte	0x3d
	.zero		1


	//   ....[25]....
        /*0874*/ 	.word	0x00001740
        /*0878*/ 	.word	0x000000ff
        /*087c*/ 	.word	0x00032430
        /*0880*/ 	.short	0x010a
        /*0882*/ 	.byte	0x3d
	.zero		1


	//   ....[26]....
        /*0884*/ 	.word	0x00001a40
        /*0888*/ 	.word	0x000000ff
        /*088c*/ 	.word	0x00032410
        /*0890*/ 	.short	0x010a
        /*0892*/ 	.byte	0x3d
	.zero		1


	//   ....[27]....
        /*0894*/ 	.word	0x00001a80
        /*0898*/ 	.word	0x000000ff
        /*089c*/ 	.word	0x00032450
        /*08a0*/ 	.short	0x010a
        /*08a2*/ 	.byte	0x3d
	.zero		1


	//   ....[28]....
        /*08a4*/ 	.word	0x00001ac0
        /*08a8*/ 	.word	0x000000ff
        /*08ac*/ 	.word	0x00032450
        /*08b0*/ 	.short	0x010a
        /*08b2*/ 	.byte	0x3d
	.zero		1


	//   ....[29]....
        /*08b4*/ 	.word	0x00002870
        /*08b8*/ 	.word	0x000000ff
        /*08bc*/ 	.word	0x00000000
        /*08c0*/ 	.short	0x0101
        /*08c2*/ 	.byte	0x04
	.zero		1


	//   ....[30]....
        /*08c4*/ 	.word	0x00003f90
        /*08c8*/ 	.word	0x000000ff
        /*08cc*/ 	.word	0x00000000
        /*08d0*/ 	.short	0x0101
        /*08d2*/ 	.byte	0x06
	.zero		1


	//   ....[31]....
        /*08d4*/ 	.word	0x000040f0
        /*08d8*/ 	.word	0x000000ff
        /*08dc*/ 	.word	0x00032430
        /*08e0*/ 	.short	0x010a
        /*08e2*/ 	.byte	0x05
	.zero		1


	//   ....[32]....
        /*08e4*/ 	.word	0x00004130
        /*08e8*/ 	.word	0x000000ff
        /*08ec*/ 	.word	0x00032430
        /*08f0*/ 	.short	0x010a
        /*08f2*/ 	.byte	0x05
	.zero		1


	//   ....[33]....
        /*08f4*/ 	.word	0x00004480
        /*08f8*/ 	.word	0x000000ff
        /*08fc*/ 	.word	0x00032450
        /*0900*/ 	.short	0x010a
        /*0902*/ 	.byte	0x05
	.zero		1


	//   ....[34]....
        /*0904*/ 	.word	0x000044c0
        /*0908*/ 	.word	0x000000ff
        /*090c*/ 	.word	0x00032450
        /*0910*/ 	.short	0x010a
        /*0912*/ 	.byte	0x05
	.zero		1


	//   ....[35]....
        /*0914*/ 	.word	0x00004da0
        /*0918*/ 	.word	0x000000ff
        /*091c*/ 	.word	0x00000000
        /*0920*/ 	.short	0x0101
        /*0922*/ 	.byte	0x0b
	.zero		1


	//   ....[36]....
        /*0924*/ 	.word	0x00006d40
        /*0928*/ 	.word	0x000000ff
        /*092c*/ 	.word	0x00000000
        /*0930*/ 	.short	0x0101
        /*0932*/ 	.byte	0x05
	.zero		1


	//   ....[37]....
        /*0934*/ 	.word	0x00006e60
        /*0938*/ 	.word	0x000000ff
        /*093c*/ 	.word	0x00032430
        /*0940*/ 	.short	0x010a
        /*0942*/ 	.byte	0x06
	.zero		1


	//   ....[38]....
        /*0944*/ 	.word	0x00006ea0
        /*0948*/ 	.word	0x000000ff
        /*094c*/ 	.word	0x00032430
        /*0950*/ 	.short	0x010a
        /*0952*/ 	.byte	0x06
	.zero		1


	//   ....[39]....
        /*0954*/ 	.word	0x000070c0
        /*0958*/ 	.word	0x000000ff
        /*095c*/ 	.word	0x00032450
        /*0960*/ 	.short	0x010a
        /*0962*/ 	.byte	0x06
	.zero		1


	//   ....[40]....
        /*0964*/ 	.word	0x00007100
        /*0968*/ 	.word	0x000000ff
        /*096c*/ 	.word	0x00032450
        /*0970*/ 	.short	0x010a
        /*0972*/ 	.byte	0x06
	.zero		1


	//   ....[41]....
        /*0974*/ 	.word	0x00007830
        /*0978*/ 	.word	0x000000ff
        /*097c*/ 	.word	0x00000000
        /*0980*/ 	.short	0x0101
        /*0982*/ 	.byte	0x0b
	.zero		1


	//   ....[42]....
        /*0984*/ 	.word	0x00009080
        /*0988*/ 	.word	0x000000ff
        /*098c*/ 	.word	0x00000000
        /*0990*/ 	.short	0x0101
        /*0992*/ 	.byte	0x06
	.zero		1


	//   ....[43]....
        /*0994*/ 	.word	0x0000a370
        /*0998*/ 	.word	0x000000ff
        /*099c*/ 	.word	0x00000000
        /*09a0*/ 	.short	0x0101
        /*09a2*/ 	.byte	0x04
	.zero		1


	//   ....[44]....
        /*09a4*/ 	.word	0x0000d000
        /*09a8*/ 	.word	0x000000ff
        /*09ac*/ 	.word	0x00032440
        /*09b0*/ 	.short	0x010a
        /*09b2*/ 	.byte	0x2c
	.zero		1


	//   ....[45]....
        /*09b4*/ 	.word	0x0000d520
        /*09b8*/ 	.word	0x000000ff
        /*09bc*/ 	.word	0x00032430
        /*09c0*/ 	.short	0x0107
        /*09c2*/ 	.byte	0x2c
	.zero		1


	//   ....[46]....
        /*09c4*/ 	.word	0x0000d590
        /*09c8*/ 	.word	0x000000ff
        /*09cc*/ 	.word	0x00032430
        /*09d0*/ 	.short	0x0101
        /*09d2*/ 	.byte	0x2c
	.zero		1


	//   ....[47]....
        /*09d4*/ 	.word	0x0000e030
        /*09d8*/ 	.word	0x000000ff
        /*09dc*/ 	.word	0x00032400
        /*09e0*/ 	.short	0x0107
        /*09e2*/ 	.byte	0x2c
	.zero		1


	//   ....[48]....
        /*09e4*/ 	.word	0x0000e080
        /*09e8*/ 	.word	0x000000ff
        /*09ec*/ 	.word	0x00032400
        /*09f0*/ 	.short	0x0101
        /*09f2*/ 	.byte	0x2c
	.zero		1


	//   ....[49]....
        /*09f4*/ 	.word	0x0000eb20
        /*09f8*/ 	.word	0x000000ff
        /*09fc*/ 	.word	0x00032410
        /*0a00*/ 	.short	0x0107
        /*0a02*/ 	.byte	0x2c
	.zero		1


	//   ....[50]....
        /*0a04*/ 	.word	0x0000eb80
        /*0a08*/ 	.word	0x000000ff
        /*0a0c*/ 	.word	0x00032410
        /*0a10*/ 	.short	0x0101
        /*0a12*/ 	.byte	0x2c
	.zero		1


	//   ....[51]....
        /*0a14*/ 	.word	0x0000eb90
        /*0a18*/ 	.word	0x000000ff
        /*0a1c*/ 	.word	0x00032420
        /*0a20*/ 	.short	0x010a
        /*0a22*/ 	.byte	0x2c
	.zero		1


	//   ....[52]....
        /*0a24*/ 	.word	0x0000ebe0
        /*0a28*/ 	.word	0x000000ff
        /*0a2c*/ 	.word	0x00032460
        /*0a30*/ 	.short	0x010a
        /*0a32*/ 	.byte	0x2c
	.zero		1


	//   ....[53]....
        /*0a34*/ 	.word	0x0000f310
        /*0a38*/ 	.word	0x000000ff
        /*0a3c*/ 	.word	0x00032450
        /*0a40*/ 	.short	0x0107
        /*0a42*/ 	.byte	0x2c
	.zero		1


	//   ....[54]....
        /*0a44*/ 	.word	0x0000f390
        /*0a48*/ 	.word	0x000000ff
        /*0a4c*/ 	.word	0x00032450
        /*0a50*/ 	.short	0x0101
        /*0a52*/ 	.byte	0x2c
	.zero		1


	//   ....[55]....
        /*0a54*/ 	.word	0x0000f6b0
        /*0a58*/ 	.word	0x00000013
        /*0a5c*/ 	.word	0x00032440
        /*0a60*/ 	.short	0x010a
        /*0a62*/ 	.byte	0x3f
	.zero		1


	//   ....[56]....
        /*0a64*/ 	.word	0x0000fae0
        /*0a68*/ 	.word	0x00000013
        /*0a6c*/ 	.word	0x00032430
        /*0a70*/ 	.short	0x0107
        /*0a72*/ 	.byte	0x3f
	.zero		1


	//   ....[57]....
        /*0a74*/ 	.word	0x0000fb90
        /*0a78*/ 	.word	0x00000013
        /*0a7c*/ 	.word	0x00032430
        /*0a80*/ 	.short	0x0101
        /*0a82*/ 	.byte	0x3f
	.zero		1


	//   ....[58]....
        /*0a84*/ 	.word	0x0000fbc0
        /*0a88*/ 	.word	0x00000013
        /*0a8c*/ 	.word	0x00032460
        /*0a90*/ 	.short	0x010a
        /*0a92*/ 	.byte	0x3f
	.zero		1


	//   ....[59]....
        /*0a94*/ 	.word	0x00010100
        /*0a98*/ 	.word	0x00000013
        /*0a9c*/ 	.word	0x00032450
        /*0aa0*/ 	.short	0x0107
        /*0aa2*/ 	.byte	0x3f
	.zero		1


	//   ....[60]....
        /*0aa4*/ 	.word	0x000101d0
        /*0aa8*/ 	.word	0x00000013
        /*0aac*/ 	.word	0x00032450
        /*0ab0*/ 	.short	0x0101
        /*0ab2*/ 	.byte	0x3f
	.zero		1


	//   ....[61]....
        /*0ab4*/ 	.word	0x000102b0
        /*0ab8*/ 	.word	0x00000007
        /*0abc*/ 	.word	0x00032420
        /*0ac0*/ 	.short	0x010a
        /*0ac2*/ 	.byte	0x3f
	.zero		1


	//   ....[62]....
        /*0ac4*/ 	.word	0x00010440
        /*0ac8*/ 	.word	0x00000005
        /*0acc*/ 	.word	0x00032440
        /*0ad0*/ 	.short	0x010a
        /*0ad2*/ 	.byte	0x3f
	.zero		1


	//   ....[63]....
        /*0ad4*/ 	.word	0x000104e0
        /*0ad8*/ 	.word	0x00000007
        /*0adc*/ 	.word	0x00032440
        /*0ae0*/ 	.short	0x010a
        /*0ae2*/ 	.byte	0x3f
	.zero		1


	//   ....[64]....
        /*0ae4*/ 	.word	0x00010520
        /*0ae8*/ 	.word	0x00000005
        /*0aec*/ 	.word	0x00032460
        /*0af0*/ 	.short	0x010a
        /*0af2*/ 	.byte	0x3f
	.zero		1


	//   ....[65]....
        /*0af4*/ 	.word	0x00010560
        /*0af8*/ 	.word	0x00000007
        /*0afc*/ 	.word	0x00032460
        /*0b00*/ 	.short	0x010a
        /*0b02*/ 	.byte	0x3f
	.zero		1


	//   ....[66]....
        /*0b04*/ 	.word	0x000105d0
        /*0b08*/ 	.word	0x00000003
        /*0b0c*/ 	.word	0x00032400
        /*0b10*/ 	.short	0x010a
        /*0b12*/ 	.byte	0x3f
	.zero		1


	//   ....[67]....
        /*0b14*/ 	.word	0x00010630
        /*0b18*/ 	.word	0x00000003
        /*0b1c*/ 	.word	0x00032430
        /*0b20*/ 	.short	0x010a
        /*0b22*/ 	.byte	0x3f
	.zero		1


	//   ....[68]....
        /*0b24*/ 	.word	0x00010690
        /*0b28*/ 	.word	0x00000003
        /*0b2c*/ 	.word	0x00032410
        /*0b30*/ 	.short	0x010a
        /*0b32*/ 	.byte	0x3f
	.zero		1


	//   ....[69]....
        /*0b34*/ 	.word	0x000106f0
        /*0b38*/ 	.word	0x00000003
        /*0b3c*/ 	.word	0x00032450
        /*0b40*/ 	.short	0x010a
        /*0b42*/ 	.byte	0x3f
	.zero		1


	//   ....[70]....
        /*0b44*/ 	.word	0x00010750
        /*0b48*/ 	.word	0x00000099
        /*0b4c*/ 	.word	0x00032430
        /*0b50*/ 	.short	0x010a
        /*0b52*/ 	.byte	0x3f
	.zero		1


	//   ....[71]....
        /*0b54*/ 	.word	0x000107b0
        /*0b58*/ 	.word	0x000000cb
        /*0b5c*/ 	.word	0x00032450
        /*0b60*/ 	.short	0x010a
        /*0b62*/ 	.byte	0x3f
	.zero		1


	//   ....[72]....
        /*0b64*/ 	.word	0x00010810
        /*0b68*/ 	.word	0x00000099
        /*0b6c*/ 	.word	0x00032430
        /*0b70*/ 	.short	0x010a
        /*0b72*/ 	.byte	0x3f
	.zero		1


	//   ....[73]....
        /*0b74*/ 	.word	0x00010870
        /*0b78*/ 	.word	0x000000c9
        /*0b7c*/ 	.word	0x00032450
        /*0b80*/ 	.short	0x010a
        /*0b82*/ 	.byte	0x3f
	.zero		1


	//   ....[74]....
        /*0b84*/ 	.word	0x00010950
        /*0b88*/ 	.word	0x00000003
        /*0b8c*/ 	.word	0x00032440
        /*0b90*/ 	.short	0x010a
        /*0b92*/ 	.byte	0x3f
	.zero		1


	//   ....[75]....
        /*0b94*/ 	.word	0x00012700
        /*0b98*/ 	.word	0x00000003
        /*0b9c*/ 	.word	0x00032420
        /*0ba0*/ 	.short	0x010a
        /*0ba2*/ 	.byte	0x3f
	.zero		1


	//   ....[76]....
        /*0ba4*/ 	.word	0x00012760
        /*0ba8*/ 	.word	0x00000003
        /*0bac*/ 	.word	0x00032460
        /*0bb0*/ 	.short	0x010a
        /*0bb2*/ 	.byte	0x3f
	.zero		1


	//   ....[77]....
        /*0bb4*/ 	.word	0x00013160
        /*0bb8*/ 	.word	0x00000013
        /*0bbc*/ 	.word	0x00032440
        /*0bc0*/ 	.short	0x010a
        /*0bc2*/ 	.byte	0x3f
	.zero		1


	//   ....[78]....
        /*0bc4*/ 	.word	0x000137e0
        /*0bc8*/ 	.word	0x00000013
        /*0bcc*/ 	.word	0x00032460
        /*0bd0*/ 	.short	0x010a
        /*0bd2*/ 	.byte	0x3f
	.zero		1


	//   ....[79]....
        /*0bd4*/ 	.word	0x00013f60
        /*0bd8*/ 	.word	0x00000007
        /*0bdc*/ 	.word	0x00032420
        /*0be0*/ 	.short	0x010a
        /*0be2*/ 	.byte	0x3f
	.zero		1


	//   ....[80]....
        /*0be4*/ 	.word	0x00014100
        /*0be8*/ 	.word	0x00000005
        /*0bec*/ 	.word	0x00032440
        /*0bf0*/ 	.short	0x010a
        /*0bf2*/ 	.byte	0x3f
	.zero		1


	//   ....[81]....
        /*0bf4*/ 	.word	0x00014150
        /*0bf8*/ 	.word	0x00000007
        /*0bfc*/ 	.word	0x00032440
        /*0c00*/ 	.short	0x010a
        /*0c02*/ 	.byte	0x3f
	.zero		1


	//   ....[82]....
        /*0c04*/ 	.word	0x000141a0
        /*0c08*/ 	.word	0x00000005
        /*0c0c*/ 	.word	0x00032460
        /*0c10*/ 	.short	0x010a
        /*0c12*/ 	.byte	0x3f
	.zero		1


	//----- nvinfo : EIATTR_NUM_MBARRIERS
	.align		4
.L_525:
        /*0c14*/ 	.byte	0x03, 0x38
        /*0c16*/ 	.short	0x0017


	//----- nvinfo : EIATTR_EXIT_INSTR_OFFSETS
	.align		4
        /*0c18*/ 	.byte	0x04, 0x1c
        /*0c1a*/ 	.short	(.L_527 - .L_526)


	//   ....[0]....
.L_526:
        /*0c1c*/ 	.word	0x000105b0


	//----- nvinfo : EIATTR_MAX_THREADS
	.align		4
.L_527:
        /*0c20*/ 	.byte	0x04, 0x05
        /*0c22*/ 	.short	(.L_529 - .L_528)
.L_528:
        /*0c24*/ 	.word	0x00000180
        /*0c28*/ 	.word	0x00000001
        /*0c2c*/ 	.word	0x00000001


	//----- nvinfo : EIATTR_CRS_STACK_SIZE
	.align		4
.L_529:
        /*0c30*/ 	.byte	0x04, 0x1e
        /*0c32*/ 	.short	(.L_531 - .L_530)
.L_530:
        /*0c34*/ 	.word	0x00000000


	//----- nvinfo : EIATTR_CBANK_PARAM_SIZE
	.align		4
.L_531:
        /*0c38*/ 	.byte	0x03, 0x19
        /*0c3a*/ 	.short	0x0b70


	//----- nvinfo : EIATTR_PARAM_CBANK
	.align		4
        /*0c3c*/ 	.byte	0x04, 0x0a
        /*0c3e*/ 	.short	(.L_533 - .L_532)
	.align		4
.L_532:
        /*0c40*/ 	.word	index@(.nv.constant0._ZN7cutlass13device_kernelIN5flash11enable_sm90INS1_16FlashAttnFwdSm90INS1_25CollectiveMainloopFwdSm90ILi2EN4cute5tupleIJNS5_1CILi1EEES8_S8_EEENS6_IJNS7_ILi128EEENS7_ILi96EEENS7_ILi64EEEEEELi256ENS_10bfloat16_tEfNS_4arch4Sm90ELb1ELb0ELb0ELb0ELb1ELb0ELb1ELb1ELb0ELb1ELb1ELb0EEENS1_21CollectiveEpilogueFwdINS6_IJSA_NS7_ILi256EEESB_EEES9_SE_SG_Li256ELb0ELb1ELb1ELb0EEENS1_19SingleTileSchedulerILb0ELb1ELb1ELi128EEEEEEEEEvNT_6ParamsE)
        /*0c44*/ 	.short	0x0210
        /*0c46*/ 	.short	0x0b70


	//----- nvinfo : EIATTR_SW_WAR
	.align		4
.L_533:
        /*0c48*/ 	.byte	0x04, 0x36
        /*0c4a*/ 	.short	(.L_535 - .L_534)
.L_534:
        /*0c4c*/ 	.word	0x00000008
.L_535:


//--------------------- .nv.info._ZN7cutlass13device_kernelIN5flash11enable_sm90INS1_16FlashAttnFwdSm90INS1_25CollectiveMainloopFwdSm90ILi2EN4cute5tupleIJNS5_1CILi1EEES8_S8_EEENS6_IJNS7_ILi128EEENS7_ILi96EEENS7_ILi64EEEEEELi256ENS_10bfloat16_tEfNS_4arch4Sm90ELb1ELb0ELb0ELb1ELb1ELb0ELb0ELb1ELb0ELb1ELb1ELb0EEENS1_21CollectiveEpilogueFwdINS6_IJSA_NS7_ILi256EEESB_EEES9_SE_SG_Li256ELb1ELb1ELb1ELb0EEENS1_36VarlenDynamicPersistentTileSchedulerILi128ELi96ELi256ELi128ELb1ELb1ELb1ELb1ELb1ELb1EEEEEEEEEvNT_6ParamsE --------------------------
	.section	.nv.info._ZN7cutlass13device_kernelIN5flash11enable_sm90INS1_16FlashAttnFwdSm90INS1_25CollectiveMainloopFwdSm90ILi2EN4cute5tupleIJNS5_1CILi1EEES8_S8_EEENS6_IJNS7_ILi128EEENS7_ILi96EEENS7_ILi64EEEEEELi256ENS_10bfloat16_tEfNS_4arch4Sm90ELb1ELb0ELb0ELb1ELb1ELb0ELb0ELb1ELb0ELb1ELb1ELb0EEENS1_21CollectiveEpilogueFwdINS6_IJSA_NS7_ILi256EEESB_EEES9_SE_SG_Li256ELb1ELb1ELb1ELb0EEENS1_36VarlenDynamicPersistentTileSchedulerILi128ELi96ELi256ELi128ELb1ELb1ELb1ELb1ELb1ELb1EEEEEEEEEvNT_6ParamsE,"",@"SHT_CUDA_INFO"
	.sectionflags	@""
	.align	4


	//----- nvinfo : EIATTR_CUDA_API_VERSION
	.align		4
        /*0000*/ 	.byte	0x04, 0x37
        /*0002*/ 	.short	(.L_537 - .L_536)
.L_536:
        /*0004*/ 	.word	0x00000082


	//----- nvinfo : EIATTR_KPARAM_INFO
	.align		4
.L_537:
        /*0008*/ 	.byte	0x04, 0x17
        /*000a*/ 	.short	(.L_539 - .L_538)
.L_538:
        /*000c*/ 	.word	0x00000000
        /*0010*/ 	.short	0x0000
        /*0012*/ 	.short	0x0070
        /*0014*/ 	.byte	0x00, 0xf0, 0x01, 0x2a


	//----- nvinfo : EIATTR_SPARSE_MMA_MASK
	.align		4
.L_539:
        /*0018*/ 	.byte	0x03, 0x50
        /*001a*/ 	.short	0x0000


	//----- nvinfo : EIATTR_MAXREG_COUNT
	.align		4
        /*001c*/ 	.byte	0x03, 0x1b
        /*001e*/ 	.short	0x00a8


	//----- nvinfo : EIATTR_NUM_BARRIERS
	.align		4
        /*0020*/ 	.byte	0x02, 0x4c
        /*0022*/ 	.byte	0x10
	.zero		1


	//----- nvinfo : EIATTR_EXTERNS
	.align		4
        /*0024*/ 	.byte	0x04, 0x0f
        /*0026*/ 	.short	(.L_541 - .L_540)


	//   ....[0]....
	.align		4
.L_540:
        /*0028*/ 	.word	index@(__assertfail)


	//----- nvinfo : EIATTR_ANNOTATIONS
	.align		4
.L_541:
        /*002c*/ 	.byte	0x04, 0x55
        /*002e*/ 	.short	(.L_543 - .L_542)


	//   ....[0]....
.L_542:
        /* <DEDUP_REMOVED lines=15> */


	//----- nvinfo : EIATTR_MERCURY_ISA_VERSION
	.align		4
.L_543:
        /*0110*/ 	.byte	0x03, 0x5f
        /*0112*/ 	.short	0x0101


	//----- nvinfo : EIATTR_UNUSED_LOAD_BYTE_OFFSET
	.align		4
        /*0114*/ 	.byte	0x04, 0x44
        /*0116*/ 	.short	(.L_545 - .L_544)


	//   ....[0]....
.L_544:
        /*0118*/ 	.word	0x00000960
        /*011c*/ 	.word	0x0000fff0


	//   ....[1]....
        /*0120*/ 	.word	0x00008bd0
        /*0124*/ 	.word	0x0000fff0


	//----- nvinfo : EIATTR_INT_WARP_WIDE_INSTR_OFFSETS
	.align		4
.L_545:
        /*0128*/ 	.byte	0x04, 0x31
        /*012a*/ 	.short	(.L_547 - .L_546)


	//   ....[0]....
.L_546:
        /*012c*/ 	.word	0x000000c0


	//   ....[1]....
        /*0130*/ 	.word	0x000000d0


	//   ....[2]....
        /*0134*/ 	.word	0x00000170


	//   ....[3]....
        /*0138*/ 	.word	0x0000ed70


	//   ....[4]....
        /*013c*/ 	.word	0x0000ee00


	//   ....[5]....
        /*0140*/ 	.word	0x000120d0


	//   ....[6]....
        /*0144*/ 	.word	0x00012160


	//----- nvinfo : EIATTR_COOP_GROUP_MASK_REGIDS
	.align		4
.L_547:
        /*0148*/ 	.byte	0x04, 0x29
        /*014a*/ 	.short	(.L_549 - .L_548)


	//   ....[0]....
.L_548:
        /*014c*/ 	.word	0xffffffff


	//   ....[1]....
        /*0150*/ 	.word	0xffffffff


	//   ....[2]....
        /*0154*/ 	.word	0xffffffff


	//   ....[3]....
        /*0158*/ 	.word	0xffffffff


	//   ....[4]....
        /*015c*/ 	.word	0xffffffff


	//   ....[5]....
        /*0160*/ 	.word	0xffffffff


	//   ....[6]....
        /*0164*/ 	.word	0xffffffff


	//   ....[7]....
        /*0168*/ 	.word	0xffffffff


	//   ....[8]....
        /*016c*/ 	.word	0xffffffff


	//   ....[9]....
        /*0170*/ 	.word	0xffffffff


	//   ....[10]....
        /*0174*/ 	.word	0xffffffff


	//   ....[11]....
        /*0178*/ 	.word	0xffffffff


	//   ....[12]....
        /*017c*/ 	.word	0xffffffff


	//   ....[13]....
        /*0180*/ 	.word	0xffffffff


	//   ....[14]....
        /*0184*/ 	.word	0xffffffff


	//   ....[15]....
        /*0188*/ 	.word	0xffffffff


	//   ....[16]....
        /*018c*/ 	.word	0xffffffff


	//   ....[17]....
        /*0190*/ 	.word	0xffffffff


	//   ....[18]....
        /*0194*/ 	.word	0xffffffff


	//   ....[19]....
        /*0198*/ 	.word	0xffffffff


	//   ....[20]....
        /*019c*/ 	.word	0xffffffff


	//   ....[21]....
        /*01a0*/ 	.word	0xffffffff


	//   ....[22]....
        /*01a4*/ 	.word	0xffffffff


	//   ....[23]....
        /*01a8*/ 	.word	0xffffffff


	//   ....[24]....
        /*01ac*/ 	.word	0xffffffff


	//   ....[25]....
        /*01b0*/ 	.word	0xffffffff


	//   ....[26]....
        /*01b4*/ 	.word	0xffffffff


	//   ....[27]....
        /*01b8*/ 	.word	0xffffffff


	//   ....[28]....
        /*01bc*/ 	.word	0xffffffff


	//   ....[29]....
        /*01c0*/ 	.word	0xffffffff


	//   ....[30]....
        /*01c4*/ 	.word	0xffffffff


	//   ....[31]....
        /*01c8*/ 	.word	0xffffffff


	//   ....[32]....
        /*01cc*/ 	.word	0xffffffff


	//   ....[33]....
        /*01d0*/ 	.word	0xffffffff


	//   ....[34]....
        /*01d4*/ 	.word	0xffffffff


	//   ....[35]....
        /*01d8*/ 	.word	0xffffffff


	//   ....[36]....
        /*01dc*/ 	.word	0xffffffff


	//   ....[37]....
        /*01e0*/ 	.word	0xffffffff


	//   ....[38]....
        /*01e4*/ 	.word	0xffffffff


	//   ....[39]....
        /*01e8*/ 	.word	0xffffffff


	//   ....[40]....
        /*01ec*/ 	.word	0xffffffff


	//   ....[41]....
        /*01f0*/ 	.word	0xffffffff


	//   ....[42]....
        /*01f4*/ 	.word	0xffffffff


	//   ....[43]....
        /*01f8*/ 	.word	0xffffffff


	//   ....[44]....
        /*01fc*/ 	.word	0xffffffff


	//   ....[45]....
        /*0200*/ 	.word	0xffffffff


	//   ....[46]....
        /*0204*/ 	.word	0xffffffff


	//   ....[47]....
        /*0208*/ 	.word	0xffffffff


	//   ....[48]....
        /*020c*/ 	.word	0xffffffff


	//   ....[49]....
        /*0210*/ 	.word	0xffffffff


	//   ....[50]....
        /*0214*/ 	.word	0xffffffff


	//   ....[51]....
        /*0218*/ 	.word	0xffffffff


	//   ....[52]....
        /*021c*/ 	.word	0xffffffff


	//   ....[53]....
        /*0220*/ 	.word	0xffffffff


	//   ....[54]....
        /*0224*/ 	.word	0xffffffff


	//   ....[55]....
        /*0228*/ 	.word	0xffffffff


	//   ....[56]....
        /*022c*/ 	.word	0xffffffff


	//   ....[57]....
        /*0230*/ 	.word	0xffffffff


	//   ....[58]....
        /*0234*/ 	.word	0xffffffff


	//   ....[59]....
        /*0238*/ 	.word	0xffffffff


	//   ....[60]....
        /*023c*/ 	.word	0xffffffff


	//   ....[61]....
        /*0240*/ 	.word	0xffffffff


	//   ....[62]....
        /*0244*/ 	.word	0xffffffff


	//   ....[63]....
        /*0248*/ 	.word	0xffffffff


	//   ....[64]....
        /*024c*/ 	.word	0xffffffff


	//   ....[65]....
        /*0250*/ 	.word	0xffffffff


	//   ....[66]....
        /*0254*/ 	.word	0xffffffff


	//   ....[67]....
        /*0258*/ 	.word	0xffffffff


	//   ....[68]....
        /*025c*/ 	.word	0xffffffff


	//   ....[69]....
        /*0260*/ 	.word	0xffffffff


	//   ....[70]....
        /*0264*/ 	.word	0xffffffff


	//   ....[71]....
        /*0268*/ 	.word	0xffffffff


	//   ....[72]....
        /*026c*/ 	.word	0xffffffff


	//   ....[73]....
        /*0270*/ 	.word	0xffffffff


	//   ....[74]....
        /*0274*/ 	.word	0xffffffff


	//   ....[75]....
        /*0278*/ 	.word	0xffffffff


	//   ....[76]....
        /*027c*/ 	.word	0xffffffff


	//   ....[77]....
        /*0280*/ 	.word	0xffffffff


	//   ....[78]....
        /*0284*/ 	.word	0xffffffff


	//   ....[79]....
        /*0288*/ 	.word	0xffffffff


	//   ....[80]....
        /*028c*/ 	.word	0xffffffff


	//   ....[81]....
        /*0290*/ 	.word	0xffffffff


	//   ....[82]....
        /*0294*/ 	.word	0xffffffff


	//   ....[83]....
        /*0298*/ 	.word	0xffffffff


	//   ....[84]....
        /*029c*/ 	.word	0xffffffff


	//   ....[85]....
        /*02a0*/ 	.word	0xffffffff


	//   ....[86]....
        /*02a4*/ 	.word	0xffffffff


	//   ....[87]....
        /*02a8*/ 	.word	0xffffffff


	//   ....[88]....
        /*02ac*/ 	.word	0xffffffff


	//   ....[89]....
        /*02b0*/ 	.word	0xffffffff


	//   ....[90]....
        /*02b4*/ 	.word	0xffffffff


	//   ....[91]....
        /*02b8*/ 	.word	0xffffffff


	//   ....[92]....
        /*02bc*/ 	.word	0xffffffff


	//   ....[93]....
        /*02c0*/ 	.word	0xffffffff


	//   ....[94]....
        /*02c4*/ 	.word	0xffffffff


	//   ....[95]....
        /*02c8*/ 	.word	0xffffffff


	//   ....[96]....
        /*02cc*/ 	.word	0xffffffff


	//   ....[97]....
        /*02d0*/ 	.word	0xffffffff


	//   ....[98]....
        /*02d4*/ 	.word	0xffffffff


	//   ....[99]....
        /*02d8*/ 	.word	0xffffffff


	//   ....[100]....
        /*02dc*/ 	.word	0xffffffff


	//   ....[101]....
        /*02e0*/ 	.word	0xffffffff


	//   ....[102]....
        /*02e4*/ 	.word	0xffffffff


	//   ....[103]....
        /*02e8*/ 	.word	0xffffffff


	//   ....[104]....
        /*02ec*/ 	.word	0xffffffff


	//   ....[105]....
        /*02f0*/ 	.word	0xffffffff


	//   ....[106]....
        /*02f4*/ 	.word	0xffffffff


	//   ....[107]....
        /*02f8*/ 	.word	0xffffffff


	//   ....[108]....
        /*02fc*/ 	.word	0xffffffff


	//   ....[109]....
        /*0300*/ 	.word	0xffffffff


	//   ....[110]....
        /*0304*/ 	.word	0xffffffff


	//   ....[111]....
        /*0308*/ 	.word	0xffffffff


	//   ....[112]....
        /*030c*/ 	.word	0xffffffff


	//   ....[113]....
        /*0310*/ 	.word	0xffffffff


	//   ....[114]....
        /*0314*/ 	.word	0xffffffff


	//   ....[115]....
        /*0318*/ 	.word	0xffffffff


	//   ....[116]....
        /*031c*/ 	.word	0xffffffff


	//   ....[117]....
        /*0320*/ 	.word	0xffffffff


	//   ....[118]....
        /*0324*/ 	.word	0xffffffff


	//   ....[119]....
        /*0328*/ 	.word	0xffffffff


	//   ....[120]....
        /*032c*/ 	.word	0xffffffff


	//   ....[121]....
        /*0330*/ 	.word	0xffffffff


	//   ....[122]....
        /*0334*/ 	.word	0xffffffff


	//   ....[123]....
        /*0338*/ 	.word	0xffffffff


	//   ....[124]....
        /*033c*/ 	.word	0xffffffff


	//   ....[125]....
        /*0340*/ 	.word	0xffffffff


	//   ....[126]....
        /*0344*/ 	.word	0xffffffff


	//   ....[127]....
        /*0348*/ 	.word	0xffffffff


	//   ....[128]....
        /*034c*/ 	.word	0xffffffff


	//   ....[129]....
        /*0350*/ 	.word	0xffffffff


	//   ....[130]....
        /*0354*/ 	.word	0xffffffff


	//   ....[131]....
        /*0358*/ 	.word	0xffffffff


	//   ....[132]....
        /*035c*/ 	.word	0xffffffff


	//   ....[133]....
        /*0360*/ 	.word	0xffffffff


	//   ....[134]....
        /*0364*/ 	.word	0xffffffff


	//   ....[135]....
        /*0368*/ 	.word	0xffffffff


	//   ....[136]....
        /*036c*/ 	.word	0xffffffff


	//   ....[137]....
        /*0370*/ 	.word	0xffffffff


	//   ....[138]....
        /*0374*/ 	.word	0xffffffff


	//   ....[139]....
        /*0378*/ 	.word	0xffffffff


	//   ....[140]....
        /*037c*/ 	.word	0xffffffff


	//   ....[141]....
        /*0380*/ 	.word	0xffffffff


	//   ....[142]....
        /*0384*/ 	.word	0xffffffff


	//   ....[143]....
        /*0388*/ 	.word	0xffffffff


	//   ....[144]....
        /*038c*/ 	.word	0xffffffff


	//   ....[145]....
        /*0390*/ 	.word	0xffffffff


	//   ....[146]....
        /*0394*/ 	.word	0xffffffff


	//   ....[147]....
        /*0398*/ 	.word	0xffffffff


	//   ....[148]....
        /*039c*/ 	.word	0xffffffff


	//   ....[149]....
        /*03a0*/ 	.word	0xffffffff


	//   ....[150]....
        /*03a4*/ 	.word	0xffffffff


	//   ....[151]....
        /*03a8*/ 	.word	0x0500000f


	//   ....[152]....
        /*03ac*/ 	.word	0x0500000f


	//   ....[153]....
        /*03b0*/ 	.word	0x0500000f


	//   ....[154]....
        /*03b4*/ 	.word	0x0500000f


	//   ....[155]....
        /*03b8*/ 	.word	0x0500000f


	//   ....[156]....
        /*03bc*/ 	.word	0x0500000f


	//   ....[157]....
        /*03c0*/ 	.word	0x0500000f


	//   ....[158]....
        /*03c4*/ 	.word	0x0500000f


	//   ....[159]....
        /*03c8*/ 	.word	0x0500000f


	//   ....[160]....
        /*03cc*/ 	.word	0x0500000f


	//   ....[161]....
        /*03d0*/ 	.word	0x0500000f


	//   ....[162]....
        /*03d4*/ 	.word	0x0500000f


	//   ....[163]....
        /*03d8*/ 	.word	0x0500000f


	//   ....[164]....
        /*03dc*/ 	.word	0x0500000f


	//   ....[165]....
        /*03e0*/ 	.word	0x0500000f


	//   ....[166]....
        /*03e4*/ 	.word	0x0500000f


	//   ....[167]....
        /*03e8*/ 	.word	0x0500000f


	//   ....[168]....
        /*03ec*/ 	.word	0x0500000f


	//   ....[169]....
        /*03f0*/ 	.word	0x0500000f


	//   ....[170]....
        /*03f4*/ 	.word	0x0500000f


	//   ....[171]....
        /*03f8*/ 	.word	0x0500000f


	//   ....[172]....
        /*03fc*/ 	.word	0x0500000f


	//   ....[173]....
        /*0400*/ 	.word	0x0500000f


	//   ....[174]....
        /*0404*/ 	.word	0x0500000f


	//   ....[175]....
        /*0408*/ 	.word	0x0500000f


	//   ....[176]....
        /*040c*/ 	.word	0x0500000f


	//   ....[177]....
        /*0410*/ 	.word	0x0500000f


	//   ....[178]....
        /*0414*/ 	.word	0x0500000f


	//   ....[179]....
        /*0418*/ 	.word	0x0500000f


	//   ....[180]....
        /*041c*/ 	.word	0x0500000f


	//   ....[181]....
        /*0420*/ 	.word	0x0500000f


	//   ....[182]....
        /*0424*/ 	.word	0x0500000f


	//   ....[183]....
        /*0428*/ 	.word	0x0500000f


	//   ....[184]....
        /*042c*/ 	.word	0x0500000f


	//   ....[185]....
        /*0430*/ 	.word	0x0500000f


	//   ....[186]....
        /*0434*/ 	.word	0x0500000f


	//   ....[187]....
        /*0438*/ 	.word	0x0500000f


	//   ....[188]....
        /*043c*/ 	.word	0x0500000f


	//   ....[189]....
        /*0440*/ 	.word	0x0500000f


	//   ....[190]....
        /*0444*/ 	.word	0x0500000f


	//   ....[191]....
        /*0448*/ 	.word	0x0500000f


	//   ....[192]....
        /*044c*/ 	.word	0x0500000f


	//   ....[193]....
        /*0450*/ 	.word	0x0500000f


	//   ....[194]....
        /*0454*/ 	.word	0x0500000f


	//   ....[195]....
        /*0458*/ 	.word	0x0500000f


	//   ....[196]....
        /*045c*/ 	.word	0x0500000f


	//   ....[197]....
        /*0460*/ 	.word	0x0500000f


	//   ....[198]....
        /*0464*/ 	.word	0x0500000f


	//   ....[199]....
        /*0468*/ 	.word	0x0500000f


	//   ....[200]....
        /*046c*/ 	.word	0x0500000f


	//   ....[201]....
        /*0470*/ 	.word	0x0500000f


	//   ....[202]....
        /*0474*/ 	.word	0x0500000f


	//   ....[203]....
        /*0478*/ 	.word	0x0500000f


	//   ....[204]....
        /*047c*/ 	.word	0x0500000f


	//   ....[205]....
        /*0480*/ 	.word	0x0500000f


	//   ....[206]....
        /*0484*/ 	.word	0x0500000f


	//   ....[207]....
        /*0488*/ 	.word	0x0500000f


	//   ....[208]....
        /*048c*/ 	.word	0x0500000f


	//   ....[209]....
        /*0490*/ 	.word	0x0500000f


	//   ....[210]....
        /*0494*/ 	.word	0x0500000f


	//   ....[211]....
        /*0498*/ 	.word	0x0500000f


	//   ....[212]....
        /*049c*/ 	.word	0x0500000f


	//   ....[213]....
        /*04a0*/ 	.word	0x0500000f


	//   ....[214]....
        /*04a4*/ 	.word	0x0500000f


	//   ....[215]....
        /*04a8*/ 	.word	0x0500000f


	//   ....[216]....
        /*04ac*/ 	.word	0x0500000f


	//   ....[217]....
        /*04b0*/ 	.word	0x0500000f


	//   ....[218]....
        /*04b4*/ 	.word	0x0500000f


	//   ....[219]....
        /*04b8*/ 	.word	0x0500000f


	//   ....[220]....
        /*04bc*/ 	.word	0x0500000f


	//   ....[221]....
        /*04c0*/ 	.word	0x0500000f


	//   ....[222]....
        /*04c4*/ 	.word	0x0500000f


	//   ....[223]....
        /*04c8*/ 	.word	0x0500000f


	//   ....[224]....
        /*04cc*/ 	.word	0x0500000f


	//   ....[225]....
        /*04d0*/ 	.word	0x0500000f


	//   ....[226]....
        /*04d4*/ 	.word	0x0500000f


	//   ....[227]....
        /*04d8*/ 	.word	0x0500000f


	//   ....[228]....
        /*04dc*/ 	.word	0x0500000f


	//   ....[229]....
        /*04e0*/ 	.word	0x0500000f


	//   ....[230]....
        /*04e4*/ 	.word	0x0500000f


	//   ....[231]....
        /*04e8*/ 	.word	0x0500000f


	//   ....[232]....
        /*04ec*/ 	.word	0x0500000f


	//   ....[233]....
        /*04f0*/ 	.word	0x0500000f


	//   ....[234]....
        /*04f4*/ 	.word	0x0500000f


	//----- nvinfo : EIATTR_COOP_GROUP_INSTR_OFFSETS
	.align		4
.L_549:
        /*04f8*/ 	.byte	0x04, 0x28
        /*04fa*/ 	.short	(.L_551 - .L_550)


	//   ....[0]....
.L_550:
        /*04fc*/ 	.word	0x00000080


	//   ....[1]....
        /*0500*/ 	.word	0x00000090


	//   ....[2]....
        /*0504*/ 	.word	0x000002d0


	//   ....[3]....
        /*0508*/ 	.word	0x00000430


	//   ....[4]....
        /*050c*/ 	.word	0x00000550


	//   ....[5]....
        /*0510*/ 	.word	0x000006b0


	//   ....[6]....
        /*0514*/ 	.word	0x00001e70


	//   ....[7]....
        /*0518*/ 	.word	0x000024f0


	//   ....[8]....
        /*051c*/ 	.word	0x00002520


	//   ....[9]....
        /*0520*/ 	.word	0x00002a30


	//   ....[10]....
        /*0524*/ 	.word	0x00002ae0


	//   ....[11]....
        /*0528*/ 	.word	0x00003170


	//   ....[12]....
        /*052c*/ 	.word	0x000031f0


	//   ....[13]....
        /*0530*/ 	.word	0x00004280


	//   ....[14]....
        /*0534*/ 	.word	0x00004290


	//   ....[15]....
        /*0538*/ 	.word	0x00004a90


	//   ....[16]....
        /*053c*/ 	.word	0x00004b70


	//   ....[17]....
        /*0540*/ 	.word	0x00004eb0


	//   ....[18]....
        /*0544*/ 	.word	0x00005080


	//   ....[19]....
        /*0548*/ 	.word	0x000068a0


	//   ....[20]....
        /*054c*/ 	.word	0x000068c0


	//   ....[21]....
        /*0550*/ 	.word	0x00006fd0


	//   ....[22]....
        /*0554*/ 	.word	0x000071a0


	//   ....[23]....
        /*0558*/ 	.word	0x00008150


	//   ....[24]....
        /*055c*/ 	.word	0x000081c0


	//   ....[25]....
        /*0560*/ 	.word	0x00008230


	//   ....[26]....
        /*0564*/ 	.word	0x00008250


	//   ....[27]....
        /*0568*/ 	.word	0x00009d10


	//   ....[28]....
        /*056c*/ 	.word	0x00009d30


	//   ....[29]....
        /*0570*/ 	.word	0x00009d40


	//   ....[30]....
        /*0574*/ 	.word	0x00009d50


	//   ....[31]....
        /*0578*/ 	.word	0x0000a800


	//   ....[32]....
        /*057c*/ 	.word	0x0000a820


	//   ....[33]....
        /*0580*/ 	.word	0x0000a9d0


	//   ....[34]....
        /*0584*/ 	.word	0x0000a9f0


	//   ....[35]....
        /*0588*/ 	.word	0x0000ab30


	//   ....[36]....
        /*058c*/ 	.word	0x0000ab50


	//   ....[37]....
        /*0590*/ 	.word	0x0000aca0


	//   ....[38]....
        /*0594*/ 	.word	0x0000acc0


	//   ....[39]....
        /*0598*/ 	.word	0x0000b250


	//   ....[40]....
        /*059c*/ 	.word	0x0000b280


	//   ....[41]....
        /*05a0*/ 	.word	0x0000bb40


	//   ....[42]....
        /*05a4*/ 	.word	0x0000bb50


	//   ....[43]....
        /*05a8*/ 	.word	0x0000cda0


	//   ....[44]....
        /*05ac*/ 	.word	0x0000cdd0


	//   ....[45]....
        /*05b0*/ 	.word	0x0000cf40


	//   ....[46]....
        /*05b4*/ 	.word	0x0000cf60


	//   ....[47]....
        /*05b8*/ 	.word	0x0000d0a0


	//   ....[48]....
        /*05bc*/ 	.word	0x0000d0c0


	//   ....[49]....
        /*05c0*/ 	.word	0x0000d210


	//   ....[50]....
        /*05c4*/ 	.word	0x0000d230


	//   ....[51]....
        /*05c8*/ 	.word	0x0000d410


	//   ....[52]....
        /*05cc*/ 	.word	0x0000d600


	//   ....[53]....
        /*05d0*/ 	.word	0x0000d630


	//   ....[54]....
        /*05d4*/ 	.word	0x0000d660


	//   ....[55]....
        /*05d8*/ 	.word	0x0000d690


	//   ....[56]....
        /*05dc*/ 	.word	0x0000d6c0


	//   ....[57]....
        /*05e0*/ 	.word	0x0000d6f0


	//   ....[58]....
        /*05e4*/ 	.word	0x0000d860


	//   ....[59]....
        /*05e8*/ 	.word	0x0000d890


	//   ....[60]....
        /*05ec*/ 	.word	0x0000d8c0


	//   ....[61]....
        /*05f0*/ 	.word	0x0000d8f0


	//   ....[62]....
        /*05f4*/ 	.word	0x0000d920


	//   ....[63]....
        /*05f8*/ 	.word	0x0000d950


	//   ....[64]....
        /*05fc*/ 	.word	0x0000d9e0


	//   ....[65]....
        /*0600*/ 	.word	0x0000da10


	//   ....[66]....
        /*0604*/ 	.word	0x0000da20


	//   ....[67]....
        /*0608*/ 	.word	0x0000da60


	//   ....[68]....
        /*060c*/ 	.word	0x0000f920


	//   ....[69]....
        /*0610*/ 	.word	0x0000f940


	//   ....[70]....
        /*0614*/ 	.word	0x0000f9d0


	//   ....[71]....
        /*0618*/ 	.word	0x0000f9f0


	//   ....[72]....
        /*061c*/ 	.word	0x0000fa70


	//   ....[73]....
        /*0620*/ 	.word	0x0000fa90


	//   ....[74]....
        /*0624*/ 	.word	0x0000fb10


	//   ....[75]....
        /*0628*/ 	.word	0x0000fb30


	//   ....[76]....
        /*062c*/ 	.word	0x0000fbb0


	//   ....[77]....
        /*0630*/ 	.word	0x0000fbd0


	//   ....[78]....
        /*0634*/ 	.word	0x0000fbe0


	//   ....[79]....
        /*0638*/ 	.word	0x0000fbf0


	//   ....[80]....
        /*063c*/ 	.word	0x000103f0


	//   ....[81]....
        /*0640*/ 	.word	0x00010420


	//   ....[82]....
        /*0644*/ 	.word	0x00010450


	//   ....[83]....
        /*0648*/ 	.word	0x000104e0


	//   ....[84]....
        /*064c*/ 	.word	0x000104f0


	//   ....[85]....
        /*0650*/ 	.word	0x00010580


	//   ....[86]....
        /*0654*/ 	.word	0x00010590


	//   ....[87]....
        /*0658*/ 	.word	0x00010620


	//   ....[88]....
        /*065c*/ 	.word	0x00010630


	//   ....[89]....
        /*0660*/ 	.word	0x000106c0


	//   ....[90]....
        /*0664*/ 	.word	0x000106d0


	//   ....[91]....
        /*0668*/ 	.word	0x00010760


	//   ....[92]....
        /*066c*/ 	.word	0x00010770


	//   ....[93]....
        /*0670*/ 	.word	0x000107f0


	//   ....[94]....
        /*0674*/ 	.word	0x00010800


	//   ....[95]....
        /*0678*/ 	.word	0x00010810


	//   ....[96]....
        /*067c*/ 	.word	0x00010c70


	//   ....[97]....
        /*0680*/ 	.word	0x00010ca0


	//   ....[98]....
        /*0684*/ 	.word	0x00010cf0


	//   ....[99]....
        /*0688*/ 	.word	0x00010da0


	//   ....[100]....
        /*068c*/ 	.word	0x00010dc0


	//   ....[101]....
        /*0690*/ 	.word	0x00010e70


	//   ....[102]....
        /*0694*/ 	.word	0x00010e80


	//   ....[103]....
        /*0698*/ 	.word	0x00010eb0


	//   ....[104]....
        /*069c*/ 	.word	0x00010f40


	//   ....[105]....
        /*06a0*/ 	.word	0x00010fe0


	//   ....[106]....
        /*06a4*/ 	.word	0x00011000


	//   ....[107]....
        /*06a8*/ 	.word	0x00011010


	//   ....[108]....
        /*06ac*/ 	.word	0x00011730


	//   ....[109]....
        /*06b0*/ 	.word	0x00011750


	//   ....[110]....
        /*06b4*/ 	.word	0x00011760


	//   ....[111]....
        /*06b8*/ 	.word	0x000117a0


	//   ....[112]....
        /*06bc*/ 	.word	0x000117b0


	//   ....[113]....
        /*06c0*/ 	.word	0x000117f0


	//   ....[114]....
        /*06c4*/ 	.word	0x00011800


	//   ....[115]....
        /*06c8*/ 	.word	0x00011840


	//   ....[116]....
        /*06cc*/ 	.word	0x00011850


	//   ....[117]....
        /*06d0*/ 	.word	0x00011890


	//   ....[118]....
        /*06d4*/ 	.word	0x000118a0


	//   ....[119]....
        /*06d8*/ 	.word	0x000118b0


	//   ....[120]....
        /*06dc*/ 	.word	0x00011c00


	//   ....[121]....
        /*06e0*/ 	.word	0x00011c20


	//   ....[122]....
        /*06e4*/ 	.word	0x00011c30


	//   ....[123]....
        /*06e8*/ 	.word	0x00011c40


	//   ....[124]....
        /*06ec*/ 	.word	0x00011c50


	//   ....[125]....
        /*06f0*/ 	.word	0x00011c70


	//   ....[126]....
        /*06f4*/ 	.word	0x00011ce0


	//   ....[127]....
        /*06f8*/ 	.word	0x00011d10


	//   ....[128]....
        /*06fc*/ 	.word	0x00011d20


	//   ....[129]....
        /*0700*/ 	.word	0x00011d90


	//   ....[130]....
        /*0704*/ 	.word	0x00011da0


	//   ....[131]....
        /*0708*/ 	.word	0x00011ea0


	//   ....[132]....
        /*070c*/ 	.word	0x00012390


	//   ....[133]....
        /*0710*/ 	.word	0x000123c0


	//   ....[134]....
        /*0714*/ 	.word	0x00012420


	//   ....[135]....
        /*0718*/ 	.word	0x00012450


	//   ....[136]....
        /*071c*/ 	.word	0x00012480


	//   ....[137]....
        /*0720*/ 	.word	0x000124b0


	//   ....[138]....
        /*0724*/ 	.word	0x000124e0


	//   ....[139]....
        /*0728*/ 	.word	0x00012510


	//   ....[140]....
        /*072c*/ 	.word	0x000126b0


	//   ....[141]....
        /*0730*/ 	.word	0x000126e0


	//   ....[142]....
        /*0734*/ 	.word	0x00012710


	//   ....[143]....
        /*0738*/ 	.word	0x00012740


	//   ....[144]....
        /*073c*/ 	.word	0x00012770


	//   ....[145]....
        /*0740*/ 	.word	0x000127a0


	//   ....[146]....
        /*0744*/ 	.word	0x00012860


	//   ....[147]....
        /*0748*/ 	.word	0x00012880


	//   ....[148]....
        /*074c*/ 	.word	0x000128a0


	//   ....[149]....
        /*0750*/ 	.word	0x00012900


	//   ....[150]....
        /*0754*/ 	.word	0x00013320


	//   ....[151]....
        /*0758*/ 	.word	0x000138c0


	//   ....[152]....
        /*075c*/ 	.word	0x000139b0


	//   ....[153]....
        /*0760*/ 	.word	0x00013a50


	//   ....[154]....
        /*0764*/ 	.word	0x00013ab0


	//   ....[155]....
        /*0768*/ 	.word	0x00013ba0


	//   ....[156]....
        /*076c*/ 	.word	0x00013c10


	//   ....[157]....
        /*0770*/ 	.word	0x00013d00


	//   ....[158]....
        /*0774*/ 	.word	0x00013d70


	//   ....[159]....
        /*0778*/ 	.word	0x00013e60


	//   ....[160]....
        /*077c*/ 	.word	0x00013ed0


	//   ....[161]....
        /*0780*/ 	.word	0x00013fc0


	//   ....[162]....
        /*0784*/ 	.word	0x00014030


	//   ....[163]....
        /*0788*/ 	.word	0x000140d0


	//   ....[164]....
        /*078c*/ 	.word	0x000141c0


	//   ....[165]....
        /*0790*/ 	.word	0x00014230


	//   ....[166]....
        /*0794*/ 	.word	0x00014290


	//   ....[167]....
        /*0798*/ 	.word	0x00014380


	//   ....[168]....
        /*079c*/ 	.word	0x000143e0


	//   ....[169]....
        /*07a0*/ 	.word	0x000144e0


	//   ....[170]....
        /*07a4*/ 	.word	0x00014540


	//   ....[171]....
        /*07a8*/ 	.word	0x00014640


	//   ....[172]....
        /*07ac*/ 	.word	0x000146a0


	//   ....[173]....
        /*07b0*/ 	.word	0x000147a0


	//   ....[174]....
        /*07b4*/ 	.word	0x00014800


	//   ....[175]....
        /*07b8*/ 	.word	0x00014900


	//   ....[176]....
        /*07bc*/ 	.word	0x00014960


	//   ....[177]....
        /*07c0*/ 	.word	0x00014a60


	//   ....[178]....
        /*07c4*/ 	.word	0x00014ac0


	//   ....[179]....
        /*07c8*/ 	.word	0x00014ba0


	//   ....[180]....
        /*07cc*/ 	.word	0x00014cd0


	//   ....[181]....
        /*07d0*/ 	.word	0x00014db0


	//   ....[182]....
        /*07d4*/ 	.word	0x00014e60


	//   ....[183]....
        /*07d8*/ 	.word	0x00014f70


	//   ....[184]....
        /*07dc*/ 	.word	0x00014fd0


	//   ....[185]....
        /*07e0*/ 	.word	0x000150e0


	//   ....[186]....
        /*07e4*/ 	.word	0x00015140


	//   ....[187]....
        /*07e8*/ 	.word	0x00015250


	//   ....[188]....
        /*07ec*/ 	.word	0x000152b0


	//   ....[189]....
        /*07f0*/ 	.word	0x000153c0


	//   ....[190]....
        /*07f4*/ 	.word	0x00015420


	//   ....[191]....
        /*07f8*/ 	.word	0x000154e0


	//   ....[192]....
        /*07fc*/ 	.word	0x00015640


	//   ....[193]....
        /*0800*/ 	.word	0x000156e0


	//   ....[194]....
        /*0804*/ 	.word	0x00015740


	//   ....[195]....
        /*0808*/ 	.word	0x000157f0


	//   ....[196]....
        /*080c*/ 	.word	0x00015850


	//   ....[197]....
        /*0810*/ 	.word	0x00015900


	//   ....[198]....
        /*0814*/ 	.word	0x00015960


	//   ....[199]....
        /*0818*/ 	.word	0x00015a10


	//   ....[200]....
        /*081c*/ 	.word	0x00015a70


	//   ....[201]....
        /*0820*/ 	.word	0x00015b20


	//   ....[202]....
        /*0824*/ 	.word	0x00015b80


	//   ....[203]....
        /*0828*/ 	.word	0x00015c30


	//   ....[204]....
        /*082c*/ 	.word	0x00015d10


	//   ....[205]....
        /*0830*/ 	.word	0x00015db0


	//   ....[206]....
        /*0834*/ 	.word	0x00015e10


	//   ....[207]....
        /*0838*/ 	.word	0x00015ee0


	//   ....[208]....
        /*083c*/ 	.word	0x00015f40


	//   ....[209]....
        /*0840*/ 	.word	0x00016010


	//   ....[210]....
        /*0844*/ 	.word	0x00016070


	//   ....[211]....
        /*0848*/ 	.word	0x00016150


	//   ....[212]....
        /*084c*/ 	.word	0x000161b0


	//   ....[213]....
        /*0850*/ 	.word	0x00016280


	//   ....[214]....
        /*0854*/ 	.word	0x000162e0


	//   ....[215]....
        /*0858*/ 	.word	0x000163b0


	//   ....[216]....
        /*085c*/ 	.word	0x00016440


	//   ....[217]....
        /*0860*/ 	.word	0x000164e0


	//   ....[218]....
        /*0864*/ 	.word	0x00016660


	//   ....[219]....
        /*0868*/ 	.word	0x000166d0


	//   ....[220]....
        /*086c*/ 	.word	0x00016740


	//   ....[221]....
        /*0870*/ 	.word	0x000167b0


	//   ....[222]....
        /*0874*/ 	.word	0x00016820


	//   ....[223]....
        /*0878*/ 	.word	0x000168a0


	//   ....[224]....
        /*087c*/ 	.word	0x00016920


	//   ....[225]....
        /*0880*/ 	.word	0x000169b0


	//   ....[226]....
        /*0884*/ 	.word	0x00016a20


	//   ....[227]....
        /*0888*/ 	.word	0x00016a90


	//   ....[228]....
        /*088c*/ 	.word	0x00016b00


	//   ....[229]....
        /*0890*/ 	.word	0x00016b80


	//   ....[230]....
        /*0894*/ 	.word	0x00016bf0


	//   ....[231]....
        /*0898*/ 	.word	0x00016c80


	//   ....[232]....
        /*089c*/ 	.word	0x00016ce0


	//   ....[233]....
        /*08a0*/ 	.word	0x00016d70


	//   ....[234]....
        /*08a4*/ 	.word	0x00016ea0


	//----- nvinfo : EIATTR_REG_RECONFIG
	.align		4
.L_551:
        /*08a8*/ 	.byte	0x01, 0x54
	.zero		2


	//----- nvinfo : EIATTR_SYSCALL_OFFSETS
	.align		4
        /*08ac*/ 	.byte	0x04, 0x46
        /*08ae*/ 	.short	(.L_553 - .L_552)


	//   ....[0]....
.L_552:
        /*08b0*/ 	.word	0x00001ff0


	//   ....[1]....
        /*08b4*/ 	.word	0x0000ef60


	//   ....[2]....
        /*08b8*/ 	.word	0x0000f0b0


	//   ....[3]....
        /*08bc*/ 	.word	0x0000f1a0


	//   ....[4]....
        /*08c0*/ 	.word	0x00010060


	//----- nvinfo : EIATTR_MBARRIER_INSTR_OFFSETS
	.align		4
.L_553:
        /*08c4*/ 	.byte	0x04, 0x39
        /*08c6*/ 	.short	(.L_555 - .L_554)


	//   ....[0]....
.L_554:
        /*08c8*/ 	.word	0x00000180
        /*08cc*/ 	.word	0x000000ff
        /*08d0*/ 	.word	0x00022800
        /*08d4*/ 	.short	0x0100
        /*08d6*/ 	.byte	0x08
	.zero		1


	//   ....[1]....
        /*08d8*/ 	.word	0x00000190
        /*08dc*/ 	.word	0x000000ff
        /*08e0*/ 	.word	0x00022820
        /*08e4*/ 	.short	0x0100
        /*08e6*/ 	.byte	0x08
	.zero		1


	//   ....[2]....
        /*08e8*/ 	.word	0x00000280
        /*08ec*/ 	.word	0x000000ff
        /*08f0*/ 	.word	0x00022830
        /*08f4*/ 	.short	0x0100
        /*08f6*/ 	.byte	0x08
	.zero		1


	//   ....[3]....
        /*08f8*/ 	.word	0x00000290
        /*08fc*/ 	.word	0x000000ff
        /*0900*/ 	.word	0x00022840
        /*0904*/ 	.short	0x0100
        /*0906*/ 	.byte	0x08
	.zero		1


	//   ....[4]....
        /*0908*/ 	.word	0x000002a0
        /*090c*/ 	.word	0x000000ff
        /*0910*/ 	.word	0x00022838
        /*0914*/ 	.short	0x0100
        /*0916*/ 	.byte	0x08
	.zero		1


	//   ....[5]....
        /*0918*/ 	.word	0x000002b0
        /*091c*/ 	.word	0x000000ff
        /*0920*/ 	.word	0x00022848
        /*0924*/ 	.short	0x0100
        /*0926*/ 	.byte	0x08
	.zero		1


	//   ....[6]....
        /*0928*/ 	.word	0x000003e0
        /*092c*/ 	.word	0x000000ff
        /*0930*/ 	.word	0x00022850
        /*0934*/ 	.short	0x0100
        /*0936*/ 	.byte	0x08
	.zero		1


	//   ....[7]....
        /*0938*/ 	.word	0x000003f0
        /*093c*/ 	.word	0x000000ff
        /*0940*/ 	.word	0x00022860
        /*0944*/ 	.short	0x0100
        /*0946*/ 	.byte	0x08
	.zero		1


	//   ....[8]....
        /*0948*/ 	.word	0x00000400
        /*094c*/ 	.word	0x000000ff
        /*0950*/ 	.word	0x00022858
        /*0954*/ 	.short	0x0100
        /*0956*/ 	.byte	0x08
	.zero		1


	//   ....[9]....
        /*0958*/ 	.word	0x00000410
        /*095c*/ 	.word	0x000000ff
        /*0960*/ 	.word	0x00022868
        /*0964*/ 	.short	0x0100
        /*0966*/ 	.byte	0x08
	.zero		1


	//   ....[10]....
        /*0968*/ 	.word	0x00000500
        /*096c*/ 	.word	0x000000ff
        /*0970*/ 	.word	0x00022870
        /*0974*/ 	.short	0x0100
        /*0976*/ 	.byte	0x06
	.zero		1


	//   ....[11]....
        /*0978*/ 	.word	0x00000510
        /*097c*/ 	.word	0x000000ff
        /*0980*/ 	.word	0x00022880
        /*0984*/ 	.short	0x0100
        /*0986*/ 	.byte	0x06
	.zero		1


	//   ....[12]....
        /*0988*/ 	.word	0x00000520
        /*098c*/ 	.word	0x000000ff
        /*0990*/ 	.word	0x00022878
        /*0994*/ 	.short	0x0100
        /*0996*/ 	.byte	0x06
	.zero		1


	//   ....[13]....
        /*0998*/ 	.word	0x00000530
        /*099c*/ 	.word	0x000000ff
        /*09a0*/ 	.word	0x00022888
        /*09a4*/ 	.short	0x0100
        /*09a6*/ 	.byte	0x06
	.zero		1


	//   ....[14]....
        /*09a8*/ 	.word	0x00000660
        /*09ac*/ 	.word	0x000000ff
        /*09b0*/ 	.word	0x00022890
        /*09b4*/ 	.short	0x0100
        /*09b6*/ 	.byte	0x08
	.zero		1


	//   ....[15]....
        /*09b8*/ 	.word	0x00000670
        /*09bc*/ 	.word	0x000000ff
        /*09c0*/ 	.word	0x000228a0
        /*09c4*/ 	.short	0x0100
        /*09c6*/ 	.byte	0x08
	.zero		1


	//   ....[16]....
        /*09c8*/ 	.word	0x00000680
        /*09cc*/ 	.word	0x000000ff
        /*09d0*/ 	.word	0x00022898
        /*09d4*/ 	.short	0x0100
        /*09d6*/ 	.byte	0x08
	.zero		1


	//   ....[17]....
        /*09d8*/ 	.word	0x00000690
        /*09dc*/ 	.word	0x000000ff
        /*09e0*/ 	.word	0x000228a8
        /*09e4*/ 	.short	0x0100
        /*09e6*/ 	.byte	0x08
	.zero		1


	//   ....[18]....
        /*09e8*/ 	.word	0x000007d0
        /*09ec*/ 	.word	0x000000ff
        /*09f0*/ 	.word	0x000228b0
        /*09f4*/ 	.short	0x0100
        /*09f6*/ 	.byte	0x08
	.zero		1


	//   ....[19]....
        /*09f8*/ 	.word	0x000007e0
        /*09fc*/ 	.word	0x000000ff
        /*0a00*/ 	.word	0x000228c0
        /*0a04*/ 	.short	0x0100
        /*0a06*/ 	.byte	0x08
	.zero		1


	//   ....[20]....
        /*0a08*/ 	.word	0x000007f0
        /*0a0c*/ 	.word	0x000000ff
        /*0a10*/ 	.word	0x000228b8
        /*0a14*/ 	.short	0x0100
        /*0a16*/ 	.byte	0x08
	.zero		1


	//   ....[21]....
        /*0a18*/ 	.word	0x00000800
        /*0a1c*/ 	.word	0x000000ff
        /*0a20*/ 	.word	0x000228c8
        /*0a24*/ 	.short	0x0100
        /*0a26*/ 	.byte	0x08
	.zero		1


	//   ....[22]....
        /*0a28*/ 	.word	0x000020a0
        /*0a2c*/ 	.word	0x00000007
        /*0a30*/ 	.word	0x00022800
        /*0a34*/ 	.short	0x010a
        /*0a36*/ 	.byte	0x3f
	.zero		1


	//   ....[23]....
        /*0a38*/ 	.word	0x00002170
        /*0a3c*/ 	.word	0x000000ff
        /*0a40*/ 	.word	0x00022830
        /*0a44*/ 	.short	0x010a
        /*0a46*/ 	.byte	0x16
	.zero		1


	//   ....[24]....
        /*0a48*/ 	.word	0x000021b0
        /*0a4c*/ 	.word	0x000000ff
        /*0a50*/ 	.word	0x00022830
        /*0a54*/ 	.short	0x010a
        /*0a56*/ 	.byte	0x16
	.zero		1


	//   ....[25]....
        /*0a58*/ 	.word	0x00002570
        /*0a5c*/ 	.word	0x000000ff
        /*0a60*/ 	.word	0x00000000
        /*0a64*/ 	.short	0x0101
        /*0a66*/ 	.byte	0x06
	.zero		1


	//   ....[26]....
        /*0a68*/ 	.word	0x000039e0
        /*0a6c*/ 	.word	0x000000ff
        /*0a70*/ 	.word	0x00022850
        /*0a74*/ 	.short	0x010a
        /*0a76*/ 	.byte	0x16
	.zero		1


	//   ....[27]....
        /*0a78*/ 	.word	0x00003a20
        /*0a7c*/ 	.word	0x000000ff
        /*0a80*/ 	.word	0x00022850
        /*0a84*/ 	.short	0x010a
        /*0a86*/ 	.byte	0x16
	.zero		1


	//   ....[28]....
        /*0a88*/ 	.word	0x00003de0
        /*0a8c*/ 	.word	0x000000ff
        /*0a90*/ 	.word	0x00000000
        /*0a94*/ 	.short	0x0101
        /*0a96*/ 	.byte	0x16
	.zero		1


	//   ....[29]....
        /*0a98*/ 	.word	0x00003f40
        /*0a9c*/ 	.word	0x000000ff
        /*0aa0*/ 	.word	0x00022830
        /*0aa4*/ 	.short	0x010a
        /*0aa6*/ 	.byte	0x17
	.zero		1


	//   ....[30]....
        /*0aa8*/ 	.word	0x00003f80
        /*0aac*/ 	.word	0x000000ff
        /*0ab0*/ 	.word	0x00022830
        /*0ab4*/ 	.short	0x010a
        /*0ab6*/ 	.byte	0x17
	.zero		1


	//   ....[31]....
        /*0ab8*/ 	.word	0x00004260
        /*0abc*/ 	.word	0x000000ff
        /*0ac0*/ 	.word	0x00000000
        /*0ac4*/ 	.short	0x0101
        /*0ac6*/ 	.byte	0x06
	.zero		1


	//   ....[32]....
        /*0ac8*/ 	.word	0x00006020
        /*0acc*/ 	.word	0x000000ff
        /*0ad0*/ 	.word	0x00022850
        /*0ad4*/ 	.short	0x010a
        /*0ad6*/ 	.byte	0x17
	.zero		1


	//   ....[33]....
        /*0ad8*/ 	.word	0x00006060
        /*0adc*/ 	.word	0x000000ff
        /*0ae0*/ 	.word	0x00022850
        /*0ae4*/ 	.short	0x010a
        /*0ae6*/ 	.byte	0x17
	.zero		1


	//   ....[34]....
        /*0ae8*/ 	.word	0x00006390
        /*0aec*/ 	.word	0x000000ff
        /*0af0*/ 	.word	0x00000000
        /*0af4*/ 	.short	0x0101
        /*0af6*/ 	.byte	0x17
	.zero		1


	//   ....[35]....
        /*0af8*/ 	.word	0x000064e0
        /*0afc*/ 	.word	0x000000ff
        /*0b00*/ 	.word	0x00022830
        /*0b04*/ 	.short	0x010a
        /*0b06*/ 	.byte	0x17
	.zero		1


	//   ....[36]....
        /*0b08*/ 	.word	0x00006520
        /*0b0c*/ 	.word	0x000000ff
        /*0b10*/ 	.word	0x00022830
        /*0b14*/ 	.short	0x010a
        /*0b16*/ 	.byte	0x17
	.zero		1


	//   ....[37]....
        /*0b18*/ 	.word	0x00006750
        /*0b1c*/ 	.word	0x000000ff
        /*0b20*/ 	.word	0x00000000
        /*0b24*/ 	.short	0x0101
        /*0b26*/ 	.byte	0x06
	.zero		1


	//   ....[38]....
        /*0b28*/ 	.word	0x00007dc0
        /*0b2c*/ 	.word	0x000000ff
        /*0b30*/ 	.word	0x00022850
        /*0b34*/ 	.short	0x010a
        /*0b36*/ 	.byte	0x17
	.zero		1


	//   ....[39]....
        /*0b38*/ 	.word	0x00007e00
        /*0b3c*/ 	.word	0x000000ff
        /*0b40*/ 	.word	0x00022850
        /*0b44*/ 	.short	0x010a
        /*0b46*/ 	.byte	0x17
	.zero		1


	//   ....[40]....
        /*0b48*/ 	.word	0x00008130
        /*0b4c*/ 	.word	0x000000ff
        /*0b50*/ 	.word	0x00000000
        /*0b54*/ 	.short	0x0101
        /*0b56*/ 	.byte	0x17
	.zero		1


	//   ....[41]....
        /*0b58*/ 	.word	0x0000a830
        /*0b5c*/ 	.word	0x000000ff
        /*0b60*/ 	.word	0x00000000
        /*0b64*/ 	.short	0x0101
        /*0b66*/ 	.byte	0x08
	.zero		1


	//   ....[42]....
        /*0b68*/ 	.word	0x0000b040
        /*0b6c*/ 	.word	0x000000ff
        /*0b70*/ 	.word	0x00000000
        /*0b74*/ 	.short	0x0101
        /*0b76*/ 	.byte	0x08
	.zero		1


	//   ....[43]....
        /*0b78*/ 	.word	0x0000f6c0
        /*0b7c*/ 	.word	0x00000021
        /*0b80*/ 	.word	0x00022840
        /*0b84*/ 	.short	0x010a
        /*0b86*/ 	.byte	0x3f
	.zero		1


	//   ....[44]....
        /*0b88*/ 	.word	0x0000fcf0
        /*0b8c*/ 	.word	0x00000021
        /*0b90*/ 	.word	0x00022830
        /*0b94*/ 	.short	0x0107
        /*0b96*/ 	.byte	0x3f
	.zero		1


	//   ....[45]....
        /*0b98*/ 	.word	0x0000fdd0
        /*0b9c*/ 	.word	0x00000021
        /*0ba0*/ 	.word	0x00022830
        /*0ba4*/ 	.short	0x0101
        /*0ba6*/ 	.byte	0x3f
	.zero		1


	//   ....[46]....
        /*0ba8*/ 	.word	0x00010910
        /*0bac*/ 	.word	0x00000017
        /*0bb0*/ 	.word	0x00022800
        /*0bb4*/ 	.short	0x0107
        /*0bb6*/ 	.byte	0x3f
	.zero		1


	//   ....[47]....
        /*0bb8*/ 	.word	0x00010a00
        /*0bbc*/ 	.word	0x00000017
        /*0bc0*/ 	.word	0x00022800
        /*0bc4*/ 	.short	0x0101
        /*0bc6*/ 	.byte	0x3f
	.zero		1


	//   ....[48]....
        /*0bc8*/ 	.word	0x00010a20
        /*0bcc*/ 	.word	0x00000017
        /*0bd0*/ 	.word	0x00022820
        /*0bd4*/ 	.short	0x010a
        /*0bd6*/ 	.byte	0x3f
	.zero		1


	//   ....[49]....
        /*0bd8*/ 	.word	0x00010ab0
        /*0bdc*/ 	.word	0x00000021
        /*0be0*/ 	.word	0x00022860
        /*0be4*/ 	.short	0x010a
        /*0be6*/ 	.byte	0x3f
	.zero		1


	//   ....[50]....
        /*0be8*/ 	.word	0x00011190
        /*0bec*/ 	.word	0x00000021
        /*0bf0*/ 	.word	0x00022850
        /*0bf4*/ 	.short	0x0107
        /*0bf6*/ 	.byte	0x3f
	.zero		1


	//   ....[51]....
        /*0bf8*/ 	.word	0x00011260
        /*0bfc*/ 	.word	0x00000021
        /*0c00*/ 	.word	0x00022850
        /*0c04*/ 	.short	0x0101
        /*0c06*/ 	.byte	0x3f
	.zero		1


	//   ....[52]....
        /*0c08*/ 	.word	0x000115b0
        /*0c0c*/ 	.word	0x0000000a
        /*0c10*/ 	.word	0x00022840
        /*0c14*/ 	.short	0x010a
        /*0c16*/ 	.byte	0x3f
	.zero		1


	//   ....[53]....
        /*0c18*/ 	.word	0x00011960
        /*0c1c*/ 	.word	0x0000000a
        /*0c20*/ 	.word	0x00022830
        /*0c24*/ 	.short	0x0107
        /*0c26*/ 	.byte	0x3f
	.zero		1


	//   ....[54]....
        /*0c28*/ 	.word	0x00011a20
        /*0c2c*/ 	.word	0x0000000a
        /*0c30*/ 	.word	0x00022830
        /*0c34*/ 	.short	0x0101
        /*0c36*/ 	.byte	0x3f
	.zero		1


	//   ....[55]....
        /*0c38*/ 	.word	0x00011a50
        /*0c3c*/ 	.word	0x0000000a
        /*0c40*/ 	.word	0x00022860
        /*0c44*/ 	.short	0x010a
        /*0c46*/ 	.byte	0x3f
	.zero		1


	//   ....[56]....
        /*0c48*/ 	.word	0x00011f50
        /*0c4c*/ 	.word	0x0000000a
        /*0c50*/ 	.word	0x00022850
        /*0c54*/ 	.short	0x0107
        /*0c56*/ 	.byte	0x3f
	.zero		1


	//   ....[57]....
        /*0c58*/ 	.word	0x00012010
        /*0c5c*/ 	.word	0x0000000a
        /*0c60*/ 	.word	0x00022850
        /*0c64*/ 	.short	0x0101
        /*0c66*/ 	.byte	0x3f
	.zero		1


	//   ....[58]....
        /*0c68*/ 	.word	0x000132a0
        /*0c6c*/ 	.word	0x00000007
        /*0c70*/ 	.word	0x00022820
        /*0c74*/ 	.short	0x010a
        /*0c76*/ 	.byte	0x3f
	.zero		1


	//   ....[59]....
        /*0c78*/ 	.word	0x00013420
        /*0c7c*/ 	.word	0x00000005
        /*0c80*/ 	.word	0x00022840
        /*0c84*/ 	.short	0x010a
        /*0c86*/ 	.byte	0x3f
	.zero		1


	//   ....[60]....
        /*0c88*/ 	.word	0x000134c0
        /*0c8c*/ 	.word	0x00000003
        /*0c90*/ 	.word	0x00022840
        /*0c94*/ 	.short	0x010a
        /*0c96*/ 	.byte	0x3f
	.zero		1


	//   ....[61]....
        /*0c98*/ 	.word	0x00013500
        /*0c9c*/ 	.word	0x00000005
        /*0ca0*/ 	.word	0x00022860
        /*0ca4*/ 	.short	0x010a
        /*0ca6*/ 	.byte	0x3f
	.zero		1


	//   ....[62]....
        /*0ca8*/ 	.word	0x00013540
        /*0cac*/ 	.word	0x00000003
        /*0cb0*/ 	.word	0x00022860
        /*0cb4*/ 	.short	0x010a
        /*0cb6*/ 	.byte	0x3f
	.zero		1


	//   ....[63]....
        /*0cb8*/ 	.word	0x000135a0
        /*0cbc*/ 	.word	0x00000007
        /*0cc0*/ 	.word	0x00022800
        /*0cc4*/ 	.short	0x010a
        /*0cc6*/ 	.byte	0x3f
	.zero		1


	//   ....[64]....
        /*0cc8*/ 	.word	0x00013600
        /*0ccc*/ 	.word	0x00000000
        /*0cd0*/ 	.word	0x00022830
        /*0cd4*/ 	.short	0x010a
        /*0cd6*/ 	.byte	0x3f
	.zero		1


	//   ....[65]....
        /*0cd8*/ 	.word	0x00013660
        /*0cdc*/ 	.word	0x0000000a
        /*0ce0*/ 	.word	0x00022850
        /*0ce4*/ 	.short	0x010a
        /*0ce6*/ 	.byte	0x3f
	.zero		1


	//   ....[66]....
        /*0ce8*/ 	.word	0x000136c0
        /*0cec*/ 	.word	0x00000000
        /*0cf0*/ 	.word	0x00022830
        /*0cf4*/ 	.short	0x010a
        /*0cf6*/ 	.byte	0x3f
	.zero		1


	//   ....[67]....
        /*0cf8*/ 	.word	0x00013720
        /*0cfc*/ 	.word	0x00000008
        /*0d00*/ 	.word	0x00022850
        /*0d04*/ 	.short	0x010a
        /*0d06*/ 	.byte	0x3f
	.zero		1


	//   ....[68]....
        /*0d08*/ 	.word	0x00013780
        /*0d0c*/ 	.word	0x00000000
        /*0d10*/ 	.word	0x00022830
        /*0d14*/ 	.short	0x010a
        /*0d16*/ 	.byte	0x3f
	.zero		1


	//   ....[69]....
        /*0d18*/ 	.word	0x000137e0
        /*0d1c*/ 	.word	0x00000008
        /*0d20*/ 	.word	0x00022850
        /*0d24*/ 	.short	0x010a
        /*0d26*/ 	.byte	0x3f
	.zero		1


	//   ....[70]....
        /*0d28*/ 	.word	0x00013900
        /*0d2c*/ 	.word	0x00000021
        /*0d30*/ 	.word	0x00022840
        /*0d34*/ 	.short	0x010a
        /*0d36*/ 	.byte	0x3f
	.zero		1


	//   ....[71]....
        /*0d38*/ 	.word	0x00014bd0
        /*0d3c*/ 	.word	0x00000017
        /*0d40*/ 	.word	0x00022820
        /*0d44*/ 	.short	0x010a
        /*0d46*/ 	.byte	0x3f
	.zero		1


	//   ....[72]....
        /*0d48*/ 	.word	0x00014c20
        /*0d4c*/ 	.word	0x00000021
        /*0d50*/ 	.word	0x00022860
        /*0d54*/ 	.short	0x010a
        /*0d56*/ 	.byte	0x3f
	.zero		1


	//   ....[73]....
        /*0d58*/ 	.word	0x00015590
        /*0d5c*/ 	.word	0x0000000a
        /*0d60*/ 	.word	0x00022840
        /*0d64*/ 	.short	0x010a
        /*0d66*/ 	.byte	0x3f
	.zero		1


	//   ....[74]....
        /*0d68*/ 	.word	0x00015c60
        /*0d6c*/ 	.word	0x0000000a
        /*0d70*/ 	.word	0x00022860
        /*0d74*/ 	.short	0x010a
        /*0d76*/ 	.byte	0x3f
	.zero		1


	//   ....[75]....
        /*0d78*/ 	.word	0x00016dc0
        /*0d7c*/ 	.word	0x00000007
        /*0d80*/ 	.word	0x00022820
        /*0d84*/ 	.short	0x010a
        /*0d86*/ 	.byte	0x3f
	.zero		1


	//   ....[76]....
        /*0d88*/ 	.word	0x00016f60
        /*0d8c*/ 	.word	0x00000005
        /*0d90*/ 	.word	0x00022840
        /*0d94*/ 	.short	0x010a
        /*0d96*/ 	.byte	0x3f
	.zero		1


	//   ....[77]....
        /*0d98*/ 	.word	0x00016fb0
        /*0d9c*/ 	.word	0x00000003
        /*0da0*/ 	.word	0x00022840
        /*0da4*/ 	.short	0x010a
        /*0da6*/ 	.byte	0x3f
	.zero		1


	//   ....[78]....
        /*0da8*/ 	.word	0x00017000
        /*0dac*/ 	.word	0x00000005
        /*0db0*/ 	.word	0x00022860
        /*0db4*/ 	.short	0x010a
        /*0db6*/ 	.byte	0x3f
	.zero		1


	//----- nvinfo : EIATTR_NUM_MBARRIERS
	.align		4
.L_555:
        /*0db8*/ 	.byte	0x03, 0x38
        /*0dba*/ 	.short	0x0016


	//----- nvinfo : EIATTR_EXIT_INSTR_OFFSETS
	.align		4
        /*0dbc*/ 	.byte	0x04, 0x1c
        /*0dbe*/ 	.short	(.L_557 - .L_556)


	//   ....[0]....
.L_556:
        /*0dc0*/ 	.word	0x000009a0


	//   ....[1]....
        /*0dc4*/ 	.word	0x0000d3b0


	//   ....[2]....
        /*0dc8*/ 	.word	0x00013590


	//----- nvinfo : EIATTR_MAX_THREADS
	.align		4
.L_557:
        /*0dcc*/ 	.byte	0x04, 0x05
        /*0dce*/ 	.short	(.L_559 - .L_558)
.L_558:
        /*0dd0*/ 	.word	0x00000180
        /*0dd4*/ 	.word	0x00000001
        /*0dd8*/ 	.word	0x00000001


	//----- nvinfo : EIATTR_CRS_STACK_SIZE
	.align		4
.L_559:
        /*0ddc*/ 	.byte	0x04, 0x1e
        /*0dde*/ 	.short	(.L_561 - .L_560)
.L_560:
        /*0de0*/ 	.word	0x00000000


	//----- nvinfo : EIATTR_CBANK_PARAM_SIZE
	.align		4
.L_561:
        /*0de4*/ 	.byte	0x03, 0x19
        /*0de6*/ 	.short	0x0af0


	//----- nvinfo : EIATTR_PARAM_CBANK
	.align		4
        /*0de8*/ 	.byte	0x04, 0x0a
        /*0dea*/ 	.short	(.L_563 - .L_562)
	.align		4
.L_562:
        /*0dec*/ 	.word	index@(.nv.constant0._ZN7cutlass13device_kernelIN5flash11enable_sm90INS1_16FlashAttnFwdSm90INS1_25CollectiveMainloopFwdSm90ILi2EN4cute5tupleIJNS5_1CILi1EEES8_S8_EEENS6_IJNS7_ILi128EEENS7_ILi96EEENS7_ILi64EEEEEELi256ENS_10bfloat16_tEfNS_4arch4Sm90ELb1ELb0ELb0ELb1ELb1ELb0ELb0ELb1ELb0ELb1ELb1ELb0EEENS1_21CollectiveEpilogueFwdINS6_IJSA_NS7_ILi256EEESB_EEES9_SE_SG_Li256ELb1ELb1ELb1ELb0EEENS1_36VarlenDynamicPersistentTileSchedulerILi128ELi96ELi256ELi128ELb1ELb1ELb1ELb1ELb1ELb1EEEEEEEEEvNT_6ParamsE)
        /*0df0*/ 	.short	0x0210
        /*0df2*/ 	.short	0x0af0


	//----- nvinfo : EIATTR_SW_WAR
	.align		4
.L_563:
        /*0df4*/ 	.byte	0x04, 0x36
        /*0df6*/ 	.short	(.L_565 - .L_564)
.L_564:
        /*0df8*/ 	.word	0x00000008
.L_565:


//--------------------- .nv.info._ZN7cutlass13device_kernelIN5flash11enable_sm90INS1_16FlashAttnFwdSm90INS1_25CollectiveMainloopFwdSm90ILi2EN4cute5tupleIJNS5_1CILi1EEES8_S8_EEENS6_IJNS7_ILi128EEENS7_ILi96EEENS7_ILi64EEEEEELi256ENS_10bfloat16_tEfNS_4arch4Sm90ELb1ELb0ELb0ELb1ELb1ELb1ELb0ELb1ELb0ELb1ELb1ELb0EEENS1_21CollectiveEpilogueFwdINS6_IJSA_NS7_ILi256EEESB_EEES9_SE_SG_Li256ELb1ELb1ELb1ELb0EEENS1_36VarlenDynamicPersistentTileSchedulerILi128ELi96ELi256ELi128ELb1ELb1ELb1ELb1ELb1ELb1EEEEEEEEEvNT_6ParamsE --------------------------
	.section	.nv.info._ZN7cutlass13device_kernelIN5flash11enable_sm90INS1_16FlashAttnFwdSm90INS1_25CollectiveMainloopFwdSm90ILi2EN4cute5tupleIJNS5_1CILi1EEES8_S8_EEENS6_IJNS7_ILi128EEENS7_ILi96EEENS7_ILi64EEEEEELi256ENS_10bfloat16_tEfNS_4arch4Sm90ELb1ELb0ELb0ELb1ELb1ELb1ELb0ELb1ELb0ELb1ELb1ELb0EEENS1_21CollectiveEpilogueFwdINS6_IJSA_NS7_ILi256EEESB_EEES9_SE_SG_Li256ELb1ELb1ELb1ELb0EEENS1_36VarlenDynamicPersistentTileSchedulerILi128ELi96ELi256ELi128ELb1ELb1ELb1ELb1ELb1ELb1EEEEEEEEEvNT_6ParamsE,"",@"SHT_CUDA_INFO"
	.sectionflags	@""
	.align	4


	//----- nvinfo : EIATTR_CUDA_API_VERSION
	.align		4
        /*0000*/ 	.byte	0x04, 0x37
        /*0002*/ 	.short	(.L_567 - .L_566)
.L_566:
        /*0004*/ 	.word	0x00000082


	//----- nvinfo : EIATTR_KPARAM_INFO
	.align		4
.L_567:
        /*0008*/ 	.byte	0x04, 0x17
        /*000a*/ 	.short	(.L_569 - .L_568)
.L_568:
        /*000c*/ 	.word	0x00000000
        /*0010*/ 	.short	0x0000
        /*0012*/ 	.short	0x0070
        /*0014*/ 	.byte	0x00, 0xf0, 0x01, 0x2a


	//----- nvinfo : EIATTR_SPARSE_MMA_MASK
	.align		4
.L_569:
        /*0018*/ 	.byte	0x03, 0x50
        /*001a*/ 	.short	0x0000


	//----- nvinfo : EIATTR_MAXREG_COUNT
	.align		4
        /*001c*/ 	.byte	0x03, 0x1b
        /*001e*/ 	.short	0x00a8


	//----- nvinfo : EIATTR_NUM_BARRIERS
	.align		4
        /*0020*/ 	.byte	0x02, 0x4c
        /*0022*/ 	.byte	0x10
	.zero		1


	//----- nvinfo : EIATTR_EXTERNS
	.align		4
        /*0024*/ 	.byte	0x04, 0x0f
        /*0026*/ 	.short	(.L_571 - .L_570)


	//   ....[0]....
	.align		4
.L_570:
        /*0028*/ 	.word	index@(__assertfail)


	//----- nvinfo : EIATTR_ANNOTATIONS
	.align		4
.L_571:
        /*002c*/ 	.byte	0x04, 0x55
        /*002e*/ 	.short	(.L_573 - .L_572)


	//   ....[0]....
.L_572:
        /* <DEDUP_REMOVED lines=142> */


	//----- nvinfo : EIATTR_MERCURY_ISA_VERSION
	.align		4
.L_573:
        /*08f8*/ 	.byte	0x03, 0x5f
        /*08fa*/ 	.short	0x0101


	//----- nvinfo : EIATTR_UNUSED_LOAD_BYTE_OFFSET
	.align		4
        /*08fc*/ 	.byte	0x04, 0x44
        /*08fe*/ 	.short	(.L_575 - .L_574)


	//   ....[0]....
.L_574:
        /*0900*/ 	.word	0x00000a80
        /*0904*/ 	.word	0x0000fff0


	//   ....[1]....
        /*0908*/ 	.word	0x00011580
        /*090c*/ 	.word	0x0000fff0


	//----- nvinfo : EIATTR_INT_WARP_WIDE_INSTR_OFFSETS
	.align		4
.L_575:
        /*0910*/ 	.byte	0x04, 0x31
        /*0912*/ 	.short	(.L_577 - .L_576)


	//   ....[0]....
.L_576:
        /*0914*/ 	.word	0x00000130


	//   ....[1]....
        /*0918*/ 	.word	0x00000170


	//   ....[2]....
        /*091c*/ 	.word	0x000001e0


	//   ....[3]....
        /*0920*/ 	.word	0x00019850


	//   ....[4]....
        /*0924*/ 	.word	0x000198e0


	//   ....[5]....
        /*0928*/ 	.word	0x0001cbd0


	//   ....[6]....
        /*092c*/ 	.word	0x0001cc60


	//----- nvinfo : EIATTR_COOP_GROUP_MASK_REGIDS
	.align		4
.L_577:
        /*0930*/ 	.byte	0x04, 0x29
        /*0932*/ 	.short	(.L_579 - .L_578)


	//   ....[0]....
.L_578:
        /*0934*/ 	.word	0xffffffff


	//   ....[1]....
        /*0938*/ 	.word	0xffffffff


	//   ....[2]....
        /*093c*/ 	.word	0xffffffff


	//   ....[3]....
        /*0940*/ 	.word	0xffffffff


	//   ....[4]....
        /*0944*/ 	.word	0xffffffff


	//   ....[5]....
        /*0948*/ 	.word	0xffffffff


	//   ....[6]....
        /*094c*/ 	.word	0xffffffff


	//   ....[7]....
        /*0950*/ 	.word	0xffffffff


	//   ....[8]....
        /*0954*/ 	.word	0xffffffff


	//   ....[9]....
        /*0958*/ 	.word	0xffffffff


	//   ....[10]....
        /*095c*/ 	.word	0xffffffff


	//   ....[11]....
        /*0960*/ 	.word	0xffffffff


	//   ....[12]....
        /*0964*/ 	.word	0xffffffff


	//   ....[13]....
        /*0968*/ 	.word	0xffffffff


	//   ....[14]....
        /*096c*/ 	.word	0xffffffff


	//   ....[15]....
        /*0970*/ 	.word	0xffffffff


	//   ....[16]....
        /*0974*/ 	.word	0xffffffff


	//   ....[17]....
        /*0978*/ 	.word	0xffffffff


	//   ....[18]....
        /*097c*/ 	.word	0xffffffff


	//   ....[19]....
        /*0980*/ 	.word	0xffffffff


	//   ....[20]....
        /*0984*/ 	.word	0xffffffff


	//   ....[21]....
        /*0988*/ 	.word	0xffffffff


	//   ....[22]....
        /*098c*/ 	.word	0xffffffff


	//   ....[23]....
        /*0990*/ 	.word	0xffffffff


	//   ....[24]....
        /*0994*/ 	.word	0xffffffff


	//   ....[25]....
        /*0998*/ 	.word	0xffffffff


	//   ....[26]....
        /*099c*/ 	.word	0xffffffff


	//   ....[27]....
        /*09a0*/ 	.word	0xffffffff


	//   ....[28]....
        /*09a4*/ 	.word	0xffffffff


	//   ....[29]....
        /*09a8*/ 	.word	0xffffffff


	//   ....[30]....
        /*09ac*/ 	.word	0xffffffff


	//   ....[31]....
        /*09b0*/ 	.word	0xffffffff


	//   ....[32]....
        /*09b4*/ 	.word	0xffffffff


	//   ....[33]....
        /*09b8*/ 	.word	0xffffffff


	//   ....[34]....
        /*09bc*/ 	.word	0xffffffff


	//   ....[35]....
        /*09c0*/ 	.word	0xffffffff


	//   ....[36]....
        /*09c4*/ 	.word	0xffffffff


	//   ....[37]....
        /*09c8*/ 	.word	0xffffffff


	//   ....[38]....
        /*09cc*/ 	.word	0xffffffff


	//   ....[39]....
        /*09d0*/ 	.word	0xffffffff


	//   ....[40]....
        /*09d4*/ 	.word	0xffffffff


	//   ....[41]....
        /*09d8*/ 	.word	0xffffffff


	//   ....[42]....
        /*09dc*/ 	.word	0xffffffff


	//   ....[43]....
        /*09e0*/ 	.word	0xffffffff


	//   ....[44]....
        /*09e4*/ 	.word	0xffffffff


	//   ....[45]....
        /*09e8*/ 	.word	0xffffffff


	//   ....[46]....
        /*09ec*/ 	.word	0xffffffff


	//   ....[47]....
        /*09f0*/ 	.word	0xffffffff


	//   ....[48]....
        /*09f4*/ 	.word	0xffffffff


	//   ....[49]....
        /*09f8*/ 	.word	0xffffffff


	//   ....[50]....
        /*09fc*/ 	.word	0xffffffff


	//   ....[51]....
        /*0a00*/ 	.word	0xffffffff


	//   ....[52]....
        /*0a04*/ 	.word	0xffffffff


	//   ....[53]....
        /*0a08*/ 	.word	0xffffffff


	//   ....[54]....
        /*0a0c*/ 	.word	0xffffffff


	//   ....[55]....
        /*0a10*/ 	.word	0xffffffff


	//   ....[56]....
        /*0a14*/ 	.word	0xffffffff


	//   ....[57]....
        /*0a18*/ 	.word	0xffffffff


	//   ....[58]....
        /*0a1c*/ 	.word	0xffffffff


	//   ....[59]....
        /*0a20*/ 	.word	0xffffffff


	//   ....[60]....
        /*0a24*/ 	.word	0xffffffff


	//   ....[61]....
        /*0a28*/ 	.word	0xffffffff


	//   ....[62]....
        /*0a2c*/ 	.word	0xffffffff


	//   ....[63]....
        /*0a30*/ 	.word	0xffffffff


	//   ....[64]....
        /*0a34*/ 	.word	0xffffffff


	//   ....[65]....
        /*0a38*/ 	.word	0xffffffff


	//   ....[66]....
        /*0a3c*/ 	.word	0xffffffff


	//   ....[67]....
        /*0a40*/ 	.word	0xffffffff


	//   ....[68]....
        /*0a44*/ 	.word	0xffffffff


	//   ....[69]....
        /*0a48*/ 	.word	0xffffffff


	//   ....[70]....
        /*0a4c*/ 	.word	0xffffffff


	//   ....[71]....
        /*0a50*/ 	.word	0xffffffff


	//   ....[72]....
        /*0a54*/ 	.word	0xffffffff


	//   ....[73]....
        /*0a58*/ 	.word	0xffffffff


	//   ....[74]....
        /*0a5c*/ 	.word	0xffffffff


	//   ....[75]....
        /*0a60*/ 	.word	0xffffffff


	//   ....[76]....
        /*0a64*/ 	.word	0xffffffff


	//   ....[77]....
        /*0a68*/ 	.word	0xffffffff


	//   ....[78]....
        /*0a6c*/ 	.word	0xffffffff


	//   ....[79]....
        /*0a70*/ 	.word	0xffffffff


	//   ....[80]....
        /*0a74*/ 	.word	0xffffffff


	//   ....[81]....
        /*0a78*/ 	.word	0xffffffff


	//   ....[82]....
        /*0a7c*/ 	.word	0xffffffff


	//   ....[83]....
        /*0a80*/ 	.word	0xffffffff


	//   ....[84]....
        /*0a84*/ 	.word	0xffffffff


	//   ....[85]....
        /*0a88*/ 	.word	0xffffffff


	//   ....[86]....
        /*0a8c*/ 	.word	0xffffffff


	//   ....[87]....
        /*0a90*/ 	.word	0xffffffff


	//   ....[88]....
        /*0a94*/ 	.word	0xffffffff


	//   ....[89]....
        /*0a98*/ 	.word	0xffffffff


	//   ....[90]....
        /*0a9c*/ 	.word	0xffffffff


	//   ....[91]....
        /*0aa0*/ 	.word	0xffffffff


	//   ....[92]....
        /*0aa4*/ 	.word	0xffffffff


	//   ....[93]....
        /*0aa8*/ 	.word	0xffffffff


	//   ....[94]....
        /*0aac*/ 	.word	0xffffffff


	//   ....[95]....
        /*0ab0*/ 	.word	0xffffffff


	//   ....[96]....
        /*0ab4*/ 	.word	0xffffffff


	//   ....[97]....
        /*0ab8*/ 	.word	0xffffffff


	//   ....[98]....
        /*0abc*/ 	.word	0xffffffff


	//   ....[99]....
        /*0ac0*/ 	.word	0xffffffff


	//   ....[100]....
        /*0ac4*/ 	.word	0xffffffff


	//   ....[101]....
        /*0ac8*/ 	.word	0xffffffff


	//   ....[102]....
        /*0acc*/ 	.word	0xffffffff


	//   ....[103]....
        /*0ad0*/ 	.word	0xffffffff


	//   ....[104]....
        /*0ad4*/ 	.word	0xffffffff


	//   ....[105]....
        /*0ad8*/ 	.word	0xffffffff


	//   ....[106]....
        /*0adc*/ 	.word	0xffffffff


	//   ....[107]....
        /*0ae0*/ 	.word	0xffffffff


	//   ....[108]....
        /*0ae4*/ 	.word	0xffffffff


	//   ....[109]....
        /*0ae8*/ 	.word	0xffffffff


	//   ....[110]....
        /*0aec*/ 	.word	0xffffffff


	//   ....[111]....
        /*0af0*/ 	.word	0xffffffff


	//   ....[112]....
        /*0af4*/ 	.word	0xffffffff


	//   ....[113]....
        /*0af8*/ 	.word	0xffffffff


	//   ....[114]....
        /*0afc*/ 	.word	0xffffffff


	//   ....[115]....
        /*0b00*/ 	.word	0xffffffff


	//   ....[116]....
        /*0b04*/ 	.word	0xffffffff


	//   ....[117]....
        /*0b08*/ 	.word	0xffffffff


	//   ....[118]....
        /*0b0c*/ 	.word	0xffffffff


	//   ....[119]....
        /*0b10*/ 	.word	0xffffffff


	//   ....[120]....
        /*0b14*/ 	.word	0xffffffff


	//   ....[121]....
        /*0b18*/ 	.word	0xffffffff


	//   ....[122]....
        /*0b1c*/ 	.word	0xffffffff


	//   ....[123]....
        /*0b20*/ 	.word	0xffffffff


	//   ....[124]....
        /*0b24*/ 	.word	0xffffffff


	//   ....[125]....
        /*0b28*/ 	.word	0xffffffff


	//   ....[126]....
        /*0b2c*/ 	.word	0xffffffff


	//   ....[127]....
        /*0b30*/ 	.word	0xffffffff


	//   ....[128]....
        /*0b34*/ 	.word	0xffffffff


	//   ....[129]....
        /*0b38*/ 	.word	0xffffffff


	//   ....[130]....
        /*0b3c*/ 	.word	0xffffffff


	//   ....[131]....
        /*0b40*/ 	.word	0xffffffff


	//   ....[132]....
        /*0b44*/ 	.word	0xffffffff


	//   ....[133]....
        /*0b48*/ 	.word	0xffffffff


	//   ....[134]....
        /*0b4c*/ 	.word	0xffffffff


	//   ....[135]....
        /*0b50*/ 	.word	0xffffffff


	//   ....[136]....
        /*0b54*/ 	.word	0xffffffff


	//   ....[137]....
        /*0b58*/ 	.word	0xffffffff


	//   ....[138]....
        /*0b5c*/ 	.word	0xffffffff


	//   ....[139]....
        /*0b60*/ 	.word	0xffffffff


	//   ....[140]....
        /*0b64*/ 	.word	0xffffffff


	//   ....[141]....
        /*0b68*/ 	.word	0xffffffff


	//   ....[142]....
        /*0b6c*/ 	.word	0xffffffff


	//   ....[143]....
        /*0b70*/ 	.word	0xffffffff


	//   ....[144]....
        /*0b74*/ 	.word	0xffffffff


	//   ....[145]....
        /*0b78*/ 	.word	0xffffffff


	//   ....[146]....
        /*0b7c*/ 	.word	0xffffffff


	//   ....[147]....
        /*0b80*/ 	.word	0xffffffff


	//   ....[148]....
        /*0b84*/ 	.word	0xffffffff


	//   ....[149]....
        /*0b88*/ 	.word	0xffffffff


	//   ....[150]....
        /*0b8c*/ 	.word	0xffffffff


	//   ....[151]....
        /*0b90*/ 	.word	0xffffffff


	//   ....[152]....
        /*0b94*/ 	.word	0xffffffff


	//   ....[153]....
        /*0b98*/ 	.word	0xffffffff


	//   ....[154]....
        /*0b9c*/ 	.word	0xffffffff


	//   ....[155]....
        /*0ba0*/ 	.word	0xffffffff


	//   ....[156]....
        /*0ba4*/ 	.word	0xffffffff


	//   ....[157]....
        /*0ba8*/ 	.word	0xffffffff


	//   ....[158]....
        /*0bac*/ 	.word	0xffffffff


	//   ....[159]....
        /*0bb0*/ 	.word	0xffffffff


	//   ....[160]....
        /*0bb4*/ 	.word	0xffffffff


	//   ....[161]....
        /*0bb8*/ 	.word	0xffffffff


	//   ....[162]....
        /*0bbc*/ 	.word	0xffffffff


	//   ....[163]....
        /*0bc0*/ 	.word	0xffffffff


	//   ....[164]....
        /*0bc4*/ 	.word	0xffffffff


	//   ....[165]....
        /*0bc8*/ 	.word	0xffffffff


	//   ....[166]....
        /*0bcc*/ 	.word	0xffffffff


	//   ....[167]....
        /*0bd0*/ 	.word	0xffffffff


	//   ....[168]....
        /*0bd4*/ 	.word	0xffffffff


	//   ....[169]....
        /*0bd8*/ 	.word	0xffffffff


	//   ....[170]....
        /*0bdc*/ 	.word	0xffffffff


	//   ....[171]....
        /*0be0*/ 	.word	0xffffffff


	//   ....[172]....
        /*0be4*/ 	.word	0xffffffff


	//   ....[173]....
        /*0be8*/ 	.word	0xffffffff


	//   ....[174]....
        /*0bec*/ 	.word	0xffffffff


	//   ....[175]....
        /*0bf0*/ 	.word	0xffffffff


	//   ....[176]....
        /*0bf4*/ 	.word	0xffffffff


	//   ....[177]....
        /*0bf8*/ 	.word	0xffffffff


	//   ....[178]....
        /*0bfc*/ 	.word	0xffffffff


	//   ....[179]....
        /*0c00*/ 	.word	0xffffffff


	//   ....[180]....
        /*0c04*/ 	.word	0xffffffff


	//   ....[181]....
        /*0c08*/ 	.word	0xffffffff


	//   ....[182]....
        /*0c0c*/ 	.word	0xffffffff


	//   ....[183]....
        /*0c10*/ 	.word	0xffffffff


	//   ....[184]....
        /*0c14*/ 	.word	0xffffffff


	//   ....[185]....
        /*0c18*/ 	.word	0x0500000f


	//   ....[186]....
        /*0c1c*/ 	.word	0x0500000f


	//   ....[187]....
        /*0c20*/ 	.word	0x0500000f


	//   ....[188]....
        /*0c24*/ 	.word	0x0500000f


	//   ....[189]....
        /*0c28*/ 	.word	0x0500000f


	//   ....[190]....
        /*0c2c*/ 	.word	0x0500000f


	//   ....[191]....
        /*0c30*/ 	.word	0x0500000f


	//   ....[192]....
        /*0c34*/ 	.word	0x0500000f


	//   ....[193]....
        /*0c38*/ 	.word	0x0500000f


	//   ....[194]....
        /*0c3c*/ 	.word	0x0500000f


	//   ....[195]....
        /*0c40*/ 	.word	0x0500000f


	//   ....[196]....
        /*0c44*/ 	.word	0x0500000f


	//   ....[197]....
        /*0c48*/ 	.word	0x0500000f


	//   ....[198]....
        /*0c4c*/ 	.word	0x0500000f


	//   ....[199]....
        /*0c50*/ 	.word	0x0500000f


	//   ....[200]....
        /*0c54*/ 	.word	0x0500000f


	//   ....[201]....
        /*0c58*/ 	.word	0x0500000f


	//   ....[202]....
        /*0c5c*/ 	.word	0x0500000f


	//   ....[203]....
        /*0c60*/ 	.word	0x0500000f


	//   ....[204]....
        /*0c64*/ 	.word	0x0500000f


	//   ....[205]....
        /*0c68*/ 	.word	0x0500000f


	//   ....[206]....
        /*0c6c*/ 	.word	0x0500000f


	//   ....[207]....
        /*0c70*/ 	.word	0x0500000f


	//   ....[208]....
        /*0c74*/ 	.word	0x0500000f


	//   ....[209]....
        /*0c78*/ 	.word	0x0500000f


	//   ....[210]....
        /*0c7c*/ 	.word	0x0500000f


	//   ....[211]....
        /*0c80*/ 	.word	0x0500000f


	//   ....[212]....
        /*0c84*/ 	.word	0x0500000f


	//   ....[213]....
        /*0c88*/ 	.word	0x0500000f


	//   ....[214]....
        /*0c8c*/ 	.word	0x0500000f


	//   ....[215]....
        /*0c90*/ 	.word	0x0500000f


	//   ....[216]....
        /*0c94*/ 	.word	0x0500000f


	//   ....[217]....
        /*0c98*/ 	.word	0x0500000f


	//   ....[218]....
        /*0c9c*/ 	.word	0x0500000f


	//   ....[219]....
        /*0ca0*/ 	.word	0x0500000f


	//   ....[220]....
        /*0ca4*/ 	.word	0x0500000f


	//   ....[221]....
        /*0ca8*/ 	.word	0x0500000f


	//   ....[222]....
        /*0cac*/ 	.word	0x0500000f


	//   ....[223]....
        /*0cb0*/ 	.word	0x0500000f


	//   ....[224]....
        /*0cb4*/ 	.word	0x0500000f


	//   ....[225]....
        /*0cb8*/ 	.word	0x0500000f


	//   ....[226]....
        /*0cbc*/ 	.word	0x0500000f


	//   ....[227]....
        /*0cc0*/ 	.word	0x0500000f


	//   ....[228]....
        /*0cc4*/ 	.word	0x0500000f


	//   ....[229]....
        /*0cc8*/ 	.word	0x0500000f


	//   ....[230]....
        /*0ccc*/ 	.word	0x0500000f


	//   ....[231]....
        /*0cd0*/ 	.word	0x0500000f


	//   ....[232]....
        /*0cd4*/ 	.word	0x0500000f


	//   ....[233]....
        /*0cd8*/ 	.word	0x0500000f


	//   ....[234]....
        /*0cdc*/ 	.word	0x0500000f


	//   ....[235]....
        /*0ce0*/ 	.word	0x0500000f


	//   ....[236]....
        /*0ce4*/ 	.word	0x0500000f


	//   ....[237]....
        /*0ce8*/ 	.word	0x0500000f


	//   ....[238]....
        /*0cec*/ 	.word	0x0500000f


	//   ....[239]....
        /*0cf0*/ 	.word	0x0500000f


	//   ....[240]....
        /*0cf4*/ 	.word	0x0500000f


	//   ....[241]....
        /*0cf8*/ 	.word	0x0500000f


	//   ....[242]....
        /*0cfc*/ 	.word	0x0500000f


	//   ....[243]....
        /*0d00*/ 	.word	0x0500000f


	//   ....[244]....
        /*0d04*/ 	.word	0x0500000f


	//   ....[245]....
        /*0d08*/ 	.word	0x0500000f


	//   ....[246]....
        /*0d0c*/ 	.word	0x0500000f


	//   ....[247]....
        /*0d10*/ 	.word	0x0500000f


	//   ....[248]....
        /*0d14*/ 	.word	0x0500000f


	//   ....[249]....
        /*0d18*/ 	.word	0x0500000f


	//   ....[250]....
        /*0d1c*/ 	.word	0x0500000f


	//   ....[251]....
        /*0d20*/ 	.word	0x0500000f


	//   ....[252]....
        /*0d24*/ 	.word	0x0500000f


	//   ....[253]....
        /*0d28*/ 	.word	0x0500000f


	//   ....[254]....
        /*0d2c*/ 	.word	0x0500000f


	//   ....[255]....
        /*0d30*/ 	.word	0x0500000f


	//   ....[0]....
        /*0d34*/ 	.word	0x0500000f


	//   ....[1]....
        /*0d38*/ 	.word	0x0500000f


	//   ....[2]....
        /*0d3c*/ 	.word	0x0500000f


	//   ....[3]....
        /*0d40*/ 	.word	0x0500000f


	//   ....[4]....
        /*0d44*/ 	.word	0x0500000f


	//   ....[5]....
        /*0d48*/ 	.word	0x0500000f


	//   ....[6]....
        /*0d4c*/ 	.word	0x0500000f


	//   ....[7]....
        /*0d50*/ 	.word	0x0500000f


	//   ....[8]....
        /*0d54*/ 	.word	0x0500000f


	//   ....[9]....
        /*0d58*/ 	.word	0x0500000f


	//   ....[10]....
        /*0d5c*/ 	.word	0x0500000f


	//   ....[11]....
        /*0d60*/ 	.word	0x0500000f


	//   ....[12]....
        /*0d64*/ 	.word	0x0500000f


	//   ....[13]....
        /*0d68*/ 	.word	0x0500000f


	//   ....[14]....
        /*0d6c*/ 	.word	0x0500000f


	//   ....[15]....
        /*0d70*/ 	.word	0x0500000f


	//   ....[16]....
        /*0d74*/ 	.word	0x0500000f


	//   ....[17]....
        /*0d78*/ 	.word	0x0500000f


	//   ....[18]....
        /*0d7c*/ 	.word	0x0500000f


	//   ....[19]....
        /*0d80*/ 	.word	0x0500000f


	//   ....[20]....
        /*0d84*/ 	.word	0x0500000f


	//   ....[21]....
        /*0d88*/ 	.word	0x0500000f


	//   ....[22]....
        /*0d8c*/ 	.word	0x0500000f


	//   ....[23]....
        /*0d90*/ 	.word	0x0500000f


	//   ....[24]....
        /*0d94*/ 	.word	0x0500000f


	//   ....[25]....
        /*0d98*/ 	.word	0x0500000f


	//   ....[26]....
        /*0d9c*/ 	.word	0x0500000f


	//   ....[27]....
        /*0da0*/ 	.word	0x0500000f


	//   ....[28]....
        /*0da4*/ 	.word	0x0500000f


	//   ....[29]....
        /*0da8*/ 	.word	0x0500000f


	//   ....[30]....
        /*0dac*/ 	.word	0x0500000f


	//   ....[31]....
        /*0db0*/ 	.word	0x0500000f


	//   ....[32]....
        /*0db4*/ 	.word	0x0500000f


	//   ....[33]....
        /*0db8*/ 	.word	0x0500000f


	//   ....[34]....
        /*0dbc*/ 	.word	0x0500000f


	//   ....[35]....
        /*0dc0*/ 	.word	0x0500000f


	//   ....[36]....
        /*0dc4*/ 	.word	0x0500000f


	//   ....[37]....
        /*0dc8*/ 	.word	0x0500000f


	//   ....[38]....
        /*0dcc*/ 	.word	0x0500000f


	//   ....[39]....
        /*0dd0*/ 	.word	0x0500000f


	//   ....[40]....
        /*0dd4*/ 	.word	0x0500000f


	//   ....[41]....
        /*0dd8*/ 	.word	0x0500000f


	//   ....[42]....
        /*0ddc*/ 	.word	0x0500000f


	//   ....[43]....
        /*0de0*/ 	.word	0x0500000f


	//   ....[44]....
        /*0de4*/ 	.word	0x0500000f


	//   ....[45]....
        /*0de8*/ 	.word	0x0500000f


	//   ....[46]....
        /*0dec*/ 	.word	0x0500000f


	//   ....[47]....
        /*0df0*/ 	.word	0x0500000f


	//   ....[48]....
        /*0df4*/ 	.word	0x0500000f


	//   ....[49]....
        /*0df8*/ 	.word	0x0500000f


	//   ....[50]....
        /*0dfc*/ 	.word	0x0500000f


	//   ....[51]....
        /*0e00*/ 	.word	0x0500000f


	//   ....[52]....
        /*0e04*/ 	.word	0x0500000f


	//   ....[53]....
        /*0e08*/ 	.word	0x0500000f


	//   ....[54]....
        /*0e0c*/ 	.word	0x0500000f


	//   ....[55]....
        /*0e10*/ 	.word	0x0500000f


	//   ....[56]....
        /*0e14*/ 	.word	0x0500000f


	//   ....[57]....
        /*0e18*/ 	.word	0x0500000f


	//   ....[58]....
        /*0e1c*/ 	.word	0x0500000f


	//   ....[59]....
        /*0e20*/ 	.word	0x0500000f


	//   ....[60]....
        /*0e24*/ 	.word	0x0500000f


	//   ....[61]....
        /*0e28*/ 	.word	0x0500000f


	//   ....[62]....
        /*0e2c*/ 	.word	0x0500000f


	//----- nvinfo : EIATTR_COOP_GROUP_INSTR_OFFSETS
	.align		4
.L_579:
        /*0e30*/ 	.byte	0x04, 0x28
        /*0e32*/ 	.short	(.L_581 - .L_580)


	//   ....[0]....
.L_580:
        /*0e34*/ 	.word	0x00000070


	//   ....[1]....
        /*0e38*/ 	.word	0x00000140


	//   ....[2]....
        /*0e3c*/ 	.word	0x00000190


	//   ....[3]....
        /*0e40*/ 	.word	0x000003c0


	//   ....[4]....
        /*0e44*/ 	.word	0x00000520


	//   ....[5]....
        /*0e48*/ 	.word	0x00000640


	//   ....[6]....
        /*0e4c*/ 	.word	0x000007a0


	//   ....[7]....
        /*0e50*/ 	.word	0x00003890


	//   ....[8]....
        /*0e54*/ 	.word	0x000038a0


	//   ....[9]....
        /*0e58*/ 	.word	0x00003fd0


	//   ....[10]....
        /*0e5c*/ 	.word	0x00003fe0


	//   ....[11]....
        /*0e60*/ 	.word	0x00004c50


	//   ....[12]....
        /*0e64*/ 	.word	0x00004c60


	//   ....[13]....
        /*0e68*/ 	.word	0x00005430


	//   ....[14]....
        /*0e6c*/ 	.word	0x00005440


	//   ....[15]....
        /*0e70*/ 	.word	0x00005e80


	//   ....[16]....
        /*0e74*/ 	.word	0x00005e90


	//   ....[17]....
        /*0e78*/ 	.word	0x00005fa0


	//   ....[18]....
        /*0e7c*/ 	.word	0x00005fb0


	//   ....[19]....
        /*0e80*/ 	.word	0x00006350


	//   ....[20]....
        /*0e84*/ 	.word	0x00006380


	//   ....[21]....
        /*0e88*/ 	.word	0x00006650


	//   ....[22]....
        /*0e8c*/ 	.word	0x00006670


	//   ....[23]....
        /*0e90*/ 	.word	0x000072c0


	//   ....[24]....
        /*0e94*/ 	.word	0x00007a30


	//   ....[25]....
        /*0e98*/ 	.word	0x00007a40


	//   ....[26]....
        /*0e9c*/ 	.word	0x00007a50


	//   ....[27]....
        /*0ea0*/ 	.word	0x00007a60


	//   ....[28]....
        /*0ea4*/ 	.word	0x00007d50


	//   ....[29]....
        /*0ea8*/ 	.word	0x00007d60


	//   ....[30]....
        /*0eac*/ 	.word	0x00007d70


	//   ....[31]....
        /*0eb0*/ 	.word	0x00007d80


	//   ....[32]....
        /*0eb4*/ 	.word	0x00009080


	//   ....[33]....
        /*0eb8*/ 	.word	0x000090a0


	//   ....[34]....
        /*0ebc*/ 	.word	0x000090b0


	//   ....[35]....
        /*0ec0*/ 	.word	0x000090c0


	//   ....[36]....
        /*0ec4*/ 	.word	0x000091b0


	//   ....[37]....
        /*0ec8*/ 	.word	0x000091d0


	//   ....[38]....
        /*0ecc*/ 	.word	0x00009250


	//   ....[39]....
        /*0ed0*/ 	.word	0x000092a0


	//   ....[40]....
        /*0ed4*/ 	.word	0x0000a9e0


	//   ....[41]....
        /*0ed8*/ 	.word	0x0000aa10


	//   ....[42]....
        /*0edc*/ 	.word	0x0000aed0


	//   ....[43]....
        /*0ee0*/ 	.word	0x0000afd0


	//   ....[44]....
        /*0ee4*/ 	.word	0x0000b580


	//   ....[45]....
        /*0ee8*/ 	.word	0x0000b5f0


	//   ....[46]....
        /*0eec*/ 	.word	0x0000c8c0


	//   ....[47]....
        /*0ef0*/ 	.word	0x0000c8e0


	//   ....[48]....
        /*0ef4*/ 	.word	0x0000cfb0


	//   ....[49]....
        /*0ef8*/ 	.word	0x0000cfd0


	//   ....[50]....
        /*0efc*/ 	.word	0x0000d490


	//   ....[51]....
        /*0f00*/ 	.word	0x0000d4e0


	//   ....[52]....
        /*0f04*/ 	.word	0x0000f0d0


	//   ....[53]....
        /*0f08*/ 	.word	0x0000f0f0


	//   ....[54]....
        /*0f0c*/ 	.word	0x0000f9d0


	//   ....[55]....
        /*0f10*/ 	.word	0x0000fa20


	//   ....[56]....
        /*0f14*/ 	.word	0x00010ad0


	//   ....[57]....
        /*0f18*/ 	.word	0x00010b60


	//   ....[58]....
        /*0f1c*/ 	.word	0x00010c10


	//   ....[59]....
        /*0f20*/ 	.word	0x00010de0


	//   ....[60]....
        /*0f24*/ 	.word	0x00012620


	//   ....[61]....
        /*0f28*/ 	.word	0x00012640


	//   ....[62]....
        /*0f2c*/ 	.word	0x00012650


	//   ....[63]....
        /*0f30*/ 	.word	0x00012660


	//   ....[64]....
        /*0f34*/ 	.word	0x00013080


	//   ....[65]....
        /*0f38*/ 	.word	0x00013090


	//   ....[66]....
        /*0f3c*/ 	.word	0x000132c0


	//   ....[67]....
        /*0f40*/ 	.word	0x000132d0


	//   ....[68]....
        /*0f44*/ 	.word	0x00013500


	//   ....[69]....
        /*0f48*/ 	.word	0x00013510


	//   ....[70]....
        /*0f4c*/ 	.word	0x00013740


	//   ....[71]....
        /*0f50*/ 	.word	0x00013750


	//   ....[72]....
        /*0f54*/ 	.word	0x00013c20


	//   ....[73]....
        /*0f58*/ 	.word	0x00013c30


	//   ....[74]....
        /*0f5c*/ 	.word	0x000148b0


	//   ....[75]....
        /*0f60*/ 	.word	0x000148c0


	//   ....[76]....
        /*0f64*/ 	.word	0x00015e60


	//   ....[77]....
        /*0f68*/ 	.word	0x00015e70


	//   ....[78]....
        /*0f6c*/ 	.word	0x000160b0


	//   ....[79]....
        /*0f70*/ 	.word	0x000160c0


	//   ....[80]....
        /*0f74*/ 	.word	0x000162f0


	//   ....[81]....
        /*0f78*/ 	.word	0x00016300


	//   ....[82]....
        /*0f7c*/ 	.word	0x00016530


	//   ....[83]....
        /*0f80*/ 	.word	0x00016540


	//   ....[84]....
        /*0f84*/ 	.word	0x000167d0


	//   ....[85]....
        /*0f88*/ 	.word	0x000169c0


	//   ....[86]....
        /*0f8c*/ 	.word	0x000169f0


	//   ....[87]....
        /*0f90*/ 	.word	0x00016a20


	//   ....[88]....
        /*0f94*/ 	.word	0x00016a50


	//   ....[89]....
        /*0f98*/ 	.word	0x00016a80


	//   ....[90]....
        /*0f9c*/ 	.word	0x00016ab0


	//   ....[91]....
        /*0fa0*/ 	.word	0x00016c40


	//   ....[92]....
        /*0fa4*/ 	.word	0x00016c70


	//   ....[93]....
        /*0fa8*/ 	.word	0x00016ca0


	//   ....[94]....
        /*0fac*/ 	.word	0x00016cd0


	//   ....[95]....
        /*0fb0*/ 	.word	0x00016d00


	//   ....[96]....
        /*0fb4*/ 	.word	0x00016d30


	//   ....[97]....
        /*0fb8*/ 	.word	0x00016dc0


	//   ....[98]....
        /*0fbc*/ 	.word	0x00016df0


	//   ....[99]....
        /*0fc0*/ 	.word	0x00016e00


	//   ....[100]....
        /*0fc4*/ 	.word	0x00016e40


	//   ....[101]....
        /*0fc8*/ 	.word	0x00018300


	//   ....[102]....
        /*0fcc*/ 	.word	0x0001a3c0


	//   ....[103]....
        /*0fd0*/ 	.word	0x0001a3e0


	//   ....[104]....
        /*0fd4*/ 	.word	0x0001a470


	//   ....[105]....
        /*0fd8*/ 	.word	0x0001a490


	//   ....[106]....
        /*0fdc*/ 	.word	0x0001a510


	//   ....[107]....
        /*0fe0*/ 	.word	0x0001a530


	//   ....[108]....
        /*0fe4*/ 	.word	0x0001a5b0


	//   ....[109]....
        /*0fe8*/ 	.word	0x0001a5d0


	//   ....[110]....
        /*0fec*/ 	.word	0x0001a650


	//   ....[111]....
        /*0ff0*/ 	.word	0x0001a670


	//   ....[112]....
        /*0ff4*/ 	.word	0x0001a680


	//   ....[113]....
        /*0ff8*/ 	.word	0x0001a690


	//   ....[114]....
        /*0ffc*/ 	.word	0x0001aee0


	//   ....[115]....
        /*1000*/ 	.word	0x0001af10


	//   ....[116]....
        /*1004*/ 	.word	0x0001afd0


	//   ....[117]....
        /*1008*/ 	.word	0x0001afe0


	//   ....[118]....
        /*100c*/ 	.word	0x0001b070


	//   ....[119]....
        /*1010*/ 	.word	0x0001b080


	//   ....[120]....
        /*1014*/ 	.word	0x0001b110


	//   ....[121]....
        /*1018*/ 	.word	0x0001b120


	//   ....[122]....
        /*101c*/ 	.word	0x0001b1b0


	//   ....[123]....
        /*1020*/ 	.word	0x0001b1c0


	//   ....[124]....
        /*1024*/ 	.word	0x0001b250


	//   ....[125]....
        /*1028*/ 	.word	0x0001b260


	//   ....[126]....
        /*102c*/ 	.word	0x0001b2e0


	//   ....[127]....
        /*1030*/ 	.word	0x0001b2f0


	//   ....[128]....
        /*1034*/ 	.word	0x0001b300


	//   ....[129]....
        /*1038*/ 	.word	0x0001b310


	//   ....[130]....
        /*103c*/ 	.word	0x0001b770


	//   ....[131]....
        /*1040*/ 	.word	0x0001b7a0


	//   ....[132]....
        /*1044*/ 	.word	0x0001b7f0


	//   ....[133]....
        /*1048*/ 	.word	0x0001b8b0


	//   ....[134]....
        /*104c*/ 	.word	0x0001b8c0


	//   ....[135]....
        /*1050*/ 	.word	0x0001b8f0


	//   ....[136]....
        /*1054*/ 	.word	0x0001b980


	//   ....[137]....
        /*1058*/ 	.word	0x0001ba30


	//   ....[138]....
        /*105c*/ 	.word	0x0001ba40


	//   ....[139]....
        /*1060*/ 	.word	0x0001ba70


	//   ....[140]....
        /*1064*/ 	.word	0x0001ba80


	//   ....[141]....
        /*1068*/ 	.word	0x0001bb10


	//   ....[142]....
        /*106c*/ 	.word	0x0001c220


	//   ....[143]....
        /*1070*/ 	.word	0x0001c240


	//   ....[144]....
        /*1074*/ 	.word	0x0001c290


	//   ....[145]....
        /*1078*/ 	.word	0x0001c2a0


	//   ....[146]....
        /*107c*/ 	.word	0x0001c2e0


	//   ....[147]....
        /*1080*/ 	.word	0x0001c2f0


	//   ....[148]....
        /*1084*/ 	.word	0x0001c330


	//   ....[149]....
        /*1088*/ 	.word	0x0001c340


	//   ....[150]....
        /*108c*/ 	.word	0x0001c380


	//   ....[151]....
        /*1090*/ 	.word	0x0001c390


	//   ....[152]....
        /*1094*/ 	.word	0x0001c3a0


	//   ....[153]....
        /*1098*/ 	.word	0x0001c3e0


	//   ....[154]....
        /*109c*/ 	.word	0x0001c700


	//   ....[155]....
        /*10a0*/ 	.word	0x0001c720


	//   ....[156]....
        /*10a4*/ 	.word	0x0001c730


	//   ....[157]....
        /*10a8*/ 	.word	0x0001c740


	//   ....[158]....
        /*10ac*/ 	.word	0x0001c760


	//   ....[159]....
        /*10b0*/ 	.word	0x0001c7d0


	//   ....[160]....
        /*10b4*/ 	.word	0x0001c840


	//   ....[161]....
        /*10b8*/ 	.word	0x0001c860


	//   ....[162]....
        /*10bc*/ 	.word	0x0001c870


	//   ....[163]....
        /*10c0*/ 	.word	0x0001c8d0


	//   ....[164]....
        /*10c4*/ 	.word	0x0001c8f0


	//   ....[165]....
        /*10c8*/ 	.word	0x0001c950


	//   ....[166]....
        /*10cc*/ 	.word	0x0001ce90


	//   ....[167]....
        /*10d0*/ 	.word	0x0001cec0


	//   ....[168]....
        /*10d4*/ 	.word	0x0001cf20


	//   ....[169]....
        /*10d8*/ 	.word	0x0001cf50


	//   ....[170]....
        /*10dc*/ 	.word	0x0001cf80


	//   ....[171]....
        /*10e0*/ 	.word	0x0001cfb0


	//   ....[172]....
        /*10e4*/ 	.word	0x0001cfe0


	//   ....[173]....
        /*10e8*/ 	.word	0x0001d010


	//   ....[174]....
        /*10ec*/ 	.word	0x0001d1b0


	//   ....[175]....
        /*10f0*/ 	.word	0x0001d1e0


	//   ....[176]....
        /*10f4*/ 	.word	0x0001d210


	//   ....[177]....
        /*10f8*/ 	.word	0x0001d240


	//   ....[178]....
        /*10fc*/ 	.word	0x0001d270


	//   ....[179]....
        /*1100*/ 	.word	0x0001d2a0


	//   ....[180]....
        /*1104*/ 	.word	0x0001d360


	//   ....[181]....
        /*1108*/ 	.word	0x0001d380


	//   ....[182]....
        /*110c*/ 	.word	0x0001d3a0


	//   ....[183]....
        /*1110*/ 	.word	0x0001d400


	//   ....[184]....
        /*1114*/ 	.word	0x0001de20


	//   ....[185]....
        /*1118*/ 	.word	0x0001e140


	//   ....[186]....
        /*111c*/ 	.word	0x0001e1d0


	//   ....[187]....
        /*1120*/ 	.word	0x0001e260


	//   ....[188]....
        /*1124*/ 	.word	0x0001e2f0


	//   ....[189]....
        /*1128*/ 	.word	0x0001e3d0


	//   ....[190]....
        /*112c*/ 	.word	0x0001e460


	//   ....[191]....
        /*1130*/ 	.word	0x0001e500


	//   ....[192]....
        /*1134*/ 	.word	0x0001e590


	//   ....[193]....
        /*1138*/ 	.word	0x0001e680


	//   ....[194]....
        /*113c*/ 	.word	0x0001e710


	//   ....[195]....
        /*1140*/ 	.word	0x0001e7b0


	//   ....[196]....
        /*1144*/ 	.word	0x0001e840


	//   ....[197]....
        /*1148*/ 	.word	0x0001e920


	//   ....[198]....
        /*114c*/ 	.word	0x0001e9c0


	//   ....[199]....
        /*1150*/ 	.word	0x0001ea50


	//   ....[200]....
        /*1154*/ 	.word	0x0001eaa0


	//   ....[201]....
        /*1158*/ 	.word	0x0001eaf0


	//   ....[202]....
        /*115c*/ 	.word	0x0001eb90


	//   ....[203]....
        /*1160*/ 	.word	0x0001ec20


	//   ....[204]....
        /*1164*/ 	.word	0x0001ec70


	//   ....[205]....
        /*1168*/ 	.word	0x0001ecc0


	//   ....[206]....
        /*116c*/ 	.word	0x0001edc0


	//   ....[207]....
        /*1170*/ 	.word	0x0001ee70


	//   ....[208]....
        /*1174*/ 	.word	0x0001eef0


	//   ....[209]....
        /*1178*/ 	.word	0x0001ef60


	//   ....[210]....
        /*117c*/ 	.word	0x0001f080


	//   ....[211]....
        /*1180*/ 	.word	0x0001f1a0


	//   ....[212]....
        /*1184*/ 	.word	0x0001f260


	//   ....[213]....
        /*1188*/ 	.word	0x0001f2b0


	//   ....[214]....
        /*118c*/ 	.word	0x0001f560


	//   ....[215]....
        /*1190*/ 	.word	0x0001f5b0


	//   ....[216]....
        /*1194*/ 	.word	0x0001f640


	//   ....[217]....
        /*1198*/ 	.word	0x0001f6d0


	//   ....[218]....
        /*119c*/ 	.word	0x0001f760


	//   ....[219]....
        /*11a0*/ 	.word	0x0001f7f0


	//   ....[220]....
        /*11a4*/ 	.word	0x0001f880


	//   ....[221]....
        /*11a8*/ 	.word	0x0001f910


	//   ....[222]....
        /*11ac*/ 	.word	0x0001f990


	//   ....[223]....
        /*11b0*/ 	.word	0x0001f9e0


	//   ....[224]....
        /*11b4*/ 	.word	0x0001fa80


	//   ....[225]....
        /*11b8*/ 	.word	0x0001fb10


	//   ....[226]....
        /*11bc*/ 	.word	0x0001fba0


	//   ....[227]....
        /*11c0*/ 	.word	0x0001fbf0


	//   ....[228]....
        /*11c4*/ 	.word	0x0001fc90


	//   ....[229]....
        /*11c8*/ 	.word	0x0001fd20


	//   ....[230]....
        /*11cc*/ 	.word	0x0001fdc0


	//   ....[231]....
        /*11d0*/ 	.word	0x0001fe50


	//   ....[232]....
        /*11d4*/ 	.word	0x0001fef0


	//   ....[233]....
        /*11d8*/ 	.word	0x0001ff80


	//   ....[234]....
        /*11dc*/ 	.word	0x00020050


	//   ....[235]....
        /*11e0*/ 	.word	0x00020330


	//   ....[236]....
        /*11e4*/ 	.word	0x00020420


	//   ....[237]....
        /*11e8*/ 	.word	0x000204c0


	//   ....[238]....
        /*11ec*/ 	.word	0x00020520


	//   ....[239]....
        /*11f0*/ 	.word	0x00020610


	//   ....[240]....
        /*11f4*/ 	.word	0x00020680


	//   ....[241]....
        /*11f8*/ 	.word	0x00020770


	//   ....[242]....
        /*11fc*/ 	.word	0x000207e0


	//   ....[243]....
        /*1200*/ 	.word	0x000208d0


	//   ....[244]....
        /*1204*/ 	.word	0x00020940


	//   ....[245]....
        /*1208*/ 	.word	0x00020a30


	//   ....[246]....
        /*120c*/ 	.word	0x00020aa0


	//   ....[247]....
        /*1210*/ 	.word	0x00020b40


	//   ....[248]....
        /*1214*/ 	.word	0x00020c30


	//   ....[249]....
        /*1218*/ 	.word	0x00020ca0


	//   ....[250]....
        /*121c*/ 	.word	0x00020d00


	//   ....[251]....
        /*1220*/ 	.word	0x00020df0


	//   ....[252]....
        /*1224*/ 	.word	0x00020e50


	//   ....[253]....
        /*1228*/ 	.word	0x00020f50


	//   ....[254]....
        /*122c*/ 	.word	0x00020fb0


	//   ....[255]....
        /*1230*/ 	.word	0x000210b0


	//   ....[0]....
        /*1234*/ 	.word	0x00021110


	//   ....[1]....
        /*1238*/ 	.word	0x00021210


	//   ....[2]....
        /*123c*/ 	.word	0x00021270


	//   ....[3]....
        /*1240*/ 	.word	0x00021370


	//   ....[4]....
        /*1244*/ 	.word	0x000213d0


	//   ....[5]....
        /*1248*/ 	.word	0x000214d0


	//   ....[6]....
        /*124c*/ 	.word	0x00021530


	//   ....[7]....
        /*1250*/ 	.word	0x000215d0


	//   ....[8]....
        /*1254*/ 	.word	0x00021750


	//   ....[9]....
        /*1258*/ 	.word	0x00021830


	//   ....[10]....
        /*125c*/ 	.word	0x000218e0


	//   ....[11]....
        /*1260*/ 	.word	0x000219f0


	//   ....[12]....
        /*1264*/ 	.word	0x00021a50


	//   ....[13]....
        /*1268*/ 	.word	0x00021b60


	//   ....[14]....
        /*126c*/ 	.word	0x00021bc0


	//   ....[15]....
        /*1270*/ 	.word	0x00021cd0


	//   ....[16]....
        /*1274*/ 	.word	0x00021d30


	//   ....[17]....
        /*1278*/ 	.word	0x00021e40


	//   ....[18]....
        /*127c*/ 	.word	0x00021ea0


	//   ....[19]....
        /*1280*/ 	.word	0x00021f60


	//   ....[20]....
        /*1284*/ 	.word	0x000220c0


	//   ....[21]....
        /*1288*/ 	.word	0x00022160


	//   ....[22]....
        /*128c*/ 	.word	0x000221c0


	//   ....[23]....
        /*1290*/ 	.word	0x00022270


	//   ....[24]....
        /*1294*/ 	.word	0x000222d0


	//   ....[25]....
        /*1298*/ 	.word	0x00022380


	//   ....[26]....
        /*129c*/ 	.word	0x000223e0


	//   ....[27]....
        /*12a0*/ 	.word	0x00022490


	//   ....[28]....
        /*12a4*/ 	.word	0x000224f0


	//   ....[29]....
        /*12a8*/ 	.word	0x000225a0


	//   ....[30]....
        /*12ac*/ 	.word	0x00022600


	//   ....[31]....
        /*12b0*/ 	.word	0x000226b0


	//   ....[32]....
        /*12b4*/ 	.word	0x000227a0


	//   ....[33]....
        /*12b8*/ 	.word	0x00022840


	//   ....[34]....
        /*12bc*/ 	.word	0x000228a0


	//   ....[35]....
        /*12c0*/ 	.word	0x00022970


	//   ....[36]....
        /*12c4*/ 	.word	0x000229d0


	//   ....[37]....
        /*12c8*/ 	.word	0x00022aa0


	//   ....[38]....
        /*12cc*/ 	.word	0x00022b00


	//   ....[39]....
        /*12d0*/ 	.word	0x00022bd0


	//   ....[40]....
        /*12d4*/ 	.word	0x00022c30


	//   ....[41]....
        /*12d8*/ 	.word	0x00022d00


	//   ....[42]....
        /*12dc*/ 	.word	0x00022d60


	//   ....[43]....
        /*12e0*/ 	.word	0x00022e30


	//   ....[44]....
        /*12e4*/ 	.word	0x00022ec0


	//   ....[45]....
        /*12e8*/ 	.word	0x00022f60


	//   ....[46]....
        /*12ec*/ 	.word	0x000230e0


	//   ....[47]....
        /*12f0*/ 	.word	0x00023150


	//   ....[48]....
        /*12f4*/ 	.word	0x000231c0


	//   ....[49]....
        /*12f8*/ 	.word	0x00023230


	//   ....[50]....
        /*12fc*/ 	.word	0x000232a0


	//   ....[51]....
        /*1300*/ 	.word	0x00023320


	//   ....[52]....
        /*1304*/ 	.word	0x000233a0


	//   ....[53]....
        /*1308*/ 	.word	0x00023430


	//   ....[54]....
        /*130c*/ 	.word	0x000234a0


	//   ....[55]....
        /*1310*/ 	.word	0x00023510


	//   ....[56]....
        /*1314*/ 	.word	0x00023580


	//   ....[57]....
        /*1318*/ 	.word	0x00023600


	//   ....[58]....
        /*131c*/ 	.word	0x00023670


	//   ....[59]....
        /*1320*/ 	.word	0x00023700


	//   ....[60]....
        /*1324*/ 	.word	0x00023760


	//   ....[61]....
        /*1328*/ 	.word	0x000237f0


	//   ....[62]....
        /*132c*/ 	.word	0x00023920


	//----- nvinfo : EIATTR_REG_RECONFIG
	.align		4
.L_581:
        /*1330*/ 	.byte	0x01, 0x54
	.zero		2


	//----- nvinfo : EIATTR_SYSCALL_OFFSETS
	.align		4
        /*1334*/ 	.byte	0x04, 0x46
        /*1336*/ 	.short	(.L_583 - .L_582)


	//   ....[0]....
.L_582:
        /*1338*/ 	.word	0x00002400


	//   ....[1]....
        /*133c*/ 	.word	0x00002550


	//   ....[2]....
        /*1340*/ 	.word	0x00007460


	//   ....[3]....
        /*1344*/ 	.word	0x00007780


	//   ....[4]....
        /*1348*/ 	.word	0x00019a40


	//   ....[5]....
        /*134c*/ 	.word	0x00019b90


	//   ....[6]....
        /*1350*/ 	.word	0x00019c80


	//   ....[7]....
        /*1354*/ 	.word	0x0001ab40


	//----- nvinfo : EIATTR_MBARRIER_INSTR_OFFSETS
	.align		4
.L_583:
        /*1358*/ 	.byte	0x04, 0x39
        /*135a*/ 	.short	(.L_585 - .L_584)


	//   ....[0]....
.L_584:
        /*135c*/ 	.word	0x00000270
        /*1360*/ 	.word	0x000000ff
        /*1364*/ 	.word	0x00022800
        /*1368*/ 	.short	0x0100
        /*136a*/ 	.byte	0x08
	.zero		1


	//   ....[1]....
        /*136c*/ 	.word	0x00000280
        /*1370*/ 	.word	0x000000ff
        /*1374*/ 	.word	0x00022820
        /*1378*/ 	.short	0x0100
        /*137a*/ 	.byte	0x08
	.zero		1


	//   ....[2]....
        /*137c*/ 	.word	0x00000370
        /*1380*/ 	.word	0x000000ff
        /*1384*/ 	.word	0x00022830
        /*1388*/ 	.short	0x0100
        /*138a*/ 	.byte	0x08
	.zero		1


	//   ....[3]....
        /*138c*/ 	.word	0x00000380
        /*1390*/ 	.word	0x000000ff
        /*1394*/ 	.word	0x00022840
        /*1398*/ 	.short	0x0100
        /*139a*/ 	.byte	0x08
	.zero		1


	//   ....[4]....
        /*139c*/ 	.word	0x00000390
        /*13a0*/ 	.word	0x000000ff
        /*13a4*/ 	.word	0x00022838
        /*13a8*/ 	.short	0x0100
        /*13aa*/ 	.byte	0x08
	.zero		1


	//   ....[5]....
        /*13ac*/ 	.word	0x000003a0
        /*13b0*/ 	.word	0x000000ff
        /*13b4*/ 	.word	0x00022848
        /*13b8*/ 	.short	0x0100
        /*13ba*/ 	.byte	0x08
	.zero		1


	//   ....[6]....
        /*13bc*/ 	.word	0x000004d0
        /*13c0*/ 	.word	0x000000ff
        /*13c4*/ 	.word	0x00022850
        /*13c8*/ 	.short	0x0100
        /*13ca*/ 	.byte	0x08
	.zero		1


	//   ....[7]....
        /*13cc*/ 	.word	0x000004e0
        /*13d0*/ 	.word	0x000000ff
        /*13d4*/ 	.word	0x00022860
        /*13d8*/ 	.short	0x0100
        /*13da*/ 	.byte	0x08
	.zero		1


	//   ....[8]....
        /*13dc*/ 	.word	0x000004f0
        /*13e0*/ 	.word	0x000000ff
        /*13e4*/ 	.word	0x00022858
        /*13e8*/ 	.short	0x0100
        /*13ea*/ 	.byte	0x08
	.zero		1


	//   ....[9]....
        /*13ec*/ 	.word	0x00000500
        /*13f0*/ 	.word	0x000000ff
        /*13f4*/ 	.word	0x00022868
        /*13f8*/ 	.short	0x0100
        /*13fa*/ 	.byte	0x08
	.zero		1


	//   ....[10]....
        /*13fc*/ 	.word	0x000005f0
        /*1400*/ 	.word	0x000000ff
        /*1404*/ 	.word	0x00022870
        /*1408*/ 	.short	0x0100
        /*140a*/ 	.byte	0x06
	.zero		1


	//   ....[11]....
        /*140c*/ 	.word	0x00000600
        /*1410*/ 	.word	0x000000ff
        /*1414*/ 	.word	0x00022880
        /*1418*/ 	.short	0x0100
        /*141a*/ 	.byte	0x06
	.zero		1


	//   ....[12]....
        /*141c*/ 	.word	0x00000610
        /*1420*/ 	.word	0x000000ff
        /*1424*/ 	.word	0x00022878
        /*1428*/ 	.short	0x0100
        /*142a*/ 	.byte	0x06
	.zero		1


	//   ....[13]....
        /*142c*/ 	.word	0x00000620
        /*1430*/ 	.word	0x000000ff
        /*1434*/ 	.word	0x00022888
        /*1438*/ 	.short	0x0100
        /*143a*/ 	.byte	0x06
	.zero		1


	//   ....[14]....
        /*143c*/ 	.word	0x00000750
        /*1440*/ 	.word	0x000000ff
        /*1444*/ 	.word	0x00022890
        /*1448*/ 	.short	0x0100
        /*144a*/ 	.byte	0x08
	.zero		1


	//   ....[15]....
        /*144c*/ 	.word	0x00000760
        /*1450*/ 	.word	0x000000ff
        /*1454*/ 	.word	0x000228a0
        /*1458*/ 	.short	0x0100
        /*145a*/ 	.byte	0x08
	.zero		1


	//   ....[16]....
        /*145c*/ 	.word	0x00000770
        /*1460*/ 	.word	0x000000ff
        /*1464*/ 	.word	0x00022898
        /*1468*/ 	.short	0x0100
        /*146a*/ 	.byte	0x08
	.zero		1


	//   ....[17]....
        /*146c*/ 	.word	0x00000780
        /*1470*/ 	.word	0x000000ff
        /*1474*/ 	.word	0x000228a8
        /*1478*/ 	.short	0x0100
        /*147a*/ 	.byte	0x08
	.zero		1


	//   ....[18]....
        /*147c*/ 	.word	0x000008b0
        /*1480*/ 	.word	0x000000ff
        /*1484*/ 	.word	0x000228b0
        /*1488*/ 	.short	0x0100
        /*148a*/ 	.byte	0x08
	.zero		1


	//   ....[19]....
        /*148c*/ 	.word	0x000008c0
        /*1490*/ 	.word	0x000000ff
        /*1494*/ 	.word	0x000228c0
        /*1498*/ 	.short	0x0100
        /*149a*/ 	.byte	0x08
	.zero		1


	//   ....[20]....
        /*149c*/ 	.word	0x000008d0
        /*14a0*/ 	.word	0x000000ff
        /*14a4*/ 	.word	0x000228b8
        /*14a8*/ 	.short	0x0100
        /*14aa*/ 	.byte	0x08
	.zero		1


	//   ....[21]....
        /*14ac*/ 	.word	0x000008e0
        /*14b0*/ 	.word	0x000000ff
        /*14b4*/ 	.word	0x000228c8
        /*14b8*/ 	.short	0x0100
        /*14ba*/ 	.byte	0x08
	.zero		1


	//   ....[22]....
        /*14bc*/ 	.word	0x00003840
        /*14c0*/ 	.word	0x00000057
        /*14c4*/ 	.word	0x00022890
        /*14c8*/ 	.short	0x010a
        /*14ca*/ 	.byte	0x3f
	.zero		1


	//   ....[23]....
        /*14cc*/ 	.word	0x00004bf0
        /*14d0*/ 	.word	0x00000057
        /*14d4*/ 	.word	0x00022890
        /*14d8*/ 	.short	0x010a
        /*14da*/ 	.byte	0x3f
	.zero		1


	//   ....[24]....
        /*14dc*/ 	.word	0x00005ce0
        /*14e0*/ 	.word	0x00000057
        /*14e4*/ 	.word	0x00022890
        /*14e8*/ 	.short	0x010a
        /*14ea*/ 	.byte	0x3f
	.zero		1


	//   ....[25]....
        /*14ec*/ 	.word	0x00006180
        /*14f0*/ 	.word	0x00000004
        /*14f4*/ 	.word	0x00000000
        /*14f8*/ 	.short	0x0101
        /*14fa*/ 	.byte	0x3f
	.zero		1


	//   ....[26]....
        /*14fc*/ 	.word	0x000061c0
        /*1500*/ 	.word	0x00000057
        /*1504*/ 	.word	0x000228b0
        /*1508*/ 	.short	0x010a
        /*150a*/ 	.byte	0x3f
	.zero		1


	//   ....[27]....
        /*150c*/ 	.word	0x000069e0
        /*1510*/ 	.word	0x00000057
        /*1514*/ 	.word	0x00000000
        /*1518*/ 	.short	0x0101
        /*151a*/ 	.byte	0x3f
	.zero		1


	//   ....[28]....
        /*151c*/ 	.word	0x00007500
        /*1520*/ 	.word	0x00000016
        /*1524*/ 	.word	0x00022800
        /*1528*/ 	.short	0x010a
        /*152a*/ 	.byte	0x3f
	.zero		1


	//   ....[29]....
        /*152c*/ 	.word	0x00007550
        /*1530*/ 	.word	0x00000016
        /*1534*/ 	.word	0x00022800
        /*1538*/ 	.short	0x010a
        /*153a*/ 	.byte	0x3f
	.zero		1


	//   ....[30]....
        /*153c*/ 	.word	0x00007fe0
        /*1540*/ 	.word	0x00000016
        /*1544*/ 	.word	0x00022800
        /*1548*/ 	.short	0x010a
        /*154a*/ 	.byte	0x3f
	.zero		1


	//   ....[31]....
        /*154c*/ 	.word	0x00009500
        /*1550*/ 	.word	0x00000016
        /*1554*/ 	.word	0x00022800
        /*1558*/ 	.short	0x010a
        /*155a*/ 	.byte	0x3f
	.zero		1


	//   ....[32]....
        /*155c*/ 	.word	0x0000a520
        /*1560*/ 	.word	0x0000000c
        /*1564*/ 	.word	0x00022830
        /*1568*/ 	.short	0x010a
        /*156a*/ 	.byte	0x3f
	.zero		1


	//   ....[33]....
        /*156c*/ 	.word	0x0000a5c0
        /*1570*/ 	.word	0x0000000c
        /*1574*/ 	.word	0x00022830
        /*1578*/ 	.short	0x010a
        /*157a*/ 	.byte	0x3f
	.zero		1


	//   ....[34]....
        /*157c*/ 	.word	0x0000b7e0
        /*1580*/ 	.word	0x00000018
        /*1584*/ 	.word	0x00000000
        /*1588*/ 	.short	0x0101
        /*158a*/ 	.byte	0x3f
	.zero		1


	//   ....[35]....
        /*158c*/ 	.word	0x0000bec0
        /*1590*/ 	.word	0x0000000c
        /*1594*/ 	.word	0x00022850
        /*1598*/ 	.short	0x010a
        /*159a*/ 	.byte	0x3f
	.zero		1


	//   ....[36]....
        /*159c*/ 	.word	0x0000bf10
        /*15a0*/ 	.word	0x0000000c
        /*15a4*/ 	.word	0x00022850
        /*15a8*/ 	.short	0x010a
        /*15aa*/ 	.byte	0x3f
	.zero		1


	//   ....[37]....
        /*15ac*/ 	.word	0x0000c350
        /*15b0*/ 	.word	0x0000000c
        /*15b4*/ 	.word	0x00000000
        /*15b8*/ 	.short	0x0101
        /*15ba*/ 	.byte	0x3f
	.zero		1


	//   ....[38]....
        /*15bc*/ 	.word	0x0000c4f0
        /*15c0*/ 	.word	0x0000000d
        /*15c4*/ 	.word	0x00022830
        /*15c8*/ 	.short	0x010a
        /*15ca*/ 	.byte	0x3f
	.zero		1


	//   ....[39]....
        /*15cc*/ 	.word	0x0000c550
        /*15d0*/ 	.word	0x0000000d
        /*15d4*/ 	.word	0x00022830
        /*15d8*/ 	.short	0x010a
        /*15da*/ 	.byte	0x3f
	.zero		1


	//   ....[40]....
        /*15dc*/ 	.word	0x0000da00
        /*15e0*/ 	.word	0x0000009d
        /*15e4*/ 	.word	0x00000000
        /*15e8*/ 	.short	0x0101
        /*15ea*/ 	.byte	0x3f
	.zero		1


	//   ....[41]....
        /*15ec*/ 	.word	0x0000e6c0
        /*15f0*/ 	.word	0x0000000d
        /*15f4*/ 	.word	0x00022850
        /*15f8*/ 	.short	0x010a
        /*15fa*/ 	.byte	0x3f
	.zero		1


	//   ....[42]....
        /*15fc*/ 	.word	0x0000e710
        /*1600*/ 	.word	0x0000000d
        /*1604*/ 	.word	0x00022850
        /*1608*/ 	.short	0x010a
        /*160a*/ 	.byte	0x3f
	.zero		1


	//   ....[43]....
        /*160c*/ 	.word	0x0000eb00
        /*1610*/ 	.word	0x0000000d
        /*1614*/ 	.word	0x00000000
        /*1618*/ 	.short	0x0101
        /*161a*/ 	.byte	0x3f
	.zero		1


	//   ....[44]....
        /*161c*/ 	.word	0x0000ec30
        /*1620*/ 	.word	0x0000000d
        /*1624*/ 	.word	0x00022830
        /*1628*/ 	.short	0x010a
        /*162a*/ 	.byte	0x3f
	.zero		1


	//   ....[45]....
        /*162c*/ 	.word	0x0000ec90
        /*1630*/ 	.word	0x0000000d
        /*1634*/ 	.word	0x00022830
        /*1638*/ 	.short	0x010a
        /*163a*/ 	.byte	0x3f
	.zero		1


	//   ....[46]....
        /*163c*/ 	.word	0x0000fe90
        /*1640*/ 	.word	0x000000a2
        /*1644*/ 	.word	0x00000000
        /*1648*/ 	.short	0x0101
        /*164a*/ 	.byte	0x3f
	.zero		1


	//   ....[47]....
        /*164c*/ 	.word	0x00010630
        /*1650*/ 	.word	0x0000000d
        /*1654*/ 	.word	0x00022850
        /*1658*/ 	.short	0x010a
        /*165a*/ 	.byte	0x3f
	.zero		1


	//   ....[48]....
        /*165c*/ 	.word	0x00010680
        /*1660*/ 	.word	0x0000000d
        /*1664*/ 	.word	0x00022850
        /*1668*/ 	.short	0x010a
        /*166a*/ 	.byte	0x3f
	.zero		1


	//   ....[49]....
        /*166c*/ 	.word	0x00010a70
        /*1670*/ 	.word	0x0000000d
        /*1674*/ 	.word	0x00000000
        /*1678*/ 	.short	0x0101
        /*167a*/ 	.byte	0x3f
	.zero		1


	//   ....[50]....
        /*167c*/ 	.word	0x00012ff0
        /*1680*/ 	.word	0x00000003
        /*1684*/ 	.word	0x00000000
        /*1688*/ 	.short	0x0101
        /*168a*/ 	.byte	0x3f
	.zero		1


	//   ....[51]....
        /*168c*/ 	.word	0x00013b90
        /*1690*/ 	.word	0x0000000a
        /*1694*/ 	.word	0x00000000
        /*1698*/ 	.short	0x0101
        /*169a*/ 	.byte	0x3f
	.zero		1


	//   ....[52]....
        /*169c*/ 	.word	0x000183e0
        /*16a0*/ 	.word	0x00000010
        /*16a4*/ 	.word	0x00022820
        /*16a8*/ 	.short	0x010a
        /*16aa*/ 	.byte	0x3f
	.zero		1


	//   ....[53]....
        /*16ac*/ 	.word	0x00018470
        /*16b0*/ 	.word	0x00000003
        /*16b4*/ 	.word	0x000228a0
        /*16b8*/ 	.short	0x010a
        /*16ba*/ 	.byte	0x3f
	.zero		1


	//   ....[54]....
        /*16bc*/ 	.word	0x000186c0
        /*16c0*/ 	.word	0x00000003
        /*16c4*/ 	.word	0x000228c0
        /*16c8*/ 	.short	0x010a
        /*16ca*/ 	.byte	0x3f
	.zero		1


	//   ....[55]....
        /*16cc*/ 	.word	0x00018cd0
        /*16d0*/ 	.word	0x00000009
        /*16d4*/ 	.word	0x000228a0
        /*16d8*/ 	.short	0x010a
        /*16da*/ 	.byte	0x3f
	.zero		1


	//   ....[56]....
        /*16dc*/ 	.word	0x00018f10
        /*16e0*/ 	.word	0x00000009
        /*16e4*/ 	.word	0x000228c0
        /*16e8*/ 	.short	0x010a
        /*16ea*/ 	.byte	0x3f
	.zero		1


	//   ....[57]....
        /*16ec*/ 	.word	0x0001a160
        /*16f0*/ 	.word	0x00000016
        /*16f4*/ 	.word	0x00022840
        /*16f8*/ 	.short	0x010a
        /*16fa*/ 	.byte	0x3f
	.zero		1


	//   ....[58]....
        /*16fc*/ 	.word	0x0001a790
        /*1700*/ 	.word	0x00000016
        /*1704*/ 	.word	0x00022830
        /*1708*/ 	.short	0x0107
        /*170a*/ 	.byte	0x3f
	.zero		1


	//   ....[59]....
        /*170c*/ 	.word	0x0001a870
        /*1710*/ 	.word	0x00000016
        /*1714*/ 	.word	0x00022830
        /*1718*/ 	.short	0x0101
        /*171a*/ 	.byte	0x3f
	.zero		1


	//   ....[60]....
        /*171c*/ 	.word	0x0001b410
        /*1720*/ 	.word	0x00000010
        /*1724*/ 	.word	0x00022800
        /*1728*/ 	.short	0x0107
        /*172a*/ 	.byte	0x3f
	.zero		1


	//   ....[61]....
        /*172c*/ 	.word	0x0001b500
        /*1730*/ 	.word	0x00000010
        /*1734*/ 	.word	0x00022800
        /*1738*/ 	.short	0x0101
        /*173a*/ 	.byte	0x3f
	.zero		1


	//   ....[62]....
        /*173c*/ 	.word	0x0001b520
        /*1740*/ 	.word	0x00000010
        /*1744*/ 	.word	0x00022820
        /*1748*/ 	.short	0x010a
        /*174a*/ 	.byte	0x3f
	.zero		1


	//   ....[63]....
        /*174c*/ 	.word	0x0001b5b0
        /*1750*/ 	.word	0x00000016
        /*1754*/ 	.word	0x00022860
        /*1758*/ 	.short	0x010a
        /*175a*/ 	.byte	0x3f
	.zero		1


	//   ....[64]....
        /*175c*/ 	.word	0x0001bc90
        /*1760*/ 	.word	0x00000016
        /*1764*/ 	.word	0x00022850
        /*1768*/ 	.short	0x0107
        /*176a*/ 	.byte	0x3f
	.zero		1


	//   ....[65]....
        /*176c*/ 	.word	0x0001bd60
        /*1770*/ 	.word	0x00000016
        /*1774*/ 	.word	0x00022850
        /*1778*/ 	.short	0x0101
        /*177a*/ 	.byte	0x3f
	.zero		1


	//   ....[66]....
        /*177c*/ 	.word	0x0001c0a0
        /*1780*/ 	.word	0x00000006
        /*1784*/ 	.word	0x00022840
        /*1788*/ 	.short	0x010a
        /*178a*/ 	.byte	0x3f
	.zero		1


	//   ....[67]....
        /*178c*/ 	.word	0x0001c460
        /*1790*/ 	.word	0x00000006
        /*1794*/ 	.word	0x00022830
        /*1798*/ 	.short	0x0107
        /*179a*/ 	.byte	0x3f
	.zero		1


	//   ....[68]....
        /*179c*/ 	.word	0x0001c520
        /*17a0*/ 	.word	0x00000006
        /*17a4*/ 	.word	0x00022830
        /*17a8*/ 	.short	0x0101
        /*17aa*/ 	.byte	0x3f
	.zero		1


	//   ....[69]....
        /*17ac*/ 	.word	0x0001c550
        /*17b0*/ 	.word	0x00000006
        /*17b4*/ 	.word	0x00022860
        /*17b8*/ 	.short	0x010a
        /*17ba*/ 	.byte	0x3f
	.zero		1


	//   ....[70]....
        /*17bc*/ 	.word	0x0001ca50
        /*17c0*/ 	.word	0x00000006
        /*17c4*/ 	.word	0x00022850
        /*17c8*/ 	.short	0x0107
        /*17ca*/ 	.byte	0x3f
	.zero		1


	//   ....[71]....
        /*17cc*/ 	.word	0x0001cb10
        /*17d0*/ 	.word	0x00000006
        /*17d4*/ 	.word	0x00022850
        /*17d8*/ 	.short	0x0101
        /*17da*/ 	.byte	0x3f
	.zero		1


	//   ....[72]....
        /*17dc*/ 	.word	0x0001dda0
        /*17e0*/ 	.word	0x00000005
        /*17e4*/ 	.word	0x00022820
        /*17e8*/ 	.short	0x010a
        /*17ea*/ 	.byte	0x3f
	.zero		1


	//   ....[73]....
        /*17ec*/ 	.word	0x0001df10
        /*17f0*/ 	.word	0x00000003
        /*17f4*/ 	.word	0x00022840
        /*17f8*/ 	.short	0x010a
        /*17fa*/ 	.byte	0x3f
	.zero		1


	//   ....[74]....
        /*17fc*/ 	.word	0x0001dfb0
        /*1800*/ 	.word	0x00000013
        /*1804*/ 	.word	0x00022840
        /*1808*/ 	.short	0x010a
        /*180a*/ 	.byte	0x3f
	.zero		1


	//   ....[75]....
        /*180c*/ 	.word	0x0001dff0
        /*1810*/ 	.word	0x00000003
        /*1814*/ 	.word	0x00022860
        /*1818*/ 	.short	0x010a
        /*181a*/ 	.byte	0x3f
	.zero		1


	//   ....[76]....
        /*181c*/ 	.word	0x0001e030
        /*1820*/ 	.word	0x00000013
        /*1824*/ 	.word	0x00022860
        /*1828*/ 	.short	0x010a
        /*182a*/ 	.byte	0x3f
	.zero		1


	//   ....[77]....
        /*182c*/ 	.word	0x0001e090
        /*1830*/ 	.word	0x00000057
        /*1834*/ 	.word	0x00022890
        /*1838*/ 	.short	0x010a
        /*183a*/ 	.byte	0x3f
	.zero		1


	//   ....[78]....
        /*183c*/ 	.word	0x0001e320
        /*1840*/ 	.word	0x00000057
        /*1844*/ 	.word	0x00022890
        /*1848*/ 	.short	0x010a
        /*184a*/ 	.byte	0x3f
	.zero		1


	//   ....[79]....
        /*184c*/ 	.word	0x0001e5d0
        /*1850*/ 	.word	0x00000057
        /*1854*/ 	.word	0x00022890
        /*1858*/ 	.short	0x010a
        /*185a*/ 	.byte	0x3f
	.zero		1


	//   ....[80]....
        /*185c*/ 	.word	0x0001e880
        /*1860*/ 	.word	0x00000057
        /*1864*/ 	.word	0x000228b0
        /*1868*/ 	.short	0x010a
        /*186a*/ 	.byte	0x3f
	.zero		1


	//   ....[81]....
        /*186c*/ 	.word	0x0001ed00
        /*1870*/ 	.word	0x00000016
        /*1874*/ 	.word	0x00022800
        /*1878*/ 	.short	0x010a
        /*187a*/ 	.byte	0x3f
	.zero		1


	//   ....[82]....
        /*187c*/ 	.word	0x0001f2e0
        /*1880*/ 	.word	0x00000016
        /*1884*/ 	.word	0x00022800
        /*1888*/ 	.short	0x010a
        /*188a*/ 	.byte	0x3f
	.zero		1


	//   ....[83]....
        /*188c*/ 	.word	0x0001f330
        /*1890*/ 	.word	0x0000000c
        /*1894*/ 	.word	0x00022830
        /*1898*/ 	.short	0x010a
        /*189a*/ 	.byte	0x3f
	.zero		1


	//   ....[84]....
        /*189c*/ 	.word	0x0001f380
        /*18a0*/ 	.word	0x0000000c
        /*18a4*/ 	.word	0x00022850
        /*18a8*/ 	.short	0x010a
        /*18aa*/ 	.byte	0x3f
	.zero		1


	//   ....[85]....
        /*18ac*/ 	.word	0x0001f3d0
        /*18b0*/ 	.word	0x0000000d
        /*18b4*/ 	.word	0x00022830
        /*18b8*/ 	.short	0x010a
        /*18ba*/ 	.byte	0x3f
	.zero		1


	//   ....[86]....
        /*18bc*/ 	.word	0x0001f420
        /*18c0*/ 	.word	0x0000000d
        /*18c4*/ 	.word	0x00022850
        /*18c8*/ 	.short	0x010a
        /*18ca*/ 	.byte	0x3f
	.zero		1


	//   ....[87]....
        /*18cc*/ 	.word	0x0001f470
        /*18d0*/ 	.word	0x0000000d
        /*18d4*/ 	.word	0x00022830
        /*18d8*/ 	.short	0x010a
        /*18da*/ 	.byte	0x3f
	.zero		1


	//   ....[88]....
        /*18dc*/ 	.word	0x0001f4c0
        /*18e0*/ 	.word	0x0000000d
        /*18e4*/ 	.word	0x00022850
        /*18e8*/ 	.short	0x010a
        /*18ea*/ 	.byte	0x3f
	.zero		1


	//   ....[89]....
        /*18ec*/ 	.word	0x00020110
        /*18f0*/ 	.word	0x00000010
        /*18f4*/ 	.word	0x00022820
        /*18f8*/ 	.short	0x010a
        /*18fa*/ 	.byte	0x3f
	.zero		1


	//   ....[90]....
        /*18fc*/ 	.word	0x00020160
        /*1900*/ 	.word	0x00000003
        /*1904*/ 	.word	0x000228a0
        /*1908*/ 	.short	0x010a
        /*190a*/ 	.byte	0x3f
	.zero		1


	//   ....[91]....
        /*190c*/ 	.word	0x000201b0
        /*1910*/ 	.word	0x00000003
        /*1914*/ 	.word	0x000228c0
        /*1918*/ 	.short	0x010a
        /*191a*/ 	.byte	0x3f
	.zero		1


	//   ....[92]....
        /*191c*/ 	.word	0x00020200
        /*1920*/ 	.word	0x00000009
        /*1924*/ 	.word	0x000228a0
        /*1928*/ 	.short	0x010a
        /*192a*/ 	.byte	0x3f
	.zero		1


	//   ....[93]....
        /*192c*/ 	.word	0x00020250
        /*1930*/ 	.word	0x00000009
        /*1934*/ 	.word	0x000228c0
        /*1938*/ 	.short	0x010a
        /*193a*/ 	.byte	0x3f
	.zero		1


	//   ....[94]....
        /*193c*/ 	.word	0x00020370
        /*1940*/ 	.word	0x00000016
        /*1944*/ 	.word	0x00022840
        /*1948*/ 	.short	0x010a
        /*194a*/ 	.byte	0x3f
	.zero		1


	//   ....[95]....
        /*194c*/ 	.word	0x00021650
        /*1950*/ 	.word	0x00000010
        /*1954*/ 	.word	0x00022820
        /*1958*/ 	.short	0x010a
        /*195a*/ 	.byte	0x3f
	.zero		1


	//   ....[96]....
        /*195c*/ 	.word	0x000216a0
        /*1960*/ 	.word	0x00000016
        /*1964*/ 	.word	0x00022860
        /*1968*/ 	.short	0x010a
        /*196a*/ 	.byte	0x3f
	.zero		1


	//   ....[97]....
        /*196c*/ 	.word	0x00022010
        /*1970*/ 	.word	0x00000006
        /*1974*/ 	.word	0x00022840
        /*1978*/ 	.short	0x010a
        /*197a*/ 	.byte	0x3f
	.zero		1


	//   ....[98]....
        /*197c*/ 	.word	0x000226f0
        /*1980*/ 	.word	0x00000006
        /*1984*/ 	.word	0x00022860
        /*1988*/ 	.short	0x010a
        /*198a*/ 	.byte	0x3f
	.zero		1


	//   ....[99]....
        /*198c*/ 	.word	0x00023840
        /*1990*/ 	.word	0x00000005
        /*1994*/ 	.word	0x00022820
        /*1998*/ 	.short	0x010a
        /*199a*/ 	.byte	0x3f
	.zero		1


	//   ....[100]....
        /*199c*/ 	.word	0x000239e0
        /*19a0*/ 	.word	0x00000003
        /*19a4*/ 	.word	0x00022840
        /*19a8*/ 	.short	0x010a
        /*19aa*/ 	.byte	0x3f
	.zero		1


	//   ....[101]....
        /*19ac*/ 	.word	0x00023a30
        /*19b0*/ 	.word	0x00000013
        /*19b4*/ 	.word	0x00022840
        /*19b8*/ 	.short	0x010a
        /*19ba*/ 	.byte	0x3f
	.zero		1


	//   ....[102]....
        /*19bc*/ 	.word	0x00023a80
        /*19c0*/ 	.word	0x00000003
        /*19c4*/ 	.word	0x00022860
        /*19c8*/ 	.short	0x010a
        /*19ca*/ 	.byte	0x3f
	.zero		1


	//----- nvinfo : EIATTR_NUM_MBARRIERS
	.align		4
.L_585:
        /*19cc*/ 	.byte	0x03, 0x38
        /*19ce*/ 	.short	0x0016


	//----- nvinfo : EIATTR_EXIT_INSTR_OFFSETS
	.align		4
        /*19d0*/ 	.byte	0x04, 0x1c
        /*19d2*/ 	.short	(.L_587 - .L_586)


	//   ....[0]....
.L_586:
        /*19d4*/ 	.word	0x0001e080


	//----- nvinfo : EIATTR_MAX_THREADS
	.align		4
.L_587:
        /*19d8*/ 	.byte	0x04, 0x05
        /*19da*/ 	.short	(.L_589 - .L_588)
.L_588:
        /*19dc*/ 	.word	0x00000180
        /*19e0*/ 	.word	0x00000001
        /*19e4*/ 	.word	0x00000001


	//----- nvinfo : EIATTR_CRS_STACK_SIZE
	.align		4
.L_589:
        /*19e8*/ 	.byte	0x04, 0x1e
        /*19ea*/ 	.short	(.L_591 - .L_590)
.L_590:
        /*19ec*/ 	.word	0x00000000


	//----- nvinfo : EIATTR_CBANK_PARAM_SIZE
	.align		4
.L_591:
        /*19f0*/ 	.byte	0x03, 0x19
        /*19f2*/ 	.short	0x0af0


	//----- nvinfo : EIATTR_PARAM_CBANK
	.align		4
        /*19f4*/ 	.byte	0x04, 0x0a
        /*19f6*/ 	.short	(.L_593 - .L_592)
	.align		4
.L_592:
        /*19f8*/ 	.word	index@(.nv.constant0._ZN7cutlass13device_kernelIN5flash11enable_sm90INS1_16FlashAttnFwdSm90INS1_25CollectiveMainloopFwdSm90ILi2EN4cute5tupleIJNS5_1CILi1EEES8_S8_EEENS6_IJNS7_ILi128EEENS7_ILi96EEENS7_ILi64EEEEEELi256ENS_10bfloat16_tEfNS_4arch4Sm90ELb1ELb0ELb0ELb1ELb1ELb1ELb0ELb1ELb0ELb1ELb1ELb0EEENS1_21CollectiveEpilogueFwdINS6_IJSA_NS7_ILi256EEESB_EEES9_SE_SG_Li256ELb1ELb1ELb1ELb0EEENS1_36VarlenDynamicPersistentTileSchedulerILi128ELi96ELi256ELi128ELb1ELb1ELb1ELb1ELb1ELb1EEEEEEEEEvNT_6ParamsE)
        /*19fc*/ 	.short	0x0210
        /*19fe*/ 	.short	0x0af0


	//----- nvinfo : EIATTR_SW_WAR
	.align		4
.L_593:
        /*1a00*/ 	.byte	0x04, 0x36
        /*1a02*/ 	.short	(.L_595 - .L_594)
.L_594:
        /*1a04*/ 	.word	0x00000008
.L_595:


//--------------------- .nv.info._ZN7cutlass13device_kernelIN5flash11enable_sm90INS1_16FlashAttnFwdSm90INS1_25CollectiveMainloopFwdSm90ILi2EN4cute5tupleIJNS5_1CILi1EEES8_S8_EEENS6_IJNS7_ILi128EEENS7_ILi96EEENS7_ILi64EEEEEELi256ENS_10bfloat16_tEfNS_4arch4Sm90ELb1ELb0ELb0ELb1ELb1ELb0ELb1ELb1ELb0ELb1ELb1ELb0EEENS1_21CollectiveEpilogueFwdINS6_IJSA_NS7_ILi256EEESB_EEES9_SE_SG_Li256ELb1ELb1ELb1ELb0EEENS1_36VarlenDynamicPersistentTileSchedulerILi128ELi96ELi256ELi128ELb1ELb1ELb1ELb1ELb1ELb1EEEEEEEEEvNT_6ParamsE --------------------------
	.section	.nv.info._ZN7cutlass13device_kernelIN5flash11enable_sm90INS1_16FlashAttnFwdSm90INS1_25CollectiveMainloopFwdSm90ILi2EN4cute5tupleIJNS5_1CILi1EEES8_S8_EEENS6_IJNS7_ILi128EEENS7_ILi96EEENS7_ILi64EEEEEELi256ENS_10bfloat16_tEfNS_4arch4Sm90ELb1ELb0ELb0ELb1ELb1ELb0ELb1ELb1ELb0ELb1ELb1ELb0EEENS1_21CollectiveEpilogueFwdINS6_IJSA_NS7_ILi256EEESB_EEES9_SE_SG_Li256ELb1ELb1ELb1ELb0EEENS1_36VarlenDynamicPersistentTileSchedulerILi128ELi96ELi256ELi128ELb1ELb1ELb1ELb1ELb1ELb1EEEEEEEEEvNT_6ParamsE,"",@"SHT_CUDA_INFO"
	.sectionflags	@""
	.align	4


	//----- nvinfo : EIATTR_CUDA_API_VERSION
	.align		4
        /*0000*/ 	.byte	0x04, 0x37
        /*0002*/ 	.short	(.L_597 - .L_596)
.L_596:
        /*0004*/ 	.word	0x00000082


	//----- nvinfo : EIATTR_KPARAM_INFO
	.align		4
.L_597:
        /*0008*/ 	.byte	0x04, 0x17
        /*000a*/ 	.short	(.L_599 - .L_598)
.L_598:
        /*000c*/ 	.word	0x00000000
        /*0010*/ 	.short	0x0000
        /*0012*/ 	.short	0x0070
        /*0014*/ 	.byte	0x00, 0xf0, 0x01, 0x2e


	//----- nvinfo : EIATTR_SPARSE_MMA_MASK
	.align		4
.L_599:
        /*0018*/ 	.byte	0x03, 0x50
        /*001a*/ 	.short	0x0000


	//----- nvinfo : EIATTR_MAXREG_COUNT
	.align		4
        /*001c*/ 	.byte	0x03, 0x1b
        /*001e*/ 	.short	0x00a8


	//----- nvinfo : EIATTR_NUM_BARRIERS
	.align		4
        /*0020*/ 	.byte	0x02, 0x4c
        /*0022*/ 	.byte	0x10
	.zero		1


	//----- nvinfo : EIATTR_EXTERNS
	.align		4
        /*0024*/ 	.byte	0x04, 0x0f
        /*0026*/ 	.short	(.L_601 - .L_600)


	//   ....[0]....
	.align		4
.L_600:
        /*0028*/ 	.word	index@(__assertfail)


	//----- nvinfo : EIATTR_ANNOTATIONS
	.align		4
.L_601:
        /*002c*/ 	.byte	0x04, 0x55
        /*002e*/ 	.short	(.L_603 - .L_602)


	//   ....[0]....
.L_602:
        /* <DEDUP_REMOVED lines=26> */


	//----- nvinfo : EIATTR_MERCURY_ISA_VERSION
	.align		4
.L_603:
        /*01b8*/ 	.byte	0x03, 0x5f
        /*01ba*/ 	.short	0x0101


	//----- nvinfo : EIATTR_UNUSED_LOAD_BYTE_OFFSET
	.align		4
        /*01bc*/ 	.byte	0x04, 0x44
        /*01be*/ 	.short	(.L_605 - .L_604)


	//   ....[0]....
.L_604:
        /*01c0*/ 	.word	0x000009a0
        /*01c4*/ 	.word	0x0000fff0


	//   ....[1]....
        /*01c8*/ 	.word	0x0000a0b0
        /*01cc*/ 	.word	0x0000fff0


	//----- nvinfo : EIATTR_INT_WARP_WIDE_INSTR_OFFSETS
	.align		4
.L_605:
        /*01d0*/ 	.byte	0x04, 0x31
        /*01d2*/ 	.short	(.L_607 - .L_606)


	//   ....[0]....
.L_606:
        /*01d4*/ 	.word	0x000000c0


	//   ....[1]....
        /*01d8*/ 	.word	0x000000d0


	//   ....[2]....
        /*01dc*/ 	.word	0x000000e0


	//   ....[3]....
        /*01e0*/ 	.word	0x00000180


	//   ....[4]....
        /*01e4*/ 	.word	0x000102d0


	//   ....[5]....
        /*01e8*/ 	.word	0x00010360


	//   ....[6]....
        /*01ec*/ 	.word	0x00014220


	//   ....[7]....
        /*01f0*/ 	.word	0x000142b0


	//----- nvinfo : EIATTR_COOP_GROUP_MASK_REGIDS
	.align		4
.L_607:
        /*01f4*/ 	.byte	0x04, 0x29
        /*01f6*/ 	.short	(.L_609 - .L_608)


	//   ....[0]....
.L_608:
        /*01f8*/ 	.word	0xffffffff


	//   ....[1]....
        /*01fc*/ 	.word	0xffffffff


	//   ....[2]....
        /*0200*/ 	.word	0xffffffff


	//   ....[3]....
        /*0204*/ 	.word	0xffffffff


	//   ....[4]....
        /*0208*/ 	.word	0xffffffff


	//   ....[5]....
        /*020c*/ 	.word	0xffffffff


	//   ....[6]....
        /*0210*/ 	.word	0xffffffff


	//   ....[7]....
        /*0214*/ 	.word	0xffffffff


	//   ....[8]....
        /*0218*/ 	.word	0xffffffff


	//   ....[9]....
        /*021c*/ 	.word	0xffffffff


	//   ....[10]....
        /*0220*/ 	.word	0xffffffff


	//   ....[11]....
        /*0224*/ 	.word	0xffffffff


	//   ....[12]....
        /*0228*/ 	.word	0xffffffff


	//   ....[13]....
        /*022c*/ 	.word	0xffffffff


	//   ....[14]....
        /*0230*/ 	.word	0xffffffff


	//   ....[15]....
        /*0234*/ 	.word	0xffffffff


	//   ....[16]....
        /*0238*/ 	.word	0xffffffff


	//   ....[17]....
        /*023c*/ 	.word	0xffffffff


	//   ....[18]....
        /*0240*/ 	.word	0xffffffff


	//   ....[19]....
        /*0244*/ 	.word	0xffffffff


	//   ....[20]....
        /*0248*/ 	.word	0xffffffff


	//   ....[21]....
        /*024c*/ 	.word	0xffffffff


	//   ....[22]....
        /*0250*/ 	.word	0xffffffff


	//   ....[23]....
        /*0254*/ 	.word	0xffffffff


	//   ....[24]....
        /*0258*/ 	.word	0xffffffff


	//   ....[25]....
        /*025c*/ 	.word	0xffffffff


	//   ....[26]....
        /*0260*/ 	.word	0xffffffff


	//   ....[27]....
        /*0264*/ 	.word	0xffffffff


	//   ....[28]....
        /*0268*/ 	.word	0xffffffff


	//   ....[29]....
        /*026c*/ 	.word	0xffffffff


	//   ....[30]....
        /*0270*/ 	.word	0xffffffff


	//   ....[31]....
        /*0274*/ 	.word	0xffffffff


	//   ....[32]....
        /*0278*/ 	.word	0xffffffff


	//   ....[33]....
        /*027c*/ 	.word	0xffffffff


	//   ....[34]....
        /*0280*/ 	.word	0xffffffff


	//   ....[35]....
        /*0284*/ 	.word	0xffffffff


	//   ....[36]....
        /*0288*/ 	.word	0xffffffff


	//   ....[37]....
        /*028c*/ 	.word	0xffffffff


	//   ....[38]....
        /*0290*/ 	.word	0xffffffff


	//   ....[39]....
        /*0294*/ 	.word	0xffffffff


	//   ....[40]....
        /*0298*/ 	.word	0xffffffff


	//   ....[41]....
        /*029c*/ 	.word	0xffffffff


	//   ....[42]....
        /*02a0*/ 	.word	0xffffffff


	//   ....[43]....
        /*02a4*/ 	.word	0xffffffff


	//   ....[44]....
        /*02a8*/ 	.word	0xffffffff


	//   ....[45]....
        /*02ac*/ 	.word	0xffffffff


	//   ....[46]....
        /*02b0*/ 	.word	0xffffffff


	//   ....[47]....
        /*02b4*/ 	.word	0xffffffff


	//   ....[48]....
        /*02b8*/ 	.word	0xffffffff


	//   ....[49]....
        /*02bc*/ 	.word	0xffffffff


	//   ....[50]....
        /*02c0*/ 	.word	0xffffffff


	//   ....[51]....
        /*02c4*/ 	.word	0xffffffff


	//   ....[52]....
        /*02c8*/ 	.word	0xffffffff


	//   ....[53]....
        /*02cc*/ 	.word	0xffffffff


	//   ....[54]....
        /*02d0*/ 	.word	0xffffffff


	//   ....[55]....
        /*02d4*/ 	.word	0xffffffff


	//   ....[56]....
        /*02d8*/ 	.word	0xffffffff


	//   ....[57]....
        /*02dc*/ 	.word	0xffffffff


	//   ....[58]....
        /*02e0*/ 	.word	0xffffffff


	//   ....[59]....
        /*02e4*/ 	.word	0xffffffff


	//   ....[60]....
        /*02e8*/ 	.word	0xffffffff


	//   ....[61]....
        /*02ec*/ 	.word	0xffffffff


	//   ....[62]....
        /*02f0*/ 	.word	0xffffffff


	//   ....[63]....
        /*02f4*/ 	.word	0xffffffff


	//   ....[64]....
        /*02f8*/ 	.word	0xffffffff


	//   ....[65]....
        /*02fc*/ 	.word	0xffffffff


	//   ....[66]....
        /*0300*/ 	.word	0xffffffff


	//   ....[67]....
        /*0304*/ 	.word	0xffffffff


	//   ....[68]....
        /*0308*/ 	.word	0xffffffff


	//   ....[69]....
        /*030c*/ 	.word	0xffffffff


	//   ....[70]....
        /*0310*/ 	.word	0xffffffff


	//   ....[71]....
        /*0314*/ 	.word	0xffffffff


	//   ....[72]....
        /*0318*/ 	.word	0xffffffff


	//   ....[73]....
        /*031c*/ 	.word	0xffffffff


	//   ....[74]....
        /*0320*/ 	.word	0xffffffff


	//   ....[75]....
        /*0324*/ 	.word	0xffffffff


	//   ....[76]....
        /*0328*/ 	.word	0xffffffff


	//   ....[77]....
        /*032c*/ 	.word	0xffffffff


	//   ....[78]....
        /*0330*/ 	.word	0xffffffff


	//   ....[79]....
        /*0334*/ 	.word	0xffffffff


	//   ....[80]....
        /*0338*/ 	.word	0xffffffff


	//   ....[81]....
        /*033c*/ 	.word	0xffffffff


	//   ....[82]....
        /*0340*/ 	.word	0xffffffff


	//   ....[83]....
        /*0344*/ 	.word	0xffffffff


	//   ....[84]....
        /*0348*/ 	.word	0xffffffff


	//   ....[85]....
        /*034c*/ 	.word	0xffffffff


	//   ....[86]....
        /*0350*/ 	.word	0xffffffff


	//   ....[87]....
        /*0354*/ 	.word	0xffffffff


	//   ....[88]....
        /*0358*/ 	.word	0xffffffff


	//   ....[89]....
        /*035c*/ 	.word	0xffffffff


	//   ....[90]....
        /*0360*/ 	.word	0xffffffff


	//   ....[91]....
        /*0364*/ 	.word	0xffffffff


	//   ....[92]....
        /*0368*/ 	.word	0xffffffff


	//   ....[93]....
        /*036c*/ 	.word	0xffffffff


	//   ....[94]....
        /*0370*/ 	.word	0xffffffff


	//   ....[95]....
        /*0374*/ 	.word	0xffffffff


	//   ....[96]....
        /*0378*/ 	.word	0xffffffff


	//   ....[97]....
        /*037c*/ 	.word	0xffffffff


	//   ....[98]....
        /*0380*/ 	.word	0xffffffff


	//   ....[99]....
        /*0384*/ 	.word	0xffffffff


	//   ....[100]....
        /*0388*/ 	.word	0xffffffff


	//   ....[101]....
        /*038c*/ 	.word	0xffffffff


	//   ....[102]....
        /*0390*/ 	.word	0xffffffff


	//   ....[103]....
        /*0394*/ 	.word	0xffffffff


	//   ....[104]....
        /*0398*/ 	.word	0xffffffff


	//   ....[105]....
        /*039c*/ 	.word	0xffffffff


	//   ....[106]....
        /*03a0*/ 	.word	0xffffffff


	//   ....[107]....
        /*03a4*/ 	.word	0xffffffff


	//   ....[108]....
        /*03a8*/ 	.word	0xffffffff


	//   ....[109]....
        /*03ac*/ 	.word	0xffffffff


	//   ....[110]....
        /*03b0*/ 	.word	0xffffffff


	//   ....[111]....
        /*03b4*/ 	.word	0xffffffff


	//   ....[112]....
        /*03b8*/ 	.word	0xffffffff


	//   ....[113]....
        /*03bc*/ 	.word	0xffffffff


	//   ....[114]....
        /*03c0*/ 	.word	0xffffffff


	//   ....[115]....
        /*03c4*/ 	.word	0xffffffff


	//   ....[116]....
        /*03c8*/ 	.word	0xffffffff


	//   ....[117]....
        /*03cc*/ 	.word	0xffffffff


	//   ....[118]....
        /*03d0*/ 	.word	0xffffffff


	//   ....[119]....
        /*03d4*/ 	.word	0xffffffff


	//   ....[120]....
        /*03d8*/ 	.word	0xffffffff


	//   ....[121]....
        /*03dc*/ 	.word	0xffffffff


	//   ....[122]....
        /*03e0*/ 	.word	0xffffffff


	//   ....[123]....
        /*03e4*/ 	.word	0xffffffff


	//   ....[124]....
        /*03e8*/ 	.word	0xffffffff


	//   ....[125]....
        /*03ec*/ 	.word	0xffffffff


	//   ....[126]....
        /*03f0*/ 	.word	0xffffffff


	//   ....[127]....
        /*03f4*/ 	.word	0xffffffff


	//   ....[128]....
        /*03f8*/ 	.word	0xffffffff


	//   ....[129]....
        /*03fc*/ 	.word	0xffffffff


	//   ....[130]....
        /*0400*/ 	.word	0xffffffff


	//   ....[131]....
        /*0404*/ 	.word	0xffffffff


	//   ....[132]....
        /*0408*/ 	.word	0xffffffff


	//   ....[133]....
        /*040c*/ 	.word	0xffffffff


	//   ....[134]....
        /*0410*/ 	.word	0xffffffff


	//   ....[135]....
        /*0414*/ 	.word	0xffffffff


	//   ....[136]....
        /*0418*/ 	.word	0xffffffff


	//   ....[137]....
        /*041c*/ 	.word	0xffffffff


	//   ....[138]....
        /*0420*/ 	.word	0xffffffff


	//   ....[139]....
        /*0424*/ 	.word	0xffffffff


	//   ....[140]....
        /*0428*/ 	.word	0xffffffff


	//   ....[141]....
        /*042c*/ 	.word	0xffffffff


	//   ....[142]....
        /*0430*/ 	.word	0xffffffff


	//   ....[143]....
        /*0434*/ 	.word	0xffffffff


	//   ....[144]....
        /*0438*/ 	.word	0xffffffff


	//   ....[145]....
        /*043c*/ 	.word	0xffffffff


	//   ....[146]....
        /*0440*/ 	.word	0xffffffff


	//   ....[147]....
        /*0444*/ 	.word	0xffffffff


	//   ....[148]....
        /*0448*/ 	.word	0xffffffff


	//   ....[149]....
        /*044c*/ 	.word	0xffffffff


	//   ....[150]....
        /*0450*/ 	.word	0xffffffff


	//   ....[151]....
        /*0454*/ 	.word	0xffffffff


	//   ....[152]....
        /*0458*/ 	.word	0xffffffff


	//   ....[153]....
        /*045c*/ 	.word	0xffffffff


	//   ....[154]....
        /*0460*/ 	.word	0xffffffff


	//   ....[155]....
        /*0464*/ 	.word	0xffffffff


	//   ....[156]....
        /*0468*/ 	.word	0xffffffff


	//   ....[157]....
        /*046c*/ 	.word	0xffffffff


	//   ....[158]....
        /*0470*/ 	.word	0xffffffff


	//   ....[159]....
        /*0474*/ 	.word	0xffffffff


	//   ....[160]....
        /*0478*/ 	.word	0xffffffff


	//   ....[161]....
        /*047c*/ 	.word	0xffffffff


	//   ....[162]....
        /*0480*/ 	.word	0xffffffff


	//   ....[163]....
        /*0484*/ 	.word	0xffffffff


	//   ....[164]....
        /*0488*/ 	.word	0xffffffff


	//   ....[165]....
        /*048c*/ 	.word	0xffffffff


	//   ....[166]....
        /*0490*/ 	.word	0xffffffff


	//   ....[167]....
        /*0494*/ 	.word	0x0500000f


	//   ....[168]....
        /*0498*/ 	.word	0x0500000f


	//   ....[169]....
        /*049c*/ 	.word	0x0500000f


	//   ....[170]....
        /*04a0*/ 	.word	0x0500000f


	//   ....[171]....
        /*04a4*/ 	.word	0x0500000f


	//   ....[172]....
        /*04a8*/ 	.word	0x0500000f


	//   ....[173]....
        /*04ac*/ 	.word	0x0500000f


	//   ....[174]....
        /*04b0*/ 	.word	0x0500000f


	//   ....[175]....
        /*04b4*/ 	.word	0x0500000f


	//   ....[176]....
        /*04b8*/ 	.word	0x0500000f


	//   ....[177]....
        /*04bc*/ 	.word	0x0500000f


	//   ....[178]....
        /*04c0*/ 	.word	0x0500000f


	//   ....[179]....
        /*04c4*/ 	.word	0x0500000f


	//   ....[180]....
        /*04c8*/ 	.word	0x0500000f


	//   ....[181]....
        /*04cc*/ 	.word	0x0500000f


	//   ....[182]....
        /*04d0*/ 	.word	0x0500000f


	//   ....[183]....
        /*04d4*/ 	.word	0x0500000f


	//   ....[184]....
        /*04d8*/ 	.word	0x0500000f


	//   ....[185]....
        /*04dc*/ 	.word	0x0500000f


	//   ....[186]....
        /*04e0*/ 	.word	0x0500000f


	//   ....[187]....
        /*04e4*/ 	.word	0x0500000f


	//   ....[188]....
        /*04e8*/ 	.word	0x0500000f


	//   ....[189]....
        /*04ec*/ 	.word	0x0500000f


	//   ....[190]....
        /*04f0*/ 	.word	0x0500000f


	//   ....[191]....
        /*04f4*/ 	.word	0x0500000f


	//   ....[192]....
        /*04f8*/ 	.word	0x0500000f


	//   ....[193]....
        /*04fc*/ 	.word	0x0500000f


	//   ....[194]....
        /*0500*/ 	.word	0x0500000f


	//   ....[195]....
        /*0504*/ 	.word	0x0500000f


	//   ....[196]....
        /*0508*/ 	.word	0x0500000f


	//   ....[197]....
        /*050c*/ 	.word	0x0500000f


	//   ....[198]....
        /*0510*/ 	.word	0x0500000f


	//   ....[199]....
        /*0514*/ 	.word	0x0500000f


	//   ....[200]....
        /*0518*/ 	.word	0x0500000f


	//   ....[201]....
        /*051c*/ 	.word	0x0500000f


	//   ....[202]....
        /*0520*/ 	.word	0x0500000f


	//   ....[203]....
        /*0524*/ 	.word	0x0500000f


	//   ....[204]....
        /*0528*/ 	.word	0x0500000f


	//   ....[205]....
        /*052c*/ 	.word	0x0500000f


	//   ....[206]....
        /*0530*/ 	.word	0x0500000f


	//   ....[207]....
        /*0534*/ 	.word	0x0500000f


	//   ....[208]....
        /*0538*/ 	.word	0x0500000f


	//   ....[209]....
        /*053c*/ 	.word	0x0500000f


	//   ....[210]....
        /*0540*/ 	.word	0x0500000f


	//   ....[211]....
        /*0544*/ 	.word	0x0500000f


	//   ....[212]....
        /*0548*/ 	.word	0x0500000f


	//   ....[213]....
        /*054c*/ 	.word	0x0500000f


	//   ....[214]....
        /*0550*/ 	.word	0x0500000f


	//   ....[215]....
        /*0554*/ 	.word	0x0500000f


	//   ....[216]....
        /*0558*/ 	.word	0x0500000f


	//   ....[217]....
        /*055c*/ 	.word	0x0500000f


	//   ....[218]....
        /*0560*/ 	.word	0x0500000f


	//   ....[219]....
        /*0564*/ 	.word	0x0500000f


	//   ....[220]....
        /*0568*/ 	.word	0x0500000f


	//   ....[221]....
        /*056c*/ 	.word	0x0500000f


	//   ....[222]....
        /*0570*/ 	.word	0x0500000f


	//   ....[223]....
        /*0574*/ 	.word	0x0500000f


	//   ....[224]....
        /*0578*/ 	.word	0x0500000f


	//   ....[225]....
        /*057c*/ 	.word	0x0500000f


	//   ....[226]....
        /*0580*/ 	.word	0x0500000f


	//   ....[227]....
        /*0584*/ 	.word	0x0500000f


	//   ....[228]....
        /*0588*/ 	.word	0x0500000f


	//   ....[229]....
        /*058c*/ 	.word	0x0500000f


	//   ....[230]....
        /*0590*/ 	.word	0x0500000f


	//   ....[231]....
        /*0594*/ 	.word	0x0500000f


	//   ....[232]....
        /*0598*/ 	.word	0x0500000f


	//   ....[233]....
        /*059c*/ 	.word	0x0500000f


	//   ....[234]....
        /*05a0*/ 	.word	0x0500000f


	//   ....[235]....
        /*05a4*/ 	.word	0x0500000f


	//   ....[236]....
        /*05a8*/ 	.word	0x0500000f


	//   ....[237]....
        /*05ac*/ 	.word	0x0500000f


	//   ....[238]....
        /*05b0*/ 	.word	0x0500000f


	//   ....[239]....
        /*05b4*/ 	.word	0x0500000f


	//   ....[240]....
        /*05b8*/ 	.word	0x0500000f


	//   ....[241]....
        /*05bc*/ 	.word	0x0500000f


	//   ....[242]....
        /*05c0*/ 	.word	0x0500000f


	//   ....[243]....
        /*05c4*/ 	.word	0x0500000f


	//   ....[244]....
        /*05c8*/ 	.word	0x0500000f


	//   ....[245]....
        /*05cc*/ 	.word	0x0500000f


	//   ....[246]....
        /*05d0*/ 	.word	0x0500000f


	//   ....[247]....
        /*05d4*/ 	.word	0x0500000f


	//   ....[248]....
        /*05d8*/ 	.word	0x0500000f


	//   ....[249]....
        /*05dc*/ 	.word	0x0500000f


	//   ....[250]....
        /*05e0*/ 	.word	0x0500000f


	//   ....[251]....
        /*05e4*/ 	.word	0x0500000f


	//   ....[252]....
        /*05e8*/ 	.word	0x0500000f


	//   ....[253]....
        /*05ec*/ 	.word	0x0500000f


	//   ....[254]....
        /*05f0*/ 	.word	0x0500000f


	//   ....[255]....
        /*05f4*/ 	.word	0x0500000f


	//   ....[0]....
        /*05f8*/ 	.word	0x0500000f


	//   ....[1]....
        /*05fc*/ 	.word	0x0500000f


	//   ....[2]....
        /*0600*/ 	.word	0x0500000f


	//   ....[3]....
        /*0604*/ 	.word	0x0500000f


	//   ....[4]....
        /*0608*/ 	.word	0x0500000f


	//   ....[5]....
        /*060c*/ 	.word	0x0500000f


	//   ....[6]....
        /*0610*/ 	.word	0x0500000f


	//   ....[7]....
        /*0614*/ 	.word	0x0500000f


	//   ....[8]....
        /*0618*/ 	.word	0x0500000f


	//   ....[9]....
        /*061c*/ 	.word	0x0500000f


	//   ....[10]....
        /*0620*/ 	.word	0x0500000f


	//----- nvinfo : EIATTR_COOP_GROUP_INSTR_OFFSETS
	.align		4
.L_609:
        /*0624*/ 	.byte	0x04, 0x28
        /*0626*/ 	.short	(.L_611 - .L_610)


	//   ....[0]....
.L_610:
        /*0628*/ 	.word	0x00000080


	//   ....[1]....
        /*062c*/ 	.word	0x00000090


	//   ....[2]....
        /*0630*/ 	.word	0x000002f0


	//   ....[3]....
        /*0634*/ 	.word	0x00000450


	//   ....[4]....
        /*0638*/ 	.word	0x00000570


	//   ....[5]....
        /*063c*/ 	.word	0x000006d0


	//   ....[6]....
        /*0640*/ 	.word	0x00001d60


	//   ....[7]....
        /*0644*/ 	.word	0x00002f30


	//   ....[8]....
        /*0648*/ 	.word	0x00002f60


	//   ....[9]....
        /*064c*/ 	.word	0x00003670


	//   ....[10]....
        /*0650*/ 	.word	0x00003870


	//   ....[11]....
        /*0654*/ 	.word	0x000038c0


	//   ....[12]....
        /*0658*/ 	.word	0x00003960


	//   ....[13]....
        /*065c*/ 	.word	0x00005230


	//   ....[14]....
        /*0660*/ 	.word	0x00005250


	//   ....[15]....
        /*0664*/ 	.word	0x00005770


	//   ....[16]....
        /*0668*/ 	.word	0x00005870


	//   ....[17]....
        /*066c*/ 	.word	0x000062d0


	//   ....[18]....
        /*0670*/ 	.word	0x00006330


	//   ....[19]....
        /*0674*/ 	.word	0x00007e80


	//   ....[20]....
        /*0678*/ 	.word	0x00007ea0


	//   ....[21]....
        /*067c*/ 	.word	0x00008710


	//   ....[22]....
        /*0680*/ 	.word	0x00008760


	//   ....[23]....
        /*0684*/ 	.word	0x00009660


	//   ....[24]....
        /*0688*/ 	.word	0x00009670


	//   ....[25]....
        /*068c*/ 	.word	0x000096b0


	//   ....[26]....
        /*0690*/ 	.word	0x000096c0


	//   ....[27]....
        /*0694*/ 	.word	0x0000b190


	//   ....[28]....
        /*0698*/ 	.word	0x0000b1a0


	//   ....[29]....
        /*069c*/ 	.word	0x0000b1b0


	//   ....[30]....
        /*06a0*/ 	.word	0x0000b1c0


	//   ....[31]....
        /*06a4*/ 	.word	0x0000bc70


	//   ....[32]....
        /*06a8*/ 	.word	0x0000bc90


	//   ....[33]....
        /*06ac*/ 	.word	0x0000be30


	//   ....[34]....
        /*06b0*/ 	.word	0x0000be50


	//   ....[35]....
        /*06b4*/ 	.word	0x0000bf90


	//   ....[36]....
        /*06b8*/ 	.word	0x0000bfb0


	//   ....[37]....
        /*06bc*/ 	.word	0x0000c100


	//   ....[38]....
        /*06c0*/ 	.word	0x0000c120


	//   ....[39]....
        /*06c4*/ 	.word	0x0000c640


	//   ....[40]....
        /*06c8*/ 	.word	0x0000c680


	//   ....[41]....
        /*06cc*/ 	.word	0x0000d130


	//   ....[42]....
        /*06d0*/ 	.word	0x0000d140


	//   ....[43]....
        /*06d4*/ 	.word	0x0000e2e0


	//   ....[44]....
        /*06d8*/ 	.word	0x0000e310


	//   ....[45]....
        /*06dc*/ 	.word	0x0000e480


	//   ....[46]....
        /*06e0*/ 	.word	0x0000e4a0


	//   ....[47]....
        /*06e4*/ 	.word	0x0000e5e0


	//   ....[48]....
        /*06e8*/ 	.word	0x0000e600


	//   ....[49]....
        /*06ec*/ 	.word	0x0000e750


	//   ....[50]....
        /*06f0*/ 	.word	0x0000e770


	//   ....[51]....
        /*06f4*/ 	.word	0x0000e950


	//   ....[52]....
        /*06f8*/ 	.word	0x0000eb40


	//   ....[53]....
        /*06fc*/ 	.word	0x0000eb70


	//   ....[54]....
        /*0700*/ 	.word	0x0000eba0


	//   ....[55]....
        /*0704*/ 	.word	0x0000ebd0


	//   ....[56]....
        /*0708*/ 	.word	0x0000ec00


	//   ....[57]....
        /*070c*/ 	.word	0x0000ec30


	//   ....[58]....
        /*0710*/ 	.word	0x0000eda0


	//   ....[59]....
        /*0714*/ 	.word	0x0000edd0


	//   ....[60]....
        /*0718*/ 	.word	0x0000ee00


	//   ....[61]....
        /*071c*/ 	.word	0x0000ee30


	//   ....[62]....
        /*0720*/ 	.word	0x0000ee60


	//   ....[63]....
        /*0724*/ 	.word	0x0000ee90


	//   ....[64]....
        /*0728*/ 	.word	0x0000ef20


	//   ....[65]....
        /*072c*/ 	.word	0x0000ef50


	//   ....[66]....
        /*0730*/ 	.word	0x0000ef60


	//   ....[67]....
        /*0734*/ 	.word	0x0000efa0


	//   ....[68]....
        /*0738*/ 	.word	0x00010ea0


	//   ....[69]....
        /*073c*/ 	.word	0x00010ec0


	//   ....[70]....
        /*0740*/ 	.word	0x00010f50


	//   ....[71]....
        /*0744*/ 	.word	0x00010f70


	//   ....[72]....
        /*0748*/ 	.word	0x00010ff0


	//   ....[73]....
        /*074c*/ 	.word	0x00011010


	//   ....[74]....
        /*0750*/ 	.word	0x00011090


	//   ....[75]....
        /*0754*/ 	.word	0x000110b0


	//   ....[76]....
        /*0758*/ 	.word	0x00011130


	//   ....[77]....
        /*075c*/ 	.word	0x00011150


	//   ....[78]....
        /*0760*/ 	.word	0x00011160


	//   ....[79]....
        /*0764*/ 	.word	0x00011170


	//   ....[80]....
        /*0768*/ 	.word	0x000118f0


	//   ....[81]....
        /*076c*/ 	.word	0x00011910


	//   ....[82]....
        /*0770*/ 	.word	0x00011920


	//   ....[83]....
        /*0774*/ 	.word	0x00011930


	//   ....[84]....
        /*0778*/ 	.word	0x00011940


	//   ....[85]....
        /*077c*/ 	.word	0x00011960


	//   ....[86]....
        /*0780*/ 	.word	0x00011a20


	//   ....[87]....
        /*0784*/ 	.word	0x00011ac0


	//   ....[88]....
        /*0788*/ 	.word	0x00011ae0


	//   ....[89]....
        /*078c*/ 	.word	0x00011b40


	//   ....[90]....
        /*0790*/ 	.word	0x00011bb0


	//   ....[91]....
        /*0794*/ 	.word	0x00011bd0


	//   ....[92]....
        /*0798*/ 	.word	0x00011be0


	//   ....[93]....
        /*079c*/ 	.word	0x00011c10


	//   ....[94]....
        /*07a0*/ 	.word	0x00011ca0


	//   ....[95]....
        /*07a4*/ 	.word	0x00011ce0


	//   ....[96]....
        /*07a8*/ 	.word	0x000123e0


	//   ....[97]....
        /*07ac*/ 	.word	0x00012410


	//   ....[98]....
        /*07b0*/ 	.word	0x00012430


	//   ....[99]....
        /*07b4*/ 	.word	0x00012460


	//   ....[100]....
        /*07b8*/ 	.word	0x000124d0


	//   ....[101]....
        /*07bc*/ 	.word	0x00012500


	//   ....[102]....
        /*07c0*/ 	.word	0x00012610


	//   ....[103]....
        /*07c4*/ 	.word	0x00012630


	//   ....[104]....
        /*07c8*/ 	.word	0x000126c0


	//   ....[105]....
        /*07cc*/ 	.word	0x000126e0


	//   ....[106]....
        /*07d0*/ 	.word	0x00012750


	//   ....[107]....
        /*07d4*/ 	.word	0x00012770


	//   ....[108]....
        /*07d8*/ 	.word	0x000127d0


	//   ....[109]....
        /*07dc*/ 	.word	0x00012800


	//   ....[110]....
        /*07e0*/ 	.word	0x00012880


	//   ....[111]....
        /*07e4*/ 	.word	0x000128e0


	//   ....[112]....
        /*07e8*/ 	.word	0x00012e10


	//   ....[113]....
        /*07ec*/ 	.word	0x00012e30


	//   ....[114]....
        /*07f0*/ 	.word	0x00012e80


	//   ....[115]....
        /*07f4*/ 	.word	0x00012f40


	//   ....[116]....
        /*07f8*/ 	.word	0x00012f50


	//   ....[117]....
        /*07fc*/ 	.word	0x00012f80


	//   ....[118]....
        /*0800*/ 	.word	0x00013010


	//   ....[119]....
        /*0804*/ 	.word	0x000130c0


	//   ....[120]....
        /*0808*/ 	.word	0x000130d0


	//   ....[121]....
        /*080c*/ 	.word	0x00013100


	//   ....[122]....
        /*0810*/ 	.word	0x00013110


	//   ....[123]....
        /*0814*/ 	.word	0x000131a0


	//   ....[124]....
        /*0818*/ 	.word	0x000138a0


	//   ....[125]....
        /*081c*/ 	.word	0x000138c0


	//   ....[126]....
        /*0820*/ 	.word	0x000138d0


	//   ....[127]....
        /*0824*/ 	.word	0x00013910


	//   ....[128]....
        /*0828*/ 	.word	0x00013920


	//   ....[129]....
        /*082c*/ 	.word	0x00013960


	//   ....[130]....
        /*0830*/ 	.word	0x00013970


	//   ....[131]....
        /*0834*/ 	.word	0x000139b0


	//   ....[132]....
        /*0838*/ 	.word	0x000139c0


	//   ....[133]....
        /*083c*/ 	.word	0x00013a00


	//   ....[134]....
        /*0840*/ 	.word	0x00013a10


	//   ....[135]....
        /*0844*/ 	.word	0x00013a20


	//   ....[136]....
        /*0848*/ 	.word	0x00013d60


	//   ....[137]....
        /*084c*/ 	.word	0x00013d80


	//   ....[138]....
        /*0850*/ 	.word	0x00013d90


	//   ....[139]....
        /*0854*/ 	.word	0x00013da0


	//   ....[140]....
        /*0858*/ 	.word	0x00013db0


	//   ....[141]....
        /*085c*/ 	.word	0x00013dd0


	//   ....[142]....
        /*0860*/ 	.word	0x00013e40


	//   ....[143]....
        /*0864*/ 	.word	0x00013e70


	//   ....[144]....
        /*0868*/ 	.word	0x00013e80


	//   ....[145]....
        /*086c*/ 	.word	0x00013ef0


	//   ....[146]....
        /*0870*/ 	.word	0x00013f00


	//   ....[147]....
        /*0874*/ 	.word	0x00014000


	//   ....[148]....
        /*0878*/ 	.word	0x000144e0


	//   ....[149]....
        /*087c*/ 	.word	0x00014510


	//   ....[150]....
        /*0880*/ 	.word	0x00014570


	//   ....[151]....
        /*0884*/ 	.word	0x000145a0


	//   ....[152]....
        /*0888*/ 	.word	0x000145d0


	//   ....[153]....
        /*088c*/ 	.word	0x00014600


	//   ....[154]....
        /*0890*/ 	.word	0x00014630


	//   ....[155]....
        /*0894*/ 	.word	0x00014660


	//   ....[156]....
        /*0898*/ 	.word	0x00014800


	//   ....[157]....
        /*089c*/ 	.word	0x00014830


	//   ....[158]....
        /*08a0*/ 	.word	0x00014860


	//   ....[159]....
        /*08a4*/ 	.word	0x00014890


	//   ....[160]....
        /*08a8*/ 	.word	0x000148c0


	//   ....[161]....
        /*08ac*/ 	.word	0x000148f0


	//   ....[162]....
        /*08b0*/ 	.word	0x000149b0


	//   ....[163]....
        /*08b4*/ 	.word	0x000149d0


	//   ....[164]....
        /*08b8*/ 	.word	0x000149f0


	//   ....[165]....
        /*08bc*/ 	.word	0x00014a50


	//   ....[166]....
        /*08c0*/ 	.word	0x00015470


	//   ....[167]....
        /*08c4*/ 	.word	0x00015a80


	//   ....[168]....
        /*08c8*/ 	.word	0x00015b70


	//   ....[169]....
        /*08cc*/ 	.word	0x00015c10


	//   ....[170]....
        /*08d0*/ 	.word	0x00015c70


	//   ....[171]....
        /*08d4*/ 	.word	0x00015d60


	//   ....[172]....
        /*08d8*/ 	.word	0x00015dd0


	//   ....[173]....
        /*08dc*/ 	.word	0x00015ec0


	//   ....[174]....
        /*08e0*/ 	.word	0x00015f30


	//   ....[175]....
        /*08e4*/ 	.word	0x00016020


	//   ....[176]....
        /*08e8*/ 	.word	0x00016090


	//   ....[177]....
        /*08ec*/ 	.word	0x00016180


	//   ....[178]....
        /*08f0*/ 	.word	0x000161f0


	//   ....[179]....
        /*08f4*/ 	.word	0x00016290


	//   ....[180]....
        /*08f8*/ 	.word	0x00016390


	//   ....[181]....
        /*08fc*/ 	.word	0x000163e0


	//   ....[182]....
        /*0900*/ 	.word	0x00016440


	//   ....[183]....
        /*0904*/ 	.word	0x00016560


	//   ....[184]....
        /*0908*/ 	.word	0x000165e0


	//   ....[185]....
        /*090c*/ 	.word	0x000166d0


	//   ....[186]....
        /*0910*/ 	.word	0x00016750


	//   ....[187]....
        /*0914*/ 	.word	0x00016840


	//   ....[188]....
        /*0918*/ 	.word	0x00016950


	//   ....[189]....
        /*091c*/ 	.word	0x000169c0


	//   ....[190]....
        /*0920*/ 	.word	0x00016ad0


	//   ....[191]....
        /*0924*/ 	.word	0x00016b40


	//   ....[192]....
        /*0928*/ 	.word	0x00016bc0


	//   ....[193]....
        /*092c*/ 	.word	0x00016cb0


	//   ....[194]....
        /*0930*/ 	.word	0x00016d20


	//   ....[195]....
        /*0934*/ 	.word	0x00016df0


	//   ....[196]....
        /*0938*/ 	.word	0x00016e90


	//   ....[197]....
        /*093c*/ 	.word	0x00016f30


	//   ....[198]....
        /*0940*/ 	.word	0x00016f90


	//   ....[199]....
        /*0944*/ 	.word	0x00017080


	//   ....[200]....
        /*0948*/ 	.word	0x00017190


	//   ....[201]....
        /*094c*/ 	.word	0x000171e0


	//   ....[202]....
        /*0950*/ 	.word	0x00017240


	//   ....[203]....
        /*0954*/ 	.word	0x00017340


	//   ....[204]....
        /*0958*/ 	.word	0x00017450


	//   ....[205]....
        /*095c*/ 	.word	0x000174a0


	//   ....[206]....
        /*0960*/ 	.word	0x00017500


	//   ....[207]....
        /*0964*/ 	.word	0x00017600


	//   ....[208]....
        /*0968*/ 	.word	0x00017710


	//   ....[209]....
        /*096c*/ 	.word	0x00017760


	//   ....[210]....
        /*0970*/ 	.word	0x000177c0


	//   ....[211]....
        /*0974*/ 	.word	0x000178b0


	//   ....[212]....
        /*0978*/ 	.word	0x000179e0


	//   ....[213]....
        /*097c*/ 	.word	0x00017ac0


	//   ....[214]....
        /*0980*/ 	.word	0x00017b50


	//   ....[215]....
        /*0984*/ 	.word	0x00017c60


	//   ....[216]....
        /*0988*/ 	.word	0x00017cc0


	//   ....[217]....
        /*098c*/ 	.word	0x00017dd0


	//   ....[218]....
        /*0990*/ 	.word	0x00017e30


	//   ....[219]....
        /*0994*/ 	.word	0x00017f40


	//   ....[220]....
        /*0998*/ 	.word	0x00017fa0


	//   ....[221]....
        /*099c*/ 	.word	0x000180b0


	//   ....[222]....
        /*09a0*/ 	.word	0x00018110


	//   ....[223]....
        /*09a4*/ 	.word	0x000181d0


	//   ....[224]....
        /*09a8*/ 	.word	0x00018330


	//   ....[225]....
        /*09ac*/ 	.word	0x000183d0


	//   ....[226]....
        /*09b0*/ 	.word	0x00018430


	//   ....[227]....
        /*09b4*/ 	.word	0x000184e0


	//   ....[228]....
        /*09b8*/ 	.word	0x00018540


	//   ....[229]....
        /*09bc*/ 	.word	0x000185f0


	//   ....[230]....
        /*09c0*/ 	.word	0x00018650


	//   ....[231]....
        /*09c4*/ 	.word	0x00018700


	//   ....[232]....
        /*09c8*/ 	.word	0x00018760


	//   ....[233]....
        /*09cc*/ 	.word	0x00018810


	//   ....[234]....
        /*09d0*/ 	.word	0x00018870


	//   ....[235]....
        /*09d4*/ 	.word	0x00018920


	//   ....[236]....
        /*09d8*/ 	.word	0x00018a00


	//   ....[237]....
        /*09dc*/ 	.word	0x00018aa0


	//   ....[238]....
        /*09e0*/ 	.word	0x00018b00


	//   ....[239]....
        /*09e4*/ 	.word	0x00018bd0


	//   ....[240]....
        /*09e8*/ 	.word	0x00018c30


	//   ....[241]....
        /*09ec*/ 	.word	0x00018d00


	//   ....[242]....
        /*09f0*/ 	.word	0x00018d60


	//   ....[243]....
        /*09f4*/ 	.word	0x00018e40


	//   ....[244]....
        /*09f8*/ 	.word	0x00018ea0


	//   ....[245]....
        /*09fc*/ 	.word	0x00018f70


	//   ....[246]....
        /*0a00*/ 	.word	0x00018fd0


	//   ....[247]....
        /*0a04*/ 	.word	0x000190a0


	//   ....[248]....
        /*0a08*/ 	.word	0x00019130


	//   ....[249]....
        /*0a0c*/ 	.word	0x000191d0


	//   ....[250]....
        /*0a10*/ 	.word	0x00019350


	//   ....[251]....
        /*0a14*/ 	.word	0x000193c0


	//   ....[252]....
        /*0a18*/ 	.word	0x00019430


	//   ....[253]....
        /*0a1c*/ 	.word	0x000194a0


	//   ....[254]....
        /*0a20*/ 	.word	0x00019510


	//   ....[255]....
        /*0a24*/ 	.word	0x00019590


	//   ....[0]....
        /*0a28*/ 	.word	0x00019610


	//   ....[1]....
        /*0a2c*/ 	.word	0x000196a0


	//   ....[2]....
        /*0a30*/ 	.word	0x00019710


	//   ....[3]....
        /*0a34*/ 	.word	0x00019780


	//   ....[4]....
        /*0a38*/ 	.word	0x000197f0


	//   ....[5]....
        /*0a3c*/ 	.word	0x00019870


	//   ....[6]....
        /*0a40*/ 	.word	0x000198e0


	//   ....[7]....
        /*0a44*/ 	.word	0x00019970


	//   ....[8]....
        /*0a48*/ 	.word	0x000199d0


	//   ....[9]....
        /*0a4c*/ 	.word	0x00019a60


	//   ....[10]....
        /*0a50*/ 	.word	0x00019b90


	//----- nvinfo : EIATTR_REG_RECONFIG
	.align		4
.L_611:
        /*0a54*/ 	.byte	0x01, 0x54
	.zero		2


	//----- nvinfo : EIATTR_SYSCALL_OFFSETS
	.align		4
        /*0a58*/ 	.byte	0x04, 0x46
        /*0a5a*/ 	.short	(.L_613 - .L_612)


	//   ....[0]....
.L_612:
        /*0a5c*/ 	.word	0x00001f60


	//   ....[1]....
        /*0a60*/ 	.word	0x000104c0


	//   ....[2]....
        /*0a64*/ 	.word	0x00010610


	//   ....[3]....
        /*0a68*/ 	.word	0x00010700


	//   ....[4]....
        /*0a6c*/ 	.word	0x00011500


	//   ....[5]....
        /*0a70*/ 	.word	0x00012030


	//----- nvinfo : EIATTR_MBARRIER_INSTR_OFFSETS
	.align		4
.L_613:
        /*0a74*/ 	.byte	0x04, 0x39
        /*0a76*/ 	.short	(.L_615 - .L_614)


	//   ....[0]....
.L_614:
        /*0a78*/ 	.word	0x00000190
        /*0a7c*/ 	.word	0x000000ff
        /*0a80*/ 	.word	0x00032400
        /*0a84*/ 	.short	0x0100
        /*0a86*/ 	.byte	0x08
	.zero		1


	//   ....[1]....
        /*0a88*/ 	.word	0x000001a0
        /*0a8c*/ 	.word	0x000000ff
        /*0a90*/ 	.word	0x00032410
        /*0a94*/ 	.short	0x0100
        /*0a96*/ 	.byte	0x08
	.zero		1


	//   ....[2]....
        /*0a98*/ 	.word	0x000001b0
        /*0a9c*/ 	.word	0x000000ff
        /*0aa0*/ 	.word	0x00032420
        /*0aa4*/ 	.short	0x0100
        /*0aa6*/ 	.byte	0x08
	.zero		1


	//   ....[3]....
        /*0aa8*/ 	.word	0x000002a0
        /*0aac*/ 	.word	0x000000ff
        /*0ab0*/ 	.word	0x00032430
        /*0ab4*/ 	.short	0x0100
        /*0ab6*/ 	.byte	0x08
	.zero		1


	//   ....[4]....
        /*0ab8*/ 	.word	0x000002b0
        /*0abc*/ 	.word	0x000000ff
        /*0ac0*/ 	.word	0x00032440
        /*0ac4*/ 	.short	0x0100
        /*0ac6*/ 	.byte	0x08
	.zero		1


	//   ....[5]....
        /*0ac8*/ 	.word	0x000002c0
        /*0acc*/ 	.word	0x000000ff
        /*0ad0*/ 	.word	0x00032438
        /*0ad4*/ 	.short	0x0100
        /*0ad6*/ 	.byte	0x08
	.zero		1


	//   ....[6]....
        /*0ad8*/ 	.word	0x000002d0
        /*0adc*/ 	.word	0x000000ff
        /*0ae0*/ 	.word	0x00032448
        /*0ae4*/ 	.short	0x0100
        /*0ae6*/ 	.byte	0x08
	.zero		1


	//   ....[7]....
        /*0ae8*/ 	.word	0x00000400
        /*0aec*/ 	.word	0x000000ff
        /*0af0*/ 	.word	0x00032450
        /*0af4*/ 	.short	0x0100
        /*0af6*/ 	.byte	0x08
	.zero		1


	//   ....[8]....
        /*0af8*/ 	.word	0x00000410
        /*0afc*/ 	.word	0x000000ff
        /*0b00*/ 	.word	0x00032460
        /*0b04*/ 	.short	0x0100
        /*0b06*/ 	.byte	0x08
	.zero		1


	//   ....[9]....
        /*0b08*/ 	.word	0x00000420
        /*0b0c*/ 	.word	0x000000ff
        /*0b10*/ 	.word	0x00032458
        /*0b14*/ 	.short	0x0100
        /*0b16*/ 	.byte	0x08
	.zero		1


	//   ....[10]....
        /*0b18*/ 	.word	0x00000430
        /*0b1c*/ 	.word	0x000000ff
        /*0b20*/ 	.word	0x00032468
        /*0b24*/ 	.short	0x0100
        /*0b26*/ 	.byte	0x08
	.zero		1


	//   ....[11]....
        /*0b28*/ 	.word	0x00000520
        /*0b2c*/ 	.word	0x000000ff
        /*0b30*/ 	.word	0x00032470
        /*0b34*/ 	.short	0x0100
        /*0b36*/ 	.byte	0x06
	.zero		1


	//   ....[12]....
        /*0b38*/ 	.word	0x00000530
        /*0b3c*/ 	.word	0x000000ff
        /*0b40*/ 	.word	0x00032480
        /*0b44*/ 	.short	0x0100
        /*0b46*/ 	.byte	0x06
	.zero		1


	//   ....[13]....
        /*0b48*/ 	.word	0x00000540
        /*0b4c*/ 	.word	0x000000ff
        /*0b50*/ 	.word	0x00032478
        /*0b54*/ 	.short	0x0100
        /*0b56*/ 	.byte	0x06
	.zero		1


	//   ....[14]....
        /*0b58*/ 	.word	0x00000550
        /*0b5c*/ 	.word	0x000000ff
        /*0b60*/ 	.word	0x00032488
        /*0b64*/ 	.short	0x0100
        /*0b66*/ 	.byte	0x06
	.zero		1


	//   ....[15]....
        /*0b68*/ 	.word	0x00000680
        /*0b6c*/ 	.word	0x000000ff
        /*0b70*/ 	.word	0x00032490
        /*0b74*/ 	.short	0x0100
        /*0b76*/ 	.byte	0x08
	.zero		1


	//   ....[16]....
        /*0b78*/ 	.word	0x00000690
        /*0b7c*/ 	.word	0x000000ff
        /*0b80*/ 	.word	0x000324a0
        /*0b84*/ 	.short	0x0100
        /*0b86*/ 	.byte	0x08
	.zero		1


	//   ....[17]....
        /*0b88*/ 	.word	0x000006a0
        /*0b8c*/ 	.word	0x000000ff
        /*0b90*/ 	.word	0x00032498
        /*0b94*/ 	.short	0x0100
        /*0b96*/ 	.byte	0x08
	.zero		1


	//   ....[18]....
        /*0b98*/ 	.word	0x000006b0
        /*0b9c*/ 	.word	0x000000ff
        /*0ba0*/ 	.word	0x000324a8
        /*0ba4*/ 	.short	0x0100
        /*0ba6*/ 	.byte	0x08
	.zero		1


	//   ....[19]....
        /*0ba8*/ 	.word	0x000007f0
        /*0bac*/ 	.word	0x000000ff
        /*0bb0*/ 	.word	0x000324b0
        /*0bb4*/ 	.short	0x0100
        /*0bb6*/ 	.byte	0x08
	.zero		1


	//   ....[20]....
        /*0bb8*/ 	.word	0x00000800
        /*0bbc*/ 	.word	0x000000ff
        /*0bc0*/ 	.word	0x000324c0
        /*0bc4*/ 	.short	0x0100
        /*0bc6*/ 	.byte	0x08
	.zero		1


	//   ....[21]....
        /*0bc8*/ 	.word	0x00000810
        /*0bcc*/ 	.word	0x000000ff
        /*0bd0*/ 	.word	0x000324b8
        /*0bd4*/ 	.short	0x0100
        /*0bd6*/ 	.byte	0x08
	.zero		1


	//   ....[22]....
        /*0bd8*/ 	.word	0x00000820
        /*0bdc*/ 	.word	0x000000ff
        /*0be0*/ 	.word	0x000324c8
        /*0be4*/ 	.short	0x0100
        /*0be6*/ 	.byte	0x08
	.zero		1


	//   ....[23]....
        /*0be8*/ 	.word	0x00002040
        /*0bec*/ 	.word	0x00000003
        /*0bf0*/ 	.word	0x00032400
        /*0bf4*/ 	.short	0x010a
        /*0bf6*/ 	.byte	0x3f
	.zero		1


	//   ....[24]....
        /*0bf8*/ 	.word	0x00002120
        /*0bfc*/ 	.word	0x000000ff
        /*0c00*/ 	.word	0x00032430
        /*0c04*/ 	.short	0x010a
        /*0c06*/ 	.byte	0x06
	.zero		1


	//   ....[25]....
        /*0c08*/ 	.word	0x00002160
        /*0c0c*/ 	.word	0x000000ff
        /*0c10*/ 	.word	0x00032430
        /*0c14*/ 	.short	0x010a
        /*0c16*/ 	.byte	0x06
	.zero		1


	//   ....[26]....
        /*0c18*/ 	.word	0x00002460
        /*0c1c*/ 	.word	0x00000003
        /*0c20*/ 	.word	0x00032410
        /*0c24*/ 	.short	0x010a
        /*0c26*/ 	.byte	0x3f
	.zero		1


	//   ....[27]....
        /*0c28*/ 	.word	0x000024a0
        /*0c2c*/ 	.word	0x000000ff
        /*0c30*/ 	.word	0x00032450
        /*0c34*/ 	.short	0x010a
        /*0c36*/ 	.byte	0x06
	.zero		1


	//   ....[28]....
        /*0c38*/ 	.word	0x000024e0
        /*0c3c*/ 	.word	0x000000ff
        /*0c40*/ 	.word	0x00032450
        /*0c44*/ 	.short	0x010a
        /*0c46*/ 	.byte	0x06
	.zero		1


	//   ....[29]....
        /*0c48*/ 	.word	0x00002ee0
        /*0c4c*/ 	.word	0x000000ff
        /*0c50*/ 	.word	0x00000000
        /*0c54*/ 	.short	0x0101
        /*0c56*/ 	.byte	0x04
	.zero		1


	//   ....[30]....
        /*0c58*/ 	.word	0x000046a0
        /*0c5c*/ 	.word	0x000000ff
        /*0c60*/ 	.word	0x00000000
        /*0c64*/ 	.short	0x0101
        /*0c66*/ 	.byte	0x06
	.zero		1


	//   ....[31]....
        /*0c68*/ 	.word	0x000047f0
        /*0c6c*/ 	.word	0x000000ff
        /*0c70*/ 	.word	0x00032430
        /*0c74*/ 	.short	0x010a
        /*0c76*/ 	.byte	0x04
	.zero		1


	//   ....[32]....
        /*0c78*/ 	.word	0x00004830
        /*0c7c*/ 	.word	0x000000ff
        /*0c80*/ 	.word	0x00032430
        /*0c84*/ 	.short	0x010a
        /*0c86*/ 	.byte	0x04
	.zero		1


	//   ....[33]....
        /*0c88*/ 	.word	0x00004a40
        /*0c8c*/ 	.word	0x000000ff
        /*0c90*/ 	.word	0x00032450
        /*0c94*/ 	.short	0x010a
        /*0c96*/ 	.byte	0x04
	.zero		1


	//   ....[34]....
        /*0c98*/ 	.word	0x00004a80
        /*0c9c*/ 	.word	0x000000ff
        /*0ca0*/ 	.word	0x00032450
        /*0ca4*/ 	.short	0x010a
        /*0ca6*/ 	.byte	0x04
	.zero		1


	//   ....[35]....
        /*0ca8*/ 	.word	0x000051a0
        /*0cac*/ 	.word	0x000000ff
        /*0cb0*/ 	.word	0x00000000
        /*0cb4*/ 	.short	0x0101
        /*0cb6*/ 	.byte	0x0a
	.zero		1


	//   ....[36]....
        /*0cb8*/ 	.word	0x00007250
        /*0cbc*/ 	.word	0x000000ff
        /*0cc0*/ 	.word	0x00000000
        /*0cc4*/ 	.short	0x0101
        /*0cc6*/ 	.byte	0x04
	.zero		1


	//   ....[37]....
        /*0cc8*/ 	.word	0x00007380
        /*0ccc*/ 	.word	0x000000ff
        /*0cd0*/ 	.word	0x00032430
        /*0cd4*/ 	.short	0x010a
        /*0cd6*/ 	.byte	0x04
	.zero		1


	//   ....[38]....
        /*0cd8*/ 	.word	0x000073c0
        /*0cdc*/ 	.word	0x000000ff
        /*0ce0*/ 	.word	0x00032430
        /*0ce4*/ 	.short	0x010a
        /*0ce6*/ 	.byte	0x04
	.zero		1


	//   ....[39]....
        /*0ce8*/ 	.word	0x000075d0
        /*0cec*/ 	.word	0x000000ff
        /*0cf0*/ 	.word	0x00032450
        /*0cf4*/ 	.short	0x010a
        /*0cf6*/ 	.byte	0x04
	.zero		1


	//   ....[40]....
        /*0cf8*/ 	.word	0x00007610
        /*0cfc*/ 	.word	0x000000ff
        /*0d00*/ 	.word	0x00032450
        /*0d04*/ 	.short	0x010a
        /*0d06*/ 	.byte	0x04
	.zero		1


	//   ....[41]....
        /*0d08*/ 	.word	0x00007d20
        /*0d0c*/ 	.word	0x000000ff
        /*0d10*/ 	.word	0x00000000
        /*0d14*/ 	.short	0x0101
        /*0d16*/ 	.byte	0x0b
	.zero		1


	//   ....[42]....
        /*0d18*/ 	.word	0x000095d0
        /*0d1c*/ 	.word	0x000000ff
        /*0d20*/ 	.word	0x00000000
        /*0d24*/ 	.short	0x0101
        /*0d26*/ 	.byte	0x04
	.zero		1


	//   ....[43]....
        /*0d28*/ 	.word	0x0000bc60
        /*0d2c*/ 	.word	0x000000ff
        /*0d30*/ 	.word	0x00000000
        /*0d34*/ 	.short	0x0101
        /*0d36*/ 	.byte	0x06
	.zero		1


	//   ....[44]....
        /*0d38*/ 	.word	0x0000c3b0
        /*0d3c*/ 	.word	0x000000ff
        /*0d40*/ 	.word	0x00000000
        /*0d44*/ 	.short	0x0101
        /*0d46*/ 	.byte	0x09
	.zero		1


	//   ....[45]....
        /*0d48*/ 	.word	0x00010c40
        /*0d4c*/ 	.word	0x00000013
        /*0d50*/ 	.word	0x00032440
        /*0d54*/ 	.short	0x010a
        /*0d56*/ 	.byte	0x3f
	.zero		1


	//   ....[46]....
        /*0d58*/ 	.word	0x00011270
        /*0d5c*/ 	.word	0x00000013
        /*0d60*/ 	.word	0x00032430
        /*0d64*/ 	.short	0x0107
        /*0d66*/ 	.byte	0x3f
	.zero		1


	//   ....[47]....
        /*0d68*/ 	.word	0x00011340
        /*0d6c*/ 	.word	0x00000013
        /*0d70*/ 	.word	0x00032430
        /*0d74*/ 	.short	0x0101
        /*0d76*/ 	.byte	0x3f
	.zero		1


	//   ....[48]....
        /*0d78*/ 	.word	0x00011e70
        /*0d7c*/ 	.word	0x00000011
        /*0d80*/ 	.word	0x00032400
        /*0d84*/ 	.short	0x0107
        /*0d86*/ 	.byte	0x3f
	.zero		1


	//   ....[49]....
        /*0d88*/ 	.word	0x00011f00
        /*0d8c*/ 	.word	0x00000011
        /*0d90*/ 	.word	0x00032400
        /*0d94*/ 	.short	0x0101
        /*0d96*/ 	.byte	0x3f
	.zero		1


	//   ....[50]....
        /*0d98*/ 	.word	0x00012a20
        /*0d9c*/ 	.word	0x00000011
        /*0da0*/ 	.word	0x00032410
        /*0da4*/ 	.short	0x0107
        /*0da6*/ 	.byte	0x3f
	.zero		1


	//   ....[51]....
        /*0da8*/ 	.word	0x00012b20
        /*0dac*/ 	.word	0x00000011
        /*0db0*/ 	.word	0x00032410
        /*0db4*/ 	.short	0x0101
        /*0db6*/ 	.byte	0x3f
	.zero		1


	//   ....[52]....
        /*0db8*/ 	.word	0x00012b40
        /*0dbc*/ 	.word	0x00000011
        /*0dc0*/ 	.word	0x00032420
        /*0dc4*/ 	.short	0x010a
        /*0dc6*/ 	.byte	0x3f
	.zero		1


	//   ....[53]....
        /*0dc8*/ 	.word	0x00012bc0
        /*0dcc*/ 	.word	0x00000013
        /*0dd0*/ 	.word	0x00032460
        /*0dd4*/ 	.short	0x010a
        /*0dd6*/ 	.byte	0x3f
	.zero		1


	//   ....[54]....
        /*0dd8*/ 	.word	0x00013320
        /*0ddc*/ 	.word	0x00000013
        /*0de0*/ 	.word	0x00032450
        /*0de4*/ 	.short	0x0107
        /*0de6*/ 	.byte	0x3f
	.zero		1


	//   ....[55]....
        /*0de8*/ 	.word	0x000133e0
        /*0dec*/ 	.word	0x00000013
        /*0df0*/ 	.word	0x00032450
        /*0df4*/ 	.short	0x0101
        /*0df6*/ 	.byte	0x3f
	.zero		1


	//   ....[56]....
        /*0df8*/ 	.word	0x00013720
        /*0dfc*/ 	.word	0x0000000a
        /*0e00*/ 	.word	0x00032440
        /*0e04*/ 	.short	0x010a
        /*0e06*/ 	.byte	0x3f
	.zero		1


	//   ....[57]....
        /*0e08*/ 	.word	0x00013ad0
        /*0e0c*/ 	.word	0x0000000a
        /*0e10*/ 	.word	0x00032430
        /*0e14*/ 	.short	0x0107
        /*0e16*/ 	.byte	0x3f
	.zero		1


	//   ....[58]....
        /*0e18*/ 	.word	0x00013b80
        /*0e1c*/ 	.word	0x0000000a
        /*0e20*/ 	.word	0x00032430
        /*0e24*/ 	.short	0x0101
        /*0e26*/ 	.byte	0x3f
	.zero		1


	//   ....[59]....
        /*0e28*/ 	.word	0x00013bb0
        /*0e2c*/ 	.word	0x0000000a
        /*0e30*/ 	.word	0x00032460
        /*0e34*/ 	.short	0x010a
        /*0e36*/ 	.byte	0x3f
	.zero		1


	//   ....[60]....
        /*0e38*/ 	.word	0x000140b0
        /*0e3c*/ 	.word	0x0000000a
        /*0e40*/ 	.word	0x00032450
        /*0e44*/ 	.short	0x0107
        /*0e46*/ 	.byte	0x3f
	.zero		1


	//   ....[61]....
        /*0e48*/ 	.word	0x00014160
        /*0e4c*/ 	.word	0x0000000a
        /*0e50*/ 	.word	0x00032450
        /*0e54*/ 	.short	0x0101
        /*0e56*/ 	.byte	0x3f
	.zero		1


	//   ....[62]....
        /*0e58*/ 	.word	0x000153f0
        /*0e5c*/ 	.word	0x00000007
        /*0e60*/ 	.word	0x00032420
        /*0e64*/ 	.short	0x010a
        /*0e66*/ 	.byte	0x3f
	.zero		1


	//   ....[63]....
        /*0e68*/ 	.word	0x00015590
        /*0e6c*/ 	.word	0x00000005
        /*0e70*/ 	.word	0x00032440
        /*0e74*/ 	.short	0x010a
        /*0e76*/ 	.byte	0x3f
	.zero		1


	//   ....[64]....
        /*0e78*/ 	.word	0x00015630
        /*0e7c*/ 	.word	0x00000003
        /*0e80*/ 	.word	0x00032440
        /*0e84*/ 	.short	0x010a
        /*0e86*/ 	.byte	0x3f
	.zero		1


	//   ....[65]....
        /*0e88*/ 	.word	0x00015670
        /*0e8c*/ 	.word	0x00000005
        /*0e90*/ 	.word	0x00032460
        /*0e94*/ 	.short	0x010a
        /*0e96*/ 	.byte	0x3f
	.zero		1


	//   ....[66]....
        /*0e98*/ 	.word	0x000156b0
        /*0e9c*/ 	.word	0x00000003
        /*0ea0*/ 	.word	0x00032460
        /*0ea4*/ 	.short	0x010a
        /*0ea6*/ 	.byte	0x3f
	.zero		1


	//   ....[67]....
        /*0ea8*/ 	.word	0x00015710
        /*0eac*/ 	.word	0x00000003
        /*0eb0*/ 	.word	0x00032400
        /*0eb4*/ 	.short	0x010a
        /*0eb6*/ 	.byte	0x3f
	.zero		1


	//   ....[68]....
        /*0eb8*/ 	.word	0x00015770
        /*0ebc*/ 	.word	0x00000005
        /*0ec0*/ 	.word	0x00032430
        /*0ec4*/ 	.short	0x010a
        /*0ec6*/ 	.byte	0x3f
	.zero		1


	//   ....[69]....
        /*0ec8*/ 	.word	0x000157c0
        /*0ecc*/ 	.word	0x00000003
        /*0ed0*/ 	.word	0x00032410
        /*0ed4*/ 	.short	0x010a
        /*0ed6*/ 	.byte	0x3f
	.zero		1


	//   ....[70]....
        /*0ed8*/ 	.word	0x00015820
        /*0edc*/ 	.word	0x00000005
        /*0ee0*/ 	.word	0x00032450
        /*0ee4*/ 	.short	0x010a
        /*0ee6*/ 	.byte	0x3f
	.zero		1


	//   ....[71]....
        /*0ee8*/ 	.word	0x00015880
        /*0eec*/ 	.word	0x00000099
        /*0ef0*/ 	.word	0x00032430
        /*0ef4*/ 	.short	0x010a
        /*0ef6*/ 	.byte	0x3f
	.zero		1


	//   ....[72]....
        /*0ef8*/ 	.word	0x000158e0
        /*0efc*/ 	.word	0x000000cb
        /*0f00*/ 	.word	0x00032450
        /*0f04*/ 	.short	0x010a
        /*0f06*/ 	.byte	0x3f
	.zero		1


	//   ....[73]....
        /*0f08*/ 	.word	0x00015940
        /*0f0c*/ 	.word	0x00000099
        /*0f10*/ 	.word	0x00032430
        /*0f14*/ 	.short	0x010a
        /*0f16*/ 	.byte	0x3f
	.zero		1


	//   ....[74]....
        /*0f18*/ 	.word	0x000159a0
        /*0f1c*/ 	.word	0x000000c8
        /*0f20*/ 	.word	0x00032450
        /*0f24*/ 	.short	0x010a
        /*0f26*/ 	.byte	0x3f
	.zero		1


	//   ....[75]....
        /*0f28*/ 	.word	0x00015ac0
        /*0f2c*/ 	.word	0x00000013
        /*0f30*/ 	.word	0x00032440
        /*0f34*/ 	.short	0x010a
        /*0f36*/ 	.byte	0x3f
	.zero		1


	//   ....[76]....
        /*0f38*/ 	.word	0x000178e0
        /*0f3c*/ 	.word	0x00000011
        /*0f40*/ 	.word	0x00032420
        /*0f44*/ 	.short	0x010a
        /*0f46*/ 	.byte	0x3f
	.zero		1


	//   ....[77]....
        /*0f48*/ 	.word	0x00017930
        /*0f4c*/ 	.word	0x00000013
        /*0f50*/ 	.word	0x00032460
        /*0f54*/ 	.short	0x010a
        /*0f56*/ 	.byte	0x3f
	.zero		1


	//   ....[78]....
        /*0f58*/ 	.word	0x00018280
        /*0f5c*/ 	.word	0x0000000a
        /*0f60*/ 	.word	0x00032440
        /*0f64*/ 	.short	0x010a
        /*0f66*/ 	.byte	0x3f
	.zero		1


	//   ....[79]....
        /*0f68*/ 	.word	0x00018950
        /*0f6c*/ 	.word	0x0000000a
        /*0f70*/ 	.word	0x00032460
        /*0f74*/ 	.short	0x010a
        /*0f76*/ 	.byte	0x3f
	.zero		1


	//   ....[80]....
        /*0f78*/ 	.word	0x00019ab0
        /*0f7c*/ 	.word	0x00000007
        /*0f80*/ 	.word	0x00032420
        /*0f84*/ 	.short	0x010a
        /*0f86*/ 	.byte	0x3f
	.zero		1


	//   ....[81]....
        /*0f88*/ 	.word	0x00019c50
        /*0f8c*/ 	.word	0x00000005
        /*0f90*/ 	.word	0x00032440
        /*0f94*/ 	.short	0x010a
        /*0f96*/ 	.byte	0x3f
	.zero		1


	//   ....[82]....
        /*0f98*/ 	.word	0x00019ca0
        /*0f9c*/ 	.word	0x00000003
        /*0fa0*/ 	.word	0x00032440
        /*0fa4*/ 	.short	0x010a
        /*0fa6*/ 	.byte	0x3f
	.zero		1


	//   ....[83]....
        /*0fa8*/ 	.word	0x00019cf0
        /*0fac*/ 	.word	0x00000005
        /*0fb0*/ 	.word	0x00032460
        /*0fb4*/ 	.short	0x010a
        /*0fb6*/ 	.byte	0x3f
	.zero		1


	//----- nvinfo : EIATTR_NUM_MBARRIERS
	.align		4
.L_615:
        /*0fb8*/ 	.byte	0x03, 0x38
        /*0fba*/ 	.short	0x0017


	//----- nvinfo : EIATTR_EXIT_INSTR_OFFSETS
	.align		4
        /*0fbc*/ 	.byte	0x04, 0x1c
        /*0fbe*/ 	.short	(.L_617 - .L_616)


	//   ....[0]....
.L_616:
        /*0fc0*/ 	.word	0x000009e0


	//   ....[1]....
        /*0fc4*/ 	.word	0x0000e8f0


	//   ....[2]....
        /*0fc8*/ 	.word	0x00015700


	//----- nvinfo : EIATTR_MAX_THREADS
	.align		4
.L_617:
        /*0fcc*/ 	.byte	0x04, 0x05
        /*0fce*/ 	.short	(.L_619 - .L_618)
.L_618:
        /*0fd0*/ 	.word	0x00000180
        /*0fd4*/ 	.word	0x00000001
        /*0fd8*/ 	.word	0x00000001


	//----- nvinfo : EIATTR_CRS_STACK_SIZE
	.align		4
.L_619:
        /*0fdc*/ 	.byte	0x04, 0x1e
        /*0fde*/ 	.short	(.L_621 - .L_620)
.L_620:
        /*0fe0*/ 	.word	0x00000000


	//----- nvinfo : EIATTR_CBANK_PARAM_SIZE
	.align		4
.L_621:
        /*0fe4*/ 	.byte	0x03, 0x19
        /*0fe6*/ 	.short	0x0bf0


	//----- nvinfo : EIATTR_PARAM_CBANK
	.align		4
        /*0fe8*/ 	.byte	0x04, 0x0a
        /*0fea*/ 	.short	(.L_623 - .L_622)
	.align		4
.L_622:
        /*0fec*/ 	.word	index@(.nv.constant0._ZN7cutlass13device_kernelIN5flash11enable_sm90INS1_16FlashAttnFwdSm90INS1_25CollectiveMainloopFwdSm90ILi2EN4cute5tupleIJNS5_1CILi1EEES8_S8_EEENS6_IJNS7_ILi128EEENS7_ILi96EEENS7_ILi64EEEEEELi256ENS_10bfloat16_tEfNS_4arch4Sm90ELb1ELb0ELb0ELb1ELb1ELb0ELb1ELb1ELb0ELb1ELb1ELb0EEENS1_21CollectiveEpilogueFwdINS6_IJSA_NS7_ILi256EEESB_EEES9_SE_SG_Li256ELb1ELb1ELb1ELb0EEENS1_36VarlenDynamicPersistentTileSchedulerILi128ELi96ELi256ELi128ELb1ELb1ELb1ELb1ELb1ELb1EEEEEEEEEvNT_6ParamsE)
        /*0ff0*/ 	.short	0x0210
        /*0ff2*/ 	.short	0x0bf0


	//----- nvinfo : EIATTR_SW_WAR
	.align		4
.L_623:
        /*0ff4*/ 	.byte	0x04, 0x36
        /*0ff6*/ 	.short	(.L_625 - .L_624)
.L_624:
        /*0ff8*/ 	.word	0x00000008
.L_625:


//--------------------- .nv.info._ZN7cutlass13device_kernelIN5flash11enable_sm90INS1_16FlashAttnFwdSm90INS1_25CollectiveMainloopFwdSm90ILi2EN4cute5tupleIJNS5_1CILi1EEES8_S8_EEENS6_IJNS7_ILi128EEENS7_ILi96EEENS7_ILi64EEEEEELi256ENS_10bfloat16_tEfNS_4arch4Sm90ELb1ELb0ELb0ELb1ELb1ELb1ELb1ELb1ELb0ELb1ELb1ELb0EEENS1_21CollectiveEpilogueFwdINS6_IJSA_NS7_ILi256EEESB_EEES9_SE_SG_Li256ELb1ELb1ELb1ELb0EEENS1_36VarlenDynamicPersistentTileSchedulerILi128ELi96ELi256ELi128ELb1ELb1ELb1ELb1ELb1ELb1EEEEEEEEEvNT_6ParamsE --------------------------
	.section	.nv.info._ZN7cutlass13device_kernelIN5flash11enable_sm90INS1_16FlashAttnFwdSm90INS1_25CollectiveMainloopFwdSm90ILi2EN4cute5tupleIJNS5_1CILi1EEES8_S8_EEENS6_IJNS7_ILi128EEENS7_ILi96EEENS7_ILi64EEEEEELi256ENS_10bfloat16_tEfNS_4arch4Sm90ELb1ELb0ELb0ELb1ELb1ELb1ELb1ELb1ELb0ELb1ELb1ELb0EEENS1_21CollectiveEpilogueFwdINS6_IJSA_NS7_ILi256EEESB_EEES9_SE_SG_Li256ELb1ELb1ELb1ELb0EEENS1_36VarlenDynamicPersistentTileSchedulerILi128ELi96ELi256ELi128ELb1ELb1ELb1ELb1ELb1ELb1EEEEEEEEEvNT_6ParamsE,"",@"SHT_CUDA_INFO"
	.sectionflags	@""
	.align	4


	//----- nvinfo : EIATTR_CUDA_API_VERSION
	.align		4
        /*0000*/ 	.byte	0x04, 0x37
        /*0002*/ 	.short	(.L_627 - .L_626)
.L_626:
        /*0004*/ 	.word	0x00000082


	//----- nvinfo : EIATTR_KPARAM_INFO
	.align		4
.L_627:
        /*0008*/ 	.byte	0x04, 0x17
        /*000a*/ 	.short	(.L_629 - .L_628)
.L_628:
        /*000c*/ 	.word	0x00000000
        /*0010*/ 	.short	0x0000
        /*0012*/ 	.short	0x0070
        /*0014*/ 	.byte	0x00, 0xf0, 0x01, 0x2e


	//----- nvinfo : EIATTR_SPARSE_MMA_MASK
	.align		4
.L_629:
        /*0018*/ 	.byte	0x03, 0x50
        /*001a*/ 	.short	0x0000


	//----- nvinfo : EIATTR_MAXREG_COUNT
	.align		4
        /*001c*/ 	.byte	0x03, 0x1b
        /*001e*/ 	.short	0x00a8


	//----- nvinfo : EIATTR_NUM_BARRIERS
	.align		4
        /*0020*/ 	.byte	0x02, 0x4c
        /*0022*/ 	.byte	0x10
	.zero		1


	//----- nvinfo : EIATTR_EXTERNS
	.align		4
        /*0024*/ 	.byte	0x04, 0x0f
        /*0026*/ 	.short	(.L_631 - .L_630)


	//   ....[0]....
	.align		4
.L_630:
        /*0028*/ 	.word	index@(__assertfail)


	//----- nvinfo : EIATTR_ANNOTATIONS
	.align		4
.L_631:
        /*002c*/ 	.byte	0x04, 0x55
        /*002e*/ 	.short	(.L_633 - .L_632)


	//   ....[0]....
.L_632:
        /* <DEDUP_REMOVED lines=195> */


	//----- nvinfo : EIATTR_MERCURY_ISA_VERSION
	.align		4
.L_633:
        /*0c50*/ 	.byte	0x03, 0x5f
        /*0c52*/ 	.short	0x0101


	//----- nvinfo : EIATTR_UNUSED_LOAD_BYTE_OFFSET
	.align		4
        /*0c54*/ 	.byte	0x04, 0x44
        /*0c56*/ 	.short	(.L_635 - .L_634)


	//   ....[0]....
.L_634:
        /*0c58*/ 	.word	0x00000aa0
        /*0c5c*/ 	.word	0x0000fff0


	//   ....[1]....
        /*0c60*/ 	.word	0x000136c0
        /*0c64*/ 	.word	0x0000fff0


	//----- nvinfo : EIATTR_INT_WARP_WIDE_INSTR_OFFSETS
	.align		4
.L_635:
        /*0c68*/ 	.byte	0x04, 0x31
        /*0c6a*/ 	.short	(.L_637 - .L_636)


	//   ....[0]....
.L_636:
        /*0c6c*/ 	.word	0x00000130


	//   ....[1]....
        /*0c70*/ 	.word	0x00000170


	//   ....[2]....
        /*0c74*/ 	.word	0x000001e0


	//   ....[3]....
        /*0c78*/ 	.word	0x000001f0


	//   ....[4]....
        /*0c7c*/ 	.word	0x0001ba20


	//   ....[5]....
        /*0c80*/ 	.word	0x0001bab0


	//   ....[6]....
        /*0c84*/ 	.word	0x0001f980


	//   ....[7]....
        /*0c88*/ 	.word	0x0001fa10


	//----- nvinfo : EIATTR_COOP_GROUP_MASK_REGIDS
	.align		4
.L_637:
        /*0c8c*/ 	.byte	0x04, 0x29
        /*0c8e*/ 	.short	(.L_639 - .L_638)


	//   ....[0]....
.L_638:
        /*0c90*/ 	.word	0xffffffff


	//   ....[1]....
        /*0c94*/ 	.word	0xffffffff


	//   ....[2]....
        /*0c98*/ 	.word	0xffffffff


	//   ....[3]....
        /*0c9c*/ 	.word	0xffffffff


	//   ....[4]....
        /*0ca0*/ 	.word	0xffffffff


	//   ....[5]....
        /*0ca4*/ 	.word	0xffffffff


	//   ....[6]....
        /*0ca8*/ 	.word	0xffffffff


	//   ....[7]....
        /*0cac*/ 	.word	0xffffffff


	//   ....[8]....
        /*0cb0*/ 	.word	0xffffffff


	//   ....[9]....
        /*0cb4*/ 	.word	0xffffffff


	//   ....[10]....
        /*0cb8*/ 	.word	0xffffffff


	//   ....[11]....
        /*0cbc*/ 	.word	0xffffffff


	//   ....[12]....
        /*0cc0*/ 	.word	0xffffffff


	//   ....[13]....
        /*0cc4*/ 	.word	0xffffffff


	//   ....[14]....
        /*0cc8*/ 	.word	0xffffffff


	//   ....[15]....
        /*0ccc*/ 	.word	0xffffffff


	//   ....[16]....
        /*0cd0*/ 	.word	0xffffffff


	//   ....[17]....
        /*0cd4*/ 	.word	0xffffffff


	//   ....[18]....
        /*0cd8*/ 	.word	0xffffffff


	//   ....[19]....
        /*0cdc*/ 	.word	0xffffffff


	//   ....[20]....
        /*0ce0*/ 	.word	0xffffffff


	//   ....[21]....
        /*0ce4*/ 	.word	0xffffffff


	//   ....[22]....
        /*0ce8*/ 	.word	0xffffffff


	//   ....[23]....
        /*0cec*/ 	.word	0xffffffff


	//   ....[24]....
        /*0cf0*/ 	.word	0xffffffff


	//   ....[25]....
        /*0cf4*/ 	.word	0xffffffff


	//   ....[26]....
        /*0cf8*/ 	.word	0xffffffff


	//   ....[27]....
        /*0cfc*/ 	.word	0xffffffff


	//   ....[28]....
        /*0d00*/ 	.word	0xffffffff


	//   ....[29]....
        /*0d04*/ 	.word	0xffffffff


	//   ....[30]....
        /*0d08*/ 	.word	0xffffffff


	//   ....[31]....
        /*0d0c*/ 	.word	0xffffffff


	//   ....[32]....
        /*0d10*/ 	.word	0xffffffff


	//   ....[33]....
        /*0d14*/ 	.word	0xffffffff


	//   ....[34]....
        /*0d18*/ 	.word	0xffffffff


	//   ....[35]....
        /*0d1c*/ 	.word	0xffffffff


	//   ....[36]....
        /*0d20*/ 	.word	0xffffffff


	//   ....[37]....
        /*0d24*/ 	.word	0xffffffff


	//   ....[38]....
        /*0d28*/ 	.word	0xffffffff


	//   ....[39]....
        /*0d2c*/ 	.word	0xffffffff


	//   ....[40]....
        /*0d30*/ 	.word	0xffffffff


	//   ....[41]....
        /*0d34*/ 	.word	0xffffffff


	//   ....[42]....
        /*0d38*/ 	.word	0xffffffff


	//   ....[43]....
        /*0d3c*/ 	.word	0xffffffff


	//   ....[44]....
        /*0d40*/ 	.word	0xffffffff


	//   ....[45]....
        /*0d44*/ 	.word	0xffffffff


	//   ....[46]....
        /*0d48*/ 	.word	0xffffffff


	//   ....[47]....
        /*0d4c*/ 	.word	0xffffffff


	//   ....[48]....
        /*0d50*/ 	.word	0xffffffff


	//   ....[49]....
        /*0d54*/ 	.word	0xffffffff


	//   ....[50]....
        /*0d58*/ 	.word	0xffffffff


	//   ....[51]....
        /*0d5c*/ 	.word	0xffffffff


	//   ....[52]....
        /*0d60*/ 	.word	0xffffffff


	//   ....[53]....
        /*0d64*/ 	.word	0xffffffff


	//   ....[54]....
        /*0d68*/ 	.word	0xffffffff


	//   ....[55]....
        /*0d6c*/ 	.word	0xffffffff


	//   ....[56]....
        /*0d70*/ 	.word	0xffffffff


	//   ....[57]....
        /*0d74*/ 	.word	0xffffffff


	//   ....[58]....
        /*0d78*/ 	.word	0xffffffff


	//   ....[59]....
        /*0d7c*/ 	.word	0xffffffff


	//   ....[60]....
        /*0d80*/ 	.word	0xffffffff


	//   ....[61]....
        /*0d84*/ 	.word	0xffffffff


	//   ....[62]....
        /*0d88*/ 	.word	0xffffffff


	//   ....[63]....
        /*0d8c*/ 	.word	0xffffffff


	//   ....[64]....
        /*0d90*/ 	.word	0xffffffff


	//   ....[65]....
        /*0d94*/ 	.word	0xffffffff


	//   ....[66]....
        /*0d98*/ 	.word	0xffffffff


	//   ....[67]....
        /*0d9c*/ 	.word	0xffffffff


	//   ....[68]....
        /*0da0*/ 	.word	0xffffffff


	//   ....[69]....
        /*0da4*/ 	.word	0xffffffff


	//   ....[70]....
        /*0da8*/ 	.word	0xffffffff


	//   ....[71]....
        /*0dac*/ 	.word	0xffffffff


	//   ....[72]....
        /*0db0*/ 	.word	0xffffffff


	//   ....[73]....
        /*0db4*/ 	.word	0xffffffff


	//   ....[74]....
        /*0db8*/ 	.word	0xffffffff


	//   ....[75]....
        /*0dbc*/ 	.word	0xffffffff


	//   ....[76]....
        /*0dc0*/ 	.word	0xffffffff


	//   ....[77]....
        /*0dc4*/ 	.word	0xffffffff


	//   ....[78]....
        /*0dc8*/ 	.word	0xffffffff


	//   ....[79]....
        /*0dcc*/ 	.word	0xffffffff


	//   ....[80]....
        /*0dd0*/ 	.word	0xffffffff


	//   ....[81]....
        /*0dd4*/ 	.word	0xffffffff


	//   ....[82]....
        /*0dd8*/ 	.word	0xffffffff


	//   ....[83]....
        /*0ddc*/ 	.word	0xffffffff


	//   ....[84]....
        /*0de0*/ 	.word	0xffffffff


	//   ....[85]....
        /*0de4*/ 	.word	0xffffffff


	//   ....[86]....
        /*0de8*/ 	.word	0xffffffff


	//   ....[87]....
        /*0dec*/ 	.word	0xffffffff


	//   ....[88]....
        /*0df0*/ 	.word	0xffffffff


	//   ....[89]....
        /*0df4*/ 	.word	0xffffffff


	//   ....[90]....
        /*0df8*/ 	.word	0xffffffff


	//   ....[91]....
        /*0dfc*/ 	.word	0xffffffff


	//   ....[92]....
        /*0e00*/ 	.word	0xffffffff


	//   ....[93]....
        /*0e04*/ 	.word	0xffffffff


	//   ....[94]....
        /*0e08*/ 	.word	0xffffffff


	//   ....[95]....
        /*0e0c*/ 	.word	0xffffffff


	//   ....[96]....
        /*0e10*/ 	.word	0xffffffff


	//   ....[97]....
        /*0e14*/ 	.word	0xffffffff


	//   ....[98]....
        /*0e18*/ 	.word	0xffffffff


	//   ....[99]....
        /*0e1c*/ 	.word	0xffffffff


	//   ....[100]....
        /*0e20*/ 	.word	0xffffffff


	//   ....[101]....
        /*0e24*/ 	.word	0xffffffff


	//   ....[102]....
        /*0e28*/ 	.word	0xffffffff


	//   ....[103]....
        /*0e2c*/ 	.word	0xffffffff


	//   ....[104]....
        /*0e30*/ 	.word	0xffffffff


	//   ....[105]....
        /*0e34*/ 	.word	0xffffffff


	//   ....[106]....
        /*0e38*/ 	.word	0xffffffff


	//   ....[107]....
        /*0e3c*/ 	.word	0xffffffff


	//   ....[108]....
        /*0e40*/ 	.word	0xffffffff


	//   ....[109]....
        /*0e44*/ 	.word	0xffffffff


	//   ....[110]....
        /*0e48*/ 	.word	0xffffffff


	//   ....[111]....
        /*0e4c*/ 	.word	0xffffffff


	//   ....[112]....
        /*0e50*/ 	.word	0xffffffff


	//   ....[113]....
        /*0e54*/ 	.word	0xffffffff


	//   ....[114]....
        /*0e58*/ 	.word	0xffffffff


	//   ....[115]....
        /*0e5c*/ 	.word	0xffffffff


	//   ....[116]....
        /*0e60*/ 	.word	0xffffffff


	//   ....[117]....
        /*0e64*/ 	.word	0xffffffff


	//   ....[118]....
        /*0e68*/ 	.word	0xffffffff


	//   ....[119]....
        /*0e6c*/ 	.word	0xffffffff


	//   ....[120]....
        /*0e70*/ 	.word	0xffffffff


	//   ....[121]....
        /*0e74*/ 	.word	0xffffffff


	//   ....[122]....
        /*0e78*/ 	.word	0xffffffff


	//   ....[123]....
        /*0e7c*/ 	.word	0xffffffff


	//   ....[124]....
        /*0e80*/ 	.word	0xffffffff


	//   ....[125]....
        /*0e84*/ 	.word	0xffffffff


	//   ....[126]....
        /*0e88*/ 	.word	0xffffffff


	//   ....[127]....
        /*0e8c*/ 	.word	0xffffffff


	//   ....[128]....
        /*0e90*/ 	.word	0xffffffff


	//   ....[129]....
        /*0e94*/ 	.word	0xffffffff


	//   ....[130]....
        /*0e98*/ 	.word	0xffffffff


	//   ....[131]....
        /*0e9c*/ 	.word	0xffffffff


	//   ....[132]....
        /*0ea0*/ 	.word	0xffffffff


	//   ....[133]....
        /*0ea4*/ 	.word	0xffffffff


	//   ....[134]....
        /*0ea8*/ 	.word	0xffffffff


	//   ....[135]....
        /*0eac*/ 	.word	0xffffffff


	//   ....[136]....
        /*0eb0*/ 	.word	0xffffffff


	//   ....[137]....
        /*0eb4*/ 	.word	0xffffffff


	//   ....[138]....
        /*0eb8*/ 	.word	0xffffffff


	//   ....[139]....
        /*0ebc*/ 	.word	0xffffffff


	//   ....[140]....
        /*0ec0*/ 	.word	0xffffffff


	//   ....[141]....
        /*0ec4*/ 	.word	0xffffffff


	//   ....[142]....
        /*0ec8*/ 	.word	0xffffffff


	//   ....[143]....
        /*0ecc*/ 	.word	0xffffffff


	//   ....[144]....
        /*0ed0*/ 	.word	0xffffffff


	//   ....[145]....
        /*0ed4*/ 	.word	0xffffffff


	//   ....[146]....
        /*0ed8*/ 	.word	0xffffffff


	//   ....[147]....
        /*0edc*/ 	.word	0xffffffff


	//   ....[148]....
        /*0ee0*/ 	.word	0xffffffff


	//   ....[149]....
        /*0ee4*/ 	.word	0xffffffff


	//   ....[150]....
        /*0ee8*/ 	.word	0xffffffff


	//   ....[151]....
        /*0eec*/ 	.word	0xffffffff


	//   ....[152]....
        /*0ef0*/ 	.word	0xffffffff


	//   ....[153]....
        /*0ef4*/ 	.word	0xffffffff


	//   ....[154]....
        /*0ef8*/ 	.word	0xffffffff


	//   ....[155]....
        /*0efc*/ 	.word	0xffffffff


	//   ....[156]....
        /*0f00*/ 	.word	0xffffffff


	//   ....[157]....
        /*0f04*/ 	.word	0xffffffff


	//   ....[158]....
        /*0f08*/ 	.word	0xffffffff


	//   ....[159]....
        /*0f0c*/ 	.word	0xffffffff


	//   ....[160]....
        /*0f10*/ 	.word	0xffffffff


	//   ....[161]....
        /*0f14*/ 	.word	0xffffffff


	//   ....[162]....
        /*0f18*/ 	.word	0xffffffff


	//   ....[163]....
        /*0f1c*/ 	.word	0xffffffff


	//   ....[164]....
        /*0f20*/ 	.word	0xffffffff


	//   ....[165]....
        /*0f24*/ 	.word	0xffffffff


	//   ....[166]....
        /*0f28*/ 	.word	0xffffffff


	//   ....[167]....
        /*0f2c*/ 	.word	0xffffffff


	//   ....[168]....
        /*0f30*/ 	.word	0xffffffff


	//   ....[169]....
        /*0f34*/ 	.word	0xffffffff


	//   ....[170]....
        /*0f38*/ 	.word	0xffffffff


	//   ....[171]....
        /*0f3c*/ 	.word	0xffffffff


	//   ....[172]....
        /*0f40*/ 	.word	0xffffffff


	//   ....[173]....
        /*0f44*/ 	.word	0xffffffff


	//   ....[174]....
        /*0f48*/ 	.word	0xffffffff


	//   ....[175]....
        /*0f4c*/ 	.word	0xffffffff


	//   ....[176]....
        /*0f50*/ 	.word	0xffffffff


	//   ....[177]....
        /*0f54*/ 	.word	0xffffffff


	//   ....[178]....
        /*0f58*/ 	.word	0xffffffff


	//   ....[179]....
        /*0f5c*/ 	.word	0xffffffff


	//   ....[180]....
        /*0f60*/ 	.word	0xffffffff


	//   ....[181]....
        /*0f64*/ 	.word	0xffffffff


	//   ....[182]....
        /*0f68*/ 	.word	0xffffffff


	//   ....[183]....
        /*0f6c*/ 	.word	0xffffffff


	//   ....[184]....
        /*0f70*/ 	.word	0xffffffff


	//   ....[185]....
        /*0f74*/ 	.word	0xffffffff


	//   ....[186]....
        /*0f78*/ 	.word	0xffffffff


	//   ....[187]....
        /*0f7c*/ 	.word	0xffffffff


	//   ....[188]....
        /*0f80*/ 	.word	0xffffffff


	//   ....[189]....
        /*0f84*/ 	.word	0xffffffff


	//   ....[190]....
        /*0f88*/ 	.word	0xffffffff


	//   ....[191]....
        /*0f8c*/ 	.word	0xffffffff


	//   ....[192]....
        /*0f90*/ 	.word	0xffffffff


	//   ....[193]....
        /*0f94*/ 	.word	0xffffffff


	//   ....[194]....
        /*0f98*/ 	.word	0xffffffff


	//   ....[195]....
        /*0f9c*/ 	.word	0xffffffff


	//   ....[196]....
        /*0fa0*/ 	.word	0xffffffff


	//   ....[197]....
        /*0fa4*/ 	.word	0xffffffff


	//   ....[198]....
        /*0fa8*/ 	.word	0xffffffff


	//   ....[199]....
        /*0fac*/ 	.word	0xffffffff


	//   ....[200]....
        /*0fb0*/ 	.word	0xffffffff


	//   ....[201]....
        /*0fb4*/ 	.word	0x0500000f


	//   ....[202]....
        /*0fb8*/ 	.word	0x0500000f


	//   ....[203]....
        /*0fbc*/ 	.word	0x0500000f


	//   ....[204]....
        /*0fc0*/ 	.word	0x0500000f


	//   ....[205]....
        /*0fc4*/ 	.word	0x0500000f


	//   ....[206]....
        /*0fc8*/ 	.word	0x0500000f


	//   ....[207]....
        /*0fcc*/ 	.word	0x0500000f


	//   ....[208]....
        /*0fd0*/ 	.word	0x0500000f


	//   ....[209]....
        /*0fd4*/ 	.word	0x0500000f


	//   ....[210]....
        /*0fd8*/ 	.word	0x0500000f


	//   ....[211]....
        /*0fdc*/ 	.word	0x0500000f


	//   ....[212]....
        /*0fe0*/ 	.word	0x0500000f


	//   ....[213]....
        /*0fe4*/ 	.word	0x0500000f


	//   ....[214]....
        /*0fe8*/ 	.word	0x0500000f


	//   ....[215]....
        /*0fec*/ 	.word	0x0500000f


	//   ....[216]....
        /*0ff0*/ 	.word	0x0500000f


	//   ....[217]....
        /*0ff4*/ 	.word	0x0500000f


	//   ....[218]....
        /*0ff8*/ 	.word	0x0500000f


	//   ....[219]....
        /*0ffc*/ 	.word	0x0500000f


	//   ....[220]....
        /*1000*/ 	.word	0x0500000f


	//   ....[221]....
        /*1004*/ 	.word	0x0500000f


	//   ....[222]....
        /*1008*/ 	.word	0x0500000f


	//   ....[223]....
        /*100c*/ 	.word	0x0500000f


	//   ....[224]....
        /*1010*/ 	.word	0x0500000f


	//   ....[225]....
        /*1014*/ 	.word	0x0500000f


	//   ....[226]....
        /*1018*/ 	.word	0x0500000f


	//   ....[227]....
        /*101c*/ 	.word	0x0500000f


	//   ....[228]....
        /*1020*/ 	.word	0x0500000f


	//   ....[229]....
        /*1024*/ 	.word	0x0500000f


	//   ....[230]....
        /*1028*/ 	.word	0x0500000f


	//   ....[231]....
        /*102c*/ 	.word	0x0500000f


	//   ....[232]....
        /*1030*/ 	.word	0x0500000f


	//   ....[233]....
        /*1034*/ 	.word	0x0500000f


	//   ....[234]....
        /*1038*/ 	.word	0x0500000f


	//   ....[235]....
        /*103c*/ 	.word	0x0500000f


	//   ....[236]....
        /*1040*/ 	.word	0x0500000f


	//   ....[237]....
        /*1044*/ 	.word	0x0500000f


	//   ....[238]....
        /*1048*/ 	.word	0x0500000f


	//   ....[239]....
        /*104c*/ 	.word	0x0500000f


	//   ....[240]....
        /*1050*/ 	.word	0x0500000f


	//   ....[241]....
        /*1054*/ 	.word	0x0500000f


	//   ....[242]....
        /*1058*/ 	.word	0x0500000f


	//   ....[243]....
        /*105c*/ 	.word	0x0500000f


	//   ....[244]....
        /*1060*/ 	.word	0x0500000f


	//   ....[245]....
        /*1064*/ 	.word	0x0500000f


	//   ....[246]....
        /*1068*/ 	.word	0x0500000f


	//   ....[247]....
        /*106c*/ 	.word	0x0500000f


	//   ....[248]....
        /*1070*/ 	.word	0x0500000f


	//   ....[249]....
        /*1074*/ 	.word	0x0500000f


	//   ....[250]....
        /*1078*/ 	.word	0x0500000f


	//   ....[251]....
        /*107c*/ 	.word	0x0500000f


	//   ....[252]....
        /*1080*/ 	.word	0x0500000f


	//   ....[253]....
        /*1084*/ 	.word	0x0500000f


	//   ....[254]....
        /*1088*/ 	.word	0x0500000f


	//   ....[255]....
        /*108c*/ 	.word	0x0500000f


	//   ....[0]....
        /*1090*/ 	.word	0x0500000f


	//   ....[1]....
        /*1094*/ 	.word	0x0500000f


	//   ....[2]....
        /*1098*/ 	.word	0x0500000f


	//   ....[3]....
        /*109c*/ 	.word	0x0500000f


	//   ....[4]....
        /*10a0*/ 	.word	0x0500000f


	//   ....[5]....
        /*10a4*/ 	.word	0x0500000f


	//   ....[6]....
        /*10a8*/ 	.word	0x0500000f


	//   ....[7]....
        /*10ac*/ 	.word	0x0500000f


	//   ....[8]....
        /*10b0*/ 	.word	0x0500000f


	//   ....[9]....
        /*10b4*/ 	.word	0x0500000f


	//   ....[10]....
        /*10b8*/ 	.word	0x0500000f


	//   ....[11]....
        /*10bc*/ 	.word	0x0500000f


	//   ....[12]....
        /*10c0*/ 	.word	0x0500000f


	//   ....[13]....
        /*10c4*/ 	.word	0x0500000f


	//   ....[14]....
        /*10c8*/ 	.word	0x0500000f


	//   ....[15]....
        /*10cc*/ 	.word	0x0500000f


	//   ....[16]....
        /*10d0*/ 	.word	0x0500000f


	//   ....[17]....
        /*10d4*/ 	.word	0x0500000f


	//   ....[18]....
        /*10d8*/ 	.word	0x0500000f


	//   ....[19]....
        /*10dc*/ 	.word	0x0500000f


	//   ....[20]....
        /*10e0*/ 	.word	0x0500000f


	//   ....[21]....
        /*10e4*/ 	.word	0x0500000f


	//   ....[22]....
        /*10e8*/ 	.word	0x0500000f


	//   ....[23]....
        /*10ec*/ 	.word	0x0500000f


	//   ....[24]....
        /*10f0*/ 	.word	0x0500000f


	//   ....[25]....
        /*10f4*/ 	.word	0x0500000f


	//   ....[26]....
        /*10f8*/ 	.word	0x0500000f


	//   ....[27]....
        /*10fc*/ 	.word	0x0500000f


	//   ....[28]....
        /*1100*/ 	.word	0x0500000f


	//   ....[29]....
        /*1104*/ 	.word	0x0500000f


	//   ....[30]....
        /*1108*/ 	.word	0x0500000f


	//   ....[31]....
        /*110c*/ 	.word	0x0500000f


	//   ....[32]....
        /*1110*/ 	.word	0x0500000f


	//   ....[33]....
        /*1114*/ 	.word	0x0500000f


	//   ....[34]....
        /*1118*/ 	.word	0x0500000f


	//   ....[35]....
        /*111c*/ 	.word	0x0500000f


	//   ....[36]....
        /*1120*/ 	.word	0x0500000f


	//   ....[37]....
        /*1124*/ 	.word	0x0500000f


	//   ....[38]....
        /*1128*/ 	.word	0x0500000f


	//   ....[39]....
        /*112c*/ 	.word	0x0500000f


	//   ....[40]....
        /*1130*/ 	.word	0x0500000f


	//   ....[41]....
        /*1134*/ 	.word	0x0500000f


	//   ....[42]....
        /*1138*/ 	.word	0x0500000f


	//   ....[43]....
        /*113c*/ 	.word	0x0500000f


	//   ....[44]....
        /*1140*/ 	.word	0x0500000f


	//   ....[45]....
        /*1144*/ 	.word	0x0500000f


	//   ....[46]....
        /*1148*/ 	.word	0x0500000f


	//   ....[47]....
        /*114c*/ 	.word	0x0500000f


	//   ....[48]....
        /*1150*/ 	.word	0x0500000f


	//   ....[49]....
        /*1154*/ 	.word	0x0500000f


	//   ....[50]....
        /*1158*/ 	.word	0x0500000f


	//   ....[51]....
        /*115c*/ 	.word	0x0500000f


	//   ....[52]....
        /*1160*/ 	.word	0x0500000f


	//   ....[53]....
        /*1164*/ 	.word	0x0500000f


	//   ....[54]....
        /*1168*/ 	.word	0x0500000f


	//   ....[55]....
        /*116c*/ 	.word	0x0500000f


	//   ....[56]....
        /*1170*/ 	.word	0x0500000f


	//   ....[57]....
        /*1174*/ 	.word	0x0500000f


	//   ....[58]....
        /*1178*/ 	.word	0x0500000f


	//   ....[59]....
        /*117c*/ 	.word	0x0500000f


	//   ....[60]....
        /*1180*/ 	.word	0x0500000f


	//   ....[61]....
        /*1184*/ 	.word	0x0500000f


	//   ....[62]....
        /*1188*/ 	.word	0x0500000f


	//   ....[63]....
        /*118c*/ 	.word	0x0500000f


	//   ....[64]....
        /*1190*/ 	.word	0x0500000f


	//   ....[65]....
        /*1194*/ 	.word	0x0500000f


	//   ....[66]....
        /*1198*/ 	.word	0x0500000f


	//   ....[67]....
        /*119c*/ 	.word	0x0500000f


	//   ....[68]....
        /*11a0*/ 	.word	0x0500000f


	//   ....[69]....
        /*11a4*/ 	.word	0x0500000f


	//   ....[70]....
        /*11a8*/ 	.word	0x0500000f


	//   ....[71]....
        /*11ac*/ 	.word	0x0500000f


	//   ....[72]....
        /*11b0*/ 	.word	0x0500000f


	//   ....[73]....
        /*11b4*/ 	.word	0x0500000f


	//   ....[74]....
        /*11b8*/ 	.word	0x0500000f


	//   ....[75]....
        /*11bc*/ 	.word	0x0500000f


	//   ....[76]....
        /*11c0*/ 	.word	0x0500000f


	//   ....[77]....
        /*11c4*/ 	.word	0x0500000f


	//   ....[78]....
        /*11c8*/ 	.word	0x0500000f


	//   ....[79]....
        /*11cc*/ 	.word	0x0500000f


	//   ....[80]....
        /*11d0*/ 	.word	0x0500000f


	//   ....[81]....
        /*11d4*/ 	.word	0x0500000f


	//   ....[82]....
        /*11d8*/ 	.word	0x0500000f


	//   ....[83]....
        /*11dc*/ 	.word	0x0500000f


	//   ....[84]....
        /*11e0*/ 	.word	0x0500000f


	//   ....[85]....
        /*11e4*/ 	.word	0x0500000f


	//   ....[86]....
        /*11e8*/ 	.word	0x0500000f


	//   ....[87]....
        /*11ec*/ 	.word	0x0500000f


	//   ....[88]....
        /*11f0*/ 	.word	0x0500000f


	//   ....[89]....
        /*11f4*/ 	.word	0x0500000f


	//   ....[90]....
        /*11f8*/ 	.word	0x0500000f


	//   ....[91]....
        /*11fc*/ 	.word	0x0500000f


	//   ....[92]....
        /*1200*/ 	.word	0x0500000f


	//   ....[93]....
        /*1204*/ 	.word	0x0500000f


	//   ....[94]....
        /*1208*/ 	.word	0x0500000f


	//----- nvinfo : EIATTR_COOP_GROUP_INSTR_OFFSETS
	.align		4
.L_639:
        /*120c*/ 	.byte	0x04, 0x28
        /*120e*/ 	.short	(.L_641 - .L_640)


	//   ....[0]....
.L_640:
        /*1210*/ 	.word	0x00000070


	//   ....[1]....
        /*1214*/ 	.word	0x00000140


	//   ....[2]....
        /*1218*/ 	.word	0x00000190


	//   ....[3]....
        /*121c*/ 	.word	0x000003e0


	//   ....[4]....
        /*1220*/ 	.word	0x00000540


	//   ....[5]....
        /*1224*/ 	.word	0x00000660


	//   ....[6]....
        /*1228*/ 	.word	0x000007c0


	//   ....[7]....
        /*122c*/ 	.word	0x00003920


	//   ....[8]....
        /*1230*/ 	.word	0x00003930


	//   ....[9]....
        /*1234*/ 	.word	0x00004060


	//   ....[10]....
        /*1238*/ 	.word	0x00004070


	//   ....[11]....
        /*123c*/ 	.word	0x00004cb0


	//   ....[12]....
        /*1240*/ 	.word	0x00004cc0


	//   ....[13]....
        /*1244*/ 	.word	0x000054a0


	//   ....[14]....
        /*1248*/ 	.word	0x000054b0


	//   ....[15]....
        /*124c*/ 	.word	0x00005ef0


	//   ....[16]....
        /*1250*/ 	.word	0x00005f00


	//   ....[17]....
        /*1254*/ 	.word	0x00006010


	//   ....[18]....
        /*1258*/ 	.word	0x00006020


	//   ....[19]....
        /*125c*/ 	.word	0x00006420


	//   ....[20]....
        /*1260*/ 	.word	0x00006450


	//   ....[21]....
        /*1264*/ 	.word	0x00006720


	//   ....[22]....
        /*1268*/ 	.word	0x00006740


	//   ....[23]....
        /*126c*/ 	.word	0x000073a0


	//   ....[24]....
        /*1270*/ 	.word	0x00007b70


	//   ....[25]....
        /*1274*/ 	.word	0x00007b80


	//   ....[26]....
        /*1278*/ 	.word	0x00007b90


	//   ....[27]....
        /*127c*/ 	.word	0x00007ba0


	//   ....[28]....
        /*1280*/ 	.word	0x00007e90


	//   ....[29]....
        /*1284*/ 	.word	0x00007ea0


	//   ....[30]....
        /*1288*/ 	.word	0x00007eb0


	//   ....[31]....
        /*128c*/ 	.word	0x00007ec0


	//   ....[32]....
        /*1290*/ 	.word	0x000091c0


	//   ....[33]....
        /*1294*/ 	.word	0x000091e0


	//   ....[34]....
        /*1298*/ 	.word	0x000091f0


	//   ....[35]....
        /*129c*/ 	.word	0x00009200


	//   ....[36]....
        /*12a0*/ 	.word	0x000092f0


	//   ....[37]....
        /*12a4*/ 	.word	0x00009310


	//   ....[38]....
        /*12a8*/ 	.word	0x00009320


	//   ....[39]....
        /*12ac*/ 	.word	0x000093a0


	//   ....[40]....
        /*12b0*/ 	.word	0x0000b830


	//   ....[41]....
        /*12b4*/ 	.word	0x0000bca0


	//   ....[42]....
        /*12b8*/ 	.word	0x0000bd10


	//   ....[43]....
        /*12bc*/ 	.word	0x0000bdf0


	//   ....[44]....
        /*12c0*/ 	.word	0x0000c1d0


	//   ....[45]....
        /*12c4*/ 	.word	0x0000c1f0


	//   ....[46]....
        /*12c8*/ 	.word	0x0000e150


	//   ....[47]....
        /*12cc*/ 	.word	0x0000e170


	//   ....[48]....
        /*12d0*/ 	.word	0x0000e780


	//   ....[49]....
        /*12d4*/ 	.word	0x0000e880


	//   ....[50]....
        /*12d8*/ 	.word	0x0000ef10


	//   ....[51]....
        /*12dc*/ 	.word	0x0000f0e0


	//   ....[52]....
        /*12e0*/ 	.word	0x00011300


	//   ....[53]....
        /*12e4*/ 	.word	0x00011320


	//   ....[54]....
        /*12e8*/ 	.word	0x00011a00


	//   ....[55]....
        /*12ec*/ 	.word	0x00011b60


	//   ....[56]....
        /*12f0*/ 	.word	0x00012c10


	//   ....[57]....
        /*12f4*/ 	.word	0x00012ca0


	//   ....[58]....
        /*12f8*/ 	.word	0x00012d50


	//   ....[59]....
        /*12fc*/ 	.word	0x00012f20


	//   ....[60]....
        /*1300*/ 	.word	0x00014770


	//   ....[61]....
        /*1304*/ 	.word	0x00014790


	//   ....[62]....
        /*1308*/ 	.word	0x000147a0


	//   ....[63]....
        /*130c*/ 	.word	0x000147b0


	//   ....[64]....
        /*1310*/ 	.word	0x000151d0


	//   ....[65]....
        /*1314*/ 	.word	0x000151e0


	//   ....[66]....
        /*1318*/ 	.word	0x00015410


	//   ....[67]....
        /*131c*/ 	.word	0x00015420


	//   ....[68]....
        /*1320*/ 	.word	0x00015650


	//   ....[69]....
        /*1324*/ 	.word	0x00015660


	//   ....[70]....
        /*1328*/ 	.word	0x00015890


	//   ....[71]....
        /*132c*/ 	.word	0x000158a0


	//   ....[72]....
        /*1330*/ 	.word	0x00015d70


	//   ....[73]....
        /*1334*/ 	.word	0x00015d80


	//   ....[74]....
        /*1338*/ 	.word	0x00016a00


	//   ....[75]....
        /*133c*/ 	.word	0x00016a10


	//   ....[76]....
        /*1340*/ 	.word	0x00018050


	//   ....[77]....
        /*1344*/ 	.word	0x00018060


	//   ....[78]....
        /*1348*/ 	.word	0x000182a0


	//   ....[79]....
        /*134c*/ 	.word	0x000182b0


	//   ....[80]....
        /*1350*/ 	.word	0x000184e0


	//   ....[81]....
        /*1354*/ 	.word	0x000184f0


	//   ....[82]....
        /*1358*/ 	.word	0x00018720


	//   ....[83]....
        /*135c*/ 	.word	0x00018730


	//   ....[84]....
        /*1360*/ 	.word	0x000189c0


	//   ....[85]....
        /*1364*/ 	.word	0x00018bb0


	//   ....[86]....
        /*1368*/ 	.word	0x00018be0


	//   ....[87]....
        /*136c*/ 	.word	0x00018c10


	//   ....[88]....
        /*1370*/ 	.word	0x00018c40


	//   ....[89]....
        /*1374*/ 	.word	0x00018c70


	//   ....[90]....
        /*1378*/ 	.word	0x00018ca0


	//   ....[91]....
        /*137c*/ 	.word	0x00018e30


	//   ....[92]....
        /*1380*/ 	.word	0x00018e60


	//   ....[93]....
        /*1384*/ 	.word	0x00018e90


	//   ....[94]....
        /*1388*/ 	.word	0x00018ec0


	//   ....[95]....
        /*138c*/ 	.word	0x00018ef0


	//   ....[96]....
        /*1390*/ 	.word	0x00018f20


	//   ....[97]....
        /*1394*/ 	.word	0x00018fb0


	//   ....[98]....
        /*1398*/ 	.word	0x00018fe0


	//   ....[99]....
        /*139c*/ 	.word	0x00018ff0


	//   ....[100]....
        /*13a0*/ 	.word	0x00019030


	//   ....[101]....
        /*13a4*/ 	.word	0x0001a4d0


	//   ....[102]....
        /*13a8*/ 	.word	0x0001c5e0


	//   ....[103]....
        /*13ac*/ 	.word	0x0001c600


	//   ....[104]....
        /*13b0*/ 	.word	0x0001c690


	//   ....[105]....
        /*13b4*/ 	.word	0x0001c6b0


	//   ....[106]....
        /*13b8*/ 	.word	0x0001c730


	//   ....[107]....
        /*13bc*/ 	.word	0x0001c750


	//   ....[108]....
        /*13c0*/ 	.word	0x0001c7d0


	//   ....[109]....
        /*13c4*/ 	.word	0x0001c7f0


	//   ....[110]....
        /*13c8*/ 	.word	0x0001c870


	//   ....[111]....
        /*13cc*/ 	.word	0x0001c890


	//   ....[112]....
        /*13d0*/ 	.word	0x0001c8a0


	//   ....[113]....
        /*13d4*/ 	.word	0x0001c8b0


	//   ....[114]....
        /*13d8*/ 	.word	0x0001d050


	//   ....[115]....
        /*13dc*/ 	.word	0x0001d080


	//   ....[116]....
        /*13e0*/ 	.word	0x0001d170


	//   ....[117]....
        /*13e4*/ 	.word	0x0001d180


	//   ....[118]....
        /*13e8*/ 	.word	0x0001d230


	//   ....[119]....
        /*13ec*/ 	.word	0x0001d240


	//   ....[120]....
        /*13f0*/ 	.word	0x0001d2c0


	//   ....[121]....
        /*13f4*/ 	.word	0x0001d2d0


	//   ....[122]....
        /*13f8*/ 	.word	0x0001d2e0


	//   ....[123]....
        /*13fc*/ 	.word	0x0001d380


	//   ....[124]....
        /*1400*/ 	.word	0x0001d3b0


	//   ....[125]....
        /*1404*/ 	.word	0x0001d430


	//   ....[126]....
        /*1408*/ 	.word	0x0001d460


	//   ....[127]....
        /*140c*/ 	.word	0x0001d480


	//   ....[128]....
        /*1410*/ 	.word	0x0001d4d0


	//   ....[129]....
        /*1414*/ 	.word	0x0001d4e0


	//   ....[130]....
        /*1418*/ 	.word	0x0001dba0


	//   ....[131]....
        /*141c*/ 	.word	0x0001dbd0


	//   ....[132]....
        /*1420*/ 	.word	0x0001dbf0


	//   ....[133]....
        /*1424*/ 	.word	0x0001dcc0


	//   ....[134]....
        /*1428*/ 	.word	0x0001dcf0


	//   ....[135]....
        /*142c*/ 	.word	0x0001dd60


	//   ....[136]....
        /*1430*/ 	.word	0x0001ddd0


	//   ....[137]....
        /*1434*/ 	.word	0x0001dde0


	//   ....[138]....
        /*1438*/ 	.word	0x0001de60


	//   ....[139]....
        /*143c*/ 	.word	0x0001de70


	//   ....[140]....
        /*1440*/ 	.word	0x0001def0


	//   ....[141]....
        /*1444*/ 	.word	0x0001df00


	//   ....[142]....
        /*1448*/ 	.word	0x0001df80


	//   ....[143]....
        /*144c*/ 	.word	0x0001df90


	//   ....[144]....
        /*1450*/ 	.word	0x0001e010


	//   ....[145]....
        /*1454*/ 	.word	0x0001e020


	//   ....[146]....
        /*1458*/ 	.word	0x0001e530


	//   ....[147]....
        /*145c*/ 	.word	0x0001e550


	//   ....[148]....
        /*1460*/ 	.word	0x0001e5a0


	//   ....[149]....
        /*1464*/ 	.word	0x0001e660


	//   ....[150]....
        /*1468*/ 	.word	0x0001e670


	//   ....[151]....
        /*146c*/ 	.word	0x0001e6a0


	//   ....[152]....
        /*1470*/ 	.word	0x0001e730


	//   ....[153]....
        /*1474*/ 	.word	0x0001e7e0


	//   ....[154]....
        /*1478*/ 	.word	0x0001e7f0


	//   ....[155]....
        /*147c*/ 	.word	0x0001e820


	//   ....[156]....
        /*1480*/ 	.word	0x0001e830


	//   ....[157]....
        /*1484*/ 	.word	0x0001e8c0


	//   ....[158]....
        /*1488*/ 	.word	0x0001efd0


	//   ....[159]....
        /*148c*/ 	.word	0x0001eff0


	//   ....[160]....
        /*1490*/ 	.word	0x0001f040


	//   ....[161]....
        /*1494*/ 	.word	0x0001f050


	//   ....[162]....
        /*1498*/ 	.word	0x0001f090


	//   ....[163]....
        /*149c*/ 	.word	0x0001f0a0


	//   ....[164]....
        /*14a0*/ 	.word	0x0001f0e0


	//   ....[165]....
        /*14a4*/ 	.word	0x0001f0f0


	//   ....[166]....
        /*14a8*/ 	.word	0x0001f130


	//   ....[167]....
        /*14ac*/ 	.word	0x0001f140


	//   ....[168]....
        /*14b0*/ 	.word	0x0001f150


	//   ....[169]....
        /*14b4*/ 	.word	0x0001f190


	//   ....[170]....
        /*14b8*/ 	.word	0x0001f4b0


	//   ....[171]....
        /*14bc*/ 	.word	0x0001f4d0


	//   ....[172]....
        /*14c0*/ 	.word	0x0001f4e0


	//   ....[173]....
        /*14c4*/ 	.word	0x0001f4f0


	//   ....[174]....
        /*14c8*/ 	.word	0x0001f510


	//   ....[175]....
        /*14cc*/ 	.word	0x0001f580


	//   ....[176]....
        /*14d0*/ 	.word	0x0001f5f0


	//   ....[177]....
        /*14d4*/ 	.word	0x0001f610


	//   ....[178]....
        /*14d8*/ 	.word	0x0001f620


	//   ....[179]....
        /*14dc*/ 	.word	0x0001f680


	//   ....[180]....
        /*14e0*/ 	.word	0x0001f6a0


	//   ....[181]....
        /*14e4*/ 	.word	0x0001f700


	//   ....[182]....
        /*14e8*/ 	.word	0x0001fc40


	//   ....[183]....
        /*14ec*/ 	.word	0x0001fc70


	//   ....[184]....
        /*14f0*/ 	.word	0x0001fcd0


	//   ....[185]....
        /*14f4*/ 	.word	0x0001fd00


	//   ....[186]....
        /*14f8*/ 	.word	0x0001fd30


	//   ....[187]....
        /*14fc*/ 	.word	0x0001fd60


	//   ....[188]....
        /*1500*/ 	.word	0x0001fd90


	//   ....[189]....
        /*1504*/ 	.word	0x0001fdc0


	//   ....[190]....
        /*1508*/ 	.word	0x0001ff60


	//   ....[191]....
        /*150c*/ 	.word	0x0001ff90


	//   ....[192]....
        /*1510*/ 	.word	0x0001ffc0


	//   ....[193]....
        /*1514*/ 	.word	0x0001fff0


	//   ....[194]....
        /*1518*/ 	.word	0x00020020


	//   ....[195]....
        /*151c*/ 	.word	0x00020050


	//   ....[196]....
        /*1520*/ 	.word	0x00020110


	//   ....[197]....
        /*1524*/ 	.word	0x00020130


	//   ....[198]....
        /*1528*/ 	.word	0x00020150


	//   ....[199]....
        /*152c*/ 	.word	0x000201b0


	//   ....[200]....
        /*1530*/ 	.word	0x00020bd0


	//   ....[201]....
        /*1534*/ 	.word	0x00020ef0


	//   ....[202]....
        /*1538*/ 	.word	0x00020f80


	//   ....[203]....
        /*153c*/ 	.word	0x00021010


	//   ....[204]....
        /*1540*/ 	.word	0x000210a0


	//   ....[205]....
        /*1544*/ 	.word	0x00021180


	//   ....[206]....
        /*1548*/ 	.word	0x00021210


	//   ....[207]....
        /*154c*/ 	.word	0x000212b0


	//   ....[208]....
        /*1550*/ 	.word	0x00021340


	//   ....[209]....
        /*1554*/ 	.word	0x00021430


	//   ....[210]....
        /*1558*/ 	.word	0x000214c0


	//   ....[211]....
        /*155c*/ 	.word	0x00021560


	//   ....[212]....
        /*1560*/ 	.word	0x000215f0


	//   ....[213]....
        /*1564*/ 	.word	0x000216d0


	//   ....[214]....
        /*1568*/ 	.word	0x00021770


	//   ....[215]....
        /*156c*/ 	.word	0x00021800


	//   ....[216]....
        /*1570*/ 	.word	0x00021850


	//   ....[217]....
        /*1574*/ 	.word	0x000218a0


	//   ....[218]....
        /*1578*/ 	.word	0x00021940


	//   ....[219]....
        /*157c*/ 	.word	0x000219d0


	//   ....[220]....
        /*1580*/ 	.word	0x00021a20


	//   ....[221]....
        /*1584*/ 	.word	0x00021a70


	//   ....[222]....
        /*1588*/ 	.word	0x00021b70


	//   ....[223]....
        /*158c*/ 	.word	0x00021c20


	//   ....[224]....
        /*1590*/ 	.word	0x00021ca0


	//   ....[225]....
        /*1594*/ 	.word	0x00021d10


	//   ....[226]....
        /*1598*/ 	.word	0x00021e30


	//   ....[227]....
        /*159c*/ 	.word	0x00021f50


	//   ....[228]....
        /*15a0*/ 	.word	0x00022020


	//   ....[229]....
        /*15a4*/ 	.word	0x00022070


	//   ....[230]....
        /*15a8*/ 	.word	0x00022370


	//   ....[231]....
        /*15ac*/ 	.word	0x000223c0


	//   ....[232]....
        /*15b0*/ 	.word	0x00022450


	//   ....[233]....
        /*15b4*/ 	.word	0x000224e0


	//   ....[234]....
        /*15b8*/ 	.word	0x00022570


	//   ....[235]....
        /*15bc*/ 	.word	0x00022600


	//   ....[236]....
        /*15c0*/ 	.word	0x00022690


	//   ....[237]....
        /*15c4*/ 	.word	0x00022720


	//   ....[238]....
        /*15c8*/ 	.word	0x000227a0


	//   ....[239]....
        /*15cc*/ 	.word	0x000227f0


	//   ....[240]....
        /*15d0*/ 	.word	0x00022890


	//   ....[241]....
        /*15d4*/ 	.word	0x00022920


	//   ....[242]....
        /*15d8*/ 	.word	0x000229b0


	//   ....[243]....
        /*15dc*/ 	.word	0x00022a00


	//   ....[244]....
        /*15e0*/ 	.word	0x00022aa0


	//   ....[245]....
        /*15e4*/ 	.word	0x00022b30


	//   ....[246]....
        /*15e8*/ 	.word	0x00022bd0


	//   ....[247]....
        /*15ec*/ 	.word	0x00022c60


	//   ....[248]....
        /*15f0*/ 	.word	0x00022d00


	//   ....[249]....
        /*15f4*/ 	.word	0x00022d90


	//   ....[250]....
        /*15f8*/ 	.word	0x00022e60


	//   ....[251]....
        /*15fc*/ 	.word	0x00023140


	//   ....[252]....
        /*1600*/ 	.word	0x00023230


	//   ....[253]....
        /*1604*/ 	.word	0x000232d0


	//   ....[254]....
        /*1608*/ 	.word	0x00023330


	//   ....[255]....
        /*160c*/ 	.word	0x00023420


	//   ....[0]....
        /*1610*/ 	.word	0x00023490


	//   ....[1]....
        /*1614*/ 	.word	0x00023580


	//   ....[2]....
        /*1618*/ 	.word	0x000235f0


	//   ....[3]....
        /*161c*/ 	.word	0x000236e0


	//   ....[4]....
        /*1620*/ 	.word	0x00023750


	//   ....[5]....
        /*1624*/ 	.word	0x00023840


	//   ....[6]....
        /*1628*/ 	.word	0x000238b0


	//   ....[7]....
        /*162c*/ 	.word	0x00023950


	//   ....[8]....
        /*1630*/ 	.word	0x00023a40


	//   ....[9]....
        /*1634*/ 	.word	0x00023af0


	//   ....[10]....
        /*1638*/ 	.word	0x00023b50


	//   ....[11]....
        /*163c*/ 	.word	0x00023c40


	//   ....[12]....
        /*1640*/ 	.word	0x00023ca0


	//   ....[13]....
        /*1644*/ 	.word	0x00023dc0


	//   ....[14]....
        /*1648*/ 	.word	0x00023e20


	//   ....[15]....
        /*164c*/ 	.word	0x00023f10


	//   ....[16]....
        /*1650*/ 	.word	0x00023f70


	//   ....[17]....
        /*1654*/ 	.word	0x00024010


	//   ....[18]....
        /*1658*/ 	.word	0x000240e0


	//   ....[19]....
        /*165c*/ 	.word	0x00024180


	//   ....[20]....
        /*1660*/ 	.word	0x00024250


	//   ....[21]....
        /*1664*/ 	.word	0x000242f0


	//   ....[22]....
        /*1668*/ 	.word	0x000243a0


	//   ....[23]....
        /*166c*/ 	.word	0x00024440


	//   ....[24]....
        /*1670*/ 	.word	0x000246b0


	//   ....[25]....
        /*1674*/ 	.word	0x00024770


	//   ....[26]....
        /*1678*/ 	.word	0x00024830


	//   ....[27]....
        /*167c*/ 	.word	0x00024920


	//   ....[28]....
        /*1680*/ 	.word	0x000249e0


	//   ....[29]....
        /*1684*/ 	.word	0x00024aa0


	//   ....[30]....
        /*1688*/ 	.word	0x00024b60


	//   ....[31]....
        /*168c*/ 	.word	0x00024c20


	//   ....[32]....
        /*1690*/ 	.word	0x00024ce0


	//   ....[33]....
        /*1694*/ 	.word	0x00024da0


	//   ....[34]....
        /*1698*/ 	.word	0x00024e60


	//   ....[35]....
        /*169c*/ 	.word	0x00024f20


	//   ....[36]....
        /*16a0*/ 	.word	0x00024fe0


	//   ....[37]....
        /*16a4*/ 	.word	0x00025090


	//   ....[38]....
        /*16a8*/ 	.word	0x000250f0


	//   ....[39]....
        /*16ac*/ 	.word	0x000251d0


	//   ....[40]....
        /*16b0*/ 	.word	0x00025310


	//   ....[41]....
        /*16b4*/ 	.word	0x000253f0


	//   ....[42]....
        /*16b8*/ 	.word	0x00025480


	//   ....[43]....
        /*16bc*/ 	.word	0x00025590


	//   ....[44]....
        /*16c0*/ 	.word	0x000255f0


	//   ....[45]....
        /*16c4*/ 	.word	0x00025700


	//   ....[46]....
        /*16c8*/ 	.word	0x00025760


	//   ....[47]....
        /*16cc*/ 	.word	0x00025870


	//   ....[48]....
        /*16d0*/ 	.word	0x000258d0


	//   ....[49]....
        /*16d4*/ 	.word	0x000259e0


	//   ....[50]....
        /*16d8*/ 	.word	0x00025a40


	//   ....[51]....
        /*16dc*/ 	.word	0x00025b00


	//   ....[52]....
        /*16e0*/ 	.word	0x00025c60


	//   ....[53]....
        /*16e4*/ 	.word	0x00025d00


	//   ....[54]....
        /*16e8*/ 	.word	0x00025d60


	//   ....[55]....
        /*16ec*/ 	.word	0x00025e10


	//   ....[56]....
        /*16f0*/ 	.word	0x00025e70


	//   ....[57]....
        /*16f4*/ 	.word	0x00025f20


	//   ....[58]....
        /*16f8*/ 	.word	0x00025f80


	//   ....[59]....
        /*16fc*/ 	.word	0x00026030


	//   ....[60]....
        /*1700*/ 	.word	0x00026090


	//   ....[61]....
        /*1704*/ 	.word	0x00026140


	//   ....[62]....
        /*1708*/ 	.word	0x000261a0


	//   ....[63]....
        /*170c*/ 	.word	0x00026250


	//   ....[64]....
        /*1710*/ 	.word	0x00026340


	//   ....[65]....
        /*1714*/ 	.word	0x000263e0


	//   ....[66]....
        /*1718*/ 	.word	0x00026440


	//   ....[67]....
        /*171c*/ 	.word	0x00026510


	//   ....[68]....
        /*1720*/ 	.word	0x00026570


	//   ....[69]....
        /*1724*/ 	.word	0x00026640


	//   ....[70]....
        /*1728*/ 	.word	0x000266a0


	//   ....[71]....
        /*172c*/ 	.word	0x00026770


	//   ....[72]....
        /*1730*/ 	.word	0x000267d0


	//   ....[73]....
        /*1734*/ 	.word	0x000268a0


	//   ....[74]....
        /*1738*/ 	.word	0x00026900


	//   ....[75]....
        /*173c*/ 	.word	0x000269d0


	//   ....[76]....
        /*1740*/ 	.word	0x00026a60


	//   ....[77]....
        /*1744*/ 	.word	0x00026b00


	//   ....[78]....
        /*1748*/ 	.word	0x00026c80


	//   ....[79]....
        /*174c*/ 	.word	0x00026cf0


	//   ....[80]....
        /*1750*/ 	.word	0x00026d60


	//   ....[81]....
        /*1754*/ 	.word	0x00026dd0


	//   ....[82]....
        /*1758*/ 	.word	0x00026e40


	//   ....[83]....
        /*175c*/ 	.word	0x00026ec0


	//   ....[84]....
        /*1760*/ 	.word	0x00026f40


	//   ....[85]....
        /*1764*/ 	.word	0x00026fd0


	//   ....[86]....
        /*1768*/ 	.word	0x00027040


	//   ....[87]....
        /*176c*/ 	.word	0x000270b0


	//   ....[88]....
        /*1770*/ 	.word	0x00027120


	//   ....[89]....
        /*1774*/ 	.word	0x000271a0


	//   ....[90]....
        /*1778*/ 	.word	0x00027210


	//   ....[91]....
        /*177c*/ 	.word	0x000272a0


	//   ....[92]....
        /*1780*/ 	.word	0x00027300


	//   ....[93]....
        /*1784*/ 	.word	0x00027390


	//   ....[94]....
        /*1788*/ 	.word	0x000274c0


	//----- nvinfo : EIATTR_REG_RECONFIG
	.align		4
.L_641:
        /*178c*/ 	.byte	0x01, 0x54
	.zero		2


	//----- nvinfo : EIATTR_SYSCALL_OFFSETS
	.align		4
        /*1790*/ 	.byte	0x04, 0x46
        /*1792*/ 	.short	(.L_643 - .L_642)


	//   ....[0]....
.L_642:
        /*1794*/ 	.word	0x00002490


	//   ....[1]....
        /*1798*/ 	.word	0x000025e0


	//   ....[2]....
        /*179c*/ 	.word	0x00007590


	//   ....[3]....
        /*17a0*/ 	.word	0x000078b0


	//   ....[4]....
        /*17a4*/ 	.word	0x0001bc10


	//   ....[5]....
        /*17a8*/ 	.word	0x0001bd60


	//   ....[6]....
        /*17ac*/ 	.word	0x0001be50


	//   ....[7]....
        /*17b0*/ 	.word	0x0001cc70


	//   ....[8]....
        /*17b4*/ 	.word	0x0001d7b0


	//----- nvinfo : EIATTR_MBARRIER_INSTR_OFFSETS
	.align		4
.L_643:
        /*17b8*/ 	.byte	0x04, 0x39
        /*17ba*/ 	.short	(.L_645 - .L_644)


	//   ....[0]....
.L_644:
        /*17bc*/ 	.word	0x00000280
        /*17c0*/ 	.word	0x000000ff
        /*17c4*/ 	.word	0x00032400
        /*17c8*/ 	.short	0x0100
        /*17ca*/ 	.byte	0x08
	.zero		1


	//   ....[1]....
        /*17cc*/ 	.word	0x00000290
        /*17d0*/ 	.word	0x000000ff
        /*17d4*/ 	.word	0x00032410
        /*17d8*/ 	.short	0x0100
        /*17da*/ 	.byte	0x08
	.zero		1


	//   ....[2]....
        /*17dc*/ 	.word	0x000002a0
        /*17e0*/ 	.word	0x000000ff
        /*17e4*/ 	.word	0x00032420
        /*17e8*/ 	.short	0x0100
        /*17ea*/ 	.byte	0x08
	.zero		1


	//   ....[3]....
        /*17ec*/ 	.word	0x00000390
        /*17f0*/ 	.word	0x000000ff
        /*17f4*/ 	.word	0x00032430
        /*17f8*/ 	.short	0x0100
        /*17fa*/ 	.byte	0x08
	.zero		1


	//   ....[4]....
        /*17fc*/ 	.word	0x000003a0
        /*1800*/ 	.word	0x000000ff
        /*1804*/ 	.word	0x00032440
        /*1808*/ 	.short	0x0100
        /*180a*/ 	.byte	0x08
	.zero		1


	//   ....[5]....
        /*180c*/ 	.word	0x000003b0
        /*1810*/ 	.word	0x000000ff
        /*1814*/ 	.word	0x00032438
        /*1818*/ 	.short	0x0100
        /*181a*/ 	.byte	0x08
	.zero		1


	//   ....[6]....
        /*181c*/ 	.word	0x000003c0
        /*1820*/ 	.word	0x000000ff
        /*1824*/ 	.word	0x00032448
        /*1828*/ 	.short	0x0100
        /*182a*/ 	.byte	0x08
	.zero		1


	//   ....[7]....
        /*182c*/ 	.word	0x000004f0
        /*1830*/ 	.word	0x000000ff
        /*1834*/ 	.word	0x00032450
        /*1838*/ 	.short	0x0100
        /*183a*/ 	.byte	0x08
	.zero		1


	//   ....[8]....
        /*183c*/ 	.word	0x00000500
        /*1840*/ 	.word	0x000000ff
        /*1844*/ 	.word	0x00032460
        /*1848*/ 	.short	0x0100
        /*184a*/ 	.byte	0x08
	.zero		1


	//   ....[9]....
        /*184c*/ 	.word	0x00000510
        /*1850*/ 	.word	0x000000ff
        /*1854*/ 	.word	0x00032458
        /*1858*/ 	.short	0x0100
        /*185a*/ 	.byte	0x08
	.zero		1


	//   ....[10]....
        /*185c*/ 	.word	0x00000520
        /*1860*/ 	.word	0x000000ff
        /*1864*/ 	.word	0x00032468
        /*1868*/ 	.short	0x0100
        /*186a*/ 	.byte	0x08
	.zero		1


	//   ....[11]....
        /*186c*/ 	.word	0x00000610
        /*1870*/ 	.word	0x000000ff
        /*1874*/ 	.word	0x00032470
        /*1878*/ 	.short	0x0100
        /*187a*/ 	.byte	0x06
	.zero		1


	//   ....[12]....
        /*187c*/ 	.word	0x00000620
        /*1880*/ 	.word	0x000000ff
        /*1884*/ 	.word	0x00032480
        /*1888*/ 	.short	0x0100
        /*188a*/ 	.byte	0x06
	.zero		1


	//   ....[13]....
        /*188c*/ 	.word	0x00000630
        /*1890*/ 	.word	0x000000ff
        /*1894*/ 	.word	0x00032478
        /*1898*/ 	.short	0x0100
        /*189a*/ 	.byte	0x06
	.zero		1


	//   ....[14]....
        /*189c*/ 	.word	0x00000640
        /*18a0*/ 	.word	0x000000ff
        /*18a4*/ 	.word	0x00032488
        /*18a8*/ 	.short	0x0100
        /*18aa*/ 	.byte	0x06
	.zero		1


	//   ....[15]....
        /*18ac*/ 	.word	0x00000770
        /*18b0*/ 	.word	0x000000ff
        /*18b4*/ 	.word	0x00032490
        /*18b8*/ 	.short	0x0100
        /*18ba*/ 	.byte	0x08
	.zero		1


	//   ....[16]....
        /*18bc*/ 	.word	0x00000780
        /*18c0*/ 	.word	0x000000ff
        /*18c4*/ 	.word	0x000324a0
        /*18c8*/ 	.short	0x0100
        /*18ca*/ 	.byte	0x08
	.zero		1


	//   ....[17]....
        /*18cc*/ 	.word	0x00000790
        /*18d0*/ 	.word	0x000000ff
        /*18d4*/ 	.word	0x00032498
        /*18d8*/ 	.short	0x0100
        /*18da*/ 	.byte	0x08
	.zero		1


	//   ....[18]....
        /*18dc*/ 	.word	0x000007a0
        /*18e0*/ 	.word	0x000000ff
        /*18e4*/ 	.word	0x000324a8
        /*18e8*/ 	.short	0x0100
        /*18ea*/ 	.byte	0x08
	.zero		1


	//   ....[19]....
        /*18ec*/ 	.word	0x000008d0
        /*18f0*/ 	.word	0x000000ff
        /*18f4*/ 	.word	0x000324b0
        /*18f8*/ 	.short	0x0100
        /*18fa*/ 	.byte	0x08
	.zero		1


	//   ....[20]....
        /*18fc*/ 	.word	0x000008e0
        /*1900*/ 	.word	0x000000ff
        /*1904*/ 	.word	0x000324c0
        /*1908*/ 	.short	0x0100
        /*190a*/ 	.byte	0x08
	.zero		1


	//   ....[21]....
        /*190c*/ 	.word	0x000008f0
        /*1910*/ 	.word	0x000000ff
        /*1914*/ 	.word	0x000324b8
        /*1918*/ 	.short	0x0100
        /*191a*/ 	.byte	0x08
	.zero		1


	//   ....[22]....
        /*191c*/ 	.word	0x00000900
        /*1920*/ 	.word	0x000000ff
        /*1924*/ 	.word	0x000324c8
        /*1928*/ 	.short	0x0100
        /*192a*/ 	.byte	0x08
	.zero		1


	//   ....[23]....
        /*192c*/ 	.word	0x000038d0
        /*1930*/ 	.word	0x00000057
        /*1934*/ 	.word	0x00032490
        /*1938*/ 	.short	0x010a
        /*193a*/ 	.byte	0x3f
	.zero		1


	//   ....[24]....
        /*193c*/ 	.word	0x00004c50
        /*1940*/ 	.word	0x00000057
        /*1944*/ 	.word	0x00032490
        /*1948*/ 	.short	0x010a
        /*194a*/ 	.byte	0x3f
	.zero		1


	//   ....[25]....
        /*194c*/ 	.word	0x00005d50
        /*1950*/ 	.word	0x00000057
        /*1954*/ 	.word	0x00032490
        /*1958*/ 	.short	0x010a
        /*195a*/ 	.byte	0x3f
	.zero		1


	//   ....[26]....
        /*195c*/ 	.word	0x000061f0
        /*1960*/ 	.word	0x00000004
        /*1964*/ 	.word	0x00000000
        /*1968*/ 	.short	0x0101
        /*196a*/ 	.byte	0x3f
	.zero		1


	//   ....[27]....
        /*196c*/ 	.word	0x00006230
        /*1970*/ 	.word	0x00000057
        /*1974*/ 	.word	0x000324b0
        /*1978*/ 	.short	0x010a
        /*197a*/ 	.byte	0x3f
	.zero		1


	//   ....[28]....
        /*197c*/ 	.word	0x00006ab0
        /*1980*/ 	.word	0x00000057
        /*1984*/ 	.word	0x00000000
        /*1988*/ 	.short	0x0101
        /*198a*/ 	.byte	0x3f
	.zero		1


	//   ....[29]....
        /*198c*/ 	.word	0x00007630
        /*1990*/ 	.word	0x00000017
        /*1994*/ 	.word	0x00032400
        /*1998*/ 	.short	0x010a
        /*199a*/ 	.byte	0x3f
	.zero		1


	//   ....[30]....
        /*199c*/ 	.word	0x00007680
        /*19a0*/ 	.word	0x00000017
        /*19a4*/ 	.word	0x00032400
        /*19a8*/ 	.short	0x010a
        /*19aa*/ 	.byte	0x3f
	.zero		1


	//   ....[31]....
        /*19ac*/ 	.word	0x00008120
        /*19b0*/ 	.word	0x00000017
        /*19b4*/ 	.word	0x00032400
        /*19b8*/ 	.short	0x010a
        /*19ba*/ 	.byte	0x3f
	.zero		1


	//   ....[32]....
        /*19bc*/ 	.word	0x00009660
        /*19c0*/ 	.word	0x00000017
        /*19c4*/ 	.word	0x00032400
        /*19c8*/ 	.short	0x010a
        /*19ca*/ 	.byte	0x3f
	.zero		1


	//   ....[33]....
        /*19cc*/ 	.word	0x0000a680
        /*19d0*/ 	.word	0x00000009
        /*19d4*/ 	.word	0x00032430
        /*19d8*/ 	.short	0x010a
        /*19da*/ 	.byte	0x3f
	.zero		1


	//   ....[34]....
        /*19dc*/ 	.word	0x0000a710
        /*19e0*/ 	.word	0x00000009
        /*19e4*/ 	.word	0x00032430
        /*19e8*/ 	.short	0x010a
        /*19ea*/ 	.byte	0x3f
	.zero		1


	//   ....[35]....
        /*19ec*/ 	.word	0x0000aa40
        /*19f0*/ 	.word	0x00000017
        /*19f4*/ 	.word	0x00032410
        /*19f8*/ 	.short	0x010a
        /*19fa*/ 	.byte	0x3f
	.zero		1


	//   ....[36]....
        /*19fc*/ 	.word	0x0000aa90
        /*1a00*/ 	.word	0x00000009
        /*1a04*/ 	.word	0x00032450
        /*1a08*/ 	.short	0x010a
        /*1a0a*/ 	.byte	0x3f
	.zero		1


	//   ....[37]....
        /*1a0c*/ 	.word	0x0000aad0
        /*1a10*/ 	.word	0x00000009
        /*1a14*/ 	.word	0x00032450
        /*1a18*/ 	.short	0x010a
        /*1a1a*/ 	.byte	0x3f
	.zero		1


	//   ....[38]....
        /*1a1c*/ 	.word	0x0000c380
        /*1a20*/ 	.word	0x0000000d
        /*1a24*/ 	.word	0x00000000
        /*1a28*/ 	.short	0x0101
        /*1a2a*/ 	.byte	0x3f
	.zero		1


	//   ....[39]....
        /*1a2c*/ 	.word	0x0000d0d0
        /*1a30*/ 	.word	0x00000009
        /*1a34*/ 	.word	0x00000000
        /*1a38*/ 	.short	0x0101
        /*1a3a*/ 	.byte	0x3f
	.zero		1


	//   ....[40]....
        /*1a3c*/ 	.word	0x0000d250
        /*1a40*/ 	.word	0x0000000a
        /*1a44*/ 	.word	0x00032430
        /*1a48*/ 	.short	0x010a
        /*1a4a*/ 	.byte	0x3f
	.zero		1


	//   ....[41]....
        /*1a4c*/ 	.word	0x0000d2c0
        /*1a50*/ 	.word	0x0000000a
        /*1a54*/ 	.word	0x00032430
        /*1a58*/ 	.short	0x010a
        /*1a5a*/ 	.byte	0x3f
	.zero		1


	//   ....[42]....
        /*1a5c*/ 	.word	0x0000d560
        /*1a60*/ 	.word	0x0000000a
        /*1a64*/ 	.word	0x00032450
        /*1a68*/ 	.short	0x010a
        /*1a6a*/ 	.byte	0x3f
	.zero		1


	//   ....[43]....
        /*1a6c*/ 	.word	0x0000d5a0
        /*1a70*/ 	.word	0x0000000a
        /*1a74*/ 	.word	0x00032450
        /*1a78*/ 	.short	0x010a
        /*1a7a*/ 	.byte	0x3f
	.zero		1


	//   ....[44]....
        /*1a7c*/ 	.word	0x0000f390
        /*1a80*/ 	.word	0x0000000c
        /*1a84*/ 	.word	0x00000000
        /*1a88*/ 	.short	0x0101
        /*1a8a*/ 	.byte	0x3f
	.zero		1


	//   ....[45]....
        /*1a8c*/ 	.word	0x00010260
        /*1a90*/ 	.word	0x0000000a
        /*1a94*/ 	.word	0x00000000
        /*1a98*/ 	.short	0x0101
        /*1a9a*/ 	.byte	0x3f
	.zero		1


	//   ....[46]....
        /*1a9c*/ 	.word	0x00010370
        /*1aa0*/ 	.word	0x0000000a
        /*1aa4*/ 	.word	0x00032430
        /*1aa8*/ 	.short	0x010a
        /*1aaa*/ 	.byte	0x3f
	.zero		1


	//   ....[47]....
        /*1aac*/ 	.word	0x000103e0
        /*1ab0*/ 	.word	0x0000000a
        /*1ab4*/ 	.word	0x00032430
        /*1ab8*/ 	.short	0x010a
        /*1aba*/ 	.byte	0x3f
	.zero		1


	//   ....[48]....
        /*1abc*/ 	.word	0x00010680
        /*1ac0*/ 	.word	0x0000000a
        /*1ac4*/ 	.word	0x00032450
        /*1ac8*/ 	.short	0x010a
        /*1aca*/ 	.byte	0x3f
	.zero		1


	//   ....[49]....
        /*1acc*/ 	.word	0x000106c0
        /*1ad0*/ 	.word	0x0000000a
        /*1ad4*/ 	.word	0x00032450
        /*1ad8*/ 	.short	0x010a
        /*1ada*/ 	.byte	0x3f
	.zero		1


	//   ....[50]....
        /*1adc*/ 	.word	0x00012230
        /*1ae0*/ 	.word	0x0000000c
        /*1ae4*/ 	.word	0x00000000
        /*1ae8*/ 	.short	0x0101
        /*1aea*/ 	.byte	0x3f
	.zero		1


	//   ....[51]....
        /*1aec*/ 	.word	0x00012ba0
        /*1af0*/ 	.word	0x0000000a
        /*1af4*/ 	.word	0x00000000
        /*1af8*/ 	.short	0x0101
        /*1afa*/ 	.byte	0x3f
	.zero		1


	//   ....[52]....
        /*1afc*/ 	.word	0x00015140
        /*1b00*/ 	.word	0x00000003
        /*1b04*/ 	.word	0x00000000
        /*1b08*/ 	.short	0x0101
        /*1b0a*/ 	.byte	0x3f
	.zero		1


	//   ....[53]....
        /*1b0c*/ 	.word	0x00015ce0
        /*1b10*/ 	.word	0x0000000a
        /*1b14*/ 	.word	0x00000000
        /*1b18*/ 	.short	0x0101
        /*1b1a*/ 	.byte	0x3f
	.zero		1


	//   ....[54]....
        /*1b1c*/ 	.word	0x0001a5b0
        /*1b20*/ 	.word	0x00000010
        /*1b24*/ 	.word	0x00032420
        /*1b28*/ 	.short	0x010a
        /*1b2a*/ 	.byte	0x3f
	.zero		1


	//   ....[55]....
        /*1b2c*/ 	.word	0x0001a640
        /*1b30*/ 	.word	0x00000008
        /*1b34*/ 	.word	0x000324a0
        /*1b38*/ 	.short	0x010a
        /*1b3a*/ 	.byte	0x3f
	.zero		1


	//   ....[56]....
        /*1b3c*/ 	.word	0x0001a890
        /*1b40*/ 	.word	0x00000008
        /*1b44*/ 	.word	0x000324c0
        /*1b48*/ 	.short	0x010a
        /*1b4a*/ 	.byte	0x3f
	.zero		1


	//   ....[57]....
        /*1b4c*/ 	.word	0x0001aea0
        /*1b50*/ 	.word	0x00000006
        /*1b54*/ 	.word	0x000324a0
        /*1b58*/ 	.short	0x010a
        /*1b5a*/ 	.byte	0x3f
	.zero		1


	//   ....[58]....
        /*1b5c*/ 	.word	0x0001b0e0
        /*1b60*/ 	.word	0x00000006
        /*1b64*/ 	.word	0x000324c0
        /*1b68*/ 	.short	0x010a
        /*1b6a*/ 	.byte	0x3f
	.zero		1


	//   ....[59]....
        /*1b6c*/ 	.word	0x0001c360
        /*1b70*/ 	.word	0x00000017
        /*1b74*/ 	.word	0x00032440
        /*1b78*/ 	.short	0x010a
        /*1b7a*/ 	.byte	0x3f
	.zero		1


	//   ....[60]....
        /*1b7c*/ 	.word	0x0001c9b0
        /*1b80*/ 	.word	0x00000017
        /*1b84*/ 	.word	0x00032430
        /*1b88*/ 	.short	0x0107
        /*1b8a*/ 	.byte	0x3f
	.zero		1


	//   ....[61]....
        /*1b8c*/ 	.word	0x0001ca80
        /*1b90*/ 	.word	0x00000017
        /*1b94*/ 	.word	0x00032430
        /*1b98*/ 	.short	0x0101
        /*1b9a*/ 	.byte	0x3f
	.zero		1


	//   ....[62]....
        /*1b9c*/ 	.word	0x0001d5f0
        /*1ba0*/ 	.word	0x00000010
        /*1ba4*/ 	.word	0x00032400
        /*1ba8*/ 	.short	0x0107
        /*1baa*/ 	.byte	0x3f
	.zero		1


	//   ....[63]....
        /*1bac*/ 	.word	0x0001d680
        /*1bb0*/ 	.word	0x00000010
        /*1bb4*/ 	.word	0x00032400
        /*1bb8*/ 	.short	0x0101
        /*1bba*/ 	.byte	0x3f
	.zero		1


	//   ....[64]....
        /*1bbc*/ 	.word	0x0001e110
        /*1bc0*/ 	.word	0x00000010
        /*1bc4*/ 	.word	0x00032410
        /*1bc8*/ 	.short	0x0107
        /*1bca*/ 	.byte	0x3f
	.zero		1


	//   ....[65]....
        /*1bcc*/ 	.word	0x0001e210
        /*1bd0*/ 	.word	0x00000010
        /*1bd4*/ 	.word	0x00032410
        /*1bd8*/ 	.short	0x0101
        /*1bda*/ 	.byte	0x3f
	.zero		1


	//   ....[66]....
        /*1bdc*/ 	.word	0x0001e230
        /*1be0*/ 	.word	0x00000010
        /*1be4*/ 	.word	0x00032420
        /*1be8*/ 	.short	0x010a
        /*1bea*/ 	.byte	0x3f
	.zero		1


	//   ....[67]....
        /*1bec*/ 	.word	0x0001e2c0
        /*1bf0*/ 	.word	0x00000017
        /*1bf4*/ 	.word	0x00032460
        /*1bf8*/ 	.short	0x010a
        /*1bfa*/ 	.byte	0x3f
	.zero		1


	//   ....[68]....
        /*1bfc*/ 	.word	0x0001ea40
        /*1c00*/ 	.word	0x00000017
        /*1c04*/ 	.word	0x00032450
        /*1c08*/ 	.short	0x0107
        /*1c0a*/ 	.byte	0x3f
	.zero		1


	//   ....[69]....
        /*1c0c*/ 	.word	0x0001eb10
        /*1c10*/ 	.word	0x00000017
        /*1c14*/ 	.word	0x00032450
        /*1c18*/ 	.short	0x0101
        /*1c1a*/ 	.byte	0x3f
	.zero		1


	//   ....[70]....
        /*1c1c*/ 	.word	0x0001ee50
        /*1c20*/ 	.word	0x00000006
        /*1c24*/ 	.word	0x00032440
        /*1c28*/ 	.short	0x010a
        /*1c2a*/ 	.byte	0x3f
	.zero		1


	//   ....[71]....
        /*1c2c*/ 	.word	0x0001f210
        /*1c30*/ 	.word	0x00000006
        /*1c34*/ 	.word	0x00032430
        /*1c38*/ 	.short	0x0107
        /*1c3a*/ 	.byte	0x3f
	.zero		1


	//   ....[72]....
        /*1c3c*/ 	.word	0x0001f2d0
        /*1c40*/ 	.word	0x00000006
        /*1c44*/ 	.word	0x00032430
        /*1c48*/ 	.short	0x0101
        /*1c4a*/ 	.byte	0x3f
	.zero		1


	//   ....[73]....
        /*1c4c*/ 	.word	0x0001f300
        /*1c50*/ 	.word	0x00000006
        /*1c54*/ 	.word	0x00032460
        /*1c58*/ 	.short	0x010a
        /*1c5a*/ 	.byte	0x3f
	.zero		1


	//   ....[74]....
        /*1c5c*/ 	.word	0x0001f800
        /*1c60*/ 	.word	0x00000006
        /*1c64*/ 	.word	0x00032450
        /*1c68*/ 	.short	0x0107
        /*1c6a*/ 	.byte	0x3f
	.zero		1


	//   ....[75]....
        /*1c6c*/ 	.word	0x0001f8c0
        /*1c70*/ 	.word	0x00000006
        /*1c74*/ 	.word	0x00032450
        /*1c78*/ 	.short	0x0101
        /*1c7a*/ 	.byte	0x3f
	.zero		1


	//   ....[76]....
        /*1c7c*/ 	.word	0x00020b50
        /*1c80*/ 	.word	0x00000004
        /*1c84*/ 	.word	0x00032420
        /*1c88*/ 	.short	0x010a
        /*1c8a*/ 	.byte	0x3f
	.zero		1


	//   ....[77]....
        /*1c8c*/ 	.word	0x00020cc0
        /*1c90*/ 	.word	0x00000005
        /*1c94*/ 	.word	0x00032440
        /*1c98*/ 	.short	0x010a
        /*1c9a*/ 	.byte	0x3f
	.zero		1


	//   ....[78]....
        /*1c9c*/ 	.word	0x00020d60
        /*1ca0*/ 	.word	0x00000013
        /*1ca4*/ 	.word	0x00032440
        /*1ca8*/ 	.short	0x010a
        /*1caa*/ 	.byte	0x3f
	.zero		1


	//   ....[79]....
        /*1cac*/ 	.word	0x00020da0
        /*1cb0*/ 	.word	0x00000005
        /*1cb4*/ 	.word	0x00032460
        /*1cb8*/ 	.short	0x010a
        /*1cba*/ 	.byte	0x3f
	.zero		1


	//   ....[80]....
        /*1cbc*/ 	.word	0x00020de0
        /*1cc0*/ 	.word	0x00000013
        /*1cc4*/ 	.word	0x00032460
        /*1cc8*/ 	.short	0x010a
        /*1cca*/ 	.byte	0x3f
	.zero		1


	//   ....[81]....
        /*1ccc*/ 	.word	0x00020e40
        /*1cd0*/ 	.word	0x00000057
        /*1cd4*/ 	.word	0x00032490
        /*1cd8*/ 	.short	0x010a
        /*1cda*/ 	.byte	0x3f
	.zero		1


	//   ....[82]....
        /*1cdc*/ 	.word	0x000210d0
        /*1ce0*/ 	.word	0x00000057
        /*1ce4*/ 	.word	0x00032490
        /*1ce8*/ 	.short	0x010a
        /*1cea*/ 	.byte	0x3f
	.zero		1


	//   ....[83]....
        /*1cec*/ 	.word	0x00021380
        /*1cf0*/ 	.word	0x00000057
        /*1cf4*/ 	.word	0x00032490
        /*1cf8*/ 	.short	0x010a
        /*1cfa*/ 	.byte	0x3f
	.zero		1


	//   ....[84]....
        /*1cfc*/ 	.word	0x00021630
        /*1d00*/ 	.word	0x00000057
        /*1d04*/ 	.word	0x000324b0
        /*1d08*/ 	.short	0x010a
        /*1d0a*/ 	.byte	0x3f
	.zero		1


	//   ....[85]....
        /*1d0c*/ 	.word	0x00021ab0
        /*1d10*/ 	.word	0x00000017
        /*1d14*/ 	.word	0x00032400
        /*1d18*/ 	.short	0x010a
        /*1d1a*/ 	.byte	0x3f
	.zero		1


	//   ....[86]....
        /*1d1c*/ 	.word	0x000220a0
        /*1d20*/ 	.word	0x00000017
        /*1d24*/ 	.word	0x00032400
        /*1d28*/ 	.short	0x010a
        /*1d2a*/ 	.byte	0x3f
	.zero		1


	//   ....[87]....
        /*1d2c*/ 	.word	0x000220f0
        /*1d30*/ 	.word	0x00000009
        /*1d34*/ 	.word	0x00032430
        /*1d38*/ 	.short	0x010a
        /*1d3a*/ 	.byte	0x3f
	.zero		1


	//   ....[88]....
        /*1d3c*/ 	.word	0x00022140
        /*1d40*/ 	.word	0x00000017
        /*1d44*/ 	.word	0x00032410
        /*1d48*/ 	.short	0x010a
        /*1d4a*/ 	.byte	0x3f
	.zero		1


	//   ....[89]....
        /*1d4c*/ 	.word	0x00022190
        /*1d50*/ 	.word	0x00000009
        /*1d54*/ 	.word	0x00032450
        /*1d58*/ 	.short	0x010a
        /*1d5a*/ 	.byte	0x3f
	.zero		1


	//   ....[90]....
        /*1d5c*/ 	.word	0x000221e0
        /*1d60*/ 	.word	0x0000000a
        /*1d64*/ 	.word	0x00032430
        /*1d68*/ 	.short	0x010a
        /*1d6a*/ 	.byte	0x3f
	.zero		1


	//   ....[91]....
        /*1d6c*/ 	.word	0x00022230
        /*1d70*/ 	.word	0x0000000a
        /*1d74*/ 	.word	0x00032450
        /*1d78*/ 	.short	0x010a
        /*1d7a*/ 	.byte	0x3f
	.zero		1


	//   ....[92]....
        /*1d7c*/ 	.word	0x00022280
        /*1d80*/ 	.word	0x0000000a
        /*1d84*/ 	.word	0x00032430
        /*1d88*/ 	.short	0x010a
        /*1d8a*/ 	.byte	0x3f
	.zero		1


	//   ....[93]....
        /*1d8c*/ 	.word	0x000222d0
        /*1d90*/ 	.word	0x0000000a
        /*1d94*/ 	.word	0x00032450
        /*1d98*/ 	.short	0x010a
        /*1d9a*/ 	.byte	0x3f
	.zero		1


	//   ....[94]....
        /*1d9c*/ 	.word	0x00022f20
        /*1da0*/ 	.word	0x00000010
        /*1da4*/ 	.word	0x00032420
        /*1da8*/ 	.short	0x010a
        /*1daa*/ 	.byte	0x3f
	.zero		1


	//   ....[95]....
        /*1dac*/ 	.word	0x00022f70
        /*1db0*/ 	.word	0x00000008
        /*1db4*/ 	.word	0x000324a0
        /*1db8*/ 	.short	0x010a
        /*1dba*/ 	.byte	0x3f
	.zero		1


	//   ....[96]....
        /*1dbc*/ 	.word	0x00022fc0
        /*1dc0*/ 	.word	0x00000008
        /*1dc4*/ 	.word	0x000324c0
        /*1dc8*/ 	.short	0x010a
        /*1dca*/ 	.byte	0x3f
	.zero		1


	//   ....[97]....
        /*1dcc*/ 	.word	0x00023010
        /*1dd0*/ 	.word	0x00000006
        /*1dd4*/ 	.word	0x000324a0
        /*1dd8*/ 	.short	0x010a
        /*1dda*/ 	.byte	0x3f
	.zero		1


	//   ....[98]....
        /*1ddc*/ 	.word	0x00023060
        /*1de0*/ 	.word	0x00000006
        /*1de4*/ 	.word	0x000324c0
        /*1de8*/ 	.short	0x010a
        /*1dea*/ 	.byte	0x3f
	.zero		1


	//   ....[99]....
        /*1dec*/ 	.word	0x00023180
        /*1df0*/ 	.word	0x00000017
        /*1df4*/ 	.word	0x00032440
        /*1df8*/ 	.short	0x010a
        /*1dfa*/ 	.byte	0x3f
	.zero		1


	//   ....[100]....
        /*1dfc*/ 	.word	0x00025210
        /*1e00*/ 	.word	0x00000010
        /*1e04*/ 	.word	0x00032420
        /*1e08*/ 	.short	0x010a
        /*1e0a*/ 	.byte	0x3f
	.zero		1


	//   ....[101]....
        /*1e0c*/ 	.word	0x00025260
        /*1e10*/ 	.word	0x00000017
        /*1e14*/ 	.word	0x00032460
        /*1e18*/ 	.short	0x010a
        /*1e1a*/ 	.byte	0x3f
	.zero		1


	//   ....[102]....
        /*1e1c*/ 	.word	0x00025bb0
        /*1e20*/ 	.word	0x00000006
        /*1e24*/ 	.word	0x00032440
        /*1e28*/ 	.short	0x010a
        /*1e2a*/ 	.byte	0x3f
	.zero		1


	//   ....[103]....
        /*1e2c*/ 	.word	0x00026290
        /*1e30*/ 	.word	0x00000006
        /*1e34*/ 	.word	0x00032460
        /*1e38*/ 	.short	0x010a
        /*1e3a*/ 	.byte	0x3f
	.zero		1


	//   ....[104]....
        /*1e3c*/ 	.word	0x000273e0
        /*1e40*/ 	.word	0x00000004
        /*1e44*/ 	.word	0x00032420
        /*1e48*/ 	.short	0x010a
        /*1e4a*/ 	.byte	0x3f
	.zero		1


	//   ....[105]....
        /*1e4c*/ 	.word	0x00027580
        /*1e50*/ 	.word	0x00000005
        /*1e54*/ 	.word	0x00032440
        /*1e58*/ 	.short	0x010a
        /*1e5a*/ 	.byte	0x3f
	.zero		1


	//   ....[106]....
        /*1e5c*/ 	.word	0x000275d0
        /*1e60*/ 	.word	0x00000013
        /*1e64*/ 	.word	0x00032440
        /*1e68*/ 	.short	0x010a
        /*1e6a*/ 	.byte	0x3f
	.zero		1


	//   ....[107]....
        /*1e6c*/ 	.word	0x00027620
        /*1e70*/ 	.word	0x00000005
        /*1e74*/ 	.word	0x00032460
        /*1e78*/ 	.short	0x010a
        /*1e7a*/ 	.byte	0x3f
	.zero		1


	//----- nvinfo : EIATTR_NUM_MBARRIERS
	.align		4
.L_645:
        /*1e7c*/ 	.byte	0x03, 0x38
        /*1e7e*/ 	.short	0x0017


	//----- nvinfo : EIATTR_EXIT_INSTR_OFFSETS
	.align		4
        /*1e80*/ 	.byte	0x04, 0x1c
        /*1e82*/ 	.short	(.L_647 - .L_646)


	//   ....[0]....
.L_646:
        /*1e84*/ 	.word	0x00020e30


	//----- nvinfo : EIATTR_MAX_THREADS
	.align		4
.L_647:
        /*1e88*/ 	.byte	0x04, 0x05
        /*1e8a*/ 	.short	(.L_649 - .L_648)
.L_648:
        /*1e8c*/ 	.word	0x00000180
        /*1e90*/ 	.word	0x00000001
        /*1e94*/ 	.word	0x00000001


	//----- nvinfo : EIATTR_CRS_STACK_SIZE
	.align		4
.L_649:
        /*1e98*/ 	.byte	0x04, 0x1e
        /*1e9a*/ 	.short	(.L_651 - .L_650)
.L_650:
        /*1e9c*/ 	.word	0x00000000


	//----- nvinfo : EIATTR_CBANK_PARAM_SIZE
	.align		4
.L_651:
        /*1ea0*/ 	.byte	0x03, 0x19
        /*1ea2*/ 	.short	0x0bf0


	//----- nvinfo : EIATTR_PARAM_CBANK
	.align		4
        /*1ea4*/ 	.byte	0x04, 0x0a
        /*1ea6*/ 	.short	(.L_653 - .L_652)
	.align		4
.L_652:
        /*1ea8*/ 	.word	index@(.nv.constant0._ZN7cutlass13device_kernelIN5flash11enable_sm90INS1_16FlashAttnFwdSm90INS1_25CollectiveMainloopFwdSm90ILi2EN4cute5tupleIJNS5_1CILi1EEES8_S8_EEENS6_IJNS7_ILi128EEENS7_ILi96EEENS7_ILi64EEEEEELi256ENS_10bfloat16_tEfNS_4arch4Sm90ELb1ELb0ELb0ELb1ELb1ELb1ELb1ELb1ELb0ELb1ELb1ELb0EEENS1_21CollectiveEpilogueFwdINS6_IJSA_NS7_ILi256EEESB_EEES9_SE_SG_Li256ELb1ELb1ELb1ELb0EEENS1_36VarlenDynamicPersistentTileSchedulerILi128ELi96ELi256ELi128ELb1ELb1ELb1ELb1ELb1ELb1EEEEEEEEEvNT_6ParamsE)
        /*1eac*/ 	.short	0x0210
        /*1eae*/ 	.short	0x0bf0


	//----- nvinfo : EIATTR_SW_WAR
	.align		4
.L_653:
        /*1eb0*/ 	.byte	0x04, 0x36
        /*1eb2*/ 	.short	(.L_655 - .L_654)
.L_654:
        /*1eb4*/ 	.word	0x00000008
.L_655:


//--------------------- .nv.callgraph             --------------------------
	.section	.nv.callgraph,"",@"SHT_CUDA_CALLGRAPH"
	.align	4
	.sectionentsize	8
	.align		4
        /*0000*/ 	.word	0x00000000
	.align		4
        /*0004*/ 	.word	0xffffffff
	.align		4
        /*0008*/ 	.word	index@(_ZN7cutlass13device_kernelIN5flash11enable_sm90INS1_16FlashAttnFwdSm90INS1_25CollectiveMainloopFwdSm90ILi2EN4cute5tupleIJNS5_1CILi1EEES8_S8_EEENS6_IJNS7_ILi128EEENS7_ILi96EEENS7_ILi64EEEEEELi256ENS_10bfloat16_tEfNS_4arch4Sm90ELb0ELb0ELb0ELb0ELb1ELb0ELb0ELb1ELb0ELb1ELb1ELb0EEENS1_21CollectiveEpilogueFwdINS6_IJSA_NS7_ILi256EEESB_EEES9_SE_SG_Li256ELb0ELb1ELb1ELb0EEENS1_19SingleTileSchedulerILb0ELb1ELb1ELi128EEEEEEEEEvNT_6ParamsE)
	.align		4
        /*000c*/ 	.word	index@(__assertfail)
	.align		4
        /*0010*/ 	.word	index@(_ZN7cutlass13device_kernelIN5flash11enable_sm90INS1_16FlashAttnFwdSm90INS1_25CollectiveMainloopFwdSm90ILi2EN4cute5tupleIJNS5_1CILi1EEES8_S8_EEENS6_IJNS7_ILi128EEENS7_ILi96EEENS7_ILi64EEEEEELi256ENS_10bfloat16_tEfNS_4arch4Sm90ELb0ELb0ELb0ELb0ELb1ELb0ELb1ELb1ELb0ELb1ELb1ELb0EEENS1_21CollectiveEpilogueFwdINS6_IJSA_NS7_ILi256EEESB_EEES9_SE_SG_Li256ELb0ELb1ELb1ELb0EEENS1_19SingleTileSchedulerILb0ELb1ELb1ELi128EEEEEEEEEvNT_6ParamsE)
	.align		4
        /*0014*/ 	.word	index@(__assertfail)
	.align		4
        /*0018*/ 	.word	index@(_ZN7cutlass13device_kernelIN5flash11enable_sm90INS1_16FlashAttnFwdSm90INS1_25CollectiveMainloopFwdSm90ILi2EN4cute5tupleIJNS5_1CILi1EEES8_S8_EEENS6_IJNS7_ILi128EEENS7_ILi96EEENS7_ILi64EEEEEELi256ENS_10bfloat16_tEfNS_4arch4Sm90ELb0ELb0ELb0ELb1ELb1ELb0ELb0ELb1ELb0ELb1ELb1ELb0EEENS1_21CollectiveEpilogueFwdINS6_IJSA_NS7_ILi256EEESB_EEES9_SE_SG_Li256ELb1ELb1ELb1ELb0EEENS1_36VarlenDynamicPersistentTileSchedulerILi128ELi96ELi256ELi128ELb1ELb1ELb1ELb0ELb1ELb1EEEEEEEEEvNT_6ParamsE)
	.align		4
        /*001c*/ 	.word	index@(__assertfail)
	.align		4
        /*0020*/ 	.word	index@(_ZN7cutlass13device_kernelIN5flash11enable_sm90INS1_16FlashAttnFwdSm90INS1_25CollectiveMainloopFwdSm90ILi2EN4cute5tupleIJNS5_1CILi1EEES8_S8_EEENS6_IJNS7_ILi128EEENS7_ILi96EEENS7_ILi64EEEEEELi256ENS_10bfloat16_tEfNS_4arch4Sm90ELb0ELb0ELb0ELb1ELb1ELb1ELb0ELb1ELb0ELb1ELb1ELb0EEENS1_21CollectiveEpilogueFwdINS6_IJSA_NS7_ILi256EEESB_EEES9_SE_SG_Li256ELb1ELb1ELb1ELb0EEENS1_36VarlenDynamicPersistentTileSchedulerILi128ELi96ELi256ELi128ELb1ELb1ELb1ELb0ELb1ELb1EEEEEEEEEvNT_6ParamsE)
	.align		4
        /*0024*/ 	.word	index@(__assertfail)
	.align		4
        /*0028*/ 	.word	index@(_ZN7cutlass13device_kernelIN5flash11enable_sm90INS1_16FlashAttnFwdSm90INS1_25CollectiveMainloopFwdSm90ILi2EN4cute5tupleIJNS5_1CILi1EEES8_S8_EEENS6_IJNS7_ILi128EEENS7_ILi96EEENS7_ILi64EEEEEELi256ENS_10bfloat16_tEfNS_4arch4Sm90ELb0ELb0ELb0ELb1ELb1ELb0ELb1ELb1ELb0ELb1ELb1ELb0EEENS1_21CollectiveEpilogueFwdINS6_IJSA_NS7_ILi256EEESB_EEES9_SE_SG_Li256ELb1ELb1ELb1ELb0EEENS1_36VarlenDynamicPersistentTileSchedulerILi128ELi96ELi256ELi128ELb1ELb1ELb1ELb0ELb1ELb1EEEEEEEEEvNT_6ParamsE)
	.align		4
        /*002c*/ 	.word	index@(__assertfail)
	.align		4
        /*0030*/ 	.word	index@(_ZN7cutlass13device_kernelIN5flash11enable_sm90INS1_16FlashAttnFwdSm90INS1_25CollectiveMainloopFwdSm90ILi2EN4cute5tupleIJNS5_1CILi1EEES8_S8_EEENS6_IJNS7_ILi128EEENS7_ILi96EEENS7_ILi64EEEEEELi256ENS_10bfloat16_tEfNS_4arch4Sm90ELb0ELb0ELb0ELb1ELb1ELb1ELb1ELb1ELb0ELb1ELb1ELb0EEENS1_21CollectiveEpilogueFwdINS6_IJSA_NS7_ILi256EEESB_EEES9_SE_SG_Li256ELb1ELb1ELb1ELb0EEENS1_36VarlenDynamicPersistentTileSchedulerILi128ELi96ELi256ELi128ELb1ELb1ELb1ELb0ELb1ELb1EEEEEEEEEvNT_6ParamsE)
	.align		4
        /*0034*/ 	.word	index@(__assertfail)
	.align		4
        /*0038*/ 	.word	index@(_ZN7cutlass13device_kernelIN5flash11enable_sm90INS1_16FlashAttnFwdSm90INS1_25CollectiveMainloopFwdSm90ILi2EN4cute5tupleIJNS5_1CILi1EEES8_S8_EEENS6_IJNS7_ILi128EEENS7_ILi96EEENS7_ILi64EEEEEELi256ENS_10bfloat16_tEfNS_4arch4Sm90ELb0ELb1ELb0ELb0ELb1ELb0ELb0ELb1ELb0ELb1ELb1ELb0EEENS1_21CollectiveEpilogueFwdINS6_IJSA_NS7_ILi256EEESB_EEES9_SE_SG_Li256ELb0ELb1ELb1ELb0EEENS1_19SingleTileSchedulerILb0ELb1ELb1ELi128EEEEEEEEEvNT_6ParamsE)
	.align		4
        /*003c*/ 	.word	index@(__assertfail)
	.align		4
        /*0040*/ 	.word	index@(_ZN7cutlass13device_kernelIN5flash11enable_sm90INS1_16FlashAttnFwdSm90INS1_25CollectiveMainloopFwdSm90ILi2EN4cute5tupleIJNS5_1CILi1EEES8_S8_EEENS6_IJNS7_ILi128EEENS7_ILi96EEENS7_ILi64EEEEEELi256ENS_10bfloat16_tEfNS_4arch4Sm90ELb0ELb1ELb0ELb0ELb1ELb0ELb1ELb1ELb0ELb1ELb1ELb0EEENS1_21CollectiveEpilogueFwdINS6_IJSA_NS7_ILi256EEESB_EEES9_SE_SG_Li256ELb0ELb1ELb1ELb0EEENS1_19SingleTileSchedulerILb0ELb1ELb1ELi128EEEEEEEEEvNT_6ParamsE)
	.align		4
        /*0044*/ 	.word	index@(__assertfail)
	.align		4
        /*0048*/ 	.word	index@(_ZN7cutlass13device_kernelIN5flash11enable_sm90INS1_16FlashAttnFwdSm90INS1_25CollectiveMainloopFwdSm90ILi2EN4cute5tupleIJNS5_1CILi1EEES8_S8_EEENS6_IJNS7_ILi128EEENS7_ILi96EEENS7_ILi64EEEEEELi256ENS_10bfloat16_tEfNS_4arch4Sm90ELb0ELb1ELb0ELb1ELb1ELb0ELb0ELb1ELb0ELb1ELb1ELb0EEENS1_21CollectiveEpilogueFwdINS6_IJSA_NS7_ILi256EEESB_EEES9_SE_SG_Li256ELb1ELb1ELb1ELb0EEENS1_36VarlenDynamicPersistentTileSchedulerILi128ELi96ELi256ELi128ELb1ELb1ELb1ELb1ELb0ELb1EEEEEEEEEvNT_6ParamsE)
	.align		4
        /*004c*/ 	.word	index@(__assertfail)
	.align		4
        /*0050*/ 	.word	index@(_ZN7cutlass13device_kernelIN5flash11enable_sm90INS1_16FlashAttnFwdSm90INS1_25CollectiveMainloopFwdSm90ILi2EN4cute5tupleIJNS5_1CILi1EEES8_S8_EEENS6_IJNS7_ILi128EEENS7_ILi96EEENS7_ILi64EEEEEELi256ENS_10bfloat16_tEfNS_4arch4Sm90ELb0ELb1ELb0ELb1ELb1ELb1ELb0ELb1ELb0ELb1ELb1ELb0EEENS1_21CollectiveEpilogueFwdINS6_IJSA_NS7_ILi256EEESB_EEES9_SE_SG_Li256ELb1ELb1ELb1ELb0EEENS1_36VarlenDynamicPersistentTileSchedulerILi128ELi96ELi256ELi128ELb1ELb1ELb1ELb1ELb0ELb1EEEEEEEEEvNT_6ParamsE)
	.align		4
        /*0054*/ 	.word	index@(__assertfail)
	.align		4
        /*0058*/ 	.word	index@(_ZN7cutlass13device_kernelIN5flash11enable_sm90INS1_16FlashAttnFwdSm90INS1_25CollectiveMainloopFwdSm90ILi2EN4cute5tupleIJNS5_1CILi1EEES8_S8_EEENS6_IJNS7_ILi128EEENS7_ILi96EEENS7_ILi64EEEEEELi256ENS_10bfloat16_tEfNS_4arch4Sm90ELb0ELb1ELb0ELb1ELb1ELb0ELb1ELb1ELb0ELb1ELb1ELb0EEENS1_21CollectiveEpilogueFwdINS6_IJSA_NS7_ILi256EEESB_EEES9_SE_SG_Li256ELb1ELb1ELb1ELb0EEENS1_36VarlenDynamicPersistentTileSchedulerILi128ELi96ELi256ELi128ELb1ELb1ELb1ELb1ELb0ELb1EEEEEEEEEvNT_6ParamsE)
	.align		4
        /*005c*/ 	.word	index@(__assertfail)
	.align		4
        /*0060*/ 	.word	index@(_ZN7cutlass13device_kernelIN5flash11enable_sm90INS1_16FlashAttnFwdSm90INS1_25CollectiveMainloopFwdSm90ILi2EN4cute5tupleIJNS5_1CILi1EEES8_S8_EEENS6_IJNS7_ILi128EEENS7_ILi96EEENS7_ILi64EEEEEELi256ENS_10bfloat16_tEfNS_4arch4Sm90ELb0ELb1ELb0ELb1ELb1ELb1ELb1ELb1ELb0ELb1ELb1ELb0EEENS1_21CollectiveEpilogueFwdINS6_IJSA_NS7_ILi256EEESB_EEES9_SE_SG_Li256ELb1ELb1ELb1ELb0EEENS1_36VarlenDynamicPersistentTileSchedulerILi128ELi96ELi256ELi128ELb1ELb1ELb1ELb1ELb0ELb1EEEEEEEEEvNT_6ParamsE)
	.align		4
        /*0064*/ 	.word	index@(__assertfail)
	.align		4
        /*0068*/ 	.word	index@(_ZN7cutlass13device_kernelIN5flash11enable_sm90INS1_16FlashAttnFwdSm90INS1_25CollectiveMainloopFwdSm90ILi2EN4cute5tupleIJNS5_1CILi1EEES8_S8_EEENS6_IJNS7_ILi128EEENS7_ILi96EEENS7_ILi64EEEEEELi256ENS_10bfloat16_tEfNS_4arch4Sm90ELb1ELb0ELb0ELb0ELb1ELb0ELb0ELb1ELb0ELb1ELb1ELb0EEENS1_21CollectiveEpilogueFwdINS6_IJSA_NS7_ILi256EEESB_EEES9_SE_SG_Li256ELb0ELb1ELb1ELb0EEENS1_19SingleTileSchedulerILb0ELb1ELb1ELi128EEEEEEEEEvNT_6ParamsE)
	.align		4
        /*006c*/ 	.word	index@(__assertfail)
	.align		4
        /*0070*/ 	.word	index@(_ZN7cutlass13device_kernelIN5flash11enable_sm90INS1_16FlashAttnFwdSm90INS1_25CollectiveMainloopFwdSm90ILi2EN4cute5tupleIJNS5_1CILi1EEES8_S8_EEENS6_IJNS7_ILi128EEENS7_ILi96EEENS7_ILi64EEEEEELi256ENS_10bfloat16_tEfNS_4arch4Sm90ELb1ELb0ELb0ELb0ELb1ELb0ELb1ELb1ELb0ELb1ELb1ELb0EEENS1_21CollectiveEpilogueFwdINS6_IJSA_NS7_ILi256EEESB_EEES9_SE_SG_Li256ELb0ELb1ELb1ELb0EEENS1_19SingleTileSchedulerILb0ELb1ELb1ELi128EEEEEEEEEvNT_6ParamsE)
	.align		4
        /*0074*/ 	.word	index@(__assertfail)
	.align		4
        /*0078*/ 	.word	index@(_ZN7cutlass13device_kernelIN5flash11enable_sm90INS1_16FlashAttnFwdSm90INS1_25CollectiveMainloopFwdSm90ILi2EN4cute5tupleIJNS5_1CILi1EEES8_S8_EEENS6_IJNS7_ILi128EEENS7_ILi96EEENS7_ILi64EEEEEELi256ENS_10bfloat16_tEfNS_4arch4Sm90ELb1ELb0ELb0ELb1ELb1ELb0ELb0ELb1ELb0ELb1ELb1ELb0EEENS1_21CollectiveEpilogueFwdINS6_IJSA_NS7_ILi256EEESB_EEES9_SE_SG_Li256ELb1ELb1ELb1ELb0EEENS1_36VarlenDynamicPersistentTileSchedulerILi128ELi96ELi256ELi128ELb1ELb1ELb1ELb1ELb1ELb1EEEEEEEEEvNT_6ParamsE)
	.align		4
        /*007c*/ 	.word	index@(__assertfail)
	.align		4
        /*0080*/ 	.word	index@(_ZN7cutlass13device_kernelIN5flash11enable_sm90INS1_16FlashAttnFwdSm90INS1_25CollectiveMainloopFwdSm90ILi2EN4cute5tupleIJNS5_1CILi1EEES8_S8_EEENS6_IJNS7_ILi128EEENS7_ILi96EEENS7_ILi64EEEEEELi256ENS_10bfloat16_tEfNS_4arch4Sm90ELb1ELb0ELb0ELb1ELb1ELb1ELb0ELb1ELb0ELb1ELb1ELb0EEENS1_21CollectiveEpilogueFwdINS6_IJSA_NS7_ILi256EEESB_EEES9_SE_SG_Li256ELb1ELb1ELb1ELb0EEENS1_36VarlenDynamicPersistentTileSchedulerILi128ELi96ELi256ELi128ELb1ELb1ELb1ELb1ELb1ELb1EEEEEEEEEvNT_6ParamsE)
	.align		4
        /*0084*/ 	.word	index@(__assertfail)
	.align		4
        /*0088*/ 	.word	index@(_ZN7cutlass13device_kernelIN5flash11enable_sm90INS1_16FlashAttnFwdSm90INS1_25CollectiveMainloopFwdSm90ILi2EN4cute5tupleIJNS5_1CILi1EEES8_S8_EEENS6_IJNS7_ILi128EEENS7_ILi96EEENS7_ILi64EEEEEELi256ENS_10bfloat16_tEfNS_4arch4Sm90ELb1ELb0ELb0ELb1ELb1ELb0ELb1ELb1ELb0ELb1ELb1ELb0EEENS1_21CollectiveEpilogueFwdINS6_IJSA_NS7_ILi256EEESB_EEES9_SE_SG_Li256ELb1ELb1ELb1ELb0EEENS1_36VarlenDynamicPersistentTileSchedulerILi128ELi96ELi256ELi128ELb1ELb1ELb1ELb1ELb1ELb1EEEEEEEEEvNT_6ParamsE)
	.align		4
        /*008c*/ 	.word	index@(__assertfail)
	.align		4
        /*0090*/ 	.word	index@(_ZN7cutlass13device_kernelIN5flash11enable_sm90INS1_16FlashAttnFwdSm90INS1_25CollectiveMainloopFwdSm90ILi2EN4cute5tupleIJNS5_1CILi1EEES8_S8_EEENS6_IJNS7_ILi128EEENS7_ILi96EEENS7_ILi64EEEEEELi256ENS_10bfloat16_tEfNS_4arch4Sm90ELb1ELb0ELb0ELb1ELb1ELb1ELb1ELb1ELb0ELb1ELb1ELb0EEENS1_21CollectiveEpilogueFwdINS6_IJSA_NS7_ILi256EEESB_EEES9_SE_SG_Li256ELb1ELb1ELb1ELb0EEENS1_36VarlenDynamicPersistentTileSchedulerILi128ELi96ELi256ELi128ELb1ELb1ELb1ELb1ELb1ELb1EEEEEEEEEvNT_6ParamsE)
	.align		4
        /*0094*/ 	.word	index@(__assertfail)
	.align		4
        /*0098*/ 	.word	0x00000000
	.align		4
        /*009c*/ 	.word	0xfffffffe
	.align		4
        /*00a0*/ 	.word	0x00000000
	.align		4
        /*00a4*/ 	.word	0xfffffffd
	.align		4
        /*00a8*/ 	.word	0x00000000
	.align		4
        /*00ac*/ 	.word	0xfffffffc


//--------------------- .nv.constant4             --------------------------
	.section	.nv.constant4,"a",@progbits
	.align	8
	.align		8
.nv.constant4:
        /*0000*/ 	.dword	__assertfail
	.align		8
        /*0008*/ 	.dword	__unnamed_1
	.align		8
        /*0010*/ 	.dword	__unnamed_2
	.align		8
        /*0018*/ 	.dword	__unnamed_3
	.align		8
        /*0020*/ 	.dword	__unnamed_4
	.align		8
        /*0028*/ 	.dword	__unnamed_5
	.align		8
        /*0030*/ 	.dword	__unnamed_6
	.align		8
        /*0038*/ 	.dword	__unnamed_7
	.align		8
        /*0040*/ 	.dword	_ZN81_INTERNAL_afd8fa15_45_flash_fwd_hdim64_256_bf16_paged_split_sm90_cu_61719c98_48154cuda3std3__45__cpo5beginE
	.align		8
        /*0048*/ 	.dword	_ZN81_INTERNAL_afd8fa15_45_flash_fwd_hdim64_256_bf16_paged_split_sm90_cu_61719c98_48154cuda3std3__45__cpo3endE
	.align		8
        /*0050*/ 	.dword	_ZN81_INTERNAL_afd8fa15_45_flash_fwd_hdim64_256_bf16_paged_split_sm90_cu_61719c98_48154cuda3std3__45__cpo6cbeginE
	.align		8
        /*0058*/ 	.dword	_ZN81_INTERNAL_afd8fa15_45_flash_fwd_hdim64_256_bf16_paged_split_sm90_cu_61719c98_48154cuda3std3__45__cpo4cendE
	.align		8
        /*0060*/ 	.dword	_ZN81_INTERNAL_afd8fa15_45_flash_fwd_hdim64_256_bf16_paged_split_sm90_cu_61719c98_48154cuda3std3__483_GLOBAL__N__afd8fa15_45_flash_fwd_hdim64_256_bf16_paged_split_sm90_cu_61719c98_48156ignoreE
	.align		8
        /*0068*/ 	.dword	_ZN81_INTERNAL_afd8fa15_45_flash_fwd_hdim64_256_bf16_paged_split_sm90_cu_61719c98_48154cuda3std3__419piecewise_constructE
	.align		8
        /*0070*/ 	.dword	_ZN81_INTERNAL_afd8fa15_45_flash_fwd_hdim64_256_bf16_paged_split_sm90_cu_61719c98_48154cuda3std3__48in_placeE
	.align		8
        /*0078*/ 	.dword	_ZN81_INTERNAL_afd8fa15_45_flash_fwd_hdim64_256_bf16_paged_split_sm90_cu_61719c98_48154cuda3std6ranges3__45__cpo4swapE
	.align		8
        /*0080*/ 	.dword	_ZN81_INTERNAL_afd8fa15_45_flash_fwd_hdim64_256_bf16_paged_split_sm90_cu_61719c98_48154cuda3std6ranges3__45__cpo9iter_moveE
	.align		8
        /*0088*/ 	.dword	_ZN81_INTERNAL_afd8fa15_45_flash_fwd_hdim64_256_bf16_paged_split_sm90_cu_61719c98_48154cute7productE
	.align		8
        /*0090*/ 	.dword	_ZN81_INTERNAL_afd8fa15_45_flash_fwd_hdim64_256_bf16_paged_split_sm90_cu_61719c98_48154cute1_E
	.align		8
        /*0098*/ 	.dword	$str$23
	.align		8
        /*00a0*/ 	.dword	$str$24


//--------------------- .text._ZN7cutlass13device_kernelIN5flash11enable_sm90INS1_16FlashAttnFwdSm90INS1_25CollectiveMainloopFwdSm90ILi2EN4cute5tupleIJNS5_1CILi1EEES8_S8_EEENS6_IJNS7_ILi128EEENS7_ILi96EEENS7_ILi64EEEEEELi256ENS_10bfloat16_tEfNS_4arch4Sm90ELb0ELb0ELb0ELb0ELb1ELb0ELb0ELb1ELb0ELb1ELb1ELb0EEENS1_21CollectiveEpilogueFwdINS6_IJSA_NS7_ILi256EEESB_EEES9_SE_SG_Li256ELb0ELb1ELb1ELb0EEENS1_19SingleTileSchedulerILb0ELb1ELb1ELi128EEEEEEEEEvNT_6ParamsE --------------------------
	.section	.text._ZN7cutlass13device_kernelIN5flash11enable_sm90INS1_16FlashAttnFwdSm90INS1_25CollectiveMainloopFwdSm90ILi2EN4cute5tupleIJNS5_1CILi1EEES8_S8_EEENS6_IJNS7_ILi128EEENS7_ILi96EEENS7_ILi64EEEEEELi256ENS_10bfloat16_tEfNS_4arch4Sm90ELb0ELb0ELb0ELb0ELb1ELb0ELb0ELb1ELb0ELb1ELb1ELb0EEENS1_21CollectiveEpilogueFwdINS6_IJSA_NS7_ILi256EEESB_EEES9_SE_SG_Li256ELb0ELb1ELb1ELb0EEENS1_19SingleTileSchedulerILb0ELb1ELb1ELi128EEEEEEEEEvNT_6ParamsE,"ax",@progbits
	.align	128
.text._ZN7cutlass13device_kernelIN5flash11enable_sm90INS1_16FlashAttnFwdSm90INS1_25CollectiveMainloopFwdSm90ILi2EN4cute5tupleIJNS5_1CILi1EEES8_S8_EEENS6_IJNS7_ILi128EEENS7_ILi96EEENS7_ILi64EEEEEELi256ENS_10bfloat16_tEfNS_4arch4Sm90ELb0ELb0ELb0ELb0ELb1ELb0ELb0ELb1ELb0ELb1ELb1ELb0EEENS1_21CollectiveEpilogueFwdINS6_IJSA_NS7_ILi256EEESB_EEES9_SE_SG_Li256ELb0ELb1ELb1ELb0EEENS1_19SingleTileSchedulerILb0ELb1ELb1ELi128EEEEEEEEEvNT_6ParamsE:
        .type           _ZN7cutlass13device_kernelIN5flash11enable_sm90INS1_16FlashAttnFwdSm90INS1_25CollectiveMainloopFwdSm90ILi2EN4cute5tupleIJNS5_1CILi1EEES8_S8_EEENS6_IJNS7_ILi128EEENS7_ILi96EEENS7_ILi64EEEEEELi256ENS_10bfloat16_tEfNS_4arch4Sm90ELb0ELb0ELb0ELb0ELb1ELb0ELb0ELb1ELb0ELb1ELb1ELb0EEENS1_21CollectiveEpilogueFwdINS6_IJSA_NS7_ILi256EEESB_EEES9_SE_SG_Li256ELb0ELb1ELb1ELb0EEENS1_19SingleTileSchedulerILb0ELb1ELb1ELi128EEEEEEEEEvNT_6ParamsE,@function
        .size           _ZN7cutlass13device_kernelIN5flash11enable_sm90INS1_16FlashAttnFwdSm90INS1_25CollectiveMainloopFwdSm90ILi2EN4cute5tupleIJNS5_1CILi1EEES8_S8_EEENS6_IJNS7_ILi128EEENS7_ILi96EEENS7_ILi64EEEEEELi256ENS_10bfloat16_tEfNS_4arch4Sm90ELb0ELb0ELb0ELb0ELb1ELb0ELb0ELb1ELb0ELb1ELb1ELb0EEENS1_21CollectiveEpilogueFwdINS6_IJSA_NS7_ILi256EEESB_EEES9_SE_SG_Li256ELb0ELb1ELb1ELb0EEENS1_19SingleTileSchedulerILb0ELb1ELb1ELi128EEEEEEEEEvNT_6ParamsE,(.L_x_6556 - _ZN7cutlass13device_kernelIN5flash11enable_sm90INS1_16FlashAttnFwdSm90INS1_25CollectiveMainloopFwdSm90ILi2EN4cute5tupleIJNS5_1CILi1EEES8_S8_EEENS6_IJNS7_ILi128EEENS7_ILi96EEENS7_ILi64EEEEEELi256ENS_10bfloat16_tEfNS_4arch4Sm90ELb0ELb0ELb0ELb0ELb1ELb0ELb0ELb1ELb0ELb1ELb1ELb0EEENS1_21CollectiveEpilogueFwdINS6_IJSA_NS7_ILi256EEESB_EEES9_SE_SG_Li256ELb0ELb1ELb1ELb0EEENS1_19SingleTileSchedulerILb0ELb1ELb1ELi128EEEEEEEEEvNT_6ParamsE)
        .other          _ZN7cutlass13device_kernelIN5flash11enable_sm90INS1_16FlashAttnFwdSm90INS1_25CollectiveMainloopFwdSm90ILi2EN4cute5tupleIJNS5_1CILi1EEES8_S8_EEENS6_IJNS7_ILi128EEENS7_ILi96EEENS7_ILi64EEEEEELi256ENS_10bfloat16_tEfNS_4arch4Sm90ELb0ELb0ELb0ELb0ELb1ELb0ELb0ELb1ELb0ELb1ELb1ELb0EEENS1_21CollectiveEpilogueFwdINS6_IJSA_NS7_ILi256EEESB_EEES9_SE_SG_Li256ELb0ELb1ELb1ELb0EEENS1_19SingleTileSchedulerILb0ELb1ELb1ELi128EEEEEEEEEvNT_6ParamsE,@"STO_CUDA_ENTRY STV_DEFAULT"
_ZN7cutlass13device_kernelIN5flash11enable_sm90INS1_16FlashAttnFwdSm90INS1_25CollectiveMainloopFwdSm90ILi2EN4cute5tupleIJNS5_1CILi1EEES8_S8_EEENS6_IJNS7_ILi128EEENS7_ILi96EEENS7_ILi64EEEEEELi256ENS_10bfloat16_tEfNS_4arch4Sm90ELb0ELb0ELb0ELb0ELb1ELb0ELb0ELb1ELb0ELb1ELb1ELb0EEENS1_21CollectiveEpilogueFwdINS6_IJSA_NS7_ILi256EEESB_EEES9_SE_SG_Li256ELb0ELb1ELb1ELb0EEENS1_19SingleTileSchedulerILb0ELb1ELb1ELi128EEEEEEEEEvNT_6ParamsE:
[----:B------:R-:W0:Y:S01]  /*0000*/  LDC R1, c[0x0][0x28] ;  /* 0x00000a00ff017b82 */ /* 0x000e220000000800 */
[----:B------:R-:W1:Y:S01]  /*0010*/  S2R R16, SR_TID.X ;  /* 0x0000000000107919 */ /* 0x000e620000002100 */
[----:B------:R-:W-:Y:S01]  /*0020*/  ELECT P0, URZ, PT ;  /* 0x00000000003f782f */ /* 0x000fe20003800000 */
[----:B------:R-:W-:Y:S01]  /*0030*/  UMOV UR4, 0x80 ;  /* 0x0000008000047882 */ /* 0x000fe20000000000 */
[----:B------:R-:W-:Y:S01]  /*0040*/  UMOV UR7, 0x100 ;  /* 0x0000010000077882 */ /* 0x000fe20000000000 */
[----:B-1----:R-:W-:-:S05]  /*0050*/  SHF.R.U32.HI R0, RZ, 0x5, R16 ;  /* 0x00000005ff007819 */ /* 0x002fca0000011610 */
[----:B------:R-:W1:Y:S02]  /*0060*/  SHFL.IDX PT, R2, R0, RZ, 0x1f ;  /* 0x00001fff00027589 */ /* 0x000e6400000e0000 */
[C---:B-1----:R-:W-:Y:S02]  /*0070*/  ISETP.NE.OR P0, PT, R2.reuse, RZ, !P0 ;  /* 0x000000ff0200720c */ /* 0x042fe40004705670 */
[----:B------:R-:W-:Y:S02]  /*0080*/  ISETP.NE.AND P1, PT, R2, RZ, PT ;  /* 0x000000ff0200720c */ /* 0x000fe40003f25270 */
[----:B------:R-:W-:-:S05]  /*0090*/  SHF.R.U32.HI R2, RZ, 0x7, R16 ;  /* 0x00000007ff027819 */ /* 0x000fca0000011610 */
[----:B------:R1:W2:Y:S04]  /*00a0*/  SHFL.IDX PT, R4, R2, RZ, 0x1f ;  /* 0x00001fff02047589 */ /* 0x0002a800000e0000 */
[----:B------:R-:W-:Y:S01]  /*00b0*/  VOTEU.ALL UP0, P0 ;  /* 0x00000000003f7886 */ /* 0x000fe20000000000 */
[----:B------:R-:W-:-:S04]  /*00c0*/  VOTEU.ALL UP1, P0 ;  /* 0x00000000003f7886 */ /* 0x000fc80000020000 */
[----:B------:R-:W3:Y:S01]  /*00d0*/  @!UP0 S2UR UR8, SR_CgaCtaId ;  /* 0x00000000000889c3 */ /* 0x000ee20000008800 */
[----:B------:R-:W-:Y:S01]  /*00e0*/  @!UP0 UMOV UR6, 0x400 ;  /* 0x0000040000068882 */ /* 0x000fe20000000000 */
[----:B------:R-:W-:-:S04]  /*00f0*/  @!UP0 UIADD3 UR4, -UR4, 0x100000, URZ ;  /* 0x0010000004048890 */ /* 0x000fc8000fffe13f */
[----:B------:R-:W-:Y:S02]  /*0100*/  @!UP0 USHF.L.U32 UR5, UR4, 0xb, URZ ;  /* 0x0000000b04058899 */ /* 0x000fe4000800063f */
[----:B------:R-:W-:Y:S02]  /*0110*/  @!UP0 USHF.L.U32 UR4, UR4, 0x1, URZ ;  /* 0x0000000104048899 */ /* 0x000fe4000800063f */
[----:B---3--:R-:W-:Y:S02]  /*0120*/  @!UP0 ULEA UR8, UR8, UR6, 0x18 ;  /* 0x0000000608088291 */ /* 0x008fe4000f8ec03f */
[----:B------:R-:W-:-:S04]  /*0130*/  @!UP0 UIADD3 UR6, -UR7, 0x100000, URZ ;  /* 0x0010000007068890 */ /* 0x000fc8000fffe13f */
[----:B------:R-:W-:Y:S02]  /*0140*/  @!UP0 USHF.L.U32 UR7, UR6, 0xb, URZ ;  /* 0x0000000b06078899 */ /* 0x000fe4000800063f */
[----:B------:R-:W-:Y:S01]  /*0150*/  @!UP0 USHF.L.U32 UR6, UR6, 0x1, URZ ;  /* 0x0000000106068899 */ /* 0x000fe2000800063f */
[----:B------:R-:W-:-:S05]  /*0160*/  VOTEU.ALL UP0, P0 ;  /* 0x00000000003f7886 */ /* 0x000fca0000000000 */
[----:B------:R1:W3:Y:S06]  /*0170*/  @!UP0 SYNCS.EXCH.64 URZ, [UR8+0x22800], UR4 ;  /* 0x02280004083f85b2 */ /* 0x0002ec0008000100 */
[----:B------:R1:W4:Y:S02]  /*0180*/  @!UP1 SYNCS.EXCH.64 URZ, [UR8+0x22820], UR6 ;  /* 0x02282006083f95b2 */ /* 0x0003240008000100 */
[----:B012---:R-:W-:Y:S05]  /*0190*/  @P1 BRA `(.L_x_0) ;  /* 0x0000000000481947 */ /* 0x007fea0003800000 */
[----:B------:R-:W0:Y:S01]  /*01a0*/  S2UR UR5, SR_CgaCtaId ;  /* 0x00000000000579c3 */ /* 0x000e220000008800 */
[----:B------:R-:W-:Y:S01]  /*01b0*/  UMOV UR4, 0x400 ;  /* 0x0000040000047882 */ /* 0x000fe20000000000 */
[----:B------:R-:W-:Y:S01]  /*01c0*/  UMOV UR6, 0x80 ;  /* 0x0000008000067882 */ /* 0x000fe20000000000 */
[----:B------:R-:W-:Y:S01]  /*01d0*/  UMOV UR7, 0x100 ;  /* 0x0000010000077882 */ /* 0x000fe20000000000 */
[----:B------:R-:W-:Y:S01]  /*01e0*/  ELECT P0, URZ, PT ;  /* 0x00000000003f782f */ /* 0x000fe20003800000 */
[----:B0-----:R-:W-:Y:S02]  /*01f0*/  ULEA UR8, UR5, UR4, 0x18 ;  /* 0x0000000405087291 */ /* 0x001fe4000f8ec03f */
[----:B------:R-:W-:-:S04]  /*0200*/  UIADD3 UR4, -UR6, 0x100000, URZ ;  /* 0x0010000006047890 */ /* 0x000fc8000fffe13f */
[----:B------:R-:W-:Y:S02]  /*0210*/  USHF.L.U32 UR5, UR4, 0xb, URZ ;  /* 0x0000000b04057899 */ /* 0x000fe4000800063f */
[----:B------:R-:W-:Y:S02]  /*0220*/  USHF.L.U32 UR4, UR4, 0x1, URZ ;  /* 0x0000000104047899 */ /* 0x000fe4000800063f */
[----:B------:R-:W-:-:S04]  /*0230*/  UIADD3 UR6, -UR7, 0x100000, URZ ;  /* 0x0010000007067890 */ /* 0x000fc8000fffe13f */
[----:B------:R-:W-:Y:S02]  /*0240*/  USHF.L.U32 UR7, UR6, 0xb, URZ ;  /* 0x0000000b06077899 */ /* 0x000fe4000800063f */
[----:B------:R-:W-:Y:S01]  /*0250*/  USHF.L.U32 UR6, UR6, 0x1, URZ ;  /* 0x0000000106067899 */ /* 0x000fe2000800063f */
[----:B------:R-:W0:Y:S03]  /*0260*/  FENCE.VIEW.ASYNC.S ;  /* 0x00000000000073c6 */ /* 0x000e260000000000 */
[----:B0-----:R0:W1:Y:S08]  /*0270*/  SYNCS.EXCH.64 URZ, [UR8+0x22830], UR4 ;  /* 0x02283004083f75b2 */ /* 0x0010700008000100 */
[----:B------:R0:W2:Y:S01]  /*0280*/  SYNCS.EXCH.64 URZ, [UR8+0x22840], UR6 ;  /* 0x02284006083f75b2 */ /* 0x0000a20008000100 */
[----:B------:R0:W0:Y:S01]  /*0290*/  SYNCS.EXCH.64 URZ, [UR8+0x22838], UR4 ;  /* 0x02283804083f75b2 */ /* 0x0000220008000100 */
[----:B------:R0:W0:Y:S01]  /*02a0*/  SYNCS.EXCH.64 URZ, [UR8+0x22848], UR6 ;  /* 0x02284806083f75b2 */ /* 0x0000220008000100 */
[----:B------:R-:W-:Y:S01]  /*02b0*/  NOP ;  /* 0x0000000000007918 */ /* 0x000fe20000000000 */
.L_x_0:
[----:B------:R-:W5:Y:S01]  /*02c0*/  SHFL.IDX PT, R3, R0, RZ, 0x1f ;  /* 0x00001fff00037589 */ /* 0x000f6200000e0000 */
[----:B------:R-:W-:Y:S01]  /*02d0*/  NOP ;  /* 0x0000000000007918 */ /* 0x000fe20000000000 */
[----:B-----5:R-:W-:-:S13]  /*02e0*/  ISETP.NE.AND P0, PT, R3, RZ, PT ;  /* 0x000000ff0300720c */ /* 0x020fda0003f05270 */
[----:B------:R-:W-:Y:S05]  /*02f0*/  @P0 BRA `(.L_x_1) ;  /* 0x0000000000480947 */ /* 0x000fea0003800000 */
[----:B0-----:R-:W0:Y:S01]  /*0300*/  S2UR UR5, SR_CgaCtaId ;  /* 0x00000000000579c3 */ /* 0x001e220000008800 */
        /* <DEDUP_REMOVED lines=12> */
[----:B0-----:R0:W0:Y:S08]  /*03d0*/  SYNCS.EXCH.64 URZ, [UR8+0x22850], UR4 ;  /* 0x02285004083f75b2 */ /* 0x0010300008000100 */
[----:B------:R0:W0:Y:S01]  /*03e0*/  SYNCS.EXCH.64 URZ, [UR8+0x22860], UR6 ;  /* 0x02286006083f75b2 */ /* 0x0000220008000100 */
[----:B------:R0:W0:Y:S01]  /*03f0*/  SYNCS.EXCH.64 URZ, [UR8+0x22858], UR4 ;  /* 0x02285804083f75b2 */ /* 0x0000220008000100 */
[----:B------:R0:W0:Y:S01]  /*0400*/  SYNCS.EXCH.64 URZ, [UR8+0x22868], UR6 ;  /* 0x02286806083f75b2 */ /* 0x0000220008000100 */
[----:B------:R-:W-:Y:S01]  /*0410*/  NOP ;  /* 0x0000000000007918 */ /* 0x000fe20000000000 */
.L_x_1:
[----:B------:R-:W5:Y:S01]  /*0420*/  SHFL.IDX PT, R3, R0, RZ, 0x1f ;  /* 0x00001fff00037589 */ /* 0x000f6200000e0000 */
[----:B------:R-:W-:Y:S01]  /*0430*/  NOP ;  /* 0x0000000000007918 */ /* 0x000fe20000000000 */
[----:B-----5:R-:W-:-:S13]  /*0440*/  ISETP.NE.AND P0, PT, R3, RZ, PT ;  /* 0x000000ff0300720c */ /* 0x020fda0003f05270 */
[----:B------:R-:W-:Y:S05]  /*0450*/  @P0 BRA `(.L_x_2) ;  /* 0x0000000000380947 */ /* 0x000fea0003800000 */
[----:B0-----:R-:W0:Y:S01]  /*0460*/  S2UR UR5, SR_CgaCtaId ;  /* 0x00000000000579c3 */ /* 0x001e220000008800 */
[----:B------:R-:W-:Y:S01]  /*0470*/  UMOV UR4, 0x400 ;  /* 0x0000040000047882 */ /* 0x000fe20000000000 */
[----:B------:R-:W-:Y:S01]  /*0480*/  UMOV UR7, 0x80 ;  /* 0x0000008000077882 */ /* 0x000fe20000000000 */
[----:B------:R-:W-:Y:S01]  /*0490*/  ELECT P0, URZ, PT ;  /* 0x00000000003f782f */ /* 0x000fe20003800000 */
[----:B0-----:R-:W-:Y:S02]  /*04a0*/  ULEA UR6, UR5, UR4, 0x18 ;  /* 0x0000000405067291 */ /* 0x001fe4000f8ec03f */
[----:B------:R-:W-:-:S04]  /*04b0*/  UIADD3 UR4, -UR7, 0x100000, URZ ;  /* 0x0010000007047890 */ /* 0x000fc8000fffe13f */
[----:B------:R-:W-:Y:S02]  /*04c0*/  USHF.L.U32 UR5, UR4, 0xb, URZ ;  /* 0x0000000b04057899 */ /* 0x000fe4000800063f */
[----:B------:R-:W-:Y:S01]  /*04d0*/  USHF.L.U32 UR4, UR4, 0x1, URZ ;  /* 0x0000000104047899 */ /* 0x000fe2000800063f */
[----:B------:R-:W0:Y:S11]  /*04e0*/  FENCE.VIEW.ASYNC.S ;  /* 0x00000000000073c6 */ /* 0x000e360000000000 */
[----:B0-----:R0:W0:Y:S01]  /*04f0*/  SYNCS.EXCH.64 URZ, [UR6+0x22870], UR4 ;  /* 0x02287004063f75b2 */ /* 0x0010220008000100 */
[----:B------:R0:W0:Y:S01]  /*0500*/  SYNCS.EXCH.64 URZ, [UR6+0x22880], UR4 ;  /* 0x02288004063f75b2 */ /* 0x0000220008000100 */
[----:B------:R0:W0:Y:S01]  /*0510*/  SYNCS.EXCH.64 URZ, [UR6+0x22878], UR4 ;  /* 0x02287804063f75b2 */ /* 0x0000220008000100 */
[----:B------:R0:W0:Y:S01]  /*0520*/  SYNCS.EXCH.64 URZ, [UR6+0x22888], UR4 ;  /* 0x02288804063f75b2 */ /* 0x0000220008000100 */
[----:B------:R-:W-:Y:S01]  /*0530*/  NOP ;  /* 0x0000000000007918 */ /* 0x000fe20000000000 */
.L_x_2:
        /* <DEDUP_REMOVED lines=22> */
.L_x_3:
[----:B------:R-:W5:Y:S01]  /*06a0*/  SHFL.IDX PT, R3, R0, RZ, 0x1f ;  /* 0x00001fff00037589 */ /* 0x000f6200000e0000 */
[----:B------:R-:W-:Y:S01]  /*06b0*/  R2UR UR9, R4 ;  /* 0x00000000040972ca */ /* 0x000fe200000e0000 */
        /* <DEDUP_REMOVED lines=21> */
.L_x_4:
[----:B------:R-:W-:Y:S01]  /*0810*/  UISETP.NE.AND UP0, UPT, UR9, URZ, UPT ;  /* 0x0000003f0900728c */ /* 0x000fe2000bf05270 */
[----:B------:R-:W-:Y:S01]  /*0820*/  NOP ;  /* 0x0000000000007918 */ /* 0x000fe20000000000 */
[----:B------:R-:W-:Y:S01]  /*0830*/  UMOV UR39, 0x1 ;  /* 0x0000000100277882 */ /* 0x000fe20000000000 */
[----:B------:R-:W-:Y:S01]  /*0840*/  ULDC.64 UR36, c[0x0][0x208] ;  /* 0x0000820000247ab9 */ /* 0x000fe20000000a00 */
[----:B------:R-:W-:Y:S01]  /*0850*/  USEL UR39, UR39, 0x2, !UP0 ;  /* 0x0000000227277887 */ /* 0x000fe2000c000000 */
[----:B------:R-:W-:Y:S01]  /*0860*/  BSSY B6, `(.L_x_5) ;  /* 0x0000a96000067945 */ /* 0x000fe20003800000 */
[----:B01234-:R-:W-:Y:S01]  /*0870*/  BAR.SYNC.DEFER_BLOCKING 0x0 ;  /* 0x0000000000007b1d */ /* 0x01ffe20000010000 */
[----:B------:R-:W-:-:S13]  /*0880*/  PLOP3.LUT P0, PT, PT, PT, UP0, 0x80, 0x0 ;  /* 0x000000000000781c */ /* 0x000fda0003f0f008 */
[----:B------:R-:W-:Y:S05]  /*0890*/  @!P0 BRA `(.L_x_6) ;  /* 0x0000007000888947 */ /* 0x000fea0003800000 */
.L_x_7:
[----:B------:R-:W-:-:S08]  /*08a0*/  NOP ;  /* 0x0000000000007918 */ /* 0x000fd00000000000 */
[----:B------:R-:W0:Y:S02]  /*08b0*/  USETMAXREG.TRY_ALLOC.CTAPOOL UP0, 0xe8 ;  /* 0x000000e8000079c8 */ /* 0x000e240008000600 */
[----:B0-----:R-:W-:-:S13]  /*08c0*/  PLOP3.LUT P0, PT, PT, PT, UP0, 0x80, 0x0 ;  /* 0x000000000000781c */ /* 0x001fda0003f0f008 */
[----:B------:R-:W-:Y:S05]  /*08d0*/  @!P0 BRA `(.L_x_7) ;  /* 0xfffffffc00f08947 */ /* 0x000fea000383ffff */
[----:B------:R-:W0:Y:S01]  /*08e0*/  S2UR UR6, SR_CTAID.Y ;  /* 0x00000000000679c3 */ /* 0x000e220000002600 */
[----:B------:R-:W-:-:S07]  /*08f0*/  ULDC UR7, c[0x0][0xc50] ;  /* 0x0003140000077ab9 */ /* 0x000fce0000000800 */
[----:B------:R-:W-:Y:S08]  /*0900*/  BAR.ARV 0x8, 0x180 ;  /* 0x0206000000007b1d */ /* 0x000ff00000002000 */
[----:B------:R-:W1:Y:S01]  /*0910*/  S2UR UR8, SR_CTAID.Z ;  /* 0x00000000000879c3 */ /* 0x000e620000002700 */
[----:B------:R-:W-:Y:S01]  /*0920*/  ISETP.NE.AND P0, PT, R2, 0x1, PT ;  /* 0x000000010200780c */ /* 0x000fe20003f05270 */
[----:B------:R-:W-:-:S11]  /*0930*/  UISETP.NE.AND UP0, UPT, UR7, 0x1, UPT ;  /* 0x000000010700788c */ /* 0x000fd6000bf05270 */
[----:B------:R-:W-:Y:S01]  /*0940*/  @UP0 ULDC UR4, c[0x0][0xc54] ;  /* 0x0003150000040ab9 */ /* 0x000fe20000000800 */
[----:B------:R-:W-:Y:S06]  /*0950*/  @!P0 BAR.ARV 0x9, 0x100 ;  /* 0x0244000000008b1d */ /* 0x000fec0000002000 */
[----:B0-----:R-:W-:Y:S01]  /*0960*/  UIMAD.WIDE.U32 UR4, UR6, UR4, URZ ;  /* 0x00000004060472a5 */ /* 0x001fe2000f8e003f */
[----:B------:R-:W-:Y:S01]  /*0970*/  @UP0 ULDC UR9, c[0x0][0xc58] ;  /* 0x0003160000090ab9 */ /* 0x000fe20000000800 */
[----:B------:R-:W-:Y:S01]  /*0980*/  UMOV UR38, UR6 ;  /* 0x0000000600267c82 */ /* 0x000fe20008000000 */
[----:B-1----:R-:W-:Y:S01]  /*0990*/  ISETP.LE.AND P0, PT, RZ, UR8, PT ;  /* 0x00000008ff007c0c */ /* 0x002fe2000bf03270 */
[----:B------:R-:W-:-:S04]  /*09a0*/  @UP0 USHF.R.U32.HI UR38, URZ, UR9, UR5 ;  /* 0x000000093f260299 */ /* 0x000fc80008011605 */
[----:B------:R-:W-:-:S04]  /*09b0*/  UIADD3 UR4, -UR38, URZ, URZ ;  /* 0x0000003f26047290 */ /* 0x000fc8000fffe13f */
[----:B------:R-:W-:-:S04]  /*09c0*/  UIMAD UR7, UR7, UR4, UR6 ;  /* 0x00000004070772a4 */ /* 0x000fc8000f8e0206 */
[----:B------:R-:W-:Y:S08]  /*09d0*/  @!P0 BRA `(.L_x_8) ;  /* 0x000000a400f88947 */ /* 0x000ff00003800000 */
[----:B------:R-:W-:Y:S01]  /*09e0*/  ULDC.64 UR4, c[0x0][0x418] ;  /* 0x0001060000047ab9 */ /* 0x000fe20000000a00 */
[----:B------:R-:W-:Y:S01]  /*09f0*/  ULDC UR42, c[0x0][0x424] ;  /* 0x00010900002a7ab9 */ /* 0x000fe20000000800 */
[----:B------:R-:W-:Y:S02]  /*0a00*/  UISETP.NE.U32.AND UP0, UPT, UR4, URZ, UPT ;  /* 0x0000003f0400728c */ /* 0x000fe4000bf05070 */
[----:B------:R-:W-:Y:S02]  /*0a10*/  ULOP3.LUT UR40, UR7, 0xffff, URZ, 0xc0, !UPT ;  /* 0x0000ffff07287892 */ /* 0x000fe4000f8ec03f */
[----:B------:R-:W-:Y:S01]  /*0a20*/  UISETP.NE.AND.EX UP0, UPT, UR5, URZ, UPT, UP0 ;  /* 0x0000003f0500728c */ /* 0x000fe2000bf05300 */
[----:B------:R-:W-:-:S03]  /*0a30*/  ULDC UR4, c[0x0][0x2f0] ;  /* 0x0000bc0000047ab9 */ /* 0x000fc60000000800 */
[----:B------:R-:W-:-:S04]  /*0a40*/  USEL UR42, UR42, 0x1, UP0 ;  /* 0x000000012a2a7887 */ /* 0x000fc80008000000 */
[----:B------:R-:W-:-:S04]  /*0a50*/  UIMAD UR42, UR42, UR4, URZ ;  /* 0x000000042a2a72a4 */ /* 0x000fc8000f8e023f */
[----:B------:R-:W-:Y:S02]  /*0a60*/  UISETP.GE.AND UP0, UPT, UR42, 0x1, UPT ;  /* 0x000000012a00788c */ /* 0x000fe4000bf06270 */
[----:B------:R-:W-:-:S04]  /*0a70*/  UIADD3 UR4, UR42, 0x5f, URZ ;  /* 0x0000005f2a047890 */ /* 0x000fc8000fffe03f */
[----:B------:R-:W-:Y:S01]  /*0a80*/  PLOP3.LUT P0, PT, PT, PT, UP0, 0x80, 0x0 ;  /* 0x000000000000781c */ /* 0x000fe20003f0f008 */
[----:B------:R-:W-:-:S04]  /*0a90*/  UIMAD.WIDE UR4, UR4, 0x2aaaaaab, URZ ;  /* 0x2aaaaaab040478a5 */ /* 0x000fc8000f8e023f */
[----:B------:R-:W-:-:S03]  /*0aa0*/  USHF.R.U32.HI UR6, URZ, 0x1f, UR5 ;  /* 0x0000001f3f067899 */ /* 0x000fc60008011605 */
[----:B------:R-:W-:Y:S01]  /*0ab0*/  UMOV UR4, URZ ;  /* 0x0000003f00047c82 */ /* 0x000fe20008000000 */
[----:B------:R-:W-:-:S04]  /*0ac0*/  ULEA.HI.SX32 UR6, UR5, UR6, 0x1c ;  /* 0x0000000605067291 */ /* 0x000fc8000f8fe23f */
[----:B------:R-:W-:Y:S08]  /*0ad0*/  @!P0 BRA `(.L_x_9) ;  /* 0x0000000000908947 */ /* 0x000ff00003800000 */
[----:B------:R-:W-:Y:S01]  /*0ae0*/  USHF.R.U32.HI UR7, URZ, 0x10, UR7 ;  /* 0x000000103f077899 */ /* 0x000fe20008011607 */
[----:B------:R-:W-:-:S03]  /*0af0*/  UMOV UR4, URZ ;  /* 0x0000003f00047c82 */ /* 0x000fc60008000000 */
[----:B------:R-:W-:-:S11]  /*0b00*/  UISETP.NE.AND UP0, UPT, UR7, URZ, UPT ;  /* 0x0000003f0700728c */ /* 0x000fd6000bf05270 */
[----:B------:R-:W-:Y:S02]  /*0b10*/  @!UP0 ULDC UR7, c[0x0][0x9f0] ;  /* 0x00027c0000078ab9 */ /* 0x000fe40000000800 */
[----:B------:R-:W-:Y:S01]  /*0b20*/  IMAD.U32 R4, RZ, RZ, UR7 ;  /* 0x00000007ff047e24 */ /* 0x000fe2000f8e00ff */
[----:B------:R-:W-:-:S04]  /*0b30*/  UIADD3 UR8, UR6, -0x1, UR7 ;  /* 0xffffffff06087890 */ /* 0x000fc8000fffe007 */
[-C--:B------:R-:W-:Y:S02]  /*0b40*/  IABS R0, R4.reuse ;  /* 0x0000000400007213 */ /* 0x080fe40000000000 */
[----:B------:R-:W-:Y:S01]  /*0b50*/  IMAD.U32 R5, RZ, RZ, UR8 ;  /* 0x00000008ff057e24 */ /* 0x000fe2000f8e00ff */
[----:B------:R-:W-:Y:S01]  /*0b60*/  IABS R6, R4 ;  /* 0x0000000400067213 */ /* 0x000fe20000000000 */
[----:B------:R-:W-:Y:S01]  /*0b70*/  ULOP3.LUT UR8, UR8, UR7, URZ, 0x3c, !UPT ;  /* 0x0000000708087292 */ /* 0x000fe2000f8e3c3f */
[----:B------:R-:W-:Y:S02]  /*0b80*/  R2UR UR11, R0 ;  /* 0x00000000000b72ca */ /* 0x000fe400000e0000 */
[----:B------:R-:W-:-:S05]  /*0b90*/  IABS R5, R5 ;  /* 0x0000000500057213 */ /* 0x000fca0000000000 */
[----:B------:R-:W-:-:S05]  /*0ba0*/  IMAD.MOV.U32 R4, RZ, RZ, R5 ;  /* 0x000000ffff047224 */ /* 0x000fca00078e0005 */
[----:B------:R-:W-:Y:S01]  /*0bb0*/  R2UR UR10, R4 ;  /* 0x00000000040a72ca */ /* 0x000fe200000e0000 */
[----:B------:R-:W0:Y:S08]  /*0bc0*/  I2F.RP R0, UR11 ;  /* 0x0000000b00007d06 */ /* 0x000e300008209400 */
[----:B0-----:R-:W0:Y:S02]  /*0bd0*/  MUFU.RCP R0, R0 ;  /* 0x0000000000007308 */ /* 0x001e240000001000 */
[----:B0-----:R-:W-:Y:S01]  /*0be0*/  VIADD R3, R0, 0xffffffe ;  /* 0x0ffffffe00037836 */ /* 0x001fe20000000000 */
[----:B------:R-:W-:-:S05]  /*0bf0*/  IADD3 R0, RZ, -R6, RZ ;  /* 0x80000006ff007210 */ /* 0x000fca0007ffe0ff */
[----:B------:R-:W0:Y:S02]  /*0c00*/  F2I.FTZ.U32.TRUNC.NTZ R3, R3 ;  /* 0x0000000300037305 */ /* 0x000e24000021f000 */
[----:B0-----:R-:W-:-:S13]  /*0c10*/  R2UR UR5, R3 ;  /* 0x00000000030572ca */ /* 0x001fda00000e0000 */
[----:B------:R-:W-:-:S04]  /*0c20*/  UIADD3 UR9, URZ, -UR5, URZ ;  /* 0x800000053f097290 */ /* 0x000fc8000fffe03f */
[----:B------:R-:W-:-:S04]  /*0c30*/  UIMAD UR9, UR9, UR11, URZ ;  /* 0x0000000b090972a4 */ /* 0x000fc8000f8e023f */
[----:B------:R-:W-:-:S03]  /*0c40*/  UIMAD.WIDE.U32 UR4, UR5, UR9, UR4 ;  /* 0x00000009050472a5 */ /* 0x000fc6000f8e0004 */
[----:B------:R-:W-:Y:S01]  /*0c50*/  R2UR UR9, R0 ;  /* 0x00000000000972ca */ /* 0x000fe200000e0000 */
[----:B------:R-:W-:-:S12]  /*0c60*/  UIMAD.WIDE.U32 UR4, UR5, UR10, URZ ;  /* 0x0000000a050472a5 */ /* 0x000fd8000f8e003f */
[----:B------:R-:W-:-:S04]  /*0c70*/  UIMAD UR4, UR5, UR9, UR10 ;  /* 0x00000009050472a4 */ /* 0x000fc8000f8e020a */
[----:B------:R-:W-:-:S11]  /*0c80*/  UISETP.GT.U32.AND UP0, UPT, UR11, UR4, UPT ;  /* 0x000000040b00728c */ /* 0x000fd6000bf04070 */
[----:B------:R-:W-:Y:S02]  /*0c90*/  @!UP0 UIADD3 UR4, UR4, -UR11, URZ ;  /* 0x8000000b04048290 */ /* 0x000fe4000fffe03f */
[----:B------:R-:W-:Y:S02]  /*0ca0*/  @!UP0 UIADD3 UR5, UR5, 0x1, URZ ;  /* 0x0000000105058890 */ /* 0x000fe4000fffe03f */
[----:B------:R-:W-:Y:S02]  /*0cb0*/  UISETP.GE.U32.AND UP1, UPT, UR4, UR11, UPT ;  /* 0x0000000b0400728c */ /* 0x000fe4000bf26070 */
[----:B------:R-:W-:-:S09]  /*0cc0*/  UISETP.GE.AND UP0, UPT, UR8, URZ, UPT ;  /* 0x0000003f0800728c */ /* 0x000fd2000bf06270 */
[----:B------:R-:W-:Y:S02]  /*0cd0*/  @UP1 UIADD3 UR5, UR5, 0x1, URZ ;  /* 0x0000000105051890 */ /* 0x000fe4000fffe03f */
[----:B------:R-:W-:-:S05]  /*0ce0*/  UISETP.NE.AND UP1, UPT, UR7, URZ, UPT ;  /* 0x0000003f0700728c */ /* 0x000fca000bf25270 */
[----:B------:R-:W-:Y:S02]  /*0cf0*/  UMOV UR4, UR5 ;  /* 0x0000000500047c82 */ /* 0x000fe40008000000 */
[----:B------:R-:W-:-:S04]  /*0d00*/  @!UP0 UIADD3 UR4, -UR4, URZ, URZ ;  /* 0x0000003f04048290 */ /* 0x000fc8000fffe13f */
[----:B------:R-:W-:-:S12]  /*0d10*/  @!UP1 ULOP3.LUT UR4, URZ, UR7, URZ, 0x33, !UPT ;  /* 0x000000073f049292 */ /* 0x000fd8000f8e333f */
.L_x_9:
[----:B------:R-:W-:Y:S01]  /*0d20*/  UIMAD UR40, UR40, UR4, URZ ;  /* 0x00000004282872a4 */ /* 0x000fe2000f8e023f */
[----:B------:R-:W-:Y:S01]  /*0d30*/  IMAD.U32 R0, RZ, RZ, UR6 ;  /* 0x00000006ff007e24 */ /* 0x000fe2000f8e00ff */
[----:B------:R-:W-:Y:S01]  /*0d40*/  PLOP3.LUT P0, PT, PT, PT, PT, 0x80, 0x0 ;  /* 0x000000000000781c */ /* 0x000fe20003f0f070 */
[----:B------:R-:W-:Y:S01]  /*0d50*/  IMAD.U32 R3, RZ, RZ, UR4 ;  /* 0x00000004ff037e24 */ /* 0x000fe2000f8e00ff */
[----:B------:R-:W-:Y:S01]  /*0d60*/  MOV R6, RZ ;  /* 0x000000ff00067202 */ /* 0x000fe20000000f00 */
[----:B------:R-:W-:Y:S01]  /*0d70*/  VIADD R16, R16, 0xffffff80 ;  /* 0xffffff8010107836 */ /* 0x000fe20000000000 */
[----:B------:R-:W-:Y:S02]  /*0d80*/  CS2R R150, SRZ ;  /* 0x0000000000967805 */ /* 0x000fe4000001ff00 */
[----:B------:R-:W-:Y:S02]  /*0d90*/  CS2R R148, SRZ ;  /* 0x0000000000947805 */ /* 0x000fe4000001ff00 */
[----:B------:R-:W-:Y:S01]  /*0da0*/  VIADDMNMX R0, R3, UR40, R0, PT ;  /* 0x0000002803007c46 */ /* 0x000fe2000b800100 */
[----:B------:R-:W-:Y:S01]  /*0db0*/  IMAD.MOV.U32 R3, RZ, RZ, RZ ;  /* 0x000000ffff037224 */ /* 0x000fe200078e00ff */
[----:B------:R-:W-:-:S02]  /*0dc0*/  CS2R R146, SRZ ;  /* 0x0000000000927805 */ /* 0x000fc4000001ff00 */
[----:B------:R-:W-:Y:S02]  /*0dd0*/  CS2R R144, SRZ ;  /* 0x0000000000907805 */ /* 0x000fe4000001ff00 */
[----:B------:R-:W-:Y:S02]  /*0de0*/  R2UR UR43, R0 ;  /* 0x00000000002b72ca */ /* 0x000fe400000e0000 */
[----:B------:R-:W-:Y:S02]  /*0df0*/  CS2R R142, SRZ ;  /* 0x00000000008e7805 */ /* 0x000fe4000001ff00 */
[----:B------:R-:W-:Y:S02]  /*0e00*/  CS2R R140, SRZ ;  /* 0x00000000008c7805 */ /* 0x000fe4000001ff00 */
[----:B------:R-:W-:Y:S02]  /*0e10*/  CS2R R138, SRZ ;  /* 0x00000000008a7805 */ /* 0x000fe4000001ff00 */
[----:B------:R-:W-:-:S02]  /*0e20*/  CS2R R136, SRZ ;  /* 0x0000000000887805 */ /* 0x000fc4000001ff00 */
[----:B------:R-:W-:Y:S02]  /*0e30*/  CS2R R134, SRZ ;  /* 0x0000000000867805 */ /* 0x000fe4000001ff00 */
[----:B------:R-:W-:Y:S02]  /*0e40*/  CS2R R132, SRZ ;  /* 0x0000000000847805 */ /* 0x000fe4000001ff00 */
[----:B------:R-:W-:Y:S02]  /*0e50*/  CS2R R130, SRZ ;  /* 0x0000000000827805 */ /* 0x000fe4000001ff00 */
[----:B------:R-:W-:Y:S02]  /*0e60*/  CS2R R128, SRZ ;  /* 0x0000000000807805 */ /* 0x000fe4000001ff00 */
[----:B------:R-:W-:Y:S02]  /*0e70*/  CS2R R126, SRZ ;  /* 0x00000000007e7805 */ /* 0x000fe4000001ff00 */
[----:B------:R-:W-:-:S02]  /*0e80*/  CS2R R124, SRZ ;  /* 0x00000000007c7805 */ /* 0x000fc4000001ff00 */
[----:B------:R-:W-:Y:S02]  /*0e90*/  CS2R R122, SRZ ;  /* 0x00000000007a7805 */ /* 0x000fe4000001ff00 */
[----:B------:R-:W-:Y:S01]  /*0ea0*/  CS2R R120, SRZ ;  /* 0x0000000000787805 */ /* 0x000fe2000001ff00 */
[----:B------:R-:W-:Y:S01]  /*0eb0*/  UISETP.GT.AND UP0, UPT, UR43, UR40, UPT ;  /* 0x000000282b00728c */ /* 0x000fe2000bf04270 */
[----:B------:R-:W-:Y:S02]  /*0ec0*/  CS2R R118, SRZ ;  /* 0x0000000000767805 */ /* 0x000fe4000001ff00 */
[----:B------:R-:W-:Y:S02]  /*0ed0*/  CS2R R116, SRZ ;  /* 0x0000000000747805 */ /* 0x000fe4000001ff00 */
[----:B------:R-:W-:Y:S02]  /*0ee0*/  CS2R R114, SRZ ;  /* 0x0000000000727805 */ /* 0x000fe4000001ff00 */
[----:B------:R-:W-:-:S02]  /*0ef0*/  CS2R R112, SRZ ;  /* 0x0000000000707805 */ /* 0x000fc4000001ff00 */
[----:B------:R-:W-:Y:S02]  /*0f00*/  CS2R R110, SRZ ;  /* 0x00000000006e7805 */ /* 0x000fe4000001ff00 */
[----:B------:R-:W-:Y:S02]  /*0f10*/  PLOP3.LUT P1, PT, PT, PT, UP0, 0x80, 0x0 ;  /* 0x000000000000781c */ /* 0x000fe40003f2f008 */
        /* <DEDUP_REMOVED lines=42> */
[----:B------:R-:W-:Y:S01]  /*11c0*/  CS2R R24, SRZ ;  /* 0x0000000000187805 */ /* 0x000fe2000001ff00 */
[----:B------:R-:W-:Y:S06]  /*11d0*/  @!P1 BRA `(.L_x_10) ;  /* 0x0000004000f89947 */ /* 0x000fec0003800000 */
[----:B------:R-:W-:Y:S01]  /*11e0*/  SHF.R.S32.HI R3, RZ, 0x1f, R16 ;  /* 0x0000001fff037819 */ /* 0x000fe20000011410 */
[----:B------:R-:W0:Y:S01]  /*11f0*/  S2UR UR6, SR_CgaCtaId ;  /* 0x00000000000679c3 */ /* 0x000e220000008800 */
[----:B------:R-:W-:Y:S02]  /*1200*/  UMOV UR41, 0x400 ;  /* 0x0000040000297882 */ /* 0x000fe40000000000 */
[----:B------:R-:W-:-:S04]  /*1210*/  LEA.HI R17, R3, R16, RZ, 0x7 ;  /* 0x0000001003117211 */ /* 0x000fc800078f38ff */
[----:B------:R-:W-:-:S06]  /*1220*/  SHF.R.S32.HI R0, RZ, 0x7, R17 ;  /* 0x00000007ff007819 */ /* 0x000fcc0000011411 */
[----:B------:R-:W1:Y:S01]  /*1230*/  SHFL.IDX PT, R0, R0, RZ, 0x1f ;  /* 0x00001fff00007589 */ /* 0x000e6200000e0000 */
[----:B0-----:R-:W-:-:S04]  /*1240*/  ULEA UR41, UR6, UR41, 0x18 ;  /* 0x0000002906297291 */ /* 0x001fc8000f8ec03f */
[----:B------:R-:W-:-:S04]  /*1250*/  UIADD3 UR6, UR41, 0x18400, URZ ;  /* 0x0001840029067890 */ /* 0x000fc8000fffe03f */
[----:B------:R-:W-:Y:S01]  /*1260*/  ULOP3.LUT UP0, URZ, UR6, 0x1bf, URZ, 0xc0, !UPT ;  /* 0x000001bf063f7892 */ /* 0x000fe2000f80c03f */
[----:B-1----:R-:W-:-:S05]  /*1270*/  R2UR UR4, R0 ;  /* 0x00000000000472ca */ /* 0x002fca00000e0000 */
[----:B------:R-:W-:-:S08]  /*1280*/  PLOP3.LUT P0, PT, PT, PT, UP0, 0x80, 0x0 ;  /* 0x000000000000781c */ /* 0x000fd00003f0f008 */
[----:B------:R-:W-:-:S04]  /*1290*/  ULEA.HI UR5, UR4, UR4, URZ, 0x1 ;  /* 0x0000000404057291 */ /* 0x000fc8000f8f083f */
[----:B------:R-:W-:-:S04]  /*12a0*/  ULOP3.LUT UR5, UR5, 0x1e, URZ, 0xc0, !UPT ;  /* 0x0000001e05057892 */ /* 0x000fc8000f8ec03f */
[----:B------:R-:W-:-:S04]  /*12b0*/  UIADD3 UR5, UR4, -UR5, URZ ;  /* 0x8000000504057290 */ /* 0x000fc8000fffe03f */
[----:B------:R-:W-:-:S04]  /*12c0*/  ULEA UR5, UR5, UR6, 0xd ;  /* 0x0000000605057291 */ /* 0x000fc8000f8e683f */
[----:B------:R-:W-:-:S04]  /*12d0*/  USHF.R.U32.HI UR5, URZ, 0x4, UR5 ;  /* 0x000000043f057899 */ /* 0x000fc80008011605 */
[----:B------:R-:W-:Y:S01]  /*12e0*/  ULOP3.LUT UR44, UR5, 0x3fff, URZ, 0xc0, !UPT ;  /* 0x00003fff052c7892 */ /* 0x000fe2000f8ec03f */
[----:B------:R-:W-:Y:S11]  /*12f0*/  @!P0 BRA `(.L_x_11) ;  /* 0x0000000000408947 */ /* 0x000ff60003800000 */
[----:B------:R-:W-:Y:S01]  /*1300*/  MOV R0, 0x0 ;  /* 0x0000000000007802 */ /* 0x000fe20000000f00 */
[----:B------:R-:W-:Y:S01]  /*1310*/  ULDC.64 UR4, c[0x4][0x98] ;  /* 0x0100260000047ab9 */ /* 0x000fe20000000a00 */
[----:B------:R-:W-:Y:S01]  /*1320*/  ULDC.64 UR6, c[0x4][0x38] ;  /* 0x01000e0000067ab9 */ /* 0x000fe20000000a00 */
[----:B------:R-:W-:Y:S01]  /*1330*/  IMAD.U32 R4, RZ, RZ, UR4 ;  /* 0x00000004ff047e24 */ /* 0x000fe2000f8e00ff */
[----:B------:R0:W1:Y:S01]  /*1340*/  LDC.64 R14, c[0x4][R0] ;  /* 0x01000000000e7b82 */ /* 0x0000620000000a00 */
[----:B------:R-:W-:Y:S01]  /*1350*/  IMAD.U32 R5, RZ, RZ, UR5 ;  /* 0x00000005ff057e24 */ /* 0x000fe2000f8e00ff */
[----:B------:R-:W-:Y:S01]  /*1360*/  ULDC.64 UR4, c[0x4][0xa0] ;  /* 0x0100280000047ab9 */ /* 0x000fe20000000a00 */
[----:B------:R-:W-:Y:S01]  /*1370*/  MOV R10, UR6 ;  /* 0x00000006000a7c02 */ /* 0x000fe20008000f00 */
[----:B------:R-:W-:Y:S02]  /*1380*/  IMAD.U32 R6, RZ, RZ, UR4 ;  /* 0x00000004ff067e24 */ /* 0x000fe4000f8e00ff */
[----:B------:R-:W-:-:S02]  /*1390*/  IMAD.U32 R7, RZ, RZ, UR5 ;  /* 0x00000005ff077e24 */ /* 0x000fc4000f8e00ff */
[----:B------:R-:W-:Y:S02]  /*13a0*/  IMAD.U32 R11, RZ, RZ, UR7 ;  /* 0x00000007ff0b7e24 */ /* 0x000fe4000f8e00ff */
[----:B------:R-:W-:Y:S02]  /*13b0*/  IMAD.MOV.U32 R8, RZ, RZ, 0x70 ;  /* 0x00000070ff087424 */ /* 0x000fe400078e00ff */
[----:B------:R-:W-:Y:S02]  /*13c0*/  IMAD.MOV.U32 R12, RZ, RZ, 0x1 ;  /* 0x00000001ff0c7424 */ /* 0x000fe400078e00ff */
[----:B0-----:R-:W-:-:S07]  /*13d0*/  IMAD.MOV.U32 R13, RZ, RZ, RZ ;  /* 0x000000ffff0d7224 */ /* 0x001fce00078e00ff */
[----:B------:R-:W-:-:S07]  /*13e0*/  LEPC R20, `(.L_x_11) ;  /* 0x000000001014794e */ /* 0x000fce0000000000 */
[----:B-1----:R-:W-:Y:S05]  /*13f0*/  CALL.ABS.NOINC R14 ;  /* 0x000000000e007343 */ /* 0x002fea0003c00000 */
.L_x_11:
[----:B------:R-:W-:Y:S02]  /*1400*/  SHF.L.U32 R8, RZ, 0x1f, RZ ;  /* 0x0000001fff087819 */ /* 0x000fe400000006ff */
[----:B------:R-:W-:Y:S02]  /*1410*/  IADD3 R3, R2, 0x8, RZ ;  /* 0x0000000802037810 */ /* 0x000fe40007ffe0ff */
[----:B------:R-:W0:Y:S02]  /*1420*/  SYNCS.PHASECHK.TRANS64.TRYWAIT P0, [UR41+0x22800], R8 ;  /* 0x02280008ff0075a7 */ /* 0x000e240008000169 */
[----:B0-----:R-:W-:Y:S05]  /*1430*/  @!P0 BRA `(.L_x_12) ;  /* 0x0000009c00688947 */ /* 0x001fea0003800000 */
.L_x_84:
[----:B------:R-:W-:Y:S05]  /*1440*/  WARPSYNC.ALL ;  /* 0x0000000000007948 */ /* 0x000fea0003800000 */
[----:B------:R-:W-:Y:S01]  /*1450*/  ULOP3.LUT UR4, UR39, 0x1, URZ, 0xfc, !UPT ;  /* 0x0000000127047892 */ /* 0x000fe2000f8efc3f */
[----:B------:R1:W-:Y:S03]  /*1460*/  BAR.SYNC.DEFER_BLOCKING R3, 0x100 ;  /* 0x000400030000751d */ /* 0x0003e60000010000 */
[----:B------:R-:W-:-:S06]  /*1470*/  UISETP.NE.AND UP0, UPT, UR4, 0x3, UPT ;  /* 0x000000030400788c */ /* 0x000fcc000bf05270 */
[----:B------:R-:W-:-:S13]  /*1480*/  PLOP3.LUT P0, PT, PT, PT, UP0, 0x80, 0x0 ;  /* 0x000000000000781c */ /* 0x000fda0003f0f008 */
[----:B-1----:R-:W-:Y:S05]  /*1490*/  @!P0 BRA `(.L_x_13) ;  /* 0x0000000000048947 */ /* 0x002fea0003800000 */
[----:B------:R-:W-:Y:S01]  /*14a0*/  BPT.TRAP 0x1 ;  /* 0x000000040000795c */ /* 0x000fe20000300000 */
.L_x_13:
[----:B------:R1:W2:Y:S01]  /*14b0*/  SYNCS.PHASECHK.TRANS64.TRYWAIT P1, [UR41+0x22830], R8 ;  /* 0x02283008ff0075a7 */ /* 0x0002a20008020169 */
[----:B------:R-:W-:Y:S05]  /*14c0*/  @!P0 BRA `(.L_x_14) ;  /* 0x0000000000048947 */ /* 0x000fea0003800000 */
[----:B------:R-:W-:Y:S01]  /*14d0*/  BPT.TRAP 0x1 ;  /* 0x000000040000795c */ /* 0x000fe20000300000 */
.L_x_14:
[----:B--2---:R-:W-:Y:S05]  /*14e0*/  @P1 BRA `(.L_x_15) ;  /* 0x0000000000081947 */ /* 0x004fea0003800000 */
[----:B------:R-:W2:Y:S02]  /*14f0*/  SYNCS.PHASECHK.TRANS64.TRYWAIT P1, [UR41+0x22830], R8 ;  /* 0x02283008ff0075a7 */ /* 0x000ea40008020169 */
[----:B--2---:R-:W-:Y:S05]  /*1500*/  @!P1 BRA `(.L_x_16) ;  /* 0x0000009c004c9947 */ /* 0x004fea0003800000 */
.L_x_15:
[----:B------:R-:W-:Y:S01]  /*1510*/  UIADD3 UR4, UR41, 0x1c400, URZ ;  /* 0x0001c40029047890 */ /* 0x000fe2000fffe03f */
[----:B------:R-:W-:Y:S01]  /*1520*/  WARPGROUP.ARRIVE ;  /* 0x00000000000079c5 */ /* 0x000fe20000000000 */
[----:B------:R-:W-:Y:S01]  /*1530*/  ULOP3.LUT UR8, UR44, 0x10000, URZ, 0xfc, !UPT ;  /* 0x000100002c087892 */ /* 0x000fe2000f8efc3f */
[----:B------:R-:W-:Y:S01]  /*1540*/  IADD3 R0, -R2, 0xb, RZ ;  /* 0x0000000b02007810 */ /* 0x000fe20007ffe1ff */
[----:B------:R-:W-:-:S03]  /*1550*/  USHF.R.U32.HI UR4, URZ, 0x4, UR4 ;  /* 0x000000043f047899 */ /* 0x000fc60008011604 */
[----:B------:R-:W2:Y:S01]  /*1560*/  S2UR UR25, SR_CgaCtaId ;  /* 0x00000000001979c3 */ /* 0x000ea20000008800 */
[----:B------:R-:W-:Y:S01]  /*1570*/  UMOV UR9, 0x40000040 ;  /* 0x4000004000097882 */ /* 0x000fe20000000000 */
[----:B------:R-:W-:Y:S01]  /*1580*/  UMOV UR7, 0x40000040 ;  /* 0x4000004000077882 */ /* 0x000fe20000000000 */
[----:B------:R-:W-:Y:S01]  /*1590*/  ULOP3.LUT UR4, UR4, 0x3fff, URZ, 0xc0, !UPT ;  /* 0x00003fff04047892 */ /* 0x000fe2000f8ec03f */
[----:B------:R-:W-:Y:S01]  /*15a0*/  UMOV UR5, UR9 ;  /* 0x0000000900057c82 */ /* 0x000fe20008000000 */
[----:B------:R-:W-:Y:S02]  /*15b0*/  UIADD3 UR12, UR8, 0x2, URZ ;  /* 0x00000002080c7890 */ /* 0x000fe4000fffe03f */
[----:B------:R-:W-:Y:S01]  /*15c0*/  ULOP3.LUT UR6, UR4, 0x10000, URZ, 0xfc, !UPT ;  /* 0x0001000004067892 */ /* 0x000fe2000f8efc3f */
[----:B------:R-:W-:Y:S02]  /*15d0*/  UMOV UR13, 0x40000040 ;  /* 0x40000040000d7882 */ /* 0x000fe40000000000 */
[----:B------:R-:W-:Y:S01]  /*15e0*/  UMOV UR4, UR8 ;  /* 0x0000000800047c82 */ /* 0x000fe20008000000 */
[----:B------:R-:W-:Y:S01]  /*15f0*/  UIADD3 UR14, UR6, 0x2, URZ ;  /* 0x00000002060e7890 */ /* 0x000fe2000fffe03f */
[----:B------:R-:W-:Y:S01]  /*1600*/  UMOV UR15, 0x40000040 ;  /* 0x40000040000f7882 */ /* 0x000fe20000000000 */
[----:B------:R-:W-:-:S03]  /*1610*/  UIADD3 UR16, UR8, 0x4, URZ ;  /* 0x0000000408107890 */ /* 0x000fc6000fffe03f */
[----:B------:R-:W-:Y:S01]  /*1620*/  HGMMA.64x96x16.F32.BF16 R24, gdesc[UR4], RZ, !UPT, gsb0 ;  /* 0x01600000041879f0 */ /* 0x000fe2000c0018ff */
[----:B------:R-:W-:Y:S01]  /*1630*/  UIADD3 UR18, UR6, 0x4, URZ ;  /* 0x0000000406127890 */ /* 0x000fe2000fffe03f */
[----:B------:R-:W-:Y:S01]  /*1640*/  UMOV UR17, 0x40000040 ;  /* 0x4000004000117882 */ /* 0x000fe20000000000 */
[----:B------:R-:W-:Y:S01]  /*1650*/  UMOV UR19, 0x40000040 ;  /* 0x4000004000137882 */ /* 0x000fe20000000000 */
[----:B------:R-:W-:Y:S02]  /*1660*/  UIADD3 UR20, UR8, 0x6, URZ ;  /* 0x0000000608147890 */ /* 0x000fe4000fffe03f */
[----:B------:R-:W-:Y:S01]  /*1670*/  UIADD3 UR22, UR6, 0x6, URZ ;  /* 0x0000000606167890 */ /* 0x000fe2000fffe03f */
[----:B------:R-:W-:Y:S01]  /*1680*/  UMOV UR21, 0x40000040 ;  /* 0x4000004000157882 */ /* 0x000fe20000000000 */
[----:B------:R-:W-:Y:S01]  /*1690*/  UMOV UR23, 0x40000040 ;  /* 0x4000004000177882 */ /* 0x000fe20000000000 */
[----:B------:R-:W-:Y:S02]  /*16a0*/  WARPGROUP.DEPBAR.LE gsb0, 0x0 ;  /* 0x00008000000079c5 */ /* 0x000fe40000010000 */
[----:B------:R-:W-:-:S06]  /*16b0*/  WARPGROUP.ARRIVE ;  /* 0x00000000000079c5 */ /* 0x000fcc0000000000 */
[----:B------:R-:W-:Y:S03]  /*16c0*/  HGMMA.64x96x16.F32.BF16 R24, gdesc[UR12], R24, gsb0 ;  /* 0x016000000c1879f0 */ /* 0x000fe60008001818 */
[----:B------:R-:W-:Y:S02]  /*16d0*/  WARPGROUP.DEPBAR.LE gsb0, 0x0 ;  /* 0x00008000000079c5 */ /* 0x000fe40000010000 */
[----:B------:R-:W-:-:S06]  /*16e0*/  WARPGROUP.ARRIVE ;  /* 0x00000000000079c5 */ /* 0x000fcc0000000000 */
[----:B------:R-:W-:Y:S03]  /*16f0*/  HGMMA.64x96x16.F32.BF16 R24, gdesc[UR16], R24, gsb0 ;  /* 0x01600000101879f0 */ /* 0x000fe60008001818 */
[----:B------:R-:W-:Y:S02]  /*1700*/  WARPGROUP.DEPBAR.LE gsb0, 0x0 ;  /* 0x00008000000079c5 */ /* 0x000fe40000010000 */
[----:B------:R-:W-:-:S06]  /*1710*/  WARPGROUP.ARRIVE ;  /* 0x00000000000079c5 */ /* 0x000fcc0000000000 */
[----:B------:R-:W-:Y:S03]  /*1720*/  HGMMA.64x96x16.F32.BF16 R24, gdesc[UR20], R24, gsb0 ;  /* 0x01600000141879f0 */ /* 0x000fe60008001818 */
[----:B------:R-:W-:Y:S02]  /*1730*/  WARPGROUP.DEPBAR.LE gsb0, 0x0 ;  /* 0x00008000000079c5 */ /* 0x000fe40000010000 */
[----:B------:R3:W-:Y:S06]  /*1740*/  BAR.ARV R0, 0x100 ;  /* 0x000400000000751d */ /* 0x0007ec0000002000 */
[----:B--2---:R-:W-:Y:S05]  /*1750*/  @!P0 BRA `(.L_x_17) ;  /* 0x0000000000048947 */ /* 0x004fea0003800000 */
[----:B------:R-:W-:Y:S01]  /*1760*/  BPT.TRAP 0x1 ;  /* 0x000000040000795c */ /* 0x000fe20000300000 */
.L_x_17:
[----:B------:R-:W-:Y:S01]  /*1770*/  LOP3.LUT R17, R17, 0xffffff80, RZ, 0xc0, !PT ;  /* 0xffffff8011117812 */ /* 0x000fe200078ec0ff */
[----:B------:R-:W-:Y:S01]  /*1780*/  UIMAD UR42, UR43, -0x60, UR42 ;  /* 0xffffffa02b2a78a4 */ /* 0x000fe2000f8e022a */
[----:B------:R-:W-:Y:S01]  /*1790*/  P2R R11, PR, RZ, 0x1 ;  /* 0x00000001ff0b7803 */ /* 0x000fe20000000000 */
[----:B------:R-:W-:Y:S01]  /*17a0*/  ULDC UR10, c[0x0][0x988] ;  /* 0x00026200000a7ab9 */ /* 0x000fe20000000800 */
[----:B------:R-:W-:Y:S01]  /*17b0*/  UIADD3 UR4, UR41, 0x22840, URZ ;  /* 0x0002284029047890 */ /* 0x000fe2000fffe03f */
[----:B------:R-:W-:Y:S01]  /*17c0*/  IMAD.IADD R17, R16, 0x1, -R17 ;  /* 0x0000000110117824 */ /* 0x000fe200078e0a11 */
[----:B------:R-:W-:Y:S02]  /*17d0*/  UIADD3 UR42, UR42, 0x60, URZ ;  /* 0x000000602a2a7890 */ /* 0x000fe4000fffe03f */
[----:B------:R-:W-:Y:S02]  /*17e0*/  UPRMT UR4, UR25, 0x654, UR4 ;  /* 0x0000065419047896 */ /* 0x000fe40008000004 */
[----:B------:R-:W-:-:S02]  /*17f0*/  SHF.R.S32.HI R4, RZ, 0x1f, R17 ;  /* 0x0000001fff047819 */ /* 0x000fc40000011411 */
[----:B0-----:R-:W-:Y:S02]  /*1800*/  IMAD.U32 R5, RZ, RZ, UR42 ;  /* 0x0000002aff057e24 */ /* 0x001fe4000f8e00ff */
[----:B------:R-:W-:-:S03]  /*1810*/  LEA.HI R4, R4, R17, RZ, 0x2 ;  /* 0x0000001104047211 */ /* 0x000fc600078f10ff */
[----:B------:R-:W-:Y:S01]  /*1820*/  SYNCS.ARRIVE.TRANS64.RED.A1T0 RZ, [UR4], RZ ;  /* 0x000000ffffff79a7 */ /* 0x000fe20008100404 */
[----:B------:R-:W-:-:S05]  /*1830*/  LOP3.LUT R4, R4, 0x7ffffffc, RZ, 0xc0, !PT ;  /* 0x7ffffffc04047812 */ /* 0x000fca00078ec0ff */
[----:B------:R-:W-:-:S04]  /*1840*/  IMAD.IADD R4, R17, 0x1, -R4 ;  /* 0x0000000111047824 */ /* 0x000fc800078e0a04 */
[----:B------:R-:W-:-:S05]  /*1850*/  IMAD R4, R4, -0x2, R5 ;  /* 0xfffffffe04047824 */ /* 0x000fca00078e0205 */
[C---:B------:R-:W-:Y:S02]  /*1860*/  ISETP.GT.AND P6, PT, R4.reuse, RZ, PT ;  /* 0x000000ff0400720c */ /* 0x040fe40003fc4270 */
[C---:B------:R-:W-:Y:S02]  /*1870*/  ISETP.GT.AND P5, PT, R4.reuse, 0x1, PT ;  /* 0x000000010400780c */ /* 0x040fe40003fa4270 */
[----:B------:R-:W-:Y:S02]  /*1880*/  ISETP.GT.AND P4, PT, R4, 0x8, PT ;  /* 0x000000080400780c */ /* 0x000fe40003f84270 */
[----:B------:R-:W-:Y:S02]  /*1890*/  FSEL R24, R24, -INF , P6 ;  /* 0xff80000018187808 */ /* 0x000fe40003000000 */
[----:B------:R-:W-:Y:S02]  /*18a0*/  FSEL R25, R25, -INF , P5 ;  /* 0xff80000019197808 */ /* 0x000fe40002800000 */
[----:B------:R-:W-:-:S02]  /*18b0*/  ISETP.GT.AND P3, PT, R4, 0x9, PT ;  /* 0x000000090400780c */ /* 0x000fc40003f64270 */
[----:B------:R-:W-:Y:S02]  /*18c0*/  FSEL R28, R28, -INF , P4 ;  /* 0xff8000001c1c7808 */ /* 0x000fe40002000000 */
[----:B------:R-:W-:Y:S02]  /*18d0*/  FMNMX.FTZ R5, R24, R25, !PT ;  /* 0x0000001918057209 */ /* 0x000fe40007810000 */
[----:B------:R-:W-:Y:S02]  /*18e0*/  ISETP.GT.AND P2, PT, R4, 0x10, PT ;  /* 0x000000100400780c */ /* 0x000fe40003f44270 */
[----:B------:R-:W-:Y:S02]  /*18f0*/  FSEL R29, R29, -INF , P3 ;  /* 0xff8000001d1d7808 */ /* 0x000fe40001800000 */
[----:B------:R-:W-:Y:S02]  /*1900*/  FMNMX.FTZ R6, R28, R5, !PT ;  /* 0x000000051c067209 */ /* 0x000fe40007810000 */
[----:B------:R-:W-:-:S02]  /*1910*/  ISETP.GT.AND P1, PT, R4, 0x11, PT ;  /* 0x000000110400780c */ /* 0x000fc40003f24270 */
[----:B------:R-:W-:Y:S02]  /*1920*/  FSEL R32, R32, -INF , P2 ;  /* 0xff80000020207808 */ /* 0x000fe40001000000 */
[----:B------:R-:W-:Y:S02]  /*1930*/  FMNMX.FTZ R5, R29, R6, !PT ;  /* 0x000000061d057209 */ /* 0x000fe40007810000 */
[----:B------:R-:W-:Y:S02]  /*1940*/  FSEL R26, R26, -INF , P6 ;  /* 0xff8000001a1a7808 */ /* 0x000fe40003000000 */
[----:B------:R-:W-:Y:S02]  /*1950*/  ISETP.GT.AND P6, PT, R4, 0x18, PT ;  /* 0x000000180400780c */ /* 0x000fe40003fc4270 */
[----:B------:R-:W-:Y:S02]  /*1960*/  FSEL R33, R33, -INF , P1 ;  /* 0xff80000021217808 */ /* 0x000fe40000800000 */
[----:B------:R-:W-:-:S02]  /*1970*/  FMNMX.FTZ R6, R32, R5, !PT ;  /* 0x0000000520067209 */ /* 0x000fc40007810000 */
[----:B------:R-:W-:Y:S02]  /*1980*/  FSEL R27, R27, -INF , P5 ;  /* 0xff8000001b1b7808 */ /* 0x000fe40002800000 */
[----:B------:R-:W-:Y:S02]  /*1990*/  ISETP.GT.AND P5, PT, R4, 0x19, PT ;  /* 0x000000190400780c */ /* 0x000fe40003fa4270 */
[----:B------:R-:W-:Y:S02]  /*19a0*/  FSEL R36, R36, -INF , P6 ;  /* 0xff80000024247808 */ /* 0x000fe40003000000 */
[----:B------:R-:W-:Y:S02]  /*19b0*/  FMNMX.FTZ R5, R33, R6, !PT ;  /* 0x0000000621057209 */ /* 0x000fe40007810000 */
[----:B------:R-:W-:Y:S02]  /*19c0*/  FSEL R30, R30, -INF , P4 ;  /* 0xff8000001e1e7808 */ /* 0x000fe40002000000 */
        /* <DEDUP_REMOVED lines=64> */
[----:B------:R-:W-:Y:S02]  /*1dd0*/  FMNMX.FTZ R4, R68, R5, !PT ;  /* 0x0000000544047209 */ /* 0x000fe40007810000 */
[----:B------:R-:W-:Y:S02]  /*1de0*/  FSEL R62, R62, -INF , P6 ;  /* 0xff8000003e3e7808 */ /* 0x000fe40003000000 */
[----:B------:R-:W-:-:S02]  /*1df0*/  FMNMX.FTZ R7, R69, R4, !PT ;  /* 0x0000000445077209 */ /* 0x000fc40007810000 */
[----:B------:R-:W-:Y:S02]  /*1e00*/  FSEL R63, R63, -INF , P5 ;  /* 0xff8000003f3f7808 */ /* 0x000fe40002800000 */
[----:B------:R-:W-:Y:S01]  /*1e10*/  FSEL R66, R66, -INF , P4 ;  /* 0xff80000042427808 */ /* 0x000fe20002000000 */
[----:B------:R-:W0:Y:S01]  /*1e20*/  SHFL.BFLY PT, R4, R7, 0x2, 0x1f ;  /* 0x0c401f0007047f89 */ /* 0x000e2200000e0000 */
[----:B------:R-:W-:Y:S02]  /*1e30*/  FSEL R67, R67, -INF , P3 ;  /* 0xff80000043437808 */ /* 0x000fe40001800000 */
[----:B------:R-:W-:Y:S02]  /*1e40*/  FSEL R70, R70, -INF , P2 ;  /* 0xff80000046467808 */ /* 0x000fe40001000000 */
[----:B------:R-:W-:Y:S02]  /*1e50*/  FSEL R71, R71, -INF , P1 ;  /* 0xff80000047477808 */ /* 0x000fe40000800000 */
[----:B0-----:R-:W-:-:S05]  /*1e60*/  FMNMX.FTZ R9, R7, R4, !PT ;  /* 0x0000000407097209 */ /* 0x001fca0007810000 */
[----:B------:R-:W0:Y:S02]  /*1e70*/  SHFL.BFLY PT, R4, R9, 0x1, 0x1f ;  /* 0x0c201f0009047f89 */ /* 0x000e2400000e0000 */
[----:B0-----:R-:W-:-:S04]  /*1e80*/  FMNMX.FTZ R4, R9, R4, !PT ;  /* 0x0000000409047209 */ /* 0x001fc80007810000 */
[C---:B------:R-:W-:Y:S01]  /*1e90*/  FSETP.NEU.FTZ.AND P0, PT, R4.reuse, -INF , PT ;  /* 0xff8000000400780b */ /* 0x040fe20003f1d000 */
[----:B------:R-:W-:-:S05]  /*1ea0*/  FMUL.FTZ R5, R4, UR10 ;  /* 0x0000000a04057c20 */ /* 0x000fca0008410000 */
[----:B------:R-:W-:Y:S02]  /*1eb0*/  FSEL R10, R5, RZ, P0 ;  /* 0x000000ff050a7208 */ /* 0x000fe40000000000 */
[----:B------:R-:W-:Y:S02]  /*1ec0*/  FMNMX.FTZ R5, R26, R27, !PT ;  /* 0x0000001b1a057209 */ /* 0x000fe40007810000 */
[----:B------:R-:W-:Y:S01]  /*1ed0*/  ISETP.NE.AND P0, PT, R11, RZ, PT ;  /* 0x000000ff0b00720c */ /* 0x000fe20003f05270 */
[--C-:B------:R-:W-:Y:S01]  /*1ee0*/  FFMA.FTZ R24, R24, UR10, -R10.reuse ;  /* 0x0000000a18187c23 */ /* 0x100fe2000801080a */
[----:B------:R-:W-:Y:S01]  /*1ef0*/  FMNMX.FTZ R6, R30, R5, !PT ;  /* 0x000000051e067209 */ /* 0x000fe20007810000 */
[--C-:B------:R-:W-:Y:S01]  /*1f00*/  FFMA.FTZ R25, R25, UR10, -R10.reuse ;  /* 0x0000000a19197c23 */ /* 0x100fe2000801080a */
[--C-:B------:R-:W-:Y:S01]  /*1f10*/  FFMA.FTZ R28, R28, UR10, -R10.reuse ;  /* 0x0000000a1c1c7c23 */ /* 0x100fe2000801080a */
[--C-:B------:R-:W-:Y:S01]  /*1f20*/  FFMA.FTZ R29, R29, UR10, -R10.reuse ;  /* 0x0000000a1d1d7c23 */ /* 0x100fe2000801080a */
[----:B------:R-:W-:Y:S01]  /*1f30*/  FMNMX.FTZ R5, R31, R6, !PT ;  /* 0x000000061f057209 */ /* 0x000fe20007810000 */
[----:B------:R-:W-:Y:S01]  /*1f40*/  MUFU.EX2 R24, R24 ;  /* 0x0000001800187308 */ /* 0x000fe20000000800 */
[--C-:B------:R-:W-:Y:S01]  /*1f50*/  FFMA.FTZ R32, R32, UR10, -R10.reuse ;  /* 0x0000000a20207c23 */ /* 0x100fe2000801080a */
[--C-:B------:R-:W-:Y:S01]  /*1f60*/  FFMA.FTZ R33, R33, UR10, -R10.reuse ;  /* 0x0000000a21217c23 */ /* 0x100fe2000801080a */
[----:B------:R-:W-:Y:S01]  /*1f70*/  FMNMX.FTZ R6, R34, R5, !PT ;  /* 0x0000000522067209 */ /* 0x000fe20007810000 */
[--C-:B------:R-:W-:Y:S01]  /*1f80*/  FFMA.FTZ R36, R36, UR10, -R10.reuse ;  /* 0x0000000a24247c23 */ /* 0x100fe2000801080a */
[--C-:B------:R-:W-:Y:S01]  /*1f90*/  FFMA.FTZ R37, R37, UR10, -R10.reuse ;  /* 0x0000000a25257c23 */ /* 0x100fe2000801080a */
[--C-:B------:R-:W-:Y:S01]  /*1fa0*/  FFMA.FTZ R40, R40, UR10, -R10.reuse ;  /* 0x0000000a28287c23 */ /* 0x100fe2000801080a */
[----:B------:R-:W-:Y:S01]  /*1fb0*/  FMNMX.FTZ R5, R35, R6, !PT ;  /* 0x0000000623057209 */ /* 0x000fe20007810000 */
[----:B------:R-:W0:Y:S01]  /*1fc0*/  MUFU.EX2 R25, R25 ;  /* 0x0000001900197308 */ /* 0x000e220000000800 */
[--C-:B------:R-:W-:Y:S01]  /*1fd0*/  FFMA.FTZ R41, R41, UR10, -R10.reuse ;  /* 0x0000000a29297c23 */ /* 0x100fe2000801080a */
        /* <DEDUP_REMOVED lines=14> */
[----:B------:R-:W2:Y:S01]  /*20c0*/  MUFU.EX2 R29, R29 ;  /* 0x0000001d001d7308 */ /* 0x000ea20000000800 */
[--C-:B------:R-:W-:Y:S01]  /*20d0*/  FFMA.FTZ R61, R61, UR10, -R10.reuse ;  /* 0x0000000a3d3d7c23 */ /* 0x100fe2000801080a */
[--C-:B------:R-:W-:Y:S01]  /*20e0*/  FFMA.FTZ R64, R64, UR10, -R10.reuse ;  /* 0x0000000a40407c23 */ /* 0x100fe2000801080a */
[----:B------:R-:W-:Y:S01]  /*20f0*/  FMNMX.FTZ R6, R46, R5, !PT ;  /* 0x000000052e067209 */ /* 0x000fe20007810000 */
[--C-:B------:R-:W-:Y:S01]  /*2100*/  FFMA.FTZ R65, R65, UR10, -R10.reuse ;  /* 0x0000000a41417c23 */ /* 0x100fe2000801080a */
[--C-:B------:R-:W-:Y:S01]  /*2110*/  FFMA.FTZ R68, R68, UR10, -R10.reuse ;  /* 0x0000000a44447c23 */ /* 0x100fe2000801080a */
[----:B------:R-:W-:Y:S01]  /*2120*/  FFMA.FTZ R10, R69, UR10, -R10 ;  /* 0x0000000a450a7c23 */ /* 0x000fe2000801080a */
[----:B------:R-:W-:Y:S01]  /*2130*/  FMNMX.FTZ R5, R47, R6, !PT ;  /* 0x000000062f057209 */ /* 0x000fe20007810000 */
[----:B------:R-:W-:Y:S01]  /*2140*/  MUFU.EX2 R32, R32 ;  /* 0x0000002000207308 */ /* 0x000fe20000000800 */
[----:B0-----:R-:W-:-:S02]  /*2150*/  F2FP.BF16.F32.PACK_AB R164, R25, R24 ;  /* 0x0000001819a4723e */ /* 0x001fc400000010ff */
[----:B------:R-:W-:-:S04]  /*2160*/  FMNMX.FTZ R6, R50, R5, !PT ;  /* 0x0000000532067209 */ /* 0x000fc80007810000 */
[----:B------:R-:W-:Y:S01]  /*2170*/  FMNMX.FTZ R5, R51, R6, !PT ;  /* 0x0000000633057209 */ /* 0x000fe20007810000 */
[----:B------:R-:W0:Y:S01]  /*2180*/  MUFU.EX2 R33, R33 ;  /* 0x0000002100217308 */ /* 0x000e220000000800 */
[----:B--2---:R-:W-:Y:S02]  /*2190*/  F2FP.BF16.F32.PACK_AB R166, R29, R28 ;  /* 0x0000001c1da6723e */ /* 0x004fe400000010ff */
[----:B------:R-:W-:-:S04]  /*21a0*/  FMNMX.FTZ R6, R54, R5, !PT ;  /* 0x0000000536067209 */ /* 0x000fc80007810000 */
[----:B------:R-:W-:Y:S01]  /*21b0*/  FMNMX.FTZ R5, R55, R6, !PT ;  /* 0x0000000637057209 */ /* 0x000fe20007810000 */
[----:B------:R-:W-:Y:S03]  /*21c0*/  MUFU.EX2 R36, R36 ;  /* 0x0000002400247308 */ /* 0x000fe60000000800 */
[----:B------:R-:W-:-:S04]  /*21d0*/  FMNMX.FTZ R6, R58, R5, !PT ;  /* 0x000000053a067209 */ /* 0x000fc80007810000 */
[----:B------:R-:W-:Y:S01]  /*21e0*/  FMNMX.FTZ R5, R59, R6, !PT ;  /* 0x000000063b057209 */ /* 0x000fe20007810000 */
[----:B------:R-:W-:Y:S01]  /*21f0*/  MUFU.EX2 R9, R10 ;  /* 0x0000000a00097308 */ /* 0x000fe20000000800 */
[----:B0-----:R-:W-:Y:S02]  /*2200*/  F2FP.BF16.F32.PACK_AB R160, R33, R32 ;  /* 0x0000002021a0723e */ /* 0x001fe400000010ff */
[----:B------:R-:W-:-:S04]  /*2210*/  FMNMX.FTZ R6, R62, R5, !PT ;  /* 0x000000053e067209 */ /* 0x000fc80007810000 */
[----:B------:R-:W-:Y:S01]  /*2220*/  FMNMX.FTZ R5, R63, R6, !PT ;  /* 0x000000063f057209 */ /* 0x000fe20007810000 */
[----:B------:R-:W0:Y:S03]  /*2230*/  MUFU.EX2 R37, R37 ;  /* 0x0000002500257308 */ /* 0x000e260000000800 */
[----:B------:R-:W-:-:S04]  /*2240*/  FMNMX.FTZ R6, R66, R5, !PT ;  /* 0x0000000542067209 */ /* 0x000fc80007810000 */
[----:B------:R-:W-:Y:S01]  /*2250*/  FMNMX.FTZ R5, R67, R6, !PT ;  /* 0x0000000643057209 */ /* 0x000fe20007810000 */
[----:B------:R-:W-:Y:S03]  /*2260*/  MUFU.EX2 R40, R40 ;  /* 0x0000002800287308 */ /* 0x000fe60000000800 */
[----:B------:R-:W-:-:S04]  /*2270*/  FMNMX.FTZ R6, R70, R5, !PT ;  /* 0x0000000546067209 */ /* 0x000fc80007810000 */
[----:B------:R-:W-:Y:S01]  /*2280*/  FMNMX.FTZ R6, R71, R6, !PT ;  /* 0x0000000647067209 */ /* 0x000fe20007810000 */
[----:B------:R-:W2:Y:S01]  /*2290*/  MUFU.EX2 R41, R41 ;  /* 0x0000002900297308 */ /* 0x000ea20000000800 */
[----:B0-----:R-:W-:-:S03]  /*22a0*/  F2FP.BF16.F32.PACK_AB R162, R37, R36 ;  /* 0x0000002425a2723e */ /* 0x001fc600000010ff */
[----:B------:R-:W0:Y:S04]  /*22b0*/  SHFL.BFLY PT, R5, R6, 0x2, 0x1f ;  /* 0x0c401f0006057f89 */ /* 0x000e2800000e0000 */
[----:B------:R-:W-:Y:S08]  /*22c0*/  MUFU.EX2 R44, R44 ;  /* 0x0000002c002c7308 */ /* 0x000ff00000000800 */
[----:B------:R-:W4:Y:S01]  /*22d0*/  MUFU.EX2 R45, R45 ;  /* 0x0000002d002d7308 */ /* 0x000f220000000800 */
[----:B--2---:R-:W-:-:S07]  /*22e0*/  F2FP.BF16.F32.PACK_AB R156, R41, R40 ;  /* 0x00000028299c723e */ /* 0x004fce00000010ff */
[----:B------:R-:W-:Y:S01]  /*22f0*/  MUFU.EX2 R48, R48 ;  /* 0x0000003000307308 */ /* 0x000fe20000000800 */
[----:B0-----:R-:W-:-:S07]  /*2300*/  FMNMX.FTZ R7, R6, R5, !PT ;  /* 0x0000000506077209 */ /* 0x001fce0007810000 */
[----:B------:R-:W0:Y:S01]  /*2310*/  MUFU.EX2 R49, R49 ;  /* 0x0000003100317308 */ /* 0x000e220000000800 */
[----:B------:R-:W2:Y:S01]  /*2320*/  SHFL.BFLY PT, R6, R7, 0x1, 0x1f ;  /* 0x0c201f0007067f89 */ /* 0x000ea200000e0000 */
[----:B----4-:R-:W-:-:S06]  /*2330*/  F2FP.BF16.F32.PACK_AB R158, R45, R44 ;  /* 0x0000002c2d9e723e */ /* 0x010fcc00000010ff */
[----:B------:R-:W-:Y:S08]  /*2340*/  MUFU.EX2 R52, R52 ;  /* 0x0000003400347308 */ /* 0x000ff00000000800 */
[----:B------:R-:W4:Y:S01]  /*2350*/  MUFU.EX2 R53, R53 ;  /* 0x0000003500357308 */ /* 0x000f220000000800 */
[----:B0-----:R-:W-:-:S07]  /*2360*/  F2FP.BF16.F32.PACK_AB R152, R49, R48 ;  /* 0x000000303198723e */ /* 0x001fce00000010ff */
[----:B------:R-:W-:Y:S01]  /*2370*/  MUFU.EX2 R56, R56 ;  /* 0x0000003800387308 */ /* 0x000fe20000000800 */
[----:B--2---:R-:W-:Y:S01]  /*2380*/  FMNMX.FTZ R5, R7, R6, !PT ;  /* 0x0000000607057209 */ /* 0x004fe20007810000 */
[----:B------:R-:W-:-:S03]  /*2390*/  FADD.FTZ R7, R24, R25 ;  /* 0x0000001918077221 */ /* 0x000fc60000010000 */
[C---:B------:R-:W-:Y:S01]  /*23a0*/  FSETP.NEU.FTZ.AND P1, PT, R5.reuse, -INF , PT ;  /* 0xff8000000500780b */ /* 0x040fe20003f3d000 */
[----:B------:R-:W-:Y:S01]  /*23b0*/  FMUL.FTZ R6, R5, UR10 ;  /* 0x0000000a05067c20 */ /* 0x000fe20008410000 */
[----:B------:R-:W-:Y:S01]  /*23c0*/  FADD.FTZ R10, R28, R7 ;  /* 0x000000071c0a7221 */ /* 0x000fe20000010000 */
[----:B------:R-:W-:Y:S01]  /*23d0*/  MUFU.EX2 R57, R57 ;  /* 0x0000003900397308 */ /* 0x000fe20000000800 */
[----:B----4-:R-:W-:Y:S02]  /*23e0*/  F2FP.BF16.F32.PACK_AB R154, R53, R52 ;  /* 0x00000034359a723e */ /* 0x010fe400000010ff */
[----:B------:R-:W-:Y:S01]  /*23f0*/  FSEL R6, R6, RZ, P1 ;  /* 0x000000ff06067208 */ /* 0x000fe20000800000 */
[----:B------:R-:W-:-:S04]  /*2400*/  FADD.FTZ R7, R29, R10 ;  /* 0x0000000a1d077221 */ /* 0x000fc80000010000 */
[--C-:B------:R-:W-:Y:S01]  /*2410*/  FFMA.FTZ R26, R26, UR10, -R6.reuse ;  /* 0x0000000a1a1a7c23 */ /* 0x100fe20008010806 */
[--C-:B------:R-:W-:Y:S01]  /*2420*/  FFMA.FTZ R27, R27, UR10, -R6.reuse ;  /* 0x0000000a1b1b7c23 */ /* 0x100fe20008010806 */
[--C-:B------:R-:W-:Y:S01]  /*2430*/  FFMA.FTZ R30, R30, UR10, -R6.reuse ;  /* 0x0000000a1e1e7c23 */ /* 0x100fe20008010806 */
[--C-:B------:R-:W-:Y:S01]  /*2440*/  FFMA.FTZ R31, R31, UR10, -R6.reuse ;  /* 0x0000000a1f1f7c23 */ /* 0x100fe20008010806 */
[--C-:B------:R-:W-:Y:S01]  /*2450*/  FFMA.FTZ R34, R34, UR10, -R6.reuse ;  /* 0x0000000a22227c23 */ /* 0x100fe20008010806 */
[--C-:B------:R-:W-:Y:S01]  /*2460*/  FFMA.FTZ R35, R35, UR10, -R6.reuse ;  /* 0x0000000a23237c23 */ /* 0x100fe20008010806 */
[----:B------:R-:W-:Y:S01]  /*2470*/  MUFU.EX2 R26, R26 ;  /* 0x0000001a001a7308 */ /* 0x000fe20000000800 */
[--C-:B------:R-:W-:Y:S01]  /*2480*/  FFMA.FTZ R38, R38, UR10, -R6.reuse ;  /* 0x0000000a26267c23 */ /* 0x100fe20008010806 */
[----:B------:R-:W-:Y:S01]  /*2490*/  FADD.FTZ R10, R32, R7 ;  /* 0x00000007200a7221 */ /* 0x000fe20000010000 */
[--C-:B------:R-:W-:Y:S01]  /*24a0*/  FFMA.FTZ R39, R39, UR10, -R6.reuse ;  /* 0x0000000a27277c23 */ /* 0x100fe20008010806 */
[--C-:B------:R-:W-:Y:S01]  /*24b0*/  FFMA.FTZ R42, R42, UR10, -R6.reuse ;  /* 0x0000000a2a2a7c23 */ /* 0x100fe20008010806 */
[----:B------:R-:W-:Y:S01]  /*24c0*/  FFMA.FTZ R43, R43, UR10, -R6 ;  /* 0x0000000a2b2b7c23 */ /* 0x000fe20008010806 */
[----:B------:R-:W-:Y:S01]  /*24d0*/  FADD.FTZ R11, R33, R10 ;  /* 0x0000000a210b7221 */ /* 0x000fe20000010000 */
[--C-:B------:R-:W-:Y:S01]  /*24e0*/  FFMA.FTZ R46, R46, UR10, -R6.reuse ;  /* 0x0000000a2e2e7c23 */ /* 0x100fe20008010806 */
[----:B------:R-:W0:Y:S01]  /*24f0*/  MUFU.EX2 R27, R27 ;  /* 0x0000001b001b7308 */ /* 0x000e220000000800 */
[--C-:B------:R-:W-:Y:S01]  /*2500*/  FFMA.FTZ R47, R47, UR10, -R6.reuse ;  /* 0x0000000a2f2f7c23 */ /* 0x100fe20008010806 */
[----:B------:R-:W-:Y:S01]  /*2510*/  FADD.FTZ R12, R36, R11 ;  /* 0x0000000b240c7221 */ /* 0x000fe20000010000 */
[--C-:B------:R-:W-:Y:S01]  /*2520*/  FFMA.FTZ R50, R50, UR10, -R6.reuse ;  /* 0x0000000a32327c23 */ /* 0x100fe20008010806 */
[--C-:B------:R-:W-:Y:S01]  /*2530*/  FFMA.FTZ R51, R51, UR10, -R6.reuse ;  /* 0x0000000a33337c23 */ /* 0x100fe20008010806 */
[----:B------:R-:W-:Y:S01]  /*2540*/  FFMA.FTZ R54, R54, UR10, -R6 ;  /* 0x0000000a36367c23 */ /* 0x000fe20008010806 */
[----:B------:R-:W-:Y:S01]  /*2550*/  FADD.FTZ R11, R37, R12 ;  /* 0x0000000c250b7221 */ /* 0x000fe20000010000 */
[--C-:B------:R-:W-:Y:S01]  /*2560*/  FFMA.FTZ R55, R55, UR10, -R6.reuse ;  /* 0x0000000a37377c23 */ /* 0x100fe20008010806 */
[----:B------:R-:W2:Y:S01]  /*2570*/  MUFU.EX2 R30, R30 ;  /* 0x0000001e001e7308 */ /* 0x000ea20000000800 */
[--C-:B------:R-:W-:Y:S01]  /*2580*/  FFMA.FTZ R58, R58, UR10, -R6.reuse ;  /* 0x0000000a3a3a7c23 */ /* 0x100fe20008010806 */
[----:B------:R-:W-:Y:S01]  /*2590*/  FADD.FTZ R12, R40, R11 ;  /* 0x0000000b280c7221 */ /* 0x000fe20000010000 */
[--C-:B------:R-:W-:Y:S01]  /*25a0*/  FFMA.FTZ R59, R59, UR10, -R6.reuse ;  /* 0x0000000a3b3b7c23 */ /* 0x100fe20008010806 */
[--C-:B------:R-:W-:Y:S01]  /*25b0*/  FFMA.FTZ R62, R62, UR10, -R6.reuse ;  /* 0x0000000a3e3e7c23 */ /* 0x100fe20008010806 */
[----:B------:R-:W-:Y:S01]  /*25c0*/  FFMA.FTZ R63, R63, UR10, -R6 ;  /* 0x0000000a3f3f7c23 */ /* 0x000fe20008010806 */
[----:B------:R-:W-:Y:S01]  /*25d0*/  FADD.FTZ R11, R41, R12 ;  /* 0x0000000c290b7221 */ /* 0x000fe20000010000 */
[--C-:B------:R-:W-:Y:S01]  /*25e0*/  FFMA.FTZ R66, R66, UR10, -R6.reuse ;  /* 0x0000000a42427c23 */ /* 0x100fe20008010806 */
[----:B------:R-:W4:Y:S01]  /*25f0*/  MUFU.EX2 R31, R31 ;  /* 0x0000001f001f7308 */ /* 0x000f220000000800 */
[----:B0-----:R-:W-:Y:S01]  /*2600*/  FADD.FTZ R7, R26, R27 ;  /* 0x0000001b1a077221 */ /* 0x001fe20000010000 */
[----:B------:R-:W-:Y:S01]  /*2610*/  FADD.FTZ R12, R44, R11 ;  /* 0x0000000b2c0c7221 */ /* 0x000fe20000010000 */
[--C-:B------:R-:W-:Y:S01]  /*2620*/  FFMA.FTZ R67, R67, UR10, -R6.reuse ;  /* 0x0000000a43437c23 */ /* 0x100fe20008010806 */
[--C-:B------:R-:W-:Y:S01]  /*2630*/  FFMA.FTZ R70, R70, UR10, -R6.reuse ;  /* 0x0000000a46467c23 */ /* 0x100fe20008010806 */
[----:B------:R-:W-:Y:S01]  /*2640*/  FFMA.FTZ R6, R71, UR10, -R6 ;  /* 0x0000000a47067c23 */ /* 0x000fe20008010806 */
[----:B------:R-:W-:Y:S01]  /*2650*/  FADD.FTZ R11, R45, R12 ;  /* 0x0000000c2d0b7221 */ /* 0x000fe20000010000 */
[----:B------:R-:W-:Y:S01]  /*2660*/  F2FP.BF16.F32.PACK_AB R168, R57, R56 ;  /* 0x0000003839a8723e */ /* 0x000fe200000010ff */
[----:B------:R-:W0:Y:S01]  /*2670*/  MUFU.EX2 R34, R34 ;  /* 0x0000002200227308 */ /* 0x000e220000000800 */
[----:B--2---:R-:W-:Y:S01]  /*2680*/  FADD.FTZ R10, R30, R7 ;  /* 0x000000071e0a7221 */ /* 0x004fe20000010000 */
[----:B------:R-:W-:Y:S01]  /*2690*/  FADD.FTZ R12, R48, R11 ;  /* 0x0000000b300c7221 */ /* 0x000fe20000010000 */
[----:B------:R-:W-:-:S03]  /*26a0*/  F2FP.BF16.F32.PACK_AB R165, R27, R26 ;  /* 0x0000001a1ba5723e */ /* 0x000fc600000010ff */
[----:B------:R-:W-:Y:S02]  /*26b0*/  FADD.FTZ R11, R49, R12 ;  /* 0x0000000c310b7221 */ /* 0x000fe40000010000 */
[----:B------:R-:W2:Y:S01]  /*26c0*/  MUFU.EX2 R35, R35 ;  /* 0x0000002300237308 */ /* 0x000ea20000000800 */
[C---:B----4-:R-:W-:Y:S01]  /*26d0*/  FADD.FTZ R7, R31.reuse, R10 ;  /* 0x0000000a1f077221 */ /* 0x050fe20000010000 */
[----:B------:R-:W-:Y:S01]  /*26e0*/  FADD.FTZ R12, R52, R11 ;  /* 0x0000000b340c7221 */ /* 0x000fe20000010000 */
[----:B------:R-:W-:-:S03]  /*26f0*/  F2FP.BF16.F32.PACK_AB R167, R31, R30 ;  /* 0x0000001e1fa7723e */ /* 0x000fc600000010ff */
[----:B------:R-:W-:Y:S02]  /*2700*/  FADD.FTZ R11, R53, R12 ;  /* 0x0000000c350b7221 */ /* 0x000fe40000010000 */
[----:B------:R-:W4:Y:S01]  /*2710*/  MUFU.EX2 R38, R38 ;  /* 0x0000002600267308 */ /* 0x000f220000000800 */
[----:B0-----:R-:W-:Y:S01]  /*2720*/  FADD.FTZ R10, R34, R7 ;  /* 0x00000007220a7221 */ /* 0x001fe20000010000 */
[----:B------:R-:W-:-:S04]  /*2730*/  FADD.FTZ R12, R56, R11 ;  /* 0x0000000b380c7221 */ /* 0x000fc80000010000 */
[----:B------:R-:W-:Y:S02]  /*2740*/  FADD.FTZ R11, R57, R12 ;  /* 0x0000000c390b7221 */ /* 0x000fe40000010000 */
[----:B------:R-:W0:Y:S01]  /*2750*/  MUFU.EX2 R39, R39 ;  /* 0x0000002700277308 */ /* 0x000e220000000800 */
[C---:B--2---:R-:W-:Y:S01]  /*2760*/  FADD.FTZ R7, R35.reuse, R10 ;  /* 0x0000000a23077221 */ /* 0x044fe20000010000 */
[----:B------:R-:W-:-:S06]  /*2770*/  F2FP.BF16.F32.PACK_AB R161, R35, R34 ;  /* 0x0000002223a1723e */ /* 0x000fcc00000010ff */
[----:B------:R-:W2:Y:S01]  /*2780*/  MUFU.EX2 R42, R42 ;  /* 0x0000002a002a7308 */ /* 0x000ea20000000800 */
[----:B----4-:R-:W-:-:S07]  /*2790*/  FADD.FTZ R10, R38, R7 ;  /* 0x00000007260a7221 */ /* 0x010fce0000010000 */
[----:B------:R-:W4:Y:S01]  /*27a0*/  MUFU.EX2 R43, R43 ;  /* 0x0000002b002b7308 */ /* 0x000f220000000800 */
[C---:B0-----:R-:W-:Y:S01]  /*27b0*/  FADD.FTZ R7, R39.reuse, R10 ;  /* 0x0000000a27077221 */ /* 0x041fe20000010000 */
[----:B------:R-:W-:-:S06]  /*27c0*/  F2FP.BF16.F32.PACK_AB R163, R39, R38 ;  /* 0x0000002627a3723e */ /* 0x000fcc00000010ff */
[----:B------:R-:W0:Y:S01]  /*27d0*/  MUFU.EX2 R46, R46 ;  /* 0x0000002e002e7308 */ /* 0x000e220000000800 */
[----:B--2---:R-:W-:-:S07]  /*27e0*/  FADD.FTZ R10, R42, R7 ;  /* 0x000000072a0a7221 */ /* 0x004fce0000010000 */
[----:B------:R-:W2:Y:S01]  /*27f0*/  MUFU.EX2 R47, R47 ;  /* 0x0000002f002f7308 */ /* 0x000ea20000000800 */
[C---:B----4-:R-:W-:Y:S01]  /*2800*/  FADD.FTZ R7, R43.reuse, R10 ;  /* 0x0000000a2b077221 */ /* 0x050fe20000010000 */
[----:B------:R-:W-:-:S06]  /*2810*/  F2FP.BF16.F32.PACK_AB R157, R43, R42 ;  /* 0x0000002a2b9d723e */ /* 0x000fcc00000010ff */
[----:B------:R-:W4:Y:S01]  /*2820*/  MUFU.EX2 R50, R50 ;  /* 0x0000003200327308 */ /* 0x000f220000000800 */
[----:B0-----:R-:W-:-:S07]  /*2830*/  FADD.FTZ R10, R46, R7 ;  /* 0x000000072e0a7221 */ /* 0x001fce0000010000 */
        /* <DEDUP_REMOVED lines=11> */
[----:B----4-:R-:W-:-:S07]  /*28f0*/  FADD.FTZ R12, R60, R11 ;  /* 0x0000000b3c0c7221 */ /* 0x010fce0000010000 */
[----:B------:R-:W4:Y:S01]  /*2900*/  MUFU.EX2 R58, R58 ;  /* 0x0000003a003a7308 */ /* 0x000f220000000800 */
[C---:B0-----:R-:W-:Y:S01]  /*2910*/  FADD.FTZ R7, R55.reuse, R10 ;  /* 0x0000000a37077221 */ /* 0x041fe20000010000 */
[----:B------:R-:W-:-:S06]  /*2920*/  F2FP.BF16.F32.PACK_AB R155, R55, R54 ;  /* 0x00000036379b723e */ /* 0x000fcc00000010ff */
[----:B------:R-:W0:Y:S01]  /*2930*/  MUFU.EX2 R64, R64 ;  /* 0x0000004000407308 */ /* 0x000e220000000800 */
[C---:B--2---:R-:W-:Y:S01]  /*2940*/  FADD.FTZ R11, R61.reuse, R12 ;  /* 0x0000000c3d0b7221 */ /* 0x044fe20000010000 */
[----:B------:R-:W-:-:S06]  /*2950*/  F2FP.BF16.F32.PACK_AB R170, R61, R60 ;  /* 0x0000003c3daa723e */ /* 0x000fcc00000010ff */
[----:B------:R-:W2:Y:S01]  /*2960*/  MUFU.EX2 R59, R59 ;  /* 0x0000003b003b7308 */ /* 0x000ea20000000800 */
[----:B----4-:R-:W-:-:S07]  /*2970*/  FADD.FTZ R10, R58, R7 ;  /* 0x000000073a0a7221 */ /* 0x010fce0000010000 */
[----:B------:R-:W4:Y:S01]  /*2980*/  MUFU.EX2 R65, R65 ;  /* 0x0000004100417308 */ /* 0x000f220000000800 */
[----:B0-----:R-:W-:-:S07]  /*2990*/  FADD.FTZ R12, R64, R11 ;  /* 0x0000000b400c7221 */ /* 0x001fce0000010000 */
[----:B------:R-:W0:Y:S01]  /*29a0*/  MUFU.EX2 R62, R62 ;  /* 0x0000003e003e7308 */ /* 0x000e220000000800 */
[C---:B--2---:R-:W-:Y:S01]  /*29b0*/  FADD.FTZ R7, R59.reuse, R10 ;  /* 0x0000000a3b077221 */ /* 0x044fe20000010000 */
[----:B------:R-:W-:-:S06]  /*29c0*/  F2FP.BF16.F32.PACK_AB R169, R59, R58 ;  /* 0x0000003a3ba9723e */ /* 0x000fcc00000010ff */
[----:B------:R-:W2:Y:S01]  /*29d0*/  MUFU.EX2 R68, R68 ;  /* 0x0000004400447308 */ /* 0x000ea20000000800 */
[C---:B----4-:R-:W-:Y:S01]  /*29e0*/  FADD.FTZ R11, R65.reuse, R12 ;  /* 0x0000000c410b7221 */ /* 0x050fe20000010000 */
[----:B------:R-:W-:-:S06]  /*29f0*/  F2FP.BF16.F32.PACK_AB R172, R65, R64 ;  /* 0x0000004041ac723e */ /* 0x000fcc00000010ff */
[----:B------:R-:W4:Y:S01]  /*2a00*/  MUFU.EX2 R63, R63 ;  /* 0x0000003f003f7308 */ /* 0x000f220000000800 */
[----:B0-----:R-:W-:-:S07]  /*2a10*/  FADD.FTZ R10, R62, R7 ;  /* 0x000000073e0a7221 */ /* 0x001fce0000010000 */
[----:B------:R-:W0:Y:S01]  /*2a20*/  MUFU.EX2 R66, R66 ;  /* 0x0000004200427308 */ /* 0x000e220000000800 */
[----:B--2---:R-:W-:Y:S01]  /*2a30*/  FADD.FTZ R12, R68, R11 ;  /* 0x0000000b440c7221 */ /* 0x004fe20000010000 */
[----:B------:R-:W-:-:S03]  /*2a40*/  F2FP.BF16.F32.PACK_AB R174, R9, R68 ;  /* 0x0000004409ae723e */ /* 0x000fc600000010ff */
[----:B------:R-:W-:-:S03]  /*2a50*/  FADD.FTZ R7, R9, R12 ;  /* 0x0000000c09077221 */ /* 0x000fc60000010000 */
[----:B------:R-:W2:Y:S01]  /*2a60*/  MUFU.EX2 R67, R67 ;  /* 0x0000004300437308 */ /* 0x000ea20000000800 */
[C---:B----4-:R-:W-:Y:S01]  /*2a70*/  FADD.FTZ R11, R63.reuse, R10 ;  /* 0x0000000a3f0b7221 */ /* 0x050fe20000010000 */
[----:B------:R-:W-:-:S06]  /*2a80*/  F2FP.BF16.F32.PACK_AB R171, R63, R62 ;  /* 0x0000003e3fab723e */ /* 0x000fcc00000010ff */
[----:B------:R-:W4:Y:S01]  /*2a90*/  MUFU.EX2 R70, R70 ;  /* 0x0000004600467308 */ /* 0x000f220000000800 */
[----:B0-----:R-:W-:-:S07]  /*2aa0*/  FADD.FTZ R10, R66, R11 ;  /* 0x0000000b420a7221 */ /* 0x001fce0000010000 */
[----:B------:R4:W0:Y:S01]  /*2ab0*/  MUFU.EX2 R175, R6 ;  /* 0x0000000600af7308 */ /* 0x0008220000000800 */
[C---:B--2---:R-:W-:Y:S01]  /*2ac0*/  FADD.FTZ R9, R67.reuse, R10 ;  /* 0x0000000a43097221 */ /* 0x044fe20000010000 */
[----:B------:R-:W-:-:S03]  /*2ad0*/  F2FP.BF16.F32.PACK_AB R173, R67, R66 ;  /* 0x0000004243ad723e */ /* 0x000fc600000010ff */
[----:B----4-:R-:W-:-:S04]  /*2ae0*/  FADD.FTZ R6, R70, R9 ;  /* 0x0000000946067221 */ /* 0x010fc80000010000 */
[C---:B0-----:R-:W-:Y:S01]  /*2af0*/  FADD.FTZ R6, R175.reuse, R6 ;  /* 0x00000006af067221 */ /* 0x041fe20000010000 */
[----:B------:R-:W-:Y:S01]  /*2b00*/  F2FP.BF16.F32.PACK_AB R175, R175, R70 ;  /* 0x00000046afaf723e */ /* 0x000fe200000010ff */
[----:B------:R-:W-:Y:S06]  /*2b10*/  @!P0 BRA `(.L_x_18) ;  /* 0x0000000000048947 */ /* 0x000fec0003800000 */
[----:B------:R-:W-:Y:S01]  /*2b20*/  BPT.TRAP 0x1 ;  /* 0x000000040000795c */ /* 0x000fe20000300000 */
.L_x_18:
[----:B------:R0:W2:Y:S01]  /*2b30*/  SYNCS.PHASECHK.TRANS64.TRYWAIT P1, [UR41+0x22850], R8 ;  /* 0x02285008ff0075a7 */ /* 0x0000a20008020169 */
[----:B------:R-:W-:Y:S05]  /*2b40*/  @!P0 BRA `(.L_x_19) ;  /* 0x0000000000048947 */ /* 0x000fea0003800000 */
[----:B------:R-:W-:Y:S01]  /*2b50*/  BPT.TRAP 0x1 ;  /* 0x000000040000795c */ /* 0x000fe20000300000 */
.L_x_19:
[----:B--2---:R-:W-:Y:S05]  /*2b60*/  @P1 BRA `(.L_x_20) ;  /* 0x0000000000081947 */ /* 0x004fea0003800000 */
[----:B------:R-:W2:Y:S02]  /*2b70*/  SYNCS.PHASECHK.TRANS64.TRYWAIT P1, [UR41+0x22850], R8 ;  /* 0x02285008ff0075a7 */ /* 0x000ea40008020169 */
[----:B--2---:R-:W-:Y:S05]  /*2b80*/  @!P1 BRA `(.L_x_21) ;  /* 0x0000008400c49947 */ /* 0x004fea0003800000 */
.L_x_20:
[----:B------:R4:W-:Y:S01]  /*2b90*/  BAR.SYNC.DEFER_BLOCKING R3, 0x100 ;  /* 0x000400030000751d */ /* 0x0009e20000010000 */
[----:B------:R-:W-:-:S04]  /*2ba0*/  UIADD3 UR4, UR41, 0x400, URZ ;  /* 0x0000040029047890 */ /* 0x000fc8000fffe03f */
[----:B------:R-:W-:Y:S01]  /*2bb0*/  USHF.R.U32.HI UR4, URZ, 0x4, UR4 ;  /* 0x000000043f047899 */ /* 0x000fe20008011604 */
[----:B------:R-:W-:-:S03]  /*2bc0*/  UMOV UR15, 0x40000040 ;  /* 0x40000040000f7882 */ /* 0x000fc60000000000 */
[----:B------:R-:W-:-:S04]  /*2bd0*/  ULOP3.LUT UR4, UR4, 0x3fff, URZ, 0xc0, !UPT ;  /* 0x00003fff04047892 */ /* 0x000fc8000f8ec03f */
[----:B------:R-:W-:-:S04]  /*2be0*/  ULOP3.LUT UR24, UR4, 0x3000000, URZ, 0xfc, !UPT ;  /* 0x0300000004187892 */ /* 0x000fc8000f8efc3f */
[----:B------:R-:W-:-:S03]  /*2bf0*/  UIADD3 UR4, UR24, 0x80, URZ ;  /* 0x0000008018047890 */ /* 0x000fc6000fffe03f */
[----:B------:R-:W-:Y:S01]  /*2c00*/  UMOV UR14, UR24 ;  /* 0x00000018000e7c82 */ /* 0x000fe20008000000 */
[----:B------:R-:W-:-:S06]  /*2c10*/  WARPGROUP.ARRIVE ;  /* 0x00000000000079c5 */ /* 0x000fcc0000000000 */
[----:B------:R-:W-:Y:S01]  /*2c20*/  HGMMA.64x256x16.F32.BF16 R24, R164, gdesc[UR12].tnspB, RZ, !UPT, gsb0 ;  /* 0x43e0000ca4187df0 */ /* 0x000fe2000c0018ff */
[----:B------:R-:W-:Y:S01]  /*2c30*/  UMOV UR14, UR4 ;  /* 0x00000004000e7c82 */ /* 0x000fe20008000000 */
[----:B------:R-:W-:Y:S01]  /*2c40*/  UMOV UR15, 0x40000040 ;  /* 0x40000040000f7882 */ /* 0x000fe20000000000 */
[----:B------:R-:W-:Y:S01]  /*2c50*/  UIADD3 UR4, UR24, 0x100, URZ ;  /* 0x0000010018047890 */ /* 0x000fe2000fffe03f */
[----:B------:R-:W-:Y:S02]  /*2c60*/  WARPGROUP.DEPBAR.LE gsb0, 0x0 ;  /* 0x00008000000079c5 */ /* 0x000fe40000010000 */
[----:B------:R-:W-:-:S15]  /*2c70*/  WARPGROUP.ARRIVE ;  /* 0x00000000000079c5 */ /* 0x000fde0000000000 */
[----:B------:R-:W-:-:S07]  /*2c80*/  NOP ;  /* 0x0000000000007918 */ /* 0x000fce0000000000 */
[----:B------:R-:W-:Y:S01]  /*2c90*/  HGMMA.64x256x16.F32.BF16 R24, R160, gdesc[UR12].tnspB, R24, gsb0 ;  /* 0x43e0000ca0187df0 */ /* 0x000fe20008001818 */
        /* <DEDUP_REMOVED lines=23> */
[----:B------:R-:W-:Y:S02]  /*2e10*/  WARPGROUP.DEPBAR.LE gsb0, 0x0 ;  /* 0x00008000000079c5 */ /* 0x000fe40000010000 */
[----:B------:R-:W-:-:S15]  /*2e20*/  WARPGROUP.ARRIVE ;  /* 0x00000000000079c5 */ /* 0x000fde0000000000 */
[----:B------:R-:W-:-:S08]  /*2e30*/  NOP ;  /* 0x0000000000007918 */ /* 0x000fd00000000000 */
[----:B------:R-:W-:Y:S03]  /*2e40*/  HGMMA.64x256x16.F32.BF16 R24, R172, gdesc[UR12].tnspB, R24, gsb0 ;  /* 0x43e0000cac187df0 */ /* 0x000fe60008001818 */
[----:B------:R-:W-:Y:S02]  /*2e50*/  WARPGROUP.DEPBAR.LE gsb0, 0x0 ;  /* 0x00008000000079c5 */ /* 0x000fe40000010000 */
[----:B----4-:R-:W-:Y:S05]  /*2e60*/  @!P0 BRA `(.L_x_22) ;  /* 0x0000000000048947 */ /* 0x010fea0003800000 */
[----:B------:R-:W-:Y:S01]  /*2e70*/  BPT.TRAP 0x1 ;  /* 0x000000040000795c */ /* 0x000fe20000300000 */
.L_x_22:
[----:B------:R-:W-:Y:S02]  /*2e80*/  UIADD3 UR7, UR43, -0x2, URZ ;  /* 0xfffffffe2b077890 */ /* 0x000fe4000fffe03f */
[----:B------:R-:W-:Y:S02]  /*2e90*/  UIADD3 UR4, UR41, 0x22860, URZ ;  /* 0x0002286029047890 */ /* 0x000fe4000fffe03f */
[----:B------:R-:W-:Y:S02]  /*2ea0*/  UISETP.GE.AND UP0, UPT, UR7, UR40, UPT ;  /* 0x000000280700728c */ /* 0x000fe4000bf06270 */
[----:B------:R-:W-:-:S04]  /*2eb0*/  UPRMT UR4, UR25, 0x654, UR4 ;  /* 0x0000065419047896 */ /* 0x000fc80008000004 */
[----:B------:R-:W-:-:S05]  /*2ec0*/  PLOP3.LUT P1, PT, PT, PT, UP0, 0x80, 0x0 ;  /* 0x000000000000781c */ /* 0x000fca0003f2f008 */
[----:B------:R-:W-:Y:S08]  /*2ed0*/  SYNCS.ARRIVE.TRANS64.RED.A1T0 RZ, [UR4], RZ ;  /* 0x000000ffffff79a7 */ /* 0x000ff00008100404 */
[----:B------:R-:W-:Y:S05]  /*2ee0*/  @!P1 BRA `(.L_x_23) ;  /* 0x0000001c00409947 */ /* 0x000fea0003800000 */
[----:B------:R-:W-:Y:S01]  /*2ef0*/  IMAD.MOV.U32 R200, RZ, RZ, R5 ;  /* 0x000000ffffc87224 */ /* 0x000fe200078e0005 */
[----:B------:R-:W-:Y:S01]  /*2f00*/  MOV R11, R4 ;  /* 0x00000004000b7202 */ /* 0x000fe20000000f00 */
[----:B------:R-:W-:Y:S01]  /*2f10*/  UMOV UR4, URZ ;  /* 0x0000003f00047c82 */ /* 0x000fe20008000000 */
[----:B------:R-:W-:Y:S01]  /*2f20*/  UMOV UR5, URZ ;  /* 0x0000003f00057c82 */ /* 0x000fe20008000000 */
[----:B------:R-:W-:-:S05]  /*2f30*/  ULDC UR27, c[0x0][0x988] ;  /* 0x00026200001b7ab9 */ /* 0x000fca0000000800 */
.L_x_34:
[----:B------:R-:W-:Y:S01]  /*2f40*/  UIADD3 UR5, UR5, 0x1, URZ ;  /* 0x0000000105057890 */ /* 0x000fe2000fffe03f */
[----:B---3--:R-:W-:Y:S01]  /*2f50*/  IMAD.U32 R0, RZ, RZ, UR7 ;  /* 0x00000007ff007e24 */ /* 0x008fe2000f8e00ff */
[----:B------:R-:W-:Y:S02]  /*2f60*/  UIADD3 UR7, UR7, -0x1, URZ ;  /* 0xffffffff07077890 */ /* 0x000fe4000fffe03f */
[----:B------:R-:W-:Y:S02]  /*2f70*/  UISETP.NE.AND UP0, UPT, UR5, 0x2, UPT ;  /* 0x000000020500788c */ /* 0x000fe4000bf05270 */
[----:B------:R-:W-:Y:S02]  /*2f80*/  ISETP.GT.AND P1, PT, R0, UR40, PT ;  /* 0x0000002800007c0c */ /* 0x000fe4000bf24270 */
[----:B------:R-:W-:Y:S02]  /*2f90*/  USEL UR10, URZ, 0x1, UP0 ;  /* 0x000000013f0a7887 */ /* 0x000fe40008000000 */
[----:B------:R-:W-:-:S02]  /*2fa0*/  USEL UR5, UR5, URZ, UP0 ;  /* 0x0000003f05057287 */ /* 0x000fc40008000000 */
[----:B------:R-:W-:Y:S01]  /*2fb0*/  ULOP3.LUT UR4, UR4, UR10, URZ, 0x3c, !UPT ;  /* 0x0000000a04047292 */ /* 0x000fe2000f8e3c3f */
[----:B01----:R-:W-:Y:S11]  /*2fc0*/  @!P0 BRA `(.L_x_24) ;  /* 0x0000000000048947 */ /* 0x003ff60003800000 */
[----:B------:R-:W-:Y:S01]  /*2fd0*/  BPT.TRAP 0x1 ;  /* 0x000000040000795c */ /* 0x000fe20000300000 */
.L_x_24:
[----:B------:R-:W-:Y:S01]  /*2fe0*/  ULEA UR26, UR5, UR41, 0x3 ;  /* 0x00000029051a7291 */ /* 0x000fe2000f8e183f */
[----:B--2---:R-:W-:-:S05]  /*2ff0*/  IMAD.U32 R9, RZ, RZ, UR4 ;  /* 0x00000004ff097e24 */ /* 0x004fca000f8e00ff */
[----:B------:R-:W-:-:S04]  /*3000*/  SHF.L.U32 R9, R9, 0x1f, RZ ;  /* 0x0000001f09097819 */ /* 0x000fc800000006ff */
[----:B------:R2:W3:Y:S01]  /*3010*/  SYNCS.PHASECHK.TRANS64.TRYWAIT P2, [UR26+0x22830], R9 ;  /* 0x02283009ff0075a7 */ /* 0x0004e2000804015a */
[----:B------:R-:W-:Y:S05]  /*3020*/  @!P0 BRA `(.L_x_25) ;  /* 0x0000000000048947 */ /* 0x000fea0003800000 */
[----:B------:R-:W-:Y:S01]  /*3030*/  BPT.TRAP 0x1 ;  /* 0x000000040000795c */ /* 0x000fe20000300000 */
.L_x_25:
[----:B---3--:R-:W-:Y:S05]  /*3040*/  @P2 BRA `(.L_x_26) ;  /* 0x0000000000082947 */ /* 0x008fea0003800000 */
[----:B------:R-:W3:Y:S02]  /*3050*/  SYNCS.PHASECHK.TRANS64.TRYWAIT P2, [UR26+0x22830], R9 ;  /* 0x02283009ff0075a7 */ /* 0x000ee4000804015a */
[----:B---3--:R-:W-:Y:S05]  /*3060*/  @!P2 BRA `(.L_x_27) ;  /* 0x0000008000a4a947 */ /* 0x008fea0003800000 */
.L_x_26:
[----:B------:R-:W-:Y:S01]  /*3070*/  UIMAD UR10, UR5, 0x300, UR6 ;  /* 0x00000300050a78a4 */ /* 0x000fe2000f8e0206 */
[----:B------:R-:W-:Y:S01]  /*3080*/  WARPGROUP.ARRIVE ;  /* 0x00000000000079c5 */ /* 0x000fe20000000000 */
[----:B------:R-:W-:Y:S01]  /*3090*/  UMOV UR11, 0x40000040 ;  /* 0x40000040000b7882 */ /* 0x000fe20000000000 */
[----:B------:R-:W-:Y:S01]  /*30a0*/  UMOV UR15, 0x40000040 ;  /* 0x40000040000f7882 */ /* 0x000fe20000000000 */
[----:B------:R-:W-:Y:S01]  /*30b0*/  UIADD3 UR14, UR10, 0x2, URZ ;  /* 0x000000020a0e7890 */ /* 0x000fe2000fffe03f */
[----:B---3--:R-:W-:Y:S01]  /*30c0*/  IADD3 R0, -R2, 0xb, RZ ;  /* 0x0000000b02007810 */ /* 0x008fe20007ffe1ff */
[----:B------:R-:W-:Y:S01]  /*30d0*/  UIADD3 UR18, UR10, 0x4, URZ ;  /* 0x000000040a127890 */ /* 0x000fe2000fffe03f */
[----:B------:R-:W-:Y:S02]  /*30e0*/  UMOV UR19, 0x40000040 ;  /* 0x4000004000137882 */ /* 0x000fe40000000000 */
[----:B------:R-:W-:Y:S01]  /*30f0*/  HGMMA.64x96x16.F32.BF16 R152, gdesc[UR8], RZ, !UPT, gsb0 ;  /* 0x01600000089879f0 */ /* 0x000fe2000c0018ff */
[----:B------:R-:W-:Y:S01]  /*3100*/  UIADD3 UR22, UR10, 0x6, URZ ;  /* 0x000000060a167890 */ /* 0x000fe2000fffe03f */
[----:B------:R-:W-:Y:S01]  /*3110*/  UMOV UR23, 0x40000040 ;  /* 0x4000004000177882 */ /* 0x000fe20000000000 */
[----:B------:R-:W-:-:S02]  /*3120*/  WARPGROUP.DEPBAR.LE gsb0, 0x0 ;  /* 0x00008000000079c5 */ /* 0x000fc40000010000 */
        /* <DEDUP_REMOVED lines=10> */
[----:B------:R-:W-:Y:S05]  /*31d0*/  @!P0 BRA `(.L_x_28) ;  /* 0x0000000000048947 */ /* 0x000fea0003800000 */
[----:B------:R-:W-:Y:S01]  /*31e0*/  BPT.TRAP 0x1 ;  /* 0x000000040000795c */ /* 0x000fe20000300000 */
.L_x_28:
[----:B------:R-:W-:Y:S01]  /*31f0*/  FMNMX.FTZ R4, R152, R11, !PT ;  /* 0x0000000b98047209 */ /* 0x000fe20007810000 */
[----:B------:R-:W-:Y:S01]  /*3200*/  UMOV UR10, UR27 ;  /* 0x0000001b000a7c82 */ /* 0x000fe20008000000 */
[----:B------:R-:W-:Y:S01]  /*3210*/  FMNMX.FTZ R10, R154, R200, !PT ;  /* 0x000000c89a0a7209 */ /* 0x000fe20007810000 */
[----:B------:R-:W-:Y:S01]  /*3220*/  UIADD3 UR11, UR26, 0x22840, URZ ;  /* 0x000228401a0b7890 */ /* 0x000fe2000fffe03f */
[----:B------:R-:W-:-:S03]  /*3230*/  FMNMX.FTZ R5, R153, R4, !PT ;  /* 0x0000000499057209 */ /* 0x000fc60007810000 */
[----:B------:R-:W-:Y:S01]  /*3240*/  UPRMT UR11, UR25, 0x654, UR11 ;  /* 0x00000654190b7896 */ /* 0x000fe2000800000b */
[----:B------:R-:W-:-:S04]  /*3250*/  FMNMX.FTZ R4, R156, R5, !PT ;  /* 0x000000059c047209 */ /* 0x000fc80007810000 */
[----:B------:R-:W-:-:S04]  /*3260*/  FMNMX.FTZ R5, R157, R4, !PT ;  /* 0x000000049d057209 */ /* 0x000fc80007810000 */
[----:B------:R-:W-:Y:S01]  /*3270*/  FMNMX.FTZ R4, R160, R5, !PT ;  /* 0x00000005a0047209 */ /* 0x000fe20007810000 */
[----:B------:R-:W-:Y:S03]  /*3280*/  SYNCS.ARRIVE.TRANS64.RED.A1T0 RZ, [UR11], RZ ;  /* 0x000000ffffff79a7 */ /* 0x000fe6000810040b */
[----:B------:R-:W-:-:S04]  /*3290*/  FMNMX.FTZ R5, R161, R4, !PT ;  /* 0x00000004a1057209 */ /* 0x000fc80007810000 */
        /* <DEDUP_REMOVED lines=17> */
[----:B------:R-:W-:-:S05]  /*33b0*/  FMNMX.FTZ R5, R197, R4, !PT ;  /* 0x00000004c5057209 */ /* 0x000fca0007810000 */
[----:B------:R-:W4:Y:S02]  /*33c0*/  SHFL.BFLY PT, R4, R5, 0x2, 0x1f ;  /* 0x0c401f0005047f89 */ /* 0x000f2400000e0000 */
[----:B----4-:R-:W-:Y:S02]  /*33d0*/  FMNMX.FTZ R12, R5, R4, !PT ;  /* 0x00000004050c7209 */ /* 0x010fe40007810000 */
[----:B------:R-:W-:-:S03]  /*33e0*/  FMNMX.FTZ R5, R155, R10, !PT ;  /* 0x0000000a9b057209 */ /* 0x000fc60007810000 */
[----:B------:R-:W4:Y:S01]  /*33f0*/  SHFL.BFLY PT, R13, R12, 0x1, 0x1f ;  /* 0x0c201f000c0d7f89 */ /* 0x000f2200000e0000 */
[----:B------:R-:W-:-:S04]  /*3400*/  FMNMX.FTZ R10, R158, R5, !PT ;  /* 0x000000059e0a7209 */ /* 0x000fc80007810000 */
[----:B------:R-:W-:-:S04]  /*3410*/  FMNMX.FTZ R5, R159, R10, !PT ;  /* 0x0000000a9f057209 */ /* 0x000fc80007810000 */
[----:B------:R-:W-:-:S04]  /*3420*/  FMNMX.FTZ R10, R162, R5, !PT ;  /* 0x00000005a20a7209 */ /* 0x000fc80007810000 */
[----:B------:R-:W-:-:S04]  /*3430*/  FMNMX.FTZ R5, R163, R10, !PT ;  /* 0x0000000aa3057209 */ /* 0x000fc80007810000 */
[----:B------:R-:W-:-:S04]  /*3440*/  FMNMX.FTZ R10, R166, R5, !PT ;  /* 0x00000005a60a7209 */ /* 0x000fc80007810000 */
[----:B------:R-:W-:Y:S02]  /*3450*/  FMNMX.FTZ R5, R167, R10, !PT ;  /* 0x0000000aa7057209 */ /* 0x000fe40007810000 */
[----:B----4-:R-:W-:Y:S02]  /*3460*/  FMNMX.FTZ R4, R12, R13, !PT ;  /* 0x0000000d0c047209 */ /* 0x010fe40007810000 */
[----:B------:R-:W-:-:S03]  /*3470*/  FMNMX.FTZ R10, R170, R5, !PT ;  /* 0x00000005aa0a7209 */ /* 0x000fc60007810000 */
[C---:B------:R-:W-:Y:S01]  /*3480*/  FMUL.FTZ R202, R4.reuse, UR10 ;  /* 0x0000000a04ca7c20 */ /* 0x040fe20008410000 */
[----:B------:R-:W-:Y:S01]  /*3490*/  FMNMX.FTZ R5, R171, R10, !PT ;  /* 0x0000000aab057209 */ /* 0x000fe20007810000 */
[----:B01----:R-:W-:Y:S02]  /*34a0*/  FADD.FTZ R8, -R4, R11 ;  /* 0x0000000b04087221 */ /* 0x003fe40000010100 */
[--C-:B------:R-:W-:Y:S01]  /*34b0*/  FFMA.FTZ R17, R161, UR10, -R202.reuse ;  /* 0x0000000aa1117c23 */ /* 0x100fe200080108ca */
[----:B------:R-:W-:Y:S01]  /*34c0*/  FMNMX.FTZ R10, R174, R5, !PT ;  /* 0x00000005ae0a7209 */ /* 0x000fe20007810000 */
[--C-:B------:R-:W-:Y:S01]  /*34d0*/  FFMA.FTZ R22, R153, UR10, -R202.reuse ;  /* 0x0000000a99167c23 */ /* 0x100fe200080108ca */
[--C-:B------:R-:W-:Y:S01]  /*34e0*/  FFMA.FTZ R153, R177, UR10, -R202.reuse ;  /* 0x0000000ab1997c23 */ /* 0x100fe200080108ca */
[----:B------:R-:W-:Y:S01]  /*34f0*/  FMUL.FTZ R8, R8, UR10 ;  /* 0x0000000a08087c20 */ /* 0x000fe20008410000 */
        /* <DEDUP_REMOVED lines=21> */
[----:B------:R-:W1:Y:S01]  /*3650*/  MUFU.EX2 R22, R22 ;  /* 0x0000001600167308 */ /* 0x000e620000000800 */
[--C-:B------:R-:W-:Y:S01]  /*3660*/  FFMA.FTZ R21, R181, UR10, -R202.reuse ;  /* 0x0000000ab5157c23 */ /* 0x100fe200080108ca */
[--C-:B------:R-:W-:Y:S01]  /*3670*/  FFMA.FTZ R23, R185, UR10, -R202.reuse ;  /* 0x0000000ab9177c23 */ /* 0x100fe200080108ca */
[----:B------:R-:W-:Y:S01]  /*3680*/  FMNMX.FTZ R5, R187, R10, !PT ;  /* 0x0000000abb057209 */ /* 0x000fe20007810000 */
[--C-:B------:R-:W-:Y:S01]  /*3690*/  FFMA.FTZ R11, R188, UR10, -R202.reuse ;  /* 0x0000000abc0b7c23 */ /* 0x100fe200080108ca */
[--C-:B------:R-:W-:Y:S01]  /*36a0*/  FFMA.FTZ R18, R189, UR10, -R202.reuse ;  /* 0x0000000abd127c23 */ /* 0x100fe200080108ca */
[--C-:B------:R-:W-:Y:S01]  /*36b0*/  FFMA.FTZ R172, R192, UR10, -R202.reuse ;  /* 0x0000000ac0ac7c23 */ /* 0x100fe200080108ca */
[----:B------:R-:W-:Y:S01]  /*36c0*/  FMNMX.FTZ R10, R190, R5, !PT ;  /* 0x00000005be0a7209 */ /* 0x000fe20007810000 */
[----:B------:R-:W4:Y:S01]  /*36d0*/  MUFU.EX2 R20, R20 ;  /* 0x0000001400147308 */ /* 0x000f220000000800 */
[----:B0-----:R-:W-:Y:S01]  /*36e0*/  FFMA.FTZ R7, R8, R7, R15 ;  /* 0x0000000708077223 */ /* 0x001fe2000001000f */
[--C-:B------:R-:W-:Y:S01]  /*36f0*/  FFMA.FTZ R173, R193, UR10, -R202.reuse ;  /* 0x0000000ac1ad7c23 */ /* 0x100fe200080108ca */
[----:B------:R-:W-:Y:S01]  /*3700*/  FMNMX.FTZ R5, R191, R10, !PT ;  /* 0x0000000abf057209 */ /* 0x000fe20007810000 */
[--C-:B------:R-:W-:Y:S01]  /*3710*/  FFMA.FTZ R196, R196, UR10, -R202.reuse ;  /* 0x0000000ac4c47c23 */ /* 0x100fe200080108ca */
[----:B------:R-:W-:Y:S01]  /*3720*/  FFMA.FTZ R181, R197, UR10, -R202 ;  /* 0x0000000ac5b57c23 */ /* 0x000fe200080108ca */
[-C--:B------:R-:W-:Y:S01]  /*3730*/  FMUL.FTZ R24, R24, R8.reuse ;  /* 0x0000000818187220 */ /* 0x080fe20000410000 */
[----:B------:R-:W-:Y:S01]  /*3740*/  FMNMX.FTZ R10, R194, R5, !PT ;  /* 0x00000005c20a7209 */ /* 0x000fe20007810000 */
[----:B------:R-:W0:Y:S01]  /*3750*/  MUFU.EX2 R201, R201 ;  /* 0x000000c900c97308 */ /* 0x000e220000000800 */
[----:B-1----:R-:W-:Y:S01]  /*3760*/  FADD.FTZ R7, R22, R7 ;  /* 0x0000000716077221 */ /* 0x002fe20000010000 */
[----:B------:R-:W-:Y:S01]  /*3770*/  FMUL.FTZ R25, R25, R8 ;  /* 0x0000000819197220 */ /* 0x000fe20000410000 */
[----:B------:R-:W-:Y:S01]  /*3780*/  FMNMX.FTZ R5, R195, R10, !PT ;  /* 0x0000000ac3057209 */ /* 0x000fe20007810000 */
[-C--:B------:R-:W-:Y:S01]  /*3790*/  FMUL.FTZ R28, R28, R8.reuse ;  /* 0x000000081c1c7220 */ /* 0x080fe20000410000 */
[-C--:B------:R-:W-:Y:S01]  /*37a0*/  FMUL.FTZ R29, R29, R8.reuse ;  /* 0x000000081d1d7220 */ /* 0x080fe20000410000 */
[-C--:B------:R-:W-:Y:S01]  /*37b0*/  FMUL.FTZ R32, R32, R8.reuse ;  /* 0x0000000820207220 */ /* 0x080fe20000410000 */
[----:B------:R-:W-:Y:S01]  /*37c0*/  FMNMX.FTZ R10, R198, R5, !PT ;  /* 0x00000005c60a7209 */ /* 0x000fe20007810000 */
[----:B------:R-:W-:Y:S01]  /*37d0*/  MUFU.EX2 R160, R160 ;  /* 0x000000a000a07308 */ /* 0x000fe20000000800 */
[----:B----4-:R-:W-:Y:S01]  /*37e0*/  FADD.FTZ R164, R20, R7 ;  /* 0x0000000714a47221 */ /* 0x010fe20000010000 */
[----:B------:R-:W-:Y:S01]  /*37f0*/  FMUL.FTZ R33, R33, R8 ;  /* 0x0000000821217220 */ /* 0x000fe20000410000 */
[----:B------:R-:W-:Y:S01]  /*3800*/  FMNMX.FTZ R10, R199, R10, !PT ;  /* 0x0000000ac70a7209 */ /* 0x000fe20007810000 */
[-C--:B------:R-:W-:Y:S01]  /*3810*/  FMUL.FTZ R36, R36, R8.reuse ;  /* 0x0000000824247220 */ /* 0x080fe20000410000 */
[-C--:B------:R-:W-:Y:S01]  /*3820*/  FMUL.FTZ R37, R37, R8.reuse ;  /* 0x0000000825257220 */ /* 0x080fe20000410000 */
[-C--:B------:R-:W-:Y:S01]  /*3830*/  FMUL.FTZ R40, R40, R8.reuse ;  /* 0x0000000828287220 */ /* 0x080fe20000410000 */
[-C--:B------:R-:W-:Y:S01]  /*3840*/  FMUL.FTZ R41, R41, R8.reuse ;  /* 0x0000000829297220 */ /* 0x080fe20000410000 */
[----:B------:R-:W1:Y:S01]  /*3850*/  SHFL.BFLY PT, R5, R10, 0x2, 0x1f ;  /* 0x0c401f000a057f89 */ /* 0x000e6200000e0000 */
[----:B------:R-:W-:Y:S01]  /*3860*/  MUFU.EX2 R17, R17 ;  /* 0x0000001100117308 */ /* 0x000fe20000000800 */
[-C--:B------:R-:W-:Y:S01]  /*3870*/  FMUL.FTZ R44, R44, R8.reuse ;  /* 0x000000082c2c7220 */ /* 0x080fe20000410000 */
[-C--:B------:R-:W-:Y:S01]  /*3880*/  FMUL.FTZ R45, R45, R8.reuse ;  /* 0x000000082d2d7220 */ /* 0x080fe20000410000 */
[-C--:B------:R-:W-:Y:S01]  /*3890*/  FMUL.FTZ R48, R48, R8.reuse ;  /* 0x0000000830307220 */ /* 0x080fe20000410000 */
[-C--:B------:R-:W-:Y:S01]  /*38a0*/  FMUL.FTZ R49, R49, R8.reuse ;  /* 0x0000000831317220 */ /* 0x080fe20000410000 */
[-C--:B------:R-:W-:Y:S01]  /*38b0*/  FMUL.FTZ R52, R52, R8.reuse ;  /* 0x0000000834347220 */ /* 0x080fe20000410000 */
[-C--:B------:R-:W-:Y:S01]  /*38c0*/  FMUL.FTZ R53, R53, R8.reuse ;  /* 0x0000000835357220 */ /* 0x080fe20000410000 */
[-C--:B------:R-:W-:Y:S01]  /*38d0*/  FMUL.FTZ R56, R56, R8.reuse ;  /* 0x0000000838387220 */ /* 0x080fe20000410000 */
        /* <DEDUP_REMOVED lines=15> */
[----:B-1----:R-:W-:Y:S01]  /*39d0*/  FMNMX.FTZ R161, R10, R5, !PT ;  /* 0x000000050aa17209 */ /* 0x002fe20007810000 */
[----:B------:R-:W-:Y:S01]  /*39e0*/  MUFU.EX2 R156, R156 ;  /* 0x0000009c009c7308 */ /* 0x000fe20000000800 */
[-C--:B------:R-:W-:Y:S01]  /*39f0*/  FMUL.FTZ R84, R84, R8.reuse ;  /* 0x0000000854547220 */ /* 0x080fe20000410000 */
[-C--:B------:R-:W-:Y:S01]  /*3a00*/  FMUL.FTZ R85, R85, R8.reuse ;  /* 0x0000000855557220 */ /* 0x080fe20000410000 */
[-C--:B------:R-:W-:Y:S01]  /*3a10*/  FMUL.FTZ R88, R88, R8.reuse ;  /* 0x0000000858587220 */ /* 0x080fe20000410000 */
[----:B------:R-:W1:Y:S01]  /*3a20*/  SHFL.BFLY PT, R10, R161, 0x1, 0x1f ;  /* 0x0c201f00a10a7f89 */ /* 0x000e6200000e0000 */
        /* <DEDUP_REMOVED lines=22> */
[----:B------:R-:W-:Y:S01]  /*3b90*/  FMUL.FTZ R128, R128, R8 ;  /* 0x0000000880807220 */ /* 0x000fe20000410000 */
[----:B-1----:R-:W-:Y:S01]  /*3ba0*/  FMNMX.FTZ R5, R161, R10, !PT ;  /* 0x0000000aa1057209 */ /* 0x002fe20007810000 */
[-C--:B------:R-:W-:Y:S01]  /*3bb0*/  FMUL.FTZ R129, R129, R8.reuse ;  /* 0x0000000881817220 */ /* 0x080fe20000410000 */
[-C--:B------:R-:W-:Y:S01]  /*3bc0*/  FMUL.FTZ R132, R132, R8.reuse ;  /* 0x0000000884847220 */ /* 0x080fe20000410000 */
[-C--:B------:R-:W-:Y:S01]  /*3bd0*/  FMUL.FTZ R133, R133, R8.reuse ;  /* 0x0000000885857220 */ /* 0x080fe20000410000 */
[----:B------:R-:W-:Y:S01]  /*3be0*/  MUFU.EX2 R152, R152 ;  /* 0x0000009800987308 */ /* 0x000fe20000000800 */
[----:B------:R-:W-:Y:S01]  /*3bf0*/  FADD.FTZ R161, -R5, R200 ;  /* 0x000000c805a17221 */ /* 0x000fe20000010100 */
[-C--:B------:R-:W-:Y:S01]  /*3c00*/  FMUL.FTZ R136, R136, R8.reuse ;  /* 0x0000000888887220 */ /* 0x080fe20000410000 */
[-C--:B------:R-:W-:Y:S01]  /*3c10*/  FMUL.FTZ R137, R137, R8.reuse ;  /* 0x0000000889897220 */ /* 0x080fe20000410000 */
[-C--:B------:R-:W-:Y:S01]  /*3c20*/  FMUL.FTZ R140, R140, R8.reuse ;  /* 0x000000088c8c7220 */ /* 0x080fe20000410000 */
[----:B------:R-:W-:Y:S01]  /*3c30*/  FMUL.FTZ R177, R161, UR10 ;  /* 0x0000000aa1b17c20 */ /* 0x000fe20008410000 */
[----:B------:R-:W-:Y:S01]  /*3c40*/  FMUL.FTZ R161, R5, UR10 ;  /* 0x0000000a05a17c20 */ /* 0x000fe20008410000 */
[-C--:B------:R-:W-:Y:S01]  /*3c50*/  FMUL.FTZ R141, R141, R8.reuse ;  /* 0x000000088d8d7220 */ /* 0x080fe20000410000 */
[----:B------:R-:W-:Y:S01]  /*3c60*/  MUFU.EX2 R153, R153 ;  /* 0x0000009900997308 */ /* 0x000fe20000000800 */
[-C--:B------:R-:W-:Y:S01]  /*3c70*/  FMUL.FTZ R144, R144, R8.reuse ;  /* 0x0000000890907220 */ /* 0x080fe20000410000 */
        /* <DEDUP_REMOVED lines=8> */
[--C-:B------:R-:W-:Y:S01]  /*3d00*/  FFMA.FTZ R180, R167, UR10, -R161.reuse ;  /* 0x0000000aa7b47c23 */ /* 0x100fe200080108a1 */
[--C-:B------:R-:W-:Y:S01]  /*3d10*/  FFMA.FTZ R169, R170, UR10, -R161.reuse ;  /* 0x0000000aaaa97c23 */ /* 0x100fe200080108a1 */
[--C-:B------:R-:W-:Y:S01]  /*3d20*/  FFMA.FTZ R170, R174, UR10, -R161.reuse ;  /* 0x0000000aaeaa7c23 */ /* 0x100fe200080108a1 */
[--C-:B------:R-:W-:Y:S01]  /*3d30*/  FFMA.FTZ R174, R179, UR10, -R161.reuse ;  /* 0x0000000ab3ae7c23 */ /* 0x100fe200080108a1 */
[----:B0-----:R-:W-:Y:S01]  /*3d40*/  FADD.FTZ R179, R201, R164 ;  /* 0x000000a4c9b37221 */ /* 0x001fe20000010000 */
[--C-:B------:R-:W-:Y:S01]  /*3d50*/  FFMA.FTZ R184, R171, UR10, -R161.reuse ;  /* 0x0000000aabb87c23 */ /* 0x100fe200080108a1 */
[----:B------:R-:W0:Y:S01]  /*3d60*/  MUFU.EX2 R154, R154 ;  /* 0x0000009a009a7308 */ /* 0x000e220000000800 */
[--C-:B------:R-:W-:Y:S01]  /*3d70*/  FFMA.FTZ R175, R175, UR10, -R161.reuse ;  /* 0x0000000aafaf7c23 */ /* 0x100fe200080108a1 */
[--C-:B------:R-:W-:Y:S01]  /*3d80*/  FFMA.FTZ R171, R178, UR10, -R161.reuse ;  /* 0x0000000ab2ab7c23 */ /* 0x100fe200080108a1 */
[--C-:B------:R-:W-:Y:S01]  /*3d90*/  FFMA.FTZ R7, R183, UR10, -R161.reuse ;  /* 0x0000000ab7077c23 */ /* 0x100fe200080108a1 */
[--C-:B------:R-:W-:Y:S01]  /*3da0*/  FFMA.FTZ R182, R182, UR10, -R161.reuse ;  /* 0x0000000ab6b67c23 */ /* 0x100fe200080108a1 */
[--C-:B------:R-:W-:Y:S01]  /*3db0*/  FFMA.FTZ R178, R186, UR10, -R161.reuse ;  /* 0x0000000abab27c23 */ /* 0x100fe200080108a1 */
[--C-:B------:R-:W-:Y:S01]  /*3dc0*/  FFMA.FTZ R190, R190, UR10, -R161.reuse ;  /* 0x0000000abebe7c23 */ /* 0x100fe200080108a1 */
[--C-:B------:R-:W-:Y:S01]  /*3dd0*/  FFMA.FTZ R191, R191, UR10, -R161.reuse ;  /* 0x0000000abfbf7c23 */ /* 0x100fe200080108a1 */
[----:B------:R-:W1:Y:S01]  /*3de0*/  MUFU.EX2 R165, R165 ;  /* 0x000000a500a57308 */ /* 0x000e620000000800 */
[--C-:B------:R-:W-:Y:S01]  /*3df0*/  FFMA.FTZ R194, R194, UR10, -R161.reuse ;  /* 0x0000000ac2c27c23 */ /* 0x100fe200080108a1 */
[--C-:B------:R-:W-:Y:S01]  /*3e00*/  FFMA.FTZ R195, R195, UR10, -R161.reuse ;  /* 0x0000000ac3c37c23 */ /* 0x100fe200080108a1 */
[--C-:B------:R-:W-:Y:S01]  /*3e10*/  FFMA.FTZ R198, R198, UR10, -R161.reuse ;  /* 0x0000000ac6c67c23 */ /* 0x100fe200080108a1 */
[----:B------:R-:W-:Y:S01]  /*3e20*/  FFMA.FTZ R199, R199, UR10, -R161 ;  /* 0x0000000ac7c77c23 */ /* 0x000fe200080108a1 */
[-C--:B------:R-:W-:Y:S01]  /*3e30*/  FMUL.FTZ R145, R145, R8.reuse ;  /* 0x0000000891917220 */ /* 0x080fe20000410000 */
[-C--:B------:R-:W-:Y:S01]  /*3e40*/  FMUL.FTZ R148, R148, R8.reuse ;  /* 0x0000000894947220 */ /* 0x080fe20000410000 */
[----:B------:R-:W-:Y:S01]  /*3e50*/  FMUL.FTZ R149, R149, R8 ;  /* 0x0000000895957220 */ /* 0x000fe20000410000 */
[----:B------:R-:W4:Y:S01]  /*3e60*/  MUFU.EX2 R155, R155 ;  /* 0x0000009b009b7308 */ /* 0x000f220000000800 */
[----:B0-----:R-:W-:Y:S01]  /*3e70*/  FFMA.FTZ R162, R177, R6, R154 ;  /* 0x00000006b1a27223 */ /* 0x001fe2000001009a */
[-C--:B------:R-:W-:Y:S01]  /*3e80*/  FMUL.FTZ R26, R26, R177.reuse ;  /* 0x000000b11a1a7220 */ /* 0x080fe20000410000 */
[-C--:B------:R-:W-:Y:S01]  /*3e90*/  FMUL.FTZ R27, R27, R177.reuse ;  /* 0x000000b11b1b7220 */ /* 0x080fe20000410000 */
[-C--:B------:R-:W-:Y:S01]  /*3ea0*/  FMUL.FTZ R30, R30, R177.reuse ;  /* 0x000000b11e1e7220 */ /* 0x080fe20000410000 */
[-C--:B------:R-:W-:Y:S01]  /*3eb0*/  FMUL.FTZ R31, R31, R177.reuse ;  /* 0x000000b11f1f7220 */ /* 0x080fe20000410000 */
[-C--:B------:R-:W-:Y:S01]  /*3ec0*/  FMUL.FTZ R34, R34, R177.reuse ;  /* 0x000000b122227220 */ /* 0x080fe20000410000 */
[-C--:B------:R-:W-:Y:S01]  /*3ed0*/  FMUL.FTZ R35, R35, R177.reuse ;  /* 0x000000b123237220 */ /* 0x080fe20000410000 */
[----:B------:R-:W0:Y:S01]  /*3ee0*/  MUFU.EX2 R176, R176 ;  /* 0x000000b000b07308 */ /* 0x000e220000000800 */
[C---:B-1----:R-:W-:Y:S01]  /*3ef0*/  FADD.FTZ R162, R165.reuse, R162 ;  /* 0x000000a2a5a27221 */ /* 0x042fe20000010000 */
[----:B------:R-:W-:Y:S01]  /*3f00*/  F2FP.BF16.F32.PACK_AB R165, R165, R154 ;  /* 0x0000009aa5a5723e */ /* 0x000fe200000010ff */
[-C--:B------:R-:W-:Y:S01]  /*3f10*/  FMUL.FTZ R38, R38, R177.reuse ;  /* 0x000000b126267220 */ /* 0x080fe20000410000 */
[-C--:B------:R-:W-:Y:S01]  /*3f20*/  FMUL.FTZ R39, R39, R177.reuse ;  /* 0x000000b127277220 */ /* 0x080fe20000410000 */
[-C--:B------:R-:W-:Y:S01]  /*3f30*/  FMUL.FTZ R42, R42, R177.reuse ;  /* 0x000000b12a2a7220 */ /* 0x080fe20000410000 */
[-C--:B------:R-:W-:Y:S01]  /*3f40*/  FMUL.FTZ R43, R43, R177.reuse ;  /* 0x000000b12b2b7220 */ /* 0x080fe20000410000 */
[-C--:B------:R-:W-:Y:S01]  /*3f50*/  FMUL.FTZ R46, R46, R177.reuse ;  /* 0x000000b12e2e7220 */ /* 0x080fe20000410000 */
[----:B------:R-:W1:Y:S01]  /*3f60*/  MUFU.EX2 R158, R158 ;  /* 0x0000009e009e7308 */ /* 0x000e620000000800 */
[----:B----4-:R-:W-:Y:S01]  /*3f70*/  FADD.FTZ R167, R155, R162 ;  /* 0x000000a29ba77221 */ /* 0x010fe20000010000 */
[----:B------:R-:W-:Y:S01]  /*3f80*/  FADD.FTZ R162, R160, R179 ;  /* 0x000000b3a0a27221 */ /* 0x000fe20000010000 */
[----:B------:R-:W-:Y:S01]  /*3f90*/  FFMA.FTZ R179, R187, UR10, -R161 ;  /* 0x0000000abbb37c23 */ /* 0x000fe200080108a1 */
[----:B------:R-:W-:Y:S01]  /*3fa0*/  F2FP.BF16.F32.PACK_AB R160, R17, R160 ;  /* 0x000000a011a0723e */ /* 0x000fe200000010ff */
[-C--:B------:R-:W-:Y:S01]  /*3fb0*/  FMUL.FTZ R47, R47, R177.reuse ;  /* 0x000000b12f2f7220 */ /* 0x080fe20000410000 */
[-C--:B------:R-:W-:Y:S01]  /*3fc0*/  FMUL.FTZ R50, R50, R177.reuse ;  /* 0x000000b132327220 */ /* 0x080fe20000410000 */
[-C--:B------:R-:W-:Y:S01]  /*3fd0*/  FMUL.FTZ R51, R51, R177.reuse ;  /* 0x000000b133337220 */ /* 0x080fe20000410000 */
[----:B------:R-:W4:Y:S01]  /*3fe0*/  MUFU.EX2 R159, R159 ;  /* 0x0000009f009f7308 */ /* 0x000f220000000800 */
[----:B0-----:R-:W-:Y:S01]  /*3ff0*/  FADD.FTZ R167, R176, R167 ;  /* 0x000000a7b0a77221 */ /* 0x001fe20000010000 */
[-C--:B------:R-:W-:Y:S01]  /*4000*/  FMUL.FTZ R54, R54, R177.reuse ;  /* 0x000000b136367220 */ /* 0x080fe20000410000 */
[-C--:B------:R-:W-:Y:S01]  /*4010*/  FMUL.FTZ R55, R55, R177.reuse ;  /* 0x000000b137377220 */ /* 0x080fe20000410000 */
[-C--:B------:R-:W-:Y:S01]  /*4020*/  FMUL.FTZ R58, R58, R177.reuse ;  /* 0x000000b13a3a7220 */ /* 0x080fe20000410000 */
[-C--:B------:R-:W-:Y:S01]  /*4030*/  FMUL.FTZ R59, R59, R177.reuse ;  /* 0x000000b13b3b7220 */ /* 0x080fe20000410000 */
[-C--:B------:R-:W-:Y:S01]  /*4040*/  FMUL.FTZ R62, R62, R177.reuse ;  /* 0x000000b13e3e7220 */ /* 0x080fe20000410000 */
[-C--:B------:R-:W-:Y:S01]  /*4050*/  FMUL.FTZ R63, R63, R177.reuse ;  /* 0x000000b13f3f7220 */ /* 0x080fe20000410000 */
[----:B------:R-:W0:Y:S01]  /*4060*/  MUFU.EX2 R163, R163 ;  /* 0x000000a300a37308 */ /* 0x000e220000000800 */
[----:B-1----:R-:W-:Y:S01]  /*4070*/  FADD.FTZ R164, R158, R167 ;  /* 0x000000a79ea47221 */ /* 0x002fe20000010000 */
[----:B------:R-:W-:Y:S01]  /*4080*/  FADD.FTZ R167, R17, R162 ;  /* 0x000000a211a77221 */ /* 0x000fe20000010000 */
[-C--:B------:R-:W-:Y:S01]  /*4090*/  FMUL.FTZ R66, R66, R177.reuse ;  /* 0x000000b142427220 */ /* 0x080fe20000410000 */
[-C--:B------:R-:W-:Y:S01]  /*40a0*/  FMUL.FTZ R67, R67, R177.reuse ;  /* 0x000000b143437220 */ /* 0x080fe20000410000 */
[-C--:B------:R-:W-:Y:S01]  /*40b0*/  FMUL.FTZ R70, R70, R177.reuse ;  /* 0x000000b146467220 */ /* 0x080fe20000410000 */
[----:B------:R-:W-:Y:S01]  /*40c0*/  FADD.FTZ R162, R14, R167 ;  /* 0x000000a70ea27221 */ /* 0x000fe20000010000 */
[-C--:B------:R-:W-:Y:S01]  /*40d0*/  FMUL.FTZ R71, R71, R177.reuse ;  /* 0x000000b147477220 */ /* 0x080fe20000410000 */
[----:B------:R-:W1:Y:S01]  /*40e0*/  MUFU.EX2 R180, R180 ;  /* 0x000000b400b47308 */ /* 0x000e620000000800 */
[----:B----4-:R-:W-:Y:S01]  /*40f0*/  FADD.FTZ R164, R159, R164 ;  /* 0x000000a49fa47221 */ /* 0x010fe20000010000 */
[----:B------:R-:W-:Y:S01]  /*4100*/  FADD.FTZ R183, R157, R162 ;  /* 0x000000a29db77221 */ /* 0x000fe20000010000 */
[-C--:B------:R-:W-:Y:S01]  /*4110*/  FMUL.FTZ R74, R74, R177.reuse ;  /* 0x000000b14a4a7220 */ /* 0x080fe20000410000 */
[-C--:B------:R-:W-:Y:S01]  /*4120*/  FMUL.FTZ R75, R75, R177.reuse ;  /* 0x000000b14b4b7220 */ /* 0x080fe20000410000 */
[----:B------:R-:W-:Y:S01]  /*4130*/  FMUL.FTZ R78, R78, R177 ;  /* 0x000000b14e4e7220 */ /* 0x000fe20000410000 */
[----:B------:R-:W-:Y:S01]  /*4140*/  FADD.FTZ R166, R156, R183 ;  /* 0x000000b79ca67221 */ /* 0x000fe20000010000 */
[----:B------:R-:W-:Y:S01]  /*4150*/  F2FP.BF16.F32.PACK_AB R156, R19, R156 ;  /* 0x0000009c139c723e */ /* 0x000fe200000010ff */
[----:B------:R-:W4:Y:S01]  /*4160*/  MUFU.EX2 R169, R169 ;  /* 0x000000a900a97308 */ /* 0x000f220000000800 */
[----:B0-----:R-:W-:Y:S01]  /*4170*/  FADD.FTZ R167, R163, R164 ;  /* 0x000000a4a3a77221 */ /* 0x001fe20000010000 */
[----:B------:R-:W-:Y:S01]  /*4180*/  F2FP.BF16.F32.PACK_AB R164, R22, R15 ;  /* 0x0000000f16a4723e */ /* 0x000fe200000010ff */
[----:B------:R-:W-:Y:S01]  /*4190*/  FADD.FTZ R22, R19, R166 ;  /* 0x000000a613167221 */ /* 0x000fe20000010000 */
[----:B------:R-:W-:Y:S01]  /*41a0*/  F2FP.BF16.F32.PACK_AB R166, R201, R20 ;  /* 0x00000014c9a6723e */ /* 0x000fe200000010ff */
[-C--:B------:R-:W-:Y:S01]  /*41b0*/  FMUL.FTZ R79, R79, R177.reuse ;  /* 0x000000b14f4f7220 */ /* 0x080fe20000410000 */
[----:B------:R-:W-:Y:S01]  /*41c0*/  FMUL.FTZ R82, R82, R177 ;  /* 0x000000b152527220 */ /* 0x000fe20000410000 */
[----:B------:R-:W-:Y:S01]  /*41d0*/  FADD.FTZ R183, R13, R22 ;  /* 0x000000160db77221 */ /* 0x000fe20000010000 */
[----:B------:R-:W0:Y:S01]  /*41e0*/  MUFU.EX2 R184, R184 ;  /* 0x000000b800b87308 */ /* 0x000e220000000800 */
[----:B-1----:R-:W-:Y:S01]  /*41f0*/  FADD.FTZ R162, R180, R167 ;  /* 0x000000a7b4a27221 */ /* 0x002fe20000010000 */
[----:B------:R-:W-:Y:S01]  /*4200*/  F2FP.BF16.F32.PACK_AB R167, R176, R155 ;  /* 0x0000009bb0a7723e */ /* 0x000fe200000010ff */
[----:B------:R-:W-:Y:S01]  /*4210*/  FADD.FTZ R183, R16, R183 ;  /* 0x000000b710b77221 */ /* 0x000fe20000010000 */
[----:B------:R-:W-:Y:S01]  /*4220*/  F2FP.BF16.F32.PACK_AB R163, R180, R163 ;  /* 0x000000a3b4a3723e */ /* 0x000fe200000010ff */
[-C--:B------:R-:W-:Y:S01]  /*4230*/  FMUL.FTZ R83, R83, R177.reuse ;  /* 0x000000b153537220 */ /* 0x080fe20000410000 */
[-C--:B------:R-:W-:Y:S01]  /*4240*/  FMUL.FTZ R86, R86, R177.reuse ;  /* 0x000000b156567220 */ /* 0x080fe20000410000 */
[----:B------:R-:W-:Y:S01]  /*4250*/  FADD.FTZ R154, R152, R183 ;  /* 0x000000b7989a7221 */ /* 0x000fe20000010000 */
[----:B------:R-:W1:Y:S01]  /*4260*/  MUFU.EX2 R170, R170 ;  /* 0x000000aa00aa7308 */ /* 0x000e620000000800 */
[----:B----4-:R-:W-:Y:S01]  /*4270*/  FADD.FTZ R161, R169, R162 ;  /* 0x000000a2a9a17221 */ /* 0x010fe20000010000 */
[----:B------:R-:W-:Y:S01]  /*4280*/  F2FP.BF16.F32.PACK_AB R162, R157, R14 ;  /* 0x0000000e9da2723e */ /* 0x000fe200000010ff */
[C---:B------:R-:W-:Y:S01]  /*4290*/  FADD.FTZ R155, R153.reuse, R154 ;  /* 0x0000009a999b7221 */ /* 0x040fe20000010000 */
[----:B------:R-:W-:Y:S01]  /*42a0*/  F2FP.BF16.F32.PACK_AB R152, R153, R152 ;  /* 0x000000989998723e */ /* 0x000fe200000010ff */
[-C--:B------:R-:W-:Y:S01]  /*42b0*/  FMUL.FTZ R87, R87, R177.reuse ;  /* 0x000000b157577220 */ /* 0x080fe20000410000 */
[-C--:B------:R-:W-:Y:S01]  /*42c0*/  FMUL.FTZ R90, R90, R177.reuse ;  /* 0x000000b15a5a7220 */ /* 0x080fe20000410000 */
[----:B------:R-:W-:Y:S01]  /*42d0*/  FMUL.FTZ R91, R91, R177 ;  /* 0x000000b15b5b7220 */ /* 0x000fe20000410000 */
[----:B------:R-:W4:Y:S01]  /*42e0*/  MUFU.EX2 R175, R175 ;  /* 0x000000af00af7308 */ /* 0x000f220000000800 */
[C---:B0-----:R-:W-:Y:S01]  /*42f0*/  FADD.FTZ R161, R184.reuse, R161 ;  /* 0x000000a1b8a17221 */ /* 0x041fe20000010000 */
[----:B------:R-:W-:Y:S01]  /*4300*/  F2FP.BF16.F32.PACK_AB R157, R184, R169 ;  /* 0x000000a9b89d723e */ /* 0x000fe200000010ff */
[-C--:B------:R-:W-:Y:S01]  /*4310*/  FMUL.FTZ R94, R94, R177.reuse ;  /* 0x000000b15e5e7220 */ /* 0x080fe20000410000 */
[-C--:B------:R-:W-:Y:S01]  /*4320*/  FMUL.FTZ R95, R95, R177.reuse ;  /* 0x000000b15f5f7220 */ /* 0x080fe20000410000 */
[-C--:B------:R-:W-:Y:S01]  /*4330*/  FMUL.FTZ R98, R98, R177.reuse ;  /* 0x000000b162627220 */ /* 0x080fe20000410000 */
[-C--:B------:R-:W-:Y:S01]  /*4340*/  FMUL.FTZ R99, R99, R177.reuse ;  /* 0x000000b163637220 */ /* 0x080fe20000410000 */
[-C--:B------:R-:W-:Y:S01]  /*4350*/  FMUL.FTZ R102, R102, R177.reuse ;  /* 0x000000b166667220 */ /* 0x080fe20000410000 */
[----:B------:R-:W0:Y:S01]  /*4360*/  MUFU.EX2 R171, R171 ;  /* 0x000000ab00ab7308 */ /* 0x000e220000000800 */
[----:B-1----:R-:W-:Y:S01]  /*4370*/  FADD.FTZ R22, R170, R161 ;  /* 0x000000a1aa167221 */ /* 0x002fe20000010000 */
[----:B------:R-:W-:Y:S01]  /*4380*/  F2FP.BF16.F32.PACK_AB R161, R159, R158 ;  /* 0x0000009e9fa1723e */ /* 0x000fe200000010ff */
[----:B------:R-:W-:Y:S01]  /*4390*/  FMUL.FTZ R103, R103, R177 ;  /* 0x000000b167677220 */ /* 0x000fe20000410000 */
[----:B------:R-:W-:Y:S01]  /*43a0*/  F2FP.BF16.F32.PACK_AB R158, R16, R13 ;  /* 0x0000000d109e723e */ /* 0x000fe200000010ff */
[-C--:B------:R-:W-:Y:S01]  /*43b0*/  FMUL.FTZ R106, R106, R177.reuse ;  /* 0x000000b16a6a7220 */ /* 0x080fe20000410000 */
[-C--:B------:R-:W-:Y:S01]  /*43c0*/  FMUL.FTZ R107, R107, R177.reuse ;  /* 0x000000b16b6b7220 */ /* 0x080fe20000410000 */
[-C--:B------:R-:W-:Y:S01]  /*43d0*/  FMUL.FTZ R110, R110, R177.reuse ;  /* 0x000000b16e6e7220 */ /* 0x080fe20000410000 */
[----:B------:R-:W1:Y:S01]  /*43e0*/  MUFU.EX2 R174, R174 ;  /* 0x000000ae00ae7308 */ /* 0x000e620000000800 */
[C---:B----4-:R-:W-:Y:S01]  /*43f0*/  FADD.FTZ R22, R175.reuse, R22 ;  /* 0x00000016af167221 */ /* 0x050fe20000010000 */
[----:B------:R-:W-:Y:S01]  /*4400*/  F2FP.BF16.F32.PACK_AB R159, R175, R170 ;  /* 0x000000aaaf9f723e */ /* 0x000fe200000010ff */
[-C--:B------:R-:W-:Y:S01]  /*4410*/  FMUL.FTZ R111, R111, R177.reuse ;  /* 0x000000b16f6f7220 */ /* 0x080fe20000410000 */
[-C--:B------:R-:W-:Y:S01]  /*4420*/  FMUL.FTZ R114, R114, R177.reuse ;  /* 0x000000b172727220 */ /* 0x080fe20000410000 */
        /* <DEDUP_REMOVED lines=10> */
[----:B------:R-:W-:Y:S01]  /*44d0*/  FMUL.FTZ R131, R131, R177 ;  /* 0x000000b183837220 */ /* 0x000fe20000410000 */
        /* <DEDUP_REMOVED lines=10> */
[-C--:B------:R-:W-:Y:S01]  /*4580*/  FMUL.FTZ R143, R143, R177.reuse ;  /* 0x000000b18f8f7220 */ /* 0x080fe20000410000 */
[-C--:B------:R-:W-:Y:S01]  /*4590*/  FMUL.FTZ R146, R146, R177.reuse ;  /* 0x000000b192927220 */ /* 0x080fe20000410000 */
[-C--:B------:R-:W-:Y:S01]  /*45a0*/  FMUL.FTZ R147, R147, R177.reuse ;  /* 0x000000b193937220 */ /* 0x080fe20000410000 */
[-C--:B------:R-:W-:Y:S01]  /*45b0*/  FMUL.FTZ R150, R150, R177.reuse ;  /* 0x000000b196967220 */ /* 0x080fe20000410000 */
[----:B------:R-:W-:-:S02]  /*45c0*/  FMUL.FTZ R151, R151, R177 ;  /* 0x000000b197977220 */ /* 0x000fc40000410000 */
[----:B------:R-:W4:Y:S01]  /*45d0*/  MUFU.EX2 R7, R7 ;  /* 0x0000000700077308 */ /* 0x000f220000000800 */
[----:B0-----:R-:W-:-:S07]  /*45e0*/  FADD.FTZ R22, R6, R17 ;  /* 0x0000001106167221 */ /* 0x001fce0000010000 */
[----:B------:R-:W0:Y:S01]  /*45f0*/  MUFU.EX2 R168, R168 ;  /* 0x000000a800a87308 */ /* 0x000e220000000800 */
[C---:B-1----:R-:W-:Y:S01]  /*4600*/  FADD.FTZ R17, R21.reuse, R14 ;  /* 0x0000000e15117221 */ /* 0x042fe20000010000 */
[----:B------:R-:W-:-:S06]  /*4610*/  F2FP.BF16.F32.PACK_AB R154, R21, R12 ;  /* 0x0000000c159a723e */ /* 0x000fcc00000010ff */
[----:B------:R-:W1:Y:S01]  /*4620*/  MUFU.EX2 R178, R178 ;  /* 0x000000b200b27308 */ /* 0x000e620000000800 */
[C---:B----4-:R-:W-:Y:S01]  /*4630*/  FADD.FTZ R19, R7.reuse, R22 ;  /* 0x0000001607137221 */ /* 0x050fe20000010000 */
[----:B------:R-:W-:-:S06]  /*4640*/  F2FP.BF16.F32.PACK_AB R155, R7, R6 ;  /* 0x00000006079b723e */ /* 0x000fcc00000010ff */
[----:B------:R-:W4:Y:S01]  /*4650*/  MUFU.EX2 R23, R23 ;  /* 0x0000001700177308 */ /* 0x000f220000000800 */
[----:B0-----:R-:W-:-:S07]  /*4660*/  FADD.FTZ R14, R168, R17 ;  /* 0x00000011a80e7221 */ /* 0x001fce0000010000 */
[----:B------:R-:W0:Y:S01]  /*4670*/  MUFU.EX2 R179, R179 ;  /* 0x000000b300b37308 */ /* 0x000e220000000800 */
[----:B-1----:R-:W-:-:S07]  /*4680*/  FADD.FTZ R16, R178, R19 ;  /* 0x00000013b2107221 */ /* 0x002fce0000010000 */
[----:B------:R-:W1:Y:S01]  /*4690*/  MUFU.EX2 R11, R11 ;  /* 0x0000000b000b7308 */ /* 0x000e620000000800 */
[C---:B----4-:R-:W-:Y:S01]  /*46a0*/  FADD.FTZ R14, R23.reuse, R14 ;  /* 0x0000000e170e7221 */ /* 0x050fe20000010000 */
[----:B------:R-:W-:-:S06]  /*46b0*/  F2FP.BF16.F32.PACK_AB R168, R23, R168 ;  /* 0x000000a817a8723e */ /* 0x000fcc00000010ff */
[----:B------:R-:W4:Y:S01]  /*46c0*/  MUFU.EX2 R15, R190 ;  /* 0x000000be000f7308 */ /* 0x000f220000000800 */
[C---:B0-----:R-:W-:Y:S01]  /*46d0*/  FADD.FTZ R16, R179.reuse, R16 ;  /* 0x00000010b3107221 */ /* 0x041fe20000010000 */
[----:B------:R-:W-:-:S06]  /*46e0*/  F2FP.BF16.F32.PACK_AB R169, R179, R178 ;  /* 0x000000b2b3a9723e */ /* 0x000fcc00000010ff */
[----:B------:R-:W0:Y:S01]  /*46f0*/  MUFU.EX2 R18, R18 ;  /* 0x0000001200127308 */ /* 0x000e220000000800 */
[----:B-1----:R-:W-:-:S07]  /*4700*/  FADD.FTZ R13, R11, R14 ;  /* 0x0000000e0b0d7221 */ /* 0x002fce0000010000 */
[----:B------:R-:W1:Y:S01]  /*4710*/  MUFU.EX2 R20, R191 ;  /* 0x000000bf00147308 */ /* 0x000e620000000800 */
[----:B----4-:R-:W-:-:S07]  /*4720*/  FADD.FTZ R17, R15, R16 ;  /* 0x000000100f117221 */ /* 0x010fce0000010000 */
[----:B------:R-:W4:Y:S01]  /*4730*/  MUFU.EX2 R172, R172 ;  /* 0x000000ac00ac7308 */ /* 0x000f220000000800 */
[C---:B0-----:R-:W-:Y:S01]  /*4740*/  FADD.FTZ R13, R18.reuse, R13 ;  /* 0x0000000d120d7221 */ /* 0x041fe20000010000 */
[----:B------:R-:W-:-:S06]  /*4750*/  F2FP.BF16.F32.PACK_AB R170, R18, R11 ;  /* 0x0000000b12aa723e */ /* 0x000fcc00000010ff */
[----:B------:R-:W0:Y:S01]  /*4760*/  MUFU.EX2 R194, R194 ;  /* 0x000000c200c27308 */ /* 0x000e220000000800 */
[C---:B-1----:R-:W-:Y:S01]  /*4770*/  FADD.FTZ R17, R20.reuse, R17 ;  /* 0x0000001114117221 */ /* 0x042fe20000010000 */
[----:B------:R-:W-:-:S06]  /*4780*/  F2FP.BF16.F32.PACK_AB R171, R20, R15 ;  /* 0x0000000f14ab723e */ /* 0x000fcc00000010ff */
[----:B------:R-:W1:Y:S01]  /*4790*/  MUFU.EX2 R173, R173 ;  /* 0x000000ad00ad7308 */ /* 0x000e620000000800 */
[----:B----4-:R-:W-:-:S07]  /*47a0*/  FADD.FTZ R6, R172, R13 ;  /* 0x0000000dac067221 */ /* 0x010fce0000010000 */
        /* <DEDUP_REMOVED lines=11> */
[----:B-1----:R-:W-:Y:S01]  /*4860*/  FADD.FTZ R11, R175, R14 ;  /* 0x0000000eaf0b7221 */ /* 0x002fe20000010000 */
[C---:B----4-:R-:W-:Y:S01]  /*4870*/  FADD.FTZ R7, R181.reuse, R6 ;  /* 0x00000006b5077221 */ /* 0x050fe20000010000 */
[----:B------:R-:W-:Y:S02]  /*4880*/  F2FP.BF16.F32.PACK_AB R174, R181, R10 ;  /* 0x0000000ab5ae723e */ /* 0x000fe400000010ff */
[C---:B0-----:R-:W-:Y:S01]  /*4890*/  FADD.FTZ R6, R12.reuse, R11 ;  /* 0x0000000b0c067221 */ /* 0x041fe20000010000 */
[----:B------:R-:W-:Y:S01]  /*48a0*/  F2FP.BF16.F32.PACK_AB R175, R12, R175 ;  /* 0x000000af0caf723e */ /* 0x000fe200000010ff */
[----:B------:R-:W-:Y:S06]  /*48b0*/  @!P0 BRA `(.L_x_29) ;  /* 0x0000000000048947 */ /* 0x000fec0003800000 */
[----:B------:R-:W-:Y:S01]  /*48c0*/  BPT.TRAP 0x1 ;  /* 0x000000040000795c */ /* 0x000fe20000300000 */
.L_x_29:
[----:B------:R0:W1:Y:S01]  /*48d0*/  SYNCS.PHASECHK.TRANS64.TRYWAIT P2, [UR26+0x22850], R9 ;  /* 0x02285009ff0075a7 */ /* 0x000062000804015a */
[----:B------:R-:W-:Y:S05]  /*48e0*/  @!P0 BRA `(.L_x_30) ;  /* 0x0000000000048947 */ /* 0x000fea0003800000 */
[----:B------:R-:W-:Y:S01]  /*48f0*/  BPT.TRAP 0x1 ;  /* 0x000000040000795c */ /* 0x000fe20000300000 */
.L_x_30:
[----:B-1----:R-:W-:Y:S05]  /*4900*/  @P2 BRA `(.L_x_31) ;  /* 0x0000000000082947 */ /* 0x002fea0003800000 */
[----:B------:R-:W1:Y:S02]  /*4910*/  SYNCS.PHASECHK.TRANS64.TRYWAIT P2, [UR26+0x22850], R9 ;  /* 0x02285009ff0075a7 */ /* 0x000e64000804015a */
[----:B-1----:R-:W-:Y:S05]  /*4920*/  @!P2 BRA `(.L_x_32) ;  /* 0x00000068008ca947 */ /* 0x002fea0003800000 */
.L_x_31:
[----:B------:R4:W-:Y:S01]  /*4930*/  BAR.SYNC.DEFER_BLOCKING R3, 0x100 ;  /* 0x000400030000751d */ /* 0x0009e20000010000 */
[----:B------:R-:W-:-:S04]  /*4940*/  UIMAD UR14, UR5, 0xc00, UR24 ;  /* 0x00000c00050e78a4 */ /* 0x000fc8000f8e0218 */
[----:B------:R-:W-:Y:S01]  /*4950*/  UIADD3 UR18, UR14, 0x80, URZ ;  /* 0x000000800e127890 */ /* 0x000fe2000fffe03f */
[----:B------:R-:W-:Y:S01]  /*4960*/  UMOV UR15, 0x40000040 ;  /* 0x40000040000f7882 */ /* 0x000fe20000000000 */
[----:B------:R-:W-:Y:S01]  /*4970*/  UMOV UR19, 0x40000040 ;  /* 0x4000004000137882 */ /* 0x000fe20000000000 */
[----:B------:R-:W-:-:S06]  /*4980*/  WARPGROUP.ARRIVE ;  /* 0x00000000000079c5 */ /* 0x000fcc0000000000 */
[----:B------:R-:W-:Y:S01]  /*4990*/  HGMMA.64x256x16.F32.BF16 R24, R164, gdesc[UR12].tnspB, R24, gsb0 ;  /* 0x43e0000ca4187df0 */ /* 0x000fe20008001818 */
[----:B------:R-:W-:Y:S02]  /*49a0*/  UMOV UR15, 0x40000040 ;  /* 0x40000040000f7882 */ /* 0x000fe40000000000 */
[----:B------:R-:W-:Y:S02]  /*49b0*/  WARPGROUP.DEPBAR.LE gsb0, 0x0 ;  /* 0x00008000000079c5 */ /* 0x000fe40000010000 */
[----:B------:R-:W-:-:S15]  /*49c0*/  WARPGROUP.ARRIVE ;  /* 0x00000000000079c5 */ /* 0x000fde0000000000 */
[----:B------:R-:W-:-:S08]  /*49d0*/  NOP ;  /* 0x0000000000007918 */ /* 0x000fd00000000000 */
[----:B------:R-:W-:Y:S01]  /*49e0*/  HGMMA.64x256x16.F32.BF16 R24, R160, gdesc[UR16].tnspB, R24, gsb0 ;  /* 0x43e00010a0187df0 */ /* 0x000fe20008001818 */
[----:B------:R-:W-:Y:S01]  /*49f0*/  UIADD3 UR18, UR14, 0x100, URZ ;  /* 0x000001000e127890 */ /* 0x000fe2000fffe03f */
[----:B------:R-:W-:Y:S01]  /*4a00*/  UMOV UR19, 0x40000040 ;  /* 0x4000004000137882 */ /* 0x000fe20000000000 */
        /* <DEDUP_REMOVED lines=12> */
[----:B------:R-:W-:Y:S01]  /*4ad0*/  UIADD3 UR14, UR14, 0x280, URZ ;  /* 0x000002800e0e7890 */ /* 0x000fe2000fffe03f */
[----:B------:R-:W-:Y:S02]  /*4ae0*/  WARPGROUP.DEPBAR.LE gsb0, 0x0 ;  /* 0x00008000000079c5 */ /* 0x000fe40000010000 */
[----:B------:R-:W-:-:S15]  /*4af0*/  WARPGROUP.ARRIVE ;  /* 0x00000000000079c5 */ /* 0x000fde0000000000 */
[----:B------:R-:W-:-:S07]  /*4b00*/  NOP ;  /* 0x0000000000007918 */ /* 0x000fce0000000000 */
[----:B------:R-:W-:Y:S03]  /*4b10*/  HGMMA.64x256x16.F32.BF16 R24, R168, gdesc[UR16].tnspB, R24, gsb0 ;  /* 0x43e00010a8187df0 */ /* 0x000fe60008001818 */
[----:B------:R-:W-:Y:S02]  /*4b20*/  WARPGROUP.DEPBAR.LE gsb0, 0x0 ;  /* 0x00008000000079c5 */ /* 0x000fe40000010000 */
[----:B------:R-:W-:-:S15]  /*4b30*/  WARPGROUP.ARRIVE ;  /* 0x00000000000079c5 */ /* 0x000fde0000000000 */
[----:B------:R-:W-:-:S08]  /*4b40*/  NOP ;  /* 0x0000000000007918 */ /* 0x000fd00000000000 */
[----:B------:R-:W-:Y:S03]  /*4b50*/  HGMMA.64x256x16.F32.BF16 R24, R172, gdesc[UR12].tnspB, R24, gsb0 ;  /* 0x43e0000cac187df0 */ /* 0x000fe60008001818 */
[----:B------:R-:W-:Y:S02]  /*4b60*/  WARPGROUP.DEPBAR.LE gsb0, 0x0 ;  /* 0x00008000000079c5 */ /* 0x000fe40000010000 */
[----:B----4-:R-:W-:Y:S05]  /*4b70*/  @!P0 BRA `(.L_x_33) ;  /* 0x0000000000048947 */ /* 0x010fea0003800000 */
[----:B------:R-:W-:Y:S01]  /*4b80*/  BPT.TRAP 0x1 ;  /* 0x000000040000795c */ /* 0x000fe20000300000 */
.L_x_33:
[----:B------:R-:W-:Y:S01]  /*4b90*/  UIADD3 UR11, UR26, 0x22860, URZ ;  /* 0x000228601a0b7890 */ /* 0x000fe2000fffe03f */
[----:B------:R-:W-:Y:S02]  /*4ba0*/  IMAD.MOV.U32 R200, RZ, RZ, R5 ;  /* 0x000000ffffc87224 */ /* 0x000fe400078e0005 */
[----:B------:R-:W-:Y:S01]  /*4bb0*/  IMAD.MOV.U32 R11, RZ, RZ, R4 ;  /* 0x000000ffff0b7224 */ /* 0x000fe200078e0004 */
[----:B------:R-:W-:-:S09]  /*4bc0*/  UPRMT UR11, UR25, 0x654, UR11 ;  /* 0x00000654190b7896 */ /* 0x000fd2000800000b */
[----:B------:R-:W-:Y:S01]  /*4bd0*/  SYNCS.ARRIVE.TRANS64.RED.A1T0 RZ, [UR11], RZ ;  /* 0x000000ffffff79a7 */ /* 0x000fe2000810040b */
[----:B------:R-:W-:Y:S05]  /*4be0*/  @P1 BRA `(.L_x_34) ;  /* 0xffffffe000d41947 */ /* 0x000fea000383ffff */
.L_x_23:
[----:B------:R-:W4:Y:S01]  /*4bf0*/  SHFL.BFLY PT, R2, R7, 0x2, 0x1f ;  /* 0x0c401f0007027f89 */ /* 0x000f2200000e0000 */
[----:B------:R3:W-:Y:S08]  /*4c00*/  BAR.ARV R0, 0x100 ;  /* 0x000400000000751d */ /* 0x0007f00000002000 */
[----:B------:R-:W-:Y:S06]  /*4c10*/  BAR.ARV 0x8, 0x180 ;  /* 0x0206000000007b1d */ /* 0x000fec0000002000 */
[----:B------:R-:W-:Y:S01]  /*4c20*/  PLOP3.LUT P0, PT, PT, PT, PT, 0x8, 0x0 ;  /* 0x000000000000781c */ /* 0x000fe20003f0e170 */
[----:B012---:R-:W0:Y:S01]  /*4c30*/  SHFL.BFLY PT, R9, R6, 0x2, 0x1f ;  /* 0x0c401f0006097f89 */ /* 0x007e2200000e0000 */
[----:B----4-:R-:W-:Y:S01]  /*4c40*/  FADD.FTZ R3, R2, R7 ;  /* 0x0000000702037221 */ /* 0x010fe20000010000 */
[----:B------:R-:W-:-:S04]  /*4c50*/  IMAD.U32 R7, RZ, RZ, UR10 ;  /* 0x0000000aff077e24 */ /* 0x000fc8000f8e00ff */
[----:B------:R-:W1:Y:S01]  /*4c60*/  SHFL.BFLY PT, R2, R3, 0x1, 0x1f ;  /* 0x0c201f0003027f89 */ /* 0x000e6200000e0000 */
[----:B0-----:R-:W-:Y:S01]  /*4c70*/  FADD.FTZ R9, R9, R6 ;  /* 0x0000000609097221 */ /* 0x001fe20000010000 */
[----:B------:R-:W-:-:S04]  /*4c80*/  IMAD.MOV.U32 R6, RZ, RZ, -0x800000 ;  /* 0xff800000ff067424 */ /* 0x000fc800078e00ff */
[----:B------:R-:W0:Y:S01]  /*4c90*/  SHFL.BFLY PT, R8, R9, 0x1, 0x1f ;  /* 0x0c201f0009087f89 */ /* 0x000e2200000e0000 */
[----:B-1----:R-:W-:Y:S01]  /*4ca0*/  FADD.FTZ R11, R3, R2 ;  /* 0x00000002030b7221 */ /* 0x002fe20000010000 */
[----:B------:R-:W-:Y:S01]  /*4cb0*/  IMAD.MOV.U32 R2, RZ, RZ, RZ ;  /* 0x000000ffff027224 */ /* 0x000fe200078e00ff */
[----:B------:R-:W-:-:S03]  /*4cc0*/  MOV R3, 0xff800000 ;  /* 0xff80000000037802 */ /* 0x000fc60000000f00 */
[----:B------:R-:W-:-:S13]  /*4cd0*/  FSETP.NE.FTZ.AND P1, PT, R11, RZ, PT ;  /* 0x000000ff0b00720b */ /* 0x000fda0003f35000 */
[----:B------:R-:W1:Y:S01]  /*4ce0*/  @P1 MUFU.LG2 R10, R11 ;  /* 0x0000000b000a1308 */ /* 0x000e620000000c00 */
[----:B------:R-:W-:Y:S01]  /*4cf0*/  @P1 FMUL.FTZ R7, R7, 0.69314718246459960938 ;  /* 0x3f31721807071820 */ /* 0x000fe20000410000 */
[----:B0-----:R-:W-:Y:S01]  /*4d00*/  FADD.FTZ R12, R9, R8 ;  /* 0x00000008090c7221 */ /* 0x001fe20000010000 */
[----:B------:R-:W-:-:S04]  /*4d10*/  MOV R8, RZ ;  /* 0x000000ff00087202 */ /* 0x000fc80000000f00 */
[----:B------:R-:W-:Y:S02]  /*4d20*/  FSETP.NE.FTZ.AND P2, PT, R12, RZ, PT ;  /* 0x000000ff0c00720b */ /* 0x000fe40003f55000 */
[----:B------:R0:W2:Y:S01]  /*4d30*/  @P1 MUFU.RCP R8, R11 ;  /* 0x0000000b00081308 */ /* 0x0000a20000001000 */
[----:B-1----:R-:W-:Y:S01]  /*4d40*/  @P1 FMUL.FTZ R10, R10, 0.69314718246459960938 ;  /* 0x3f3172180a0a1820 */ /* 0x002fe20000410000 */
[----:B0-----:R-:W-:-:S09]  /*4d50*/  IMAD.U32 R11, RZ, RZ, UR10 ;  /* 0x0000000aff0b7e24 */ /* 0x001fd2000f8e00ff */
[----:B------:R-:W3:Y:S01]  /*4d60*/  @P2 MUFU.LG2 R9, R12 ;  /* 0x0000000c00092308 */ /* 0x000ee20000000c00 */
[----:B------:R-:W-:Y:S01]  /*4d70*/  @P1 FFMA.FTZ R6, R7, R4, R10 ;  /* 0x0000000407061223 */ /* 0x000fe2000001000a */
[----:B------:R-:W-:Y:S01]  /*4d80*/  @P2 FMUL.FTZ R11, R11, 0.69314718246459960938 ;  /* 0x3f3172180b0b2820 */ /* 0x000fe20000410000 */
[-C--:B--2---:R-:W-:Y:S01]  /*4d90*/  FMUL.FTZ R24, R24, R8.reuse ;  /* 0x0000000818187220 */ /* 0x084fe20000410000 */
[----:B------:R-:W-:-:S04]  /*4da0*/  FMUL.FTZ R25, R25, R8 ;  /* 0x0000000819197220 */ /* 0x000fc80000410000 */
[----:B------:R-:W0:Y:S01]  /*4db0*/  @P2 MUFU.RCP R2, R12 ;  /* 0x0000000c00022308 */ /* 0x000e220000001000 */
[-C--:B------:R-:W-:Y:S01]  /*4dc0*/  FMUL.FTZ R28, R28, R8.reuse ;  /* 0x000000081c1c7220 */ /* 0x080fe20000410000 */
[-C--:B------:R-:W-:Y:S01]  /*4dd0*/  FMUL.FTZ R29, R29, R8.reuse ;  /* 0x000000081d1d7220 */ /* 0x080fe20000410000 */
[-C--:B------:R-:W-:Y:S01]  /*4de0*/  FMUL.FTZ R32, R32, R8.reuse ;  /* 0x0000000820207220 */ /* 0x080fe20000410000 */
[-C--:B------:R-:W-:Y:S01]  /*4df0*/  FMUL.FTZ R33, R33, R8.reuse ;  /* 0x0000000821217220 */ /* 0x080fe20000410000 */
[-C--:B------:R-:W-:Y:S01]  /*4e00*/  FMUL.FTZ R36, R36, R8.reuse ;  /* 0x0000000824247220 */ /* 0x080fe20000410000 */
[-C--:B------:R-:W-:Y:S01]  /*4e10*/  FMUL.FTZ R37, R37, R8.reuse ;  /* 0x0000000825257220 */ /* 0x080fe20000410000 */
[-C--:B------:R-:W-:Y:S01]  /*4e20*/  FMUL.FTZ R40, R40, R8.reuse ;  /* 0x0000000828287220 */ /* 0x080fe20000410000 */
[-C--:B------:R-:W-:Y:S01]  /*4e30*/  FMUL.FTZ R41, R41, R8.reuse ;  /* 0x0000000829297220 */ /* 0x080fe20000410000 */
[----:B---3--:R-:W-:Y:S01]  /*4e40*/  @P2 FMUL.FTZ R0, R9, 0.69314718246459960938 ;  /* 0x3f31721809002820 */ /* 0x008fe20000410000 */
        /* <DEDUP_REMOVED lines=53> */
[----:B------:R-:W-:Y:S01]  /*51a0*/  FMUL.FTZ R149, R149, R8 ;  /* 0x0000000895957220 */ /* 0x000fe20000410000 */
[-C--:B0-----:R-:W-:Y:S01]  /*51b0*/  FMUL.FTZ R26, R26, R2.reuse ;  /* 0x000000021a1a7220 */ /* 0x081fe20000410000 */
        /* <DEDUP_REMOVED lines=63> */
[----:B------:R-:W-:-:S07]  /*55b0*/  @P2 FFMA.FTZ R3, R11, R5, R0 ;  /* 0x000000050b032223 */ /* 0x000fce0000010000 */
.L_x_10:
[----:B------:R-:W-:Y:S05]  /*55c0*/  @P0 BRA `(.L_x_35) ;  /* 0x00000020004c0947 */ /* 0x000fea0003800000 */
[----:B------:R-:W0:Y:S01]  /*55d0*/  S2R R0, SR_TID.X ;  /* 0x0000000000007919 */ /* 0x000e220000002100 */
[----:B------:R-:W1:Y:S01]  /*55e0*/  LDC R8, c[0x0][0xbe8] ;  /* 0x0002fa00ff087b82 */ /* 0x000e620000000800 */
[----:B------:R-:W-:Y:S01]  /*55f0*/  USHF.R.S32.HI UR7, URZ, 0x1f, UR38 ;  /* 0x0000001f3f077899 */ /* 0x000fe20008011426 */
[----:B------:R-:W-:Y:S01]  /*5600*/  BSSY B0, `(.L_x_36) ;  /* 0x000014b000007945 */ /* 0x000fe20003800000 */
[----:B------:R-:W2:Y:S01]  /*5610*/  S2R R16, SR_CTAID.X ;  /* 0x0000000000107919 */ /* 0x000ea20000002500 */
[----:B------:R-:W-:Y:S02]  /*5620*/  ULDC.64 UR8, c[0x0][0xbd0] ;  /* 0x0002f40000087ab9 */ /* 0x000fe40000000a00 */
[----:B------:R-:W-:Y:S02]  /*5630*/  UIMAD UR6, UR7, UR8, URZ ;  /* 0x00000008070672a4 */ /* 0x000fe4000f8e023f */
[----:B------:R-:W3:Y:S01]  /*5640*/  S2UR UR12, SR_CTAID.Z ;  /* 0x00000000000c79c3 */ /* 0x000ee20000002700 */
[----:B------:R-:W-:-:S02]  /*5650*/  UIMAD.WIDE.U32 UR4, UR38, UR8, URZ ;  /* 0x00000008260472a5 */ /* 0x000fc4000f8e003f */
[----:B------:R-:W-:-:S03]  /*5660*/  UIMAD UR6, UR38, UR9, UR6 ;  /* 0x00000009260672a4 */ /* 0x000fc6000f8e0206 */
[----:B------:R-:W-:Y:S01]  /*5670*/  ULDC.64 UR8, c[0x0][0xb38] ;  /* 0x0002ce0000087ab9 */ /* 0x000fe20000000a00 */
[----:B------:R-:W-:Y:S01]  /*5680*/  UIADD3 UR6, UR5, UR6, URZ ;  /* 0x0000000605067290 */ /* 0x000fe2000fffe03f */
[----:B------:R-:W4:Y:S01]  /*5690*/  LDC.64 R18, c[0x0][0xbd8] ;  /* 0x0002f600ff127b82 */ /* 0x000f220000000a00 */
[----:B------:R-:W-:-:S07]  /*56a0*/  UIMAD UR7, UR7, UR8, URZ ;  /* 0x00000008070772a4 */ /* 0x000fce000f8e023f */
[----:B------:R-:W-:Y:S01]  /*56b0*/  BAR.SYNC.DEFER_BLOCKING 0x1, 0x100 ;  /* 0x0044000000007b1d */ /* 0x000fe20000010000 */
[----:B-1----:R-:W-:-:S07]  /*56c0*/  ISETP.NE.AND P0, PT, R8, 0x1, PT ;  /* 0x000000010800780c */ /* 0x002fce0003f05270 */
[----:B------:R-:W1:Y:S01]  /*56d0*/  S2UR UR11, SR_CTAID.Y ;  /* 0x00000000000b79c3 */ /* 0x000e620000002600 */
[----:B0-----:R-:W-:Y:S01]  /*56e0*/  VIADD R12, R0, 0xffffff80 ;  /* 0xffffff80000c7836 */ /* 0x001fe20000000000 */
[----:B---3--:R-:W-:-:S06]  /*56f0*/  USHF.R.S32.HI UR10, URZ, 0x1f, UR12 ;  /* 0x0000001f3f0a7899 */ /* 0x008fcc000801140c */
[----:B------:R-:W1:Y:S01]  /*5700*/  LDC R23, c[0x0][0xc50] ;  /* 0x00031400ff177b82 */ /* 0x000e620000000800 */
[----:B------:R-:W-:-:S04]  /*5710*/  SHF.R.S32.HI R7, RZ, 0x1f, R12 ;  /* 0x0000001fff077819 */ /* 0x000fc8000001140c */
[----:B------:R-:W-:-:S03]  /*5720*/  LEA.HI R2, R7, R12, RZ, 0x7 ;  /* 0x0000000c07027211 */ /* 0x000fc600078f38ff */
[----:B------:R-:W0:Y:S01]  /*5730*/  @P0 LDC R14, c[0x0][0xbec] ;  /* 0x0002fb00ff0e0b82 */ /* 0x000e220000000800 */
[----:B------:R-:W-:Y:S02]  /*5740*/  LEA.HI R7, R7, R12, RZ, 0x2 ;  /* 0x0000000c07077211 */ /* 0x000fe400078f10ff */
[----:B------:R-:W-:Y:S02]  /*5750*/  LOP3.LUT R5, R2, 0xffffff80, RZ, 0xc0, !PT ;  /* 0xffffff8002057812 */ /* 0x000fe400078ec0ff */
[----:B------:R-:W-:Y:S02]  /*5760*/  SHF.R.S32.HI R9, RZ, 0x7, R2 ;  /* 0x00000007ff097819 */ /* 0x000fe40000011402 */
[----:B------:R-:W-:Y:S01]  /*5770*/  LOP3.LUT R7, R7, 0xfffffffc, RZ, 0xc0, !PT ;  /* 0xfffffffc07077812 */ /* 0x000fe200078ec0ff */
[----:B------:R-:W-:Y:S01]  /*5780*/  IMAD.IADD R0, R12, 0x1, -R5 ;  /* 0x000000010c007824 */ /* 0x000fe200078e0a05 */
[----:B------:R-:W-:Y:S01]  /*5790*/  LEA.HI R2, R2, R9, RZ, 0x1 ;  /* 0x0000000902027211 */ /* 0x000fe200078f08ff */
[----:B------:R-:W3:Y:S02]  /*57a0*/  LDC.64 R20, c[0x0][0xb40] ;  /* 0x0002d000ff147b82 */ /* 0x000ee40000000a00 */
[----:B------:R-:W-:Y:S01]  /*57b0*/  IMAD.IADD R7, R12, 0x1, -R7 ;  /* 0x000000010c077824 */ /* 0x000fe200078e0a07 */
[----:B------:R-:W-:-:S02]  /*57c0*/  SHF.R.S32.HI R11, RZ, 0x1f, R0 ;  /* 0x0000001fff0b7819 */ /* 0x000fc40000011400 */
[----:B------:R-:W-:Y:S02]  /*57d0*/  LOP3.LUT R2, R2, 0x3fffffe, RZ, 0xc0, !PT ;  /* 0x03fffffe02027812 */ /* 0x000fe400078ec0ff */
[----:B------:R-:W-:Y:S01]  /*57e0*/  LEA.HI R10, R11, R0, RZ, 0x2 ;  /* 0x000000000b0a7211 */ /* 0x000fe200078f10ff */
[----:B------:R-:W5:Y:S02]  /*57f0*/  @P0 LDC R17, c[0x0][0xbf0] ;  /* 0x0002fc00ff110b82 */ /* 0x000f640000000800 */
[----:B------:R-:W-:Y:S01]  /*5800*/  IMAD.IADD R2, R9, 0x1, -R2 ;  /* 0x0000000109027824 */ /* 0x000fe200078e0a02 */
[--C-:B------:R-:W-:Y:S02]  /*5810*/  SHF.R.S32.HI R4, RZ, 0x2, R10.reuse ;  /* 0x00000002ff047819 */ /* 0x100fe4000001140a */
[----:B------:R-:W-:Y:S02]  /*5820*/  SHF.R.S32.HI R5, RZ, 0x1f, R10 ;  /* 0x0000001fff057819 */ /* 0x000fe4000001140a */
[----:B------:R-:W-:Y:S01]  /*5830*/  LEA.HI R9, R7, R7, RZ, 0x1 ;  /* 0x0000000707097211 */ /* 0x000fe200078f08ff */
[----:B------:R-:W5:Y:S01]  /*5840*/  @P0 LDC R22, c[0x0][0xbec] ;  /* 0x0002fb00ff160b82 */ /* 0x000f620000000800 */
[----:B------:R-:W-:-:S02]  /*5850*/  LEA.HI R5, R5, R4, RZ, 0x3 ;  /* 0x0000000405057211 */ /* 0x000fc400078f18ff */
[----:B------:R-:W-:Y:S02]  /*5860*/  LOP3.LUT R12, R9, 0x1ffffffe, RZ, 0xc0, !PT ;  /* 0x1ffffffe090c7812 */ /* 0x000fe400078ec0ff */
[----:B------:R-:W-:-:S03]  /*5870*/  LOP3.LUT R5, R5, 0xfffffff8, RZ, 0xc0, !PT ;  /* 0xfffffff805057812 */ /* 0x000fc600078ec0ff */
[----:B------:R-:W-:Y:S01]  /*5880*/  IMAD.IADD R12, R7, 0x1, -R12 ;  /* 0x00000001070c7824 */ /* 0x000fe200078e0a0c */
[----:B------:R-:W-:Y:S01]  /*5890*/  IADD3 R5, R4, -R5, RZ ;  /* 0x8000000504057210 */ /* 0x000fe20007ffe0ff */
[----:B------:R-:W5:Y:S01]  /*58a0*/  @P0 LDC R153, c[0x0][0xbf0] ;  /* 0x0002fc00ff990b82 */ /* 0x000f620000000800 */
[----:B------:R-:W-:-:S04]  /*58b0*/  LEA.HI R4, R11, R0, RZ, 0x5 ;  /* 0x000000000b047211 */ /* 0x000fc800078f28ff */
[----:B------:R-:W-:-:S05]  /*58c0*/  SHF.R.S32.HI R4, RZ, 0x5, R4 ;  /* 0x00000005ff047819 */ /* 0x000fca0000011404 */
[----:B------:R-:W-:Y:S02]  /*58d0*/  IMAD R7, R4, 0x10, R5 ;  /* 0x0000001004077824 */ /* 0x000fe400078e0205 */
[----:B------:R-:W-:Y:S01]  /*58e0*/  IMAD.U32 R5, RZ, RZ, UR5 ;  /* 0x00000005ff057e24 */ /* 0x000fe2000f8e00ff */
[----:B------:R-:W-:Y:S01]  /*58f0*/  MOV R5, UR6 ;  /* 0x0000000600057c02 */ /* 0x000fe20008000f00 */
[----:B------:R-:W-:Y:S01]  /*5900*/  IMAD R9, R2, 0x40, R7 ;  /* 0x0000004002097824 */ /* 0x000fe200078e0207 */
[----:B------:R-:W-:Y:S01]  /*5910*/  UIMAD UR6, UR38, UR9, UR7 ;  /* 0x00000009260672a4 */ /* 0x000fe2000f8e0207 */
[----:B------:R-:W-:Y:S01]  /*5920*/  IMAD.U32 R4, RZ, RZ, UR4 ;  /* 0x00000004ff047e24 */ /* 0x000fe2000f8e00ff */
[----:B------:R-:W-:Y:S01]  /*5930*/  UIMAD.WIDE.U32 UR4, UR38, UR8, URZ ;  /* 0x00000008260472a5 */ /* 0x000fe2000f8e003f */
[----:B------:R-:W-:Y:S02]  /*5940*/  IMAD R12, R12, 0x8, R9 ;  /* 0x000000080c0c7824 */ /* 0x000fe400078e0209 */
[----:B----4-:R-:W-:Y:S01]  /*5950*/  IMAD R2, R18, UR10, RZ ;  /* 0x0000000a12027c24 */ /* 0x010fe2000f8e02ff */
[----:B------:R-:W-:Y:S01]  /*5960*/  UIADD3 UR6, UR5, UR6, URZ ;  /* 0x0000000605067290 */ /* 0x000fe2000fffe03f */
[----:B--2---:R-:W-:Y:S01]  /*5970*/  IMAD R7, R16, 0x80, R12 ;  /* 0x0000008010077824 */ /* 0x004fe200078e020c */
[----:B------:R-:W-:Y:S01]  /*5980*/  MOV R13, UR5 ;  /* 0x00000005000d7c02 */ /* 0x000fe20008000f00 */
[----:B------:R-:W-:Y:S01]  /*5990*/  IMAD.WIDE.U32 R4, R18, UR12, R4 ;  /* 0x0000000c12047c25 */ /* 0x000fe2000f8e0004 */
[----:B------:R-:W-:-:S03]  /*59a0*/  ULDC.64 UR8, c[0x0][0xb28] ;  /* 0x0002ca0000087ab9 */ /* 0x000fc60000000a00 */
[----:B------:R-:W-:Y:S02]  /*59b0*/  IMAD R18, RZ, RZ, -UR38 ;  /* 0x80000026ff127e24 */ /* 0x000fe4000f8e02ff */
[----:B------:R-:W-:Y:S02]  /*59c0*/  IMAD R15, R19, UR12, R2 ;  /* 0x0000000c130f7c24 */ /* 0x000fe4000f8e0202 */
[----:B0-----:R-:W-:-:S04]  /*59d0*/  @P0 IMAD.HI.U32 R2, R7, R14, RZ ;  /* 0x0000000e07020227 */ /* 0x001fc800078e00ff */
[C---:B---3--:R-:W-:Y:S02]  /*59e0*/  IMAD R14, R20.reuse, UR10, RZ ;  /* 0x0000000a140e7c24 */ /* 0x048fe4000f8e02ff */
[----:B-1----:R-:W-:Y:S02]  /*59f0*/  IMAD R23, R23, R18, UR11 ;  /* 0x0000000b17177e24 */ /* 0x002fe4000f8e0212 */
[----:B------:R-:W-:Y:S01]  /*5a00*/  IMAD.U32 R12, RZ, RZ, UR4 ;  /* 0x00000004ff0c7e24 */ /* 0x000fe2000f8e00ff */
[----:B------:R-:W-:Y:S01]  /*5a10*/  ULDC.64 UR4, c[0x0][0xbe0] ;  /* 0x0002f80000047ab9 */ /* 0x000fe20000000a00 */
[----:B------:R-:W-:Y:S01]  /*5a20*/  IMAD.U32 R13, RZ, RZ, UR6 ;  /* 0x00000006ff0d7e24 */ /* 0x000fe2000f8e00ff */
[----:B------:R-:W-:Y:S01]  /*5a30*/  ULDC.64 UR6, c[0x0][0xb48] ;  /* 0x0002d20000067ab9 */ /* 0x000fe20000000a00 */
[----:B------:R-:W-:Y:S01]  /*5a40*/  IMAD.MOV.U32 R11, RZ, RZ, R7 ;  /* 0x000000ffff0b7224 */ /* 0x000fe200078e0007 */
[----:B-----5:R-:W-:Y:S01]  /*5a50*/  @P0 SHF.R.U32.HI R11, RZ, R17, R2 ;  /* 0x00000011ff0b0219 */ /* 0x020fe20000011602 */
[----:B------:R-:W-:Y:S01]  /*5a60*/  IMAD R17, R21, UR12, R14 ;  /* 0x0000000c15117c24 */ /* 0x000fe2000f8e020e */
[----:B------:R-:W-:Y:S01]  /*5a70*/  SHF.R.S32.HI R14, RZ, 0x1f, R23 ;  /* 0x0000001fff0e7819 */ /* 0x000fe20000011417 */
[----:B------:R-:W-:-:S04]  /*5a80*/  IMAD.WIDE.U32 R12, R20, UR12, R12 ;  /* 0x0000000c140c7c25 */ /* 0x000fc8000f8e000c */
[----:B------:R-:W-:Y:S01]  /*5a90*/  IMAD.IADD R5, R5, 0x1, R15 ;  /* 0x0000000105057824 */ /* 0x000fe200078e020f */
[----:B------:R-:W-:Y:S01]  /*5aa0*/  MOV R15, R7 ;  /* 0x00000007000f7202 */ /* 0x000fe20000000f00 */
[----:B------:R-:W-:-:S04]  /*5ab0*/  @P0 IMAD.HI.U32 R22, R7, R22, RZ ;  /* 0x0000001607160227 */ /* 0x000fc800078e00ff */
[----:B------:R-:W-:Y:S01]  /*5ac0*/  IMAD.IADD R13, R13, 0x1, R17 ;  /* 0x000000010d0d7824 */ /* 0x000fe200078e0211 */
[----:B------:R-:W-:Y:S01]  /*5ad0*/  @P0 SHF.R.U32.HI R15, RZ, R153, R22 ;  /* 0x00000099ff0f0219 */ /* 0x000fe20000011616 */
[C---:B------:R-:W-:Y:S02]  /*5ae0*/  IMAD R2, R14.reuse, UR4, RZ ;  /* 0x000000040e027c24 */ /* 0x040fe4000f8e02ff */
[----:B------:R-:W-:Y:S02]  /*5af0*/  IMAD R17, R14, UR6, RZ ;  /* 0x000000060e117c24 */ /* 0x000fe4000f8e02ff */
[----:B------:R-:W-:-:S04]  /*5b00*/  IMAD.WIDE.U32 R4, R23, UR4, R4 ;  /* 0x0000000417047c25 */ /* 0x000fc8000f8e0004 */
[----:B------:R-:W-:Y:S01]  /*5b10*/  IMAD R14, R23, UR5, R2 ;  /* 0x00000005170e7c24 */ /* 0x000fe2000f8e0202 */
[----:B------:R-:W-:Y:S01]  /*5b20*/  IADD3 R4, P0, R11, R4, RZ ;  /* 0x000000040b047210 */ /* 0x000fe20007f1e0ff */
[C---:B------:R-:W-:Y:S01]  /*5b30*/  IMAD R19, R23.reuse, UR7, R17 ;  /* 0x0000000717137c24 */ /* 0x040fe2000f8e0211 */
[--C-:B------:R-:W-:Y:S01]  /*5b40*/  SHF.R.S32.HI R17, RZ, 0x1f, R11.reuse ;  /* 0x0000001fff117819 */ /* 0x100fe2000001140b */
[----:B------:R-:W-:Y:S01]  /*5b50*/  IMAD.MOV R11, RZ, RZ, -R11 ;  /* 0x000000ffff0b7224 */ /* 0x000fe200078e0a0b */
[----:B------:R-:W-:Y:S01]  /*5b60*/  SHF.R.S32.HI R2, RZ, 0x1f, R15 ;  /* 0x0000001fff027819 */ /* 0x000fe2000001140f */
[----:B------:R-:W-:Y:S01]  /*5b70*/  ULDC.64 UR4, c[0x0][0xb30] ;  /* 0x0002cc0000047ab9 */ /* 0x000fe20000000a00 */
[----:B------:R-:W-:Y:S01]  /*5b80*/  IMAD.WIDE.U32 R12, R23, UR6, R12 ;  /* 0x00000006170c7c25 */ /* 0x000fe2000f8e000c */
[----:B------:R-:W-:Y:S01]  /*5b90*/  IADD3.X R5, R17, R5, R14, P0, !PT ;  /* 0x0000000511057210 */ /* 0x000fe200007fe40e */
[----:B------:R-:W-:Y:S02]  /*5ba0*/  ULDC.64 UR6, c[0x0][0xbc8] ;  /* 0x0002f20000067ab9 */ /* 0x000fe40000000a00 */
[----:B------:R-:W-:-:S02]  /*5bb0*/  IMAD.MOV R18, RZ, RZ, -R15 ;  /* 0x000000ffff127224 */ /* 0x000fc400078e0a0f */
[----:B------:R-:W-:Y:S02]  /*5bc0*/  IMAD R2, R2, UR4, RZ ;  /* 0x0000000402027c24 */ /* 0x000fe4000f8e02ff */
[C---:B------:R-:W-:Y:S02]  /*5bd0*/  IMAD R11, R8.reuse, R11, R7 ;  /* 0x0000000b080b7224 */ /* 0x040fe400078e0207 */
[----:B------:R-:W-:Y:S02]  /*5be0*/  IMAD.IADD R13, R13, 0x1, R19 ;  /* 0x000000010d0d7824 */ /* 0x000fe400078e0213 */
[----:B------:R-:W-:Y:S02]  /*5bf0*/  IMAD R7, R8, R18, R7 ;  /* 0x0000001208077224 */ /* 0x000fe400078e0207 */
[C---:B------:R-:W-:Y:S01]  /*5c00*/  IMAD R17, R15.reuse, UR5, R2 ;  /* 0x000000050f117c24 */ /* 0x040fe2000f8e0202 */
[----:B------:R-:W-:Y:S01]  /*5c10*/  SHF.R.S32.HI R2, RZ, 0x1f, R11 ;  /* 0x0000001fff027819 */ /* 0x000fe2000001140b */
[----:B------:R-:W-:Y:S01]  /*5c20*/  IMAD.WIDE.U32 R12, R15, UR4, R12 ;  /* 0x000000040f0c7c25 */ /* 0x000fe2000f8e000c */
[----:B------:R-:W-:Y:S01]  /*5c30*/  SHF.R.S32.HI R14, RZ, 0x1f, R7 ;  /* 0x0000001fff0e7819 */ /* 0x000fe20000011407 */
[----:B------:R-:W0:Y:S01]  /*5c40*/  S2UR UR5, SR_CgaCtaId ;  /* 0x00000000000579c3 */ /* 0x000e220000008800 */
[----:B------:R-:W-:Y:S01]  /*5c50*/  UMOV UR4, 0x400 ;  /* 0x0000040000047882 */ /* 0x000fe20000000000 */
[----:B------:R-:W-:Y:S01]  /*5c60*/  IMAD R2, R2, UR6, RZ ;  /* 0x0000000602027c24 */ /* 0x000fe2000f8e02ff */
[----:B------:R-:W-:Y:S01]  /*5c70*/  IADD3 R13, R13, R17, RZ ;  /* 0x000000110d0d7210 */ /* 0x000fe20007ffe0ff */
[----:B------:R-:W-:-:S02]  /*5c80*/  IMAD R14, R14, UR8, RZ ;  /* 0x000000080e0e7c24 */ /* 0x000fc4000f8e02ff */
[C---:B------:R-:W-:Y:S02]  /*5c90*/  IMAD R15, R11.reuse, UR7, R2 ;  /* 0x000000070b0f7c24 */ /* 0x040fe4000f8e0202 */
[----:B------:R-:W-:Y:S01]  /*5ca0*/  IMAD.WIDE.U32 R4, R11, UR6, R4 ;  /* 0x000000060b047c25 */ /* 0x000fe2000f8e0004 */
[----:B------:R-:W-:-:S03]  /*5cb0*/  ULDC.64 UR6, c[0x0][0xba8] ;  /* 0x0002ea0000067ab9 */ /* 0x000fc60000000a00 */
[C---:B------:R-:W-:Y:S01]  /*5cc0*/  IMAD R11, R7.reuse, UR9, R14 ;  /* 0x00000009070b7c24 */ /* 0x040fe2000f8e020e */
[----:B------:R-:W-:Y:S01]  /*5cd0*/  LEA R17, P0, R4, UR6, 0x2 ;  /* 0x0000000604117c11 */ /* 0x000fe2000f8010ff */
[----:B------:R-:W-:Y:S01]  /*5ce0*/  IMAD.WIDE.U32 R12, R7, UR8, R12 ;  /* 0x00000008070c7c25 */ /* 0x000fe2000f8e000c */
[----:B------:R-:W-:Y:S01]  /*5cf0*/  ULDC.64 UR8, c[0x0][0xb00] ;  /* 0x0002c00000087ab9 */ /* 0x000fe20000000a00 */
[----:B------:R-:W-:Y:S02]  /*5d00*/  ULDC UR6, c[0x0][0xa88] ;  /* 0x0002a20000067ab9 */ /* 0x000fe40000000800 */
[----:B------:R-:W-:Y:S01]  /*5d10*/  IMAD.IADD R5, R5, 0x1, R15 ;  /* 0x0000000105057824 */ /* 0x000fe200078e020f */
[----:B------:R-:W-:Y:S01]  /*5d20*/  LEA R2, P1, R12, UR8, 0x2 ;  /* 0x000000080c027c11 */ /* 0x000fe2000f8210ff */
[----:B------:R-:W-:Y:S01]  /*5d30*/  IMAD.IADD R7, R13, 0x1, R11 ;  /* 0x000000010d077824 */ /* 0x000fe200078e020b */
[----:B------:R-:W-:Y:S01]  /*5d40*/  SHFL.IDX PT, R14, R17, 0x1, 0x1c1f ;  /* 0x003c1f00110e7f89 */ /* 0x000fe200000e0000 */
[----:B------:R-:W-:Y:S01]  /*5d50*/  IMAD R11, R16, 0x80, R9 ;  /* 0x00000080100b7824 */ /* 0x000fe200078e0209 */
[----:B------:R-:W-:Y:S01]  /*5d60*/  LEA.HI.X R18, R4, UR7, R5, 0x2, P0 ;  /* 0x0000000704127c11 */ /* 0x000fe200080f1405 */
[----:B0-----:R-:W-:Y:S01]  /*5d70*/  ULEA UR4, UR5, UR4, 0x18 ;  /* 0x0000000405047291 */ /* 0x001fe2000f8ec03f */
[----:B------:R-:W-:Y:S01]  /*5d80*/  LEA.HI.X R7, R12, UR9, R7, 0x2, P1 ;  /* 0x000000090c077c11 */ /* 0x000fe200088f1407 */
[----:B------:R-:W-:Y:S01]  /*5d90*/  IMAD R8, R8, UR6, RZ ;  /* 0x0000000608087c24 */ /* 0x000fe2000f8e02ff */
[----:B------:R0:W-:Y:S01]  /*5da0*/  SHFL.IDX PT, R12, R17, RZ, 0x1c1f ;  /* 0x001c1fff110c7589 */ /* 0x0001e200000e0000 */
[----:B------:R-:W-:Y:S01]  /*5db0*/  LOP3.LUT P0, RZ, R0, 0x3, RZ, 0xc0, !PT ;  /* 0x0000000300ff7812 */ /* 0x000fe2000780c0ff */
[C---:B------:R-:W-:Y:S01]  /*5dc0*/  VIADD R9, R11.reuse, 0x8 ;  /* 0x000000080b097836 */ /* 0x040fe20000000000 */
[----:B------:R-:W-:Y:S01]  /*5dd0*/  UIADD3 UR4, UR4, 0x22820, URZ ;  /* 0x0002282004047890 */ /* 0x000fe2000fffe03f */
[----:B------:R-:W1:Y:S01]  /*5de0*/  SHFL.IDX PT, R13, R18, RZ, 0x1c1f ;  /* 0x001c1fff120d7589 */ /* 0x000e6200000e0000 */
[----:B------:R-:W-:-:S02]  /*5df0*/  ISETP.GE.OR P1, PT, R11, R8, P0 ;  /* 0x000000080b00720c */ /* 0x000fc40000726670 */
[-C--:B------:R-:W-:Y:S01]  /*5e00*/  ISETP.GE.OR P0, PT, R9, R8.reuse, P0 ;  /* 0x000000080900720c */ /* 0x080fe20000706670 */
[----:B------:R-:W2:Y:S01]  /*5e10*/  SHFL.IDX PT, R15, R18, 0x1, 0x1c1f ;  /* 0x003c1f00120f7f89 */ /* 0x000ea200000e0000 */
[----:B------:R-:W-:Y:S01]  /*5e20*/  UPRMT UR4, URZ, 0x654, UR4 ;  /* 0x000006543f047896 */ /* 0x000fe20008000004 */
[----:B------:R-:W-:Y:S02]  /*5e30*/  ISETP.GE.AND P2, PT, R11, R8, PT ;  /* 0x000000080b00720c */ /* 0x000fe40003f46270 */
[----:B0-----:R-:W-:Y:S01]  /*5e40*/  LOP3.LUT R17, R10, 0x7ffffffc, RZ, 0xc0, !PT ;  /* 0x7ffffffc0a117812 */ /* 0x001fe200078ec0ff */
[----:B------:R0:W3:Y:S03]  /*5e50*/  SHFL.IDX PT, R4, R2, RZ, 0x1c1f ;  /* 0x001c1fff02047589 */ /* 0x0000e600000e0000 */
[----:B------:R-:W-:Y:S01]  /*5e60*/  IADD3 R0, R0, -R17, RZ ;  /* 0x8000001100007210 */ /* 0x000fe20007ffe0ff */
[----:B------:R0:W4:Y:S01]  /*5e70*/  SHFL.IDX PT, R5, R7, RZ, 0x1c1f ;  /* 0x001c1fff07057589 */ /* 0x00012200000e0000 */
[----:B------:R-:W-:Y:S03]  /*5e80*/  SYNCS.ARRIVE.TRANS64.RED.A1T0 RZ, [UR4], RZ ;  /* 0x000000ffffff79a7 */ /* 0x000fe60008100404 */
[----:B------:R-:W-:Y:S01]  /*5e90*/  IMAD.SHL.U32 R0, R0, 0x2, RZ ;  /* 0x0000000200007824 */ /* 0x000fe200078e00ff */
[----:B-1----:R0:W-:Y:S04]  /*5ea0*/  @!P1 ST.E desc[UR36][R12.64], R6 ;  /* 0x000000060c009985 */ /* 0x0021e8000c101924 */
[----:B--2---:R0:W-:Y:S01]  /*5eb0*/  @!P0 ST.E desc[UR36][R14.64], R3 ;  /* 0x000000030e008985 */ /* 0x0041e2000c101924 */
[----:B------:R-:W-:Y:S05]  /*5ec0*/  @P2 BRA `(.L_x_37) ;  /* 0x0000000800f82947 */ /* 0x000fea0003800000 */
[C---:B0-----:R-:W-:Y:S01]  /*5ed0*/  VIADD R3, R0.reuse, 0x8 ;  /* 0x0000000800037836 */ /* 0x041fe20000000000 */
[----:B------:R-:W-:Y:S01]  /*5ee0*/  ULDC UR4, c[0x0][0xac8] ;  /* 0x0002b20000047ab9 */ /* 0x000fe20000000800 */
[C---:B------:R-:W-:Y:S01]  /*5ef0*/  VIADD R6, R0.reuse, 0x10 ;  /* 0x0000001000067836 */ /* 0x040fe20000000000 */
[C---:B------:R-:W-:Y:S01]  /*5f00*/  ISETP.GE.AND P2, PT, R0.reuse, UR4, PT ;  /* 0x0000000400007c0c */ /* 0x040fe2000bf46270 */
[C---:B------:R-:W-:Y:S01]  /*5f10*/  VIADD R10, R0.reuse, 0x18 ;  /* 0x00000018000a7836 */ /* 0x040fe20000000000 */
[----:B------:R-:W-:Y:S01]  /*5f20*/  ISETP.GE.AND P3, PT, R3, UR4, PT ;  /* 0x0000000403007c0c */ /* 0x000fe2000bf66270 */
[----:B------:R-:W-:Y:S01]  /*5f30*/  VIADD R19, R0, 0x28 ;  /* 0x0000002800137836 */ /* 0x000fe20000000000 */
[----:B------:R-:W-:Y:S01]  /*5f40*/  ISETP.GE.AND P4, PT, R6, UR4, PT ;  /* 0x0000000406007c0c */ /* 0x000fe2000bf86270 */
[----:B------:R-:W-:Y:S01]  /*5f50*/  VIADD R20, R0, 0x40 ;  /* 0x0000004000147836 */ /* 0x000fe20000000000 */
[----:B------:R-:W-:Y:S01]  /*5f60*/  ISETP.GE.AND P5, PT, R10, UR4, PT ;  /* 0x000000040a007c0c */ /* 0x000fe2000bfa6270 */
[C---:B------:R-:W-:Y:S01]  /*5f70*/  VIADD R22, R0.reuse, 0x50 ;  /* 0x0000005000167836 */ /* 0x040fe20000000000 */
[C---:B------:R-:W-:Y:S01]  /*5f80*/  IADD3 R18, R0.reuse, 0x20, RZ ;  /* 0x0000002000127810 */ /* 0x040fe20007ffe0ff */
[----:B------:R-:W-:Y:S01]  /*5f90*/  VIADD R23, R0, 0x58 ;  /* 0x0000005800177836 */ /* 0x000fe20000000000 */
[----:B------:R-:W-:-:S02]  /*5fa0*/  ISETP.GE.AND P1, PT, R19, UR4, PT ;  /* 0x0000000413007c0c */ /* 0x000fc4000bf26270 */
[----:B------:R-:W-:Y:S02]  /*5fb0*/  ISETP.GE.AND P0, PT, R18, UR4, PT ;  /* 0x0000000412007c0c */ /* 0x000fe4000bf06270 */
[----:B------:R-:W-:Y:S02]  /*5fc0*/  IADD3 R21, R0, 0x48, RZ ;  /* 0x0000004800157810 */ /* 0x000fe40007ffe0ff */
[----:B------:R-:W-:Y:S02]  /*5fd0*/  @!P3 LEA.HI R3, R3, R3, RZ, 0x1 ;  /* 0x000000030303b211 */ /* 0x000fe400078f08ff */
[----:B------:R-:W-:Y:S02]  /*5fe0*/  @!P4 LEA.HI R6, R6, R6, RZ, 0x1 ;  /* 0x000000060606c211 */ /* 0x000fe400078f08ff */
[----:B------:R-:W-:Y:S02]  /*5ff0*/  @!P5 LEA.HI R10, R10, R10, RZ, 0x1 ;  /* 0x0000000a0a0ad211 */ /* 0x000fe400078f08ff */
[----:B------:R-:W-:-:S02]  /*6000*/  @!P3 LOP3.LUT R3, R3, 0xfffffffe, RZ, 0xc0, !PT ;  /* 0xfffffffe0303b812 */ /* 0x000fc400078ec0ff */
[----:B------:R-:W-:Y:S01]  /*6010*/  @!P4 LOP3.LUT R15, R6, 0xfffffffe, RZ, 0xc0, !PT ;  /* 0xfffffffe060fc812 */ /* 0x000fe200078ec0ff */
[----:B------:R-:W-:Y:S01]  /*6020*/  VIADD R6, R0, 0x38 ;  /* 0x0000003800067836 */ /* 0x000fe20000000000 */
[----:B------:R-:W-:Y:S01]  /*6030*/  @!P5 LOP3.LUT R17, R10, 0xfffffffe, RZ, 0xc0, !PT ;  /* 0xfffffffe0a11d812 */ /* 0x000fe200078ec0ff */
[--C-:B---34-:R-:W-:Y:S01]  /*6040*/  @!P2 IMAD.WIDE R10, R0, 0x4, R4.reuse ;  /* 0x00000004000aa825 */ /* 0x118fe200078e0204 */
[----:B------:R-:W-:Y:S02]  /*6050*/  ISETP.GE.AND P6, PT, R22, UR4, PT ;  /* 0x0000000416007c0c */ /* 0x000fe4000bfc6270 */
[----:B------:R-:W-:Y:S01]  /*6060*/  @!P0 LEA.HI R18, R18, R18, RZ, 0x1 ;  /* 0x0000001212128211 */ /* 0x000fe200078f08ff */
[--C-:B------:R-:W-:Y:S01]  /*6070*/  @!P3 IMAD.WIDE R12, R3, 0x4, R4.reuse ;  /* 0x00000004030cb825 */ /* 0x100fe200078e0204 */
[----:B------:R0:W-:Y:S01]  /*6080*/  @!P2 ST.E.64 desc[UR36][R10.64], R24 ;  /* 0x000000180a00a985 */ /* 0x0001e2000c101b24 */
[----:B------:R-:W-:Y:S02]  /*6090*/  @!P1 LEA.HI R19, R19, R19, RZ, 0x1 ;  /* 0x0000001313139211 */ /* 0x000fe400078f08ff */
[----:B------:R-:W-:Y:S01]  /*60a0*/  VIADD R3, R0, 0x30 ;  /* 0x0000003000037836 */ /* 0x000fe20000000000 */
[----:B------:R1:W-:Y:S01]  /*60b0*/  @!P3 ST.E.64 desc[UR36][R12.64], R28 ;  /* 0x0000001c0c00b985 */ /* 0x0003e2000c101b24 */
[----:B------:R-:W-:Y:S01]  /*60c0*/  @!P4 IMAD.WIDE R14, R15, 0x4, R4 ;  /* 0x000000040f0ec825 */ /* 0x000fe200078e0204 */
[----:B------:R-:W-:-:S02]  /*60d0*/  ISETP.GE.AND P3, PT, R6, UR4, PT ;  /* 0x0000000406007c0c */ /* 0x000fc4000bf66270 */
[----:B------:R-:W-:Y:S01]  /*60e0*/  ISETP.GE.AND P2, PT, R3, UR4, PT ;  /* 0x0000000403007c0c */ /* 0x000fe2000bf46270 */
[----:B------:R-:W-:Y:S01]  /*60f0*/  @!P5 IMAD.WIDE R16, R17, 0x4, R4 ;  /* 0x000000041110d825 */ /* 0x000fe200078e0204 */
[----:B------:R2:W-:Y:S01]  /*6100*/  @!P4 ST.E.64 desc[UR36][R14.64], R32 ;  /* 0x000000200e00c985 */ /* 0x0005e2000c101b24 */
[----:B------:R-:W-:Y:S02]  /*6110*/  ISETP.GE.AND P4, PT, R20, UR4, PT ;  /* 0x0000000414007c0c */ /* 0x000fe4000bf86270 */
[----:B------:R-:W-:Y:S01]  /*6120*/  @!P6 LEA.HI R22, R22, R22, RZ, 0x1 ;  /* 0x000000161616e211 */ /* 0x000fe200078f08ff */
[----:B------:R3:W-:Y:S01]  /*6130*/  @!P5 ST.E.64 desc[UR36][R16.64], R36 ;  /* 0x000000241000d985 */ /* 0x0007e2000c101b24 */
[----:B------:R-:W-:Y:S01]  /*6140*/  ISETP.GE.AND P5, PT, R21, UR4, PT ;  /* 0x0000000415007c0c */ /* 0x000fe2000bfa6270 */
[----:B0-----:R-:W-:Y:S01]  /*6150*/  VIADD R24, R0, 0x60 ;  /* 0x0000006000187836 */ /* 0x001fe20000000000 */
[----:B------:R-:W-:Y:S02]  /*6160*/  @!P0 LOP3.LUT R11, R18, 0xfffffffe, RZ, 0xc0, !PT ;  /* 0xfffffffe120b8812 */ /* 0x000fe400078ec0ff */
[----:B-1----:R-:W-:-:S02]  /*6170*/  @!P1 LOP3.LUT R13, R19, 0xfffffffe, RZ, 0xc0, !PT ;  /* 0xfffffffe130d9812 */ /* 0x002fc400078ec0ff */
[----:B------:R-:W-:Y:S01]  /*6180*/  @!P2 LEA.HI R3, R3, R3, RZ, 0x1 ;  /* 0x000000030303a211 */ /* 0x000fe200078f08ff */
[--C-:B------:R-:W-:Y:S01]  /*6190*/  @!P0 IMAD.WIDE R10, R11, 0x4, R4.reuse ;  /* 0x000000040b0a8825 */ /* 0x100fe200078e0204 */
[----:B------:R-:W-:Y:S02]  /*61a0*/  @!P3 LEA.HI R6, R6, R6, RZ, 0x1 ;  /* 0x000000060606b211 */ /* 0x000fe400078f08ff */
[----:B------:R-:W-:Y:S01]  /*61b0*/  @!P4 LEA.HI R20, R20, R20, RZ, 0x1 ;  /* 0x000000141414c211 */ /* 0x000fe200078f08ff */
[----:B------:R-:W-:Y:S01]  /*61c0*/  @!P1 IMAD.WIDE R12, R13, 0x4, R4 ;  /* 0x000000040d0c9825 */ /* 0x000fe200078e0204 */
[----:B------:R-:W-:Y:S01]  /*61d0*/  @!P2 LOP3.LUT R3, R3, 0xfffffffe, RZ, 0xc0, !PT ;  /* 0xfffffffe0303a812 */ /* 0x000fe200078ec0ff */
[----:B------:R0:W-:Y:S01]  /*61e0*/  @!P0 ST.E.64 desc[UR36][R10.64], R40 ;  /* 0x000000280a008985 */ /* 0x0001e2000c101b24 */
[----:B------:R-:W-:Y:S02]  /*61f0*/  @!P5 LEA.HI R21, R21, R21, RZ, 0x1 ;  /* 0x000000151515d211 */ /* 0x000fe400078f08ff */
[----:B--2---:R-:W-:Y:S01]  /*6200*/  @!P3 LOP3.LUT R15, R6, 0xfffffffe, RZ, 0xc0, !PT ;  /* 0xfffffffe060fb812 */ /* 0x004fe200078ec0ff */
[----:B------:R1:W-:Y:S01]  /*6210*/  @!P1 ST.E.64 desc[UR36][R12.64], R44 ;  /* 0x0000002c0c009985 */ /* 0x0003e2000c101b24 */
[----:B---3--:R-:W-:Y:S01]  /*6220*/  @!P4 LOP3.LUT R17, R20, 0xfffffffe, RZ, 0xc0, !PT ;  /* 0xfffffffe1411c812 */ /* 0x008fe200078ec0ff */
[----:B------:R-:W-:Y:S01]  /*6230*/  VIADD R20, R0, 0x78 ;  /* 0x0000007800147836 */ /* 0x000fe20000000000 */
[----:B------:R-:W-:-:S02]  /*6240*/  @!P5 LOP3.LUT R21, R21, 0xfffffffe, RZ, 0xc0, !PT ;  /* 0xfffffffe1515d812 */ /* 0x000fc400078ec0ff */
[----:B------:R-:W-:Y:S01]  /*6250*/  @!P6 LOP3.LUT R19, R22, 0xfffffffe, RZ, 0xc0, !PT ;  /* 0xfffffffe1613e812 */ /* 0x000fe200078ec0ff */
[----:B------:R-:W-:Y:S01]  /*6260*/  VIADD R22, R0, 0x88 ;  /* 0x0000008800167836 */ /* 0x000fe20000000000 */
[----:B------:R-:W-:Y:S02]  /*6270*/  ISETP.GE.AND P1, PT, R23, UR4, PT ;  /* 0x0000000417007c0c */ /* 0x000fe4000bf26270 */
[----:B------:R-:W-:Y:S01]  /*6280*/  ISETP.GE.AND P0, PT, R24, UR4, PT ;  /* 0x0000000418007c0c */ /* 0x000fe2000bf06270 */
[----:B0-----:R-:W-:Y:S01]  /*6290*/  @!P2 IMAD.WIDE R10, R3, 0x4, R4 ;  /* 0x00000004030aa825 */ /* 0x001fe200078e0204 */
[----:B------:R-:W-:-:S03]  /*62a0*/  IADD3 R6, R0, 0x70, RZ ;  /* 0x0000007000067810 */ /* 0x000fc60007ffe0ff */
[--C-:B-1----:R-:W-:Y:S01]  /*62b0*/  @!P3 IMAD.WIDE R12, R15, 0x4, R4.reuse ;  /* 0x000000040f0cb825 */ /* 0x102fe200078e0204 */
[----:B------:R0:W-:Y:S03]  /*62c0*/  @!P2 ST.E.64 desc[UR36][R10.64], R48 ;  /* 0x000000300a00a985 */ /* 0x0001e6000c101b24 */
[--C-:B------:R-:W-:Y:S01]  /*62d0*/  @!P4 IMAD.WIDE R14, R17, 0x4, R4.reuse ;  /* 0x00000004110ec825 */ /* 0x100fe200078e0204 */
[----:B------:R1:W-:Y:S01]  /*62e0*/  @!P3 ST.E.64 desc[UR36][R12.64], R52 ;  /* 0x000000340c00b985 */ /* 0x0003e2000c101b24 */
[----:B------:R-:W-:Y:S02]  /*62f0*/  ISETP.GE.AND P3, PT, R22, UR4, PT ;  /* 0x0000000416007c0c */ /* 0x000fe4000bf66270 */
[----:B------:R-:W-:Y:S01]  /*6300*/  @!P5 IMAD.WIDE R16, R21, 0x4, R4 ;  /* 0x000000041510d825 */ /* 0x000fe200078e0204 */
[----:B------:R2:W-:Y:S01]  /*6310*/  @!P4 ST.E.64 desc[UR36][R14.64], R56 ;  /* 0x000000380e00c985 */ /* 0x0005e2000c101b24 */
[----:B------:R-:W-:-:S02]  /*6320*/  @!P1 LEA.HI R23, R23, R23, RZ, 0x1 ;  /* 0x0000001717179211 */ /* 0x000fc400078f08ff */
[----:B------:R-:W-:Y:S01]  /*6330*/  VIADD R3, R0, 0x68 ;  /* 0x0000006800037836 */ /* 0x000fe20000000000 */
[----:B------:R3:W-:Y:S01]  /*6340*/  @!P5 ST.E.64 desc[UR36][R16.64], R60 ;  /* 0x0000003c1000d985 */ /* 0x0007e2000c101b24 */
[----:B------:R-:W-:Y:S01]  /*6350*/  @!P6 IMAD.WIDE R18, R19, 0x4, R4 ;  /* 0x000000041312e825 */ /* 0x000fe200078e0204 */
[----:B------:R-:W-:Y:S02]  /*6360*/  ISETP.GE.AND P5, PT, R20, UR4, PT ;  /* 0x0000000414007c0c */ /* 0x000fe4000bfa6270 */
[----:B------:R-:W-:Y:S01]  /*6370*/  ISETP.GE.AND P2, PT, R3, UR4, PT ;  /* 0x0000000403007c0c */ /* 0x000fe2000bf46270 */
[----:B------:R-:W-:Y:S01]  /*6380*/  VIADD R21, R0, 0x80 ;  /* 0x0000008000157836 */ /* 0x000fe20000000000 */
[----:B------:R4:W-:Y:S01]  /*6390*/  @!P6 ST.E.64 desc[UR36][R18.64], R64 ;  /* 0x000000401200e985 */ /* 0x0009e2000c101b24 */
[----:B------:R-:W-:Y:S02]  /*63a0*/  ISETP.GE.AND P6, PT, R6, UR4, PT ;  /* 0x0000000406007c0c */ /* 0x000fe4000bfc6270 */
[----:B------:R-:W-:-:S02]  /*63b0*/  @!P0 LEA.HI R24, R24, R24, RZ, 0x1 ;  /* 0x0000001818188211 */ /* 0x000fc400078f08ff */
[----:B------:R-:W-:Y:S02]  /*63c0*/  ISETP.GE.AND P4, PT, R21, UR4, PT ;  /* 0x0000000415007c0c */ /* 0x000fe4000bf86270 */
[----:B0-----:R-:W-:Y:S01]  /*63d0*/  @!P1 LOP3.LUT R11, R23, 0xfffffffe, RZ, 0xc0, !PT ;  /* 0xfffffffe170b9812 */ /* 0x001fe200078ec0ff */
[----:B------:R-:W-:Y:S01]  /*63e0*/  VIADD R23, R0, 0x90 ;  /* 0x0000009000177836 */ /* 0x000fe20000000000 */
[----:B-1----:R-:W-:Y:S02]  /*63f0*/  @!P0 LOP3.LUT R13, R24, 0xfffffffe, RZ, 0xc0, !PT ;  /* 0xfffffffe180d8812 */ /* 0x002fe400078ec0ff */
[----:B------:R-:W-:Y:S01]  /*6400*/  @!P2 LEA.HI R3, R3, R3, RZ, 0x1 ;  /* 0x000000030303a211 */ /* 0x000fe200078f08ff */
[--C-:B------:R-:W-:Y:S01]  /*6410*/  @!P1 IMAD.WIDE R10, R11, 0x4, R4.reuse ;  /* 0x000000040b0a9825 */ /* 0x100fe200078e0204 */
[----:B------:R-:W-:Y:S02]  /*6420*/  @!P5 LEA.HI R20, R20, R20, RZ, 0x1 ;  /* 0x000000141414d211 */ /* 0x000fe400078f08ff */
[----:B------:R-:W-:Y:S01]  /*6430*/  @!P6 LEA.HI R6, R6, R6, RZ, 0x1 ;  /* 0x000000060606e211 */ /* 0x000fe200078f08ff */
[----:B------:R-:W-:Y:S01]  /*6440*/  @!P0 IMAD.WIDE R12, R13, 0x4, R4 ;  /* 0x000000040d0c8825 */ /* 0x000fe200078e0204 */
[----:B------:R-:W-:Y:S01]  /*6450*/  @!P2 LOP3.LUT R3, R3, 0xfffffffe, RZ, 0xc0, !PT ;  /* 0xfffffffe0303a812 */ /* 0x000fe200078ec0ff */
[----:B------:R0:W-:Y:S01]  /*6460*/  @!P1 ST.E.64 desc[UR36][R10.64], R68 ;  /* 0x000000440a009985 */ /* 0x0001e2000c101b24 */
[----:B------:R-:W-:-:S02]  /*6470*/  @!P4 LEA.HI R21, R21, R21, RZ, 0x1 ;  /* 0x000000151515c211 */ /* 0x000fc400078f08ff */
[----:B------:R-:W-:Y:S01]  /*6480*/  @!P3 LEA.HI R22, R22, R22, RZ, 0x1 ;  /* 0x000000161616b211 */ /* 0x000fe200078f08ff */
[----:B------:R1:W-:Y:S01]  /*6490*/  @!P0 ST.E.64 desc[UR36][R12.64], R72 ;  /* 0x000000480c008985 */ /* 0x0003e2000c101b24 */
[----:B--2---:R-:W-:Y:S01]  /*64a0*/  @!P6 LOP3.LUT R15, R6, 0xfffffffe, RZ, 0xc0, !PT ;  /* 0xfffffffe060fe812 */ /* 0x004fe200078ec0ff */
[----:B------:R-:W-:Y:S01]  /*64b0*/  VIADD R6, R0, 0xa8 ;  /* 0x000000a800067836 */ /* 0x000fe20000000000 */
[----:B---3--:R-:W-:Y:S01]  /*64c0*/  @!P5 LOP3.LUT R17, R20, 0xfffffffe, RZ, 0xc0, !PT ;  /* 0xfffffffe1411d812 */ /* 0x008fe200078ec0ff */
[----:B------:R-:W-:Y:S01]  /*64d0*/  VIADD R20, R0, 0xb0 ;  /* 0x000000b000147836 */ /* 0x000fe20000000000 */
[----:B------:R-:W-:Y:S02]  /*64e0*/  @!P4 LOP3.LUT R21, R21, 0xfffffffe, RZ, 0xc0, !PT ;  /* 0xfffffffe1515c812 */ /* 0x000fe400078ec0ff */
[----:B----4-:R-:W-:Y:S02]  /*64f0*/  @!P3 LOP3.LUT R19, R22, 0xfffffffe, RZ, 0xc0, !PT ;  /* 0xfffffffe1613b812 */ /* 0x010fe400078ec0ff */
[----:B------:R-:W-:Y:S01]  /*6500*/  IADD3 R24, R0, 0x98, RZ ;  /* 0x0000009800187810 */ /* 0x000fe20007ffe0ff */
[----:B0-----:R-:W-:Y:S01]  /*6510*/  @!P2 IMAD.WIDE R10, R3, 0x4, R4 ;  /* 0x00000004030aa825 */ /* 0x001fe200078e0204 */
[----:B------:R-:W-:-:S02]  /*6520*/  ISETP.GE.AND P0, PT, R23, UR4, PT ;  /* 0x0000000417007c0c */ /* 0x000fc4000bf06270 */
[----:B------:R-:W-:Y:S01]  /*6530*/  ISETP.GE.AND P1, PT, R24, UR4, PT ;  /* 0x0000000418007c0c */ /* 0x000fe2000bf26270 */
[C---:B------:R-:W-:Y:S01]  /*6540*/  VIADD R3, R0.reuse, 0xa0 ;  /* 0x000000a000037836 */ /* 0x040fe20000000000 */
[----:B------:R0:W-:Y:S01]  /*6550*/  @!P2 ST.E.64 desc[UR36][R10.64], R76 ;  /* 0x0000004c0a00a985 */ /* 0x0001e2000c101b24 */
[--C-:B-1----:R-:W-:Y:S01]  /*6560*/  @!P6 IMAD.WIDE R12, R15, 0x4, R4.reuse ;  /* 0x000000040f0ce825 */ /* 0x102fe200078e0204 */
[----:B------:R-:W-:Y:S02]  /*6570*/  IADD3 R22, R0, 0xc0, RZ ;  /* 0x000000c000167810 */ /* 0x000fe40007ffe0ff */
[----:B------:R-:W-:Y:S01]  /*6580*/  ISETP.GE.AND P2, PT, R3, UR4, PT ;  /* 0x0000000403007c0c */ /* 0x000fe2000bf46270 */
[--C-:B------:R-:W-:Y:S01]  /*6590*/  @!P5 IMAD.WIDE R14, R17, 0x4, R4.reuse ;  /* 0x00000004110ed825 */ /* 0x100fe200078e0204 */
[----:B------:R1:W-:Y:S01]  /*65a0*/  @!P6 ST.E.64 desc[UR36][R12.64], R80 ;  /* 0x000000500c00e985 */ /* 0x0003e2000c101b24 */
[----:B------:R-:W-:Y:S02]  /*65b0*/  ISETP.GE.AND P6, PT, R22, UR4, PT ;  /* 0x0000000416007c0c */ /* 0x000fe4000bfc6270 */
[----:B------:R-:W-:Y:S01]  /*65c0*/  @!P4 IMAD.WIDE R16, R21, 0x4, R4 ;  /* 0x000000041510c825 */ /* 0x000fe200078e0204 */
[----:B------:R2:W-:Y:S01]  /*65d0*/  @!P5 ST.E.64 desc[UR36][R14.64], R84 ;  /* 0x000000540e00d985 */ /* 0x0005e2000c101b24 */
[----:B------:R-:W-:-:S02]  /*65e0*/  @!P0 LEA.HI R23, R23, R23, RZ, 0x1 ;  /* 0x0000001717178211 */ /* 0x000fc400078f08ff */
[----:B------:R-:W-:Y:S01]  /*65f0*/  @!P3 IMAD.WIDE R18, R19, 0x4, R4 ;  /* 0x000000041312b825 */ /* 0x000fe200078e0204 */
[----:B------:R3:W-:Y:S01]  /*6600*/  @!P4 ST.E.64 desc[UR36][R16.64], R88 ;  /* 0x000000581000c985 */ /* 0x0007e2000c101b24 */
[----:B------:R-:W-:Y:S02]  /*6610*/  ISETP.GE.AND P4, PT, R20, UR4, PT ;  /* 0x0000000414007c0c */ /* 0x000fe4000bf86270 */
[----:B------:R-:W-:Y:S01]  /*6620*/  VIADD R21, R0, 0xb8 ;  /* 0x000000b800157836 */ /* 0x000fe20000000000 */
[----:B------:R4:W-:Y:S01]  /*6630*/  @!P3 ST.E.64 desc[UR36][R18.64], R92 ;  /* 0x0000005c1200b985 */ /* 0x0009e2000c101b24 */
[----:B------:R-:W-:Y:S02]  /*6640*/  ISETP.GE.AND P3, PT, R6, UR4, PT ;  /* 0x0000000406007c0c */ /* 0x000fe4000bf66270 */
[----:B------:R-:W-:Y:S02]  /*6650*/  @!P1 LEA.HI R24, R24, R24, RZ, 0x1 ;  /* 0x0000001818189211 */ /* 0x000fe400078f08ff */
[----:B------:R-:W-:-:S02]  /*6660*/  ISETP.GE.AND P5, PT, R21, UR4, PT ;  /* 0x0000000415007c0c */ /* 0x000fc4000bfa6270 */
[----:B------:R-:W-:Y:S02]  /*6670*/  @!P2 LEA.HI R3, R3, R3, RZ, 0x1 ;  /* 0x000000030303a211 */ /* 0x000fe400078f08ff */
[----:B0-----:R-:W-:Y:S02]  /*6680*/  @!P0 LOP3.LUT R11, R23, 0xfffffffe, RZ, 0xc0, !PT ;  /* 0xfffffffe170b8812 */ /* 0x001fe400078ec0ff */
[----:B-1----:R-:W-:Y:S02]  /*6690*/  @!P1 LOP3.LUT R13, R24, 0xfffffffe, RZ, 0xc0, !PT ;  /* 0xfffffffe180d9812 */ /* 0x002fe400078ec0ff */
[----:B------:R-:W-:Y:S01]  /*66a0*/  @!P2 LOP3.LUT R3, R3, 0xfffffffe, RZ, 0xc0, !PT ;  /* 0xfffffffe0303a812 */ /* 0x000fe200078ec0ff */
[--C-:B------:R-:W-:Y:S01]  /*66b0*/  @!P0 IMAD.WIDE R10, R11, 0x4, R4.reuse ;  /* 0x000000040b0a8825 */ /* 0x100fe200078e0204 */
[----:B------:R-:W-:Y:S02]  /*66c0*/  @!P3 LEA.HI R6, R6, R6, RZ, 0x1 ;  /* 0x000000060606b211 */ /* 0x000fe400078f08ff */
[----:B------:R-:W-:Y:S01]  /*66d0*/  @!P4 LEA.HI R20, R20, R20, RZ, 0x1 ;  /* 0x000000141414c211 */ /* 0x000fe200078f08ff */
[--C-:B------:R-:W-:Y:S01]  /*66e0*/  @!P1 IMAD.WIDE R12, R13, 0x4, R4.reuse ;  /* 0x000000040d0c9825 */ /* 0x100fe200078e0204 */
[----:B------:R-:W-:Y:S01]  /*66f0*/  @!P6 LEA.HI R22, R22, R22, RZ, 0x1 ;  /* 0x000000161616e211 */ /* 0x000fe200078f08ff */
[----:B------:R0:W-:Y:S01]  /*6700*/  @!P0 ST.E.64 desc[UR36][R10.64], R96 ;  /* 0x000000600a008985 */ /* 0x0001e2000c101b24 */
[----:B------:R-:W-:Y:S01]  /*6710*/  @!P5 LEA.HI R21, R21, R21, RZ, 0x1 ;  /* 0x000000151515d211 */ /* 0x000fe200078f08ff */
[--C-:B--2---:R-:W-:Y:S01]  /*6720*/  @!P2 IMAD.WIDE R14, R3, 0x4, R4.reuse ;  /* 0x00000004030ea825 */ /* 0x104fe200078e0204 */
[----:B---3--:R-:W-:Y:S01]  /*6730*/  @!P3 LOP3.LUT R17, R6, 0xfffffffe, RZ, 0xc0, !PT ;  /* 0xfffffffe0611b812 */ /* 0x008fe200078ec0ff */
[----:B------:R1:W-:Y:S01]  /*6740*/  @!P1 ST.E.64 desc[UR36][R12.64], R100 ;  /* 0x000000640c009985 */ /* 0x0003e2000c101b24 */
[----:B----4-:R-:W-:Y:S01]  /*6750*/  @!P4 LOP3.LUT R19, R20, 0xfffffffe, RZ, 0xc0, !PT ;  /* 0xfffffffe1413c812 */ /* 0x010fe200078ec0ff */
[----:B------:R-:W-:Y:S01]  /*6760*/  VIADD R6, R0, 0xd0 ;  /* 0x000000d000067836 */ /* 0x000fe20000000000 */
[----:B------:R-:W-:Y:S01]  /*6770*/  @!P6 LOP3.LUT R3, R22, 0xfffffffe, RZ, 0xc0, !PT ;  /* 0xfffffffe1603e812 */ /* 0x000fe200078ec0ff */
[----:B------:R2:W-:Y:S01]  /*6780*/  @!P2 ST.E.64 desc[UR36][R14.64], R104 ;  /* 0x000000680e00a985 */ /* 0x0005e2000c101b24 */
[----:B------:R-:W-:Y:S01]  /*6790*/  @!P5 LOP3.LUT R21, R21, 0xfffffffe, RZ, 0xc0, !PT ;  /* 0xfffffffe1515d812 */ /* 0x000fe200078ec0ff */
[----:B------:R-:W-:Y:S01]  /*67a0*/  VIADD R20, R0, 0xd8 ;  /* 0x000000d800147836 */ /* 0x000fe20000000000 */
[----:B------:R-:W-:Y:S01]  /*67b0*/  ISETP.GE.AND P1, PT, R6, UR4, PT ;  /* 0x0000000406007c0c */ /* 0x000fe2000bf26270 */
[----:B0-----:R-:W-:-:S03]  /*67c0*/  @!P3 IMAD.WIDE R10, R17, 0x4, R4 ;  /* 0x00000004110ab825 */ /* 0x001fc600078e0204 */
[----:B------:R-:W-:Y:S01]  /*67d0*/  ISETP.GE.AND P2, PT, R20, UR4, PT ;  /* 0x0000000414007c0c */ /* 0x000fe2000bf46270 */
[--C-:B-1----:R-:W-:Y:S01]  /*67e0*/  @!P4 IMAD.WIDE R12, R19, 0x4, R4.reuse ;  /* 0x00000004130cc825 */ /* 0x102fe200078e0204 */
[----:B------:R0:W-:Y:S03]  /*67f0*/  @!P3 ST.E.64 desc[UR36][R10.64], R108 ;  /* 0x0000006c0a00b985 */ /* 0x0001e6000c101b24 */
[--C-:B------:R-:W-:Y:S01]  /*6800*/  @!P6 IMAD.WIDE R18, R3, 0x4, R4.reuse ;  /* 0x000000040312e825 */ /* 0x100fe200078e0204 */
[----:B--2---:R-:W-:Y:S01]  /*6810*/  IADD3 R14, R0, 0xe8, RZ ;  /* 0x000000e8000e7810 */ /* 0x004fe20007ffe0ff */
[----:B------:R1:W-:Y:S02]  /*6820*/  @!P4 ST.E.64 desc[UR36][R12.64], R112 ;  /* 0x000000700c00c985 */ /* 0x0003e4000c101b24 */
[----:B------:R-:W-:Y:S01]  /*6830*/  @!P1 LEA.HI R6, R6, R6, RZ, 0x1 ;  /* 0x0000000606069211 */ /* 0x000fe200078f08ff */
[----:B------:R-:W-:Y:S01]  /*6840*/  VIADD R3, R0, 0xc8 ;  /* 0x000000c800037836 */ /* 0x000fe20000000000 */
[----:B------:R-:W-:Y:S01]  /*6850*/  ISETP.GE.AND P4, PT, R14, UR4, PT ;  /* 0x000000040e007c0c */ /* 0x000fe2000bf86270 */
[----:B------:R-:W-:Y:S01]  /*6860*/  @!P5 IMAD.WIDE R16, R21, 0x4, R4 ;  /* 0x000000041510d825 */ /* 0x000fe200078e0204 */
[----:B------:R-:W-:-:S02]  /*6870*/  @!P2 LEA.HI R20, R20, R20, RZ, 0x1 ;  /* 0x000000141414a211 */ /* 0x000fc400078f08ff */
[----:B------:R-:W-:Y:S01]  /*6880*/  ISETP.GE.AND P0, PT, R3, UR4, PT ;  /* 0x0000000403007c0c */ /* 0x000fe2000bf06270 */
[C---:B------:R-:W-:Y:S01]  /*6890*/  VIADD R21, R0.reuse, 0xe0 ;  /* 0x000000e000157836 */ /* 0x040fe20000000000 */
[----:B------:R2:W-:Y:S01]  /*68a0*/  @!P5 ST.E.64 desc[UR36][R16.64], R116 ;  /* 0x000000741000d985 */ /* 0x0005e2000c101b24 */
[C---:B------:R-:W-:Y:S02]  /*68b0*/  VIADD R15, R0.reuse, 0xf0 ;  /* 0x000000f0000f7836 */ /* 0x040fe40000000000 */
[----:B0-----:R-:W-:Y:S01]  /*68c0*/  VIADD R11, R0, 0xf8 ;  /* 0x000000f8000b7836 */ /* 0x001fe20000000000 */
[----:B------:R0:W-:Y:S01]  /*68d0*/  @!P6 ST.E.64 desc[UR36][R18.64], R120 ;  /* 0x000000781200e985 */ /* 0x0001e2000c101b24 */
[----:B------:R-:W-:Y:S02]  /*68e0*/  ISETP.GE.AND P3, PT, R21, UR4, PT ;  /* 0x0000000415007c0c */ /* 0x000fe4000bf66270 */
[----:B------:R-:W-:Y:S02]  /*68f0*/  ISETP.GE.AND P5, PT, R15, UR4, PT ;  /* 0x000000040f007c0c */ /* 0x000fe4000bfa6270 */
[----:B------:R-:W-:-:S02]  /*6900*/  ISETP.GE.AND P6, PT, R11, UR4, PT ;  /* 0x000000040b007c0c */ /* 0x000fc4000bfc6270 */
[----:B------:R-:W-:Y:S02]  /*6910*/  @!P0 LEA.HI R3, R3, R3, RZ, 0x1 ;  /* 0x0000000303038211 */ /* 0x000fe400078f08ff */
[----:B------:R-:W-:Y:S02]  /*6920*/  @!P4 LEA.HI R14, R14, R14, RZ, 0x1 ;  /* 0x0000000e0e0ec211 */ /* 0x000fe400078f08ff */
[----:B------:R-:W-:Y:S02]  /*6930*/  @!P0 LOP3.LUT R3, R3, 0xfffffffe, RZ, 0xc0, !PT ;  /* 0xfffffffe03038812 */ /* 0x000fe400078ec0ff */
[----:B-1----:R-:W-:Y:S02]  /*6940*/  @!P1 LOP3.LUT R13, R6, 0xfffffffe, RZ, 0xc0, !PT ;  /* 0xfffffffe060d9812 */ /* 0x002fe400078ec0ff */
[----:B------:R-:W-:Y:S02]  /*6950*/  @!P3 LEA.HI R21, R21, R21, RZ, 0x1 ;  /* 0x000000151515b211 */ /* 0x000fe400078f08ff */
[----:B------:R-:W-:Y:S01]  /*6960*/  @!P5 LEA.HI R10, R15, R15, RZ, 0x1 ;  /* 0x0000000f0f0ad211 */ /* 0x000fe200078f08ff */
[----:B------:R-:W-:Y:S01]  /*6970*/  @!P1 IMAD.WIDE R12, R13, 0x4, R4 ;  /* 0x000000040d0c9825 */ /* 0x000fe200078e0204 */
[----:B------:R-:W-:-:S02]  /*6980*/  @!P6 LEA.HI R11, R11, R11, RZ, 0x1 ;  /* 0x0000000b0b0be211 */ /* 0x000fc400078f08ff */
[----:B------:R-:W-:Y:S02]  /*6990*/  @!P2 LOP3.LUT R15, R20, 0xfffffffe, RZ, 0xc0, !PT ;  /* 0xfffffffe140fa812 */ /* 0x000fe400078ec0ff */
[----:B--2---:R-:W-:Y:S02]  /*69a0*/  @!P3 LOP3.LUT R17, R21, 0xfffffffe, RZ, 0xc0, !PT ;  /* 0xfffffffe1511b812 */ /* 0x004fe400078ec0ff */
[----:B0-----:R-:W-:Y:S01]  /*69b0*/  @!P4 LOP3.LUT R19, R14, 0xfffffffe, RZ, 0xc0, !PT ;  /* 0xfffffffe0e13c812 */ /* 0x001fe200078ec0ff */
[--C-:B------:R-:W-:Y:S01]  /*69c0*/  @!P2 IMAD.WIDE R14, R15, 0x4, R4.reuse ;  /* 0x000000040f0ea825 */ /* 0x100fe200078e0204 */
[----:B------:R-:W-:Y:S02]  /*69d0*/  @!P5 LOP3.LUT R21, R10, 0xfffffffe, RZ, 0xc0, !PT ;  /* 0xfffffffe0a15d812 */ /* 0x000fe400078ec0ff */
[----:B------:R-:W-:Y:S01]  /*69e0*/  @!P6 LOP3.LUT R23, R11, 0xfffffffe, RZ, 0xc0, !PT ;  /* 0xfffffffe0b17e812 */ /* 0x000fe200078ec0ff */
[----:B------:R-:W-:-:S04]  /*69f0*/  @!P0 IMAD.WIDE R10, R3, 0x4, R4 ;  /* 0x00000004030a8825 */ /* 0x000fc800078e0204 */
[--C-:B------:R-:W-:Y:S01]  /*6a00*/  @!P3 IMAD.WIDE R16, R17, 0x4, R4.reuse ;  /* 0x000000041110b825 */ /* 0x100fe200078e0204 */
[----:B------:R1:W-:Y:S03]  /*6a10*/  @!P0 ST.E.64 desc[UR36][R10.64], R124 ;  /* 0x0000007c0a008985 */ /* 0x0003e6000c101b24 */
[--C-:B------:R-:W-:Y:S01]  /*6a20*/  @!P4 IMAD.WIDE R18, R19, 0x4, R4.reuse ;  /* 0x000000041312c825 */ /* 0x100fe200078e0204 */
[----:B------:R1:W-:Y:S03]  /*6a30*/  @!P1 ST.E.64 desc[UR36][R12.64], R128 ;  /* 0x000000800c009985 */ /* 0x0003e6000c101b24 */
[--C-:B------:R-:W-:Y:S01]  /*6a40*/  @!P5 IMAD.WIDE R20, R21, 0x4, R4.reuse ;  /* 0x000000041514d825 */ /* 0x100fe200078e0204 */
[----:B------:R1:W-:Y:S03]  /*6a50*/  @!P2 ST.E.64 desc[UR36][R14.64], R132 ;  /* 0x000000840e00a985 */ /* 0x0003e6000c101b24 */
[----:B------:R-:W-:Y:S01]  /*6a60*/  @!P6 IMAD.WIDE R4, R23, 0x4, R4 ;  /* 0x000000041704e825 */ /* 0x000fe200078e0204 */
[----:B------:R1:W-:Y:S04]  /*6a70*/  @!P3 ST.E.64 desc[UR36][R16.64], R136 ;  /* 0x000000881000b985 */ /* 0x0003e8000c101b24 */
[----:B------:R1:W-:Y:S04]  /*6a80*/  @!P4 ST.E.64 desc[UR36][R18.64], R140 ;  /* 0x0000008c1200c985 */ /* 0x0003e8000c101b24 */
[----:B------:R1:W-:Y:S04]  /*6a90*/  @!P5 ST.E.64 desc[UR36][R20.64], R144 ;  /* 0x000000901400d985 */ /* 0x0003e8000c101b24 */
[----:B------:R1:W-:Y:S02]  /*6aa0*/  @!P6 ST.E.64 desc[UR36][R4.64], R148 ;  /* 0x000000940400e985 */ /* 0x0003e4000c101b24 */
.L_x_37:
[----:B------:R-:W-:Y:S05]  /*6ab0*/  BSYNC B0 ;  /* 0x0000000000007941 */ /* 0x000fea0003800000 */
.L_x_36:
[----:B------:R-:W-:Y:S01]  /*6ac0*/  ISETP.GE.AND P0, PT, R9, R8, PT ;  /* 0x000000080900720c */ /* 0x000fe20003f06270 */
[----:B0-----:R0:W2:Y:S04]  /*6ad0*/  SHFL.IDX PT, R3, R7, 0x1, 0x1c1f ;  /* 0x003c1f0007037f89 */ /* 0x0010a800000e0000 */
[----:B------:R-:W0:Y:S08]  /*6ae0*/  SHFL.IDX PT, R2, R2, 0x1, 0x1c1f ;  /* 0x003c1f0002027f89 */ /* 0x000e3000000e0000 */
[----:B------:R-:W-:Y:S05]  /*6af0*/  @P0 BRA `(.L_x_8) ;  /* 0x0000004400b00947 */ /* 0x000fea0003800000 */
[C---:B-1-3--:R-:W-:Y:S01]  /*6b00*/  VIADD R4, R0.reuse, 0x8 ;  /* 0x0000000800047836 */ /* 0x04afe20000000000 */
[----:B------:R-:W-:Y:S01]  /*6b10*/  ULDC UR4, c[0x0][0xac8] ;  /* 0x0002b20000047ab9 */ /* 0x000fe20000000800 */
[C---:B----4-:R-:W-:Y:S01]  /*6b20*/  VIADD R5, R0.reuse, 0x10 ;  /* 0x0000001000057836 */ /* 0x050fe20000000000 */
[C---:B------:R-:W-:Y:S01]  /*6b30*/  ISETP.GE.AND P0, PT, R0.reuse, UR4, PT ;  /* 0x0000000400007c0c */ /* 0x040fe2000bf06270 */
[----:B------:R-:W-:Y:S01]  /*6b40*/  VIADD R11, R0, 0x20 ;  /* 0x00000020000b7836 */ /* 0x000fe20000000000 */
[----:B------:R-:W-:Y:S01]  /*6b50*/  ISETP.GE.AND P1, PT, R4, UR4, PT ;  /* 0x0000000404007c0c */ /* 0x000fe2000bf26270 */
[C---:B------:R-:W-:Y:S01]  /*6b60*/  VIADD R12, R0.reuse, 0x28 ;  /* 0x00000028000c7836 */ /* 0x040fe20000000000 */
[----:B------:R-:W-:Y:S01]  /*6b70*/  ISETP.GE.AND P2, PT, R5, UR4, PT ;  /* 0x0000000405007c0c */ /* 0x000fe2000bf46270 */
[C---:B------:R-:W-:Y:S01]  /*6b80*/  VIADD R13, R0.reuse, 0x30 ;  /* 0x00000030000d7836 */ /* 0x040fe20000000000 */
[C---:B------:R-:W-:Y:S01]  /*6b90*/  IADD3 R10, R0.reuse, 0x18, RZ ;  /* 0x00000018000a7810 */ /* 0x040fe20007ffe0ff */
[C---:B------:R-:W-:Y:S01]  /*6ba0*/  VIADD R14, R0.reuse, 0x38 ;  /* 0x00000038000e7836 */ /* 0x040fe20000000000 */
[----:B------:R-:W-:Y:S01]  /*6bb0*/  ISETP.GE.AND P6, PT, R11, UR4, PT ;  /* 0x000000040b007c0c */ /* 0x000fe2000bfc6270 */
[----:B------:R-:W-:Y:S01]  /*6bc0*/  VIADD R16, R0, 0x48 ;  /* 0x0000004800107836 */ /* 0x000fe20000000000 */
[----:B------:R-:W-:Y:S01]  /*6bd0*/  ISETP.GE.AND P5, PT, R10, UR4, PT ;  /* 0x000000040a007c0c */ /* 0x000fe2000bfa6270 */
[C---:B------:R-:W-:Y:S01]  /*6be0*/  VIADD R18, R0.reuse, 0x50 ;  /* 0x0000005000127836 */ /* 0x040fe20000000000 */
[C---:B------:R-:W-:Y:S01]  /*6bf0*/  IADD3 R15, R0.reuse, 0x40, RZ ;  /* 0x00000040000f7810 */ /* 0x040fe20007ffe0ff */
[----:B------:R-:W-:Y:S01]  /*6c00*/  VIADD R19, R0, 0x58 ;  /* 0x0000005800137836 */ /* 0x000fe20000000000 */
[----:B------:R-:W-:Y:S01]  /*6c10*/  ISETP.GE.AND P4, PT, R16, UR4, PT ;  /* 0x0000000410007c0c */ /* 0x000fe2000bf86270 */
[----:B------:R-:W-:Y:S01]  /*6c20*/  VIADD R20, R0, 0x80 ;  /* 0x0000008000147836 */ /* 0x000fe20000000000 */
[----:B------:R-:W-:-:S02]  /*6c30*/  @!P1 LEA.HI R4, R4, R4, RZ, 0x1 ;  /* 0x0000000404049211 */ /* 0x000fc400078f08ff */
[----:B------:R-:W-:Y:S02]  /*6c40*/  @!P2 LEA.HI R5, R5, R5, RZ, 0x1 ;  /* 0x000000050505a211 */ /* 0x000fe400078f08ff */
[----:B0-----:R-:W-:Y:S02]  /*6c50*/  @!P1 LOP3.LUT R7, R4, 0xfffffffe, RZ, 0xc0, !PT ;  /* 0xfffffffe04079812 */ /* 0x001fe400078ec0ff */
[----:B------:R-:W-:Y:S01]  /*6c60*/  @!P2 LOP3.LUT R9, R5, 0xfffffffe, RZ, 0xc0, !PT ;  /* 0xfffffffe0509a812 */ /* 0x000fe200078ec0ff */
[--C-:B--2---:R-:W-:Y:S01]  /*6c70*/  @!P0 IMAD.WIDE R4, R0, 0x4, R2.reuse ;  /* 0x0000000400048825 */ /* 0x104fe200078e0202 */
[----:B------:R-:W-:Y:S02]  /*6c80*/  ISETP.GE.AND P3, PT, R15, UR4, PT ;  /* 0x000000040f007c0c */ /* 0x000fe4000bf66270 */
[----:B------:R-:W-:Y:S01]  /*6c90*/  @!P5 LEA.HI R10, R10, R10, RZ, 0x1 ;  /* 0x0000000a0a0ad211 */ /* 0x000fe200078f08ff */
[----:B------:R-:W-:Y:S01]  /*6ca0*/  @!P1 IMAD.WIDE R6, R7, 0x4, R2 ;  /* 0x0000000407069825 */ /* 0x000fe200078e0202 */
[----:B------:R0:W-:Y:S01]  /*6cb0*/  @!P0 ST.E.64 desc[UR36][R4.64], R26 ;  /* 0x0000001a04008985 */ /* 0x0001e2000c101b24 */
[----:B------:R-:W-:-:S02]  /*6cc0*/  ISETP.GE.AND P0, PT, R12, UR4, PT ;  /* 0x000000040c007c0c */ /* 0x000fc4000bf06270 */
[----:B------:R-:W-:Y:S01]  /*6cd0*/  @!P2 IMAD.WIDE R8, R9, 0x4, R2 ;  /* 0x000000040908a825 */ /* 0x000fe200078e0202 */
[----:B------:R1:W-:Y:S01]  /*6ce0*/  @!P1 ST.E.64 desc[UR36][R6.64], R30 ;  /* 0x0000001e06009985 */ /* 0x0003e2000c101b24 */
[----:B------:R-:W-:Y:S02]  /*6cf0*/  ISETP.GE.AND P1, PT, R13, UR4, PT ;  /* 0x000000040d007c0c */ /* 0x000fe4000bf26270 */
[----:B------:R-:W-:Y:S01]  /*6d00*/  @!P6 LEA.HI R11, R11, R11, RZ, 0x1 ;  /* 0x0000000b0b0be211 */ /* 0x000fe200078f08ff */
[----:B------:R2:W-:Y:S01]  /*6d10*/  @!P2 ST.E.64 desc[UR36][R8.64], R34 ;  /* 0x000000220800a985 */ /* 0x0005e2000c101b24 */
[----:B------:R-:W-:Y:S02]  /*6d20*/  ISETP.GE.AND P2, PT, R14, UR4, PT ;  /* 0x000000040e007c0c */ /* 0x000fe4000bf46270 */
[----:B------:R-:W-:Y:S02]  /*6d30*/  @!P3 LEA.HI R15, R15, R15, RZ, 0x1 ;  /* 0x0000000f0f0fb211 */ /* 0x000fe400078f08ff */
[----:B------:R-:W-:-:S02]  /*6d40*/  @!P4 LEA.HI R16, R16, R16, RZ, 0x1 ;  /* 0x000000101010c211 */ /* 0x000fc400078f08ff */
[----:B0-----:R-:W-:Y:S02]  /*6d50*/  @!P5 LOP3.LUT R5, R10, 0xfffffffe, RZ, 0xc0, !PT ;  /* 0xfffffffe0a05d812 */ /* 0x001fe400078ec0ff */
[----:B------:R-:W-:Y:S02]  /*6d60*/  @!P0 LEA.HI R12, R12, R12, RZ, 0x1 ;  /* 0x0000000c0c0c8211 */ /* 0x000fe400078f08ff */
[----:B-1----:R-:W-:Y:S01]  /*6d70*/  @!P6 LOP3.LUT R7, R11, 0xfffffffe, RZ, 0xc0, !PT ;  /* 0xfffffffe0b07e812 */ /* 0x002fe200078ec0ff */
[--C-:B------:R-:W-:Y:S01]  /*6d80*/  @!P5 IMAD.WIDE R4, R5, 0x4, R2.reuse ;  /* 0x000000040504d825 */ /* 0x100fe200078e0202 */
[----:B------:R-:W-:Y:S02]  /*6d90*/  @!P1 LEA.HI R13, R13, R13, RZ, 0x1 ;  /* 0x0000000d0d0d9211 */ /* 0x000fe400078f08ff */
[----:B------:R-:W-:Y:S01]  /*6da0*/  @!P2 LEA.HI R14, R14, R14, RZ, 0x1 ;  /* 0x0000000e0e0ea211 */ /* 0x000fe200078f08ff */
[----:B------:R-:W-:Y:S01]  /*6db0*/  @!P6 IMAD.WIDE R6, R7, 0x4, R2 ;  /* 0x000000040706e825 */ /* 0x000fe200078e0202 */
[----:B--2---:R-:W-:Y:S01]  /*6dc0*/  @!P0 LOP3.LUT R9, R12, 0xfffffffe, RZ, 0xc0, !PT ;  /* 0xfffffffe0c098812 */ /* 0x004fe200078ec0ff */
[----:B------:R0:W-:Y:S01]  /*6dd0*/  @!P5 ST.E.64 desc[UR36][R4.64], R38 ;  /* 0x000000260400d985 */ /* 0x0001e2000c101b24 */
[----:B------:R-:W-:-:S02]  /*6de0*/  @!P1 LOP3.LUT R13, R13, 0xfffffffe, RZ, 0xc0, !PT ;  /* 0xfffffffe0d0d9812 */ /* 0x000fc400078ec0ff */
[----:B------:R-:W-:Y:S01]  /*6df0*/  @!P2 LOP3.LUT R11, R14, 0xfffffffe, RZ, 0xc0, !PT ;  /* 0xfffffffe0e0ba812 */ /* 0x000fe200078ec0ff */
[----:B------:R1:W-:Y:S01]  /*6e00*/  @!P6 ST.E.64 desc[UR36][R6.64], R42 ;  /* 0x0000002a0600e985 */ /* 0x0003e2000c101b24 */
[----:B------:R-:W-:Y:S01]  /*6e10*/  @!P3 LOP3.LUT R15, R15, 0xfffffffe, RZ, 0xc0, !PT ;  /* 0xfffffffe0f0fb812 */ /* 0x000fe200078ec0ff */
[----:B------:R-:W-:Y:S01]  /*6e20*/  VIADD R14, R0, 0x60 ;  /* 0x00000060000e7836 */ /* 0x000fe20000000000 */
[----:B------:R-:W-:Y:S01]  /*6e30*/  @!P4 LOP3.LUT R17, R16, 0xfffffffe, RZ, 0xc0, !PT ;  /* 0xfffffffe1011c812 */ /* 0x000fe200078ec0ff */
[----:B------:R-:W-:Y:S01]  /*6e40*/  VIADD R16, R0, 0x70 ;  /* 0x0000007000107836 */ /* 0x000fe20000000000 */
[----:B------:R-:W-:Y:S02]  /*6e50*/  ISETP.GE.AND P5, PT, R18, UR4, PT ;  /* 0x0000000412007c0c */ /* 0x000fe4000bfa6270 */
[----:B------:R-:W-:Y:S01]  /*6e60*/  ISETP.GE.AND P6, PT, R19, UR4, PT ;  /* 0x0000000413007c0c */ /* 0x000fe2000bfc6270 */
[----:B0-----:R-:W-:-:S04]  /*6e70*/  @!P0 IMAD.WIDE R4, R9, 0x4, R2 ;  /* 0x0000000409048825 */ /* 0x001fc800078e0202 */
[--C-:B-1----:R-:W-:Y:S01]  /*6e80*/  @!P1 IMAD.WIDE R6, R13, 0x4, R2.reuse ;  /* 0x000000040d069825 */ /* 0x102fe200078e0202 */
[----:B------:R0:W-:Y:S01]  /*6e90*/  @!P0 ST.E.64 desc[UR36][R4.64], R46 ;  /* 0x0000002e04008985 */ /* 0x0001e2000c101b24 */
[----:B------:R-:W-:Y:S02]  /*6ea0*/  ISETP.GE.AND P0, PT, R20, UR4, PT ;  /* 0x0000000414007c0c */ /* 0x000fe4000bf06270 */
[--C-:B------:R-:W-:Y:S01]  /*6eb0*/  @!P2 IMAD.WIDE R8, R11, 0x4, R2.reuse ;  /* 0x000000040b08a825 */ /* 0x100fe200078e0202 */
[----:B------:R1:W-:Y:S01]  /*6ec0*/  @!P1 ST.E.64 desc[UR36][R6.64], R50 ;  /* 0x0000003206009985 */ /* 0x0003e2000c101b24 */
[----:B------:R-:W-:Y:S02]  /*6ed0*/  @!P5 LEA.HI R18, R18, R18, RZ, 0x1 ;  /* 0x000000121212d211 */ /* 0x000fe400078f08ff */
[----:B------:R-:W-:Y:S01]  /*6ee0*/  @!P3 IMAD.WIDE R10, R15, 0x4, R2 ;  /* 0x000000040f0ab825 */ /* 0x000fe200078e0202 */
[----:B------:R2:W-:Y:S01]  /*6ef0*/  @!P2 ST.E.64 desc[UR36][R8.64], R54 ;  /* 0x000000360800a985 */ /* 0x0005e2000c101b24 */
[----:B------:R-:W-:-:S02]  /*6f00*/  IADD3 R15, R0, 0x68, RZ ;  /* 0x00000068000f7810 */ /* 0x000fc40007ffe0ff */
[----:B------:R-:W-:Y:S01]  /*6f10*/  @!P4 IMAD.WIDE R12, R17, 0x4, R2 ;  /* 0x00000004110cc825 */ /* 0x000fe200078e0202 */
[----:B------:R3:W-:Y:S01]  /*6f20*/  @!P3 ST.E.64 desc[UR36][R10.64], R58 ;  /* 0x0000003a0a00b985 */ /* 0x0007e2000c101b24 */
[----:B------:R-:W-:Y:S02]  /*6f30*/  ISETP.GE.AND P3, PT, R15, UR4, PT ;  /* 0x000000040f007c0c */ /* 0x000fe4000bf66270 */
[----:B------:R-:W-:Y:S01]  /*6f40*/  VIADD R17, R0, 0x78 ;  /* 0x0000007800117836 */ /* 0x000fe20000000000 */
[----:B------:R4:W-:Y:S01]  /*6f50*/  @!P4 ST.E.64 desc[UR36][R12.64], R62 ;  /* 0x0000003e0c00c985 */ /* 0x0009e2000c101b24 */
[----:B------:R-:W-:Y:S02]  /*6f60*/  ISETP.GE.AND P4, PT, R14, UR4, PT ;  /* 0x000000040e007c0c */ /* 0x000fe4000bf86270 */
[----:B------:R-:W-:Y:S02]  /*6f70*/  ISETP.GE.AND P2, PT, R16, UR4, PT ;  /* 0x0000000410007c0c */ /* 0x000fe4000bf46270 */
[----:B------:R-:W-:-:S02]  /*6f80*/  ISETP.GE.AND P1, PT, R17, UR4, PT ;  /* 0x0000000411007c0c */ /* 0x000fc4000bf26270 */
[----:B------:R-:W-:Y:S02]  /*6f90*/  @!P6 LEA.HI R19, R19, R19, RZ, 0x1 ;  /* 0x000000131313e211 */ /* 0x000fe400078f08ff */
        /* <DEDUP_REMOVED lines=8> */
[----:B------:R-:W-:Y:S01]  /*7020*/  @!P1 LEA.HI R17, R17, R17, RZ, 0x1 ;  /* 0x0000001111119211 */ /* 0x000fe200078f08ff */
[----:B------:R0:W-:Y:S01]  /*7030*/  @!P5 ST.E.64 desc[UR36][R4.64], R66 ;  /* 0x000000420400d985 */ /* 0x0001e2000c101b24 */
[----:B------:R-:W-:-:S02]  /*7040*/  @!P0 LEA.HI R20, R20, R20, RZ, 0x1 ;  /* 0x0000001414148211 */ /* 0x000fc400078f08ff */
[----:B--2---:R-:W-:Y:S01]  /*7050*/  @!P4 LOP3.LUT R9, R14, 0xfffffffe, RZ, 0xc0, !PT ;  /* 0xfffffffe0e09c812 */ /* 0x004fe200078ec0ff */
[----:B------:R1:W-:Y:S01]  /*7060*/  @!P6 ST.E.64 desc[UR36][R6.64], R70 ;  /* 0x000000460600e985 */ /* 0x0003e2000c101b24 */
[----:B------:R-:W-:Y:S01]  /*7070*/  @!P3 LOP3.LUT R15, R15, 0xfffffffe, RZ, 0xc0, !PT ;  /* 0xfffffffe0f0fb812 */ /* 0x000fe200078ec0ff */
        /* <DEDUP_REMOVED lines=9> */
[--C-:B-1----:R-:W-:Y:S01]  /*7110*/  @!P3 IMAD.WIDE R6, R15, 0x4, R2.reuse ;  /* 0x000000040f06b825 */ /* 0x102fe200078e0202 */
[----:B------:R0:W-:Y:S01]  /*7120*/  @!P4 ST.E.64 desc[UR36][R4.64], R74 ;  /* 0x0000004a0400c985 */ /* 0x0001e2000c101b24 */
[----:B------:R-:W-:Y:S02]  /*7130*/  IADD3 R20, R0, 0xb8, RZ ;  /* 0x000000b800147810 */ /* 0x000fe40007ffe0ff */
        /* <DEDUP_REMOVED lines=9> */
[C---:B------:R-:W-:Y:S01]  /*71d0*/  VIADD R15, R0.reuse, 0xa0 ;  /* 0x000000a0000f7836 */ /* 0x040fe20000000000 */
[----:B------:R4:W-:Y:S01]  /*71e0*/  @!P0 ST.E.64 desc[UR36][R12.64], R90 ;  /* 0x0000005a0c008985 */ /* 0x0009e2000c101b24 */
[----:B------:R-:W-:Y:S01]  /*71f0*/  VIADD R17, R0, 0xb0 ;  /* 0x000000b000117836 */ /* 0x000fe20000000000 */
[----:B------:R-:W-:Y:S02]  /*7200*/  ISETP.GE.AND P0, PT, R14, UR4, PT ;  /* 0x000000040e007c0c */ /* 0x000fe4000bf06270 */
[----:B------:R-:W-:Y:S02]  /*7210*/  ISETP.GE.AND P4, PT, R15, UR4, PT ;  /* 0x000000040f007c0c */ /* 0x000fe4000bf86270 */
[----:B------:R-:W-:-:S02]  /*7220*/  ISETP.GE.AND P2, PT, R17, UR4, PT ;  /* 0x0000000411007c0c */ /* 0x000fc4000bf46270 */
[----:B------:R-:W-:Y:S02]  /*7230*/  @!P5 LEA.HI R19, R19, R19, RZ, 0x1 ;  /* 0x000000131313d211 */ /* 0x000fe400078f08ff */
[----:B0-----:R-:W-:Y:S01]  /*7240*/  @!P6 LOP3.LUT R5, R18, 0xfffffffe, RZ, 0xc0, !PT ;  /* 0xfffffffe1205e812 */ /* 0x001fe200078ec0ff */
[C---:B------:R-:W-:Y:S01]  /*7250*/  VIADD R18, R0.reuse, 0xc0 ;  /* 0x000000c000127836 */ /* 0x040fe20000000000 */
[----:B-1----:R-:W-:Y:S01]  /*7260*/  @!P5 LOP3.LUT R7, R19, 0xfffffffe, RZ, 0xc0, !PT ;  /* 0xfffffffe1307d812 */ /* 0x002fe200078ec0ff */
[----:B------:R-:W-:Y:S01]  /*7270*/  VIADD R19, R0, 0xc8 ;  /* 0x000000c800137836 */ /* 0x000fe20000000000 */
        /* <DEDUP_REMOVED lines=12> */
[----:B---3--:R-:W-:Y:S02]  /*7340*/  @!P3 LOP3.LUT R11, R16, 0xfffffffe, RZ, 0xc0, !PT ;  /* 0xfffffffe100bb812 */ /* 0x008fe400078ec0ff */
[----:B------:R-:W-:Y:S02]  /*7350*/  @!P2 LOP3.LUT R17, R17, 0xfffffffe, RZ, 0xc0, !PT ;  /* 0xfffffffe1111a812 */ /* 0x000fe400078ec0ff */
[----:B----4-:R-:W-:Y:S01]  /*7360*/  @!P1 LOP3.LUT R13, R20, 0xfffffffe, RZ, 0xc0, !PT ;  /* 0xfffffffe140d9812 */ /* 0x010fe200078ec0ff */
[----:B------:R-:W-:Y:S01]  /*7370*/  VIADD R20, R0, 0xf0 ;  /* 0x000000f000147836 */ /* 0x000fe20000000000 */
[----:B------:R-:W-:Y:S01]  /*7380*/  ISETP.GE.AND P5, PT, R18, UR4, PT ;  /* 0x0000000412007c0c */ /* 0x000fe2000bfa6270 */
[----:B0-----:R-:W-:Y:S01]  /*7390*/  @!P0 IMAD.WIDE R4, R9, 0x4, R2 ;  /* 0x0000000409048825 */ /* 0x001fe200078e0202 */
[----:B------:R-:W-:-:S02]  /*73a0*/  ISETP.GE.AND P6, PT, R19, UR4, PT ;  /* 0x0000000413007c0c */ /* 0x000fc4000bfc6270 */
[----:B------:R-:W-:Y:S01]  /*73b0*/  IADD3 R16, R0, 0xe0, RZ ;  /* 0x000000e000107810 */ /* 0x000fe20007ffe0ff */
[--C-:B-1----:R-:W-:Y:S01]  /*73c0*/  @!P4 IMAD.WIDE R6, R15, 0x4, R2.reuse ;  /* 0x000000040f06c825 */ /* 0x102fe200078e0202 */
[----:B------:R0:W-:Y:S01]  /*73d0*/  @!P0 ST.E.64 desc[UR36][R4.64], R102 ;  /* 0x0000006604008985 */ /* 0x0001e2000c101b24 */
[----:B------:R-:W-:Y:S02]  /*73e0*/  ISETP.GE.AND P0, PT, R14, UR4, PT ;  /* 0x000000040e007c0c */ /* 0x000fe4000bf06270 */
        /* <DEDUP_REMOVED lines=11> */
[C---:B------:R-:W-:Y:S01]  /*74a0*/  VIADD R17, R0.reuse, 0xe8 ;  /* 0x000000e800117836 */ /* 0x040fe20000000000 */
[----:B------:R-:W-:Y:S01]  /*74b0*/  @!P6 LEA.HI R19, R19, R19, RZ, 0x1 ;  /* 0x000000131313e211 */ /* 0x000fe200078f08ff */
[----:B------:R-:W-:Y:S01]  /*74c0*/  VIADD R0, R0, 0xf8 ;  /* 0x000000f800007836 */ /* 0x000fe20000000000 */
[----:B------:R-:W-:Y:S02]  /*74d0*/  ISETP.GE.AND P1, PT, R15, UR4, PT ;  /* 0x000000040f007c0c */ /* 0x000fe4000bf26270 */
[----:B------:R-:W-:-:S02]  /*74e0*/  ISETP.GE.AND P3, PT, R17, UR4, PT ;  /* 0x0000000411007c0c */ /* 0x000fc4000bf66270 */
[----:B0-----:R-:W-:Y:S02]  /*74f0*/  @!P5 LOP3.LUT R5, R18, 0xfffffffe, RZ, 0xc0, !PT ;  /* 0xfffffffe1205d812 */ /* 0x001fe400078ec0ff */
        /* <DEDUP_REMOVED lines=11> */
[----:B------:R-:W-:Y:S02]  /*75b0*/  @!P1 LOP3.LUT R15, R15, 0xfffffffe, RZ, 0xc0, !PT ;  /* 0xfffffffe0f0f9812 */ /* 0x000fe400078ec0ff */
[----:B---3--:R-:W-:Y:S02]  /*75c0*/  @!P2 LOP3.LUT R11, R16, 0xfffffffe, RZ, 0xc0, !PT ;  /* 0xfffffffe100ba812 */ /* 0x008fe400078ec0ff */
[----:B------:R-:W-:Y:S02]  /*75d0*/  @!P3 LOP3.LUT R17, R17, 0xfffffffe, RZ, 0xc0, !PT ;  /* 0xfffffffe1111b812 */ /* 0x000fe400078ec0ff */
[----:B----4-:R-:W-:Y:S01]  /*75e0*/  @!P4 LOP3.LUT R13, R20, 0xfffffffe, RZ, 0xc0, !PT ;  /* 0xfffffffe140dc812 */ /* 0x010fe200078ec0ff */
[----:B0-----:R-:W-:-:S04]  /*75f0*/  @!P0 IMAD.WIDE R4, R9, 0x4, R2 ;  /* 0x0000000409048825 */ /* 0x001fc800078e0202 */
[--C-:B-1----:R-:W-:Y:S01]  /*7600*/  @!P1 IMAD.WIDE R6, R15, 0x4, R2.reuse ;  /* 0x000000040f069825 */ /* 0x102fe200078e0202 */
[----:B------:R0:W-:Y:S01]  /*7610*/  @!P0 ST.E.64 desc[UR36][R4.64], R130 ;  /* 0x0000008204008985 */ /* 0x0001e2000c101b24 */
[----:B------:R-:W-:Y:S02]  /*7620*/  ISETP.GE.AND P0, PT, R0, UR4, PT ;  /* 0x0000000400007c0c */ /* 0x000fe4000bf06270 */
[--C-:B------:R-:W-:Y:S01]  /*7630*/  @!P2 IMAD.WIDE R8, R11, 0x4, R2.reuse ;  /* 0x000000040b08a825 */ /* 0x100fe200078e0202 */
[----:B------:R0:W-:Y:S03]  /*7640*/  @!P1 ST.E.64 desc[UR36][R6.64], R134 ;  /* 0x0000008606009985 */ /* 0x0001e6000c101b24 */
[--C-:B------:R-:W-:Y:S01]  /*7650*/  @!P3 IMAD.WIDE R10, R17, 0x4, R2.reuse ;  /* 0x00000004110ab825 */ /* 0x100fe200078e0202 */
[----:B------:R0:W-:Y:S03]  /*7660*/  @!P2 ST.E.64 desc[UR36][R8.64], R138 ;  /* 0x0000008a0800a985 */ /* 0x0001e6000c101b24 */
[----:B------:R-:W-:Y:S01]  /*7670*/  @!P4 IMAD.WIDE R12, R13, 0x4, R2 ;  /* 0x000000040d0cc825 */ /* 0x000fe200078e0202 */
[----:B------:R0:W-:Y:S04]  /*7680*/  @!P3 ST.E.64 desc[UR36][R10.64], R142 ;  /* 0x0000008e0a00b985 */ /* 0x0001e8000c101b24 */
[----:B------:R0:W-:Y:S01]  /*7690*/  @!P4 ST.E.64 desc[UR36][R12.64], R146 ;  /* 0x000000920c00c985 */ /* 0x0001e2000c101b24 */
[----:B------:R-:W-:Y:S05]  /*76a0*/  @P0 BRA `(.L_x_8) ;  /* 0x0000003800c40947 */ /* 0x000fea0003800000 */
[----:B------:R-:W-:-:S04]  /*76b0*/  LEA.HI R0, R0, R0, RZ, 0x1 ;  /* 0x0000000000007211 */ /* 0x000fc800078f08ff */
[----:B0-----:R-:W-:-:S05]  /*76c0*/  LOP3.LUT R5, R0, 0xfffffffe, RZ, 0xc0, !PT ;  /* 0xfffffffe00057812 */ /* 0x001fca00078ec0ff */
[----:B------:R-:W-:-:S05]  /*76d0*/  IMAD.WIDE R2, R5, 0x4, R2 ;  /* 0x0000000405027825 */ /* 0x000fca00078e0202 */
[----:B------:R0:W-:Y:S01]  /*76e0*/  ST.E.64 desc[UR36][R2.64], R150 ;  /* 0x0000009602007985 */ /* 0x0001e2000c101b24 */
[----:B------:R-:W-:Y:S05]  /*76f0*/  BRA `(.L_x_8) ;  /* 0x0000003800b07947 */ /* 0x000fea0003800000 */
.L_x_35:
[----:B------:R-:W0:Y:S02]  /*7700*/  S2R R0, SR_TID.X ;  /* 0x0000000000007919 */ /* 0x000e240000002100 */
[----:B0-----:R-:W-:-:S05]  /*7710*/  VIADD R2, R0, 0xffffff80 ;  /* 0xffffff8000027836 */ /* 0x001fca0000000000 */
[----:B------:R-:W-:-:S13]  /*7720*/  ISETP.GT.AND P0, PT, R2, 0x7f, PT ;  /* 0x0000007f0200780c */ /* 0x000fda0003f04270 */
[----:B------:R-:W-:Y:S05]  /*7730*/  @P0 BRA `(.L_x_8) ;  /* 0x0000003800a00947 */ /* 0x000fea0003800000 */
[----:B------:R-:W0:Y:S01]  /*7740*/  S2R R3, SR_CTAID.X ;  /* 0x0000000000037919 */ /* 0x000e220000002500 */
[----:B------:R-:W1:Y:S01]  /*7750*/  LDC R6, c[0x0][0xbe8] ;  /* 0x0002fa00ff067b82 */ /* 0x000e620000000800 */
[----:B------:R-:W-:Y:S01]  /*7760*/  ULDC UR4, c[0x0][0xa88] ;  /* 0x0002a20000047ab9 */ /* 0x000fe20000000800 */
[----:B0-----:R-:W-:Y:S01]  /*7770*/  LEA R0, R3, R0, 0x7 ;  /* 0x0000000003007211 */ /* 0x001fe200078e38ff */
[----:B-1----:R-:W-:-:S04]  /*7780*/  IMAD R3, R6, UR4, RZ ;  /* 0x0000000406037c24 */ /* 0x002fc8000f8e02ff */
[----:B------:R-:W-:-:S05]  /*7790*/  VIADD R0, R0, 0xffffff80 ;  /* 0xffffff8000007836 */ /* 0x000fca0000000000 */
[----:B------:R-:W-:-:S13]  /*77a0*/  ISETP.GE.AND P0, PT, R0, R3, PT ;  /* 0x000000030000720c */ /* 0x000fda0003f06270 */
[----:B------:R-:W-:Y:S05]  /*77b0*/  @P0 BRA `(.L_x_8) ;  /* 0x0000003800800947 */ /* 0x000fea0003800000 */
[----:B------:R-:W-:Y:S01]  /*77c0*/  ISETP.NE.AND P0, PT, R6, 0x1, PT ;  /* 0x000000010600780c */ /* 0x000fe20003f05270 */
[----:B------:R-:W0:Y:S01]  /*77d0*/  S2UR UR7, SR_CTAID.Z ;  /* 0x00000000000779c3 */ /* 0x000e220000002700 */
[----:B------:R-:W-:Y:S01]  /*77e0*/  USHF.R.S32.HI UR6, URZ, 0x1f, UR38 ;  /* 0x0000001f3f067899 */ /* 0x000fe20008011426 */
[----:B------:R-:W-:Y:S01]  /*77f0*/  IMAD.MOV.U32 R5, RZ, RZ, R0 ;  /* 0x000000ffff057224 */ /* 0x000fe200078e0000 */
[----:B------:R-:W-:Y:S02]  /*7800*/  ULDC.64 UR8, c[0x0][0xbd0] ;  /* 0x0002f40000087ab9 */ /* 0x000fe40000000a00 */
[----:B------:R-:W-:Y:S02]  /*7810*/  UIMAD UR6, UR6, UR8, URZ ;  /* 0x00000008060672a4 */ /* 0x000fe4000f8e023f */
[----:B------:R-:W-:Y:S01]  /*7820*/  UIMAD.WIDE.U32 UR4, UR38, UR8, URZ ;  /* 0x00000008260472a5 */ /* 0x000fe2000f8e003f */
[----:B------:R-:W1:Y:S01]  /*7830*/  LDC.64 R10, c[0x0][0xbd8] ;  /* 0x0002f600ff0a7b82 */ /* 0x000e620000000a00 */
[----:B------:R-:W-:-:S04]  /*7840*/  UIMAD UR6, UR38, UR9, UR6 ;  /* 0x00000009260672a4 */ /* 0x000fc8000f8e0206 */
[----:B------:R-:W-:Y:S02]  /*7850*/  UIADD3 UR6, UR5, UR6, URZ ;  /* 0x0000000605067290 */ /* 0x000fe4000fffe03f */
[----:B------:R-:W-:Y:S01]  /*7860*/  IMAD.U32 R3, RZ, RZ, UR5 ;  /* 0x00000005ff037e24 */ /* 0x000fe2000f8e00ff */
[----:B------:R-:W2:Y:S01]  /*7870*/  @P0 LDC R7, c[0x0][0xbec] ;  /* 0x0002fb00ff070b82 */ /* 0x000ea20000000800 */
[----:B------:R-:W-:Y:S01]  /*7880*/  IMAD.U32 R2, RZ, RZ, UR4 ;  /* 0x00000004ff027e24 */ /* 0x000fe2000f8e00ff */
[----:B------:R-:W-:Y:S01]  /*7890*/  ULDC.64 UR4, c[0x0][0xbe0] ;  /* 0x0002f80000047ab9 */ /* 0x000fe20000000a00 */
[----:B------:R-:W-:-:S05]  /*78a0*/  MOV R3, UR6 ;  /* 0x0000000600037c02 */ /* 0x000fca0008000f00 */
[----:B------:R-:W3:Y:S01]  /*78b0*/  @P0 LDC R9, c[0x0][0xbf0] ;  /* 0x0002fc00ff090b82 */ /* 0x000ee20000000800 */
[----:B0-----:R-:W-:-:S07]  /*78c0*/  USHF.R.S32.HI UR8, URZ, 0x1f, UR7 ;  /* 0x0000001f3f087899 */ /* 0x001fce0008011407 */
[----:B------:R-:W0:Y:S01]  /*78d0*/  S2UR UR10, SR_CTAID.Y ;  /* 0x00000000000a79c3 */ /* 0x000e220000002600 */
[C---:B-1----:R-:W-:Y:S02]  /*78e0*/  IMAD R12, R10.reuse, UR8, RZ ;  /* 0x000000080a0c7c24 */ /* 0x042fe4000f8e02ff */
[----:B------:R-:W-:-:S04]  /*78f0*/  IMAD.WIDE.U32 R2, R10, UR7, R2 ;  /* 0x000000070a027c25 */ /* 0x000fc8000f8e0002 */
[----:B------:R-:W-:Y:S01]  /*7900*/  IMAD R11, R11, UR7, R12 ;  /* 0x000000070b0b7c24 */ /* 0x000fe2000f8e020c */
[----:B------:R-:W0:Y:S01]  /*7910*/  LDC R8, c[0x0][0xc50] ;  /* 0x00031400ff087b82 */ /* 0x000e220000000800 */
[----:B--2---:R-:W-:-:S04]  /*7920*/  @P0 IMAD.HI.U32 R4, R0, R7, RZ ;  /* 0x0000000700040227 */ /* 0x004fc800078e00ff */
[----:B------:R-:W-:Y:S02]  /*7930*/  IMAD R7, RZ, RZ, -UR38 ;  /* 0x80000026ff077e24 */ /* 0x000fe4000f8e02ff */
[----:B------:R-:W-:Y:S01]  /*7940*/  IMAD.IADD R3, R11, 0x1, R3 ;  /* 0x000000010b037824 */ /* 0x000fe200078e0203 */
[----:B---3--:R-:W-:Y:S01]  /*7950*/  @P0 SHF.R.U32.HI R5, RZ, R9, R4 ;  /* 0x00000009ff050219 */ /* 0x008fe20000011604 */
[----:B0-----:R-:W-:-:S04]  /*7960*/  IMAD R9, R8, R7, UR10 ;  /* 0x0000000a08097e24 */ /* 0x001fc8000f8e0207 */
[----:B------:R-:W-:Y:S02]  /*7970*/  IMAD.MOV R7, RZ, RZ, -R5 ;  /* 0x000000ffff077224 */ /* 0x000fe400078e0a05 */
[----:B------:R-:W-:Y:S01]  /*7980*/  IMAD.WIDE.U32 R2, R9, UR4, R2 ;  /* 0x0000000409027c25 */ /* 0x000fe2000f8e0002 */
[----:B------:R-:W-:-:S03]  /*7990*/  SHF.R.S32.HI R4, RZ, 0x1f, R9 ;  /* 0x0000001fff047819 */ /* 0x000fc60000011409 */
[----:B------:R-:W-:Y:S01]  /*79a0*/  IMAD R7, R6, R7, R0 ;  /* 0x0000000706077224 */ /* 0x000fe200078e0200 */
[----:B------:R-:W-:Y:S01]  /*79b0*/  IADD3 R2, P0, R5, R2, RZ ;  /* 0x0000000205027210 */ /* 0x000fe20007f1e0ff */
[----:B------:R-:W-:-:S03]  /*79c0*/  IMAD R4, R4, UR4, RZ ;  /* 0x0000000404047c24 */ /* 0x000fc6000f8e02ff */
[----:B------:R-:W-:Y:S01]  /*79d0*/  SHF.R.S32.HI R0, RZ, 0x1f, R7 ;  /* 0x0000001fff007819 */ /* 0x000fe20000011407 */
[----:B------:R-:W-:Y:S01]  /*79e0*/  IMAD R4, R9, UR5, R4 ;  /* 0x0000000509047c24 */ /* 0x000fe2000f8e0204 */
[----:B------:R-:W-:Y:S01]  /*79f0*/  SHF.R.S32.HI R9, RZ, 0x1f, R5 ;  /* 0x0000001fff097819 */ /* 0x000fe20000011405 */
[----:B------:R-:W-:Y:S02]  /*7a00*/  ULDC.64 UR4, c[0x0][0xbc8] ;  /* 0x0002f20000047ab9 */ /* 0x000fe40000000a00 */
[----:B------:R-:W-:Y:S01]  /*7a10*/  IMAD R0, R0, UR4, RZ ;  /* 0x0000000400007c24 */ /* 0x000fe2000f8e02ff */
[----:B------:R-:W-:-:S03]  /*7a20*/  IADD3.X R3, R9, R3, R4, P0, !PT ;  /* 0x0000000309037210 */ /* 0x000fc600007fe404 */
[C---:B------:R-:W-:Y:S02]  /*7a30*/  IMAD R5, R7.reuse, UR5, R0 ;  /* 0x0000000507057c24 */ /* 0x040fe4000f8e0200 */
[----:B------:R-:W-:Y:S01]  /*7a40*/  IMAD.WIDE.U32 R2, R7, UR4, R2 ;  /* 0x0000000407027c25 */ /* 0x000fe2000f8e0002 */
[----:B------:R-:W-:-:S03]  /*7a50*/  ULDC.64 UR4, c[0x0][0xba8] ;  /* 0x0002ea0000047ab9 */ /* 0x000fc60000000a00 */
[----:B------:R-:W-:Y:S01]  /*7a60*/  IMAD.IADD R3, R3, 0x1, R5 ;  /* 0x0000000103037824 */ /* 0x000fe200078e0205 */
[----:B------:R-:W-:-:S04]  /*7a70*/  LEA R4, P0, R2, UR4, 0x2 ;  /* 0x0000000402047c11 */ /* 0x000fc8000f8010ff */
[----:B------:R-:W-:Y:S02]  /*7a80*/  LEA.HI.X R5, R2, UR5, R3, 0x2, P0 ;  /* 0x0000000502057c11 */ /* 0x000fe400080f1403 */
[----:B------:R-:W-:-:S05]  /*7a90*/  MOV R3, 0xff800000 ;  /* 0xff80000000037802 */ /* 0x000fca0000000f00 */
[----:B------:R0:W-:Y:S01]  /*7aa0*/  STG.E desc[UR36][R4.64], R3 ;  /* 0x0000000304007986 */ /* 0x0001e2000c101924 */
[----:B------:R-:W-:Y:S05]  /*7ab0*/  BRA `(.L_x_8) ;  /* 0x0000003400c07947 */ /* 0x000fea0003800000 */
.L_x_6:
[----:B------:R-:W-:-:S08]  /*7ac0*/  NOP ;  /* 0x0000000000007918 */ /* 0x000fd00000000000 */
[----:B------:R-:W0:-:S00]  /*7ad0*/  USETMAXREG.DEALLOC.CTAPOOL 0x28 ;  /* 0x00000028000079c8 */ /* 0x000e0000080e0500 */
[----:B0-----:R-:W-:Y:S01]  /*7ae0*/  LOP3.LUT R2, R0, 0x3, RZ, 0xc0, !PT ;  /* 0x0000000300027812 */ /* 0x001fe200078ec0ff */
[----:B------:R-:W0:Y:S05]  /*7af0*/  S2R R33, SR_CTAID.Z ;  /* 0x0000000000217919 */ /* 0x000e2a0000002700 */
[----:B------:R-:W1:Y:S01]  /*7b00*/  S2UR UR6, SR_CTAID.Y ;  /* 0x00000000000679c3 */ /* 0x000e620000002600 */
[----:B------:R-:W2:Y:S02]  /*7b10*/  SHFL.IDX PT, R0, R2, RZ, 0x1f ;  /* 0x00001fff02007589 */ /* 0x000ea400000e0000 */
[----:B--2---:R-:W-:-:S13]  /*7b20*/  ISETP.NE.AND P0, PT, R0, RZ, PT ;  /* 0x000000ff0000720c */ /* 0x004fda0003f05270 */
[----:B01----:R-:W-:Y:S05]  /*7b30*/  @!P0 BRA `(.L_x_38) ;  /* 0x0000000000288947 */ /* 0x003fea0003800000 */
[----:B------:R-:W-:Y:S01]  /*7b40*/  ULDC UR7, c[0x0][0xc50] ;  /* 0x0003140000077ab9 */ /* 0x000fe20000000800 */
[----:B------:R-:W-:Y:S01]  /*7b50*/  UMOV UR40, UR6 ;  /* 0x0000000600287c82 */ /* 0x000fe20008000000 */
[----:B------:R-:W-:-:S06]  /*7b60*/  UISETP.NE.AND UP0, UPT, UR7, 0x1, UPT ;  /* 0x000000010700788c */ /* 0x000fcc000bf05270 */
[----:B------:R-:W-:-:S13]  /*7b70*/  PLOP3.LUT P0, PT, PT, PT, UP0, 0x80, 0x0 ;  /* 0x000000000000781c */ /* 0x000fda0003f0f008 */
[----:B------:R-:W-:Y:S05]  /*7b80*/  @!P0 BRA `(.L_x_39) ;  /* 0x0000000000308947 */ /* 0x000fea0003800000 */
[----:B------:R-:W-:Y:S01]  /*7b90*/  ULDC UR4, c[0x0][0xc54] ;  /* 0x0003150000047ab9 */ /* 0x000fe20000000800 */
[----:B------:R-:W-:Y:S01]  /*7ba0*/  ULDC UR40, c[0x0][0xc58] ;  /* 0x0003160000287ab9 */ /* 0x000fe20000000800 */
[----:B------:R-:W-:-:S04]  /*7bb0*/  UIMAD.WIDE.U32 UR4, UR6, UR4, URZ ;  /* 0x00000004060472a5 */ /* 0x000fc8000f8e003f */
[----:B------:R-:W-:Y:S01]  /*7bc0*/  USHF.R.U32.HI UR40, URZ, UR40, UR5 ;  /* 0x000000283f287299 */ /* 0x000fe20008011605 */
[----:B------:R-:W-:Y:S11]  /*7bd0*/  BRA `(.L_x_39) ;  /* 0x00000000001c7947 */ /* 0x000ff60003800000 */
.L_x_38:
[----:B------:R-:W-:Y:S01]  /*7be0*/  ULDC UR7, c[0x0][0xc50] ;  /* 0x0003140000077ab9 */ /* 0x000fe20000000800 */
[----:B------:R-:W-:Y:S01]  /*7bf0*/  UMOV UR40, UR6 ;  /* 0x0000000600287c82 */ /* 0x000fe20008000000 */
[----:B------:R-:W-:-:S11]  /*7c00*/  UISETP.NE.AND UP0, UPT, UR7, 0x1, UPT ;  /* 0x000000010700788c */ /* 0x000fd6000bf05270 */
[----:B------:R-:W-:Y:S01]  /*7c10*/  @UP0 ULDC UR4, c[0x0][0xc54] ;  /* 0x0003150000040ab9 */ /* 0x000fe20000000800 */
[----:B------:R-:W-:Y:S01]  /*7c20*/  @UP0 ULDC UR8, c[0x0][0xc58] ;  /* 0x0003160000080ab9 */ /* 0x000fe20000000800 */
[----:B------:R-:W-:-:S04]  /*7c30*/  UIMAD.WIDE.U32 UR4, UR6, UR4, URZ ;  /* 0x00000004060472a5 */ /* 0x000fc8000f8e003f */
[----:B------:R-:W-:-:S12]  /*7c40*/  @UP0 USHF.R.U32.HI UR40, URZ, UR8, UR5 ;  /* 0x000000083f280299 */ /* 0x000fd80008011605 */
.L_x_39:
[----:B------:R-:W-:Y:S01]  /*7c50*/  ISETP.GE.AND P0, PT, R33, RZ, PT ;  /* 0x000000ff2100720c */ /* 0x000fe20003f06270 */
[----:B------:R-:W-:Y:S01]  /*7c60*/  UIADD3 UR4, -UR40, URZ, URZ ;  /* 0x0000003f28047290 */ /* 0x000fe2000fffe13f */
[----:B------:R-:W-:Y:S02]  /*7c70*/  IMAD.MOV.U32 R20, RZ, RZ, 0x1 ;  /* 0x00000001ff147424 */ /* 0x000fe400078e00ff */
[----:B------:R-:W-:Y:S01]  /*7c80*/  IMAD.MOV.U32 R21, RZ, RZ, RZ ;  /* 0x000000ffff157224 */ /* 0x000fe200078e00ff */
[----:B------:R-:W-:Y:S01]  /*7c90*/  UIMAD UR6, UR7, UR4, UR6 ;  /* 0x00000004070672a4 */ /* 0x000fe2000f8e0206 */
[----:B------:R-:W-:-:S07]  /*7ca0*/  IMAD.MOV.U32 R8, RZ, RZ, 0x1 ;  /* 0x00000001ff087424 */ /* 0x000fce00078e00ff */
[----:B------:R-:W-:Y:S05]  /*7cb0*/  @!P0 BRA `(.L_x_40) ;  /* 0x0000003000848947 */ /* 0x000fea0003800000 */
[----:B------:R-:W0:Y:S01]  /*7cc0*/  LDC.64 R4, c[0x0][0xa28] ;  /* 0x00028a00ff047b82 */ /* 0x000e220000000a00 */
[----:B------:R-:W-:Y:S01]  /*7cd0*/  ULDC.64 UR4, c[0x0][0x418] ;  /* 0x0001060000047ab9 */ /* 0x000fe20000000a00 */
[----:B------:R-:W-:Y:S01]  /*7ce0*/  ULDC UR41, c[0x0][0x2f0] ;  /* 0x0000bc0000297ab9 */ /* 0x000fe20000000800 */
[----:B------:R-:W-:Y:S01]  /*7cf0*/  IMAD.MOV.U32 R31, RZ, RZ, RZ ;  /* 0x000000ffff1f7224 */ /* 0x000fe200078e00ff */
[----:B0-----:R-:W-:-:S04]  /*7d00*/  ISETP.NE.U32.AND P0, PT, R4, RZ, PT ;  /* 0x000000ff0400720c */ /* 0x001fc80003f05070 */
[----:B------:R-:W-:Y:S01]  /*7d10*/  ISETP.NE.AND.EX P0, PT, R5, RZ, PT, P0 ;  /* 0x000000ff0500720c */ /* 0x000fe20003f05300 */
[----:B------:R-:W-:-:S03]  /*7d20*/  UISETP.NE.U32.AND UP0, UPT, UR4, URZ, UPT ;  /* 0x0000003f0400728c */ /* 0x000fc6000bf05070 */
[----:B------:R-:W-:-:S09]  /*7d30*/  ULDC UR4, c[0x0][0x424] ;  /* 0x0001090000047ab9 */ /* 0x000fd20000000800 */
[----:B------:R-:W0:Y:S01]  /*7d40*/  @P0 LDC.64 R4, c[0x0][0xa28] ;  /* 0x00028a00ff040b82 */ /* 0x000e220000000a00 */
[----:B------:R-:W-:-:S04]  /*7d50*/  UISETP.NE.AND.EX UP0, UPT, UR5, URZ, UPT, UP0 ;  /* 0x0000003f0500728c */ /* 0x000fc8000bf05300 */
[----:B------:R-:W-:-:S04]  /*7d60*/  USEL UR4, UR4, 0x1, UP0 ;  /* 0x0000000104047887 */ /* 0x000fc80008000000 */
[----:B------:R-:W-:Y:S01]  /*7d70*/  UIMAD UR41, UR4, UR41, URZ ;  /* 0x00000029042972a4 */ /* 0x000fe2000f8e023f */
[----:B------:R-:W1:Y:S03]  /*7d80*/  S2R R32, SR_CTAID.X ;  /* 0x0000000000207919 */ /* 0x000e660000002500 */
[----:B------:R-:W-:Y:S02]  /*7d90*/  UISETP.GE.AND UP0, UPT, UR41, 0x1, UPT ;  /* 0x000000012900788c */ /* 0x000fe4000bf06270 */
[----:B------:R-:W-:Y:S01]  /*7da0*/  UIADD3 UR4, UR41, 0x5f, URZ ;  /* 0x0000005f29047890 */ /* 0x000fe2000fffe03f */
[----:B0-----:R-:W-:-:S05]  /*7db0*/  @P0 IMAD.WIDE R4, R33, 0x4, R4 ;  /* 0x0000000421040825 */ /* 0x001fca00078e0204 */
[----:B------:R0:W5:Y:S01]  /*7dc0*/  @P0 LDG.E R31, desc[UR36][R4.64] ;  /* 0x00000024041f0981 */ /* 0x000162000c1e1900 */
[----:B------:R-:W-:Y:S01]  /*7dd0*/  PLOP3.LUT P0, PT, PT, PT, UP0, 0x80, 0x0 ;  /* 0x000000000000781c */ /* 0x000fe20003f0f008 */
[----:B------:R-:W-:Y:S02]  /*7de0*/  UIMAD.WIDE UR4, UR4, 0x2aaaaaab, URZ ;  /* 0x2aaaaaab040478a5 */ /* 0x000fe4000f8e023f */
[----:B------:R-:W-:Y:S02]  /*7df0*/  ULOP3.LUT UR44, UR6, 0xffff, URZ, 0xc0, !UPT ;  /* 0x0000ffff062c7892 */ /* 0x000fe4000f8ec03f */
[----:B------:R-:W-:Y:S01]  /*7e00*/  USHF.R.U32.HI UR42, URZ, 0x1f, UR5 ;  /* 0x0000001f3f2a7899 */ /* 0x000fe20008011605 */
[----:B------:R-:W-:-:S03]  /*7e10*/  UMOV UR38, URZ ;  /* 0x0000003f00267c82 */ /* 0x000fc60008000000 */
[----:B------:R-:W-:-:S04]  /*7e20*/  ULEA.HI.SX32 UR42, UR5, UR42, 0x1c ;  /* 0x0000002a052a7291 */ /* 0x000fc8000f8fe23f */
[----:B01----:R-:W-:Y:S08]  /*7e30*/  @!P0 BRA `(.L_x_41) ;  /* 0x0000000000848947 */ /* 0x003ff00003800000 */
[----:B------:R-:W-:Y:S01]  /*7e40*/  USHF.R.U32.HI UR6, URZ, 0x10, UR6 ;  /* 0x000000103f067899 */ /* 0x000fe20008011606 */
[----:B------:R-:W-:-:S03]  /*7e50*/  UMOV UR4, URZ ;  /* 0x0000003f00047c82 */ /* 0x000fc60008000000 */
[----:B------:R-:W-:-:S11]  /*7e60*/  UISETP.NE.AND UP0, UPT, UR6, URZ, UPT ;  /* 0x0000003f0600728c */ /* 0x000fd6000bf05270 */
[----:B------:R-:W-:Y:S02]  /*7e70*/  @!UP0 ULDC UR6, c[0x0][0x9f0] ;  /* 0x00027c0000068ab9 */ /* 0x000fe40000000800 */
[----:B------:R-:W-:Y:S01]  /*7e80*/  IABS R0, UR6 ;  /* 0x0000000600007c13 */ /* 0x000fe20008000000 */
[----:B------:R-:W-:Y:S02]  /*7e90*/  UIADD3 UR7, UR42, -0x1, UR6 ;  /* 0xffffffff2a077890 */ /* 0x000fe4000fffe006 */
[----:B------:R-:W-:Y:S02]  /*7ea0*/  IABS R5, UR6 ;  /* 0x0000000600057c13 */ /* 0x000fe40008000000 */
[----:B------:R-:W-:Y:S02]  /*7eb0*/  R2UR UR10, R0 ;  /* 0x00000000000a72ca */ /* 0x000fe400000e0000 */
[----:B------:R-:W-:Y:S01]  /*7ec0*/  IABS R4, UR7 ;  /* 0x0000000700047c13 */ /* 0x000fe20008000000 */
[----:B------:R-:W-:-:S03]  /*7ed0*/  ULOP3.LUT UR7, UR7, UR6, URZ, 0x3c, !UPT ;  /* 0x0000000607077292 */ /* 0x000fc6000f8e3c3f */
[----:B------:R-:W-:-:S07]  /*7ee0*/  R2UR UR9, R4 ;  /* 0x00000000040972ca */ /* 0x000fce00000e0000 */
[----:B------:R-:W0:Y:S08]  /*7ef0*/  I2F.RP R0, UR10 ;  /* 0x0000000a00007d06 */ /* 0x000e300008209400 */
[----:B0-----:R-:W0:Y:S02]  /*7f00*/  MUFU.RCP R0, R0 ;  /* 0x0000000000007308 */ /* 0x001e240000001000 */
[----:B0-----:R-:W-:Y:S01]  /*7f10*/  IADD3 R3, R0, 0xffffffe, RZ ;  /* 0x0ffffffe00037810 */ /* 0x001fe20007ffe0ff */
[----:B------:R-:W-:-:S05]  /*7f20*/  IMAD.MOV R0, RZ, RZ, -R5 ;  /* 0x000000ffff007224 */ /* 0x000fca00078e0a05 */
        /* <DEDUP_REMOVED lines=14> */
[----:B------:R-:W-:Y:S02]  /*8010*/  UISETP.NE.AND UP1, UPT, UR6, URZ, UPT ;  /* 0x0000003f0600728c */ /* 0x000fe4000bf25270 */
[----:B------:R-:W-:-:S09]  /*8020*/  @!UP0 UIADD3 UR5, -UR5, URZ, URZ ;  /* 0x0000003f05058290 */ /* 0x000fd2000fffe13f */
[----:B------:R-:W-:-:S07]  /*8030*/  @!UP1 ULOP3.LUT UR5, URZ, UR6, URZ, 0x33, !UPT ;  /* 0x000000063f059292 */ /* 0x000fce000f8e333f */
[----:B------:R-:W-:-:S05]  /*8040*/  UMOV UR38, UR5 ;  /* 0x0000000500267c82 */ /* 0x000fca0008000000 */
.L_x_41:
[----:B------:R-:W-:Y:S02]  /*8050*/  UIMAD UR45, UR44, UR38, URZ ;  /* 0x000000262c2d72a4 */ /* 0x000fe4000f8e023f */
[----:B------:R-:W-:Y:S01]  /*8060*/  IMAD.U32 R3, RZ, RZ, UR38 ;  /* 0x00000026ff037e24 */ /* 0x000fe2000f8e00ff */
[----:B------:R-:W-:Y:S01]  /*8070*/  MOV R8, 0x1 ;  /* 0x0000000100087802 */ /* 0x000fe20000000f00 */
[----:B------:R-:W-:Y:S02]  /*8080*/  IMAD.MOV.U32 R21, RZ, RZ, RZ ;  /* 0x000000ffff157224 */ /* 0x000fe400078e00ff */
[----:B------:R-:W-:-:S05]  /*8090*/  IMAD.U32 R0, RZ, RZ, UR45 ;  /* 0x0000002dff007e24 */ /* 0x000fca000f8e00ff */
[----:B------:R-:W-:-:S04]  /*80a0*/  VIADDMNMX R0, R0, R3, UR42, PT ;  /* 0x0000002a00007e46 */ /* 0x000fc8000b800103 */
[----:B------:R-:W-:-:S13]  /*80b0*/  R2UR UR46, R0 ;  /* 0x00000000002e72ca */ /* 0x000fda00000e0000 */
[----:B------:R-:W-:-:S06]  /*80c0*/  UISETP.GT.AND UP0, UPT, UR46, UR45, UPT ;  /* 0x0000002d2e00728c */ /* 0x000fcc000bf04270 */
[----:B------:R-:W-:-:S13]  /*80d0*/  PLOP3.LUT P0, PT, PT, PT, UP0, 0x80, 0x0 ;  /* 0x000000000000781c */ /* 0x000fda0003f0f008 */
[----:B------:R-:W-:Y:S05]  /*80e0*/  @!P0 BRA `(.L_x_40) ;  /* 0x0000002c00788947 */ /* 0x000fea0003800000 */
[----:B------:R-:W0:Y:S01]  /*80f0*/  S2UR UR4, SR_CgaCtaId ;  /* 0x00000000000479c3 */ /* 0x000e220000008800 */
[----:B------:R-:W-:Y:S02]  /*8100*/  UMOV UR43, 0x400 ;  /* 0x00000400002b7882 */ /* 0x000fe40000000000 */
[----:B0-----:R-:W-:-:S04]  /*8110*/  ULEA UR43, UR4, UR43, 0x18 ;  /* 0x0000002b042b7291 */ /* 0x001fc8000f8ec03f */
[----:B------:R-:W-:-:S04]  /*8120*/  UIADD3 UR4, UR43, 0x1c400, URZ ;  /* 0x0001c4002b047890 */ /* 0x000fc8000fffe03f */
[----:B------:R-:W-:-:S06]  /*8130*/  ULOP3.LUT UP0, URZ, UR4, 0x3ff, URZ, 0xc0, !UPT ;  /* 0x000003ff043f7892 */ /* 0x000fcc000f80c03f */
[----:B------:R-:W-:-:S13]  /*8140*/  PLOP3.LUT P0, PT, PT, PT, UP0, 0x80, 0x0 ;  /* 0x000000000000781c */ /* 0x000fda0003f0f008 */
[----:B------:R-:W-:Y:S05]  /*8150*/  @!P0 BRA `(.L_x_42) ;  /* 0x0000000000408947 */ /* 0x000fea0003800000 */
[----:B------:R-:W-:Y:S01]  /*8160*/  MOV R14, 0x0 ;  /* 0x00000000000e7802 */ /* 0x000fe20000000f00 */
[----:B------:R-:W-:Y:S01]  /*8170*/  ULDC.64 UR4, c[0x4][0x98] ;  /* 0x0100260000047ab9 */ /* 0x000fe20000000a00 */
[----:B------:R-:W-:Y:S01]  /*8180*/  ULDC.64 UR6, c[0x4][0xa0] ;  /* 0x0100280000067ab9 */ /* 0x000fe20000000a00 */
[----:B------:R-:W-:Y:S02]  /*8190*/  IMAD.U32 R4, RZ, RZ, UR4 ;  /* 0x00000004ff047e24 */ /* 0x000fe4000f8e00ff */
[----:B------:R-:W-:Y:S01]  /*81a0*/  IMAD.U32 R5, RZ, RZ, UR5 ;  /* 0x00000005ff057e24 */ /* 0x000fe2000f8e00ff */
[----:B------:R-:W0:Y:S01]  /*81b0*/  LDC.64 R14, c[0x4][R14] ;  /* 0x010000000e0e7b82 */ /* 0x000e220000000a00 */
[----:B------:R-:W-:Y:S01]  /*81c0*/  ULDC.64 UR4, c[0x4][0x8] ;  /* 0x0100020000047ab9 */ /* 0x000fe20000000a00 */
[----:B------:R-:W-:Y:S01]  /*81d0*/  IMAD.U32 R6, RZ, RZ, UR6 ;  /* 0x00000006ff067e24 */ /* 0x000fe2000f8e00ff */
[----:B------:R-:W-:Y:S01]  /*81e0*/  MOV R10, UR4 ;  /* 0x00000004000a7c02 */ /* 0x000fe20008000f00 */
[----:B------:R-:W-:-:S02]  /*81f0*/  IMAD.U32 R7, RZ, RZ, UR7 ;  /* 0x00000007ff077e24 */ /* 0x000fc4000f8e00ff */
[----:B------:R-:W-:Y:S02]  /*8200*/  IMAD.U32 R11, RZ, RZ, UR5 ;  /* 0x00000005ff0b7e24 */ /* 0x000fe4000f8e00ff */
[----:B------:R-:W-:Y:S02]  /*8210*/  IMAD.MOV.U32 R8, RZ, RZ, 0x70 ;  /* 0x00000070ff087424 */ /* 0x000fe400078e00ff */
[----:B------:R-:W-:Y:S02]  /*8220*/  IMAD.MOV.U32 R12, RZ, RZ, 0x1 ;  /* 0x00000001ff0c7424 */ /* 0x000fe400078e00ff */
[----:B------:R-:W-:-:S07]  /*8230*/  IMAD.MOV.U32 R13, RZ, RZ, RZ ;  /* 0x000000ffff0d7224 */ /* 0x000fce00078e00ff */
[----:B------:R-:W-:-:S07]  /*8240*/  LEPC R20, `(.L_x_42) ;  /* 0x000000001014794e */ /* 0x000fce0000000000 */
[----:B0----5:R-:W-:Y:S05]  /*8250*/  CALL.ABS.NOINC R14 ;  /* 0x000000000e007343 */ /* 0x021fea0003c00000 */
.L_x_42:
[----:B------:R-:W-:-:S04]  /*8260*/  UIADD3 UR4, UR43, 0x400, URZ ;  /* 0x000004002b047890 */ /* 0x000fc8000fffe03f */
[----:B------:R-:W-:-:S06]  /*8270*/  ULOP3.LUT UP0, URZ, UR4, 0x3ff, URZ, 0xc0, !UPT ;  /* 0x000003ff043f7892 */ /* 0x000fcc000f80c03f */
[----:B------:R-:W-:-:S13]  /*8280*/  PLOP3.LUT P0, PT, PT, PT, UP0, 0x80, 0x0 ;  /* 0x000000000000781c */ /* 0x000fda0003f0f008 */
[----:B------:R-:W-:Y:S05]  /*8290*/  @!P0 BRA `(.L_x_43) ;  /* 0x00000000007c8947 */ /* 0x000fea0003800000 */
[----:B------:R-:W-:Y:S01]  /*82a0*/  MOV R17, 0x0 ;  /* 0x0000000000117802 */ /* 0x000fe20000000f00 */
[----:B------:R-:W-:Y:S01]  /*82b0*/  ULDC.64 UR4, c[0x4][0x98] ;  /* 0x0100260000047ab9 */ /* 0x000fe20000000a00 */
[----:B------:R-:W-:Y:S01]  /*82c0*/  ULDC.64 UR6, c[0x4][0xa0] ;  /* 0x0100280000067ab9 */ /* 0x000fe20000000a00 */
[----:B------:R-:W-:Y:S01]  /*82d0*/  MOV R4, UR4 ;  /* 0x0000000400047c02 */ /* 0x000fe20008000f00 */
[----:B------:R0:W1:Y:S01]  /*82e0*/  LDC.64 R14, c[0x4][R17] ;  /* 0x01000000110e7b82 */ /* 0x0000620000000a00 */
[----:B------:R-:W-:Y:S01]  /*82f0*/  IMAD.U32 R5, RZ, RZ, UR5 ;  /* 0x00000005ff057e24 */ /* 0x000fe2000f8e00ff */
[----:B------:R-:W-:Y:S01]  /*8300*/  ULDC.64 UR4, c[0x4][0x10] ;  /* 0x0100040000047ab9 */ /* 0x000fe20000000a00 */
[----:B------:R-:W-:Y:S01]  /*8310*/  IMAD.U32 R6, RZ, RZ, UR6 ;  /* 0x00000006ff067e24 */ /* 0x000fe2000f8e00ff */
[----:B------:R-:W-:Y:S01]  /*8320*/  MOV R11, UR5 ;  /* 0x00000005000b7c02 */ /* 0x000fe20008000f00 */
[----:B------:R-:W-:Y:S02]  /*8330*/  IMAD.U32 R7, RZ, RZ, UR7 ;  /* 0x00000007ff077e24 */ /* 0x000fe4000f8e00ff */
[----:B------:R-:W-:-:S02]  /*8340*/  IMAD.U32 R10, RZ, RZ, UR4 ;  /* 0x00000004ff0a7e24 */ /* 0x000fc4000f8e00ff */
[----:B------:R-:W-:Y:S02]  /*8350*/  IMAD.MOV.U32 R8, RZ, RZ, 0x70 ;  /* 0x00000070ff087424 */ /* 0x000fe400078e00ff */
[----:B------:R-:W-:Y:S02]  /*8360*/  IMAD.MOV.U32 R12, RZ, RZ, 0x1 ;  /* 0x00000001ff0c7424 */ /* 0x000fe400078e00ff */
[----:B0-----:R-:W-:-:S07]  /*8370*/  IMAD.MOV.U32 R13, RZ, RZ, RZ ;  /* 0x000000ffff0d7224 */ /* 0x001fce00078e00ff */
[----:B------:R-:W-:-:S07]  /*8380*/  LEPC R20, `(.L_x_44) ;  /* 0x000000001014794e */ /* 0x000fce0000000000 */
[----:B-1---5:R-:W-:Y:S05]  /*8390*/  CALL.ABS.NOINC R14 ;  /* 0x000000000e007343 */ /* 0x022fea0003c00000 */
.L_x_44:
[----:B------:R0:W1:Y:S01]  /*83a0*/  LDC.64 R14, c[0x4][R17] ;  /* 0x01000000110e7b82 */ /* 0x0000620000000a00 */
[----:B------:R-:W-:Y:S01]  /*83b0*/  ULDC.64 UR4, c[0x4][0x98] ;  /* 0x0100260000047ab9 */ /* 0x000fe20000000a00 */
[----:B------:R-:W-:Y:S01]  /*83c0*/  ULDC.64 UR6, c[0x4][0xa0] ;  /* 0x0100280000067ab9 */ /* 0x000fe20000000a00 */
[----:B------:R-:W-:Y:S01]  /*83d0*/  IMAD.U32 R4, RZ, RZ, UR4 ;  /* 0x00000004ff047e24 */ /* 0x000fe2000f8e00ff */
[----:B------:R-:W-:Y:S01]  /*83e0*/  MOV R5, UR5 ;  /* 0x0000000500057c02 */ /* 0x000fe20008000f00 */
[----:B------:R-:W-:Y:S01]  /*83f0*/  ULDC.64 UR4, c[0x4][0x18] ;  /* 0x0100060000047ab9 */ /* 0x000fe20000000a00 */
[----:B------:R-:W-:Y:S01]  /*8400*/  IMAD.U32 R6, RZ, RZ, UR6 ;  /* 0x00000006ff067e24 */ /* 0x000fe2000f8e00ff */
[----:B------:R-:W-:Y:S01]  /*8410*/  MOV R8, 0x70 ;  /* 0x0000007000087802 */ /* 0x000fe20000000f00 */
[----:B------:R-:W-:Y:S02]  /*8420*/  IMAD.U32 R7, RZ, RZ, UR7 ;  /* 0x00000007ff077e24 */ /* 0x000fe4000f8e00ff */
[----:B------:R-:W-:-:S02]  /*8430*/  IMAD.U32 R10, RZ, RZ, UR4 ;  /* 0x00000004ff0a7e24 */ /* 0x000fc4000f8e00ff */
[----:B------:R-:W-:Y:S02]  /*8440*/  IMAD.U32 R11, RZ, RZ, UR5 ;  /* 0x00000005ff0b7e24 */ /* 0x000fe4000f8e00ff */
[----:B------:R-:W-:Y:S02]  /*8450*/  IMAD.MOV.U32 R12, RZ, RZ, 0x1 ;  /* 0x00000001ff0c7424 */ /* 0x000fe400078e00ff */
[----:B0-----:R-:W-:-:S07]  /*8460*/  IMAD.MOV.U32 R13, RZ, RZ, RZ ;  /* 0x000000ffff0d7224 */ /* 0x001fce00078e00ff */
[----:B------:R-:W-:-:S07]  /*8470*/  LEPC R20, `(.L_x_43) ;  /* 0x000000001014794e */ /* 0x000fce0000000000 */
[----:B-1----:R-:W-:Y:S05]  /*8480*/  CALL.ABS.NOINC R14 ;  /* 0x000000000e007343 */ /* 0x002fea0003c00000 */
.L_x_43:
[----:B------:R-:W0:Y:S01]  /*8490*/  LDC.64 R4, c[0x0][0x9f8] ;  /* 0x00027e00ff047b82 */ /* 0x000e220000000a00 */
[----:B------:R-:W-:-:S07]  /*84a0*/  IMAD.MOV.U32 R30, RZ, RZ, R33 ;  /* 0x000000ffff1e7224 */ /* 0x000fce00078e0021 */
[----:B------:R-:W1:Y:S01]  /*84b0*/  LDC R29, c[0x0][0x430] ;  /* 0x00010c00ff1d7b82 */ /* 0x000e620000000800 */
[C---:B------:R-:W-:Y:S01]  /*84c0*/  IMAD.SHL.U32 R28, R16.reuse, 0x10, RZ ;  /* 0x00000010101c7824 */ /* 0x040fe200078e00ff */
[C---:B------:R-:W-:Y:S02]  /*84d0*/  LOP3.LUT R7, R16.reuse, 0x7f, RZ, 0xc0, !PT ;  /* 0x0000007f10077812 */ /* 0x040fe400078ec0ff */
[----:B------:R-:W-:Y:S02]  /*84e0*/  MOV R9, UR46 ;  /* 0x0000002e00097c02 */ /* 0x000fe40008000f00 */
[----:B------:R-:W-:Y:S01]  /*84f0*/  LOP3.LUT R23, R23, 0xffffffbf, RZ, 0xc0, !PT ;  /* 0xffffffbf17177812 */ /* 0x000fe200078ec0ff */
[----:B------:R-:W-:Y:S01]  /*8500*/  IMAD.SHL.U32 R6, R16, 0x8, RZ ;  /* 0x0000000810067824 */ /* 0x000fe200078e00ff */
[----:B------:R-:W-:Y:S01]  /*8510*/  ULDC UR4, c[0x0][0x320] ;  /* 0x0000c80000047ab9 */ /* 0x000fe20000000800 */
[----:B0-----:R-:W-:-:S04]  /*8520*/  ISETP.NE.U32.AND P0, PT, R4, RZ, PT ;  /* 0x000000ff0400720c */ /* 0x001fc80003f05070 */
[----:B------:R-:W-:-:S13]  /*8530*/  ISETP.NE.AND.EX P0, PT, R5, RZ, PT, P0 ;  /* 0x000000ff0500720c */ /* 0x000fda0003f05300 */
[----:B------:R-:W0:Y:S02]  /*8540*/  @P0 LDC.64 R4, c[0x0][0x9f8] ;  /* 0x00027e00ff040b82 */ /* 0x000e240000000a00 */
[----:B0-----:R-:W-:-:S05]  /*8550*/  @P0 IMAD.WIDE R4, R33, 0x4, R4 ;  /* 0x0000000421040825 */ /* 0x001fca00078e0204 */
[----:B------:R0:W2:Y:S01]  /*8560*/  @P0 LDG.E R30, desc[UR36][R4.64] ;  /* 0x00000024041e0981 */ /* 0x0000a2000c1e1900 */
[----:B------:R-:W-:Y:S01]  /*8570*/  LOP3.LUT R28, R28, 0x70, RZ, 0xc0, !PT ;  /* 0x000000701c1c7812 */ /* 0x000fe200078ec0ff */
[----:B------:R-:W-:Y:S01]  /*8580*/  VIADD R9, R9, 0xffffffff ;  /* 0xffffffff09097836 */ /* 0x000fe20000000000 */
[----:B------:R-:W-:Y:S02]  /*8590*/  SHF.R.U32.HI R27, RZ, 0x3, R7 ;  /* 0x00000003ff1b7819 */ /* 0x000fe40000011607 */
[----:B-1----:R-:W-:Y:S02]  /*85a0*/  ISETP.NE.AND P1, PT, R29, 0x1, PT ;  /* 0x000000011d00780c */ /* 0x002fe40003f25270 */
[----:B------:R-:W-:-:S05]  /*85b0*/  LOP3.LUT R26, R28, R27, RZ, 0xfc, !PT ;  /* 0x0000001b1c1a7212 */ /* 0x000fca00078efcff */
[----:B------:R-:W-:-:S05]  /*85c0*/  IMAD R22, R9, 0x60, R26 ;  /* 0x0000006009167824 */ /* 0x000fca00078e021a */
[C---:B------:R-:W-:Y:S01]  /*85d0*/  ISETP.GE.AND P0, PT, R22.reuse, UR41, PT ;  /* 0x0000002916007c0c */ /* 0x040fe2000bf06270 */
[----:B------:R-:W1:Y:S01]  /*85e0*/  @P1 LDC R3, c[0x0][0x434] ;  /* 0x00010d00ff031b82 */ /* 0x000e620000000800 */
[----:B-----5:R-:W-:Y:S01]  /*85f0*/  IMAD.IADD R22, R22, 0x1, R31 ;  /* 0x0000000116167824 */ /* 0x020fe200078e021f */
[----:B------:R-:W-:Y:S02]  /*8600*/  @P1 LOP3.LUT R23, R23, 0x40, RZ, 0xfc, !PT ;  /* 0x0000004017171812 */ /* 0x000fe400078efcff */
[----:B------:R-:W-:-:S04]  /*8610*/  ISETP.GT.U32.OR P0, PT, R26, 0x5f, P0 ;  /* 0x0000005f1a00780c */ /* 0x000fc80000704470 */
[----:B0-----:R-:W0:Y:S09]  /*8620*/  @P1 LDC R5, c[0x0][0x438] ;  /* 0x00010e00ff051b82 */ /* 0x001e320000000800 */
[----:B------:R-:W3:Y:S01]  /*8630*/  @!P0 LDC.64 R10, c[0x0][0x428] ;  /* 0x00010a00ff0a8b82 */ /* 0x000ee20000000a00 */
[----:B-1----:R-:W-:-:S07]  /*8640*/  @P1 IMAD.HI.U32 R0, R22, R3, RZ ;  /* 0x0000000316001227 */ /* 0x002fce00078e00ff */
[----:B------:R-:W1:Y:S01]  /*8650*/  @!P0 LDC.64 R12, c[0x0][0x418] ;  /* 0x00010600ff0c8b82 */ /* 0x000e620000000a00 */
[----:B------:R-:W-:Y:S01]  /*8660*/  IMAD.MOV.U32 R3, RZ, RZ, R22 ;  /* 0x000000ffff037224 */ /* 0x000fe200078e0016 */
[----:B0-----:R-:W-:-:S04]  /*8670*/  @P1 SHF.R.U32.HI R3, RZ, R5, R0 ;  /* 0x00000005ff031219 */ /* 0x001fc80000011600 */
[--C-:B------:R-:W-:Y:S01]  /*8680*/  @!P0 SHF.R.S32.HI R5, RZ, 0x1f, R3.reuse ;  /* 0x0000001fff058819 */ /* 0x100fe20000011403 */
[----:B------:R-:W-:Y:S01]  /*8690*/  @!P0 IMAD.MOV.U32 R4, RZ, RZ, R3 ;  /* 0x000000ffff048224 */ /* 0x000fe200078e0003 */
[----:B--2---:R-:W-:-:S05]  /*86a0*/  SHF.R.S32.HI R25, RZ, 0x1f, R30 ;  /* 0x0000001fff197819 */ /* 0x004fca000001141e */
[----:B---3--:R-:W-:-:S04]  /*86b0*/  @!P0 IMAD R0, R25, R10, RZ ;  /* 0x0000000a19008224 */ /* 0x008fc800078e02ff */
[C---:B------:R-:W-:Y:S02]  /*86c0*/  @!P0 IMAD R15, R30.reuse, R11, R0 ;  /* 0x0000000b1e0f8224 */ /* 0x040fe400078e0200 */
[----:B------:R-:W-:-:S05]  /*86d0*/  @!P0 IMAD.WIDE.U32 R10, R30, R10, R4 ;  /* 0x0000000a1e0a8225 */ /* 0x000fca00078e0004 */
[----:B------:R-:W-:Y:S02]  /*86e0*/  @!P0 IADD3 R0, R11, R15, RZ ;  /* 0x0000000f0b008210 */ /* 0x000fe40007ffe0ff */
[----:B-1----:R-:W-:-:S04]  /*86f0*/  @!P0 LEA R4, P1, R10, R12, 0x2 ;  /* 0x0000000c0a048211 */ /* 0x002fc800078210ff */
[----:B------:R-:W-:-:S05]  /*8700*/  @!P0 LEA.HI.X R5, R10, R13, R0, 0x2, P1 ;  /* 0x0000000d0a058211 */ /* 0x000fca00008f1400 */
[----:B------:R0:W5:Y:S01]  /*8710*/  @!P0 LDG.E R4, desc[UR36][R4.64] ;  /* 0x0000002404048981 */ /* 0x000162000c1e1900 */
[----:B------:R-:W-:Y:S01]  /*8720*/  LOP3.LUT R24, R6, 0x38, RZ, 0xc0, !PT ;  /* 0x0000003806187812 */ /* 0x000fe200078ec0ff */
[----:B------:R-:W-:Y:S01]  /*8730*/  UMOV UR5, 0xffffffff ;  /* 0xffffffff00057882 */ /* 0x000fe20000000000 */
[----:B------:R-:W-:Y:S02]  /*8740*/  LOP3.LUT R23, R23, 0xffffffef, RZ, 0xc0, !PT ;  /* 0xffffffef17177812 */ /* 0x000fe400078ec0ff */
[C---:B------:R-:W-:Y:S02]  /*8750*/  LOP3.LUT R0, R24.reuse, 0x40, RZ, 0xfc, !PT ;  /* 0x0000004018007812 */ /* 0x040fe400078efcff */
[----:B------:R-:W-:Y:S02]  /*8760*/  LOP3.LUT R8, R24, 0xc0, RZ, 0xfc, !PT ;  /* 0x000000c018087812 */ /* 0x000fe400078efcff */
[----:B------:R-:W-:Y:S02]  /*8770*/  ISETP.GE.AND P1, PT, R0, UR4, PT ;  /* 0x0000000400007c0c */ /* 0x000fe4000bf26270 */
[----:B------:R-:W-:-:S04]  /*8780*/  LOP3.LUT R0, R24, 0x80, RZ, 0xfc, !PT ;  /* 0x0000008018007812 */ /* 0x000fc800078efcff */
[----:B------:R-:W-:-:S07]  /*8790*/  ISETP.GE.AND P2, PT, R0, UR4, PT ;  /* 0x0000000400007c0c */ /* 0x000fce000bf46270 */
[----:B------:R-:W-:Y:S02]  /*87a0*/  @P1 LOP3.LUT R23, R23, 0x10, RZ, 0xfc, !PT ;  /* 0x0000001017171812 */ /* 0x000fe400078efcff */
[----:B------:R-:W-:Y:S02]  /*87b0*/  ISETP.GE.AND P1, PT, R8, UR4, PT ;  /* 0x0000000408007c0c */ /* 0x000fe4000bf26270 */
[----:B------:R-:W-:-:S04]  /*87c0*/  LOP3.LUT R23, R23, 0xfffffff7, RZ, 0xc0, !PT ;  /* 0xfffffff717177812 */ /* 0x000fc800078ec0ff */
[----:B------:R-:W-:Y:S02]  /*87d0*/  @P2 LOP3.LUT R23, R23, 0x8, RZ, 0xfc, !PT ;  /* 0x0000000817172812 */ /* 0x000fe400078efcff */
[----:B------:R-:W-:Y:S02]  /*87e0*/  ISETP.GE.AND P2, PT, R24, UR4, PT ;  /* 0x0000000418007c0c */ /* 0x000fe4000bf46270 */
[----:B------:R-:W-:-:S04]  /*87f0*/  LOP3.LUT R23, R23, 0xfffffffb, RZ, 0xc0, !PT ;  /* 0xfffffffb17177812 */ /* 0x000fc800078ec0ff */
[----:B------:R-:W-:-:S04]  /*8800*/  @P1 LOP3.LUT R23, R23, 0x4, RZ, 0xfc, !PT ;  /* 0x0000000417171812 */ /* 0x000fc800078efcff */
[----:B------:R-:W-:-:S04]  /*8810*/  LOP3.LUT R23, R23, 0xfffffffe, RZ, 0xc0, !PT ;  /* 0xfffffffe17177812 */ /* 0x000fc800078ec0ff */
[----:B------:R-:W-:Y:S01]  /*8820*/  @P2 LOP3.LUT R23, R23, 0x1, RZ, 0xfc, !PT ;  /* 0x0000000117172812 */ /* 0x000fe200078efcff */
[----:B0-----:R-:W-:Y:S06]  /*8830*/  BRA.DIV UR5, `(.L_x_45) ;  /* 0x0000002a05e07947 */ /* 0x001fec000b800000 */
.L_x_86:
[----:B------:R-:W-:Y:S01]  /*8840*/  ULOP3.LUT UR4, UR39, 0x2, URZ, 0xfc, !UPT ;  /* 0x0000000227047892 */ /* 0x000fe2000f8efc3f */
[--C-:B-----5:R-:W-:Y:S02]  /*8850*/  @!P0 SHF.R.S32.HI R5, RZ, 0x1f, R4.reuse ;  /* 0x0000001fff058819 */ /* 0x120fe40000011404 */
[----:B------:R-:W-:Y:S02]  /*8860*/  CS2R R36, SRZ ;  /* 0x0000000000247805 */ /* 0x000fe4000001ff00 */
[----:B------:R-:W-:Y:S01]  /*8870*/  LOP3.LUT R23, R23, 0xffffffdf, RZ, 0xc0, !PT ;  /* 0xffffffdf17177812 */ /* 0x000fe200078ec0ff */
[----:B------:R-:W-:Y:S01]  /*8880*/  @!P0 IMAD.MOV.U32 R36, RZ, RZ, R4 ;  /* 0x000000ffff248224 */ /* 0x000fe200078e0004 */
[----:B------:R-:W-:Y:S01]  /*8890*/  SEL R18, RZ, 0x1, P2 ;  /* 0x00000001ff127807 */ /* 0x000fe20001000000 */
[----:B------:R-:W-:Y:S01]  /*88a0*/  @!P0 IMAD.MOV.U32 R37, RZ, RZ, R5 ;  /* 0x000000ffff258224 */ /* 0x000fe200078e0005 */
[----:B------:R-:W-:Y:S01]  /*88b0*/  MOV R34, UR4 ;  /* 0x0000000400227c02 */ /* 0x000fe20008000f00 */
[----:B------:R-:W-:Y:S01]  /*88c0*/  IMAD.U32 R19, RZ, RZ, UR40 ;  /* 0x00000028ff137e24 */ /* 0x000fe2000f8e00ff */
[----:B------:R-:W-:Y:S01]  /*88d0*/  ISETP.GT.U32.AND P0, PT, R26, 0x5f, PT ;  /* 0x0000005f1a00780c */ /* 0x000fe20003f04070 */
[----:B------:R-:W-:Y:S01]  /*88e0*/  IMAD.MOV R0, RZ, RZ, -R3 ;  /* 0x000000ffff007224 */ /* 0x000fe200078e0a03 */
[----:B------:R-:W-:-:S02]  /*88f0*/  ISETP.NE.AND P1, PT, R34, 0x3, PT ;  /* 0x000000032200780c */ /* 0x000fc40003f25270 */
[----:B------:R-:W-:Y:S01]  /*8900*/  LOP3.LUT R23, R23, 0xffffff7f, RZ, 0xc0, !PT ;  /* 0xffffff7f17177812 */ /* 0x000fe200078ec0ff */
[----:B------:R-:W-:Y:S01]  /*8910*/  IMAD R22, R29, R0, R22 ;  /* 0x000000001d167224 */ /* 0x000fe200078e0216 */
[----:B------:R-:W-:-:S07]  /*8920*/  SHF.R.S32.HI R19, RZ, 0x1f, R19 ;  /* 0x0000001fff137819 */ /* 0x000fce0000011413 */
[----:B------:R-:W-:-:S04]  /*8930*/  @P0 LOP3.LUT R23, R23, 0x80, RZ, 0xfc, !PT ;  /* 0x0000008017170812 */ /* 0x000fc800078efcff */
[----:B------:R-:W-:Y:S01]  /*8940*/  @P1 LOP3.LUT R23, R23, 0x20, RZ, 0xfc, !PT ;  /* 0x0000002017171812 */ /* 0x000fe200078efcff */
[----:B------:R-:W-:Y:S06]  /*8950*/  @!P1 BRA `(.L_x_46) ;  /* 0x0000000000049947 */ /* 0x000fec0003800000 */
[----:B------:R-:W-:Y:S01]  /*8960*/  BPT.TRAP 0x1 ;  /* 0x000000040000795c */ /* 0x000fe20000300000 */
.L_x_46:
[----:B------:R-:W-:-:S05]  /*8970*/  IMAD.MOV.U32 R0, RZ, RZ, 0x1 ;  /* 0x00000001ff007424 */ /* 0x000fca00078e00ff */
[----:B------:R-:W-:-:S04]  /*8980*/  SHF.L.U32 R0, R0, 0x1f, RZ ;  /* 0x0000001f00007819 */ /* 0x000fc800000006ff */
[----:B------:R-:W0:Y:S02]  /*8990*/  SYNCS.PHASECHK.TRANS64.TRYWAIT P0, [UR43+0x22840], R0 ;  /* 0x02284000ff0075a7 */ /* 0x000e24000800016b */
[----:B0-----:R-:W-:Y:S05]  /*89a0*/  @!P0 BRA `(.L_x_47) ;  /* 0x0000002800a48947 */ /* 0x001fea0003800000 */
.L_x_87:
[----:B------:R-:W-:Y:S01]  /*89b0*/  SHF.R.S32.HI R17, RZ, 0x1f, R22 ;  /* 0x0000001fff117819 */ /* 0x000fe20000011416 */
[----:B------:R-:W-:Y:S01]  /*89c0*/  ULDC.64 UR4, c[0x0][0x300] ;  /* 0x0000c00000047ab9 */ /* 0x000fe20000000a00 */
[----:B------:R-:W-:Y:S01]  /*89d0*/  R2UR UR6, R19 ;  /* 0x00000000130672ca */ /* 0x000fe200000e0000 */
[----:B------:R-:W-:Y:S01]  /*89e0*/  IMAD.WIDE.U32 R4, R22, UR4, RZ ;  /* 0x0000000416047c25 */ /* 0x000fe2000f8e00ff */
[----:B------:R-:W-:-:S03]  /*89f0*/  LOP3.LUT R23, R23, 0xfffffffd, RZ, 0xc0, !PT ;  /* 0xfffffffd17177812 */ /* 0x000fc600078ec0ff */
[----:B0-----:R-:W-:-:S04]  /*8a00*/  IMAD R3, R17, UR4, RZ ;  /* 0x0000000411037c24 */ /* 0x001fc8000f8e02ff */
[----:B------:R-:W-:Y:S01]  /*8a10*/  IMAD R3, R22, UR5, R3 ;  /* 0x0000000516037c24 */ /* 0x000fe2000f8e0203 */
[----:B------:R-:W-:-:S04]  /*8a20*/  ULDC.64 UR4, c[0x0][0x310] ;  /* 0x0000c40000047ab9 */ /* 0x000fc80000000a00 */
[----:B------:R-:W-:Y:S01]  /*8a30*/  IADD3 R5, R5, R3, RZ ;  /* 0x0000000305057210 */ /* 0x000fe20007ffe0ff */
[----:B------:R-:W-:-:S04]  /*8a40*/  IMAD R3, R37, UR4, RZ ;  /* 0x0000000425037c24 */ /* 0x000fc8000f8e02ff */
[C---:B------:R-:W-:Y:S02]  /*8a50*/  IMAD R3, R36.reuse, UR5, R3 ;  /* 0x0000000524037c24 */ /* 0x040fe4000f8e0203 */
[----:B------:R-:W-:Y:S01]  /*8a60*/  IMAD.WIDE.U32 R4, R36, UR4, R4 ;  /* 0x0000000424047c25 */ /* 0x000fe2000f8e0004 */
[----:B------:R-:W-:-:S03]  /*8a70*/  ULDC.64 UR4, c[0x0][0x308] ;  /* 0x0000c20000047ab9 */ /* 0x000fc60000000a00 */
[----:B------:R-:W-:Y:S02]  /*8a80*/  IMAD.IADD R5, R5, 0x1, R3 ;  /* 0x0000000105057824 */ /* 0x000fe400078e0203 */
[----:B------:R-:W-:Y:S01]  /*8a90*/  IMAD.U32 R3, RZ, RZ, UR4 ;  /* 0x00000004ff037e24 */ /* 0x000fe2000f8e00ff */
[----:B------:R-:W-:-:S03]  /*8aa0*/  UIMAD UR4, UR6, UR4, URZ ;  /* 0x00000004060472a4 */ /* 0x000fc6000f8e023f */
[----:B------:R-:W-:Y:S01]  /*8ab0*/  IMAD.WIDE.U32 R4, R3, UR40, R4 ;  /* 0x0000002803047c25 */ /* 0x000fe2000f8e0004 */
[----:B------:R-:W-:Y:S01]  /*8ac0*/  UIMAD UR4, UR40, UR5, UR4 ;  /* 0x00000005280472a4 */ /* 0x000fe2000f8e0204 */
[----:B------:R-:W-:Y:S02]  /*8ad0*/  ULDC.64 UR6, c[0x0][0x2e8] ;  /* 0x0000ba0000067ab9 */ /* 0x000fe40000000a00 */
[----:B------:R-:W-:Y:S01]  /*8ae0*/  UMOV UR5, 0xffffffff ;  /* 0xffffffff00057882 */ /* 0x000fe20000000000 */
[----:B------:R-:W-:Y:S02]  /*8af0*/  LEA R3, P0, R4, UR6, 0x1 ;  /* 0x0000000604037c11 */ /* 0x000fe4000f8008ff */
[----:B------:R-:W-:Y:S01]  /*8b00*/  VIADD R5, R5, UR4 ;  /* 0x0000000405057c36 */ /* 0x000fe20008000000 */
[----:B------:R-:W-:Y:S02]  /*8b10*/  ULDC UR4, c[0x0][0x2f4] ;  /* 0x0000bd0000047ab9 */ /* 0x000fe40000000800 */
[----:B------:R-:W-:-:S02]  /*8b20*/  ISETP.GE.AND P2, PT, R24, UR4, PT ;  /* 0x0000000418007c0c */ /* 0x000fc4000bf46270 */
[----:B------:R-:W-:Y:S02]  /*8b30*/  LEA.HI.X R0, R4, UR7, R5, 0x1, P0 ;  /* 0x0000000704007c11 */ /* 0x000fe400080f0c05 */
[----:B------:R-:W-:Y:S02]  /*8b40*/  LOP3.LUT R5, R6, 0x1c0, RZ, 0xc0, !PT ;  /* 0x000001c006057812 */ /* 0x000fe400078ec0ff */
[----:B------:R-:W-:Y:S02]  /*8b50*/  MOV R4, 0xffffffa0 ;  /* 0xffffffa000047802 */ /* 0x000fe40000000f00 */
[----:B------:R-:W-:-:S03]  /*8b60*/  LOP3.LUT R5, R5, 0x38, R6, 0xf8, !PT ;  /* 0x0000003805057812 */ /* 0x000fc600078ef806 */
[----:B------:R-:W-:Y:S01]  /*8b70*/  IMAD R4, R9, R4, UR41 ;  /* 0x0000002909047e24 */ /* 0x000fe2000f8e0204 */
[----:B------:R-:W-:Y:S01]  /*8b80*/  LOP3.LUT R5, R5, 0x38, R16, 0x78, !PT ;  /* 0x0000003805057812 */ /* 0x000fe200078e7810 */
[----:B------:R-:W-:Y:S01]  /*8b90*/  IMAD.SHL.U32 R16, R7, 0x8, RZ ;  /* 0x0000000807107824 */ /* 0x000fe200078e00ff */
[----:B------:R-:W-:Y:S01]  /*8ba0*/  @P2 LOP3.LUT R23, R23, 0x2, RZ, 0xfc, !PT ;  /* 0x0000000217172812 */ /* 0x000fe200078efcff */
[----:B------:R-:W-:-:S03]  /*8bb0*/  IMAD.IADD R35, R4, 0x1, -R27 ;  /* 0x0000000104237824 */ /* 0x000fc600078e0a1b */
[----:B------:R-:W-:Y:S02]  /*8bc0*/  LOP3.LUT R16, R5, 0x200, R16, 0xf8, !PT ;  /* 0x0000020005107812 */ /* 0x000fe400078ef810 */
[----:B------:R-:W-:Y:S01]  /*8bd0*/  ISETP.GE.AND P0, PT, R35, 0x1, PT ;  /* 0x000000012300780c */ /* 0x000fe20003f06270 */
[----:B------:R-:W-:-:S12]  /*8be0*/  BRA.DIV UR5, `(.L_x_48) ;  /* 0x0000002a052c7947 */ /* 0x000fd8000b800000 */
[----:B------:R-:W0:Y:S01]  /*8bf0*/  SHFL.IDX PT, R14, R3, RZ, 0x181f ;  /* 0x00181fff030e7589 */ /* 0x000e2200000e0000 */
[----:B------:R-:W-:-:S03]  /*8c00*/  @P0 LEA R7, R16, UR43, 0x1 ;  /* 0x0000002b10070c11 */ /* 0x000fc6000f8e08ff */
[----:B------:R-:W1:Y:S04]  /*8c10*/  SHFL.IDX PT, R4, R0, RZ, 0x181f ;  /* 0x00181fff00047589 */ /* 0x000e6800000e0000 */
[----:B------:R-:W-:Y:S01]  /*8c20*/  SHFL.IDX PT, R6, R0, 0x1, 0x181f ;  /* 0x00381f0000067f89 */ /* 0x000fe200000e0000 */
[----:B0-----:R-:W-:-:S05]  /*8c30*/  @P0 LEA R14, P1, R24, R14, 0x1 ;  /* 0x0000000e180e0211 */ /* 0x001fca00078208ff */
[----:B-1----:R-:W-:Y:S01]  /*8c40*/  @P0 IMAD.X R5, RZ, RZ, R4, P1 ;  /* 0x000000ffff050224 */ /* 0x002fe200008e0604 */
[----:B------:R-:W-:Y:S02]  /*8c50*/  @P0 MOV R4, R14 ;  /* 0x0000000e00040202 */ /* 0x000fe40000000f00 */
[----:B------:R-:W0:Y:S04]  /*8c60*/  SHFL.IDX PT, R14, R3, 0x1, 0x181f ;  /* 0x00381f00030e7f89 */ /* 0x000e2800000e0000 */
[----:B------:R0:W-:Y:S01]  /*8c70*/  @P0 LDGSTS.E.BYPASS.LTC128B.128 [R7+0x1c400], desc[UR36][R4.64], !P2 ;  /* 0x1c40000004070fae */ /* 0x0001e2000d101d64 */
[----:B------:R-:W-:-:S13]  /*8c80*/  ISETP.GE.AND P0, PT, R35, 0x11, PT ;  /* 0x000000112300780c */ /* 0x000fda0003f06270 */
[----:B------:R-:W-:Y:S02]  /*8c90*/  @P0 LEA R9, R16, UR43, 0x1 ;  /* 0x0000002b10090c11 */ /* 0x000fe4000f8e08ff */
[----:B0-----:R-:W-:Y:S02]  /*8ca0*/  @P0 LEA R4, P1, R24, R14, 0x1 ;  /* 0x0000000e18040211 */ /* 0x001fe400078208ff */
[----:B------:R-:W0:Y:S03]  /*8cb0*/  SHFL.IDX PT, R14, R3, 0x2, 0x181f ;  /* 0x00581f00030e7f89 */ /* 0x000e2600000e0000 */
[----:B------:R-:W-:Y:S02]  /*8cc0*/  @P0 IMAD.X R5, RZ, RZ, R6, P1 ;  /* 0x000000ffff050224 */ /* 0x000fe400008e0606 */
[----:B------:R-:W1:Y:S04]  /*8cd0*/  SHFL.IDX PT, R6, R0, 0x2, 0x181f ;  /* 0x00581f0000067f89 */ /* 0x000e6800000e0000 */
[----:B------:R0:W-:Y:S01]  /*8ce0*/  @P0 LDGSTS.E.BYPASS.LTC128B.128 [R9+0x1cc00], desc[UR36][R4.64], !P2 ;  /* 0x1cc0000004090fae */ /* 0x0001e2000d101d64 */
[----:B------:R-:W-:-:S13]  /*8cf0*/  ISETP.GE.AND P0, PT, R35, 0x21, PT ;  /* 0x000000212300780c */ /* 0x000fda0003f06270 */
[----:B------:R-:W-:Y:S02]  /*8d00*/  @P0 LEA R7, R16, UR43, 0x1 ;  /* 0x0000002b10070c11 */ /* 0x000fe4000f8e08ff */
[----:B0-----:R-:W-:Y:S02]  /*8d10*/  @P0 LEA R4, P1, R24, R14, 0x1 ;  /* 0x0000000e18040211 */ /* 0x001fe400078208ff */
[----:B------:R-:W0:Y:S03]  /*8d20*/  SHFL.IDX PT, R14, R3, 0x3, 0x181f ;  /* 0x00781f00030e7f89 */ /* 0x000e2600000e0000 */
[----:B-1----:R-:W-:Y:S02]  /*8d30*/  @P0 IMAD.X R5, RZ, RZ, R6, P1 ;  /* 0x000000ffff050224 */ /* 0x002fe400008e0606 */
        /* <DEDUP_REMOVED lines=12> */
[----:B------:R0:W2:Y:S02]  /*8e00*/  SHFL.IDX PT, R14, R3, 0x5, 0x181f ;  /* 0x00b81f00030e7f89 */ /* 0x0000a400000e0000 */
[----:B-1----:R-:W-:Y:S02]  /*8e10*/  @P0 IADD3.X R5, RZ, R6, RZ, P1, !PT ;  /* 0x00000006ff050210 */ /* 0x002fe40000ffe4ff */
[----:B------:R0:W1:Y:S04]  /*8e20*/  SHFL.IDX PT, R6, R0, 0x5, 0x181f ;  /* 0x00b81f0000067f89 */ /* 0x00006800000e0000 */
[----:B------:R0:W-:Y:S03]  /*8e30*/  @P0 LDGSTS.E.BYPASS.LTC128B.128 [R7+0x1e400], desc[UR36][R4.64], !P2 ;  /* 0x1e40000004070fae */ /* 0x0001e6000d101d64 */
.L_x_101:
[----:B------:R-:W-:-:S13]  /*8e40*/  ISETP.GE.AND P0, PT, R35, 0x51, PT ;  /* 0x000000512300780c */ /* 0x000fda0003f06270 */
[----:B0-2---:R-:W-:Y:S02]  /*8e50*/  @P0 LEA R4, P1, R24, R14, 0x1 ;  /* 0x0000000e18040211 */ /* 0x005fe400078208ff */
[----:B------:R-:W-:-:S03]  /*8e60*/  @P0 LEA R3, R16, UR43, 0x1 ;  /* 0x0000002b10030c11 */ /* 0x000fc6000f8e08ff */
[----:B-1----:R-:W-:-:S05]  /*8e70*/  @P0 IMAD.X R5, RZ, RZ, R6, P1 ;  /* 0x000000ffff050224 */ /* 0x002fca00008e0606 */
[----:B------:R-:W-:Y:S01]  /*8e80*/  @!PT LDS RZ, [RZ] ;  /* 0x00000000fffff984 */ /* 0x000fe20000000800 */
[----:B------:R-:W-:Y:S01]  /*8e90*/  @!PT LDS RZ, [RZ] ;  /* 0x00000000fffff984 */ /* 0x000fe20000000800 */
[----:B------:R-:W-:Y:S01]  /*8ea0*/  @!PT LDS RZ, [RZ] ;  /* 0x00000000fffff984 */ /* 0x000fe20000000800 */
[----:B------:R0:W-:Y:S01]  /*8eb0*/  @P0 LDGSTS.E.BYPASS.LTC128B.128 [R3+0x1ec00], desc[UR36][R4.64], !P2 ;  /* 0x1ec0000004030fae */ /* 0x0001e2000d101d64 */
[----:B------:R-:W-:Y:S01]  /*8ec0*/  NOP ;  /* 0x0000000000007918 */ /* 0x000fe20000000000 */
[----:B------:R-:W-:Y:S02]  /*8ed0*/  SYNCS.ARRIVE.TRANS64.RED.A0T1 RZ, [UR43+0x22830], RZ ;  /* 0x022830ffffff79a7 */ /* 0x000fe4000820042b */
[----:B------:R-:W-:Y:S01]  /*8ee0*/  ARRIVES.LDGSTSBAR.64.TRANSCNT [UR43+0x22830] ;  /* 0x02283000ff0079b0 */ /* 0x000fe20008000aab */
[----:B------:R-:W-:Y:S01]  /*8ef0*/  NOP ;  /* 0x0000000000007918 */ /* 0x000fe20000000000 */
[----:B------:R-:W-:-:S13]  /*8f00*/  ISETP.NE.AND P2, PT, R34, 0x3, PT ;  /* 0x000000032200780c */ /* 0x000fda0003f45270 */
[----:B0-----:R-:W-:Y:S05]  /*8f10*/  @!P2 BRA `(.L_x_49) ;  /* 0x000000000004a947 */ /* 0x001fea0003800000 */
[----:B------:R-:W-:Y:S01]  /*8f20*/  BPT.TRAP 0x1 ;  /* 0x000000040000795c */ /* 0x000fe20000300000 */
.L_x_49:
[----:B------:R-:W-:Y:S01]  /*8f30*/  SYNCS.ARRIVE.TRANS64.A1T0 RZ, [UR43+0x22830], RZ ;  /* 0x022830ffffff79a7 */ /* 0x000fe2000810002b */
[----:B------:R-:W-:Y:S05]  /*8f40*/  WARPSYNC.ALL ;  /* 0x0000000000007948 */ /* 0x000fea0003800000 */
[----:B------:R-:W-:-:S04]  /*8f50*/  UIADD3 UR4, UR43, 0x18400, URZ ;  /* 0x000184002b047890 */ /* 0x000fc8000fffe03f */
[----:B------:R-:W-:Y:S01]  /*8f60*/  ULOP3.LUT UP0, URZ, UR4, 0x3ff, URZ, 0xc0, !UPT ;  /* 0x000003ff043f7892 */ /* 0x000fe2000f80c03f */
[----:B------:R-:W-:Y:S05]  /*8f70*/  BAR.SYNC.DEFER_BLOCKING 0x8, 0x180 ;  /* 0x0206000000007b1d */ /* 0x000fea0000010000 */
[----:B------:R-:W-:-:S13]  /*8f80*/  PLOP3.LUT P0, PT, PT, PT, UP0, 0x80, 0x0 ;  /* 0x000000000000781c */ /* 0x000fda0003f0f008 */
[----:B------:R-:W-:Y:S05]  /*8f90*/  @!P0 BRA `(.L_x_50) ;  /* 0x0000000000408947 */ /* 0x000fea0003800000 */
[----:B------:R-:W-:Y:S01]  /*8fa0*/  MOV R14, 0x0 ;  /* 0x00000000000e7802 */ /* 0x000fe20000000f00 */
[----:B------:R-:W-:Y:S01]  /*8fb0*/  ULDC.64 UR6, c[0x4][0x98] ;  /* 0x0100260000067ab9 */ /* 0x000fe20000000a00 */
[----:B------:R-:W-:Y:S01]  /*8fc0*/  ULDC.64 UR8, c[0x4][0xa0] ;  /* 0x0100280000087ab9 */ /* 0x000fe20000000a00 */
[----:B------:R-:W-:Y:S01]  /*8fd0*/  ULDC.64 UR4, c[0x4][0x20] ;  /* 0x0100080000047ab9 */ /* 0x000fe20000000a00 */
[----:B------:R-:W-:Y:S01]  /*8fe0*/  IMAD.U32 R4, RZ, RZ, UR6 ;  /* 0x00000006ff047e24 */ /* 0x000fe2000f8e00ff */
[----:B------:R-:W-:Y:S01]  /*8ff0*/  MOV R6, UR8 ;  /* 0x0000000800067c02 */ /* 0x000fe20008000f00 */
[----:B------:R-:W0:Y:S01]  /*9000*/  LDC.64 R14, c[0x4][R14] ;  /* 0x010000000e0e7b82 */ /* 0x000e220000000a00 */
[----:B------:R-:W-:Y:S01]  /*9010*/  IMAD.U32 R5, RZ, RZ, UR7 ;  /* 0x00000007ff057e24 */ /* 0x000fe2000f8e00ff */
[----:B------:R-:W-:Y:S01]  /*9020*/  MOV R8, 0x70 ;  /* 0x0000007000087802 */ /* 0x000fe20000000f00 */
[----:B------:R-:W-:Y:S02]  /*9030*/  IMAD.U32 R7, RZ, RZ, UR9 ;  /* 0x00000009ff077e24 */ /* 0x000fe4000f8e00ff */
[----:B------:R-:W-:-:S02]  /*9040*/  IMAD.U32 R10, RZ, RZ, UR4 ;  /* 0x00000004ff0a7e24 */ /* 0x000fc4000f8e00ff */
[----:B------:R-:W-:Y:S02]  /*9050*/  IMAD.U32 R11, RZ, RZ, UR5 ;  /* 0x00000005ff0b7e24 */ /* 0x000fe4000f8e00ff */
[----:B------:R-:W-:Y:S02]  /*9060*/  IMAD.MOV.U32 R12, RZ, RZ, 0x1 ;  /* 0x00000001ff0c7424 */ /* 0x000fe400078e00ff */
[----:B------:R-:W-:-:S07]  /*9070*/  IMAD.MOV.U32 R13, RZ, RZ, RZ ;  /* 0x000000ffff0d7224 */ /* 0x000fce00078e00ff */
[----:B------:R-:W-:-:S07]  /*9080*/  LEPC R20, `(.L_x_50) ;  /* 0x000000001014794e */ /* 0x000fce0000000000 */
[----:B0-----:R-:W-:Y:S05]  /*9090*/  CALL.ABS.NOINC R14 ;  /* 0x000000000e007343 */ /* 0x001fea0003c00000 */
.L_x_50:
[----:B------:R-:W0:Y:S01]  /*90a0*/  LDC R3, c[0x0][0x448] ;  /* 0x00011200ff037b82 */ /* 0x000e220000000800 */
[----:B------:R-:W-:Y:S01]  /*90b0*/  R2UR UR6, R19 ;  /* 0x00000000130672ca */ /* 0x000fe200000e0000 */
[----:B------:R-:W-:Y:S01]  /*90c0*/  IMAD R0, R32, 0x80, R26 ;  /* 0x0000008020007824 */ /* 0x000fe200078e021a */
[----:B------:R-:W-:Y:S01]  /*90d0*/  ULDC.64 UR8, c[0x0][0x2d8] ;  /* 0x0000b60000087ab9 */ /* 0x000fe20000000a00 */
[----:B------:R-:W-:Y:S01]  /*90e0*/  SHF.R.S32.HI R8, RZ, 0x1f, R33 ;  /* 0x0000001fff087819 */ /* 0x000fe20000011421 */
[----:B------:R-:W-:Y:S02]  /*90f0*/  UIMAD.WIDE.U32 UR4, UR40, UR8, URZ ;  /* 0x00000008280472a5 */ /* 0x000fe4000f8e003f */
[----:B------:R-:W-:-:S07]  /*9100*/  MOV R9, R0 ;  /* 0x0000000000097202 */ /* 0x000fce0000000f00 */
[----:B------:R-:W-:-:S04]  /*9110*/  UIMAD UR6, UR6, UR8, URZ ;  /* 0x00000008060672a4 */ /* 0x000fc8000f8e023f */
[----:B------:R-:W-:-:S03]  /*9120*/  UIMAD UR6, UR40, UR9, UR6 ;  /* 0x00000009280672a4 */ /* 0x000fc6000f8e0206 */
[----:B------:R-:W-:Y:S01]  /*9130*/  ULDC.64 UR8, c[0x0][0x2e0] ;  /* 0x0000b80000087ab9 */ /* 0x000fe20000000a00 */
[----:B------:R-:W-:Y:S01]  /*9140*/  UIADD3 UR6, UR5, UR6, URZ ;  /* 0x0000000605067290 */ /* 0x000fe2000fffe03f */
[----:B------:R-:W-:Y:S01]  /*9150*/  IMAD R8, R8, UR8, RZ ;  /* 0x0000000808087c24 */ /* 0x000fe2000f8e02ff */
[----:B0-----:R-:W-:-:S03]  /*9160*/  ISETP.NE.AND P0, PT, R3, 0x1, PT ;  /* 0x000000010300780c */ /* 0x001fc60003f05270 */
[----:B------:R-:W-:-:S10]  /*9170*/  IMAD R11, R33, UR9, R8 ;  /* 0x00000009210b7c24 */ /* 0x000fd4000f8e0208 */
[----:B------:R-:W0:Y:S08]  /*9180*/  @P0 LDC R5, c[0x0][0x44c] ;  /* 0x00011300ff050b82 */ /* 0x000e300000000800 */
[----:B------:R-:W1:Y:S01]  /*9190*/  @P0 LDC R7, c[0x0][0x450] ;  /* 0x00011400ff070b82 */ /* 0x000e620000000800 */
[----:B0-----:R-:W-:-:S04]  /*91a0*/  @P0 IMAD.HI.U32 R4, R0, R5, RZ ;  /* 0x0000000500040227 */ /* 0x001fc800078e00ff */
[----:B------:R-:W-:Y:S01]  /*91b0*/  IMAD.U32 R5, RZ, RZ, UR5 ;  /* 0x00000005ff057e24 */ /* 0x000fe2000f8e00ff */
[----:B-1----:R-:W-:Y:S01]  /*91c0*/  @P0 SHF.R.U32.HI R9, RZ, R7, R4 ;  /* 0x00000007ff090219 */ /* 0x002fe20000011604 */
[----:B------:R-:W-:Y:S01]  /*91d0*/  IMAD.U32 R4, RZ, RZ, UR4 ;  /* 0x00000004ff047e24 */ /* 0x000fe2000f8e00ff */
[----:B------:R-:W-:Y:S01]  /*91e0*/  ULDC.64 UR4, c[0x0][0x2d0] ;  /* 0x0000b40000047ab9 */ /* 0x000fe20000000a00 */
[----:B------:R-:W-:-:S03]  /*91f0*/  IMAD.U32 R7, RZ, RZ, UR6 ;  /* 0x00000006ff077e24 */ /* 0x000fc6000f8e00ff */
[----:B------:R-:W-:-:S05]  /*9200*/  MOV R6, R4 ;  /* 0x0000000400067202 */ /* 0x000fca0000000f00 */
[----:B------:R-:W-:Y:S01]  /*9210*/  IMAD.WIDE.U32 R4, R33, UR8, R6 ;  /* 0x0000000821047c25 */ /* 0x000fe2000f8e0006 */
[----:B------:R-:W-:-:S03]  /*9220*/  SHF.R.S32.HI R6, RZ, 0x1f, R9 ;  /* 0x0000001fff067819 */ /* 0x000fc60000011409 */
[----:B------:R-:W-:Y:S02]  /*9230*/  IMAD.MOV R7, RZ, RZ, -R9 ;  /* 0x000000ffff077224 */ /* 0x000fe400078e0a09 */
[----:B------:R-:W-:Y:S02]  /*9240*/  IMAD.IADD R5, R5, 0x1, R11 ;  /* 0x0000000105057824 */ /* 0x000fe400078e020b */
[----:B------:R-:W-:Y:S02]  /*9250*/  IMAD R7, R3, R7, R0 ;  /* 0x0000000703077224 */ /* 0x000fe400078e0200 */
[----:B------:R-:W-:Y:S02]  /*9260*/  IMAD R6, R6, UR4, RZ ;  /* 0x0000000406067c24 */ /* 0x000fe4000f8e02ff */
[----:B------:R-:W-:Y:S01]  /*9270*/  IMAD.WIDE.U32 R4, R9, UR4, R4 ;  /* 0x0000000409047c25 */ /* 0x000fe2000f8e0004 */
[----:B------:R-:W-:-:S03]  /*9280*/  SHF.R.S32.HI R0, RZ, 0x1f, R7 ;  /* 0x0000001fff007819 */ /* 0x000fc60000011407 */
[----:B------:R-:W-:Y:S01]  /*9290*/  IMAD R11, R9, UR5, R6 ;  /* 0x00000005090b7c24 */ /* 0x000fe2000f8e0206 */
[----:B------:R-:W-:Y:S02]  /*92a0*/  ULDC.64 UR4, c[0x0][0x2c8] ;  /* 0x0000b20000047ab9 */ /* 0x000fe40000000a00 */
[----:B------:R-:W-:Y:S02]  /*92b0*/  IMAD R0, R0, UR4, RZ ;  /* 0x0000000400007c24 */ /* 0x000fe4000f8e02ff */
[----:B------:R-:W-:Y:S02]  /*92c0*/  IMAD.IADD R5, R5, 0x1, R11 ;  /* 0x0000000105057824 */ /* 0x000fe400078e020b */
[C---:B------:R-:W-:Y:S02]  /*92d0*/  IMAD R9, R7.reuse, UR5, R0 ;  /* 0x0000000507097c24 */ /* 0x040fe4000f8e0200 */
[----:B------:R-:W-:Y:S01]  /*92e0*/  IMAD.WIDE.U32 R4, R7, UR4, R4 ;  /* 0x0000000407047c25 */ /* 0x000fe2000f8e0004 */
[----:B------:R-:W-:-:S04]  /*92f0*/  ULDC.64 UR4, c[0x0][0x280] ;  /* 0x0000a00000047ab9 */ /* 0x000fc80000000a00 */
[----:B------:R-:W-:Y:S02]  /*9300*/  IADD3 R5, R5, R9, RZ ;  /* 0x0000000905057210 */ /* 0x000fe40007ffe0ff */
[----:B------:R-:W-:Y:S01]  /*9310*/  LEA R6, P0, R4, UR4, 0x1 ;  /* 0x0000000404067c11 */ /* 0x000fe2000f8008ff */
[----:B------:R-:W-:Y:S02]  /*9320*/  ULDC UR4, c[0x0][0x2b8] ;  /* 0x0000ae0000047ab9 */ /* 0x000fe40000000800 */
[----:B------:R-:W-:Y:S02]  /*9330*/  ISETP.GE.AND P1, PT, R24, UR4, PT ;  /* 0x0000000418007c0c */ /* 0x000fe4000bf26270 */
[----:B------:R-:W-:Y:S01]  /*9340*/  LEA.HI.X R0, R4, UR5, R5, 0x1, P0 ;  /* 0x0000000504007c11 */ /* 0x000fe200080f0c05 */
[----:B------:R-:W-:-:S03]  /*9350*/  UMOV UR5, 0xffffffff ;  /* 0xffffffff00057882 */ /* 0x000fc60000000000 */
[----:B------:R-:W-:Y:S07]  /*9360*/  BRA.DIV UR5, `(.L_x_51) ;  /* 0x0000002605fc7947 */ /* 0x000fee000b800000 */
[----:B------:R-:W0:Y:S01]  /*9370*/  SHFL.IDX PT, R14, R6, RZ, 0x181f ;  /* 0x00181fff060e7589 */ /* 0x000e2200000e0000 */
[----:B------:R-:W-:Y:S01]  /*9380*/  ULDC UR4, c[0x0][0x288] ;  /* 0x0000a20000047ab9 */ /* 0x000fe20000000800 */
[----:B------:R-:W-:Y:S02]  /*9390*/  IMAD R32, R32, 0x80, R27 ;  /* 0x0000008020207824 */ /* 0x000fe400078e021b */
[----:B------:R-:W1:Y:S01]  /*93a0*/  SHFL.IDX PT, R4, R0, RZ, 0x181f ;  /* 0x00181fff00047589 */ /* 0x000e6200000e0000 */
[----:B------:R-:W-:Y:S02]  /*93b0*/  IMAD R3, R3, UR4, RZ ;  /* 0x0000000403037c24 */ /* 0x000fe4000f8e02ff */
[C---:B------:R-:W-:Y:S01]  /*93c0*/  IADD3 R8, R32.reuse, 0x10, RZ ;  /* 0x0000001020087810 */ /* 0x040fe20007ffe0ff */
[----:B------:R-:W-:Y:S02]  /*93d0*/  SHFL.IDX PT, R7, R0, 0x1, 0x181f ;  /* 0x00381f0000077f89 */ /* 0x000fe400000e0000 */
[----:B------:R-:W-:-:S13]  /*93e0*/  ISETP.GE.AND P0, PT, R32, R3, PT ;  /* 0x000000032000720c */ /* 0x000fda0003f06270 */
[----:B------:R-:W-:Y:S02]  /*93f0*/  @!P0 LEA R9, R16, UR43, 0x1 ;  /* 0x0000002b10098c11 */ /* 0x000fe4000f8e08ff */
[----:B0-----:R-:W-:-:S05]  /*9400*/  @!P0 LEA R14, P2, R24, R14, 0x1 ;  /* 0x0000000e180e8211 */ /* 0x001fca00078408ff */
[----:B-1----:R-:W-:Y:S02]  /*9410*/  @!P0 IMAD.X R5, RZ, RZ, R4, P2 ;  /* 0x000000ffff058224 */ /* 0x002fe400010e0604 */
[----:B------:R-:W-:Y:S02]  /*9420*/  @!P0 IMAD.MOV.U32 R4, RZ, RZ, R14 ;  /* 0x000000ffff048224 */ /* 0x000fe400078e000e */
[----:B------:R-:W0:Y:S04]  /*9430*/  SHFL.IDX PT, R14, R6, 0x1, 0x181f ;  /* 0x00381f00060e7f89 */ /* 0x000e2800000e0000 */
[----:B------:R0:W-:Y:S01]  /*9440*/  @!P0 LDGSTS.E.BYPASS.LTC128B.128 [R9+0x18400], desc[UR36][R4.64], !P1 ;  /* 0x1840000004098fae */ /* 0x0001e2000c901d64 */
[----:B------:R-:W-:Y:S01]  /*9450*/  ISETP.GE.AND P0, PT, R8, R3, PT ;  /* 0x000000030800720c */ /* 0x000fe20003f06270 */
[----:B------:R-:W-:-:S12]  /*9460*/  VIADD R8, R32, 0x20 ;  /* 0x0000002020087836 */ /* 0x000fd80000000000 */
[----:B------:R-:W-:Y:S02]  /*9470*/  @!P0 LEA R21, R16, UR43, 0x1 ;  /* 0x0000002b10158c11 */ /* 0x000fe4000f8e08ff */
[----:B0-----:R-:W-:Y:S02]  /*9480*/  @!P0 LEA R4, P2, R24, R14, 0x1 ;  /* 0x0000000e18048211 */ /* 0x001fe400078408ff */
[----:B------:R-:W0:Y:S03]  /*9490*/  SHFL.IDX PT, R14, R6, 0x2, 0x181f ;  /* 0x00581f00060e7f89 */ /* 0x000e2600000e0000 */
[----:B------:R-:W-:Y:S02]  /*94a0*/  @!P0 IMAD.X R5, RZ, RZ, R7, P2 ;  /* 0x000000ffff058224 */ /* 0x000fe400010e0607 */
[----:B------:R-:W1:Y:S04]  /*94b0*/  SHFL.IDX PT, R7, R0, 0x2, 0x181f ;  /* 0x00581f0000077f89 */ /* 0x000e6800000e0000 */
[----:B------:R0:W-:Y:S01]  /*94c0*/  @!P0 LDGSTS.E.BYPASS.LTC128B.128 [R21+0x18c00], desc[UR36][R4.64], !P1 ;  /* 0x18c0000004158fae */ /* 0x0001e2000c901d64 */
[----:B------:R-:W-:-:S02]  /*94d0*/  ISETP.GE.AND P0, PT, R8, R3, PT ;  /* 0x000000030800720c */ /* 0x000fc40003f06270 */
[----:B------:R-:W-:-:S11]  /*94e0*/  IADD3 R8, R32, 0x30, RZ ;  /* 0x0000003020087810 */ /* 0x000fd60007ffe0ff */
[----:B------:R-:W-:Y:S02]  /*94f0*/  @!P0 LEA R9, R16, UR43, 0x1 ;  /* 0x0000002b10098c11 */ /* 0x000fe4000f8e08ff */
[----:B0-----:R-:W-:Y:S02]  /*9500*/  @!P0 LEA R4, P2, R24, R14, 0x1 ;  /* 0x0000000e18048211 */ /* 0x001fe400078408ff */
[----:B------:R-:W0:Y:S03]  /*9510*/  SHFL.IDX PT, R14, R6, 0x3, 0x181f ;  /* 0x00781f00060e7f89 */ /* 0x000e2600000e0000 */
[----:B-1----:R-:W-:Y:S02]  /*9520*/  @!P0 IMAD.X R5, RZ, RZ, R7, P2 ;  /* 0x000000ffff058224 */ /* 0x002fe400010e0607 */
[----:B------:R-:W1:Y:S04]  /*9530*/  SHFL.IDX PT, R7, R0, 0x3, 0x181f ;  /* 0x00781f0000077f89 */ /* 0x000e6800000e0000 */
[----:B------:R0:W-:Y:S01]  /*9540*/  @!P0 LDGSTS.E.BYPASS.LTC128B.128 [R9+0x19400], desc[UR36][R4.64], !P1 ;  /* 0x1940000004098fae */ /* 0x0001e2000c901d64 */
[----:B------:R-:W-:Y:S01]  /*9550*/  ISETP.GE.AND P0, PT, R8, R3, PT ;  /* 0x000000030800720c */ /* 0x000fe20003f06270 */
[----:B------:R-:W-:-:S12]  /*9560*/  VIADD R8, R32, 0x40 ;  /* 0x0000004020087836 */ /* 0x000fd80000000000 */
[----:B------:R-:W-:Y:S02]  /*9570*/  @!P0 LEA R21, R16, UR43, 0x1 ;  /* 0x0000002b10158c11 */ /* 0x000fe4000f8e08ff */
[----:B0-----:R-:W-:Y:S02]  /*9580*/  @!P0 LEA R4, P2, R24, R14, 0x1 ;  /* 0x0000000e18048211 */ /* 0x001fe400078408ff */
[----:B------:R-:W0:Y:S03]  /*9590*/  SHFL.IDX PT, R14, R6, 0x4, 0x181f ;  /* 0x00981f00060e7f89 */ /* 0x000e2600000e0000 */
[----:B-1----:R-:W-:Y:S02]  /*95a0*/  @!P0 IMAD.X R5, RZ, RZ, R7, P2 ;  /* 0x000000ffff058224 */ /* 0x002fe400010e0607 */
        /* <DEDUP_REMOVED lines=18> */
[----:B------:R-:W-:-:S13]  /*96d0*/  ISETP.GE.AND P0, PT, R8, R3, PT ;  /* 0x000000030800720c */ /* 0x000fda0003f06270 */
[----:B------:R-:W-:Y:S02]  /*96e0*/  @!P0 LEA R9, R16, UR43, 0x1 ;  /* 0x0000002b10098c11 */ /* 0x000fe4000f8e08ff */
[----:B0-----:R-:W-:Y:S02]  /*96f0*/  @!P0 LEA R4, P2, R24, R14, 0x1 ;  /* 0x0000000e18048211 */ /* 0x001fe400078408ff */
[----:B------:R0:W2:Y:S03]  /*9700*/  SHFL.IDX PT, R14, R6, 0x7, 0x181f ;  /* 0x00f81f00060e7f89 */ /* 0x0000a600000e0000 */
[----:B-1----:R-:W-:Y:S02]  /*9710*/  @!P0 IMAD.X R5, RZ, RZ, R7, P2 ;  /* 0x000000ffff058224 */ /* 0x002fe400010e0607 */
[----:B------:R0:W1:Y:S04]  /*9720*/  SHFL.IDX PT, R7, R0, 0x7, 0x181f ;  /* 0x00f81f0000077f89 */ /* 0x00006800000e0000 */
[----:B------:R0:W-:Y:S02]  /*9730*/  @!P0 LDGSTS.E.BYPASS.LTC128B.128 [R9+0x1b400], desc[UR36][R4.64], !P1 ;  /* 0x1b40000004098fae */ /* 0x0001e4000c901d64 */
.L_x_118:
[----:B------:R-:W-:Y:S01]  /*9740*/  IADD3 R32, R32, 0x70, RZ ;  /* 0x0000007020207810 */ /* 0x000fe20007ffe0ff */
[----:B0-----:R-:W-:-:S03]  /*9750*/  IMAD.MOV.U32 R0, RZ, RZ, 0x1 ;  /* 0x00000001ff007424 */ /* 0x001fc600078e00ff */
[----:B------:R-:W-:Y:S02]  /*9760*/  ISETP.GE.AND P0, PT, R32, R3, PT ;  /* 0x000000032000720c */ /* 0x000fe40003f06270 */
[----:B------:R-:W-:-:S11]  /*9770*/  SHF.L.U32 R0, R0, 0x1f, RZ ;  /* 0x0000001f00007819 */ /* 0x000fd600000006ff */
[----:B--2---:R-:W-:Y:S02]  /*9780*/  @!P0 LEA R4, P2, R24, R14, 0x1 ;  /* 0x0000000e18048211 */ /* 0x004fe400078408ff */
[----:B------:R-:W-:-:S03]  /*9790*/  @!P0 LEA R3, R16, UR43, 0x1 ;  /* 0x0000002b10038c11 */ /* 0x000fc6000f8e08ff */
[----:B-1----:R-:W-:-:S05]  /*97a0*/  @!P0 IMAD.X R5, RZ, RZ, R7, P2 ;  /* 0x000000ffff058224 */ /* 0x002fca00010e0607 */
[----:B------:R-:W-:Y:S01]  /*97b0*/  @!PT LDS RZ, [RZ] ;  /* 0x00000000fffff984 */ /* 0x000fe20000000800 */
[----:B------:R-:W-:Y:S01]  /*97c0*/  @!PT LDS RZ, [RZ] ;  /* 0x00000000fffff984 */ /* 0x000fe20000000800 */
[----:B------:R-:W-:Y:S01]  /*97d0*/  @!PT LDS RZ, [RZ] ;  /* 0x00000000fffff984 */ /* 0x000fe20000000800 */
[----:B------:R0:W-:Y:S01]  /*97e0*/  @!P0 LDGSTS.E.BYPASS.LTC128B.128 [R3+0x1bc00], desc[UR36][R4.64], !P1 ;  /* 0x1bc0000004038fae */ /* 0x0001e2000c901d64 */
[----:B------:R-:W-:Y:S01]  /*97f0*/  NOP ;  /* 0x0000000000007918 */ /* 0x000fe20000000000 */
[----:B------:R-:W-:Y:S02]  /*9800*/  SYNCS.ARRIVE.TRANS64.RED.A0T1 RZ, [UR43+0x22800], RZ ;  /* 0x022800ffffff79a7 */ /* 0x000fe4000820042b */
[----:B------:R-:W-:Y:S01]  /*9810*/  ARRIVES.LDGSTSBAR.64.TRANSCNT [UR43+0x22800] ;  /* 0x02280000ff0079b0 */ /* 0x000fe20008000aab */
[----:B------:R-:W-:Y:S01]  /*9820*/  NOP ;  /* 0x0000000000007918 */ /* 0x000fe20000000000 */
[----:B------:R-:W-:Y:S01]  /*9830*/  SYNCS.ARRIVE.TRANS64.A1T0 RZ, [UR43+0x22800], RZ ;  /* 0x022800ffffff79a7 */ /* 0x000fe2000810002b */
[----:B------:R-:W1:Y:S02]  /*9840*/  SYNCS.PHASECHK.TRANS64.TRYWAIT P0, [UR43+0x22820], R0 ;  /* 0x02282000ff0075a7 */ /* 0x000e64000800016b */
[----:B01----:R-:W-:Y:S05]  /*9850*/  @!P0 BRA `(.L_x_52) ;  /* 0x0000002c00148947 */ /* 0x003fea0003800000 */
.L_x_119:
[----:B------:R-:W-:-:S13]  /*9860*/  ISETP.NE.AND P0, PT, R34, 0x3, PT ;  /* 0x000000032200780c */ /* 0x000fda0003f05270 */
[----:B------:R-:W-:Y:S05]  /*9870*/  @!P0 BRA `(.L_x_53) ;  /* 0x0000000000048947 */ /* 0x000fea0003800000 */
[----:B------:R-:W-:Y:S01]  /*9880*/  BPT.TRAP 0x1 ;  /* 0x000000040000795c */ /* 0x000fe20000300000 */
.L_x_53:
[----:B------:R-:W1:Y:S02]  /*9890*/  SYNCS.PHASECHK.TRANS64.TRYWAIT P0, [UR43+0x22860], R0 ;  /* 0x02286000ff0075a7 */ /* 0x000e64000800016b */
[----:B-1----:R-:W-:Y:S05]  /*98a0*/  @!P0 BRA `(.L_x_54) ;  /* 0x0000002c00188947 */ /* 0x002fea0003800000 */
.L_x_120:
[----:B------:R-:W-:Y:S01]  /*98b0*/  ULDC.64 UR4, c[0x0][0x328] ;  /* 0x0000ca0000047ab9 */ /* 0x000fe20000000a00 */
[----:B------:R-:W-:Y:S01]  /*98c0*/  ULDC.64 UR6, c[0x0][0x338] ;  /* 0x0000ce0000067ab9 */ /* 0x000fe20000000a00 */
[----:B------:R-:W-:Y:S01]  /*98d0*/  IMAD R17, R17, UR4, RZ ;  /* 0x0000000411117c24 */ /* 0x000fe2000f8e02ff */
[----:B------:R-:W-:Y:S01]  /*98e0*/  LOP3.LUT P3, RZ, R23, 0x10, RZ, 0xc0, !PT ;  /* 0x0000001017ff7812 */ /* 0x000fe2000786c0ff */
[C---:B------:R-:W-:Y:S01]  /*98f0*/  IMAD.WIDE.U32 R4, R22.reuse, UR4, RZ ;  /* 0x0000000416047c25 */ /* 0x040fe2000f8e00ff */
[----:B------:R-:W-:Y:S02]  /*9900*/  R2UR UR4, R19 ;  /* 0x00000000130472ca */ /* 0x000fe400000e0000 */
[C---:B------:R-:W-:Y:S01]  /*9910*/  LOP3.LUT P2, RZ, R23.reuse, 0x8, RZ, 0xc0, !PT ;  /* 0x0000000817ff7812 */ /* 0x040fe2000784c0ff */
[----:B------:R-:W-:Y:S01]  /*9920*/  IMAD R17, R22, UR5, R17 ;  /* 0x0000000516117c24 */ /* 0x000fe2000f8e0211 */
[----:B------:R-:W-:Y:S01]  /*9930*/  LOP3.LUT P1, RZ, R23, 0x4, RZ, 0xc0, !PT ;  /* 0x0000000417ff7812 */ /* 0x000fe2000782c0ff */
[----:B0-----:R-:W-:Y:S01]  /*9940*/  IMAD R3, R37, UR6, RZ ;  /* 0x0000000625037c24 */ /* 0x001fe2000f8e02ff */
[----:B------:R-:W-:Y:S01]  /*9950*/  SEL R0, RZ, 0x4, P2 ;  /* 0x00000004ff007807 */ /* 0x000fe20001000000 */
[----:B------:R-:W-:Y:S01]  /*9960*/  IMAD.IADD R5, R5, 0x1, R17 ;  /* 0x0000000105057824 */ /* 0x000fe200078e0211 */
[----:B------:R-:W-:Y:S01]  /*9970*/  SEL R7, RZ, 0x8, P1 ;  /* 0x00000008ff077807 */ /* 0x000fe20000800000 */
[C---:B------:R-:W-:Y:S01]  /*9980*/  IMAD R3, R36.reuse, UR7, R3 ;  /* 0x0000000724037c24 */ /* 0x040fe2000f8e0203 */
[----:B------:R-:W-:Y:S01]  /*9990*/  LOP3.LUT P4, RZ, R23, 0x1, RZ, 0xc0, !PT ;  /* 0x0000000117ff7812 */ /* 0x000fe2000788c0ff */
[----:B------:R-:W-:Y:S01]  /*99a0*/  IMAD.WIDE.U32 R4, R36, UR6, R4 ;  /* 0x0000000624047c25 */ /* 0x000fe2000f8e0004 */
[----:B------:R-:W-:-:S02]  /*99b0*/  ULDC.64 UR6, c[0x0][0x330] ;  /* 0x0000cc0000067ab9 */ /* 0x000fc40000000a00 */
[----:B------:R-:W-:Y:S02]  /*99c0*/  UIMAD UR4, UR4, UR6, URZ ;  /* 0x00000006040472a4 */ /* 0x000fe4000f8e023f */
[----:B------:R-:W-:Y:S01]  /*99d0*/  IADD3 R5, R5, R3, RZ ;  /* 0x0000000305057210 */ /* 0x000fe20007ffe0ff */
[----:B------:R-:W-:Y:S01]  /*99e0*/  IMAD.U32 R3, RZ, RZ, UR6 ;  /* 0x00000006ff037e24 */ /* 0x000fe2000f8e00ff */
[----:B------:R-:W-:-:S03]  /*99f0*/  UIMAD UR4, UR40, UR7, UR4 ;  /* 0x00000007280472a4 */ /* 0x000fc6000f8e0204 */
[----:B------:R-:W-:Y:S01]  /*9a00*/  IMAD.WIDE.U32 R4, R3, UR40, R4 ;  /* 0x0000002803047c25 */ /* 0x000fe2000f8e0004 */
[----:B------:R-:W-:-:S03]  /*9a10*/  ULDC.64 UR6, c[0x0][0x318] ;  /* 0x0000c60000067ab9 */ /* 0x000fc60000000a00 */
[----:B------:R-:W-:Y:S01]  /*9a20*/  VIADD R3, R5, UR4 ;  /* 0x0000000405037c36 */ /* 0x000fe20008000000 */
[----:B------:R-:W-:Y:S01]  /*9a30*/  SEL R5, RZ, 0x2, P3 ;  /* 0x00000002ff057807 */ /* 0x000fe20001800000 */
[----:B------:R-:W-:Y:S01]  /*9a40*/  UMOV UR4, 0xffffffff ;  /* 0xffffffff00047882 */ /* 0x000fe20000000000 */
[----:B------:R-:W-:Y:S02]  /*9a50*/  LEA R17, P0, R4, UR6, 0x1 ;  /* 0x0000000604117c11 */ /* 0x000fe4000f8008ff */
[----:B------:R-:W-:Y:S02]  /*9a60*/  IADD3 R0, R0, R5, R18 ;  /* 0x0000000500007210 */ /* 0x000fe40007ffe012 */
[----:B------:R-:W-:-:S03]  /*9a70*/  LEA.HI.X R3, R4, UR7, R3, 0x1, P0 ;  /* 0x0000000704037c11 */ /* 0x000fc600080f0c03 */
[----:B------:R-:W-:Y:S01]  /*9a80*/  IMAD.IADD R6, R0, 0x1, R7 ;  /* 0x0000000100067824 */ /* 0x000fe200078e0207 */
[----:B------:R-:W-:Y:S06]  /*9a90*/  BRA.DIV UR4, `(.L_x_55) ;  /* 0x0000002a04b47947 */ /* 0x000fec000b800000 */
[----:B------:R-:W0:Y:S01]  /*9aa0*/  SHFL.IDX PT, R14, R17, RZ, 0x181f ;  /* 0x00181fff110e7589 */ /* 0x000e2200000e0000 */
[----:B------:R-:W-:Y:S02]  /*9ab0*/  SHF.L.U32 R24, R24, 0x1, RZ ;  /* 0x0000000118187819 */ /* 0x000fe400000006ff */
[----:B------:R-:W-:Y:S01]  /*9ac0*/  LEA R21, R16, UR43, 0x1 ;  /* 0x0000002b10157c11 */ /* 0x000fe2000f8e08ff */
[----:B------:R-:W1:Y:S01]  /*9ad0*/  SHFL.IDX PT, R0, R3, RZ, 0x181f ;  /* 0x00181fff03007589 */ /* 0x000e6200000e0000 */
[C---:B------:R-:W-:Y:S02]  /*9ae0*/  LOP3.LUT P2, RZ, R6.reuse, 0x2, RZ, 0xc0, !PT ;  /* 0x0000000206ff7812 */ /* 0x040fe4000784c0ff */
[----:B------:R-:W-:Y:S02]  /*9af0*/  LOP3.LUT P1, RZ, R6, 0x4, RZ, 0xc0, !PT ;  /* 0x0000000406ff7812 */ /* 0x000fe4000782c0ff */
[----:B0-----:R-:W-:Y:S02]  /*9b00*/  IADD3 R4, P0, R14, R24, RZ ;  /* 0x000000180e047210 */ /* 0x001fe40007f1e0ff */
[----:B------:R-:W0:Y:S03]  /*9b10*/  SHFL.IDX PT, R14, R17, 0x1, 0x181f ;  /* 0x00381f00110e7f89 */ /* 0x000e2600000e0000 */
[----:B-1----:R-:W-:-:S02]  /*9b20*/  IMAD.X R5, RZ, RZ, R0, P0 ;  /* 0x000000ffff057224 */ /* 0x002fc400000e0600 */
[----:B------:R-:W1:Y:S01]  /*9b30*/  SHFL.IDX PT, R0, R3, 0x1, 0x181f ;  /* 0x00381f0003007f89 */ /* 0x000e6200000e0000 */
[----:B0-----:R-:W-:-:S03]  /*9b40*/  IADD3 R10, P0, R14, R24, RZ ;  /* 0x000000180e0a7210 */ /* 0x001fc60007f1e0ff */
[----:B------:R-:W0:Y:S02]  /*9b50*/  SHFL.IDX PT, R14, R17, 0x2, 0x181f ;  /* 0x00581f00110e7f89 */ /* 0x000e2400000e0000 */
[----:B-1----:R-:W-:Y:S02]  /*9b60*/  IMAD.X R11, RZ, RZ, R0, P0 ;  /* 0x000000ffff0b7224 */ /* 0x002fe400000e0600 */
[----:B------:R-:W1:Y:S01]  /*9b70*/  SHFL.IDX PT, R0, R3, 0x2, 0x181f ;  /* 0x00581f0003007f89 */ /* 0x000e6200000e0000 */
[----:B0-----:R-:W-:-:S03]  /*9b80*/  IADD3 R8, P0, R14, R24, RZ ;  /* 0x000000180e087210 */ /* 0x001fc60007f1e0ff */
[----:B------:R-:W0:Y:S02]  /*9b90*/  SHFL.IDX PT, R14, R17, 0x3, 0x181f ;  /* 0x00781f00110e7f89 */ /* 0x000e2400000e0000 */
[----:B-1----:R-:W-:Y:S01]  /*9ba0*/  IMAD.X R9, RZ, RZ, R0, P0 ;  /* 0x000000ffff097224 */ /* 0x002fe200000e0600 */
[----:B------:R-:W-:Y:S01]  /*9bb0*/  ISETP.LT.OR P0, PT, R35, 0x1, P4 ;  /* 0x000000012300780c */ /* 0x000fe20002701670 */
[----:B------:R-:W1:-:S12]  /*9bc0*/  SHFL.IDX PT, R0, R3, 0x3, 0x181f ;  /* 0x00781f0003007f89 */ /* 0x000e5800000e0000 */
[----:B------:R-:W-:Y:S01]  /*9bd0*/  LDGSTS.E.BYPASS.LTC128B.128 [R21+0x400], desc[UR36][R4.64], !P0 ;  /* 0x0040000004157fae */ /* 0x000fe2000c101d64 */
[----:B------:R-:W-:-:S13]  /*9be0*/  ISETP.LT.OR P0, PT, R35, 0x1, !P2 ;  /* 0x000000012300780c */ /* 0x000fda0005701670 */
[----:B------:R-:W-:Y:S01]  /*9bf0*/  LDGSTS.E.BYPASS.LTC128B.128 [R21+0x3400], desc[UR36][R4.64+0x80], !P0 ;  /* 0x0340008004157fae */ /* 0x000fe2000c101d64 */
[----:B------:R-:W-:-:S13]  /*9c00*/  ISETP.LT.OR P0, PT, R35, 0x1, !P1 ;  /* 0x000000012300780c */ /* 0x000fda0004f01670 */
[----:B------:R-:W-:Y:S01]  /*9c10*/  LDGSTS.E.BYPASS.LTC128B.128 [R21+0x6400], desc[UR36][R4.64+0x100], !P0 ;  /* 0x0640010004157fae */ /* 0x000fe2000c101d64 */
[----:B------:R-:W-:-:S04]  /*9c20*/  LOP3.LUT P0, RZ, R6, 0x8, RZ, 0xc0, !PT ;  /* 0x0000000806ff7812 */ /* 0x000fc8000780c0ff */
[----:B------:R-:W-:-:S13]  /*9c30*/  ISETP.LT.OR P3, PT, R35, 0x1, !P0 ;  /* 0x000000012300780c */ /* 0x000fda0004761670 */
[----:B------:R2:W-:Y:S01]  /*9c40*/  LDGSTS.E.BYPASS.LTC128B.128 [R21+0x9400], desc[UR36][R4.64+0x180], !P3 ;  /* 0x0940018004157fae */ /* 0x0005e2000d901d64 */
[----:B0-----:R-:W-:-:S03]  /*9c50*/  IADD3 R6, P3, R14, R24, RZ ;  /* 0x000000180e067210 */ /* 0x001fc60007f7e0ff */
[----:B------:R-:W2:Y:S01]  /*9c60*/  SHFL.IDX PT, R14, R17, 0x4, 0x181f ;  /* 0x00981f00110e7f89 */ /* 0x000ea200000e0000 */
[----:B-1----:R-:W-:Y:S02]  /*9c70*/  IADD3.X R7, RZ, R0, RZ, P3, !PT ;  /* 0x00000000ff077210 */ /* 0x002fe40001ffe4ff */
[C---:B------:R-:W-:Y:S01]  /*9c80*/  ISETP.LT.OR P3, PT, R35.reuse, 0x11, P4 ;  /* 0x000000112300780c */ /* 0x040fe20002761670 */
[----:B------:R-:W0:Y:S04]  /*9c90*/  SHFL.IDX PT, R0, R3, 0x4, 0x181f ;  /* 0x00981f0003007f89 */ /* 0x000e2800000e0000 */
[----:B------:R-:W1:Y:S08]  /*9ca0*/  SHFL.IDX PT, R3, R3, 0x5, 0x181f ;  /* 0x00b81f0003037f89 */ /* 0x000e7000000e0000 */
[----:B------:R-:W-:Y:S01]  /*9cb0*/  LDGSTS.E.BYPASS.LTC128B.128 [R21+0xc00], desc[UR36][R10.64], !P3 ;  /* 0x00c000000a157fae */ /* 0x000fe2000d901d64 */
[----:B------:R-:W-:-:S13]  /*9cc0*/  ISETP.LT.OR P3, PT, R35, 0x11, !P2 ;  /* 0x000000112300780c */ /* 0x000fda0005761670 */
[----:B------:R-:W-:Y:S01]  /*9cd0*/  LDGSTS.E.BYPASS.LTC128B.128 [R21+0x3c00], desc[UR36][R10.64+0x80], !P3 ;  /* 0x03c000800a157fae */ /* 0x000fe2000d901d64 */
[----:B------:R-:W-:-:S13]  /*9ce0*/  ISETP.LT.OR P3, PT, R35, 0x11, !P1 ;  /* 0x000000112300780c */ /* 0x000fda0004f61670 */
[----:B------:R-:W-:Y:S01]  /*9cf0*/  LDGSTS.E.BYPASS.LTC128B.128 [R21+0x6c00], desc[UR36][R10.64+0x100], !P3 ;  /* 0x06c001000a157fae */ /* 0x000fe2000d901d64 */
[----:B------:R-:W-:-:S13]  /*9d00*/  ISETP.LT.OR P3, PT, R35, 0x11, !P0 ;  /* 0x000000112300780c */ /* 0x000fda0004761670 */
[----:B------:R-:W-:Y:S01]  /*9d10*/  LDGSTS.E.BYPASS.LTC128B.128 [R21+0x9c00], desc[UR36][R10.64+0x180], !P3 ;  /* 0x09c001800a157fae */ /* 0x000fe2000d901d64 */
[----:B--2---:R-:W-:-:S03]  /*9d20*/  IADD3 R4, P3, R14, R24, RZ ;  /* 0x000000180e047210 */ /* 0x004fc60007f7e0ff */
[----:B------:R2:W3:Y:S02]  /*9d30*/  SHFL.IDX PT, R14, R17, 0x5, 0x181f ;  /* 0x00b81f00110e7f89 */ /* 0x0004e400000e0000 */
[----:B0-----:R-:W-:Y:S01]  /*9d40*/  IMAD.X R5, RZ, RZ, R0, P3 ;  /* 0x000000ffff057224 */ /* 0x001fe200018e0600 */
[----:B------:R-:W-:Y:S01]  /*9d50*/  ISETP.LT.OR P3, PT, R35, 0x21, P4 ;  /* 0x000000212300780c */ /* 0x000fe20002761670 */
[----:B------:R-:W-:-:S12]  /*9d60*/  VIADD R0, R21, 0x400 ;  /* 0x0000040015007836 */ /* 0x000fd80000000000 */
[----:B------:R-:W-:Y:S01]  /*9d70*/  LDGSTS.E.BYPASS.LTC128B.128 [R21+0x1400], desc[UR36][R8.64], !P3 ;  /* 0x0140000008157fae */ /* 0x000fe2000d901d64 */
[----:B------:R-:W-:-:S13]  /*9d80*/  ISETP.LT.OR P3, PT, R35, 0x21, !P2 ;  /* 0x000000212300780c */ /* 0x000fda0005761670 */
[----:B------:R-:W-:Y:S01]  /*9d90*/  LDGSTS.E.BYPASS.LTC128B.128 [R21+0x4400], desc[UR36][R8.64+0x80], !P3 ;  /* 0x0440008008157fae */ /* 0x000fe2000d901d64 */
[----:B------:R-:W-:-:S13]  /*9da0*/  ISETP.LT.OR P3, PT, R35, 0x21, !P1 ;  /* 0x000000212300780c */ /* 0x000fda0004f61670 */
[----:B------:R-:W-:Y:S01]  /*9db0*/  LDGSTS.E.BYPASS.LTC128B.128 [R21+0x7400], desc[UR36][R8.64+0x100], !P3 ;  /* 0x0740010008157fae */ /* 0x000fe2000d901d64 */
[----:B------:R-:W-:-:S13]  /*9dc0*/  ISETP.LT.OR P3, PT, R35, 0x21, !P0 ;  /* 0x000000212300780c */ /* 0x000fda0004761670 */
[----:B------:R0:W-:Y:S01]  /*9dd0*/  LDGSTS.E.BYPASS.LTC128B.128 [R21+0xa400], desc[UR36][R8.64+0x180], !P3 ;  /* 0x0a40018008157fae */ /* 0x0001e2000d901d64 */
[----:B------:R-:W-:Y:S01]  /*9de0*/  ISETP.LT.OR P3, PT, R35, 0x31, P4 ;  /* 0x000000312300780c */ /* 0x000fe20002761670 */
[----:B0-----:R-:W-:-:S12]  /*9df0*/  IMAD.MOV.U32 R8, RZ, RZ, RZ ;  /* 0x000000ffff087224 */ /* 0x001fd800078e00ff */
[----:B------:R2:W-:Y:S01]  /*9e00*/  LDGSTS.E.BYPASS.LTC128B.128 [R21+0x1c00], desc[UR36][R6.64], !P3 ;  /* 0x01c0000006157fae */ /* 0x0005e2000d901d64 */
[----:B------:R-:W-:-:S13]  /*9e10*/  ISETP.LT.OR P3, PT, R35, 0x31, !P2 ;  /* 0x000000312300780c */ /* 0x000fda0005761670 */
[----:B------:R2:W-:Y:S01]  /*9e20*/  LDGSTS.E.BYPASS.LTC128B.128 [R21+0x4c00], desc[UR36][R6.64+0x80], !P3 ;  /* 0x04c0008006157fae */ /* 0x0005e2000d901d64 */
[----:B------:R-:W-:-:S13]  /*9e30*/  ISETP.LT.OR P3, PT, R35, 0x31, !P1 ;  /* 0x000000312300780c */ /* 0x000fda0004f61670 */
[----:B------:R2:W-:Y:S01]  /*9e40*/  LDGSTS.E.BYPASS.LTC128B.128 [R21+0x7c00], desc[UR36][R6.64+0x100], !P3 ;  /* 0x07c0010006157fae */ /* 0x0005e2000d901d64 */
[----:B------:R-:W-:-:S13]  /*9e50*/  ISETP.LT.OR P3, PT, R35, 0x31, !P0 ;  /* 0x000000312300780c */ /* 0x000fda0004761670 */
[----:B------:R2:W-:Y:S01]  /*9e60*/  LDGSTS.E.BYPASS.LTC128B.128 [R21+0xac00], desc[UR36][R6.64+0x180], !P3 ;  /* 0x0ac0018006157fae */ /* 0x0005e2000d901d64 */
[----:B------:R-:W-:-:S13]  /*9e70*/  ISETP.LT.OR P3, PT, R35, 0x41, P4 ;  /* 0x000000412300780c */ /* 0x000fda0002761670 */
[----:B------:R2:W-:Y:S01]  /*9e80*/  LDGSTS.E.BYPASS.LTC128B.128 [R21+0x2400], desc[UR36][R4.64], !P3 ;  /* 0x0240000004157fae */ /* 0x0005e2000d901d64 */
[----:B------:R-:W-:-:S13]  /*9e90*/  ISETP.LT.OR P3, PT, R35, 0x41, !P2 ;  /* 0x000000412300780c */ /* 0x000fda0005761670 */
[----:B------:R2:W-:Y:S01]  /*9ea0*/  LDGSTS.E.BYPASS.LTC128B.128 [R21+0x5400], desc[UR36][R4.64+0x80], !P3 ;  /* 0x0540008004157fae */ /* 0x0005e2000d901d64 */
[----:B------:R-:W-:-:S13]  /*9eb0*/  ISETP.LT.OR P3, PT, R35, 0x41, !P1 ;  /* 0x000000412300780c */ /* 0x000fda0004f61670 */
[----:B------:R2:W-:Y:S01]  /*9ec0*/  LDGSTS.E.BYPASS.LTC128B.128 [R21+0x8400], desc[UR36][R4.64+0x100], !P3 ;  /* 0x0840010004157fae */ /* 0x0005e2000d901d64 */
[----:B------:R-:W-:-:S13]  /*9ed0*/  ISETP.LT.OR P3, PT, R35, 0x41, !P0 ;  /* 0x000000412300780c */ /* 0x000fda0004761670 */
[----:B-1-3--:R2:W-:Y:S02]  /*9ee0*/  LDGSTS.E.BYPASS.LTC128B.128 [R21+0xb400], desc[UR36][R4.64+0x180], !P3 ;  /* 0x0b40018004157fae */ /* 0x00a5e4000d901d64 */
.L_x_134:
[----:B0-2---:R-:W-:Y:S02]  /*9ef0*/  IADD3 R4, P3, R14, R24, RZ ;  /* 0x000000180e047210 */ /* 0x005fe40007f7e0ff */
[C---:B------:R-:W-:Y:S02]  /*9f00*/  ISETP.LT.OR P2, PT, R35.reuse, 0x51, !P2 ;  /* 0x000000512300780c */ /* 0x040fe40005741670 */
[----:B------:R-:W-:Y:S02]  /*9f10*/  IADD3.X R5, RZ, R3, RZ, P3, !PT ;  /* 0x00000003ff057210 */ /* 0x000fe40001ffe4ff */
[C---:B------:R-:W-:Y:S02]  /*9f20*/  ISETP.LT.OR P3, PT, R35.reuse, 0x51, P4 ;  /* 0x000000512300780c */ /* 0x040fe40002761670 */
[C---:B------:R-:W-:Y:S02]  /*9f30*/  ISETP.LT.OR P1, PT, R35.reuse, 0x51, !P1 ;  /* 0x000000512300780c */ /* 0x040fe40004f21670 */
[----:B------:R-:W-:-:S09]  /*9f40*/  ISETP.LT.OR P0, PT, R35, 0x51, !P0 ;  /* 0x000000512300780c */ /* 0x000fd20004701670 */
[----:B------:R-:W-:Y:S01]  /*9f50*/  @!PT LDS RZ, [RZ] ;  /* 0x00000000fffff984 */ /* 0x000fe20000000800 */
[----:B------:R-:W-:Y:S01]  /*9f60*/  @!PT LDS RZ, [RZ] ;  /* 0x00000000fffff984 */ /* 0x000fe20000000800 */
[----:B------:R-:W-:Y:S01]  /*9f70*/  @!PT LDS RZ, [RZ] ;  /* 0x00000000fffff984 */ /* 0x000fe20000000800 */
[----:B------:R0:W-:Y:S04]  /*9f80*/  LDGSTS.E.BYPASS.LTC128B.128 [R21+0x2c00], desc[UR36][R4.64], !P3 ;  /* 0x02c0000004157fae */ /* 0x0001e8000d901d64 */
[----:B------:R0:W-:Y:S04]  /*9f90*/  LDGSTS.E.BYPASS.LTC128B.128 [R21+0x5c00], desc[UR36][R4.64+0x80], !P2 ;  /* 0x05c0008004157fae */ /* 0x0001e8000d101d64 */
[----:B------:R0:W-:Y:S04]  /*9fa0*/  LDGSTS.E.BYPASS.LTC128B.128 [R21+0x8c00], desc[UR36][R4.64+0x100], !P1 ;  /* 0x08c0010004157fae */ /* 0x0001e8000c901d64 */
[----:B------:R0:W-:Y:S01]  /*9fb0*/  LDGSTS.E.BYPASS.LTC128B.128 [R21+0xbc00], desc[UR36][R4.64+0x180], !P0 ;  /* 0x0bc0018004157fae */ /* 0x0001e2000c101d64 */
[----:B------:R-:W-:Y:S01]  /*9fc0*/  NOP ;  /* 0x0000000000007918 */ /* 0x000fe20000000000 */
[----:B------:R-:W-:Y:S02]  /*9fd0*/  SYNCS.ARRIVE.TRANS64.RED.A0T1 RZ, [UR43+0x22850], RZ ;  /* 0x022850ffffff79a7 */ /* 0x000fe4000820042b */
[----:B------:R-:W-:Y:S01]  /*9fe0*/  ARRIVES.LDGSTSBAR.64.TRANSCNT [UR43+0x22850] ;  /* 0x02285000ff0079b0 */ /* 0x000fe20008000aab */
[----:B------:R-:W-:Y:S01]  /*9ff0*/  NOP ;  /* 0x0000000000007918 */ /* 0x000fe20000000000 */
[----:B------:R-:W-:-:S13]  /*a000*/  ISETP.NE.AND P4, PT, R34, 0x3, PT ;  /* 0x000000032200780c */ /* 0x000fda0003f85270 */
[----:B0-----:R-:W-:Y:S05]  /*a010*/  @!P4 BRA `(.L_x_56) ;  /* 0x000000000004c947 */ /* 0x001fea0003800000 */
[----:B------:R-:W-:Y:S01]  /*a020*/  BPT.TRAP 0x1 ;  /* 0x000000040000795c */ /* 0x000fe20000300000 */
.L_x_56:
[----:B------:R-:W-:Y:S01]  /*a030*/  UIADD3 UR4, UR46, -0x2, URZ ;  /* 0xfffffffe2e047890 */ /* 0x000fe2000fffe03f */
[----:B------:R-:W-:Y:S01]  /*a040*/  SYNCS.ARRIVE.TRANS64.A1T0 RZ, [UR43+0x22850], RZ ;  /* 0x022850ffffff79a7 */ /* 0x000fe2000810002b */
[----:B------:R-:W-:Y:S01]  /*a050*/  BSSY B0, `(.L_x_40) ;  /* 0x00000e7000007945 */ /* 0x000fe20003800000 */
[----:B------:R-:W-:Y:S01]  /*a060*/  IMAD.MOV.U32 R20, RZ, RZ, 0x1 ;  /* 0x00000001ff147424 */ /* 0x000fe200078e00ff */
[----:B------:R-:W-:Y:S01]  /*a070*/  UISETP.GE.AND UP0, UPT, UR4, UR45, UPT ;  /* 0x0000002d0400728c */ /* 0x000fe2000bf06270 */
[----:B------:R-:W-:-:S05]  /*a080*/  IMAD.MOV.U32 R21, RZ, RZ, 0x1 ;  /* 0x00000001ff157424 */ /* 0x000fca00078e00ff */
[----:B------:R-:W-:-:S13]  /*a090*/  PLOP3.LUT P0, PT, PT, PT, UP0, 0x40, 0x0 ;  /* 0x000000000000781c */ /* 0x000fda0003f0e808 */
[----:B------:R-:W-:Y:S05]  /*a0a0*/  @P0 BRA `(.L_x_57) ;  /* 0x0000000c00840947 */ /* 0x000fea0003800000 */
[----:B------:R-:W-:Y:S01]  /*a0b0*/  UIADD3 UR4, UR44, 0x1, URZ ;  /* 0x000000012c047890 */ /* 0x000fe2000fffe03f */
[----:B------:R-:W-:Y:S01]  /*a0c0*/  IADD3 R27, R28, R31, R27 ;  /* 0x0000001f1c1b7210 */ /* 0x000fe20007ffe01b */
[----:B------:R-:W-:Y:S01]  /*a0d0*/  IMAD.MOV.U32 R20, RZ, RZ, 0x1 ;  /* 0x00000001ff147424 */ /* 0x000fe200078e00ff */
[----:B------:R-:W-:Y:S01]  /*a0e0*/  LOP3.LUT R4, RZ, UR42, RZ, 0x33, !PT ;  /* 0x0000002aff047c12 */ /* 0x000fe2000f8e33ff */
[----:B------:R-:W-:Y:S01]  /*a0f0*/  UIMAD UR4, UR4, UR38, URZ ;  /* 0x00000026040472a4 */ /* 0x000fe2000f8e023f */
[----:B------:R-:W-:Y:S01]  /*a100*/  MOV R21, 0x1 ;  /* 0x0000000100157802 */ /* 0x000fe20000000f00 */
[----:B------:R-:W-:-:S04]  /*a110*/  VIADD R36, R27, 0xfffffee0 ;  /* 0xfffffee01b247836 */ /* 0x000fc80000000000 */
[----:B------:R-:W-:-:S04]  /*a120*/  LOP3.LUT R3, RZ, UR4, RZ, 0x33, !PT ;  /* 0x00000004ff037c12 */ /* 0x000fc8000f8e33ff */
[----:B------:R-:W-:-:S04]  /*a130*/  VIMNMX R3, R3, R4, !PT ;  /* 0x0000000403037248 */ /* 0x000fc80007fe0100 */
[C---:B------:R-:W-:Y:S01]  /*a140*/  IADD3 R35, -R3.reuse, -0x2, RZ ;  /* 0xfffffffe03237810 */ /* 0x040fe20007ffe1ff */
[----:B------:R-:W-:-:S07]  /*a150*/  IMAD R36, R3, -0x60, R36 ;  /* 0xffffffa003247824 */ /* 0x000fce00078e0224 */
.L_x_72:
[----:B------:R-:W-:Y:S01]  /*a160*/  ISETP.NE.AND P1, PT, R29, 0x1, PT ;  /* 0x000000011d00780c */ /* 0x000fe20003f25270 */
[----:B------:R-:W-:Y:S01]  /*a170*/  BSSY B1, `(.L_x_58) ;  /* 0x0000014000017945 */ /* 0x000fe20003800000 */
[----:B------:R-:W-:Y:S01]  /*a180*/  ISETP.GT.U32.AND P0, PT, R26, 0x5f, PT ;  /* 0x0000005f1a00780c */ /* 0x000fe20003f04070 */
[----:B------:R-:W-:-:S10]  /*a190*/  IMAD.MOV.U32 R33, RZ, RZ, RZ ;  /* 0x000000ffff217224 */ /* 0x000fd400078e00ff */
[----:B0-----:R-:W0:Y:S08]  /*a1a0*/  @P1 LDC R3, c[0x0][0x434] ;  /* 0x00010d00ff031b82 */ /* 0x001e300000000800 */
[----:B------:R-:W1:Y:S01]  /*a1b0*/  @P1 LDC R5, c[0x0][0x438] ;  /* 0x00010e00ff051b82 */ /* 0x000e620000000800 */
[----:B0-----:R-:W-:-:S04]  /*a1c0*/  @P1 IMAD.HI.U32 R4, R36, R3, RZ ;  /* 0x0000000324041227 */ /* 0x001fc800078e00ff */
[----:B------:R-:W-:Y:S01]  /*a1d0*/  IMAD.MOV.U32 R3, RZ, RZ, R36 ;  /* 0x000000ffff037224 */ /* 0x000fe200078e0024 */
[----:B-1----:R-:W-:Y:S01]  /*a1e0*/  @P1 SHF.R.U32.HI R3, RZ, R5, R4 ;  /* 0x00000005ff031219 */ /* 0x002fe20000011604 */
[----:B--23--:R-:W-:Y:S06]  /*a1f0*/  @P0 BRA `(.L_x_59) ;  /* 0x00000000002c0947 */ /* 0x00cfec0003800000 */
[----:B------:R-:W-:Y:S01]  /*a200*/  SHF.R.S32.HI R5, RZ, 0x1f, R3 ;  /* 0x0000001fff057819 */ /* 0x000fe20000011403 */
[----:B------:R-:W-:Y:S01]  /*a210*/  ULDC.64 UR4, c[0x0][0x428] ;  /* 0x00010a0000047ab9 */ /* 0x000fe20000000a00 */
[----:B------:R-:W-:Y:S01]  /*a220*/  MOV R4, R3 ;  /* 0x0000000300047202 */ /* 0x000fe20000000f00 */
[----:B------:R-:W-:-:S04]  /*a230*/  IMAD R9, R25, UR4, RZ ;  /* 0x0000000419097c24 */ /* 0x000fc8000f8e02ff */
[----:B------:R-:W-:-:S04]  /*a240*/  IMAD.WIDE.U32 R6, R30, UR4, R4 ;  /* 0x000000041e067c25 */ /* 0x000fc8000f8e0004 */
[----:B------:R-:W-:Y:S01]  /*a250*/  IMAD R5, R30, UR5, R9 ;  /* 0x000000051e057c24 */ /* 0x000fe2000f8e0209 */
[----:B------:R-:W-:Y:S02]  /*a260*/  ULDC.64 UR4, c[0x0][0x418] ;  /* 0x0001060000047ab9 */ /* 0x000fe40000000a00 */
[----:B------:R-:W-:Y:S01]  /*a270*/  LEA R4, P0, R6, UR4, 0x2 ;  /* 0x0000000406047c11 */ /* 0x000fe2000f8010ff */
[----:B------:R-:W-:-:S05]  /*a280*/  IMAD.IADD R5, R5, 0x1, R7 ;  /* 0x0000000105057824 */ /* 0x000fca00078e0207 */
[----:B------:R-:W-:-:S05]  /*a290*/  LEA.HI.X R5, R6, UR5, R5, 0x2, P0 ;  /* 0x0000000506057c11 */ /* 0x000fca00080f1405 */
[----:B------:R0:W5:Y:S02]  /*a2a0*/  LDG.E R33, desc[UR36][R4.64] ;  /* 0x0000002404217981 */ /* 0x000164000c1e1900 */
.L_x_59:
[----:B------:R-:W-:Y:S05]  /*a2b0*/  BSYNC B1 ;  /* 0x0000000000017941 */ /* 0x000fea0003800000 */
.L_x_58:
[----:B------:R-:W-:-:S13]  /*a2c0*/  ISETP.NE.AND P0, PT, R34, 0x3, PT ;  /* 0x000000032200780c */ /* 0x000fda0003f05270 */
[----:B------:R-:W-:Y:S05]  /*a2d0*/  @!P0 BRA `(.L_x_60) ;  /* 0x0000000000048947 */ /* 0x000fea0003800000 */
[----:B------:R-:W-:Y:S01]  /*a2e0*/  BPT.TRAP 0x1 ;  /* 0x000000040000795c */ /* 0x000fe20000300000 */
.L_x_60:
[----:B------:R-:W-:Y:S01]  /*a2f0*/  LEA R32, R21, UR43, 0x3 ;  /* 0x0000002b15207c11 */ /* 0x000fe2000f8e18ff */
[----:B------:R-:W-:Y:S01]  /*a300*/  BSSY B1, `(.L_x_61) ;  /* 0x0000004000017945 */ /* 0x000fe20003800000 */
[----:B------:R-:W-:-:S04]  /*a310*/  SHF.L.U32 R31, R20, 0x1f, RZ ;  /* 0x0000001f141f7819 */ /* 0x000fc800000006ff */
[----:B------:R-:W1:Y:S02]  /*a320*/  SYNCS.PHASECHK.TRANS64.TRYWAIT P0, [R32+URZ+0x22840], R31 ;  /* 0x0228401f200075a7 */ /* 0x000e64000800017f */
[----:B-1----:R-:W-:Y:S05]  /*a330*/  @!P0 BRA `(.L_x_62) ;  /* 0x0000002800f88947 */ /* 0x002fea0003800000 */
.L_x_135:
[----:B------:R-:W-:Y:S05]  /*a340*/  BSYNC B1 ;  /* 0x0000000000017941 */ /* 0x000fea0003800000 */
.L_x_61:
[----:B------:R-:W-:Y:S01]  /*a350*/  ULDC UR4, c[0x0][0x430] ;  /* 0x00010c0000047ab9 */ /* 0x000fe20000000800 */
[----:B-----5:R-:W-:Y:S01]  /*a360*/  SHF.R.S32.HI R22, RZ, 0x1f, R33 ;  /* 0x0000001fff167819 */ /* 0x020fe20000011421 */
[----:B------:R-:W-:Y:S01]  /*a370*/  UIADD3 UR4, -UR4, URZ, URZ ;  /* 0x0000003f04047290 */ /* 0x000fe2000fffe13f */
[----:B------:R-:W-:Y:S01]  /*a380*/  LOP3.LUT P1, RZ, R23, 0x2, RZ, 0xc0, !PT ;  /* 0x0000000217ff7812 */ /* 0x000fe2000782c0ff */
[----:B------:R-:W-:Y:S01]  /*a390*/  ULDC.64 UR6, c[0x0][0x310] ;  /* 0x0000c40000067ab9 */ /* 0x000fe20000000a00 */
[----:B------:R-:W-:Y:S02]  /*a3a0*/  IMAD R17, R21, 0x1800, R16 ;  /* 0x0000180015117824 */ /* 0x000fe400078e0210 */
[----:B------:R-:W-:Y:S02]  /*a3b0*/  IMAD R6, R22, UR6, RZ ;  /* 0x0000000616067c24 */ /* 0x000fe4000f8e02ff */
[----:B------:R-:W-:Y:S01]  /*a3c0*/  IMAD R28, R3, UR4, R36 ;  /* 0x00000004031c7c24 */ /* 0x000fe2000f8e0224 */
[----:B------:R-:W-:-:S03]  /*a3d0*/  ULDC.64 UR4, c[0x0][0x300] ;  /* 0x0000c00000047ab9 */ /* 0x000fc60000000a00 */
[----:B0-----:R-:W-:Y:S01]  /*a3e0*/  IMAD.WIDE.U32 R4, R28, UR4, RZ ;  /* 0x000000041c047c25 */ /* 0x001fe2000f8e00ff */
[----:B------:R-:W-:-:S05]  /*a3f0*/  SHF.R.S32.HI R27, RZ, 0x1f, R28 ;  /* 0x0000001fff1b7819 */ /* 0x000fca000001141c */
[----:B------:R-:W-:Y:S01]  /*a400*/  IMAD R3, R27, UR4, RZ ;  /* 0x000000041b037c24 */ /* 0x000fe2000f8e02ff */
[----:B------:R-:W-:-:S03]  /*a410*/  R2UR UR4, R19 ;  /* 0x00000000130472ca */ /* 0x000fc600000e0000 */
[----:B------:R-:W-:-:S04]  /*a420*/  IMAD R3, R28, UR5, R3 ;  /* 0x000000051c037c24 */ /* 0x000fc8000f8e0203 */
[----:B------:R-:W-:Y:S02]  /*a430*/  IMAD.IADD R5, R5, 0x1, R3 ;  /* 0x0000000105057824 */ /* 0x000fe400078e0203 */
[C---:B------:R-:W-:Y:S02]  /*a440*/  IMAD R3, R33.reuse, UR7, R6 ;  /* 0x0000000721037c24 */ /* 0x040fe4000f8e0206 */
[----:B------:R-:W-:Y:S01]  /*a450*/  IMAD.WIDE.U32 R4, R33, UR6, R4 ;  /* 0x0000000621047c25 */ /* 0x000fe2000f8e0004 */
[----:B------:R-:W-:Y:S02]  /*a460*/  ULDC.64 UR6, c[0x0][0x308] ;  /* 0x0000c20000067ab9 */ /* 0x000fe40000000a00 */
[----:B------:R-:W-:Y:S01]  /*a470*/  UIMAD UR4, UR4, UR6, URZ ;  /* 0x00000006040472a4 */ /* 0x000fe2000f8e023f */
[----:B------:R-:W-:Y:S01]  /*a480*/  IMAD.IADD R5, R5, 0x1, R3 ;  /* 0x0000000105057824 */ /* 0x000fe200078e0203 */
[----:B------:R-:W-:Y:S02]  /*a490*/  MOV R3, UR6 ;  /* 0x0000000600037c02 */ /* 0x000fe40008000f00 */
[----:B------:R-:W-:-:S03]  /*a4a0*/  UIMAD UR4, UR40, UR7, UR4 ;  /* 0x00000007280472a4 */ /* 0x000fc6000f8e0204 */
[----:B------:R-:W-:Y:S01]  /*a4b0*/  IMAD.WIDE.U32 R4, R3, UR40, R4 ;  /* 0x0000002803047c25 */ /* 0x000fe2000f8e0004 */
[----:B------:R-:W-:-:S03]  /*a4c0*/  ULDC.64 UR6, c[0x0][0x2e8] ;  /* 0x0000ba0000067ab9 */ /* 0x000fc60000000a00 */
[----:B------:R-:W-:Y:S01]  /*a4d0*/  VIADD R3, R5, UR4 ;  /* 0x0000000405037c36 */ /* 0x000fe20008000000 */
[----:B------:R-:W-:Y:S01]  /*a4e0*/  LEA R10, P0, R4, UR6, 0x1 ;  /* 0x00000006040a7c11 */ /* 0x000fe2000f8008ff */
[----:B------:R-:W-:-:S03]  /*a4f0*/  UMOV UR4, 0xffffffff ;  /* 0xffffffff00047882 */ /* 0x000fc60000000000 */
[----:B------:R-:W-:Y:S01]  /*a500*/  LEA.HI.X R3, R4, UR7, R3, 0x1, P0 ;  /* 0x0000000704037c11 */ /* 0x000fe200080f0c03 */
[----:B------:R-:W-:Y:S08]  /*a510*/  BRA.DIV UR4, `(.L_x_63) ;  /* 0x0000002a04947947 */ /* 0x000ff0000b800000 */
[----:B------:R-:W0:Y:S01]  /*a520*/  SHFL.IDX PT, R14, R10, RZ, 0x181f ;  /* 0x00181fff0a0e7589 */ /* 0x000e2200000e0000 */
[----:B------:R-:W-:-:S03]  /*a530*/  LEA R17, R17, UR43, 0x1 ;  /* 0x0000002b11117c11 */ /* 0x000fc6000f8e08ff */
[----:B------:R-:W2:Y:S04]  /*a540*/  SHFL.IDX PT, R5, R3, RZ, 0x181f ;  /* 0x00181fff03057589 */ /* 0x000ea800000e0000 */
[----:B------:R-:W-:Y:S04]  /*a550*/  SHFL.IDX PT, R7, R3, 0x1, 0x181f ;  /* 0x00381f0003077f89 */ /* 0x000fe800000e0000 */
[----:B------:R-:W-:Y:S04]  /*a560*/  SHFL.IDX PT, R4, R3, 0x2, 0x181f ;  /* 0x00581f0003047f89 */ /* 0x000fe800000e0000 */
[----:B------:R-:W-:Y:S04]  /*a570*/  SHFL.IDX PT, R18, R3, 0x4, 0x181f ;  /* 0x00981f0003127f89 */ /* 0x000fe800000e0000 */
[----:B------:R-:W-:Y:S01]  /*a580*/  SHFL.IDX PT, R37, R10, 0x5, 0x181f ;  /* 0x00b81f000a257f89 */ /* 0x000fe200000e0000 */
[----:B0-----:R-:W-:-:S03]  /*a590*/  IADD3 R12, P0, R14, R24, RZ ;  /* 0x000000180e0c7210 */ /* 0x001fc60007f1e0ff */
[----:B------:R-:W0:Y:S02]  /*a5a0*/  SHFL.IDX PT, R14, R10, 0x1, 0x181f ;  /* 0x00381f000a0e7f89 */ /* 0x000e2400000e0000 */
[----:B--2---:R-:W-:Y:S02]  /*a5b0*/  IMAD.X R13, RZ, RZ, R5, P0 ;  /* 0x000000ffff0d7224 */ /* 0x004fe400000e0605 */
[----:B------:R-:W-:Y:S04]  /*a5c0*/  SHFL.IDX PT, R5, R3, 0x3, 0x181f ;  /* 0x00781f0003057f89 */ /* 0x000fe800000e0000 */
[----:B------:R2:W-:Y:S01]  /*a5d0*/  LDGSTS.E.BYPASS.LTC128B.128 [R17+0x1c400], desc[UR36][R12.64], !P1 ;  /* 0x1c4000000c117fae */ /* 0x0005e2000c901d64 */
[----:B0-----:R-:W-:-:S03]  /*a5e0*/  IADD3 R8, P0, R14, R24, RZ ;  /* 0x000000180e087210 */ /* 0x001fc60007f1e0ff */
[----:B------:R-:W0:Y:S02]  /*a5f0*/  SHFL.IDX PT, R14, R10, 0x2, 0x181f ;  /* 0x00581f000a0e7f89 */ /* 0x000e2400000e0000 */
[----:B------:R-:W-:-:S05]  /*a600*/  IMAD.X R9, RZ, RZ, R7, P0 ;  /* 0x000000ffff097224 */ /* 0x000fca00000e0607 */
[----:B------:R2:W-:Y:S01]  /*a610*/  LDGSTS.E.BYPASS.LTC128B.128 [R17+0x1cc00], desc[UR36][R8.64], !P1 ;  /* 0x1cc0000008117fae */ /* 0x0005e2000c901d64 */
[----:B0-----:R-:W-:-:S03]  /*a620*/  IADD3 R6, P0, R14, R24, RZ ;  /* 0x000000180e067210 */ /* 0x001fc60007f1e0ff */
[----:B------:R-:W0:Y:S01]  /*a630*/  SHFL.IDX PT, R14, R10, 0x3, 0x181f ;  /* 0x00781f000a0e7f89 */ /* 0x000e2200000e0000 */
[----:B------:R-:W-:-:S05]  /*a640*/  IADD3.X R7, RZ, R4, RZ, P0, !PT ;  /* 0x00000004ff077210 */ /* 0x000fca00007fe4ff */
[----:B------:R2:W-:Y:S01]  /*a650*/  LDGSTS.E.BYPASS.LTC128B.128 [R17+0x1d400], desc[UR36][R6.64], !P1 ;  /* 0x1d40000006117fae */ /* 0x0005e2000c901d64 */
[----:B0-----:R-:W-:-:S03]  /*a660*/  IADD3 R4, P0, R14, R24, RZ ;  /* 0x000000180e047210 */ /* 0x001fc60007f1e0ff */
[----:B------:R-:W0:Y:S02]  /*a670*/  SHFL.IDX PT, R14, R10, 0x4, 0x181f ;  /* 0x00981f000a0e7f89 */ /* 0x000e2400000e0000 */
[----:B------:R-:W-:-:S05]  /*a680*/  IMAD.X R5, RZ, RZ, R5, P0 ;  /* 0x000000ffff057224 */ /* 0x000fca00000e0605 */
[----:B------:R2:W-:Y:S01]  /*a690*/  LDGSTS.E.BYPASS.LTC128B.128 [R17+0x1dc00], desc[UR36][R4.64], !P1 ;  /* 0x1dc0000004117fae */ /* 0x0005e2000c901d64 */
[----:B0-----:R-:W-:-:S05]  /*a6a0*/  IADD3 R14, P0, R14, R24, RZ ;  /* 0x000000180e0e7210 */ /* 0x001fca0007f1e0ff */
[----:B------:R-:W-:Y:S02]  /*a6b0*/  IMAD.X R15, RZ, RZ, R18, P0 ;  /* 0x000000ffff0f7224 */ /* 0x000fe400000e0612 */
[----:B------:R2:W0:Y:S04]  /*a6c0*/  SHFL.IDX PT, R18, R3, 0x5, 0x181f ;  /* 0x00b81f0003127f89 */ /* 0x00042800000e0000 */
[----:B------:R2:W-:Y:S02]  /*a6d0*/  LDGSTS.E.BYPASS.LTC128B.128 [R17+0x1e400], desc[UR36][R14.64], !P1 ;  /* 0x1e4000000e117fae */ /* 0x0005e4000c901d64 */
.L_x_149:
[----:B--2---:R-:W-:-:S05]  /*a6e0*/  IADD3 R4, P0, R37, R24, RZ ;  /* 0x0000001825047210 */ /* 0x004fca0007f1e0ff */
[----:B0-----:R-:W-:Y:S01]  /*a6f0*/  IMAD.X R5, RZ, RZ, R18, P0 ;  /* 0x000000ffff057224 */ /* 0x001fe200000e0612 */
[----:B------:R-:W-:-:S04]  /*a700*/  PLOP3.LUT P0, PT, PT, PT, PT, 0x80, 0x0 ;  /* 0x000000000000781c */ /* 0x000fc80003f0f070 */
[----:B------:R-:W-:Y:S01]  /*a710*/  @!PT LDS RZ, [RZ] ;  /* 0x00000000fffff984 */ /* 0x000fe20000000800 */
[----:B------:R-:W-:Y:S01]  /*a720*/  @!PT LDS RZ, [RZ] ;  /* 0x00000000fffff984 */ /* 0x000fe20000000800 */
[----:B------:R-:W-:Y:S01]  /*a730*/  @!PT LDS RZ, [RZ] ;  /* 0x00000000fffff984 */ /* 0x000fe20000000800 */
[----:B------:R0:W-:Y:S01]  /*a740*/  LDGSTS.E.BYPASS.LTC128B.128 [R17+0x1ec00], desc[UR36][R4.64], !P1 ;  /* 0x1ec0000004117fae */ /* 0x0001e2000c901d64 */
[----:B------:R-:W-:-:S08]  /*a750*/  NOP ;  /* 0x0000000000007918 */ /* 0x000fd00000000000 */
.L_x_64:
[----:B------:R-:W-:Y:S02]  /*a760*/  PLOP3.LUT P1, PT, P1, P0, PT, 0xa2, 0x0 ;  /* 0x000000000000781c */ /* 0x000fe40000f21472 */
[----:B------:R-:W-:-:S08]  /*a770*/  @P0 R2UR P1, UR4, R32 ;  /* 0x00000000200402ca */ /* 0x000fd00000020000 */
[----:B------:R-:W-:-:S05]  /*a780*/  @P0 PLOP3.LUT P0, PT, P1, PT, PT, 0x80, 0x0 ;  /* 0x000000000000081c */ /* 0x000fca0000f0f070 */
[----:B------:R-:W-:Y:S01]  /*a790*/  @!P1 SYNCS.ARRIVE.TRANS64.RED.A0T1 RZ, [UR4+0x22830], RZ ;  /* 0x022830ffffff99a7 */ /* 0x000fe20008200404 */
[----:B------:R-:W-:Y:S07]  /*a7a0*/  @!P1 ARRIVES.LDGSTSBAR.64.TRANSCNT [UR4+0x22830] ;  /* 0x02283000ff0099b0 */ /* 0x000fee0008000a84 */
[----:B------:R-:W-:Y:S05]  /*a7b0*/  @P0 BRA.U.ANY `(.L_x_64) ;  /* 0xfffffffd00e80947 */ /* 0x000fea000393ffff */
[----:B------:R-:W-:Y:S01]  /*a7c0*/  NOP ;  /* 0x0000000000007918 */ /* 0x000fe20000000000 */
[----:B------:R-:W-:-:S13]  /*a7d0*/  ISETP.NE.AND P2, PT, R34, 0x3, PT ;  /* 0x000000032200780c */ /* 0x000fda0003f45270 */
[----:B------:R-:W-:Y:S05]  /*a7e0*/  @!P2 BRA `(.L_x_65) ;  /* 0x000000000004a947 */ /* 0x000fea0003800000 */
[----:B------:R-:W-:Y:S01]  /*a7f0*/  BPT.TRAP 0x1 ;  /* 0x000000040000795c */ /* 0x000fe20000300000 */
.L_x_65:
[----:B------:R2:W-:Y:S01]  /*a800*/  SYNCS.ARRIVE.TRANS64.A1T0 RZ, [R32+URZ+0x22830], RZ ;  /* 0x022830ff20ff79a7 */ /* 0x0005e2000810003f */
[----:B------:R-:W-:Y:S05]  /*a810*/  @!P2 BRA `(.L_x_66) ;  /* 0x000000000004a947 */ /* 0x000fea0003800000 */
[----:B------:R-:W-:Y:S01]  /*a820*/  BPT.TRAP 0x1 ;  /* 0x000000040000795c */ /* 0x000fe20000300000 */
.L_x_66:
[----:B------:R-:W3:Y:S01]  /*a830*/  SYNCS.PHASECHK.TRANS64.TRYWAIT P0, [R32+URZ+0x22860], R31 ;  /* 0x0228601f200075a7 */ /* 0x000ee2000800017f */
[----:B------:R-:W-:Y:S04]  /*a840*/  BSSY B1, `(.L_x_67) ;  /* 0x0000002000017945 */ /* 0x000fe80003800000 */
[----:B---3--:R-:W-:Y:S05]  /*a850*/  @!P0 BRA `(.L_x_68) ;  /* 0x0000002c00548947 */ /* 0x008fea0003800000 */
.L_x_150:
[----:B------:R-:W-:Y:S05]  /*a860*/  BSYNC B1 ;  /* 0x0000000000017941 */ /* 0x000fea0003800000 */
.L_x_67:
[----:B------:R-:W-:Y:S01]  /*a870*/  ULDC.64 UR4, c[0x0][0x328] ;  /* 0x0000ca0000047ab9 */ /* 0x000fe20000000a00 */
[----:B------:R-:W-:Y:S01]  /*a880*/  ULDC.64 UR6, c[0x0][0x338] ;  /* 0x0000ce0000067ab9 */ /* 0x000fe20000000a00 */
[----:B------:R-:W-:Y:S01]  /*a890*/  IMAD R27, R27, UR4, RZ ;  /* 0x000000041b1b7c24 */ /* 0x000fe2000f8e02ff */
[----:B------:R-:W-:Y:S01]  /*a8a0*/  LOP3.LUT P4, RZ, R23, 0x1, RZ, 0xc0, !PT ;  /* 0x0000000117ff7812 */ /* 0x000fe2000788c0ff */
[C---:B0-----:R-:W-:Y:S01]  /*a8b0*/  IMAD.WIDE.U32 R4, R28.reuse, UR4, RZ ;  /* 0x000000041c047c25 */ /* 0x041fe2000f8e00ff */
[----:B------:R-:W-:Y:S02]  /*a8c0*/  R2UR UR4, R19 ;  /* 0x00000000130472ca */ /* 0x000fe400000e0000 */
[C---:B------:R-:W-:Y:S01]  /*a8d0*/  LOP3.LUT P3, RZ, R23.reuse, 0x10, RZ, 0xc0, !PT ;  /* 0x0000001017ff7812 */ /* 0x040fe2000786c0ff */
[----:B------:R-:W-:Y:S01]  /*a8e0*/  IMAD R27, R28, UR5, R27 ;  /* 0x000000051c1b7c24 */ /* 0x000fe2000f8e021b */
[C---:B------:R-:W-:Y:S01]  /*a8f0*/  LOP3.LUT P2, RZ, R23.reuse, 0x8, RZ, 0xc0, !PT ;  /* 0x0000000817ff7812 */ /* 0x040fe2000784c0ff */
[----:B------:R-:W-:Y:S01]  /*a900*/  IMAD R22, R22, UR6, RZ ;  /* 0x0000000616167c24 */ /* 0x000fe2000f8e02ff */
[----:B------:R-:W-:-:S02]  /*a910*/  LOP3.LUT P1, RZ, R23, 0x4, RZ, 0xc0, !PT ;  /* 0x0000000417ff7812 */ /* 0x000fc4000782c0ff */
[----:B------:R-:W-:Y:S01]  /*a920*/  IADD3 R5, R5, R27, RZ ;  /* 0x0000001b05057210 */ /* 0x000fe20007ffe0ff */
[C---:B------:R-:W-:Y:S02]  /*a930*/  IMAD R3, R33.reuse, UR7, R22 ;  /* 0x0000000721037c24 */ /* 0x040fe4000f8e0216 */
[----:B------:R-:W-:Y:S01]  /*a940*/  IMAD.WIDE.U32 R4, R33, UR6, R4 ;  /* 0x0000000621047c25 */ /* 0x000fe2000f8e0004 */
[----:B------:R-:W-:Y:S02]  /*a950*/  ULDC.64 UR6, c[0x0][0x330] ;  /* 0x0000cc0000067ab9 */ /* 0x000fe40000000a00 */
[----:B------:R-:W-:Y:S01]  /*a960*/  UIMAD UR4, UR4, UR6, URZ ;  /* 0x00000006040472a4 */ /* 0x000fe2000f8e023f */
[----:B------:R-:W-:Y:S02]  /*a970*/  IMAD.IADD R5, R5, 0x1, R3 ;  /* 0x0000000105057824 */ /* 0x000fe400078e0203 */
[----:B------:R-:W-:Y:S01]  /*a980*/  IMAD.U32 R3, RZ, RZ, UR6 ;  /* 0x00000006ff037e24 */ /* 0x000fe2000f8e00ff */
        /* <DEDUP_REMOVED lines=9> */
[----:B------:R-:W-:-:S03]  /*aa20*/  IMAD R17, R21, 0xc000, R0 ;  /* 0x0000c00015117824 */ /* 0x000fc600078e0200 */
[----:B------:R-:W4:Y:S04]  /*aa30*/  SHFL.IDX PT, R5, R18, RZ, 0x181f ;  /* 0x00181fff12057589 */ /* 0x000f2800000e0000 */
[----:B------:R-:W-:Y:S04]  /*aa40*/  SHFL.IDX PT, R6, R18, 0x1, 0x181f ;  /* 0x00381f0012067f89 */ /* 0x000fe800000e0000 */
[----:B------:R-:W-:Y:S04]  /*aa50*/  SHFL.IDX PT, R7, R18, 0x3, 0x181f ;  /* 0x00781f0012077f89 */ /* 0x000fe800000e0000 */
[----:B------:R-:W-:Y:S01]  /*aa60*/  SHFL.IDX PT, R22, R18, 0x4, 0x181f ;  /* 0x00981f0012167f89 */ /* 0x000fe200000e0000 */
[----:B0-----:R-:W-:-:S04]  /*aa70*/  IADD3 R14, P0, R14, R24, RZ ;  /* 0x000000180e0e7210 */ /* 0x001fc80007f1e0ff */
[----:B----4-:R-:W-:Y:S02]  /*aa80*/  IADD3.X R15, RZ, R5, RZ, P0, !PT ;  /* 0x00000005ff0f7210 */ /* 0x010fe400007fe4ff */
[----:B------:R-:W0:Y:S04]  /*aa90*/  SHFL.IDX PT, R5, R3, 0x1, 0x181f ;  /* 0x00381f0003057f89 */ /* 0x000e2800000e0000 */
[----:B------:R-:W-:Y:S04]  /*aaa0*/  LDGSTS.E.BYPASS.LTC128B.128 [R17], desc[UR36][R14.64], !P4 ;  /* 0x000000000e117fae */ /* 0x000fe8000e101d64 */
[----:B------:R-:W-:Y:S04]  /*aab0*/  LDGSTS.E.BYPASS.LTC128B.128 [R17+0x3000], desc[UR36][R14.64+0x80], !P3 ;  /* 0x030000800e117fae */ /* 0x000fe8000d901d64 */
[----:B------:R-:W-:Y:S04]  /*aac0*/  LDGSTS.E.BYPASS.LTC128B.128 [R17+0x6000], desc[UR36][R14.64+0x100], !P2 ;  /* 0x060001000e117fae */ /* 0x000fe8000d101d64 */
[----:B------:R-:W-:Y:S01]  /*aad0*/  LDGSTS.E.BYPASS.LTC128B.128 [R17+0x9000], desc[UR36][R14.64+0x180], !P1 ;  /* 0x090001800e117fae */ /* 0x000fe2000c901d64 */
[----:B0-----:R-:W-:-:S03]  /*aae0*/  IADD3 R10, P0, R5, R24, RZ ;  /* 0x00000018050a7210 */ /* 0x001fc60007f1e0ff */
[----:B------:R-:W0:Y:S02]  /*aaf0*/  SHFL.IDX PT, R5, R3, 0x2, 0x181f ;  /* 0x00581f0003057f89 */ /* 0x000e2400000e0000 */
[----:B------:R-:W-:Y:S02]  /*ab00*/  IMAD.X R11, RZ, RZ, R6, P0 ;  /* 0x000000ffff0b7224 */ /* 0x000fe400000e0606 */
[----:B------:R-:W4:Y:S04]  /*ab10*/  SHFL.IDX PT, R6, R18, 0x2, 0x181f ;  /* 0x00581f0012067f89 */ /* 0x000f2800000e0000 */
[----:B------:R-:W-:Y:S04]  /*ab20*/  LDGSTS.E.BYPASS.LTC128B.128 [R17+0x800], desc[UR36][R10.64], !P4 ;  /* 0x008000000a117fae */ /* 0x000fe8000e101d64 */
[----:B------:R-:W-:Y:S04]  /*ab30*/  LDGSTS.E.BYPASS.LTC128B.128 [R17+0x3800], desc[UR36][R10.64+0x80], !P3 ;  /* 0x038000800a117fae */ /* 0x000fe8000d901d64 */
[----:B------:R-:W-:Y:S04]  /*ab40*/  LDGSTS.E.BYPASS.LTC128B.128 [R17+0x6800], desc[UR36][R10.64+0x100], !P2 ;  /* 0x068001000a117fae */ /* 0x000fe8000d101d64 */
[----:B------:R-:W-:Y:S01]  /*ab50*/  LDGSTS.E.BYPASS.LTC128B.128 [R17+0x9800], desc[UR36][R10.64+0x180], !P1 ;  /* 0x098001800a117fae */ /* 0x000fe2000c901d64 */
[----:B0-----:R-:W-:-:S03]  /*ab60*/  IADD3 R8, P0, R5, R24, RZ ;  /* 0x0000001805087210 */ /* 0x001fc60007f1e0ff */
[----:B------:R-:W-:Y:S04]  /*ab70*/  SHFL.IDX PT, R18, R18, 0x5, 0x181f ;  /* 0x00b81f0012127f89 */ /* 0x000fe800000e0000 */
[----:B------:R-:W0:Y:S01]  /*ab80*/  SHFL.IDX PT, R5, R3, 0x3, 0x181f ;  /* 0x00781f0003057f89 */ /* 0x000e2200000e0000 */
[----:B----4-:R-:W-:-:S05]  /*ab90*/  IMAD.X R9, RZ, RZ, R6, P0 ;  /* 0x000000ffff097224 */ /* 0x010fca00000e0606 */
[----:B------:R-:W-:Y:S04]  /*aba0*/  LDGSTS.E.BYPASS.LTC128B.128 [R17+0x1000], desc[UR36][R8.64], !P4 ;  /* 0x0100000008117fae */ /* 0x000fe8000e101d64 */
[----:B------:R-:W-:Y:S04]  /*abb0*/  LDGSTS.E.BYPASS.LTC128B.128 [R17+0x4000], desc[UR36][R8.64+0x80], !P3 ;  /* 0x0400008008117fae */ /* 0x000fe8000d901d64 */
[----:B------:R-:W-:Y:S04]  /*abc0*/  LDGSTS.E.BYPASS.LTC128B.128 [R17+0x7000], desc[UR36][R8.64+0x100], !P2 ;  /* 0x0700010008117fae */ /* 0x000fe8000d101d64 */
[----:B------:R4:W-:Y:S01]  /*abd0*/  LDGSTS.E.BYPASS.LTC128B.128 [R17+0xa000], desc[UR36][R8.64+0x180], !P1 ;  /* 0x0a00018008117fae */ /* 0x0009e2000c901d64 */
[----:B0-----:R-:W-:-:S03]  /*abe0*/  IADD3 R6, P0, R5, R24, RZ ;  /* 0x0000001805067210 */ /* 0x001fc60007f1e0ff */
[----:B------:R-:W0:Y:S02]  /*abf0*/  SHFL.IDX PT, R5, R3, 0x4, 0x181f ;  /* 0x00981f0003057f89 */ /* 0x000e2400000e0000 */
[----:B------:R-:W-:Y:S02]  /*ac00*/  IMAD.X R7, RZ, RZ, R7, P0 ;  /* 0x000000ffff077224 */ /* 0x000fe400000e0607 */
[----:B------:R-:W1:Y:S01]  /*ac10*/  SHFL.IDX PT, R3, R3, 0x5, 0x181f ;  /* 0x00b81f0003037f89 */ /* 0x000e6200000e0000 */
[----:B----4-:R-:W-:-:S03]  /*ac20*/  IMAD.MOV.U32 R8, RZ, RZ, RZ ;  /* 0x000000ffff087224 */ /* 0x010fc600078e00ff */
[----:B------:R4:W-:Y:S04]  /*ac30*/  LDGSTS.E.BYPASS.LTC128B.128 [R17+0x1800], desc[UR36][R6.64], !P4 ;  /* 0x0180000006117fae */ /* 0x0009e8000e101d64 */
[----:B------:R4:W-:Y:S04]  /*ac40*/  LDGSTS.E.BYPASS.LTC128B.128 [R17+0x4800], desc[UR36][R6.64+0x80], !P3 ;  /* 0x0480008006117fae */ /* 0x0009e8000d901d64 */
[----:B------:R4:W-:Y:S04]  /*ac50*/  LDGSTS.E.BYPASS.LTC128B.128 [R17+0x7800], desc[UR36][R6.64+0x100], !P2 ;  /* 0x0780010006117fae */ /* 0x0009e8000d101d64 */
[----:B------:R4:W-:Y:S01]  /*ac60*/  LDGSTS.E.BYPASS.LTC128B.128 [R17+0xa800], desc[UR36][R6.64+0x180], !P1 ;  /* 0x0a80018006117fae */ /* 0x0009e2000c901d64 */
[----:B0-----:R-:W-:-:S04]  /*ac70*/  IADD3 R4, P0, R5, R24, RZ ;  /* 0x0000001805047210 */ /* 0x001fc80007f1e0ff */
[----:B------:R-:W-:-:S05]  /*ac80*/  IADD3.X R5, RZ, R22, RZ, P0, !PT ;  /* 0x00000016ff057210 */ /* 0x000fca00007fe4ff */
[----:B------:R4:W-:Y:S04]  /*ac90*/  LDGSTS.E.BYPASS.LTC128B.128 [R17+0x2000], desc[UR36][R4.64], !P4 ;  /* 0x0200000004117fae */ /* 0x0009e8000e101d64 */
[----:B------:R4:W-:Y:S04]  /*aca0*/  LDGSTS.E.BYPASS.LTC128B.128 [R17+0x5000], desc[UR36][R4.64+0x80], !P3 ;  /* 0x0500008004117fae */ /* 0x0009e8000d901d64 */
[----:B------:R4:W-:Y:S04]  /*acb0*/  LDGSTS.E.BYPASS.LTC128B.128 [R17+0x8000], desc[UR36][R4.64+0x100], !P2 ;  /* 0x0800010004117fae */ /* 0x0009e8000d101d64 */
[----:B-1----:R4:W-:Y:S02]  /*acc0*/  LDGSTS.E.BYPASS.LTC128B.128 [R17+0xb000], desc[UR36][R4.64+0x180], !P1 ;  /* 0x0b00018004117fae */ /* 0x0029e4000c901d64 */
.L_x_164:
[----:B----4-:R-:W-:-:S05]  /*acd0*/  IADD3 R4, P0, R3, R24, RZ ;  /* 0x0000001803047210 */ /* 0x010fca0007f1e0ff */
[----:B------:R-:W-:Y:S01]  /*ace0*/  IMAD.X R5, RZ, RZ, R18, P0 ;  /* 0x000000ffff057224 */ /* 0x000fe200000e0612 */
[----:B------:R-:W-:-:S04]  /*acf0*/  PLOP3.LUT P0, PT, PT, PT, PT, 0x80, 0x0 ;  /* 0x000000000000781c */ /* 0x000fc80003f0f070 */
        /* <DEDUP_REMOVED lines=8> */
.L_x_70:
        /* <DEDUP_REMOVED lines=10> */
.L_x_71:
[----:B------:R-:W-:Y:S01]  /*ae20*/  VIADD R21, R21, 0x1 ;  /* 0x0000000115157836 */ /* 0x000fe20000000000 */
[----:B------:R-:W-:Y:S01]  /*ae30*/  IADD3 R35, R35, -0x1, RZ ;  /* 0xffffffff23237810 */ /* 0x000fe20007ffe0ff */
[----:B------:R1:W-:Y:S01]  /*ae40*/  SYNCS.ARRIVE.TRANS64.A1T0 RZ, [R32+URZ+0x22850], RZ ;  /* 0x022850ff20ff79a7 */ /* 0x0003e2000810003f */
[----:B------:R-:W-:Y:S02]  /*ae50*/  VIADD R36, R36, 0xffffffa0 ;  /* 0xffffffa024247836 */ /* 0x000fe40000000000 */
[----:B------:R-:W-:-:S04]  /*ae60*/  ISETP.NE.AND P0, PT, R21, 0x2, PT ;  /* 0x000000021500780c */ /* 0x000fc80003f05270 */
[----:B------:R-:W-:Y:S02]  /*ae70*/  SEL R21, R21, RZ, P0 ;  /* 0x000000ff15157207 */ /* 0x000fe40000000000 */
[----:B------:R-:W-:Y:S02]  /*ae80*/  SEL R3, RZ, 0x1, P0 ;  /* 0x00000001ff037807 */ /* 0x000fe40000000000 */
[----:B------:R-:W-:Y:S02]  /*ae90*/  ISETP.GT.AND P0, PT, R35, UR45, PT ;  /* 0x0000002d23007c0c */ /* 0x000fe4000bf04270 */
[----:B------:R-:W-:-:S11]  /*aea0*/  LOP3.LUT R20, R20, R3, RZ, 0x3c, !PT ;  /* 0x0000000314147212 */ /* 0x000fd600078e3cff */
[----:B-1----:R-:W-:Y:S05]  /*aeb0*/  @P0 BRA `(.L_x_72) ;  /* 0xfffffff000a80947 */ /* 0x002fea000383ffff */
.L_x_57:
[----:B------:R-:W-:Y:S05]  /*aec0*/  BSYNC B0 ;  /* 0x0000000000007941 */ /* 0x000fea0003800000 */
.L_x_40:
[----:B------:R-:W0:Y:S01]  /*aed0*/  S2R R3, SR_CgaCtaId ;  /* 0x0000000000037919 */ /* 0x000e220000008800 */
[----:B------:R-:W-:Y:S01]  /*aee0*/  MOV R0, 0x400 ;  /* 0x0000040000007802 */ /* 0x000fe20000000f00 */
[----:B------:R-:W-:Y:S01]  /*aef0*/  BSSY B0, `(.L_x_73) ;  /* 0x0000005000007945 */ /* 0x000fe20003800000 */
[----:B------:R-:W-:Y:S02]  /*af00*/  SHF.L.U32 R8, R8, 0x1f, RZ ;  /* 0x0000001f08087819 */ /* 0x000fe400000006ff */
[----:B0-----:R-:W-:-:S04]  /*af10*/  LEA R4, R3, R0, 0x18 ;  /* 0x0000000003047211 */ /* 0x001fc800078ec0ff */
[----:B------:R-:W0:Y:S02]  /*af20*/  SYNCS.PHASECHK.TRANS64.TRYWAIT P0, [R4+URZ+0x22820], R8 ;  /* 0x02282008040075a7 */ /* 0x000e24000800017f */
[----:B0-----:R-:W-:Y:S05]  /*af30*/  @!P0 BRA `(.L_x_74) ;  /* 0x0000002c00908947 */ /* 0x001fea0003800000 */
.L_x_165:
[----:B------:R-:W-:Y:S05]  /*af40*/  BSYNC B0 ;  /* 0x0000000000007941 */ /* 0x000fea0003800000 */
.L_x_73:
[----:B------:R-:W-:-:S03]  /*af50*/  UMOV UR4, 0xffffffff ;  /* 0xffffffff00047882 */ /* 0x000fc60000000000 */
[----:B------:R-:W-:Y:S05]  /*af60*/  BRA.DIV UR4, `(.L_x_75) ;  /* 0x0000002e04987947 */ /* 0x000fea000b800000 */
[----:B------:R1:W4:Y:S02]  /*af70*/  SHFL.IDX PT, R14, R2, RZ, 0x1f ;  /* 0x00001fff020e7589 */ /* 0x00032400000e0000 */
.L_x_168:
[----:B----4-:R-:W-:-:S13]  /*af80*/  ISETP.NE.AND P0, PT, R14, RZ, PT ;  /* 0x000000ff0e00720c */ /* 0x010fda0003f05270 */
[----:B------:R-:W-:Y:S05]  /*af90*/  @P0 BRA `(.L_x_8) ;  /* 0x0000000000880947 */ /* 0x000fea0003800000 */
[----:B------:R-:W-:-:S03]  /*afa0*/  UMOV UR4, 0xffffffff ;  /* 0xffffffff00047882 */ /* 0x000fc60000000000 */
[----:B------:R-:W-:Y:S05]  /*afb0*/  BRA.DIV UR4, `(.L_x_76) ;  /* 0x0000002e04ac7947 */ /* 0x000fea000b800000 */
[----:B------:R-:W-:-:S13]  /*afc0*/  ELECT P6, URZ, PT ;  /* 0x00000000003f782f */ /* 0x000fda00038c0000 */
.L_x_171:
[----:B------:R-:W-:Y:S05]  /*afd0*/  @!P6 BRA `(.L_x_8) ;  /* 0x000000000078e947 */ /* 0x000fea0003800000 */
[----:B------:R-:W-:-:S06]  /*afe0*/  ULOP3.LUT UR4, UR39, 0x2, URZ, 0xfc, !UPT ;  /* 0x0000000227047892 */ /* 0x000fcc000f8efc3f */
[----:B------:R-:W-:-:S05]  /*aff0*/  IMAD.U32 R0, RZ, RZ, UR4 ;  /* 0x00000004ff007e24 */ /* 0x000fca000f8e00ff */
[----:B------:R-:W-:-:S13]  /*b000*/  ISETP.NE.AND P0, PT, R0, 0x3, PT ;  /* 0x000000030000780c */ /* 0x000fda0003f05270 */
[----:B------:R-:W-:Y:S05]  /*b010*/  @!P0 BRA `(.L_x_77) ;  /* 0x0000000000048947 */ /* 0x000fea0003800000 */
[----:B------:R-:W-:Y:S01]  /*b020*/  BPT.TRAP 0x1 ;  /* 0x000000040000795c */ /* 0x000fe20000300000 */
.L_x_77:
[C---:B------:R-:W-:Y:S01]  /*b030*/  IMAD R5, R21.reuse, 0x8, R4 ;  /* 0x0000000815057824 */ /* 0x040fe200078e0204 */
[----:B------:R-:W-:Y:S02]  /*b040*/  SHF.L.U32 R0, R20, 0x1f, RZ ;  /* 0x0000001f14007819 */ /* 0x000fe400000006ff */
[----:B------:R-:W-:Y:S02]  /*b050*/  IADD3 R21, R21, 0x1, RZ ;  /* 0x0000000115157810 */ /* 0x000fe40007ffe0ff */
[----:B------:R-:W4:Y:S02]  /*b060*/  SYNCS.PHASECHK.TRANS64.TRYWAIT P1, [R5+URZ+0x22840], R0 ;  /* 0x02284000050075a7 */ /* 0x000f24000802017f */
[----:B------:R-:W-:-:S04]  /*b070*/  ISETP.NE.AND P2, PT, R21, 0x2, PT ;  /* 0x000000021500780c */ /* 0x000fc80003f45270 */
[----:B------:R-:W-:Y:S01]  /*b080*/  SEL R3, RZ, 0x1, P2 ;  /* 0x00000001ff037807 */ /* 0x000fe20001000000 */
[----:B----4-:R-:W-:Y:S08]  /*b090*/  @!P1 BRA `(.L_x_78) ;  /* 0x0000002c00949947 */ /* 0x010ff00003800000 */
.L_x_172:
[----:B------:R-:W-:Y:S02]  /*b0a0*/  SEL R21, R21, RZ, P2 ;  /* 0x000000ff15157207 */ /* 0x000fe40001000000 */
[----:B-1----:R-:W-:Y:S01]  /*b0b0*/  LOP3.LUT R2, R20, R3, RZ, 0x3c, !PT ;  /* 0x0000000314027212 */ /* 0x002fe200078e3cff */
[----:B------:R-:W-:Y:S06]  /*b0c0*/  @!P0 BRA `(.L_x_79) ;  /* 0x0000000000048947 */ /* 0x000fec0003800000 */
[----:B------:R-:W-:Y:S01]  /*b0d0*/  BPT.TRAP 0x1 ;  /* 0x000000040000795c */ /* 0x000fe20000300000 */
.L_x_79:
[----:B------:R-:W-:Y:S01]  /*b0e0*/  IMAD R21, R21, 0x8, R4 ;  /* 0x0000000815157824 */ /* 0x000fe200078e0204 */
[----:B------:R-:W-:-:S04]  /*b0f0*/  SHF.L.U32 R2, R2, 0x1f, RZ ;  /* 0x0000001f02027819 */ /* 0x000fc800000006ff */
[----:B------:R-:W1:Y:S02]  /*b100*/  SYNCS.PHASECHK.TRANS64.TRYWAIT P1, [R21+URZ+0x22840], R2 ;  /* 0x02284002150075a7 */ /* 0x000e64000802017f */
[----:B-1----:R-:W-:Y:S05]  /*b110*/  @!P1 BRA `(.L_x_80) ;  /* 0x0000002c00889947 */ /* 0x002fea0003800000 */
.L_x_173:
[----:B------:R-:W-:Y:S05]  /*b120*/  @!P0 BRA `(.L_x_81) ;  /* 0x0000000000048947 */ /* 0x000fea0003800000 */
[----:B------:R-:W-:Y:S01]  /*b130*/  BPT.TRAP 0x1 ;  /* 0x000000040000795c */ /* 0x000fe20000300000 */
.L_x_81:
[----:B------:R-:W0:Y:S02]  /*b140*/  SYNCS.PHASECHK.TRANS64.TRYWAIT P1, [R5+URZ+0x22860], R0 ;  /* 0x02286000050075a7 */ /* 0x000e24000802017f */
[----:B0-----:R-:W-:Y:S05]  /*b150*/  @!P1 BRA `(.L_x_82) ;  /* 0x0000002c008c9947 */ /* 0x001fea0003800000 */
.L_x_174:
[----:B------:R-:W-:Y:S05]  /*b160*/  @!P0 BRA `(.L_x_83) ;  /* 0x0000000000048947 */ /* 0x000fea0003800000 */
[----:B------:R-:W-:Y:S01]  /*b170*/  BPT.TRAP 0x1 ;  /* 0x000000040000795c */ /* 0x000fe20000300000 */
.L_x_83:
[----:B------:R0:W0:Y:S02]  /*b180*/  SYNCS.PHASECHK.TRANS64.TRYWAIT P0, [R21+URZ+0x22860], R2 ;  /* 0x02286002150075a7 */ /* 0x000024000800017f */
[----:B0-----:R-:W-:Y:S05]  /*b190*/  @!P0 NANOSLEEP.SYNCS 0x989680 ;  /* 0x009896800000895d */ /* 0x001fea0003900000 */
[----:B------:R-:W0:Y:S02]  /*b1a0*/  @!P0 SYNCS.PHASECHK.TRANS64 P0, [R21+URZ+0x22860], R2 ;  /* 0x02286002150085a7 */ /* 0x000e24000800007f */
[----:B0-----:R-:W-:Y:S05]  /*b1b0*/  @!P0 BRA `(.L_x_83) ;  /* 0xfffffffc00f08947 */ /* 0x001fea000383ffff */
.L_x_8:
[----:B------:R-:W-:Y:S05]  /*b1c0*/  BSYNC B6 ;  /* 0x0000000000067941 */ /* 0x000fea0003800000 */
.L_x_5:
[----:B------:R-:W-:Y:S05]  /*b1d0*/  EXIT ;  /* 0x000000000000794d */ /* 0x000fea0003800000 */
.L_x_12:
[----:B0-----:R-:W-:-:S04]  /*b1e0*/  IMAD.U32 R5, RZ, RZ, UR41 ;  /* 0x00000029ff057e24 */ /* 0x001fc8000f8e00ff */
[----:B------:R0:W1:Y:S03]  /*b1f0*/  SYNCS.PHASECHK.TRANS64.TRYWAIT P0, [R5+URZ+0x22800], R8 ;  /* 0x02280008050075a7 */ /* 0x000066000800017f */
[----:B-1----:R-:W-:Y:S05]  /*b200*/  @!P0 NANOSLEEP.SYNCS 0x989680 ;  /* 0x009896800000895d */ /* 0x002fea0003900000 */
[----:B------:R-:W1:Y:S02]  /*b210*/  @!P0 SYNCS.PHASECHK.TRANS64 P0, [R5+URZ+0x22800], R8 ;  /* 0x02280008050085a7 */ /* 0x000e64000800007f */
[----:B-1----:R-:W-:Y:S05]  /*b220*/  @!P0 BRA `(.L_x_12) ;  /* 0xfffffffc00ec8947 */ /* 0x002fea000383ffff */
[----:B------:R-:W-:Y:S05]  /*b230*/  BRA `(.L_x_84) ;  /* 0xffffff6000807947 */ /* 0x000fea000383ffff */
.L_x_16:
[----:B0-----:R-:W-:-:S04]  /*b240*/  IMAD.U32 R5, RZ, RZ, UR41 ;  /* 0x00000029ff057e24 */ /* 0x001fc8000f8e00ff */
[----:B------:R0:W2:Y:S03]  /*b250*/  SYNCS.PHASECHK.TRANS64.TRYWAIT P1, [R5+URZ+0x22830], R8 ;  /* 0x02283008050075a7 */ /* 0x0000a6000802017f */
[----:B--2---:R-:W-:Y:S05]  /*b260*/  @!P1 NANOSLEEP.SYNCS 0x989680 ;  /* 0x009896800000995d */ /* 0x004fea0003900000 */
[----:B------:R-:W2:Y:S02]  /*b270*/  @!P1 SYNCS.PHASECHK.TRANS64 P1, [R5+URZ+0x22830], R8 ;  /* 0x02283008050095a7 */ /* 0x000ea4000802007f */
[----:B--2---:R-:W-:Y:S05]  /*b280*/  @!P1 BRA `(.L_x_16) ;  /* 0xfffffffc00ec9947 */ /* 0x004fea000383ffff */
[----:B------:R-:W-:Y:S05]  /*b290*/  BRA `(.L_x_15) ;  /* 0xffffff60009c7947 */ /* 0x000fea000383ffff */
.L_x_21:
[----:B--2---:R-:W-:-:S04]  /*b2a0*/  MOV R9, UR41 ;  /* 0x0000002900097c02 */ /* 0x004fc80008000f00 */
[----:B------:R2:W4:Y:S03]  /*b2b0*/  SYNCS.PHASECHK.TRANS64.TRYWAIT P1, [R9+URZ+0x22850], R8 ;  /* 0x02285008090075a7 */ /* 0x000526000802017f */
[----:B----4-:R-:W-:Y:S05]  /*b2c0*/  @!P1 NANOSLEEP.SYNCS 0x989680 ;  /* 0x009896800000995d */ /* 0x010fea0003900000 */
[----:B------:R-:W4:Y:S02]  /*b2d0*/  @!P1 SYNCS.PHASECHK.TRANS64 P1, [R9+URZ+0x22850], R8 ;  /* 0x02285008090095a7 */ /* 0x000f24000802007f */
[----:B----4-:R-:W-:Y:S05]  /*b2e0*/  @!P1 BRA `(.L_x_21) ;  /* 0xfffffffc00ec9947 */ /* 0x010fea000383ffff */
[----:B------:R-:W-:Y:S05]  /*b2f0*/  BRA `(.L_x_20) ;  /* 0xffffff7800247947 */ /* 0x000fea000383ffff */
.L_x_27:
[----:B---3--:R-:W-:-:S04]  /*b300*/  IMAD.U32 R0, RZ, RZ, UR26 ;  /* 0x0000001aff007e24 */ /* 0x008fc8000f8e00ff */
[----:B------:R3:W4:Y:S03]  /*b310*/  SYNCS.PHASECHK.TRANS64.TRYWAIT P2, [R0+URZ+0x22830], R9 ;  /* 0x02283009000075a7 */ /* 0x000726000804017f */
[----:B----4-:R-:W-:Y:S05]  /*b320*/  @!P2 NANOSLEEP.SYNCS 0x989680 ;  /* 0x009896800000a95d */ /* 0x010fea0003900000 */
[----:B------:R-:W4:Y:S02]  /*b330*/  @!P2 SYNCS.PHASECHK.TRANS64 P2, [R0+URZ+0x22830], R9 ;  /* 0x022830090000a5a7 */ /* 0x000f24000804007f */
[----:B----4-:R-:W-:Y:S05]  /*b340*/  @!P2 BRA `(.L_x_27) ;  /* 0xfffffffc00eca947 */ /* 0x010fea000383ffff */
[----:B------:R-:W-:Y:S05]  /*b350*/  BRA `(.L_x_26) ;  /* 0xffffff7c00447947 */ /* 0x000fea000383ffff */
.L_x_32:
[----:B-1----:R-:W-:-:S04]  /*b360*/  IMAD.U32 R8, RZ, RZ, UR26 ;  /* 0x0000001aff087e24 */ /* 0x002fc8000f8e00ff */
[----:B------:R1:W4:Y:S03]  /*b370*/  SYNCS.PHASECHK.TRANS64.TRYWAIT P2, [R8+URZ+0x22850], R9 ;  /* 0x02285009080075a7 */ /* 0x000326000804017f */
[----:B----4-:R-:W-:Y:S05]  /*b380*/  @!P2 NANOSLEEP.SYNCS 0x989680 ;  /* 0x009896800000a95d */ /* 0x010fea0003900000 */
[----:B------:R-:W4:Y:S02]  /*b390*/  @!P2 SYNCS.PHASECHK.TRANS64 P2, [R8+URZ+0x22850], R9 ;  /* 0x022850090800a5a7 */ /* 0x000f24000804007f */
[----:B----4-:R-:W-:Y:S05]  /*b3a0*/  @!P2 BRA `(.L_x_32) ;  /* 0xfffffffc00eca947 */ /* 0x010fea000383ffff */
[----:B------:R-:W-:Y:S05]  /*b3b0*/  BRA `(.L_x_31) ;  /* 0xffffff94005c7947 */ /* 0x000fea000383ffff */
.L_x_45:
[----:B------:R-:W-:Y:S01]  /*b3c0*/  IMAD.MOV.U32 R13, RZ, RZ, R2 ;  /* 0x000000ffff0d7224 */ /* 0x000fe200078e0002 */
[----:B------:R-:W-:Y:S01]  /*b3d0*/  MOV R12, RZ ;  /* 0x000000ff000c7202 */ /* 0x000fe20000000f00 */
[----:B------:R-:W-:Y:S02]  /*b3e0*/  IMAD.MOV.U32 R11, RZ, RZ, 0x1f ;  /* 0x0000001fff0b7424 */ /* 0x000fe400078e00ff */
[----:B------:R-:W-:-:S07]  /*b3f0*/  IMAD.MOV.U32 R15, RZ, RZ, -0x1 ;  /* 0xffffffffff0f7424 */ /* 0x000fce00078e00ff */
[----:B-----5:R-:W-:Y:S05]  /*b400*/  WARPSYNC.COLLECTIVE R15, `(.L_x_85) ;  /* 0x000000000f087348 */ /* 0x020fea0003c00000 */
[----:B------:R0:W1:Y:S02]  /*b410*/  SHFL.IDX P6, R14, R13, R12, R11 ;  /* 0x0000000c0d0e7389 */ /* 0x00006400000c000b */
[----:B01---5:R-:W-:Y:S01]  /*b420*/  ENDCOLLECTIVE ;  /* 0x000000000000791b */ /* 0x023fe20003800000 */
.L_x_85:
[----:B------:R-:W-:Y:S05]  /*b430*/  BRA `(.L_x_86) ;  /* 0xffffffd400007947 */ /* 0x000fea000383ffff */
.L_x_47:
[----:B0-----:R-:W-:-:S04]  /*b440*/  IMAD.U32 R3, RZ, RZ, UR43 ;  /* 0x0000002bff037e24 */ /* 0x001fc8000f8e00ff */
[----:B------:R0:W1:Y:S03]  /*b450*/  SYNCS.PHASECHK.TRANS64.TRYWAIT P0, [R3+URZ+0x22840], R0 ;  /* 0x02284000030075a7 */ /* 0x000066000800017f */
[----:B-1----:R-:W-:Y:S05]  /*b460*/  @!P0 NANOSLEEP.SYNCS 0x989680 ;  /* 0x009896800000895d */ /* 0x002fea0003900000 */
[----:B------:R-:W1:Y:S02]  /*b470*/  @!P0 SYNCS.PHASECHK.TRANS64 P0, [R3+URZ+0x22840], R0 ;  /* 0x02284000030085a7 */ /* 0x000e64000800007f */
[----:B-1----:R-:W-:Y:S05]  /*b480*/  @!P0 BRA `(.L_x_47) ;  /* 0xfffffffc00ec8947 */ /* 0x002fea000383ffff */
[----:B------:R-:W-:Y:S05]  /*b490*/  BRA `(.L_x_87) ;  /* 0xffffffd400447947 */ /* 0x000fea000383ffff */
.L_x_48:
[----:B------:R-:W-:Y:S01]  /*b4a0*/  BSSY B0, `(.L_x_88) ;  /* 0x0000008000007945 */ /* 0x000fe20003800000 */
[----:B------:R-:W-:Y:S01]  /*b4b0*/  MOV R13, R0 ;  /* 0x00000000000d7202 */ /* 0x000fe20000000f00 */
[----:B------:R-:W-:Y:S02]  /*b4c0*/  IMAD.MOV.U32 R12, RZ, RZ, RZ ;  /* 0x000000ffff0c7224 */ /* 0x000fe400078e00ff */
[----:B------:R-:W-:Y:S02]  /*b4d0*/  IMAD.MOV.U32 R11, RZ, RZ, 0x181f ;  /* 0x0000181fff0b7424 */ /* 0x000fe400078e00ff */
[----:B------:R-:W-:-:S07]  /*b4e0*/  IMAD.MOV.U32 R15, RZ, RZ, -0x1 ;  /* 0xffffffffff0f7424 */ /* 0x000fce00078e00ff */
[----:B------:R-:W-:Y:S05]  /*b4f0*/  WARPSYNC.COLLECTIVE R15, `(.L_x_89) ;  /* 0x000000000f087348 */ /* 0x000fea0003c00000 */
[----:B------:R0:W1:Y:S02]  /*b500*/  SHFL.IDX P6, R14, R13, R12, R11 ;  /* 0x0000000c0d0e7389 */ /* 0x00006400000c000b */
[----:B01----:R-:W-:Y:S01]  /*b510*/  ENDCOLLECTIVE ;  /* 0x000000000000791b */ /* 0x003fe20003800000 */
.L_x_89:
[----:B------:R-:W-:Y:S05]  /*b520*/  BSYNC B0 ;  /* 0x0000000000007941 */ /* 0x000fea0003800000 */
.L_x_88:
[----:B------:R-:W-:Y:S01]  /*b530*/  IMAD.MOV.U32 R13, RZ, RZ, R3 ;  /* 0x000000ffff0d7224 */ /* 0x000fe200078e0003 */
[----:B------:R-:W-:Y:S01]  /*b540*/  MOV R15, 0xffffffff ;  /* 0xffffffff000f7802 */ /* 0x000fe20000000f00 */
[----:B------:R-:W-:Y:S01]  /*b550*/  IMAD.MOV.U32 R12, RZ, RZ, RZ ;  /* 0x000000ffff0c7224 */ /* 0x000fe200078e00ff */
[----:B------:R-:W-:Y:S01]  /*b560*/  MOV R4, R14 ;  /* 0x0000000e00047202 */ /* 0x000fe20000000f00 */
[----:B------:R-:W-:Y:S01]  /*b570*/  IMAD.MOV.U32 R11, RZ, RZ, 0x181f ;  /* 0x0000181fff0b7424 */ /* 0x000fe200078e00ff */
[----:B------:R-:W-:-:S07]  /*b580*/  @P0 LEA R7, R16, UR43, 0x1 ;  /* 0x0000002b10070c11 */ /* 0x000fce000f8e08ff */
[----:B------:R-:W-:Y:S05]  /*b590*/  WARPSYNC.COLLECTIVE R15, `(.L_x_90) ;  /* 0x000000000f087348 */ /* 0x000fea0003c00000 */
[----:B------:R0:W1:Y:S02]  /*b5a0*/  SHFL.IDX P6, R14, R13, R12, R11 ;  /* 0x0000000c0d0e7389 */ /* 0x00006400000c000b */
[----:B01----:R-:W-:Y:S01]  /*b5b0*/  ENDCOLLECTIVE ;  /* 0x000000000000791b */ /* 0x003fe20003800000 */
.L_x_90:
[----:B------:R-:W-:Y:S01]  /*b5c0*/  IMAD.MOV.U32 R13, RZ, RZ, R0 ;  /* 0x000000ffff0d7224 */ /* 0x000fe200078e0000 */
[----:B------:R-:W-:Y:S02]  /*b5d0*/  MOV R12, 0x1 ;  /* 0x00000001000c7802 */ /* 0x000fe40000000f00 */
[----:B------:R-:W-:-:S05]  /*b5e0*/  @P0 LEA R14, P1, R24, R14, 0x1 ;  /* 0x0000000e180e0211 */ /* 0x000fca00078208ff */
[----:B------:R-:W-:Y:S02]  /*b5f0*/  @P0 IMAD.X R5, RZ, RZ, R4, P1 ;  /* 0x000000ffff050224 */ /* 0x000fe400008e0604 */
[----:B------:R-:W-:-:S07]  /*b600*/  @P0 IMAD.MOV.U32 R4, RZ, RZ, R14 ;  /* 0x000000ffff040224 */ /* 0x000fce00078e000e */
[----:B------:R-:W-:Y:S05]  /*b610*/  WARPSYNC.COLLECTIVE R15, `(.L_x_91) ;  /* 0x000000000f087348 */ /* 0x000fea0003c00000 */
[----:B------:R0:W1:Y:S02]  /*b620*/  SHFL.IDX P6, R14, R13, R12, R11 ;  /* 0x0000000c0d0e7389 */ /* 0x00006400000c000b */
[----:B01----:R-:W-:Y:S01]  /*b630*/  ENDCOLLECTIVE ;  /* 0x000000000000791b */ /* 0x003fe20003800000 */
.L_x_91:
[----:B------:R-:W-:Y:S01]  /*b640*/  @!PT LDS RZ, [RZ] ;  /* 0x00000000fffff984 */ /* 0x000fe20000000800 */
[----:B------:R-:W-:Y:S01]  /*b650*/  @!PT LDS RZ, [RZ] ;  /* 0x00000000fffff984 */ /* 0x000fe20000000800 */
[----:B------:R-:W-:Y:S01]  /*b660*/  @!PT LDS RZ, [RZ] ;  /* 0x00000000fffff984 */ /* 0x000fe20000000800 */
[----:B------:R0:W-:Y:S01]  /*b670*/  @P0 LDGSTS.E.BYPASS.LTC128B.128 [R7+0x1c400], desc[UR36][R4.64], !P2 ;  /* 0x1c40000004070fae */ /* 0x0001e2000d101d64 */
[----:B------:R-:W-:Y:S01]  /*b680*/  ISETP.GE.AND P0, PT, R35, 0x11, PT ;  /* 0x000000112300780c */ /* 0x000fe20003f06270 */
[----:B------:R-:W-:-:S12]  /*b690*/  IMAD.MOV.U32 R13, RZ, RZ, R3 ;  /* 0x000000ffff0d7224 */ /* 0x000fd800078e0003 */
[----:B------:R-:W-:Y:S01]  /*b6a0*/  @P0 LEA R9, R16, UR43, 0x1 ;  /* 0x0000002b10090c11 */ /* 0x000fe2000f8e08ff */
[----:B0-----:R-:W-:-:S07]  /*b6b0*/  IMAD.MOV.U32 R6, RZ, RZ, R14 ;  /* 0x000000ffff067224 */ /* 0x001fce00078e000e */
[----:B------:R-:W-:Y:S05]  /*b6c0*/  WARPSYNC.COLLECTIVE R15, `(.L_x_92) ;  /* 0x000000000f087348 */ /* 0x000fea0003c00000 */
[----:B------:R0:W1:Y:S02]  /*b6d0*/  SHFL.IDX P6, R14, R13, R12, R11 ;  /* 0x0000000c0d0e7389 */ /* 0x00006400000c000b */
[----:B01----:R-:W-:Y:S01]  /*b6e0*/  ENDCOLLECTIVE ;  /* 0x000000000000791b */ /* 0x003fe20003800000 */
.L_x_92:
[----:B------:R-:W-:Y:S01]  /*b6f0*/  MOV R13, R0 ;  /* 0x00000000000d7202 */ /* 0x000fe20000000f00 */
[----:B------:R-:W-:Y:S01]  /*b700*/  IMAD.MOV.U32 R12, RZ, RZ, 0x2 ;  /* 0x00000002ff0c7424 */ /* 0x000fe200078e00ff */
[----:B------:R-:W-:-:S13]  /*b710*/  @P0 LEA R4, P1, R24, R14, 0x1 ;  /* 0x0000000e18040211 */ /* 0x000fda00078208ff */
[----:B------:R-:W-:Y:S05]  /*b720*/  WARPSYNC.COLLECTIVE R15, `(.L_x_93) ;  /* 0x000000000f087348 */ /* 0x000fea0003c00000 */
[----:B------:R0:W1:Y:S02]  /*b730*/  SHFL.IDX P6, R14, R13, R12, R11 ;  /* 0x0000000c0d0e7389 */ /* 0x00006400000c000b */
[----:B01----:R-:W-:Y:S01]  /*b740*/  ENDCOLLECTIVE ;  /* 0x000000000000791b */ /* 0x003fe20003800000 */
.L_x_93:
[----:B------:R-:W-:-:S05]  /*b750*/  @P0 IMAD.X R5, RZ, RZ, R6, P1 ;  /* 0x000000ffff050224 */ /* 0x000fca00008e0606 */
        /* <DEDUP_REMOVED lines=11> */
.L_x_94:
[----:B------:R-:W-:Y:S02]  /*b810*/  IMAD.MOV.U32 R13, RZ, RZ, R0 ;  /* 0x000000ffff0d7224 */ /* 0x000fe400078e0000 */
[----:B------:R-:W-:Y:S01]  /*b820*/  IMAD.MOV.U32 R12, RZ, RZ, 0x3 ;  /* 0x00000003ff0c7424 */ /* 0x000fe200078e00ff */
[----:B------:R-:W-:-:S13]  /*b830*/  @P0 LEA R4, P1, R24, R14, 0x1 ;  /* 0x0000000e18040211 */ /* 0x000fda00078208ff */
[----:B------:R-:W-:Y:S05]  /*b840*/  WARPSYNC.COLLECTIVE R15, `(.L_x_95) ;  /* 0x000000000f087348 */ /* 0x000fea0003c00000 */
[----:B------:R0:W1:Y:S02]  /*b850*/  SHFL.IDX P6, R14, R13, R12, R11 ;  /* 0x0000000c0d0e7389 */ /* 0x00006400000c000b */
[----:B01----:R-:W-:Y:S01]  /*b860*/  ENDCOLLECTIVE ;  /* 0x000000000000791b */ /* 0x003fe20003800000 */
.L_x_95:
[----:B------:R-:W-:-:S05]  /*b870*/  @P0 IADD3.X R5, RZ, R6, RZ, P1, !PT ;  /* 0x00000006ff050210 */ /* 0x000fca0000ffe4ff */
[----:B------:R-:W-:Y:S01]  /*b880*/  @!PT LDS RZ, [RZ] ;  /* 0x00000000fffff984 */ /* 0x000fe20000000800 */
[----:B------:R-:W-:Y:S01]  /*b890*/  @!PT LDS RZ, [RZ] ;  /* 0x00000000fffff984 */ /* 0x000fe20000000800 */
[----:B------:R-:W-:Y:S01]  /*b8a0*/  @!PT LDS RZ, [RZ] ;  /* 0x00000000fffff984 */ /* 0x000fe20000000800 */
[----:B------:R0:W-:Y:S01]  /*b8b0*/  @P0 LDGSTS.E.BYPASS.LTC128B.128 [R7+0x1d400], desc[UR36][R4.64], !P2 ;  /* 0x1d40000004070fae */ /* 0x0001e2000d101d64 */
[----:B------:R-:W-:Y:S02]  /*b8c0*/  ISETP.GE.AND P0, PT, R35, 0x31, PT ;  /* 0x000000312300780c */ /* 0x000fe40003f06270 */
[----:B------:R-:W-:-:S11]  /*b8d0*/  MOV R13, R3 ;  /* 0x00000003000d7202 */ /* 0x000fd60000000f00 */
[----:B------:R-:W-:Y:S01]  /*b8e0*/  @P0 LEA R9, R16, UR43, 0x1 ;  /* 0x0000002b10090c11 */ /* 0x000fe2000f8e08ff */
[----:B0-----:R-:W-:-:S07]  /*b8f0*/  IMAD.MOV.U32 R6, RZ, RZ, R14 ;  /* 0x000000ffff067224 */ /* 0x001fce00078e000e */
[----:B------:R-:W-:Y:S05]  /*b900*/  WARPSYNC.COLLECTIVE R15, `(.L_x_96) ;  /* 0x000000000f087348 */ /* 0x000fea0003c00000 */
[----:B------:R0:W1:Y:S02]  /*b910*/  SHFL.IDX P6, R14, R13, R12, R11 ;  /* 0x0000000c0d0e7389 */ /* 0x00006400000c000b */
[----:B01----:R-:W-:Y:S01]  /*b920*/  ENDCOLLECTIVE ;  /* 0x000000000000791b */ /* 0x003fe20003800000 */
.L_x_96:
[----:B------:R-:W-:Y:S02]  /*b930*/  IMAD.MOV.U32 R13, RZ, RZ, R0 ;  /* 0x000000ffff0d7224 */ /* 0x000fe400078e0000 */
[----:B------:R-:W-:Y:S01]  /*b940*/  IMAD.MOV.U32 R12, RZ, RZ, 0x4 ;  /* 0x00000004ff0c7424 */ /* 0x000fe200078e00ff */
[----:B------:R-:W-:-:S13]  /*b950*/  @P0 LEA R4, P1, R24, R14, 0x1 ;  /* 0x0000000e18040211 */ /* 0x000fda00078208ff */
[----:B------:R-:W-:Y:S05]  /*b960*/  WARPSYNC.COLLECTIVE R15, `(.L_x_97) ;  /* 0x000000000f087348 */ /* 0x000fea0003c00000 */
[----:B------:R0:W1:Y:S02]  /*b970*/  SHFL.IDX P6, R14, R13, R12, R11 ;  /* 0x0000000c0d0e7389 */ /* 0x00006400000c000b */
[----:B01----:R-:W-:Y:S01]  /*b980*/  ENDCOLLECTIVE ;  /* 0x000000000000791b */ /* 0x003fe20003800000 */
.L_x_97:
[----:B------:R-:W-:-:S05]  /*b990*/  @P0 IMAD.X R5, RZ, RZ, R6, P1 ;  /* 0x000000ffff050224 */ /* 0x000fca00008e0606 */
[----:B------:R-:W-:Y:S01]  /*b9a0*/  @!PT LDS RZ, [RZ] ;  /* 0x00000000fffff984 */ /* 0x000fe20000000800 */
[----:B------:R-:W-:Y:S01]  /*b9b0*/  @!PT LDS RZ, [RZ] ;  /* 0x00000000fffff984 */ /* 0x000fe20000000800 */
[----:B------:R-:W-:Y:S01]  /*b9c0*/  @!PT LDS RZ, [RZ] ;  /* 0x00000000fffff984 */ /* 0x000fe20000000800 */
[----:B------:R0:W-:Y:S01]  /*b9d0*/  @P0 LDGSTS.E.BYPASS.LTC128B.128 [R9+0x1dc00], desc[UR36][R4.64], !P2 ;  /* 0x1dc0000004090fae */ /* 0x0001e2000d101d64 */
[----:B------:R-:W-:Y:S01]  /*b9e0*/  ISETP.GE.AND P0, PT, R35, 0x41, PT ;  /* 0x000000412300780c */ /* 0x000fe20003f06270 */
[----:B------:R-:W-:-:S12]  /*b9f0*/  IMAD.MOV.U32 R13, RZ, RZ, R3 ;  /* 0x000000ffff0d7224 */ /* 0x000fd800078e0003 */
[----:B------:R-:W-:Y:S02]  /*ba00*/  @P0 LEA R7, R16, UR43, 0x1 ;  /* 0x0000002b10070c11 */ /* 0x000fe4000f8e08ff */
[----:B0-----:R-:W-:-:S07]  /*ba10*/  MOV R6, R14 ;  /* 0x0000000e00067202 */ /* 0x001fce0000000f00 */
[----:B------:R-:W-:Y:S05]  /*ba20*/  WARPSYNC.COLLECTIVE R15, `(.L_x_98) ;  /* 0x000000000f087348 */ /* 0x000fea0003c00000 */
[----:B------:R0:W1:Y:S02]  /*ba30*/  SHFL.IDX P6, R14, R13, R12, R11 ;  /* 0x0000000c0d0e7389 */ /* 0x00006400000c000b */
[----:B01----:R-:W-:Y:S01]  /*ba40*/  ENDCOLLECTIVE ;  /* 0x000000000000791b */ /* 0x003fe20003800000 */
.L_x_98:
[----:B------:R-:W-:Y:S01]  /*ba50*/  IMAD.MOV.U32 R13, RZ, RZ, R0 ;  /* 0x000000ffff0d7224 */ /* 0x000fe200078e0000 */
[----:B------:R-:W-:Y:S02]  /*ba60*/  MOV R12, 0x5 ;  /* 0x00000005000c7802 */ /* 0x000fe40000000f00 */
[----:B------:R-:W-:-:S13]  /*ba70*/  @P0 LEA R4, P1, R24, R14, 0x1 ;  /* 0x0000000e18040211 */ /* 0x000fda00078208ff */
[----:B------:R-:W-:Y:S05]  /*ba80*/  WARPSYNC.COLLECTIVE R15, `(.L_x_99) ;  /* 0x000000000f087348 */ /* 0x000fea0003c00000 */
[----:B------:R0:W1:Y:S02]  /*ba90*/  SHFL.IDX P6, R14, R13, R12, R11 ;  /* 0x0000000c0d0e7389 */ /* 0x00006400000c000b */
[----:B01----:R-:W-:Y:S01]  /*baa0*/  ENDCOLLECTIVE ;  /* 0x000000000000791b */ /* 0x003fe20003800000 */
.L_x_99:
[----:B------:R-:W-:-:S05]  /*bab0*/  @P0 IMAD.X R5, RZ, RZ, R6, P1 ;  /* 0x000000ffff050224 */ /* 0x000fca00008e0606 */
[----:B------:R-:W-:Y:S01]  /*bac0*/  @!PT LDS RZ, [RZ] ;  /* 0x00000000fffff984 */ /* 0x000fe20000000800 */
[----:B------:R-:W-:Y:S01]  /*bad0*/  @!PT LDS RZ, [RZ] ;  /* 0x00000000fffff984 */ /* 0x000fe20000000800 */
[----:B------:R-:W-:Y:S01]  /*bae0*/  @!PT LDS RZ, [RZ] ;  /* 0x00000000fffff984 */ /* 0x000fe20000000800 */
[----:B------:R0:W-:Y:S01]  /*baf0*/  @P0 LDGSTS.E.BYPASS.LTC128B.128 [R7+0x1e400], desc[UR36][R4.64], !P2 ;  /* 0x1e40000004070fae */ /* 0x0001e2000d101d64 */
[----:B------:R-:W-:Y:S02]  /*bb00*/  IMAD.MOV.U32 R13, RZ, RZ, R3 ;  /* 0x000000ffff0d7224 */ /* 0x000fe400078e0003 */
[----:B------:R-:W-:-:S07]  /*bb10*/  IMAD.MOV.U32 R6, RZ, RZ, R14 ;  /* 0x000000ffff067224 */ /* 0x000fce00078e000e */
[----:B0-----:R-:W-:Y:S05]  /*bb20*/  WARPSYNC.COLLECTIVE R15, `(.L_x_100) ;  /* 0x000000000f087348 */ /* 0x001fea0003c00000 */
[----:B------:R1:W2:Y:S02]  /*bb30*/  SHFL.IDX P6, R14, R13, R12, R11 ;  /* 0x0000000c0d0e7389 */ /* 0x0002a400000c000b */
[----:B012---:R-:W-:Y:S01]  /*bb40*/  ENDCOLLECTIVE ;  /* 0x000000000000791b */ /* 0x007fe20003800000 */
.L_x_100:
[----:B------:R-:W-:Y:S05]  /*bb50*/  BRA `(.L_x_101) ;  /* 0xffffffd000b87947 */ /* 0x000fea000383ffff */
.L_x_51:
[----:B------:R-:W-:Y:S01]  /*bb60*/  IMAD.MOV.U32 R13, RZ, RZ, R0 ;  /* 0x000000ffff0d7224 */ /* 0x000fe200078e0000 */
[----:B------:R-:W-:Y:S01]  /*bb70*/  MOV R12, RZ ;  /* 0x000000ff000c7202 */ /* 0x000fe20000000f00 */
[----:B------:R-:W-:Y:S02]  /*bb80*/  IMAD.MOV.U32 R11, RZ, RZ, 0x181f ;  /* 0x0000181fff0b7424 */ /* 0x000fe400078e00ff */
[----:B------:R-:W-:Y:S02]  /*bb90*/  IMAD.MOV.U32 R15, RZ, RZ, -0x1 ;  /* 0xffffffffff0f7424 */ /* 0x000fe400078e00ff */
[----:B------:R-:W-:-:S07]  /*bba0*/  IMAD R32, R32, 0x80, R27 ;  /* 0x0000008020207824 */ /* 0x000fce00078e021b */
[----:B------:R-:W-:Y:S05]  /*bbb0*/  WARPSYNC.COLLECTIVE R15, `(.L_x_102) ;  /* 0x000000000f087348 */ /* 0x000fea0003c00000 */
[----:B------:R0:W1:Y:S02]  /*bbc0*/  SHFL.IDX P6, R14, R13, R12, R11 ;  /* 0x0000000c0d0e7389 */ /* 0x00006400000c000b */
[----:B01----:R-:W-:Y:S01]  /*bbd0*/  ENDCOLLECTIVE ;  /* 0x000000000000791b */ /* 0x003fe20003800000 */
.L_x_102:
[----:B------:R-:W-:Y:S02]  /*bbe0*/  IADD3 R8, R32, 0x10, RZ ;  /* 0x0000001020087810 */ /* 0x000fe40007ffe0ff */
[----:B------:R-:W-:Y:S01]  /*bbf0*/  MOV R13, R6 ;  /* 0x00000006000d7202 */ /* 0x000fe20000000f00 */
[----:B------:R-:W-:-:S07]  /*bc00*/  IMAD.MOV.U32 R4, RZ, RZ, R14 ;  /* 0x000000ffff047224 */ /* 0x000fce00078e000e */
[----:B------:R-:W-:Y:S05]  /*bc10*/  WARPSYNC.COLLECTIVE R15, `(.L_x_103) ;  /* 0x000000000f087348 */ /* 0x000fea0003c00000 */
[----:B------:R0:W1:Y:S02]  /*bc20*/  SHFL.IDX P6, R14, R13, R12, R11 ;  /* 0x0000000c0d0e7389 */ /* 0x00006400000c000b */
[----:B01----:R-:W-:Y:S01]  /*bc30*/  ENDCOLLECTIVE ;  /* 0x000000000000791b */ /* 0x003fe20003800000 */
.L_x_103:
[----:B------:R-:W-:Y:S02]  /*bc40*/  ULDC UR4, c[0x0][0x288] ;  /* 0x0000a20000047ab9 */ /* 0x000fe40000000800 */
[----:B------:R-:W-:-:S05]  /*bc50*/  IMAD R3, R3, UR4, RZ ;  /* 0x0000000403037c24 */ /* 0x000fca000f8e02ff */
[----:B------:R-:W-:Y:S01]  /*bc60*/  ISETP.GE.AND P0, PT, R32, R3, PT ;  /* 0x000000032000720c */ /* 0x000fe20003f06270 */
[----:B------:R-:W-:Y:S02]  /*bc70*/  IMAD.MOV.U32 R13, RZ, RZ, R0 ;  /* 0x000000ffff0d7224 */ /* 0x000fe400078e0000 */
[----:B------:R-:W-:-:S10]  /*bc80*/  IMAD.MOV.U32 R12, RZ, RZ, 0x1 ;  /* 0x00000001ff0c7424 */ /* 0x000fd400078e00ff */
[----:B------:R-:W-:Y:S02]  /*bc90*/  @!P0 LEA R9, R16, UR43, 0x1 ;  /* 0x0000002b10098c11 */ /* 0x000fe4000f8e08ff */
[----:B------:R-:W-:-:S05]  /*bca0*/  @!P0 LEA R14, P2, R24, R14, 0x1 ;  /* 0x0000000e180e8211 */ /* 0x000fca00078408ff */
[----:B------:R-:W-:Y:S02]  /*bcb0*/  @!P0 IMAD.X R5, RZ, RZ, R4, P2 ;  /* 0x000000ffff058224 */ /* 0x000fe400010e0604 */
[----:B------:R-:W-:-:S07]  /*bcc0*/  @!P0 IMAD.MOV.U32 R4, RZ, RZ, R14 ;  /* 0x000000ffff048224 */ /* 0x000fce00078e000e */
[----:B------:R-:W-:Y:S05]  /*bcd0*/  WARPSYNC.COLLECTIVE R15, `(.L_x_104) ;  /* 0x000000000f087348 */ /* 0x000fea0003c00000 */
[----:B------:R0:W1:Y:S02]  /*bce0*/  SHFL.IDX P6, R14, R13, R12, R11 ;  /* 0x0000000c0d0e7389 */ /* 0x00006400000c000b */
[----:B01----:R-:W-:Y:S01]  /*bcf0*/  ENDCOLLECTIVE ;  /* 0x000000000000791b */ /* 0x003fe20003800000 */
.L_x_104:
[----:B------:R-:W-:Y:S01]  /*bd00*/  @!PT LDS RZ, [RZ] ;  /* 0x00000000fffff984 */ /* 0x000fe20000000800 */
[----:B------:R-:W-:Y:S01]  /*bd10*/  @!PT LDS RZ, [RZ] ;  /* 0x00000000fffff984 */ /* 0x000fe20000000800 */
[----:B------:R-:W-:Y:S01]  /*bd20*/  @!PT LDS RZ, [RZ] ;  /* 0x00000000fffff984 */ /* 0x000fe20000000800 */
[----:B------:R0:W-:Y:S01]  /*bd30*/  @!P0 LDGSTS.E.BYPASS.LTC128B.128 [R9+0x18400], desc[UR36][R4.64], !P1 ;  /* 0x1840000004098fae */ /* 0x0001e2000c901d64 */
[----:B------:R-:W-:Y:S01]  /*bd40*/  ISETP.GE.AND P0, PT, R8, R3, PT ;  /* 0x000000030800720c */ /* 0x000fe20003f06270 */
[----:B------:R-:W-:Y:S01]  /*bd50*/  VIADD R8, R32, 0x20 ;  /* 0x0000002020087836 */ /* 0x000fe20000000000 */
[----:B------:R-:W-:-:S11]  /*bd60*/  MOV R13, R6 ;  /* 0x00000006000d7202 */ /* 0x000fd60000000f00 */
[----:B------:R-:W-:Y:S01]  /*bd70*/  @!P0 LEA R21, R16, UR43, 0x1 ;  /* 0x0000002b10158c11 */ /* 0x000fe2000f8e08ff */
[----:B0-----:R-:W-:-:S07]  /*bd80*/  IMAD.MOV.U32 R7, RZ, RZ, R14 ;  /* 0x000000ffff077224 */ /* 0x001fce00078e000e */
[----:B------:R-:W-:Y:S05]  /*bd90*/  WARPSYNC.COLLECTIVE R15, `(.L_x_105) ;  /* 0x000000000f087348 */ /* 0x000fea0003c00000 */
[----:B------:R0:W1:Y:S02]  /*bda0*/  SHFL.IDX P6, R14, R13, R12, R11 ;  /* 0x0000000c0d0e7389 */ /* 0x00006400000c000b */
[----:B01----:R-:W-:Y:S01]  /*bdb0*/  ENDCOLLECTIVE ;  /* 0x000000000000791b */ /* 0x003fe20003800000 */
.L_x_105:
[----:B------:R-:W-:Y:S01]  /*bdc0*/  IMAD.MOV.U32 R13, RZ, RZ, R0 ;  /* 0x000000ffff0d7224 */ /* 0x000fe200078e0000 */
[----:B------:R-:W-:Y:S02]  /*bdd0*/  MOV R12, 0x2 ;  /* 0x00000002000c7802 */ /* 0x000fe40000000f00 */
[----:B------:R-:W-:-:S13]  /*bde0*/  @!P0 LEA R4, P2, R24, R14, 0x1 ;  /* 0x0000000e18048211 */ /* 0x000fda00078408ff */
[----:B------:R-:W-:Y:S05]  /*bdf0*/  WARPSYNC.COLLECTIVE R15, `(.L_x_106) ;  /* 0x000000000f087348 */ /* 0x000fea0003c00000 */
[----:B------:R0:W1:Y:S02]  /*be00*/  SHFL.IDX P6, R14, R13, R12, R11 ;  /* 0x0000000c0d0e7389 */ /* 0x00006400000c000b */
[----:B01----:R-:W-:Y:S01]  /*be10*/  ENDCOLLECTIVE ;  /* 0x000000000000791b */ /* 0x003fe20003800000 */
.L_x_106:
[----:B------:R-:W-:-:S05]  /*be20*/  @!P0 IMAD.X R5, RZ, RZ, R7, P2 ;  /* 0x000000ffff058224 */ /* 0x000fca00010e0607 */
[----:B------:R-:W-:Y:S01]  /*be30*/  @!PT LDS RZ, [RZ] ;  /* 0x00000000fffff984 */ /* 0x000fe20000000800 */
[----:B------:R-:W-:Y:S01]  /*be40*/  @!PT LDS RZ, [RZ] ;  /* 0x00000000fffff984 */ /* 0x000fe20000000800 */
[----:B------:R-:W-:Y:S01]  /*be50*/  @!PT LDS RZ, [RZ] ;  /* 0x00000000fffff984 */ /* 0x000fe20000000800 */
[----:B------:R0:W-:Y:S01]  /*be60*/  @!P0 LDGSTS.E.BYPASS.LTC128B.128 [R21+0x18c00], desc[UR36][R4.64], !P1 ;  /* 0x18c0000004158fae */ /* 0x0001e2000c901d64 */
[----:B------:R-:W-:Y:S02]  /*be70*/  ISETP.GE.AND P0, PT, R8, R3, PT ;  /* 0x000000030800720c */ /* 0x000fe40003f06270 */
[----:B------:R-:W-:Y:S01]  /*be80*/  IADD3 R8, R32, 0x30, RZ ;  /* 0x0000003020087810 */ /* 0x000fe20007ffe0ff */
[----:B------:R-:W-:-:S10]  /*be90*/  IMAD.MOV.U32 R13, RZ, RZ, R6 ;  /* 0x000000ffff0d7224 */ /* 0x000fd400078e0006 */
[----:B------:R-:W-:Y:S01]  /*bea0*/  @!P0 LEA R9, R16, UR43, 0x1 ;  /* 0x0000002b10098c11 */ /* 0x000fe2000f8e08ff */
[----:B0-----:R-:W-:-:S07]  /*beb0*/  IMAD.MOV.U32 R7, RZ, RZ, R14 ;  /* 0x000000ffff077224 */ /* 0x001fce00078e000e */
[----:B------:R-:W-:Y:S05]  /*bec0*/  WARPSYNC.COLLECTIVE R15, `(.L_x_107) ;  /* 0x000000000f087348 */ /* 0x000fea0003c00000 */
[----:B------:R0:W1:Y:S02]  /*bed0*/  SHFL.IDX P6, R14, R13, R12, R11 ;  /* 0x0000000c0d0e7389 */ /* 0x00006400000c000b */
[----:B01----:R-:W-:Y:S01]  /*bee0*/  ENDCOLLECTIVE ;  /* 0x000000000000791b */ /* 0x003fe20003800000 */
.L_x_107:
[----:B------:R-:W-:Y:S02]  /*bef0*/  IMAD.MOV.U32 R13, RZ, RZ, R0 ;  /* 0x000000ffff0d7224 */ /* 0x000fe400078e0000 */
[----:B------:R-:W-:Y:S01]  /*bf00*/  IMAD.MOV.U32 R12, RZ, RZ, 0x3 ;  /* 0x00000003ff0c7424 */ /* 0x000fe200078e00ff */
[----:B------:R-:W-:-:S13]  /*bf10*/  @!P0 LEA R4, P2, R24, R14, 0x1 ;  /* 0x0000000e18048211 */ /* 0x000fda00078408ff */
[----:B------:R-:W-:Y:S05]  /*bf20*/  WARPSYNC.COLLECTIVE R15, `(.L_x_108) ;  /* 0x000000000f087348 */ /* 0x000fea0003c00000 */
[----:B------:R0:W1:Y:S02]  /*bf30*/  SHFL.IDX P6, R14, R13, R12, R11 ;  /* 0x0000000c0d0e7389 */ /* 0x00006400000c000b */
[----:B01----:R-:W-:Y:S01]  /*bf40*/  ENDCOLLECTIVE ;  /* 0x000000000000791b */ /* 0x003fe20003800000 */
.L_x_108:
[----:B------:R-:W-:-:S05]  /*bf50*/  @!P0 IMAD.X R5, RZ, RZ, R7, P2 ;  /* 0x000000ffff058224 */ /* 0x000fca00010e0607 */
        /* <DEDUP_REMOVED lines=12> */
.L_x_109:
[----:B------:R-:W-:Y:S01]  /*c020*/  IMAD.MOV.U32 R13, RZ, RZ, R0 ;  /* 0x000000ffff0d7224 */ /* 0x000fe200078e0000 */
[----:B------:R-:W-:Y:S02]  /*c030*/  MOV R12, 0x4 ;  /* 0x00000004000c7802 */ /* 0x000fe40000000f00 */
[----:B------:R-:W-:-:S13]  /*c040*/  @!P0 LEA R4, P2, R24, R14, 0x1 ;  /* 0x0000000e18048211 */ /* 0x000fda00078408ff */
[----:B------:R-:W-:Y:S05]  /*c050*/  WARPSYNC.COLLECTIVE R15, `(.L_x_110) ;  /* 0x000000000f087348 */ /* 0x000fea0003c00000 */
[----:B------:R0:W1:Y:S02]  /*c060*/  SHFL.IDX P6, R14, R13, R12, R11 ;  /* 0x0000000c0d0e7389 */ /* 0x00006400000c000b */
[----:B01----:R-:W-:Y:S01]  /*c070*/  ENDCOLLECTIVE ;  /* 0x000000000000791b */ /* 0x003fe20003800000 */
.L_x_110:
        /* <DEDUP_REMOVED lines=13> */
.L_x_111:
[----:B------:R-:W-:Y:S02]  /*c150*/  IMAD.MOV.U32 R13, RZ, RZ, R0 ;  /* 0x000000ffff0d7224 */ /* 0x000fe400078e0000 */
[----:B------:R-:W-:Y:S01]  /*c160*/  IMAD.MOV.U32 R12, RZ, RZ, 0x5 ;  /* 0x00000005ff0c7424 */ /* 0x000fe200078e00ff */
[----:B------:R-:W-:-:S13]  /*c170*/  @!P0 LEA R4, P2, R24, R14, 0x1 ;  /* 0x0000000e18048211 */ /* 0x000fda00078408ff */
[----:B------:R-:W-:Y:S05]  /*c180*/  WARPSYNC.COLLECTIVE R15, `(.L_x_112) ;  /* 0x000000000f087348 */ /* 0x000fea0003c00000 */
[----:B------:R0:W1:Y:S02]  /*c190*/  SHFL.IDX P6, R14, R13, R12, R11 ;  /* 0x0000000c0d0e7389 */ /* 0x00006400000c000b */
[----:B01----:R-:W-:Y:S01]  /*c1a0*/  ENDCOLLECTIVE ;  /* 0x000000000000791b */ /* 0x003fe20003800000 */
.L_x_112:
[----:B------:R-:W-:-:S05]  /*c1b0*/  @!P0 IMAD.X R5, RZ, RZ, R7, P2 ;  /* 0x000000ffff058224 */ /* 0x000fca00010e0607 */
[----:B------:R-:W-:Y:S01]  /*c1c0*/  @!PT LDS RZ, [RZ] ;  /* 0x00000000fffff984 */ /* 0x000fe20000000800 */
[----:B------:R-:W-:Y:S01]  /*c1d0*/  @!PT LDS RZ, [RZ] ;  /* 0x00000000fffff984 */ /* 0x000fe20000000800 */
[----:B------:R-:W-:Y:S01]  /*c1e0*/  @!PT LDS RZ, [RZ] ;  /* 0x00000000fffff984 */ /* 0x000fe20000000800 */
[----:B------:R0:W-:Y:S01]  /*c1f0*/  @!P0 LDGSTS.E.BYPASS.LTC128B.128 [R9+0x1a400], desc[UR36][R4.64], !P1 ;  /* 0x1a40000004098fae */ /* 0x0001e2000c901d64 */
[----:B------:R-:W-:Y:S02]  /*c200*/  ISETP.GE.AND P0, PT, R8, R3, PT ;  /* 0x000000030800720c */ /* 0x000fe40003f06270 */
[----:B------:R-:W-:-:S11]  /*c210*/  MOV R13, R6 ;  /* 0x00000006000d7202 */ /* 0x000fd60000000f00 */
[----:B------:R-:W-:Y:S01]  /*c220*/  @!P0 LEA R21, R16, UR43, 0x1 ;  /* 0x0000002b10158c11 */ /* 0x000fe2000f8e08ff */
[----:B0-----:R-:W-:-:S07]  /*c230*/  IMAD.MOV.U32 R7, RZ, RZ, R14 ;  /* 0x000000ffff077224 */ /* 0x001fce00078e000e */
[----:B------:R-:W-:Y:S05]  /*c240*/  WARPSYNC.COLLECTIVE R15, `(.L_x_113) ;  /* 0x000000000f087348 */ /* 0x000fea0003c00000 */
[----:B------:R0:W1:Y:S02]  /*c250*/  SHFL.IDX P6, R14, R13, R12, R11 ;  /* 0x0000000c0d0e7389 */ /* 0x00006400000c000b */
[----:B01----:R-:W-:Y:S01]  /*c260*/  ENDCOLLECTIVE ;  /* 0x000000000000791b */ /* 0x003fe20003800000 */
.L_x_113:
[----:B------:R-:W-:Y:S02]  /*c270*/  IMAD.MOV.U32 R13, RZ, RZ, R0 ;  /* 0x000000ffff0d7224 */ /* 0x000fe400078e0000 */
[----:B------:R-:W-:Y:S01]  /*c280*/  IMAD.MOV.U32 R12, RZ, RZ, 0x6 ;  /* 0x00000006ff0c7424 */ /* 0x000fe200078e00ff */
[----:B------:R-:W-:-:S13]  /*c290*/  @!P0 LEA R4, P2, R24, R14, 0x1 ;  /* 0x0000000e18048211 */ /* 0x000fda00078408ff */
[----:B------:R-:W-:Y:S05]  /*c2a0*/  WARPSYNC.COLLECTIVE R15, `(.L_x_114) ;  /* 0x000000000f087348 */ /* 0x000fea0003c00000 */
[----:B------:R0:W1:Y:S02]  /*c2b0*/  SHFL.IDX P6, R14, R13, R12, R11 ;  /* 0x0000000c0d0e7389 */ /* 0x00006400000c000b */
[----:B01----:R-:W-:Y:S01]  /*c2c0*/  ENDCOLLECTIVE ;  /* 0x000000000000791b */ /* 0x003fe20003800000 */
.L_x_114:
[----:B------:R-:W-:-:S05]  /*c2d0*/  @!P0 IMAD.X R5, RZ, RZ, R7, P2 ;  /* 0x000000ffff058224 */ /* 0x000fca00010e0607 */
[----:B------:R-:W-:Y:S01]  /*c2e0*/  @!PT LDS RZ, [RZ] ;  /* 0x00000000fffff984 */ /* 0x000fe20000000800 */
[----:B------:R-:W-:Y:S01]  /*c2f0*/  @!PT LDS RZ, [RZ] ;  /* 0x00000000fffff984 */ /* 0x000fe20000000800 */
[----:B------:R-:W-:Y:S01]  /*c300*/  @!PT LDS RZ, [RZ] ;  /* 0x00000000fffff984 */ /* 0x000fe20000000800 */
[----:B------:R0:W-:Y:S01]  /*c310*/  @!P0 LDGSTS.E.BYPASS.LTC128B.128 [R21+0x1ac00], desc[UR36][R4.64], !P1 ;  /* 0x1ac0000004158fae */ /* 0x0001e2000c901d64 */
[----:B------:R-:W-:Y:S02]  /*c320*/  IMAD.MOV.U32 R13, RZ, RZ, R6 ;  /* 0x000000ffff0d7224 */ /* 0x000fe400078e0006 */
[----:B0-----:R-:W-:Y:S01]  /*c330*/  VIADD R4, R32, 0x60 ;  /* 0x0000006020047836 */ /* 0x001fe20000000000 */
[----:B------:R-:W-:-:S07]  /*c340*/  MOV R7, R14 ;  /* 0x0000000e00077202 */ /* 0x000fce0000000f00 */
[----:B------:R-:W-:Y:S05]  /*c350*/  WARPSYNC.COLLECTIVE R15, `(.L_x_115) ;  /* 0x000000000f087348 */ /* 0x000fea0003c00000 */
[----:B------:R0:W1:Y:S02]  /*c360*/  SHFL.IDX P6, R14, R13, R12, R11 ;  /* 0x0000000c0d0e7389 */ /* 0x00006400000c000b */
[----:B01----:R-:W-:Y:S01]  /*c370*/  ENDCOLLECTIVE ;  /* 0x000000000000791b */ /* 0x003fe20003800000 */
.L_x_115:
[----:B------:R-:W-:Y:S02]  /*c380*/  ISETP.GE.AND P0, PT, R4, R3, PT ;  /* 0x000000030400720c */ /* 0x000fe40003f06270 */
[----:B------:R-:W-:Y:S01]  /*c390*/  MOV R13, R0 ;  /* 0x00000000000d7202 */ /* 0x000fe20000000f00 */
[----:B------:R-:W-:-:S10]  /*c3a0*/  IMAD.MOV.U32 R12, RZ, RZ, 0x7 ;  /* 0x00000007ff0c7424 */ /* 0x000fd400078e00ff */
[----:B------:R-:W-:Y:S02]  /*c3b0*/  @!P0 LEA R9, R16, UR43, 0x1 ;  /* 0x0000002b10098c11 */ /* 0x000fe4000f8e08ff */
[----:B------:R-:W-:-:S13]  /*c3c0*/  @!P0 LEA R4, P2, R24, R14, 0x1 ;  /* 0x0000000e18048211 */ /* 0x000fda00078408ff */
[----:B------:R-:W-:Y:S05]  /*c3d0*/  WARPSYNC.COLLECTIVE R15, `(.L_x_116) ;  /* 0x000000000f087348 */ /* 0x000fea0003c00000 */
[----:B------:R0:W1:Y:S02]  /*c3e0*/  SHFL.IDX P6, R14, R13, R12, R11 ;  /* 0x0000000c0d0e7389 */ /* 0x00006400000c000b */
[----:B01----:R-:W-:Y:S01]  /*c3f0*/  ENDCOLLECTIVE ;  /* 0x000000000000791b */ /* 0x003fe20003800000 */
.L_x_116:
[----:B------:R-:W-:-:S05]  /*c400*/  @!P0 IMAD.X R5, RZ, RZ, R7, P2 ;  /* 0x000000ffff058224 */ /* 0x000fca00010e0607 */
[----:B------:R-:W-:Y:S01]  /*c410*/  @!PT LDS RZ, [RZ] ;  /* 0x00000000fffff984 */ /* 0x000fe20000000800 */
[----:B------:R-:W-:Y:S01]  /*c420*/  @!PT LDS RZ, [RZ] ;  /* 0x00000000fffff984 */ /* 0x000fe20000000800 */
[----:B------:R-:W-:Y:S01]  /*c430*/  @!PT LDS RZ, [RZ] ;  /* 0x00000000fffff984 */ /* 0x000fe20000000800 */
[----:B------:R0:W-:Y:S01]  /*c440*/  @!P0 LDGSTS.E.BYPASS.LTC128B.128 [R9+0x1b400], desc[UR36][R4.64], !P1 ;  /* 0x1b40000004098fae */ /* 0x0001e2000c901d64 */
[----:B------:R-:W-:Y:S02]  /*c450*/  IMAD.MOV.U32 R13, RZ, RZ, R6 ;  /* 0x000000ffff0d7224 */ /* 0x000fe400078e0006 */
[----:B------:R-:W-:-:S07]  /*c460*/  IMAD.MOV.U32 R7, RZ, RZ, R14 ;  /* 0x000000ffff077224 */ /* 0x000fce00078e000e */
[----:B0-----:R-:W-:Y:S05]  /*c470*/  WARPSYNC.COLLECTIVE R15, `(.L_x_117) ;  /* 0x000000000f087348 */ /* 0x001fea0003c00000 */
[----:B------:R1:W2:Y:S02]  /*c480*/  SHFL.IDX P6, R14, R13, R12, R11 ;  /* 0x0000000c0d0e7389 */ /* 0x0002a400000c000b */
[----:B012---:R-:W-:Y:S01]  /*c490*/  ENDCOLLECTIVE ;  /* 0x000000000000791b */ /* 0x007fe20003800000 */
.L_x_117:
[----:B------:R-:W-:Y:S05]  /*c4a0*/  BRA `(.L_x_118) ;  /* 0xffffffd000a47947 */ /* 0x000fea000383ffff */
.L_x_52:
[----:B0-----:R-:W-:-:S04]  /*c4b0*/  MOV R3, UR43 ;  /* 0x0000002b00037c02 */ /* 0x001fc80008000f00 */
[----:B------:R0:W1:Y:S03]  /*c4c0*/  SYNCS.PHASECHK.TRANS64.TRYWAIT P0, [R3+URZ+0x22820], R0 ;  /* 0x02282000030075a7 */ /* 0x000066000800017f */
[----:B-1----:R-:W-:Y:S05]  /*c4d0*/  @!P0 NANOSLEEP.SYNCS 0x989680 ;  /* 0x009896800000895d */ /* 0x002fea0003900000 */
[----:B------:R-:W1:Y:S02]  /*c4e0*/  @!P0 SYNCS.PHASECHK.TRANS64 P0, [R3+URZ+0x22820], R0 ;  /* 0x02282000030085a7 */ /* 0x000e64000800007f */
[----:B-1----:R-:W-:Y:S05]  /*c4f0*/  @!P0 BRA `(.L_x_52) ;  /* 0xfffffffc00ec8947 */ /* 0x002fea000383ffff */
[----:B------:R-:W-:Y:S05]  /*c500*/  BRA `(.L_x_119) ;  /* 0xffffffd000d47947 */ /* 0x000fea000383ffff */
.L_x_54:
[----:B0-----:R-:W-:-:S04]  /*c510*/  IMAD.U32 R3, RZ, RZ, UR43 ;  /* 0x0000002bff037e24 */ /* 0x001fc8000f8e00ff */
[----:B------:R0:W1:Y:S03]  /*c520*/  SYNCS.PHASECHK.TRANS64.TRYWAIT P0, [R3+URZ+0x22860], R0 ;  /* 0x02286000030075a7 */ /* 0x000066000800017f */
[----:B-1----:R-:W-:Y:S05]  /*c530*/  @!P0 NANOSLEEP.SYNCS 0x989680 ;  /* 0x009896800000895d */ /* 0x002fea0003900000 */
[----:B------:R-:W1:Y:S02]  /*c540*/  @!P0 SYNCS.PHASECHK.TRANS64 P0, [R3+URZ+0x22860], R0 ;  /* 0x02286000030085a7 */ /* 0x000e64000800007f */
[----:B-1----:R-:W-:Y:S05]  /*c550*/  @!P0 BRA `(.L_x_54) ;  /* 0xfffffffc00ec8947 */ /* 0x002fea000383ffff */
[----:B------:R-:W-:Y:S05]  /*c560*/  BRA `(.L_x_120) ;  /* 0xffffffd000d07947 */ /* 0x000fea000383ffff */
.L_x_55:
[----:B------:R-:W-:Y:S01]  /*c570*/  BSSY B0, `(.L_x_121) ;  /* 0x0000008000007945 */ /* 0x000fe20003800000 */
[----:B------:R-:W-:Y:S01]  /*c580*/  IMAD.MOV.U32 R13, RZ, RZ, R3 ;  /* 0x000000ffff0d7224 */ /* 0x000fe200078e0003 */
[----:B------:R-:W-:Y:S01]  /*c590*/  MOV R11, 0x181f ;  /* 0x0000181f000b7802 */ /* 0x000fe20000000f00 */
[----:B------:R-:W-:Y:S02]  /*c5a0*/  IMAD.MOV.U32 R12, RZ, RZ, RZ ;  /* 0x000000ffff0c7224 */ /* 0x000fe400078e00ff */
[----:B------:R-:W-:-:S07]  /*c5b0*/  IMAD.MOV.U32 R15, RZ, RZ, -0x1 ;  /* 0xffffffffff0f7424 */ /* 0x000fce00078e00ff */
[----:B------:R-:W-:Y:S05]  /*c5c0*/  WARPSYNC.COLLECTIVE R15, `(.L_x_122) ;  /* 0x000000000f087348 */ /* 0x000fea0003c00000 */
[----:B------:R0:W1:Y:S02]  /*c5d0*/  SHFL.IDX P6, R14, R13, R12, R11 ;  /* 0x0000000c0d0e7389 */ /* 0x00006400000c000b */
[----:B01----:R-:W-:Y:S01]  /*c5e0*/  ENDCOLLECTIVE ;  /* 0x000000000000791b */ /* 0x003fe20003800000 */
.L_x_122:
[----:B------:R-:W-:Y:S05]  /*c5f0*/  BSYNC B0 ;  /* 0x0000000000007941 */ /* 0x000fea0003800000 */
.L_x_121:
[----:B------:R-:W-:Y:S01]  /*c600*/  IMAD.MOV.U32 R13, RZ, RZ, R17 ;  /* 0x000000ffff0d7224 */ /* 0x000fe200078e0011 */
[----:B------:R-:W-:Y:S01]  /*c610*/  MOV R12, RZ ;  /* 0x000000ff000c7202 */ /* 0x000fe20000000f00 */
[----:B------:R-:W-:Y:S01]  /*c620*/  IMAD.MOV.U32 R11, RZ, RZ, 0x181f ;  /* 0x0000181fff0b7424 */ /* 0x000fe200078e00ff */
[----:B------:R-:W-:Y:S01]  /*c630*/  LEA R21, R16, UR43, 0x1 ;  /* 0x0000002b10157c11 */ /* 0x000fe2000f8e08ff */
[----:B------:R-:W-:Y:S01]  /*c640*/  IMAD.MOV.U32 R15, RZ, RZ, -0x1 ;  /* 0xffffffffff0f7424 */ /* 0x000fe200078e00ff */
[C---:B------:R-:W-:Y:S01]  /*c650*/  LOP3.LUT P2, RZ, R6.reuse, 0x2, RZ, 0xc0, !PT ;  /* 0x0000000206ff7812 */ /* 0x040fe2000784c0ff */
[----:B------:R-:W-:Y:S01]  /*c660*/  IMAD.MOV.U32 R0, RZ, RZ, R14 ;  /* 0x000000ffff007224 */ /* 0x000fe200078e000e */
[----:B------:R-:W-:Y:S01]  /*c670*/  LOP3.LUT P1, RZ, R6, 0x4, RZ, 0xc0, !PT ;  /* 0x0000000406ff7812 */ /* 0x000fe2000782c0ff */
[----:B------:R-:W-:-:S12]  /*c680*/  IMAD.SHL.U32 R24, R24, 0x2, RZ ;  /* 0x0000000218187824 */ /* 0x000fd800078e00ff */
[----:B------:R-:W-:Y:S05]  /*c690*/  WARPSYNC.COLLECTIVE R15, `(.L_x_123) ;  /* 0x000000000f087348 */ /* 0x000fea0003c00000 */
[----:B------:R0:W1:Y:S02]  /*c6a0*/  SHFL.IDX P6, R14, R13, R12, R11 ;  /* 0x0000000c0d0e7389 */ /* 0x00006400000c000b */
[----:B01----:R-:W-:Y:S01]  /*c6b0*/  ENDCOLLECTIVE ;  /* 0x000000000000791b */ /* 0x003fe20003800000 */
.L_x_123:
[----:B------:R-:W-:Y:S01]  /*c6c0*/  IMAD.MOV.U32 R8, RZ, RZ, RZ ;  /* 0x000000ffff087224 */ /* 0x000fe200078e00ff */
[----:B------:R-:W-:Y:S01]  /*c6d0*/  ISETP.LT.OR P3, PT, R35, 0x1, !P1 ;  /* 0x000000012300780c */ /* 0x000fe20004f61670 */
[----:B------:R-:W-:Y:S02]  /*c6e0*/  IMAD.MOV.U32 R13, RZ, RZ, R3 ;  /* 0x000000ffff0d7224 */ /* 0x000fe400078e0003 */
[----:B------:R-:W-:Y:S01]  /*c6f0*/  IMAD.MOV.U32 R12, RZ, RZ, 0x1 ;  /* 0x00000001ff0c7424 */ /* 0x000fe200078e00ff */
[----:B------:R-:W-:-:S13]  /*c700*/  IADD3 R4, P0, R14, R24, RZ ;  /* 0x000000180e047210 */ /* 0x000fda0007f1e0ff */
[----:B------:R-:W-:Y:S05]  /*c710*/  WARPSYNC.COLLECTIVE R15, `(.L_x_124) ;  /* 0x000000000f087348 */ /* 0x000fea0003c00000 */
[----:B------:R0:W1:Y:S02]  /*c720*/  SHFL.IDX P6, R14, R13, R12, R11 ;  /* 0x0000000c0d0e7389 */ /* 0x00006400000c000b */
[----:B01----:R-:W-:Y:S01]  /*c730*/  ENDCOLLECTIVE ;  /* 0x000000000000791b */ /* 0x003fe20003800000 */
.L_x_124:
[----:B------:R-:W-:Y:S02]  /*c740*/  IADD3.X R5, RZ, R0, RZ, P0, !PT ;  /* 0x00000000ff057210 */ /* 0x000fe400007fe4ff */
[----:B------:R-:W-:Y:S02]  /*c750*/  ISETP.LT.OR P0, PT, R35, 0x1, P4 ;  /* 0x000000012300780c */ /* 0x000fe40002701670 */
[----:B------:R-:W-:-:S11]  /*c760*/  MOV R13, R17 ;  /* 0x00000011000d7202 */ /* 0x000fd60000000f00 */
[----:B------:R-:W-:Y:S01]  /*c770*/  @!PT LDS RZ, [RZ] ;  /* 0x00000000fffff984 */ /* 0x000fe20000000800 */
[----:B------:R-:W-:Y:S01]  /*c780*/  @!PT LDS RZ, [RZ] ;  /* 0x00000000fffff984 */ /* 0x000fe20000000800 */
[----:B------:R-:W-:Y:S01]  /*c790*/  @!PT LDS RZ, [RZ] ;  /* 0x00000000fffff984 */ /* 0x000fe20000000800 */
[----:B------:R0:W-:Y:S01]  /*c7a0*/  LDGSTS.E.BYPASS.LTC128B.128 [R21+0x400], desc[UR36][R4.64], !P0 ;  /* 0x0040000004157fae */ /* 0x0001e2000c101d64 */
[----:B------:R-:W-:Y:S01]  /*c7b0*/  ISETP.LT.OR P0, PT, R35, 0x1, !P2 ;  /* 0x000000012300780c */ /* 0x000fe20005701670 */
[----:B------:R-:W-:-:S12]  /*c7c0*/  IMAD.MOV.U32 R0, RZ, RZ, R14 ;  /* 0x000000ffff007224 */ /* 0x000fd800078e000e */
[----:B0-----:R-:W-:Y:S05]  /*c7d0*/  WARPSYNC.COLLECTIVE R15, `(.L_x_125) ;  /* 0x000000000f087348 */ /* 0x001fea0003c00000 */
[----:B------:R1:W2:Y:S02]  /*c7e0*/  SHFL.IDX P6, R14, R13, R12, R11 ;  /* 0x0000000c0d0e7389 */ /* 0x0002a400000c000b */
[----:B012---:R-:W-:Y:S01]  /*c7f0*/  ENDCOLLECTIVE ;  /* 0x000000000000791b */ /* 0x007fe20003800000 */
.L_x_125:
[----:B------:R-:W-:Y:S01]  /*c800*/  @!PT LDS RZ, [RZ] ;  /* 0x00000000fffff984 */ /* 0x000fe20000000800 */
[----:B------:R-:W-:Y:S01]  /*c810*/  @!PT LDS RZ, [RZ] ;  /* 0x00000000fffff984 */ /* 0x000fe20000000800 */
[----:B------:R-:W-:Y:S01]  /*c820*/  @!PT LDS RZ, [RZ] ;  /* 0x00000000fffff984 */ /* 0x000fe20000000800 */
[----:B------:R-:W-:Y:S01]  /*c830*/  LDGSTS.E.BYPASS.LTC128B.128 [R21+0x3400], desc[UR36][R4.64+0x80], !P0 ;  /* 0x0340008004157fae */ /* 0x000fe2000c101d64 */
[----:B------:R-:W-:-:S03]  /*c840*/  LOP3.LUT P0, RZ, R6, 0x8, RZ, 0xc0, !PT ;  /* 0x0000000806ff7812 */ /* 0x000fc6000780c0ff */
[----:B------:R-:W-:Y:S01]  /*c850*/  LDGSTS.E.BYPASS.LTC128B.128 [R21+0x6400], desc[UR36][R4.64+0x100], !P3 ;  /* 0x0640010004157fae */ /* 0x000fe2000d901d64 */
[----:B------:R-:W-:Y:S01]  /*c860*/  ISETP.LT.OR P3, PT, R35, 0x1, !P0 ;  /* 0x000000012300780c */ /* 0x000fe20004761670 */
[----:B------:R-:W-:Y:S02]  /*c870*/  IMAD.MOV.U32 R13, RZ, RZ, R3 ;  /* 0x000000ffff0d7224 */ /* 0x000fe400078e0003 */
[----:B------:R-:W-:-:S10]  /*c880*/  IMAD.MOV.U32 R12, RZ, RZ, 0x2 ;  /* 0x00000002ff0c7424 */ /* 0x000fd400078e00ff */
[----:B------:R0:W-:Y:S02]  /*c890*/  LDGSTS.E.BYPASS.LTC128B.128 [R21+0x9400], desc[UR36][R4.64+0x180], !P3 ;  /* 0x0940018004157fae */ /* 0x0001e4000d901d64 */
[----:B0-----:R-:W-:-:S13]  /*c8a0*/  IADD3 R4, P3, R14, R24, RZ ;  /* 0x000000180e047210 */ /* 0x001fda0007f7e0ff */
[----:B------:R-:W-:Y:S05]  /*c8b0*/  WARPSYNC.COLLECTIVE R15, `(.L_x_126) ;  /* 0x000000000f087348 */ /* 0x000fea0003c00000 */
[----:B------:R0:W1:Y:S02]  /*c8c0*/  SHFL.IDX P6, R14, R13, R12, R11 ;  /* 0x0000000c0d0e7389 */ /* 0x00006400000c000b */
[----:B01----:R-:W-:Y:S01]  /*c8d0*/  ENDCOLLECTIVE ;  /* 0x000000000000791b */ /* 0x003fe20003800000 */
.L_x_126:
[----:B------:R-:W-:Y:S01]  /*c8e0*/  IMAD.X R5, RZ, RZ, R0, P3 ;  /* 0x000000ffff057224 */ /* 0x000fe200018e0600 */
[----:B------:R-:W-:Y:S01]  /*c8f0*/  ISETP.LT.OR P3, PT, R35, 0x11, P4 ;  /* 0x000000112300780c */ /* 0x000fe20002761670 */
[----:B------:R-:W-:-:S12]  /*c900*/  IMAD.MOV.U32 R13, RZ, RZ, R17 ;  /* 0x000000ffff0d7224 */ /* 0x000fd800078e0011 */
[----:B------:R-:W-:Y:S01]  /*c910*/  @!PT LDS RZ, [RZ] ;  /* 0x00000000fffff984 */ /* 0x000fe20000000800 */
[----:B------:R-:W-:Y:S01]  /*c920*/  @!PT LDS RZ, [RZ] ;  /* 0x00000000fffff984 */ /* 0x000fe20000000800 */
[----:B------:R-:W-:Y:S01]  /*c930*/  @!PT LDS RZ, [RZ] ;  /* 0x00000000fffff984 */ /* 0x000fe20000000800 */
[----:B------:R0:W-:Y:S01]  /*c940*/  LDGSTS.E.BYPASS.LTC128B.128 [R21+0xc00], desc[UR36][R4.64], !P3 ;  /* 0x00c0000004157fae */ /* 0x0001e2000d901d64 */
[----:B------:R-:W-:Y:S02]  /*c950*/  ISETP.LT.OR P3, PT, R35, 0x11, !P2 ;  /* 0x000000112300780c */ /* 0x000fe40005761670 */
[----:B------:R-:W-:-:S11]  /*c960*/  MOV R0, R14 ;  /* 0x0000000e00007202 */ /* 0x000fd60000000f00 */
[----:B0-----:R-:W-:Y:S05]  /*c970*/  WARPSYNC.COLLECTIVE R15, `(.L_x_127) ;  /* 0x000000000f087348 */ /* 0x001fea0003c00000 */
[----:B------:R1:W2:Y:S02]  /*c980*/  SHFL.IDX P6, R14, R13, R12, R11 ;  /* 0x0000000c0d0e7389 */ /* 0x0002a400000c000b */
[----:B012---:R-:W-:Y:S01]  /*c990*/  ENDCOLLECTIVE ;  /* 0x000000000000791b */ /* 0x007fe20003800000 */
.L_x_127:
[----:B------:R-:W-:Y:S01]  /*c9a0*/  @!PT LDS RZ, [RZ] ;  /* 0x00000000fffff984 */ /* 0x000fe20000000800 */
[----:B------:R-:W-:Y:S01]  /*c9b0*/  @!PT LDS RZ, [RZ] ;  /* 0x00000000fffff984 */ /* 0x000fe20000000800 */
[----:B------:R-:W-:Y:S01]  /*c9c0*/  @!PT LDS RZ, [RZ] ;  /* 0x00000000fffff984 */ /* 0x000fe20000000800 */
[----:B------:R-:W-:Y:S01]  /*c9d0*/  LDGSTS.E.BYPASS.LTC128B.128 [R21+0x3c00], desc[UR36][R4.64+0x80], !P3 ;  /* 0x03c0008004157fae */ /* 0x000fe2000d901d64 */
[----:B------:R-:W-:Y:S01]  /*c9e0*/  ISETP.LT.OR P3, PT, R35, 0x11, !P1 ;  /* 0x000000112300780c */ /* 0x000fe20004f61670 */
[----:B------:R-:W-:Y:S01]  /*c9f0*/  IMAD.MOV.U32 R13, RZ, RZ, R3 ;  /* 0x000000ffff0d7224 */ /* 0x000fe200078e0003 */
[----:B------:R-:W-:-:S11]  /*ca00*/  MOV R12, 0x3 ;  /* 0x00000003000c7802 */ /* 0x000fd60000000f00 */
[----:B------:R-:W-:Y:S01]  /*ca10*/  LDGSTS.E.BYPASS.LTC128B.128 [R21+0x6c00], desc[UR36][R4.64+0x100], !P3 ;  /* 0x06c0010004157fae */ /* 0x000fe2000d901d64 */
[----:B------:R-:W-:-:S13]  /*ca20*/  ISETP.LT.OR P3, PT, R35, 0x11, !P0 ;  /* 0x000000112300780c */ /* 0x000fda0004761670 */
[----:B------:R0:W-:Y:S02]  /*ca30*/  LDGSTS.E.BYPASS.LTC128B.128 [R21+0x9c00], desc[UR36][R4.64+0x180], !P3 ;  /* 0x09c0018004157fae */ /* 0x0001e4000d901d64 */
[----:B0-----:R-:W-:-:S13]  /*ca40*/  IADD3 R4, P3, R14, R24, RZ ;  /* 0x000000180e047210 */ /* 0x001fda0007f7e0ff */
[----:B------:R-:W-:Y:S05]  /*ca50*/  WARPSYNC.COLLECTIVE R15, `(.L_x_128) ;  /* 0x000000000f087348 */ /* 0x000fea0003c00000 */
[----:B------:R0:W1:Y:S02]  /*ca60*/  SHFL.IDX P6, R14, R13, R12, R11 ;  /* 0x0000000c0d0e7389 */ /* 0x00006400000c000b */
[----:B01----:R-:W-:Y:S01]  /*ca70*/  ENDCOLLECTIVE ;  /* 0x000000000000791b */ /* 0x003fe20003800000 */
.L_x_128:
[----:B------:R-:W-:Y:S01]  /*ca80*/  IMAD.X R5, RZ, RZ, R0, P3 ;  /* 0x000000ffff057224 */ /* 0x000fe200018e0600 */
[----:B------:R-:W-:Y:S01]  /*ca90*/  ISETP.LT.OR P3, PT, R35, 0x21, P4 ;  /* 0x000000212300780c */ /* 0x000fe20002761670 */
[----:B------:R-:W-:-:S12]  /*caa0*/  IMAD.MOV.U32 R13, RZ, RZ, R17 ;  /* 0x000000ffff0d7224 */ /* 0x000fd800078e0011 */
        /* <DEDUP_REMOVED lines=9> */
.L_x_129:
[----:B------:R-:W-:Y:S01]  /*cb40*/  @!PT LDS RZ, [RZ] ;  /* 0x00000000fffff984 */ /* 0x000fe20000000800 */
[----:B------:R-:W-:Y:S01]  /*cb50*/  @!PT LDS RZ, [RZ] ;  /* 0x00000000fffff984 */ /* 0x000fe20000000800 */
[----:B------:R-:W-:Y:S01]  /*cb60*/  @!PT LDS RZ, [RZ] ;  /* 0x00000000fffff984 */ /* 0x000fe20000000800 */
[----:B------:R-:W-:Y:S01]  /*cb70*/  LDGSTS.E.BYPASS.LTC128B.128 [R21+0x4400], desc[UR36][R4.64+0x80], !P3 ;  /* 0x0440008004157fae */ /* 0x000fe2000d901d64 */
[----:B------:R-:W-:Y:S02]  /*cb80*/  ISETP.LT.OR P3, PT, R35, 0x21, !P1 ;  /* 0x000000212300780c */ /* 0x000fe40004f61670 */
[----:B------:R-:W-:Y:S01]  /*cb90*/  MOV R13, R3 ;  /* 0x00000003000d7202 */ /* 0x000fe20000000f00 */
[----:B------:R-:W-:-:S10]  /*cba0*/  IMAD.MOV.U32 R12, RZ, RZ, 0x4 ;  /* 0x00000004ff0c7424 */ /* 0x000fd400078e00ff */
[----:B------:R-:W-:Y:S01]  /*cbb0*/  LDGSTS.E.BYPASS.LTC128B.128 [R21+0x7400], desc[UR36][R4.64+0x100], !P3 ;  /* 0x0740010004157fae */ /* 0x000fe2000d901d64 */
[----:B------:R-:W-:-:S13]  /*cbc0*/  ISETP.LT.OR P3, PT, R35, 0x21, !P0 ;  /* 0x000000212300780c */ /* 0x000fda0004761670 */
[----:B------:R0:W-:Y:S02]  /*cbd0*/  LDGSTS.E.BYPASS.LTC128B.128 [R21+0xa400], desc[UR36][R4.64+0x180], !P3 ;  /* 0x0a40018004157fae */ /* 0x0001e4000d901d64 */
[----:B0-----:R-:W-:-:S13]  /*cbe0*/  IADD3 R4, P3, R14, R24, RZ ;  /* 0x000000180e047210 */ /* 0x001fda0007f7e0ff */
[----:B------:R-:W-:Y:S05]  /*cbf0*/  WARPSYNC.COLLECTIVE R15, `(.L_x_130) ;  /* 0x000000000f087348 */ /* 0x000fea0003c00000 */
[----:B------:R0:W1:Y:S02]  /*cc00*/  SHFL.IDX P6, R14, R13, R12, R11 ;  /* 0x0000000c0d0e7389 */ /* 0x00006400000c000b */
[----:B01----:R-:W-:Y:S01]  /*cc10*/  ENDCOLLECTIVE ;  /* 0x000000000000791b */ /* 0x003fe20003800000 */
.L_x_130:
        /* <DEDUP_REMOVED lines=12> */
.L_x_131:
[----:B------:R-:W-:Y:S01]  /*cce0*/  @!PT LDS RZ, [RZ] ;  /* 0x00000000fffff984 */ /* 0x000fe20000000800 */
[----:B------:R-:W-:Y:S01]  /*ccf0*/  @!PT LDS RZ, [RZ] ;  /* 0x00000000fffff984 */ /* 0x000fe20000000800 */
[----:B------:R-:W-:Y:S01]  /*cd00*/  @!PT LDS RZ, [RZ] ;  /* 0x00000000fffff984 */ /* 0x000fe20000000800 */
[----:B------:R-:W-:Y:S01]  /*cd10*/  LDGSTS.E.BYPASS.LTC128B.128 [R21+0x4c00], desc[UR36][R4.64+0x80], !P3 ;  /* 0x04c0008004157fae */ /* 0x000fe2000d901d64 */
[----:B------:R-:W-:Y:S01]  /*cd20*/  ISETP.LT.OR P3, PT, R35, 0x31, !P1 ;  /* 0x000000312300780c */ /* 0x000fe20004f61670 */
[----:B------:R-:W-:Y:S02]  /*cd30*/  IMAD.MOV.U32 R13, RZ, RZ, R3 ;  /* 0x000000ffff0d7224 */ /* 0x000fe400078e0003 */
        /* <DEDUP_REMOVED lines=8> */
.L_x_132:
[----:B------:R-:W-:Y:S01]  /*cdc0*/  IADD3.X R5, RZ, R0, RZ, P3, !PT ;  /* 0x00000000ff057210 */ /* 0x000fe20001ffe4ff */
[----:B------:R-:W-:Y:S01]  /*cdd0*/  VIADD R0, R21, 0x400 ;  /* 0x0000040015007836 */ /* 0x000fe20000000000 */
        /* <DEDUP_REMOVED lines=11> */
.L_x_133:
[----:B------:R-:W-:Y:S01]  /*ce90*/  @!PT LDS RZ, [RZ] ;  /* 0x00000000fffff984 */ /* 0x000fe20000000800 */
[----:B------:R-:W-:Y:S01]  /*cea0*/  @!PT LDS RZ, [RZ] ;  /* 0x00000000fffff984 */ /* 0x000fe20000000800 */
[----:B------:R-:W-:Y:S01]  /*ceb0*/  @!PT LDS RZ, [RZ] ;  /* 0x00000000fffff984 */ /* 0x000fe20000000800 */
[----:B------:R0:W-:Y:S01]  /*cec0*/  LDGSTS.E.BYPASS.LTC128B.128 [R21+0x5400], desc[UR36][R4.64+0x80], !P3 ;  /* 0x0540008004157fae */ /* 0x0001e2000d901d64 */
[----:B------:R-:W-:-:S13]  /*ced0*/  ISETP.LT.OR P3, PT, R35, 0x41, !P1 ;  /* 0x000000412300780c */ /* 0x000fda0004f61670 */
[----:B------:R0:W-:Y:S01]  /*cee0*/  LDGSTS.E.BYPASS.LTC128B.128 [R21+0x8400], desc[UR36][R4.64+0x100], !P3 ;  /* 0x0840010004157fae */ /* 0x0001e2000d901d64 */
[----:B------:R-:W-:-:S13]  /*cef0*/  ISETP.LT.OR P3, PT, R35, 0x41, !P0 ;  /* 0x000000412300780c */ /* 0x000fda0004761670 */
[----:B------:R0:W-:Y:S01]  /*cf00*/  LDGSTS.E.BYPASS.LTC128B.128 [R21+0xb400], desc[UR36][R4.64+0x180], !P3 ;  /* 0x0b40018004157fae */ /* 0x0001e2000d901d64 */
[----:B------:R-:W-:Y:S05]  /*cf10*/  BRA `(.L_x_134) ;  /* 0xffffffcc00f47947 */ /* 0x000fea000383ffff */
.L_x_62:
[----:B-1----:R1:W2:Y:S02]  /*cf20*/  SYNCS.PHASECHK.TRANS64.TRYWAIT P0, [R32+URZ+0x22840], R31 ;  /* 0x0228401f200075a7 */ /* 0x0022a4000800017f */
[----:B--2---:R-:W-:Y:S05]  /*cf30*/  @!P0 NANOSLEEP.SYNCS 0x989680 ;  /* 0x009896800000895d */ /* 0x004fea0003900000 */
[----:B------:R-:W2:Y:S02]  /*cf40*/  @!P0 SYNCS.PHASECHK.TRANS64 P0, [R32+URZ+0x22840], R31 ;  /* 0x0228401f200085a7 */ /* 0x000ea4000800007f */
[----:B--2---:R-:W-:Y:S05]  /*cf50*/  @!P0 BRA `(.L_x_62) ;  /* 0xfffffffc00f08947 */ /* 0x004fea000383ffff */
[----:B------:R-:W-:Y:S05]  /*cf60*/  BRA `(.L_x_135) ;  /* 0xffffffd000f47947 */ /* 0x000fea000383ffff */
.L_x_63:
[----:B------:R-:W-:Y:S01]  /*cf70*/  BSSY B1, `(.L_x_136) ;  /* 0x0000008000017945 */ /* 0x000fe20003800000 */
[----:B------:R-:W-:Y:S01]  /*cf80*/  IMAD.MOV.U32 R13, RZ, RZ, R3 ;  /* 0x000000ffff0d7224 */ /* 0x000fe200078e0003 */
[----:B------:R-:W-:Y:S01]  /*cf90*/  MOV R12, RZ ;  /* 0x000000ff000c7202 */ /* 0x000fe20000000f00 */
[----:B------:R-:W-:Y:S02]  /*cfa0*/  IMAD.MOV.U32 R11, RZ, RZ, 0x181f ;  /* 0x0000181fff0b7424 */ /* 0x000fe400078e00ff */
[----:B------:R-:W-:-:S07]  /*cfb0*/  IMAD.MOV.U32 R15, RZ, RZ, -0x1 ;  /* 0xffffffffff0f7424 */ /* 0x000fce00078e00ff */
[----:B-1----:R-:W-:Y:S05]  /*cfc0*/  WARPSYNC.COLLECTIVE R15, `(.L_x_137) ;  /* 0x000000000f087348 */ /* 0x002fea0003c00000 */
[----:B------:R0:W2:Y:S02]  /*cfd0*/  SHFL.IDX P6, R14, R13, R12, R11 ;  /* 0x0000000c0d0e7389 */ /* 0x0000a400000c000b */
[----:B012---:R-:W-:Y:S01]  /*cfe0*/  ENDCOLLECTIVE ;  /* 0x000000000000791b */ /* 0x007fe20003800000 */
.L_x_137:
[----:B------:R-:W-:Y:S05]  /*cff0*/  BSYNC B1 ;  /* 0x0000000000017941 */ /* 0x000fea0003800000 */
.L_x_136:
[----:B------:R-:W-:Y:S01]  /*d000*/  MOV R13, R10 ;  /* 0x0000000a000d7202 */ /* 0x000fe20000000f00 */
[----:B------:R-:W-:Y:S01]  /*d010*/  IMAD.MOV.U32 R12, RZ, RZ, RZ ;  /* 0x000000ffff0c7224 */ /* 0x000fe200078e00ff */
[----:B------:R-:W-:Y:S01]  /*d020*/  LEA R17, R17, UR43, 0x1 ;  /* 0x0000002b11117c11 */ /* 0x000fe2000f8e08ff */
[----:B------:R-:W-:Y:S02]  /*d030*/  IMAD.MOV.U32 R11, RZ, RZ, 0x181f ;  /* 0x0000181fff0b7424 */ /* 0x000fe400078e00ff */
[----:B------:R-:W-:Y:S02]  /*d040*/  IMAD.MOV.U32 R15, RZ, RZ, -0x1 ;  /* 0xffffffffff0f7424 */ /* 0x000fe400078e00ff */
[----:B------:R-:W-:-:S07]  /*d050*/  IMAD.MOV.U32 R5, RZ, RZ, R14 ;  /* 0x000000ffff057224 */ /* 0x000fce00078e000e */
[----:B------:R-:W-:Y:S05]  /*d060*/  WARPSYNC.COLLECTIVE R15, `(.L_x_138) ;  /* 0x000000000f087348 */ /* 0x000fea0003c00000 */
[----:B------:R0:W1:Y:S02]  /*d070*/  SHFL.IDX P6, R14, R13, R12, R11 ;  /* 0x0000000c0d0e7389 */ /* 0x00006400000c000b */
[----:B01----:R-:W-:Y:S01]  /*d080*/  ENDCOLLECTIVE ;  /* 0x000000000000791b */ /* 0x003fe20003800000 */
.L_x_138:
[----:B------:R-:W-:Y:S02]  /*d090*/  IMAD.MOV.U32 R13, RZ, RZ, R3 ;  /* 0x000000ffff0d7224 */ /* 0x000fe400078e0003 */
[----:B------:R-:W-:Y:S01]  /*d0a0*/  IMAD.MOV.U32 R12, RZ, RZ, 0x1 ;  /* 0x00000001ff0c7424 */ /* 0x000fe200078e00ff */
[----:B------:R-:W-:-:S13]  /*d0b0*/  IADD3 R4, P0, R14, R24, RZ ;  /* 0x000000180e047210 */ /* 0x000fda0007f1e0ff */
[----:B------:R-:W-:Y:S05]  /*d0c0*/  WARPSYNC.COLLECTIVE R15, `(.L_x_139) ;  /* 0x000000000f087348 */ /* 0x000fea0003c00000 */
[----:B------:R0:W1:Y:S02]  /*d0d0*/  SHFL.IDX P6, R14, R13, R12, R11 ;  /* 0x0000000c0d0e7389 */ /* 0x00006400000c000b */
[----:B01----:R-:W-:Y:S01]  /*d0e0*/  ENDCOLLECTIVE ;  /* 0x000000000000791b */ /* 0x003fe20003800000 */
.L_x_139:
[----:B------:R-:W-:-:S05]  /*d0f0*/  IADD3.X R5, RZ, R5, RZ, P0, !PT ;  /* 0x00000005ff057210 */ /* 0x000fca00007fe4ff */
[----:B------:R-:W-:Y:S01]  /*d100*/  @!PT LDS RZ, [RZ] ;  /* 0x00000000fffff984 */ /* 0x000fe20000000800 */
[----:B------:R-:W-:Y:S01]  /*d110*/  @!PT LDS RZ, [RZ] ;  /* 0x00000000fffff984 */ /* 0x000fe20000000800 */
[----:B------:R-:W-:Y:S01]  /*d120*/  @!PT LDS RZ, [RZ] ;  /* 0x00000000fffff984 */ /* 0x000fe20000000800 */
[----:B------:R0:W-:Y:S01]  /*d130*/  LDGSTS.E.BYPASS.LTC128B.128 [R17+0x1c400], desc[UR36][R4.64], !P1 ;  /* 0x1c40000004117fae */ /* 0x0001e2000c901d64 */
[----:B------:R-:W-:Y:S01]  /*d140*/  MOV R13, R10 ;  /* 0x0000000a000d7202 */ /* 0x000fe20000000f00 */
[----:B------:R-:W-:-:S07]  /*d150*/  IMAD.MOV.U32 R7, RZ, RZ, R14 ;  /* 0x000000ffff077224 */ /* 0x000fce00078e000e */
[----:B0-----:R-:W-:Y:S05]  /*d160*/  WARPSYNC.COLLECTIVE R15, `(.L_x_140) ;  /* 0x000000000f087348 */ /* 0x001fea0003c00000 */
[----:B------:R1:W2:Y:S02]  /*d170*/  SHFL.IDX P6, R14, R13, R12, R11 ;  /* 0x0000000c0d0e7389 */ /* 0x0002a400000c000b */
[----:B012---:R-:W-:Y:S01]  /*d180*/  ENDCOLLECTIVE ;  /* 0x000000000000791b */ /* 0x007fe20003800000 */
.L_x_140:
[----:B------:R-:W-:Y:S02]  /*d190*/  IMAD.MOV.U32 R13, RZ, RZ, R3 ;  /* 0x000000ffff0d7224 */ /* 0x000fe400078e0003 */
[----:B------:R-:W-:Y:S01]  /*d1a0*/  IMAD.MOV.U32 R12, RZ, RZ, 0x2 ;  /* 0x00000002ff0c7424 */ /* 0x000fe200078e00ff */
[----:B------:R-:W-:-:S13]  /*d1b0*/  IADD3 R6, P0, R14, R24, RZ ;  /* 0x000000180e067210 */ /* 0x000fda0007f1e0ff */
[----:B------:R-:W-:Y:S05]  /*d1c0*/  WARPSYNC.COLLECTIVE R15, `(.L_x_141) ;  /* 0x000000000f087348 */ /* 0x000fea0003c00000 */
[----:B------:R0:W1:Y:S02]  /*d1d0*/  SHFL.IDX P6, R14, R13, R12, R11 ;  /* 0x0000000c0d0e7389 */ /* 0x00006400000c000b */
[----:B01----:R-:W-:Y:S01]  /*d1e0*/  ENDCOLLECTIVE ;  /* 0x000000000000791b */ /* 0x003fe20003800000 */
.L_x_141:
[----:B------:R-:W-:-:S05]  /*d1f0*/  IMAD.X R7, RZ, RZ, R7, P0 ;  /* 0x000000ffff077224 */ /* 0x000fca00000e0607 */
[----:B------:R-:W-:Y:S01]  /*d200*/  @!PT LDS RZ, [RZ] ;  /* 0x00000000fffff984 */ /* 0x000fe20000000800 */
[----:B------:R-:W-:Y:S01]  /*d210*/  @!PT LDS RZ, [RZ] ;  /* 0x00000000fffff984 */ /* 0x000fe20000000800 */
[----:B------:R-:W-:Y:S01]  /*d220*/  @!PT LDS RZ, [RZ] ;  /* 0x00000000fffff984 */ /* 0x000fe20000000800 */
[----:B------:R0:W-:Y:S01]  /*d230*/  LDGSTS.E.BYPASS.LTC128B.128 [R17+0x1cc00], desc[UR36][R6.64], !P1 ;  /* 0x1cc0000006117fae */ /* 0x0001e2000c901d64 */
[----:B------:R-:W-:Y:S01]  /*d240*/  IMAD.MOV.U32 R13, RZ, RZ, R10 ;  /* 0x000000ffff0d7224 */ /* 0x000fe200078e000a */
[----:B------:R-:W-:-:S07]  /*d250*/  MOV R4, R14 ;  /* 0x0000000e00047202 */ /* 0x000fce0000000f00 */
[----:B0-----:R-:W-:Y:S05]  /*d260*/  WARPSYNC.COLLECTIVE R15, `(.L_x_142) ;  /* 0x000000000f087348 */ /* 0x001fea0003c00000 */
[----:B------:R1:W2:Y:S02]  /*d270*/  SHFL.IDX P6, R14, R13, R12, R11 ;  /* 0x0000000c0d0e7389 */ /* 0x0002a400000c000b */
[----:B012---:R-:W-:Y:S01]  /*d280*/  ENDCOLLECTIVE ;  /* 0x000000000000791b */ /* 0x007fe20003800000 */
.L_x_142:
[----:B------:R-:W-:Y:S01]  /*d290*/  IMAD.MOV.U32 R13, RZ, RZ, R3 ;  /* 0x000000ffff0d7224 */ /* 0x000fe200078e0003 */
[----:B------:R-:W-:Y:S02]  /*d2a0*/  MOV R12, 0x3 ;  /* 0x00000003000c7802 */ /* 0x000fe40000000f00 */
[----:B------:R-:W-:-:S13]  /*d2b0*/  IADD3 R6, P0, R14, R24, RZ ;  /* 0x000000180e067210 */ /* 0x000fda0007f1e0ff */
[----:B------:R-:W-:Y:S05]  /*d2c0*/  WARPSYNC.COLLECTIVE R15, `(.L_x_143) ;  /* 0x000000000f087348 */ /* 0x000fea0003c00000 */
[----:B------:R0:W1:Y:S02]  /*d2d0*/  SHFL.IDX P6, R14, R13, R12, R11 ;  /* 0x0000000c0d0e7389 */ /* 0x00006400000c000b */
[----:B01----:R-:W-:Y:S01]  /*d2e0*/  ENDCOLLECTIVE ;  /* 0x000000000000791b */ /* 0x003fe20003800000 */
.L_x_143:
[----:B------:R-:W-:-:S05]  /*d2f0*/  IMAD.X R7, RZ, RZ, R4, P0 ;  /* 0x000000ffff077224 */ /* 0x000fca00000e0604 */
[----:B------:R-:W-:Y:S01]  /*d300*/  @!PT LDS RZ, [RZ] ;  /* 0x00000000fffff984 */ /* 0x000fe20000000800 */
[----:B------:R-:W-:Y:S01]  /*d310*/  @!PT LDS RZ, [RZ] ;  /* 0x00000000fffff984 */ /* 0x000fe20000000800 */
[----:B------:R-:W-:Y:S01]  /*d320*/  @!PT LDS RZ, [RZ] ;  /* 0x00000000fffff984 */ /* 0x000fe20000000800 */
[----:B------:R0:W-:Y:S01]  /*d330*/  LDGSTS.E.BYPASS.LTC128B.128 [R17+0x1d400], desc[UR36][R6.64], !P1 ;  /* 0x1d40000006117fae */ /* 0x0001e2000c901d64 */
[----:B------:R-:W-:Y:S02]  /*d340*/  IMAD.MOV.U32 R13, RZ, RZ, R10 ;  /* 0x000000ffff0d7224 */ /* 0x000fe400078e000a */
[----:B------:R-:W-:-:S07]  /*d350*/  IMAD.MOV.U32 R5, RZ, RZ, R14 ;  /* 0x000000ffff057224 */ /* 0x000fce00078e000e */
[----:B0-----:R-:W-:Y:S05]  /*d360*/  WARPSYNC.COLLECTIVE R15, `(.L_x_144) ;  /* 0x000000000f087348 */ /* 0x001fea0003c00000 */
[----:B------:R1:W2:Y:S02]  /*d370*/  SHFL.IDX P6, R14, R13, R12, R11 ;  /* 0x0000000c0d0e7389 */ /* 0x0002a400000c000b */
[----:B012---:R-:W-:Y:S01]  /*d380*/  ENDCOLLECTIVE ;  /* 0x000000000000791b */ /* 0x007fe20003800000 */
.L_x_144:
[----:B------:R-:W-:Y:S01]  /*d390*/  MOV R13, R3 ;  /* 0x00000003000d7202 */ /* 0x000fe20000000f00 */
[----:B------:R-:W-:Y:S01]  /*d3a0*/  IMAD.MOV.U32 R12, RZ, RZ, 0x4 ;  /* 0x00000004ff0c7424 */ /* 0x000fe200078e00ff */
[----:B------:R-:W-:-:S13]  /*d3b0*/  IADD3 R4, P0, R14, R24, RZ ;  /* 0x000000180e047210 */ /* 0x000fda0007f1e0ff */
[----:B------:R-:W-:Y:S05]  /*d3c0*/  WARPSYNC.COLLECTIVE R15, `(.L_x_145) ;  /* 0x000000000f087348 */ /* 0x000fea0003c00000 */
[----:B------:R0:W1:Y:S02]  /*d3d0*/  SHFL.IDX P6, R14, R13, R12, R11 ;  /* 0x0000000c0d0e7389 */ /* 0x00006400000c000b */
[----:B01----:R-:W-:Y:S01]  /*d3e0*/  ENDCOLLECTIVE ;  /* 0x000000000000791b */ /* 0x003fe20003800000 */
.L_x_145:
        /* <DEDUP_REMOVED lines=10> */
.L_x_146:
[----:B------:R-:W-:Y:S02]  /*d490*/  IMAD.MOV.U32 R13, RZ, RZ, R3 ;  /* 0x000000ffff0d7224 */ /* 0x000fe400078e0003 */
[----:B------:R-:W-:Y:S01]  /*d4a0*/  IMAD.MOV.U32 R12, RZ, RZ, 0x5 ;  /* 0x00000005ff0c7424 */ /* 0x000fe200078e00ff */
[----:B------:R-:W-:-:S13]  /*d4b0*/  IADD3 R4, P0, R14, R24, RZ ;  /* 0x000000180e047210 */ /* 0x000fda0007f1e0ff */
[----:B------:R-:W-:Y:S05]  /*d4c0*/  WARPSYNC.COLLECTIVE R15, `(.L_x_147) ;  /* 0x000000000f087348 */ /* 0x000fea0003c00000 */
[----:B------:R0:W1:Y:S02]  /*d4d0*/  SHFL.IDX P6, R14, R13, R12, R11 ;  /* 0x0000000c0d0e7389 */ /* 0x00006400000c000b */
[----:B01----:R-:W-:Y:S01]  /*d4e0*/  ENDCOLLECTIVE ;  /* 0x000000000000791b */ /* 0x003fe20003800000 */
.L_x_147:
        /* <DEDUP_REMOVED lines=10> */
.L_x_148:
[----:B------:R-:W-:Y:S01]  /*d590*/  IMAD.MOV.U32 R37, RZ, RZ, R14 ;  /* 0x000000ffff257224 */ /* 0x000fe200078e000e */
[----:B------:R-:W-:Y:S06]  /*d5a0*/  BRA `(.L_x_149) ;  /* 0xffffffd0004c7947 */ /* 0x000fec000383ffff */
.L_x_68:
[----:B---3--:R3:W4:Y:S02]  /*d5b0*/  SYNCS.PHASECHK.TRANS64.TRYWAIT P0, [R32+URZ+0x22860], R31 ;  /* 0x0228601f200075a7 */ /* 0x008724000800017f */
[----:B----4-:R-:W-:Y:S05]  /*d5c0*/  @!P0 NANOSLEEP.SYNCS 0x989680 ;  /* 0x009896800000895d */ /* 0x010fea0003900000 */
[----:B------:R-:W4:Y:S02]  /*d5d0*/  @!P0 SYNCS.PHASECHK.TRANS64 P0, [R32+URZ+0x22860], R31 ;  /* 0x0228601f200085a7 */ /* 0x000f24000800007f */
[----:B----4-:R-:W-:Y:S05]  /*d5e0*/  @!P0 BRA `(.L_x_68) ;  /* 0xfffffffc00f08947 */ /* 0x010fea000383ffff */
[----:B------:R-:W-:Y:S05]  /*d5f0*/  BRA `(.L_x_150) ;  /* 0xffffffd000987947 */ /* 0x000fea000383ffff */
.L_x_69:
[----:B------:R-:W-:Y:S01]  /*d600*/  BSSY B1, `(.L_x_151) ;  /* 0x0000008000017945 */ /* 0x000fe20003800000 */
[----:B------:R-:W-:Y:S01]  /*d610*/  IMAD.MOV.U32 R13, RZ, RZ, R18 ;  /* 0x000000ffff0d7224 */ /* 0x000fe200078e0012 */
[----:B------:R-:W-:Y:S01]  /*d620*/  MOV R11, 0x181f ;  /* 0x0000181f000b7802 */ /* 0x000fe20000000f00 */
[----:B------:R-:W-:Y:S02]  /*d630*/  IMAD.MOV.U32 R12, RZ, RZ, RZ ;  /* 0x000000ffff0c7224 */ /* 0x000fe400078e00ff */
[----:B------:R-:W-:-:S07]  /*d640*/  IMAD.MOV.U32 R15, RZ, RZ, -0x1 ;  /* 0xffffffffff0f7424 */ /* 0x000fce00078e00ff */
[----:B-123--:R-:W-:Y:S05]  /*d650*/  WARPSYNC.COLLECTIVE R15, `(.L_x_152) ;  /* 0x000000000f087348 */ /* 0x00efea0003c00000 */
[----:B------:R0:W4:Y:S02]  /*d660*/  SHFL.IDX P6, R14, R13, R12, R11 ;  /* 0x0000000c0d0e7389 */ /* 0x00012400000c000b */
[----:B01234-:R-:W-:Y:S01]  /*d670*/  ENDCOLLECTIVE ;  /* 0x000000000000791b */ /* 0x01ffe20003800000 */
.L_x_152:
[----:B------:R-:W-:Y:S05]  /*d680*/  BSYNC B1 ;  /* 0x0000000000017941 */ /* 0x000fea0003800000 */
.L_x_151:
[----:B------:R-:W-:Y:S01]  /*d690*/  IMAD.MOV.U32 R13, RZ, RZ, R3 ;  /* 0x000000ffff0d7224 */ /* 0x000fe200078e0003 */
[----:B------:R-:W-:Y:S01]  /*d6a0*/  MOV R12, RZ ;  /* 0x000000ff000c7202 */ /* 0x000fe20000000f00 */
[----:B------:R-:W-:Y:S02]  /*d6b0*/  IMAD.MOV.U32 R11, RZ, RZ, 0x181f ;  /* 0x0000181fff0b7424 */ /* 0x000fe400078e00ff */
[----:B------:R-:W-:Y:S02]  /*d6c0*/  IMAD.MOV.U32 R15, RZ, RZ, -0x1 ;  /* 0xffffffffff0f7424 */ /* 0x000fe400078e00ff */
[----:B------:R-:W-:Y:S02]  /*d6d0*/  IMAD.MOV.U32 R5, RZ, RZ, R14 ;  /* 0x000000ffff057224 */ /* 0x000fe400078e000e */
[----:B------:R-:W-:-:S07]  /*d6e0*/  IMAD R17, R21, 0xc000, R0 ;  /* 0x0000c00015117824 */ /* 0x000fce00078e0200 */
[----:B------:R-:W-:Y:S05]  /*d6f0*/  WARPSYNC.COLLECTIVE R15, `(.L_x_153) ;  /* 0x000000000f087348 */ /* 0x000fea0003c00000 */
[----:B------:R0:W1:Y:S02]  /*d700*/  SHFL.IDX P6, R14, R13, R12, R11 ;  /* 0x0000000c0d0e7389 */ /* 0x00006400000c000b */
[----:B01----:R-:W-:Y:S01]  /*d710*/  ENDCOLLECTIVE ;  /* 0x000000000000791b */ /* 0x003fe20003800000 */
.L_x_153:
[----:B------:R-:W-:Y:S01]  /*d720*/  IMAD.MOV.U32 R8, RZ, RZ, RZ ;  /* 0x000000ffff087224 */ /* 0x000fe200078e00ff */
[----:B------:R-:W-:Y:S01]  /*d730*/  MOV R13, R18 ;  /* 0x00000012000d7202 */ /* 0x000fe20000000f00 */
[----:B------:R-:W-:Y:S01]  /*d740*/  IMAD.MOV.U32 R12, RZ, RZ, 0x1 ;  /* 0x00000001ff0c7424 */ /* 0x000fe200078e00ff */
[----:B------:R-:W-:-:S13]  /*d750*/  IADD3 R4, P0, R14, R24, RZ ;  /* 0x000000180e047210 */ /* 0x000fda0007f1e0ff */
[----:B------:R-:W-:Y:S05]  /*d760*/  WARPSYNC.COLLECTIVE R15, `(.L_x_154) ;  /* 0x000000000f087348 */ /* 0x000fea0003c00000 */
[----:B------:R0:W1:Y:S02]  /*d770*/  SHFL.IDX P6, R14, R13, R12, R11 ;  /* 0x0000000c0d0e7389 */ /* 0x00006400000c000b */
[----:B01----:R-:W-:Y:S01]  /*d780*/  ENDCOLLECTIVE ;  /* 0x000000000000791b */ /* 0x003fe20003800000 */
.L_x_154:
[----:B------:R-:W-:-:S05]  /*d790*/  IMAD.X R5, RZ, RZ, R5, P0 ;  /* 0x000000ffff057224 */ /* 0x000fca00000e0605 */
[----:B------:R-:W-:Y:S01]  /*d7a0*/  @!PT LDS RZ, [RZ] ;  /* 0x00000000fffff984 */ /* 0x000fe20000000800 */
[----:B------:R-:W-:Y:S01]  /*d7b0*/  @!PT LDS RZ, [RZ] ;  /* 0x00000000fffff984 */ /* 0x000fe20000000800 */
[----:B------:R-:W-:Y:S01]  /*d7c0*/  @!PT LDS RZ, [RZ] ;  /* 0x00000000fffff984 */ /* 0x000fe20000000800 */
[----:B------:R0:W-:Y:S04]  /*d7d0*/  LDGSTS.E.BYPASS.LTC128B.128 [R17], desc[UR36][R4.64], !P4 ;  /* 0x0000000004117fae */ /* 0x0001e8000e101d64 */
[----:B------:R0:W-:Y:S01]  /*d7e0*/  LDGSTS.E.BYPASS.LTC128B.128 [R17+0x3000], desc[UR36][R4.64+0x80], !P3 ;  /* 0x0300008004117fae */ /* 0x0001e2000d901d64 */
[----:B------:R-:W-:-:S03]  /*d7f0*/  IMAD.MOV.U32 R13, RZ, RZ, R3 ;  /* 0x000000ffff0d7224 */ /* 0x000fc600078e0003 */
[----:B------:R0:W-:Y:S04]  /*d800*/  LDGSTS.E.BYPASS.LTC128B.128 [R17+0x6000], desc[UR36][R4.64+0x100], !P2 ;  /* 0x0600010004117fae */ /* 0x0001e8000d101d64 */
[----:B------:R0:W-:Y:S01]  /*d810*/  LDGSTS.E.BYPASS.LTC128B.128 [R17+0x9000], desc[UR36][R4.64+0x180], !P1 ;  /* 0x0900018004117fae */ /* 0x0001e2000c901d64 */
[----:B------:R-:W-:-:S07]  /*d820*/  IMAD.MOV.U32 R6, RZ, RZ, R14 ;  /* 0x000000ffff067224 */ /* 0x000fce00078e000e */
[----:B0-----:R-:W-:Y:S05]  /*d830*/  WARPSYNC.COLLECTIVE R15, `(.L_x_155) ;  /* 0x000000000f087348 */ /* 0x001fea0003c00000 */
[----:B------:R1:W2:Y:S02]  /*d840*/  SHFL.IDX P6, R14, R13, R12, R11 ;  /* 0x0000000c0d0e7389 */ /* 0x0002a400000c000b */
[----:B012---:R-:W-:Y:S01]  /*d850*/  ENDCOLLECTIVE ;  /* 0x000000000000791b */ /* 0x007fe20003800000 */
.L_x_155:
[----:B------:R-:W-:Y:S02]  /*d860*/  IMAD.MOV.U32 R13, RZ, RZ, R18 ;  /* 0x000000ffff0d7224 */ /* 0x000fe400078e0012 */
[----:B------:R-:W-:Y:S01]  /*d870*/  IMAD.MOV.U32 R12, RZ, RZ, 0x2 ;  /* 0x00000002ff0c7424 */ /* 0x000fe200078e00ff */
[----:B------:R-:W-:-:S07]  /*d880*/  MOV R5, R14 ;  /* 0x0000000e00057202 */ /* 0x000fce0000000f00 */
[----:B------:R-:W-:Y:S05]  /*d890*/  WARPSYNC.COLLECTIVE R15, `(.L_x_156) ;  /* 0x000000000f087348 */ /* 0x000fea0003c00000 */
[----:B------:R0:W1:Y:S02]  /*d8a0*/  SHFL.IDX P6, R14, R13, R12, R11 ;  /* 0x0000000c0d0e7389 */ /* 0x00006400000c000b */
[----:B01----:R-:W-:Y:S01]  /*d8b0*/  ENDCOLLECTIVE ;  /* 0x000000000000791b */ /* 0x003fe20003800000 */
.L_x_156:
[----:B------:R-:W-:-:S05]  /*d8c0*/  IADD3 R4, P0, R5, R24, RZ ;  /* 0x0000001805047210 */ /* 0x000fca0007f1e0ff */
[----:B------:R-:W-:-:S05]  /*d8d0*/  IMAD.X R5, RZ, RZ, R6, P0 ;  /* 0x000000ffff057224 */ /* 0x000fca00000e0606 */
[----:B------:R-:W-:Y:S01]  /*d8e0*/  @!PT LDS RZ, [RZ] ;  /* 0x00000000fffff984 */ /* 0x000fe20000000800 */
[----:B------:R-:W-:Y:S01]  /*d8f0*/  @!PT LDS RZ, [RZ] ;  /* 0x00000000fffff984 */ /* 0x000fe20000000800 */
[----:B------:R-:W-:Y:S01]  /*d900*/  @!PT LDS RZ, [RZ] ;  /* 0x00000000fffff984 */ /* 0x000fe20000000800 */
[----:B------:R0:W-:Y:S01]  /*d910*/  LDGSTS.E.BYPASS.LTC128B.128 [R17+0x800], desc[UR36][R4.64], !P4 ;  /* 0x0080000004117fae */ /* 0x0001e2000e101d64 */
[----:B------:R-:W-:-:S03]  /*d920*/  IMAD.MOV.U32 R13, RZ, RZ, R3 ;  /* 0x000000ffff0d7224 */ /* 0x000fc600078e0003 */
[----:B------:R0:W-:Y:S04]  /*d930*/  LDGSTS.E.BYPASS.LTC128B.128 [R17+0x3800], desc[UR36][R4.64+0x80], !P3 ;  /* 0x0380008004117fae */ /* 0x0001e8000d901d64 */
[----:B------:R0:W-:Y:S01]  /*d940*/  LDGSTS.E.BYPASS.LTC128B.128 [R17+0x6800], desc[UR36][R4.64+0x100], !P2 ;  /* 0x0680010004117fae */ /* 0x0001e2000d101d64 */
[----:B------:R-:W-:-:S03]  /*d950*/  MOV R6, R14 ;  /* 0x0000000e00067202 */ /* 0x000fc60000000f00 */
[----:B------:R0:W-:Y:S04]  /*d960*/  LDGSTS.E.BYPASS.LTC128B.128 [R17+0x9800], desc[UR36][R4.64+0x180], !P1 ;  /* 0x0980018004117fae */ /* 0x0001e8000c901d64 */
[----:B0-----:R-:W-:Y:S05]  /*d970*/  WARPSYNC.COLLECTIVE R15, `(.L_x_157) ;  /* 0x000000000f087348 */ /* 0x001fea0003c00000 */
[----:B------:R1:W2:Y:S02]  /*d980*/  SHFL.IDX P6, R14, R13, R12, R11 ;  /* 0x0000000c0d0e7389 */ /* 0x0002a400000c000b */
[----:B012---:R-:W-:Y:S01]  /*d990*/  ENDCOLLECTIVE ;  /* 0x000000000000791b */ /* 0x007fe20003800000 */
.L_x_157:
[----:B------:R-:W-:Y:S01]  /*d9a0*/  MOV R13, R18 ;  /* 0x00000012000d7202 */ /* 0x000fe20000000f00 */
[----:B------:R-:W-:Y:S02]  /*d9b0*/  IMAD.MOV.U32 R12, RZ, RZ, 0x3 ;  /* 0x00000003ff0c7424 */ /* 0x000fe400078e00ff */
[----:B------:R-:W-:-:S07]  /*d9c0*/  IMAD.MOV.U32 R5, RZ, RZ, R14 ;  /* 0x000000ffff057224 */ /* 0x000fce00078e000e */
[----:B------:R-:W-:Y:S05]  /*d9d0*/  WARPSYNC.COLLECTIVE R15, `(.L_x_158) ;  /* 0x000000000f087348 */ /* 0x000fea0003c00000 */
[----:B------:R0:W1:Y:S02]  /*d9e0*/  SHFL.IDX P6, R14, R13, R12, R11 ;  /* 0x0000000c0d0e7389 */ /* 0x00006400000c000b */
[----:B01----:R-:W-:Y:S01]  /*d9f0*/  ENDCOLLECTIVE ;  /* 0x000000000000791b */ /* 0x003fe20003800000 */
.L_x_158:
        /* <DEDUP_REMOVED lines=9> */
[----:B------:R-:W-:-:S03]  /*da90*/  IMAD.MOV.U32 R7, RZ, RZ, R14 ;  /* 0x000000ffff077224 */ /* 0x000fc600078e000e */
[----:B------:R0:W-:Y:S04]  /*daa0*/  LDGSTS.E.BYPASS.LTC128B.128 [R17+0xa000], desc[UR36][R4.64+0x180], !P1 ;  /* 0x0a00018004117fae */ /* 0x0001e8000c901d64 */
[----:B0-----:R-:W-:Y:S05]  /*dab0*/  WARPSYNC.COLLECTIVE R15, `(.L_x_159) ;  /* 0x000000000f087348 */ /* 0x001fea0003c00000 */
[----:B------:R1:W2:Y:S02]  /*dac0*/  SHFL.IDX P6, R14, R13, R12, R11 ;  /* 0x0000000c0d0e7389 */ /* 0x0002a400000c000b */
[----:B012---:R-:W-:Y:S01]  /*dad0*/  ENDCOLLECTIVE ;  /* 0x000000000000791b */ /* 0x007fe20003800000 */
.L_x_159:
[----:B------:R-:W-:Y:S02]  /*dae0*/  IMAD.MOV.U32 R13, RZ, RZ, R18 ;  /* 0x000000ffff0d7224 */ /* 0x000fe400078e0012 */
[----:B------:R-:W-:Y:S01]  /*daf0*/  IMAD.MOV.U32 R12, RZ, RZ, 0x4 ;  /* 0x00000004ff0c7424 */ /* 0x000fe200078e00ff */
[----:B------:R-:W-:-:S07]  /*db00*/  MOV R5, R14 ;  /* 0x0000000e00057202 */ /* 0x000fce0000000f00 */
[----:B------:R-:W-:Y:S05]  /*db10*/  WARPSYNC.COLLECTIVE R15, `(.L_x_160) ;  /* 0x000000000f087348 */ /* 0x000fea0003c00000 */
[----:B------:R0:W1:Y:S02]  /*db20*/  SHFL.IDX P6, R14, R13, R12, R11 ;  /* 0x0000000c0d0e7389 */ /* 0x00006400000c000b */
[----:B01----:R-:W-:Y:S01]  /*db30*/  ENDCOLLECTIVE ;  /* 0x000000000000791b */ /* 0x003fe20003800000 */
.L_x_160:
        /* <DEDUP_REMOVED lines=14> */
.L_x_161:
[----:B------:R-:W-:Y:S01]  /*dc20*/  MOV R13, R18 ;  /* 0x00000012000d7202 */ /* 0x000fe20000000f00 */
[----:B------:R-:W-:Y:S02]  /*dc30*/  IMAD.MOV.U32 R12, RZ, RZ, 0x5 ;  /* 0x00000005ff0c7424 */ /* 0x000fe400078e00ff */
[----:B------:R-:W-:-:S07]  /*dc40*/  IMAD.MOV.U32 R5, RZ, RZ, R14 ;  /* 0x000000ffff057224 */ /* 0x000fce00078e000e */
[----:B------:R-:W-:Y:S05]  /*dc50*/  WARPSYNC.COLLECTIVE R15, `(.L_x_162) ;  /* 0x000000000f087348 */ /* 0x000fea0003c00000 */
[----:B------:R0:W1:Y:S02]  /*dc60*/  SHFL.IDX P6, R14, R13, R12, R11 ;  /* 0x0000000c0d0e7389 */ /* 0x00006400000c000b */
[----:B01----:R-:W-:Y:S01]  /*dc70*/  ENDCOLLECTIVE ;  /* 0x000000000000791b */ /* 0x003fe20003800000 */
.L_x_162:
        /* <DEDUP_REMOVED lines=14> */
.L_x_163:
[----:B------:R-:W-:Y:S01]  /*dd60*/  MOV R3, R14 ;  /* 0x0000000e00037202 */ /* 0x000fe20000000f00 */
[----:B------:R-:W-:Y:S06]  /*dd70*/  BRA `(.L_x_164) ;  /* 0xffffffcc00d47947 */ /* 0x000fec000383ffff */
.L_x_74:
[----:B0-----:R0:W1:Y:S02]  /*dd80*/  SYNCS.PHASECHK.TRANS64.TRYWAIT P0, [R4+URZ+0x22820], R8 ;  /* 0x02282008040075a7 */ /* 0x001064000800017f */
[----:B-1----:R-:W-:Y:S05]  /*dd90*/  @!P0 NANOSLEEP.SYNCS 0x989680 ;  /* 0x009896800000895d */ /* 0x002fea0003900000 */
[----:B------:R-:W1:Y:S02]  /*dda0*/  @!P0 SYNCS.PHASECHK.TRANS64 P0, [R4+URZ+0x22820], R8 ;  /* 0x02282008040085a7 */ /* 0x000e64000800007f */
[----:B-1----:R-:W-:Y:S05]  /*ddb0*/  @!P0 BRA `(.L_x_74) ;  /* 0xfffffffc00f08947 */ /* 0x002fea000383ffff */
[----:B------:R-:W-:Y:S05]  /*ddc0*/  BRA `(.L_x_165) ;  /* 0xffffffd0005c7947 */ /* 0x000fea000383ffff */
.L_x_75:
[----:B------:R-:W-:Y:S01]  /*ddd0*/  BSSY B0, `(.L_x_166) ;  /* 0x0000008000007945 */ /* 0x000fe20003800000 */
[----:B------:R-:W-:Y:S01]  /*dde0*/  IMAD.MOV.U32 R13, RZ, RZ, R2 ;  /* 0x000000ffff0d7224 */ /* 0x000fe200078e0002 */
[----:B------:R-:W-:Y:S01]  /*ddf0*/  MOV R11, 0x1f ;  /* 0x0000001f000b7802 */ /* 0x000fe20000000f00 */
[----:B------:R-:W-:Y:S02]  /*de00*/  IMAD.MOV.U32 R12, RZ, RZ, RZ ;  /* 0x000000ffff0c7224 */ /* 0x000fe400078e00ff */
[----:B------:R-:W-:-:S07]  /*de10*/  IMAD.MOV.U32 R15, RZ, RZ, -0x1 ;  /* 0xffffffffff0f7424 */ /* 0x000fce00078e00ff */
[----:B0-23-5:R-:W-:Y:S05]  /*de20*/  WARPSYNC.COLLECTIVE R15, `(.L_x_167) ;  /* 0x000000000f087348 */ /* 0x02dfea0003c00000 */
[----:B------:R1:W4:Y:S02]  /*de30*/  SHFL.IDX P6, R14, R13, R12, R11 ;  /* 0x0000000c0d0e7389 */ /* 0x00032400000c000b */
[----:B012345:R-:W-:Y:S01]  /*de40*/  ENDCOLLECTIVE ;  /* 0x000000000000791b */ /* 0x03ffe20003800000 */
.L_x_167:
[----:B------:R-:W-:Y:S05]  /*de50*/  BSYNC B0 ;  /* 0x0000000000007941 */ /* 0x000fea0003800000 */
.L_x_166:
[----:B------:R-:W-:Y:S05]  /*de60*/  BRA `(.L_x_168) ;  /* 0xffffffd000447947 */ /* 0x000fea000383ffff */
.L_x_76:
[----:B------:R-:W-:Y:S01]  /*de70*/  BSSY B0, `(.L_x_169) ;  /* 0x0000006000007945 */ /* 0x000fe20003800000 */
[----:B------:R-:W-:-:S07]  /*de80*/  IMAD.MOV.U32 R15, RZ, RZ, -0x1 ;  /* 0xffffffffff0f7424 */ /* 0x000fce00078e00ff */
[----:B0123-5:R-:W-:Y:S05]  /*de90*/  WARPSYNC.COLLECTIVE R15, `(.L_x_170) ;  /* 0x000000000f0c7348 */ /* 0x02ffea0003c00000 */
[----:B------:R-:W-:Y:S02]  /*dea0*/  ELECT P6, UR62, PT ;  /* 0x00000000003e782f */ /* 0x000fe400038c0000 */
[----:B------:R-:W-:Y:S01]  /*deb0*/  MOV R14, UR62 ;  /* 0x0000003e000e7c02 */ /* 0x000fe20008000f00 */
[----:B0123-5:R-:W-:Y:S10]  /*dec0*/  ENDCOLLECTIVE ;  /* 0x000000000000791b */ /* 0x02fff40003800000 */
.L_x_170:
[----:B------:R-:W-:Y:S05]  /*ded0*/  BSYNC B0 ;  /* 0x0000000000007941 */ /* 0x000fea0003800000 */
.L_x_169:
[----:B------:R-:W-:Y:S05]  /*dee0*/  BRA `(.L_x_171) ;  /* 0xffffffd000387947 */ /* 0x000fea000383ffff */
.L_x_78:
[----:B----4-:R4:W0:Y:S02]  /*def0*/  SYNCS.PHASECHK.TRANS64.TRYWAIT P1, [R5+URZ+0x22840], R0 ;  /* 0x02284000050075a7 */ /* 0x010824000802017f */
[----:B0-----:R-:W-:Y:S05]  /*df00*/  @!P1 NANOSLEEP.SYNCS 0x989680 ;  /* 0x009896800000995d */ /* 0x001fea0003900000 */
[----:B------:R-:W0:Y:S02]  /*df10*/  @!P1 SYNCS.PHASECHK.TRANS64 P1, [R5+URZ+0x22840], R0 ;  /* 0x02284000050095a7 */ /* 0x000e24000802007f */
[----:B0-----:R-:W-:Y:S05]  /*df20*/  @!P1 BRA `(.L_x_78) ;  /* 0xfffffffc00f09947 */ /* 0x001fea000383ffff */
[----:B------:R-:W-:Y:S05]  /*df30*/  BRA `(.L_x_172) ;  /* 0xffffffd000587947 */ /* 0x000fea000383ffff */
.L_x_80:
[----:B-1----:R1:W0:Y:S02]  /*df40*/  SYNCS.PHASECHK.TRANS64.TRYWAIT P1, [R21+URZ+0x22840], R2 ;  /* 0x02284002150075a7 */ /* 0x002224000802017f */
[----:B0-----:R-:W-:Y:S05]  /*df50*/  @!P1 NANOSLEEP.SYNCS 0x989680 ;  /* 0x009896800000995d */ /* 0x001fea0003900000 */
[----:B------:R-:W0:Y:S02]  /*df60*/  @!P1 SYNCS.PHASECHK.TRANS64 P1, [R21+URZ+0x22840], R2 ;  /* 0x02284002150095a7 */ /* 0x000e24000802007f */
[----:B0-----:R-:W-:Y:S05]  /*df70*/  @!P1 BRA `(.L_x_80) ;  /* 0xfffffffc00f09947 */ /* 0x001fea000383ffff */
[----:B------:R-:W-:Y:S05]  /*df80*/  BRA `(.L_x_173) ;  /* 0xffffffd000647947 */ /* 0x000fea000383ffff */
.L_x_82:
[----:B------:R0:W0:Y:S02]  /*df90*/  SYNCS.PHASECHK.TRANS64.TRYWAIT P1, [R5+URZ+0x22860], R0 ;  /* 0x02286000050075a7 */ /* 0x000024000802017f */
[----:B0-----:R-:W-:Y:S05]  /*dfa0*/  @!P1 NANOSLEEP.SYNCS 0x989680 ;  /* 0x009896800000995d */ /* 0x001fea0003900000 */
[----:B------:R-:W0:Y:S02]  /*dfb0*/  @!P1 SYNCS.PHASECHK.TRANS64 P1, [R5+URZ+0x22860], R0 ;  /* 0x02286000050095a7 */ /* 0x000e24000802007f */
[----:B0-----:R-:W-:Y:S05]  /*dfc0*/  @!P1 BRA `(.L_x_82) ;  /* 0xfffffffc00f09947 */ /* 0x001fea000383ffff */
[----:B------:R-:W-:Y:S05]  /*dfd0*/  BRA `(.L_x_174) ;  /* 0xffffffd000607947 */ /* 0x000fea000383ffff */
.L_x_175:
[----:B------:R-:W-:-:S00]  /*dfe0*/  BRA `(.L_x_175) ;  /* 0xfffffffc00fc7947 */ /* 0x000fc0000383ffff */
[----:B------:R-:W-:-:S00]  /*dff0*/  NOP ;  /* 0x0000000000007918 */ /* 0x000fc00000000000 */
        /* <DEDUP_REMOVED lines=8> */
.L_x_6556:


//--------------------- .text._ZN7cutlass13device_kernelIN5flash11enable_sm90INS1_16FlashAttnFwdSm90INS1_25CollectiveMainloopFwdSm90ILi2EN4cute5tupleIJNS5_1CILi1EEES8_S8_EEENS6_IJNS7_ILi128EEENS7_ILi96EEENS7_ILi64EEEEEELi256ENS_10bfloat16_tEfNS_4arch4Sm90ELb0ELb0ELb0ELb0ELb1ELb0ELb1ELb1ELb0ELb1ELb1ELb0EEENS1_21CollectiveEpilogueFwdINS6_IJSA_NS7_ILi256EEESB_EEES9_SE_SG_Li256ELb0ELb1ELb1ELb0EEENS1_19SingleTileSchedulerILb0ELb1ELb1ELi128EEEEEEEEEvNT_6ParamsE --------------------------
	.section	.text._ZN7cutlass13device_kernelIN5flash11enable_sm90INS1_16FlashAttnFwdSm90INS1_25CollectiveMainloopFwdSm90ILi2EN4cute5tupleIJNS5_1CILi1EEES8_S8_EEENS6_IJNS7_ILi128EEENS7_ILi96EEENS7_ILi64EEEEEELi256ENS_10bfloat16_tEfNS_4arch4Sm90ELb0ELb0ELb0ELb0ELb1ELb0ELb1ELb1ELb0ELb1ELb1ELb0EEENS1_21CollectiveEpilogueFwdINS6_IJSA_NS7_ILi256EEESB_EEES9_SE_SG_Li256ELb0ELb1ELb1ELb0EEENS1_19SingleTileSchedulerILb0ELb1ELb1ELi128EEEEEEEEEvNT_6ParamsE,"ax",@progbits
	.align	128
.text._ZN7cutlass13device_kernelIN5flash11enable_sm90INS1_16FlashAttnFwdSm90INS1_25CollectiveMainloopFwdSm90ILi2EN4cute5tupleIJNS5_1CILi1EEES8_S8_EEENS6_IJNS7_ILi128EEENS7_ILi96EEENS7_ILi64EEEEEELi256ENS_10bfloat16_tEfNS_4arch4Sm90ELb0ELb0ELb0ELb0ELb1ELb0ELb1ELb1ELb0ELb1ELb1ELb0EEENS1_21CollectiveEpilogueFwdINS6_IJSA_NS7_ILi256EEESB_EEES9_SE_SG_Li256ELb0ELb1ELb1ELb0EEENS1_19SingleTileSchedulerILb0ELb1ELb1ELi128EEEEEEEEEvNT_6ParamsE:
        .type           _ZN7cutlass13device_kernelIN5flash11enable_sm90INS1_16FlashAttnFwdSm90INS1_25CollectiveMainloopFwdSm90ILi2EN4cute5tupleIJNS5_1CILi1EEES8_S8_EEENS6_IJNS7_ILi128EEENS7_ILi96EEENS7_ILi64EEEEEELi256ENS_10bfloat16_tEfNS_4arch4Sm90ELb0ELb0ELb0ELb0ELb1ELb0ELb1ELb1ELb0ELb1ELb1ELb0EEENS1_21CollectiveEpilogueFwdINS6_IJSA_NS7_ILi256EEESB_EEES9_SE_SG_Li256ELb0ELb1ELb1ELb0EEENS1_19SingleTileSchedulerILb0ELb1ELb1ELi128EEEEEEEEEvNT_6ParamsE,@function
        .size           _ZN7cutlass13device_kernelIN5flash11enable_sm90INS1_16FlashAttnFwdSm90INS1_25CollectiveMainloopFwdSm90ILi2EN4cute5tupleIJNS5_1CILi1EEES8_S8_EEENS6_IJNS7_ILi128EEENS7_ILi96EEENS7_ILi64EEEEEELi256ENS_10bfloat16_tEfNS_4arch4Sm90ELb0ELb0ELb0ELb0ELb1ELb0ELb1ELb1ELb0ELb1ELb1ELb0EEENS1_21CollectiveEpilogueFwdINS6_IJSA_NS7_ILi256EEESB_EEES9_SE_SG_Li256ELb0ELb1ELb1ELb0EEENS1_19SingleTileSchedulerILb0ELb1ELb1ELi128EEEEEEEEEvNT_6ParamsE,(.L_x_6557 - _ZN7cutlass13device_kernelIN5flash11enable_sm90INS1_16FlashAttnFwdSm90INS1_25CollectiveMainloopFwdSm90ILi2EN4cute5tupleIJNS5_1CILi1EEES8_S8_EEENS6_IJNS7_ILi128EEENS7_ILi96EEENS7_ILi64EEEEEELi256ENS_10bfloat16_tEfNS_4arch4Sm90ELb0ELb0ELb0ELb0ELb1ELb0ELb1ELb1ELb0ELb1ELb1ELb0EEENS1_21CollectiveEpilogueFwdINS6_IJSA_NS7_ILi256EEESB_EEES9_SE_SG_Li256ELb0ELb1ELb1ELb0EEENS1_19SingleTileSchedulerILb0ELb1ELb1ELi128EEEEEEEEEvNT_6ParamsE)
        .other          _ZN7cutlass13device_kernelIN5flash11enable_sm90INS1_16FlashAttnFwdSm90INS1_25CollectiveMainloopFwdSm90ILi2EN4cute5tupleIJNS5_1CILi1EEES8_S8_EEENS6_IJNS7_ILi128EEENS7_ILi96EEENS7_ILi64EEEEEELi256ENS_10bfloat16_tEfNS_4arch4Sm90ELb0ELb0ELb0ELb0ELb1ELb0ELb1ELb1ELb0ELb1ELb1ELb0EEENS1_21CollectiveEpilogueFwdINS6_IJSA_NS7_ILi256EEESB_EEES9_SE_SG_Li256ELb0ELb1ELb1ELb0EEENS1_19SingleTileSchedulerILb0ELb1ELb1ELi128EEEEEEEEEvNT_6ParamsE,@"STO_CUDA_ENTRY STV_DEFAULT"
_ZN7cutlass13device_kernelIN5flash11enable_sm90INS1_16FlashAttnFwdSm90INS1_25CollectiveMainloopFwdSm90ILi2EN4cute5tupleIJNS5_1CILi1EEES8_S8_EEENS6_IJNS7_ILi128EEENS7_ILi96EEENS7_ILi64EEEEEELi256ENS_10bfloat16_tEfNS_4arch4Sm90ELb0ELb0ELb0ELb0ELb1ELb0ELb1ELb1ELb0ELb1ELb1ELb0EEENS1_21CollectiveEpilogueFwdINS6_IJSA_NS7_ILi256EEESB_EEES9_SE_SG_Li256ELb0ELb1ELb1ELb0EEENS1_19SingleTileSchedulerILb0ELb1ELb1ELi128EEEEEEEEEvNT_6ParamsE:
[----:B------:R-:W0:Y:S02]  /*0000*/  LDC R1, c[0x0][0x28] ;  /* 0x00000a00ff017b82 */ /* 0x000e240000000800 */
[----:B0-----:R-:W-:Y:S01]  /*0010*/  VIADD R1, R1, 0xfffffff8 ;  /* 0xfffffff801017836 */ /* 0x001fe20000000000 */
[----:B------:R-:W0:Y:S01]  /*0020*/  S2R R28, SR_TID.X ;  /* 0x00000000001c7919 */ /* 0x000e220000002100 */
[----:B------:R-:W-:Y:S01]  /*0030*/  ELECT P0, URZ, PT ;  /* 0x00000000003f782f */ /* 0x000fe20003800000 */
[----:B------:R-:W-:Y:S01]  /*0040*/  UMOV UR4, 0x80 ;  /* 0x0000008000047882 */ /* 0x000fe20000000000 */
[----:B------:R-:W-:Y:S01]  /*0050*/  UMOV UR7, 0x100 ;  /* 0x0000010000077882 */ /* 0x000fe20000000000 */
[--C-:B0-----:R-:W-:Y:S02]  /*0060*/  SHF.R.U32.HI R0, RZ, 0x5, R28.reuse ;  /* 0x00000005ff007819 */ /* 0x101fe4000001161c */
[----:B------:R-:W-:-:S03]  /*0070*/  SHF.R.U32.HI R3, RZ, 0x7, R28 ;  /* 0x00000007ff037819 */ /* 0x000fc6000001161c */
[----:B------:R-:W0:Y:S04]  /*0080*/  SHFL.IDX PT, R2, R0, RZ, 0x1f ;  /* 0x00001fff00027589 */ /* 0x000e2800000e0000 */
[----:B------:R-:W1:Y:S01]  /*0090*/  SHFL.IDX PT, R3, R3, RZ, 0x1f ;  /* 0x00001fff03037589 */ /* 0x000e6200000e0000 */
[C---:B0-----:R-:W-:Y:S02]  /*00a0*/  ISETP.NE.OR P0, PT, R2.reuse, RZ, !P0 ;  /* 0x000000ff0200720c */ /* 0x041fe40004705670 */
[----:B------:R-:W-:-:S11]  /*00b0*/  ISETP.NE.AND P1, PT, R2, RZ, PT ;  /* 0x000000ff0200720c */ /* 0x000fd60003f25270 */
[----:B------:R-:W-:Y:S01]  /*00c0*/  VOTEU.ALL UP0, P0 ;  /* 0x00000000003f7886 */ /* 0x000fe20000000000 */
[----:B------:R-:W-:Y:S01]  /*00d0*/  VOTEU.ALL UP1, P0 ;  /* 0x00000000003f7886 */ /* 0x000fe20000020000 */
[----:B------:R-:W-:-:S03]  /*00e0*/  VOTEU.ALL UP2, P0 ;  /* 0x00000000003f7886 */ /* 0x000fc60000040000 */
[----:B------:R-:W0:Y:S01]  /*00f0*/  @!UP0 S2UR UR8, SR_CgaCtaId ;  /* 0x00000000000889c3 */ /* 0x000e220000008800 */
[----:B------:R-:W-:Y:S01]  /*0100*/  @!UP0 UMOV UR6, 0x400 ;  /* 0x0000040000068882 */ /* 0x000fe20000000000 */
[----:B------:R-:W-:-:S04]  /*0110*/  @!UP0 UIADD3 UR4, -UR4, 0x100000, URZ ;  /* 0x0010000004048890 */ /* 0x000fc8000fffe13f */
[----:B------:R-:W-:Y:S02]  /*0120*/  @!UP0 USHF.L.U32 UR5, UR4, 0xb, URZ ;  /* 0x0000000b04058899 */ /* 0x000fe4000800063f */
[----:B------:R-:W-:Y:S02]  /*0130*/  @!UP0 USHF.L.U32 UR4, UR4, 0x1, URZ ;  /* 0x0000000104048899 */ /* 0x000fe4000800063f */
[----:B0-----:R-:W-:Y:S02]  /*0140*/  @!UP0 ULEA UR8, UR8, UR6, 0x18 ;  /* 0x0000000608088291 */ /* 0x001fe4000f8ec03f */
[----:B------:R-:W-:-:S04]  /*0150*/  @!UP0 UIADD3 UR6, -UR7, 0x100000, URZ ;  /* 0x0010000007068890 */ /* 0x000fc8000fffe13f */
[----:B------:R-:W-:Y:S02]  /*0160*/  @!UP0 USHF.L.U32 UR7, UR6, 0xb, URZ ;  /* 0x0000000b06078899 */ /* 0x000fe4000800063f */
[----:B------:R-:W-:Y:S01]  /*0170*/  @!UP0 USHF.L.U32 UR6, UR6, 0x1, URZ ;  /* 0x0000000106068899 */ /* 0x000fe2000800063f */
[----:B------:R-:W-:-:S05]  /*0180*/  VOTEU.ALL UP0, P0 ;  /* 0x00000000003f7886 */ /* 0x000fca0000000000 */
[----:B------:R0:W2:Y:S01]  /*0190*/  @!UP0 SYNCS.EXCH.64 URZ, [UR8+0x32400], UR4 ;  /* 0x03240004083f85b2 */ /* 0x0000a20008000100 */
[----:B------:R0:W3:Y:S05]  /*01a0*/  @!UP1 SYNCS.EXCH.64 URZ, [UR8+0x32410], UR4 ;  /* 0x03241004083f95b2 */ /* 0x0000ea0008000100 */
[----:B------:R0:W4:Y:S02]  /*01b0*/  @!UP2 SYNCS.EXCH.64 URZ, [UR8+0x32420], UR6 ;  /* 0x03242006083fa5b2 */ /* 0x0001240008000100 */
[----:B01----:R-:W-:Y:S05]  /*01c0*/  @P1 BRA `(.L_x_176) ;  /* 0x0000000000481947 */ /* 0x003fea0003800000 */
        /* <DEDUP_REMOVED lines=14> */
[----:B------:R0:W0:Y:S01]  /*02b0*/  SYNCS.EXCH.64 URZ, [UR8+0x32440], UR6 ;  /* 0x03244006083f75b2 */ /* 0x0000220008000100 */
[----:B------:R0:W0:Y:S01]  /*02c0*/  SYNCS.EXCH.64 URZ, [UR8+0x32438], UR4 ;  /* 0x03243804083f75b2 */ /* 0x0000220008000100 */
[----:B------:R0:W0:Y:S01]  /*02d0*/  SYNCS.EXCH.64 URZ, [UR8+0x32448], UR6 ;  /* 0x03244806083f75b2 */ /* 0x0000220008000100 */
[----:B------:R-:W-:Y:S01]  /*02e0*/  NOP ;  /* 0x0000000000007918 */ /* 0x000fe20000000000 */
.L_x_176:
        /* <DEDUP_REMOVED lines=22> */
.L_x_177:
        /* <DEDUP_REMOVED lines=18> */
.L_x_178:
        /* <DEDUP_REMOVED lines=22> */
.L_x_179:
        /* <DEDUP_REMOVED lines=23> */
.L_x_180:
[----:B------:R-:W-:Y:S01]  /*0840*/  UISETP.NE.AND UP0, UPT, UR9, URZ, UPT ;  /* 0x0000003f0900728c */ /* 0x000fe2000bf05270 */
[----:B------:R-:W-:Y:S01]  /*0850*/  NOP ;  /* 0x0000000000007918 */ /* 0x000fe20000000000 */
[----:B0-----:R-:W-:Y:S01]  /*0860*/  UMOV UR4, 0x1 ;  /* 0x0000000100047882 */ /* 0x001fe20000000000 */
[----:B------:R-:W-:Y:S01]  /*0870*/  ULDC.64 UR36, c[0x0][0x208] ;  /* 0x0000820000247ab9 */ /* 0x000fe20000000a00 */
[----:B------:R-:W-:Y:S01]  /*0880*/  USEL UR4, UR4, 0x2, !UP0 ;  /* 0x0000000204047887 */ /* 0x000fe2000c000000 */
[----:B------:R-:W-:Y:S01]  /*0890*/  BSSY B6, `(.L_x_181) ;  /* 0x0000ca0000067945 */ /* 0x000fe20003800000 */
[----:B-1234-:R-:W-:Y:S01]  /*08a0*/  BAR.SYNC.DEFER_BLOCKING 0x0 ;  /* 0x0000000000007b1d */ /* 0x01efe20000010000 */
[----:B------:R-:W-:-:S03]  /*08b0*/  PLOP3.LUT P0, PT, PT, PT, UP0, 0x80, 0x0 ;  /* 0x000000000000781c */ /* 0x000fc60003f0f008 */
[----:B------:R-:W-:-:S05]  /*08c0*/  IMAD.U32 R2, RZ, RZ, UR4 ;  /* 0x00000004ff027e24 */ /* 0x000fca000f8e00ff */
[----:B------:R0:W-:Y:S05]  /*08d0*/  STL [R1], R2 ;  /* 0x0000000201007387 */ /* 0x0001ea0000100800 */
[----:B------:R-:W-:Y:S05]  /*08e0*/  @!P0 BRA `(.L_x_182) ;  /* 0x0000008400388947 */ /* 0x000fea0003800000 */
.L_x_183:
[----:B------:R-:W-:-:S08]  /*08f0*/  NOP ;  /* 0x0000000000007918 */ /* 0x000fd00000000000 */
[----:B------:R-:W1:Y:S02]  /*0900*/  USETMAXREG.TRY_ALLOC.CTAPOOL UP0, 0xe8 ;  /* 0x000000e8000079c8 */ /* 0x000e640008000600 */
[----:B-1----:R-:W-:-:S13]  /*0910*/  PLOP3.LUT P0, PT, PT, PT, UP0, 0x80, 0x0 ;  /* 0x000000000000781c */ /* 0x002fda0003f0f008 */
[----:B------:R-:W-:Y:S05]  /*0920*/  @!P0 BRA `(.L_x_183) ;  /* 0xfffffffc00f08947 */ /* 0x000fea000383ffff */
[----:B------:R-:W1:Y:S01]  /*0930*/  S2UR UR6, SR_CTAID.Y ;  /* 0x00000000000679c3 */ /* 0x000e620000002600 */
[----:B------:R-:W-:Y:S01]  /*0940*/  ULDC UR7, c[0x0][0xd50] ;  /* 0x0003540000077ab9 */ /* 0x000fe20000000800 */
[----:B------:R-:W-:Y:S01]  /*0950*/  SHF.R.U32.HI R17, RZ, 0x7, R28 ;  /* 0x00000007ff117819 */ /* 0x000fe2000001161c */
[----:B------:R-:W-:-:S05]  /*0960*/  UISETP.NE.AND UP0, UPT, UR7, 0x1, UPT ;  /* 0x000000010700788c */ /* 0x000fca000bf05270 */
[----:B------:R-:W-:Y:S08]  /*0970*/  BAR.ARV 0x8, 0x180 ;  /* 0x0206000000007b1d */ /* 0x000ff00000002000 */
[----:B------:R-:W2:Y:S01]  /*0980*/  S2UR UR8, SR_CTAID.Z ;  /* 0x00000000000879c3 */ /* 0x000ea20000002700 */
[----:B------:R-:W-:Y:S01]  /*0990*/  ISETP.NE.AND P0, PT, R17, 0x1, PT ;  /* 0x000000011100780c */ /* 0x000fe20003f05270 */
[----:B------:R-:W-:Y:S01]  /*09a0*/  @UP0 ULDC UR4, c[0x0][0xd54] ;  /* 0x0003550000040ab9 */ /* 0x000fe20000000800 */
[----:B------:R-:W-:Y:S01]  /*09b0*/  @UP0 ULDC UR9, c[0x0][0xd58] ;  /* 0x0003560000090ab9 */ /* 0x000fe20000000800 */
[----:B-1----:R-:W-:-:S10]  /*09c0*/  UIMAD.WIDE.U32 UR4, UR6, UR4, URZ ;  /* 0x00000004060472a5 */ /* 0x002fd4000f8e003f */
[----:B------:R-:W-:Y:S06]  /*09d0*/  @!P0 BAR.ARV 0x9, 0x100 ;  /* 0x0244000000008b1d */ /* 0x000fec0000002000 */
[----:B------:R-:W-:Y:S01]  /*09e0*/  UMOV UR10, UR6 ;  /* 0x00000006000a7c82 */ /* 0x000fe20008000000 */
[----:B------:R-:W-:Y:S01]  /*09f0*/  @UP0 USHF.R.U32.HI UR10, URZ, UR9, UR5 ;  /* 0x000000093f0a0299 */ /* 0x000fe20008011605 */
[----:B--2---:R-:W-:-:S03]  /*0a00*/  ISETP.LE.AND P0, PT, RZ, UR8, PT ;  /* 0x00000008ff007c0c */ /* 0x004fc6000bf03270 */
[----:B------:R-:W-:Y:S02]  /*0a10*/  UIADD3 UR4, -UR10, URZ, URZ ;  /* 0x0000003f0a047290 */ /* 0x000fe4000fffe13f */
[----:B------:R-:W-:Y:S02]  /*0a20*/  IMAD.U32 R0, RZ, RZ, UR10 ;  /* 0x0000000aff007e24 */ /* 0x000fe4000f8e00ff */
[----:B------:R-:W-:-:S03]  /*0a30*/  UIMAD UR7, UR7, UR4, UR6 ;  /* 0x00000004070772a4 */ /* 0x000fc6000f8e0206 */
[----:B------:R1:W-:Y:S03]  /*0a40*/  STL [R1+0x4], R0 ;  /* 0x0000040001007387 */ /* 0x0003e60000100800 */
[----:B------:R-:W-:Y:S06]  /*0a50*/  @!P0 BRA `(.L_x_184) ;  /* 0x000000c8000c8947 */ /* 0x000fec0003800000 */
        /* <DEDUP_REMOVED lines=22> */
[-C--:B-1----:R-:W-:Y:S02]  /*0bc0*/  IABS R0, R3.reuse ;  /* 0x0000000300007213 */ /* 0x082fe40000000000 */
[----:B------:R-:W-:Y:S01]  /*0bd0*/  IMAD.U32 R4, RZ, RZ, UR8 ;  /* 0x00000008ff047e24 */ /* 0x000fe2000f8e00ff */
[----:B------:R-:W-:Y:S01]  /*0be0*/  IABS R5, R3 ;  /* 0x0000000300057213 */ /* 0x000fe20000000000 */
[----:B------:R-:W-:Y:S01]  /*0bf0*/  ULOP3.LUT UR8, UR8, UR7, URZ, 0x3c, !UPT ;  /* 0x0000000708087292 */ /* 0x000fe2000f8e3c3f */
[----:B------:R-:W-:Y:S02]  /*0c00*/  R2UR UR12, R0 ;  /* 0x00000000000c72ca */ /* 0x000fe400000e0000 */
[----:B------:R-:W-:-:S04]  /*0c10*/  IABS R4, R4 ;  /* 0x0000000400047213 */ /* 0x000fc80000000000 */
[----:B------:R-:W-:-:S04]  /*0c20*/  MOV R3, R4 ;  /* 0x0000000400037202 */ /* 0x000fc80000000f00 */
[----:B------:R-:W-:-:S03]  /*0c30*/  R2UR UR11, R3 ;  /* 0x00000000030b72ca */ /* 0x000fc600000e0000 */
[----:B------:R-:W1:Y:S08]  /*0c40*/  I2F.RP R0, UR12 ;  /* 0x0000000c00007d06 */ /* 0x000e700008209400 */
[----:B-1----:R-:W0:Y:S02]  /*0c50*/  MUFU.RCP R0, R0 ;  /* 0x0000000000007308 */ /* 0x002e240000001000 */
[----:B0-----:R-:W-:-:S02]  /*0c60*/  VIADD R2, R0, 0xffffffe ;  /* 0x0ffffffe00027836 */ /* 0x001fc40000000000 */
[----:B------:R-:W-:-:S04]  /*0c70*/  IMAD.MOV R0, RZ, RZ, -R5 ;  /* 0x000000ffff007224 */ /* 0x000fc800078e0a05 */
        /* <DEDUP_REMOVED lines=18> */
.L_x_185:
[----:B------:R-:W-:Y:S01]  /*0da0*/  UIMAD UR5, UR9, UR4, URZ ;  /* 0x00000004090572a4 */ /* 0x000fe2000f8e023f */
[----:B-1----:R-:W-:Y:S01]  /*0db0*/  IMAD.U32 R0, RZ, RZ, UR6 ;  /* 0x00000006ff007e24 */ /* 0x002fe2000f8e00ff */
[----:B------:R-:W-:Y:S01]  /*0dc0*/  PLOP3.LUT P0, PT, PT, PT, PT, 0x80, 0x0 ;  /* 0x000000000000781c */ /* 0x000fe20003f0f070 */
[----:B------:R-:W-:Y:S01]  /*0dd0*/  IMAD.U32 R3, RZ, RZ, UR4 ;  /* 0x00000004ff037e24 */ /* 0x000fe2000f8e00ff */
[----:B------:R-:W-:Y:S01]  /*0de0*/  MOV R4, RZ ;  /* 0x000000ff00047202 */ /* 0x000fe20000000f00 */
[----:B------:R-:W-:Y:S01]  /*0df0*/  VIADD R22, R28, 0xffffff80 ;  /* 0xffffff801c167836 */ /* 0x000fe20000000000 */
[----:B------:R-:W-:Y:S01]  /*0e00*/  CS2R R150, SRZ ;  /* 0x0000000000967805 */ /* 0x000fe2000001ff00 */
[----:B------:R-:W-:Y:S01]  /*0e10*/  IMAD.U32 R19, RZ, RZ, UR5 ;  /* 0x00000005ff137e24 */ /* 0x000fe2000f8e00ff */
        /* <DEDUP_REMOVED lines=67> */
[----:B------:R-:W-:Y:S01]  /*1250*/  CS2R R24, SRZ ;  /* 0x0000000000187805 */ /* 0x000fe2000001ff00 */
[----:B------:R-:W-:Y:S06]  /*1260*/  @!P1 BRA `(.L_x_186) ;  /* 0x0000005400889947 */ /* 0x000fec0003800000 */
[----:B------:R-:W-:Y:S01]  /*1270*/  SHF.R.S32.HI R3, RZ, 0x1f, R22 ;  /* 0x0000001fff037819 */ /* 0x000fe20000011416 */
[----:B------:R-:W1:Y:S01]  /*1280*/  S2UR UR6, SR_CgaCtaId ;  /* 0x00000000000679c3 */ /* 0x000e620000008800 */
[----:B------:R-:W-:Y:S02]  /*1290*/  UMOV UR5, 0x400 ;  /* 0x0000040000057882 */ /* 0x000fe40000000000 */
[----:B------:R-:W-:-:S04]  /*12a0*/  LEA.HI R23, R3, R22, RZ, 0x7 ;  /* 0x0000001603177211 */ /* 0x000fc800078f38ff */
[----:B------:R-:W-:-:S06]  /*12b0*/  SHF.R.S32.HI R0, RZ, 0x7, R23 ;  /* 0x00000007ff007819 */ /* 0x000fcc0000011417 */
[----:B------:R-:W2:Y:S01]  /*12c0*/  SHFL.IDX PT, R0, R0, RZ, 0x1f ;  /* 0x00001fff00007589 */ /* 0x000ea200000e0000 */
[----:B-1----:R-:W-:-:S04]  /*12d0*/  ULEA UR7, UR6, UR5, 0x18 ;  /* 0x0000000506077291 */ /* 0x002fc8000f8ec03f */
[----:B------:R-:W-:Y:S02]  /*12e0*/  UIADD3 UR6, UR7, 0x18400, URZ ;  /* 0x0001840007067890 */ /* 0x000fe4000fffe03f */
[----:B------:R-:W-:Y:S02]  /*12f0*/  IMAD.U32 R16, RZ, RZ, UR7 ;  /* 0x00000007ff107e24 */ /* 0x000fe4000f8e00ff */
[----:B------:R-:W-:Y:S01]  /*1300*/  ULOP3.LUT UP0, URZ, UR6, 0x1bf, URZ, 0xc0, !UPT ;  /* 0x000001bf063f7892 */ /* 0x000fe2000f80c03f */
[----:B--2---:R-:W-:-:S05]  /*1310*/  R2UR UR4, R0 ;  /* 0x00000000000472ca */ /* 0x004fca00000e0000 */
[----:B------:R-:W-:-:S08]  /*1320*/  PLOP3.LUT P0, PT, PT, PT, UP0, 0x80, 0x0 ;  /* 0x000000000000781c */ /* 0x000fd00003f0f008 */
[----:B------:R-:W-:-:S04]  /*1330*/  ULEA.HI UR5, UR4, UR4, URZ, 0x1 ;  /* 0x0000000404057291 */ /* 0x000fc8000f8f083f */
[----:B------:R-:W-:-:S04]  /*1340*/  ULOP3.LUT UR5, UR5, 0xffffe, URZ, 0xc0, !UPT ;  /* 0x000ffffe05057892 */ /* 0x000fc8000f8ec03f */
[----:B------:R-:W-:Y:S01]  /*1350*/  UIADD3 UR40, UR4, -UR5, URZ ;  /* 0x8000000504287290 */ /* 0x000fe2000fffe03f */
[----:B------:R-:W-:Y:S11]  /*1360*/  @!P0 BRA `(.L_x_187) ;  /* 0x0000000000408947 */ /* 0x000ff60003800000 */
[----:B------:R-:W-:Y:S01]  /*1370*/  MOV R0, 0x0 ;  /* 0x0000000000007802 */ /* 0x000fe20000000f00 */
[----:B------:R-:W-:Y:S01]  /*1380*/  ULDC.64 UR4, c[0x4][0x98] ;  /* 0x0100260000047ab9 */ /* 0x000fe20000000a00 */
[----:B------:R-:W-:Y:S01]  /*1390*/  ULDC.64 UR6, c[0x4][0x38] ;  /* 0x01000e0000067ab9 */ /* 0x000fe20000000a00 */
[----:B------:R-:W-:Y:S01]  /*13a0*/  IMAD.U32 R4, RZ, RZ, UR4 ;  /* 0x00000004ff047e24 */ /* 0x000fe2000f8e00ff */
[----:B0-----:R0:W1:Y:S01]  /*13b0*/  LDC.64 R2, c[0x4][R0] ;  /* 0x0100000000027b82 */ /* 0x0010620000000a00 */
        /* <DEDUP_REMOVED lines=10> */
[----:B-1----:R-:W-:Y:S05]  /*1460*/  CALL.ABS.NOINC R2 ;  /* 0x0000000002007343 */ /* 0x002fea0003c00000 */
.L_x_187:
[----:B------:R-:W-:Y:S01]  /*1470*/  R2UR UR4, R16 ;  /* 0x00000000100472ca */ /* 0x000fe200000e0000 */
[----:B------:R-:W-:Y:S01]  /*1480*/  VIADD R210, R17, 0x8 ;  /* 0x0000000811d27836 */ /* 0x000fe20000000000 */
[----:B------:R-:W-:-:S11]  /*1490*/  SHF.L.U32 R0, RZ, 0x1f, RZ ;  /* 0x0000001fff007819 */ /* 0x000fd600000006ff */
[----:B------:R-:W1:Y:S02]  /*14a0*/  SYNCS.PHASECHK.TRANS64.TRYWAIT P0, [UR4+0x32400], R0 ;  /* 0x03240000ff0075a7 */ /* 0x000e640008000144 */
[----:B-1----:R-:W-:Y:S05]  /*14b0*/  @!P0 BRA `(.L_x_188) ;  /* 0x000000bc007c8947 */ /* 0x002fea0003800000 */
.L_x_265:
[----:B------:R-:W-:Y:S05]  /*14c0*/  WARPSYNC.ALL ;  /* 0x0000000000007948 */ /* 0x000fea0003800000 */
[----:B0-----:R-:W2:Y:S01]  /*14d0*/  LDL R2, [R1] ;  /* 0x0000000001027983 */ /* 0x001ea20000100800 */
[----:B------:R0:W-:Y:S01]  /*14e0*/  BAR.SYNC.DEFER_BLOCKING R210, 0x100 ;  /* 0x000400d20000751d */ /* 0x0001e20000010000 */
[----:B--2---:R-:W-:-:S13]  /*14f0*/  R2UR UR4, R2 ;  /* 0x00000000020472ca */ /* 0x004fda00000e0000 */
[----:B------:R-:W-:-:S04]  /*1500*/  ULOP3.LUT UR4, UR4, 0x1, URZ, 0xfc, !UPT ;  /* 0x0000000104047892 */ /* 0x000fc8000f8efc3f */
[----:B------:R-:W-:-:S06]  /*1510*/  UISETP.NE.AND UP0, UPT, UR4, 0x3, UPT ;  /* 0x000000030400788c */ /* 0x000fcc000bf05270 */
[----:B------:R-:W-:-:S13]  /*1520*/  PLOP3.LUT P0, PT, PT, PT, UP0, 0x80, 0x0 ;  /* 0x000000000000781c */ /* 0x000fda0003f0f008 */
[----:B0-----:R-:W-:Y:S05]  /*1530*/  @!P0 BRA `(.L_x_189) ;  /* 0x0000000000048947 */ /* 0x001fea0003800000 */
[----:B------:R-:W-:Y:S01]  /*1540*/  BPT.TRAP 0x1 ;  /* 0x000000040000795c */ /* 0x000fe20000300000 */
.L_x_189:
[----:B------:R-:W-:-:S13]  /*1550*/  R2UR UR4, R16 ;  /* 0x00000000100472ca */ /* 0x000fda00000e0000 */
[----:B------:R0:W2:Y:S01]  /*1560*/  SYNCS.PHASECHK.TRANS64.TRYWAIT P1, [UR4+0x32430], R0 ;  /* 0x03243000ff0075a7 */ /* 0x0000a20008020144 */
[----:B------:R-:W-:Y:S05]  /*1570*/  @!P0 BRA `(.L_x_190) ;  /* 0x0000000000048947 */ /* 0x000fea0003800000 */
[----:B------:R-:W-:Y:S01]  /*1580*/  BPT.TRAP 0x1 ;  /* 0x000000040000795c */ /* 0x000fe20000300000 */
.L_x_190:
[----:B--2---:R-:W-:Y:S05]  /*1590*/  @P1 BRA `(.L_x_191) ;  /* 0x00000000000c1947 */ /* 0x004fea0003800000 */
[----:B------:R-:W-:-:S13]  /*15a0*/  R2UR UR4, R16 ;  /* 0x00000000100472ca */ /* 0x000fda00000e0000 */
[----:B------:R-:W2:Y:S02]  /*15b0*/  SYNCS.PHASECHK.TRANS64.TRYWAIT P1, [UR4+0x32430], R0 ;  /* 0x03243000ff0075a7 */ /* 0x000ea40008020144 */
[----:B--2---:R-:W-:Y:S05]  /*15c0*/  @!P1 BRA `(.L_x_192) ;  /* 0x000000bc00549947 */ /* 0x004fea0003800000 */
.L_x_191:
[----:B------:R-:W-:Y:S01]  /*15d0*/  R2UR UR9, R16 ;  /* 0x00000000100972ca */ /* 0x000fe200000e0000 */
[----:B------:R-:W-:Y:S01]  /*15e0*/  WARPGROUP.ARRIVE ;  /* 0x00000000000079c5 */ /* 0x000fe20000000000 */
[----:B------:R-:W-:Y:S01]  /*15f0*/  UMOV UR7, 0x40000040 ;  /* 0x4000004000077882 */ /* 0x000fe20000000000 */
[----:B------:R-:W-:Y:S01]  /*1600*/  UMOV UR13, 0x40000040 ;  /* 0x40000040000d7882 */ /* 0x000fe20000000000 */
[----:B------:R-:W-:Y:S02]  /*1610*/  IMAD.U32 R15, RZ, RZ, UR7 ;  /* 0x00000007ff0f7e24 */ /* 0x000fe4000f8e00ff */
[----:B------:R-:W-:-:S07]  /*1620*/  IMAD.U32 R13, RZ, RZ, UR13 ;  /* 0x0000000dff0d7e24 */ /* 0x000fce000f8e00ff */
[----:B------:R-:W-:Y:S02]  /*1630*/  ULEA UR40, UR40, UR9, 0xd ;  /* 0x0000000928287291 */ /* 0x000fe4000f8e683f */
[----:B------:R-:W-:Y:S02]  /*1640*/  UIADD3 UR5, UR9, 0x1c400, URZ ;  /* 0x0001c40009057890 */ /* 0x000fe4000fffe03f */
[----:B------:R-:W-:Y:S02]  /*1650*/  UIADD3 UR4, UR40, 0x18400, URZ ;  /* 0x0001840028047890 */ /* 0x000fe4000fffe03f */
[----:B------:R-:W-:Y:S02]  /*1660*/  USHF.R.U32.HI UR5, URZ, 0x4, UR5 ;  /* 0x000000043f057899 */ /* 0x000fe40008011605 */
[----:B------:R-:W-:Y:S02]  /*1670*/  USHF.R.U32.HI UR4, URZ, 0x4, UR4 ;  /* 0x000000043f047899 */ /* 0x000fe40008011604 */
[----:B------:R-:W-:-:S02]  /*1680*/  ULOP3.LUT UR5, UR5, 0x3fff, URZ, 0xc0, !UPT ;  /* 0x00003fff05057892 */ /* 0x000fc4000f8ec03f */
[----:B------:R-:W-:Y:S02]  /*1690*/  ULOP3.LUT UR4, UR4, 0x3fff, URZ, 0xc0, !UPT ;  /* 0x00003fff04047892 */ /* 0x000fe4000f8ec03f */
[----:B------:R-:W-:Y:S02]  /*16a0*/  ULOP3.LUT UR10, UR5, 0x10000, URZ, 0xfc, !UPT ;  /* 0x00010000050a7892 */ /* 0x000fe4000f8efc3f */
[----:B------:R-:W-:Y:S01]  /*16b0*/  ULOP3.LUT UR8, UR4, 0x10000, URZ, 0xfc, !UPT ;  /* 0x0001000004087892 */ /* 0x000fe2000f8efc3f */
[----:B------:R-:W-:-:S03]  /*16c0*/  UMOV UR5, UR7 ;  /* 0x0000000700057c82 */ /* 0x000fc60008000000 */
[----:B------:R-:W-:-:S03]  /*16d0*/  MOV R17, UR10 ;  /* 0x0000000a00117c02 */ /* 0x000fc60008000f00 */
[----:B------:R-:W-:Y:S02]  /*16e0*/  UMOV UR6, UR8 ;  /* 0x0000000800067c82 */ /* 0x000fe40008000000 */
[----:B------:R-:W-:Y:S01]  /*16f0*/  IMAD.U32 R14, RZ, RZ, UR6 ;  /* 0x00000006ff0e7e24 */ /* 0x000fe2000f8e00ff */
[----:B------:R-:W-:Y:S01]  /*1700*/  UMOV UR4, UR6 ;  /* 0x0000000600047c82 */ /* 0x000fe20008000000 */
[----:B------:R-:W-:Y:S02]  /*1710*/  UMOV UR6, UR10 ;  /* 0x0000000a00067c82 */ /* 0x000fe40008000000 */
[----:B------:R-:W-:Y:S01]  /*1720*/  HGMMA.64x96x16.F32.BF16 R24, gdesc[UR4], RZ, !UPT, gsb0 ;  /* 0x01600000041879f0 */ /* 0x000fe2000c0018ff */
[----:B------:R-:W-:Y:S02]  /*1730*/  UIADD3 UR4, UR8, 0x2, URZ ;  /* 0x0000000208047890 */ /* 0x000fe4000fffe03f */
[----:B------:R-:W-:Y:S01]  /*1740*/  UIADD3 UR6, UR10, 0x2, URZ ;  /* 0x000000020a067890 */ /* 0x000fe2000fffe03f */
[----:B------:R-:W-:Y:S01]  /*1750*/  UMOV UR5, UR13 ;  /* 0x0000000d00057c82 */ /* 0x000fe20008000000 */
[----:B------:R-:W-:Y:S01]  /*1760*/  UMOV UR7, 0x40000040 ;  /* 0x4000004000077882 */ /* 0x000fe20000000000 */
[----:B------:R-:W-:-:S02]  /*1770*/  UMOV UR13, 0x40000040 ;  /* 0x40000040000d7882 */ /* 0x000fc40000000000 */
[----:B------:R-:W-:Y:S01]  /*1780*/  UMOV UR12, UR4 ;  /* 0x00000004000c7c82 */ /* 0x000fe20008000000 */
[----:B------:R-:W-:Y:S01]  /*1790*/  IMAD.U32 R11, RZ, RZ, UR13 ;  /* 0x0000000dff0b7e24 */ /* 0x000fe2000f8e00ff */
[----:B------:R-:W-:Y:S01]  /*17a0*/  UMOV UR4, UR12 ;  /* 0x0000000c00047c82 */ /* 0x000fe20008000000 */
[----:B------:R-:W-:Y:S01]  /*17b0*/  IMAD.U32 R12, RZ, RZ, UR12 ;  /* 0x0000000cff0c7e24 */ /* 0x000fe2000f8e00ff */
[----:B------:R-:W-:Y:S02]  /*17c0*/  WARPGROUP.DEPBAR.LE gsb0, 0x0 ;  /* 0x00008000000079c5 */ /* 0x000fe40000010000 */
[----:B------:R-:W-:-:S06]  /*17d0*/  WARPGROUP.ARRIVE ;  /* 0x00000000000079c5 */ /* 0x000fcc0000000000 */
[----:B------:R-:W-:Y:S01]  /*17e0*/  HGMMA.64x96x16.F32.BF16 R24, gdesc[UR4], R24, gsb0 ;  /* 0x01600000041879f0 */ /* 0x000fe20008001818 */
[----:B------:R-:W-:Y:S02]  /*17f0*/  UIADD3 UR4, UR8, 0x4, URZ ;  /* 0x0000000408047890 */ /* 0x000fe4000fffe03f */
[----:B------:R-:W-:Y:S01]  /*1800*/  UIADD3 UR6, UR10, 0x4, URZ ;  /* 0x000000040a067890 */ /* 0x000fe2000fffe03f */
[----:B------:R-:W-:Y:S01]  /*1810*/  UMOV UR5, UR13 ;  /* 0x0000000d00057c82 */ /* 0x000fe20008000000 */
[----:B------:R-:W-:-:S03]  /*1820*/  UMOV UR7, 0x40000040 ;  /* 0x4000004000077882 */ /* 0x000fc60000000000 */
[----:B------:R-:W-:Y:S02]  /*1830*/  UMOV UR12, UR4 ;  /* 0x00000004000c7c82 */ /* 0x000fe40008000000 */
[----:B------:R-:W-:Y:S01]  /*1840*/  UMOV UR4, UR12 ;  /* 0x0000000c00047c82 */ /* 0x000fe20008000000 */
[----:B------:R-:W-:Y:S01]  /*1850*/  IMAD.U32 R10, RZ, RZ, UR12 ;  /* 0x0000000cff0a7e24 */ /* 0x000fe2000f8e00ff */
[----:B------:R-:W-:Y:S02]  /*1860*/  WARPGROUP.DEPBAR.LE gsb0, 0x0 ;  /* 0x00008000000079c5 */ /* 0x000fe40000010000 */
[----:B------:R-:W-:-:S06]  /*1870*/  WARPGROUP.ARRIVE ;  /* 0x00000000000079c5 */ /* 0x000fcc0000000000 */
[----:B------:R-:W-:Y:S01]  /*1880*/  HGMMA.64x96x16.F32.BF16 R24, gdesc[UR4], R24, gsb0 ;  /* 0x01600000041879f0 */ /* 0x000fe20008001818 */
[----:B------:R-:W-:Y:S02]  /*1890*/  UIADD3 UR4, UR8, 0x6, URZ ;  /* 0x0000000608047890 */ /* 0x000fe4000fffe03f */
[----:B------:R-:W-:Y:S01]  /*18a0*/  UIADD3 UR6, UR10, 0x6, URZ ;  /* 0x000000060a067890 */ /* 0x000fe2000fffe03f */
[----:B------:R-:W-:Y:S01]  /*18b0*/  UMOV UR5, 0x40000040 ;  /* 0x4000004000057882 */ /* 0x000fe20000000000 */
[----:B------:R-:W-:Y:S02]  /*18c0*/  UMOV UR7, 0x40000040 ;  /* 0x4000004000077882 */ /* 0x000fe40000000000 */
[----:B------:R-:W-:Y:S02]  /*18d0*/  IMAD.U32 R8, RZ, RZ, UR4 ;  /* 0x00000004ff087e24 */ /* 0x000fe4000f8e00ff */
[----:B------:R-:W-:Y:S01]  /*18e0*/  IMAD.U32 R9, RZ, RZ, UR5 ;  /* 0x00000005ff097e24 */ /* 0x000fe2000f8e00ff */
[----:B------:R-:W-:-:S02]  /*18f0*/  WARPGROUP.DEPBAR.LE gsb0, 0x0 ;  /* 0x00008000000079c5 */ /* 0x000fc40000010000 */
[----:B------:R-:W-:-:S06]  /*1900*/  WARPGROUP.ARRIVE ;  /* 0x00000000000079c5 */ /* 0x000fcc0000000000 */
[----:B------:R-:W-:Y:S03]  /*1910*/  HGMMA.64x96x16.F32.BF16 R24, gdesc[UR4], R24, gsb0 ;  /* 0x01600000041879f0 */ /* 0x000fe60008001818 */
[----:B------:R-:W-:Y:S02]  /*1920*/  WARPGROUP.DEPBAR.LE gsb0, 0x0 ;  /* 0x00008000000079c5 */ /* 0x000fe40000010000 */
[----:B------:R-:W2:Y:S02]  /*1930*/  SYNCS.PHASECHK.TRANS64.TRYWAIT P1, [UR9+0x32410], R0 ;  /* 0x03241000ff0075a7 */ /* 0x000ea40008020149 */
[----:B--2---:R-:W-:Y:S05]  /*1940*/  @!P1 BRA `(.L_x_193) ;  /* 0x000000b800909947 */ /* 0x004fea0003800000 */
.L_x_266:
[----:B------:R-:W-:Y:S05]  /*1950*/  @!P0 BRA `(.L_x_194) ;  /* 0x0000000000048947 */ /* 0x000fea0003800000 */
[----:B------:R-:W-:Y:S01]  /*1960*/  BPT.TRAP 0x1 ;  /* 0x000000040000795c */ /* 0x000fe20000300000 */
.L_x_194:
[----:B------:R-:W-:-:S13]  /*1970*/  R2UR UR4, R16 ;  /* 0x00000000100472ca */ /* 0x000fda00000e0000 */
[----:B------:R2:W3:Y:S01]  /*1980*/  SYNCS.PHASECHK.TRANS64.TRYWAIT P1, [UR4+0x32450], R0 ;  /* 0x03245000ff0075a7 */ /* 0x0004e20008020144 */
[----:B------:R-:W-:Y:S05]  /*1990*/  @!P0 BRA `(.L_x_195) ;  /* 0x0000000000048947 */ /* 0x000fea0003800000 */
[----:B------:R-:W-:Y:S01]  /*19a0*/  BPT.TRAP 0x1 ;  /* 0x000000040000795c */ /* 0x000fe20000300000 */
.L_x_195:
[----:B---3--:R-:W-:Y:S05]  /*19b0*/  @P1 BRA `(.L_x_196) ;  /* 0x00000000000c1947 */ /* 0x008fea0003800000 */
[----:B------:R-:W-:-:S13]  /*19c0*/  R2UR UR4, R16 ;  /* 0x00000000100472ca */ /* 0x000fda00000e0000 */
[----:B------:R-:W3:Y:S02]  /*19d0*/  SYNCS.PHASECHK.TRANS64.TRYWAIT P1, [UR4+0x32450], R0 ;  /* 0x03245000ff0075a7 */ /* 0x000ee40008020144 */
[----:B---3--:R-:W-:Y:S05]  /*19e0*/  @!P1 BRA `(.L_x_197) ;  /* 0x000000b800849947 */ /* 0x008fea0003800000 */
.L_x_196:
[----:B------:R-:W-:Y:S01]  /*19f0*/  R2UR UR4, R16 ;  /* 0x00000000100472ca */ /* 0x000fe200000e0000 */
[----:B------:R-:W-:Y:S01]  /*1a00*/  UIADD3 UR40, UR40, 0x22400, URZ ;  /* 0x0002240028287890 */ /* 0x000fe2000fffe03f */
[----:B------:R-:W-:Y:S01]  /*1a10*/  WARPGROUP.ARRIVE ;  /* 0x00000000000079c5 */ /* 0x000fe20000000000 */
[----:B------:R-:W-:Y:S01]  /*1a20*/  UMOV UR9, 0x40000040 ;  /* 0x4000004000097882 */ /* 0x000fe20000000000 */
[----:B------:R-:W-:Y:S01]  /*1a30*/  UMOV UR11, 0x40000040 ;  /* 0x40000040000b7882 */ /* 0x000fe20000000000 */
[----:B------:R-:W-:Y:S01]  /*1a40*/  USHF.R.U32.HI UR40, URZ, 0x4, UR40 ;  /* 0x000000043f287899 */ /* 0x000fe20008011628 */
[----:B------:R-:W-:Y:S01]  /*1a50*/  IMAD.U32 R7, RZ, RZ, UR9 ;  /* 0x00000009ff077e24 */ /* 0x000fe2000f8e00ff */
[----:B------:R-:W-:Y:S01]  /*1a60*/  UMOV UR13, 0x40000040 ;  /* 0x40000040000d7882 */ /* 0x000fe20000000000 */
[----:B------:R-:W-:Y:S01]  /*1a70*/  UMOV UR5, 0x40000040 ;  /* 0x4000004000057882 */ /* 0x000fe20000000000 */
[----:B------:R-:W-:Y:S01]  /*1a80*/  ULOP3.LUT UR6, UR40, 0x3fff, URZ, 0xc0, !UPT ;  /* 0x00003fff28067892 */ /* 0x000fe2000f8ec03f */
[----:B------:R-:W-:Y:S01]  /*1a90*/  IMAD.U32 R5, RZ, RZ, UR13 ;  /* 0x0000000dff057e24 */ /* 0x000fe2000f8e00ff */
[----:B------:R-:W-:Y:S01]  /*1aa0*/  UMOV UR15, 0x40000040 ;  /* 0x40000040000f7882 */ /* 0x000fe20000000000 */
[----:B------:R-:W-:Y:S01]  /*1ab0*/  UMOV UR17, 0x40000040 ;  /* 0x4000004000117882 */ /* 0x000fe20000000000 */
[----:B------:R-:W-:Y:S01]  /*1ac0*/  UIADD3 UR4, UR4, 0x400, URZ ;  /* 0x0000040004047890 */ /* 0x000fe2000fffe03f */
[----:B------:R-:W3:Y:S01]  /*1ad0*/  S2R R20, SR_TID.X ;  /* 0x0000000000147919 */ /* 0x000ee20000002100 */
[----:B------:R-:W-:-:S02]  /*1ae0*/  ULOP3.LUT UR6, UR6, 0x10000, URZ, 0xfc, !UPT ;  /* 0x0001000006067892 */ /* 0x000fc4000f8efc3f */
[----:B------:R-:W-:Y:S02]  /*1af0*/  USHF.R.U32.HI UR4, URZ, 0x4, UR4 ;  /* 0x000000043f047899 */ /* 0x000fe40008011604 */
[----:B------:R-:W-:Y:S02]  /*1b00*/  UIADD3 UR16, UR6, 0x404, URZ ;  /* 0x0000040406107890 */ /* 0x000fe4000fffe03f */
[----:B------:R-:W-:Y:S01]  /*1b10*/  ULOP3.LUT UR7, UR4, 0x3fff, URZ, 0xc0, !UPT ;  /* 0x00003fff04077892 */ /* 0x000fe2000f8ec03f */
[----:B------:R-:W-:Y:S01]  /*1b20*/  UMOV UR8, UR6 ;  /* 0x0000000600087c82 */ /* 0x000fe20008000000 */
[----:B------:R-:W-:Y:S01]  /*1b30*/  UIADD3 UR4, UR6, 0x2, URZ ;  /* 0x0000000206047890 */ /* 0x000fe2000fffe03f */
[----:B------:R-:W-:Y:S01]  /*1b40*/  MOV R6, UR8 ;  /* 0x0000000800067c02 */ /* 0x000fe20008000f00 */
[----:B------:R-:W-:Y:S01]  /*1b50*/  ULOP3.LUT UR57, UR7, 0x10000, URZ, 0xfc, !UPT ;  /* 0x0001000007397892 */ /* 0x000fe2000f8efc3f */
[----:B------:R-:W-:Y:S01]  /*1b60*/  UMOV UR19, 0x40000040 ;  /* 0x4000004000137882 */ /* 0x000fe20000000000 */
[----:B------:R-:W-:-:S03]  /*1b70*/  UIADD3 UR20, UR6, 0x406, URZ ;  /* 0x0000040606147890 */ /* 0x000fc6000fffe03f */
[----:B------:R-:W-:Y:S01]  /*1b80*/  UMOV UR12, UR4 ;  /* 0x00000004000c7c82 */ /* 0x000fe20008000000 */
[----:B------:R-:W-:Y:S01]  /*1b90*/  UIADD3 UR4, UR6, 0x4, URZ ;  /* 0x0000000406047890 */ /* 0x000fe2000fffe03f */
[----:B------:R-:W-:Y:S01]  /*1ba0*/  IMAD.U32 R4, RZ, RZ, UR12 ;  /* 0x0000000cff047e24 */ /* 0x000fe2000f8e00ff */
[----:B------:R-:W-:Y:S01]  /*1bb0*/  UMOV UR10, UR57 ;  /* 0x00000039000a7c82 */ /* 0x000fe20008000000 */
[----:B------:R-:W-:Y:S01]  /*1bc0*/  UIADD3 UR14, UR57, 0x302, URZ ;  /* 0x00000302390e7890 */ /* 0x000fe2000fffe03f */
[----:B------:R-:W-:Y:S01]  /*1bd0*/  HGMMA.64x96x16.F32.BF16 R24, gdesc[UR8], R24, gsb0 ;  /* 0x01600000081879f0 */ /* 0x000fe20008001818 */
[----:B------:R-:W-:Y:S02]  /*1be0*/  UIADD3 UR10, UR57, 0x2, URZ ;  /* 0x00000002390a7890 */ /* 0x000fe4000fffe03f */
[----:B------:R-:W-:Y:S01]  /*1bf0*/  IMAD.U32 R18, RZ, RZ, UR57 ;  /* 0x00000039ff127e24 */ /* 0x000fe2000f8e00ff */
[----:B------:R-:W-:Y:S01]  /*1c00*/  UMOV UR8, UR12 ;  /* 0x0000000c00087c82 */ /* 0x000fe20008000000 */
[----:B------:R-:W-:Y:S01]  /*1c10*/  UMOV UR9, UR13 ;  /* 0x0000000d00097c82 */ /* 0x000fe20008000000 */
[----:B------:R-:W-:Y:S01]  /*1c20*/  UMOV UR11, 0x40000040 ;  /* 0x40000040000b7882 */ /* 0x000fe20000000000 */
[----:B------:R-:W-:Y:S01]  /*1c30*/  UMOV UR12, UR4 ;  /* 0x00000004000c7c82 */ /* 0x000fe20008000000 */
[----:B------:R-:W-:Y:S01]  /*1c40*/  UMOV UR13, 0x40000040 ;  /* 0x40000040000d7882 */ /* 0x000fe20000000000 */
[----:B------:R-:W-:Y:S01]  /*1c50*/  UIADD3 UR4, UR6, 0x6, URZ ;  /* 0x0000000606047890 */ /* 0x000fe2000fffe03f */
[----:B------:R-:W-:Y:S01]  /*1c60*/  IMAD.U32 R2, RZ, RZ, UR12 ;  /* 0x0000000cff027e24 */ /* 0x000fe2000f8e00ff */
[----:B------:R-:W-:Y:S01]  /*1c70*/  UIADD3 UR18, UR57, 0x304, URZ ;  /* 0x0000030439127890 */ /* 0x000fe2000fffe03f */
[----:B-1----:R-:W-:Y:S01]  /*1c80*/  IMAD.U32 R3, RZ, RZ, UR13 ;  /* 0x0000000dff037e24 */ /* 0x002fe2000f8e00ff */
[----:B------:R-:W-:Y:S01]  /*1c90*/  UIADD3 UR22, UR57, 0x306, URZ ;  /* 0x0000030639167890 */ /* 0x000fe2000fffe03f */
[----:B---3--:R-:W-:Y:S01]  /*1ca0*/  SHF.R.U32.HI R20, RZ, 0x7, R20 ;  /* 0x00000007ff147819 */ /* 0x008fe20000011614 */
[----:B------:R-:W-:Y:S01]  /*1cb0*/  UMOV UR21, 0x40000040 ;  /* 0x4000004000157882 */ /* 0x000fe20000000000 */
[----:B------:R-:W-:Y:S01]  /*1cc0*/  UMOV UR23, 0x40000040 ;  /* 0x4000004000177882 */ /* 0x000fe20000000000 */
[----:B------:R-:W-:Y:S01]  /*1cd0*/  UIADD3 UR24, UR6, 0x800, URZ ;  /* 0x0000080006187890 */ /* 0x000fe2000fffe03f */
[----:B0-2---:R-:W-:Y:S01]  /*1ce0*/  IADD3 R0, -R20, 0xb, RZ ;  /* 0x0000000b14007810 */ /* 0x005fe20007ffe1ff */
[----:B------:R-:W-:Y:S01]  /*1cf0*/  UIADD3 UR26, UR57, 0x600, URZ ;  /* 0x00000600391a7890 */ /* 0x000fe2000fffe03f */
[----:B------:R-:W-:Y:S01]  /*1d00*/  UMOV UR25, 0x40000040 ;  /* 0x4000004000197882 */ /* 0x000fe20000000000 */
[----:B------:R-:W-:Y:S01]  /*1d10*/  UMOV UR27, 0x40000040 ;  /* 0x40000040001b7882 */ /* 0x000fe20000000000 */
[----:B------:R-:W-:-:S02]  /*1d20*/  UIADD3 UR28, UR6, 0x802, URZ ;  /* 0x00000802061c7890 */ /* 0x000fc4000fffe03f */
[----:B------:R-:W-:Y:S01]  /*1d30*/  UIADD3 UR30, UR57, 0x602, URZ ;  /* 0x00000602391e7890 */ /* 0x000fe2000fffe03f */
[----:B------:R-:W-:Y:S01]  /*1d40*/  UMOV UR29, 0x40000040 ;  /* 0x40000040001d7882 */ /* 0x000fe20000000000 */
[----:B------:R-:W-:Y:S01]  /*1d50*/  UMOV UR31, 0x40000040 ;  /* 0x40000040001f7882 */ /* 0x000fe20000000000 */
[----:B------:R-:W-:Y:S02]  /*1d60*/  UIADD3 UR32, UR6, 0x804, URZ ;  /* 0x0000080406207890 */ /* 0x000fe4000fffe03f */
[----:B------:R-:W-:Y:S01]  /*1d70*/  UIADD3 UR34, UR57, 0x604, URZ ;  /* 0x0000060439227890 */ /* 0x000fe2000fffe03f */
[----:B------:R-:W-:Y:S01]  /*1d80*/  UMOV UR33, 0x40000040 ;  /* 0x4000004000217882 */ /* 0x000fe20000000000 */
[----:B------:R-:W-:Y:S01]  /*1d90*/  UMOV UR35, 0x40000040 ;  /* 0x4000004000237882 */ /* 0x000fe20000000000 */
[----:B------:R-:W-:Y:S02]  /*1da0*/  UIADD3 UR40, UR6, 0x806, URZ ;  /* 0x0000080606287890 */ /* 0x000fe4000fffe03f */
        /* <DEDUP_REMOVED lines=18> */
[----:B------:R-:W-:Y:S02]  /*1ed0*/  WARPGROUP.DEPBAR.LE gsb0, 0x0 ;  /* 0x00008000000079c5 */ /* 0x000fe40000010000 */
[----:B------:R-:W-:-:S06]  /*1ee0*/  WARPGROUP.ARRIVE ;  /* 0x00000000000079c5 */ /* 0x000fcc0000000000 */
[----:B------:R-:W-:Y:S01]  /*1ef0*/  HGMMA.64x96x16.F32.BF16 R24, gdesc[UR8], R24, gsb0 ;  /* 0x01600000081879f0 */ /* 0x000fe20008001818 */
[----:B------:R-:W-:Y:S01]  /*1f00*/  UIADD3 UR10, UR57, 0x4, URZ ;  /* 0x00000004390a7890 */ /* 0x000fe2000fffe03f */
[----:B------:R-:W-:Y:S01]  /*1f10*/  UMOV UR8, UR12 ;  /* 0x0000000c00087c82 */ /* 0x000fe20008000000 */
[----:B------:R-:W-:Y:S01]  /*1f20*/  UMOV UR9, UR13 ;  /* 0x0000000d00097c82 */ /* 0x000fe20008000000 */
[----:B------:R-:W-:Y:S01]  /*1f30*/  UMOV UR11, 0x40000040 ;  /* 0x40000040000b7882 */ /* 0x000fe20000000000 */
        /* <DEDUP_REMOVED lines=9> */
[----:B------:R-:W-:Y:S02]  /*1fd0*/  WARPGROUP.DEPBAR.LE gsb0, 0x0 ;  /* 0x00008000000079c5 */ /* 0x000fe40000010000 */
[----:B------:R-:W-:-:S06]  /*1fe0*/  WARPGROUP.ARRIVE ;  /* 0x00000000000079c5 */ /* 0x000fcc0000000000 */
[----:B------:R-:W-:Y:S01]  /*1ff0*/  HGMMA.64x96x16.F32.BF16 R24, gdesc[UR8], R24, gsb0 ;  /* 0x01600000081879f0 */ /* 0x000fe20008001818 */
[----:B------:R-:W-:Y:S02]  /*2000*/  UIADD3 UR8, UR6, 0x400, URZ ;  /* 0x0000040006087890 */ /* 0x000fe4000fffe03f */
[----:B------:R-:W-:Y:S01]  /*2010*/  UIADD3 UR10, UR57, 0x300, URZ ;  /* 0x00000300390a7890 */ /* 0x000fe2000fffe03f */
[----:B------:R-:W-:Y:S01]  /*2020*/  UMOV UR9, 0x40000040 ;  /* 0x4000004000097882 */ /* 0x000fe20000000000 */
        /* <DEDUP_REMOVED lines=42> */
.L_x_198:
[----:B------:R-:W-:Y:S01]  /*22d0*/  LOP3.LUT R23, R23, 0xffffff80, RZ, 0xc0, !PT ;  /* 0xffffff8017177812 */ /* 0x000fe200078ec0ff */
[----:B------:R-:W-:Y:S01]  /*22e0*/  UIMAD UR39, UR38, -0x60, UR39 ;  /* 0xffffffa0262778a4 */ /* 0x000fe2000f8e0227 */
[----:B------:R-:W1:Y:S01]  /*22f0*/  S2UR UR11, SR_CgaCtaId ;  /* 0x00000000000b79c3 */ /* 0x000e620000008800 */
[----:B------:R-:W-:Y:S01]  /*2300*/  R2UR UR10, R16 ;  /* 0x00000000100a72ca */ /* 0x000fe200000e0000 */
[----:B------:R-:W-:Y:S01]  /*2310*/  ULDC UR6, c[0x0][0xa80] ;  /* 0x0002a00000067ab9 */ /* 0x000fe20000000800 */
[----:B------:R-:W-:Y:S01]  /*2320*/  IADD3 R23, R22, -R23, RZ ;  /* 0x8000001716177210 */ /* 0x000fe20007ffe0ff */
[----:B------:R-:W-:Y:S02]  /*2330*/  UIADD3 UR39, UR39, 0x60, URZ ;  /* 0x0000006027277890 */ /* 0x000fe4000fffe03f */
[----:B------:R-:W-:Y:S01]  /*2340*/  ULOP3.LUT UR7, UR7, 0x3000000, URZ, 0xfc, !UPT ;  /* 0x0300000007077892 */ /* 0x000fe2000f8efc3f */
[----:B------:R-:W-:Y:S01]  /*2350*/  SHF.R.S32.HI R20, RZ, 0x1f, R23 ;  /* 0x0000001fff147819 */ /* 0x000fe20000011417 */
[----:B------:R-:W-:-:S02]  /*2360*/  UMOV UR15, 0x40000040 ;  /* 0x40000040000f7882 */ /* 0x000fc40000000000 */
[----:B------:R-:W-:Y:S01]  /*2370*/  IMAD.U32 R21, RZ, RZ, UR39 ;  /* 0x00000027ff157e24 */ /* 0x000fe2000f8e00ff */
[----:B------:R-:W-:Y:S02]  /*2380*/  LEA.HI R20, R20, R23, RZ, 0x2 ;  /* 0x0000001714147211 */ /* 0x000fe400078f10ff */
[----:B------:R-:W-:Y:S01]  /*2390*/  UMOV UR14, UR7 ;  /* 0x00000007000e7c82 */ /* 0x000fe20008000000 */
[----:B------:R-:W-:Y:S01]  /*23a0*/  UIADD3 UR10, UR10, 0x32440, URZ ;  /* 0x000324400a0a7890 */ /* 0x000fe2000fffe03f */
[----:B------:R-:W-:-:S05]  /*23b0*/  LOP3.LUT R20, R20, 0x7ffffffc, RZ, 0xc0, !PT ;  /* 0x7ffffffc14147812 */ /* 0x000fca00078ec0ff */
[----:B------:R-:W-:-:S04]  /*23c0*/  IMAD.IADD R20, R23, 0x1, -R20 ;  /* 0x0000000117147824 */ /* 0x000fc800078e0a14 */
[----:B------:R-:W-:Y:S01]  /*23d0*/  IMAD R20, R20, -0x2, R21 ;  /* 0xfffffffe14147824 */ /* 0x000fe200078e0215 */
[----:B-1----:R-:W-:-:S03]  /*23e0*/  UPRMT UR10, UR11, 0x654, UR10 ;  /* 0x000006540b0a7896 */ /* 0x002fc6000800000a */
[----:B------:R-:W-:Y:S01]  /*23f0*/  UMOV UR11, 0x40000040 ;  /* 0x40000040000b7882 */ /* 0x000fe20000000000 */
[C---:B------:R-:W-:Y:S02]  /*2400*/  ISETP.GT.AND P2, PT, R20.reuse, RZ, PT ;  /* 0x000000ff1400720c */ /* 0x040fe40003f44270 */
[C---:B------:R-:W-:Y:S02]  /*2410*/  ISETP.GT.AND P1, PT, R20.reuse, 0x1, PT ;  /* 0x000000011400780c */ /* 0x040fe40003f24270 */
[C---:B------:R-:W-:Y:S01]  /*2420*/  ISETP.GT.AND P4, PT, R20.reuse, 0x10, PT ;  /* 0x000000101400780c */ /* 0x040fe20003f84270 */
[----:B------:R-:W-:Y:S01]  /*2430*/  SYNCS.ARRIVE.TRANS64.RED.A1T0 RZ, [UR10], RZ ;  /* 0x000000ffffff79a7 */ /* 0x000fe2000810040a */
[----:B------:R-:W-:Y:S01]  /*2440*/  ISETP.GT.AND P6, PT, R20, 0x8, PT ;  /* 0x000000081400780c */ /* 0x000fe20003fc4270 */
[----:B------:R-:W-:Y:S01]  /*2450*/  UIADD3 UR10, UR7, 0x80, URZ ;  /* 0x00000080070a7890 */ /* 0x000fe2000fffe03f */
[----:B------:R-:W-:Y:S02]  /*2460*/  FSEL R21, R24, -INF , P2 ;  /* 0xff80000018157808 */ /* 0x000fe40001000000 */
[----:B------:R-:W-:-:S02]  /*2470*/  FSEL R25, R25, -INF , P1 ;  /* 0xff80000019197808 */ /* 0x000fc40000800000 */
[----:B------:R-:W-:Y:S02]  /*2480*/  FSEL R24, R27, -INF , P1 ;  /* 0xff8000001b187808 */ /* 0x000fe40000800000 */
[----:B------:R-:W-:Y:S02]  /*2490*/  FSEL R23, R32, -INF , P4 ;  /* 0xff80000020177808 */ /* 0x000fe40002000000 */
[----:B------:R-:W-:Y:S02]  /*24a0*/  ISETP.GT.AND P5, PT, R20, 0x9, PT ;  /* 0x000000091400780c */ /* 0x000fe40003fa4270 */
[----:B------:R-:W-:Y:S02]  /*24b0*/  FSEL R27, R28, -INF , P6 ;  /* 0xff8000001c1b7808 */ /* 0x000fe40003000000 */
[----:B------:R-:W-:Y:S02]  /*24c0*/  FMNMX.FTZ R32, R21, R25, !PT ;  /* 0x0000001915207209 */ /* 0x000fe40007810000 */
[----:B------:R-:W-:-:S02]  /*24d0*/  FSEL R29, R29, -INF , P5 ;  /* 0xff8000001d1d7808 */ /* 0x000fc40002800000 */
[----:B------:R-:W-:Y:S01]  /*24e0*/  FMNMX.FTZ R32, R27, R32, !PT ;  /* 0x000000201b207209 */ /* 0x000fe20007810000 */
[----:B------:R1:W-:Y:S01]  /*24f0*/  BAR.SYNC.DEFER_BLOCKING R210, 0x100 ;  /* 0x000400d20000751d */ /* 0x0003e20000010000 */
[----:B------:R-:W-:Y:S02]  /*2500*/  ISETP.GT.AND P3, PT, R20, 0x11, PT ;  /* 0x000000111400780c */ /* 0x000fe40003f64270 */
[----:B------:R-:W-:Y:S02]  /*2510*/  FMNMX.FTZ R32, R29, R32, !PT ;  /* 0x000000201d207209 */ /* 0x000fe40007810000 */
[----:B------:R-:W-:Y:S02]  /*2520*/  FSEL R28, R31, -INF , P5 ;  /* 0xff8000001f1c7808 */ /* 0x000fe40002800000 */
[----:B------:R-:W-:Y:S02]  /*2530*/  FSEL R158, R33, -INF , P3 ;  /* 0xff800000219e7808 */ /* 0x000fe40001800000 */
[----:B------:R-:W-:-:S02]  /*2540*/  FMNMX.FTZ R31, R23, R32, !PT ;  /* 0x00000020171f7209 */ /* 0x000fc40007810000 */
[----:B------:R-:W-:Y:S02]  /*2550*/  FSEL R26, R26, -INF , P2 ;  /* 0xff8000001a1a7808 */ /* 0x000fe40001000000 */
[----:B------:R-:W-:Y:S02]  /*2560*/  ISETP.GT.AND P2, PT, R20, 0x18, PT ;  /* 0x000000181400780c */ /* 0x000fe40003f44270 */
[----:B------:R-:W-:Y:S02]  /*2570*/  FMNMX.FTZ R32, R158, R31, !PT ;  /* 0x0000001f9e207209 */ /* 0x000fe40007810000 */
[----:B------:R-:W-:Y:S02]  /*2580*/  FSEL R30, R30, -INF , P6 ;  /* 0xff8000001e1e7808 */ /* 0x000fe40003000000 */
[----:B------:R-:W-:Y:S02]  /*2590*/  FMNMX.FTZ R31, R26, R24, !PT ;  /* 0x000000181a1f7209 */ /* 0x000fe40007810000 */
[----:B------:R-:W-:-:S02]  /*25a0*/  ISETP.GT.AND P1, PT, R20, 0x19, PT ;  /* 0x000000191400780c */ /* 0x000fc40003f24270 */
[----:B------:R-:W-:Y:S02]  /*25b0*/  FSEL R161, R36, -INF , P2 ;  /* 0xff80000024a17808 */ /* 0x000fe40001000000 */
[----:B------:R-:W-:Y:S02]  /*25c0*/  FMNMX.FTZ R31, R30, R31, !PT ;  /* 0x0000001f1e1f7209 */ /* 0x000fe40007810000 */
[----:B------:R-:W-:Y:S02]  /*25d0*/  FSEL R165, R37, -INF , P1 ;  /* 0xff80000025a57808 */ /* 0x000fe40000800000 */
[----:B------:R-:W-:Y:S02]  /*25e0*/  FMNMX.FTZ R32, R161, R32, !PT ;  /* 0x00000020a1207209 */ /* 0x000fe40007810000 */
[----:B------:R-:W-:Y:S02]  /*25f0*/  FSEL R22, R34, -INF , P4 ;  /* 0xff80000022167808 */ /* 0x000fe40002000000 */
[----:B------:R-:W-:-:S02]  /*2600*/  FMNMX.FTZ R31, R28, R31, !PT ;  /* 0x0000001f1c1f7209 */ /* 0x000fc40007810000 */
[----:B------:R-:W-:Y:S02]  /*2610*/  FMNMX.FTZ R33, R165, R32, !PT ;  /* 0x00000020a5217209 */ /* 0x000fe40007810000 */
[----:B------:R-:W-:Y:S02]  /*2620*/  FSEL R157, R35, -INF , P3 ;  /* 0xff800000239d7808 */ /* 0x000fe40001800000 */
[----:B------:R-:W-:Y:S02]  /*2630*/  FMNMX.FTZ R32, R22, R31, !PT ;  /* 0x0000001f16207209 */ /* 0x000fe40007810000 */
[----:B------:R-:W-:Y:S02]  /*2640*/  ISETP.GT.AND P6, PT, R20, 0x20, PT ;  /* 0x000000201400780c */ /* 0x000fe40003fc4270 */
[----:B------:R-:W-:Y:S02]  /*2650*/  FSEL R159, R38, -INF , P2 ;  /* 0xff800000269f7808 */ /* 0x000fe40001000000 */
[----:B------:R-:W-:-:S02]  /*2660*/  FMNMX.FTZ R32, R157, R32, !PT ;  /* 0x000000209d207209 */ /* 0x000fc40007810000 */
[----:B------:R-:W-:Y:S02]  /*2670*/  ISETP.GT.AND P5, PT, R20, 0x21, PT ;  /* 0x000000211400780c */ /* 0x000fe40003fa4270 */
[----:B------:R-:W-:Y:S02]  /*2680*/  FSEL R162, R40, -INF , P6 ;  /* 0xff80000028a27808 */ /* 0x000fe40003000000 */
[----:B------:R-:W-:Y:S02]  /*2690*/  FSEL R163, R39, -INF , P1 ;  /* 0xff80000027a37808 */ /* 0x000fe40000800000 */
[----:B------:R-:W-:Y:S02]  /*26a0*/  FMNMX.FTZ R32, R159, R32, !PT ;  /* 0x000000209f207209 */ /* 0x000fe40007810000 */
[----:B------:R-:W-:Y:S02]  /*26b0*/  ISETP.GT.AND P4, PT, R20, 0x28, PT ;  /* 0x000000281400780c */ /* 0x000fe40003f84270 */
[----:B------:R-:W-:-:S02]  /*26c0*/  FSEL R166, R41, -INF , P5 ;  /* 0xff80000029a67808 */ /* 0x000fc40002800000 */
[----:B------:R-:W-:Y:S02]  /*26d0*/  FMNMX.FTZ R33, R162, R33, !PT ;  /* 0x00000021a2217209 */ /* 0x000fe40007810000 */
[----:B------:R-:W-:Y:S02]  /*26e0*/  FSEL R160, R42, -INF , P6 ;  /* 0xff8000002aa07808 */ /* 0x000fe40003000000 */
[----:B------:R-:W-:Y:S02]  /*26f0*/  FMNMX.FTZ R31, R163, R32, !PT ;  /* 0x00000020a31f7209 */ /* 0x000fe40007810000 */
[----:B------:R-:W-:Y:S02]  /*2700*/  ISETP.GT.AND P3, PT, R20, 0x29, PT ;  /* 0x000000291400780c */ /* 0x000fe40003f64270 */
[----:B------:R-:W-:Y:S02]  /*2710*/  FSEL R169, R44, -INF , P4 ;  /* 0xff8000002ca97808 */ /* 0x000fe40002000000 */
[----:B------:R-:W-:-:S02]  /*2720*/  FMNMX.FTZ R34, R166, R33, !PT ;  /* 0x00000021a6227209 */ /* 0x000fc40007810000 */
[----:B------:R-:W-:Y:S02]  /*2730*/  FSEL R164, R43, -INF , P5 ;  /* 0xff8000002ba47808 */ /* 0x000fe40002800000 */
[----:B------:R-:W-:Y:S02]  /*2740*/  FMNMX.FTZ R31, R160, R31, !PT ;  /* 0x0000001fa01f7209 */ /* 0x000fe40007810000 */
[----:B------:R-:W-:Y:S02]  /*2750*/  ISETP.GT.AND P2, PT, R20, 0x30, PT ;  /* 0x000000301400780c */ /* 0x000fe40003f44270 */
[----:B------:R-:W-:Y:S02]  /*2760*/  FSEL R173, R45, -INF , P3 ;  /* 0xff8000002dad7808 */ /* 0x000fe40001800000 */
[----:B------:R-:W-:Y:S02]  /*2770*/  FMNMX.FTZ R34, R169, R34, !PT ;  /* 0x00000022a9227209 */ /* 0x000fe40007810000 */
[----:B------:R-:W-:-:S02]  /*2780*/  FSEL R167, R46, -INF , P4 ;  /* 0xff8000002ea77808 */ /* 0x000fc40002000000 */
[----:B------:R-:W-:Y:S02]  /*2790*/  FMNMX.FTZ R32, R164, R31, !PT ;  /* 0x0000001fa4207209 */ /* 0x000fe40007810000 */
[----:B------:R-:W-:Y:S02]  /*27a0*/  ISETP.GT.AND P1, PT, R20, 0x31, PT ;  /* 0x000000311400780c */ /* 0x000fe40003f24270 */
[----:B------:R-:W-:Y:S02]  /*27b0*/  FSEL R170, R48, -INF , P2 ;  /* 0xff80000030aa7808 */ /* 0x000fe40001000000 */
[----:B------:R-:W-:Y:S02]  /*27c0*/  FMNMX.FTZ R33, R173, R34, !PT ;  /* 0x00000022ad217209 */ /* 0x000fe40007810000 */
[----:B------:R-:W-:Y:S02]  /*27d0*/  FSEL R171, R47, -INF , P3 ;  /* 0xff8000002fab7808 */ /* 0x000fe40001800000 */
[----:B------:R-:W-:-:S02]  /*27e0*/  FMNMX.FTZ R32, R167, R32, !PT ;  /* 0x00000020a7207209 */ /* 0x000fc40007810000 */
[----:B------:R-:W-:Y:S02]  /*27f0*/  ISETP.GT.AND P6, PT, R20, 0x38, PT ;  /* 0x000000381400780c */ /* 0x000fe40003fc4270 */
[----:B------:R-:W-:Y:S02]  /*2800*/  FSEL R174, R49, -INF , P1 ;  /* 0xff80000031ae7808 */ /* 0x000fe40000800000 */
        /* <DEDUP_REMOVED lines=23> */
[----:B------:R-:W-:Y:S02]  /*2980*/  FSEL R187, R59, -INF , P3 ;  /* 0xff8000003bbb7808 */ /* 0x000fe40001800000 */
[C---:B------:R-:W-:Y:S02]  /*2990*/  ISETP.GT.AND P6, PT, R20.reuse, 0x49, PT ;  /* 0x000000491400780c */ /* 0x040fe40003fc4270 */
[C---:B------:R-:W-:Y:S02]  /*29a0*/  ISETP.GT.AND P1, PT, R20.reuse, 0x50, PT ;  /* 0x000000501400780c */ /* 0x040fe40003f24270 */
[----:B------:R-:W-:Y:S02]  /*29b0*/  ISETP.GT.AND P5, PT, R20, 0x51, PT ;  /* 0x000000511400780c */ /* 0x000fe40003fa4270 */
[----:B------:R-:W-:-:S02]  /*29c0*/  FSEL R181, R60, -INF , P2 ;  /* 0xff8000003cb57808 */ /* 0x000fc40001000000 */
[----:B------:R-:W-:Y:S02]  /*29d0*/  FMNMX.FTZ R34, R179, R34, !PT ;  /* 0x00000022b3227209 */ /* 0x000fe40007810000 */
[C---:B------:R-:W-:Y:S02]  /*29e0*/  ISETP.GT.AND P4, PT, R20.reuse, 0x58, PT ;  /* 0x000000581400780c */ /* 0x040fe40003f84270 */
[----:B------:R-:W-:Y:S02]  /*29f0*/  ISETP.GT.AND P3, PT, R20, 0x59, PT ;  /* 0x000000591400780c */ /* 0x000fe40003f64270 */
[----:B------:R-:W-:Y:S02]  /*2a00*/  FMNMX.FTZ R20, R182, R31, !PT ;  /* 0x0000001fb6147209 */ /* 0x000fe40007810000 */
[----:B------:R-:W-:Y:S02]  /*2a10*/  FSEL R185, R61, -INF , P6 ;  /* 0xff8000003db97808 */ /* 0x000fe40003000000 */
[----:B------:R-:W-:-:S02]  /*2a20*/  FMNMX.FTZ R34, R181, R34, !PT ;  /* 0x00000022b5227209 */ /* 0x000fc40007810000 */
[----:B------:R-:W-:Y:S02]  /*2a30*/  FSEL R198, R62, -INF , P2 ;  /* 0xff8000003ec67808 */ /* 0x000fe40001000000 */
[----:B------:R-:W-:Y:S02]  /*2a40*/  FMNMX.FTZ R31, R187, R20, !PT ;  /* 0x00000014bb1f7209 */ /* 0x000fe40007810000 */
[----:B------:R-:W-:Y:S02]  /*2a50*/  FSEL R177, R64, -INF , P1 ;  /* 0xff80000040b17808 */ /* 0x000fe40000800000 */
        /* <DEDUP_REMOVED lines=17> */
[----:B------:R-:W-:Y:S01]  /*2b70*/  FMNMX.FTZ R31, R200, R31, !PT ;  /* 0x0000001fc81f7209 */ /* 0x000fe20007810000 */
[----:B------:R-:W2:Y:S03]  /*2b80*/  SHFL.BFLY PT, R32, R33, 0x2, 0x1f ;  /* 0x0c401f0021207f89 */ /* 0x000ea600000e0000 */
[----:B------:R-:W-:-:S05]  /*2b90*/  FMNMX.FTZ R31, R204, R31, !PT ;  /* 0x0000001fcc1f7209 */ /* 0x000fca0007810000 */
[----:B------:R-:W3:Y:S01]  /*2ba0*/  SHFL.BFLY PT, R20, R31, 0x2, 0x1f ;  /* 0x0c401f001f147f89 */ /* 0x000ee200000e0000 */
[----:B--2---:R-:W-:-:S05]  /*2bb0*/  FMNMX.FTZ R32, R33, R32, !PT ;  /* 0x0000002021207209 */ /* 0x004fca0007810000 */
[----:B------:R-:W2:Y:S01]  /*2bc0*/  SHFL.BFLY PT, R35, R32, 0x1, 0x1f ;  /* 0x0c201f0020237f89 */ /* 0x000ea200000e0000 */
[----:B---3--:R-:W-:-:S05]  /*2bd0*/  FMNMX.FTZ R33, R31, R20, !PT ;  /* 0x000000141f217209 */ /* 0x008fca0007810000 */
[----:B------:R-:W3:Y:S01]  /*2be0*/  SHFL.BFLY PT, R156, R33, 0x1, 0x1f ;  /* 0x0c201f00219c7f89 */ /* 0x000ee200000e0000 */
[----:B--2---:R-:W-:-:S04]  /*2bf0*/  FMNMX.FTZ R20, R32, R35, !PT ;  /* 0x0000002320147209 */ /* 0x004fc80007810000 */
[C---:B------:R-:W-:Y:S01]  /*2c00*/  FSETP.NEU.FTZ.AND P1, PT, R20.reuse, -INF , PT ;  /* 0xff8000001400780b */ /* 0x040fe20003f3d000 */
[----:B------:R-:W-:Y:S01]  /*2c10*/  FMUL.FTZ R202, R20, UR6 ;  /* 0x0000000614ca7c20 */ /* 0x000fe20008410000 */
[----:B---3--:R-:W-:-:S04]  /*2c20*/  FMNMX.FTZ R156, R33, R156, !PT ;  /* 0x0000009c219c7209 */ /* 0x008fc80007810000 */
[----:B------:R-:W-:Y:S02]  /*2c30*/  FSEL R202, R202, RZ, P1 ;  /* 0x000000ffcaca7208 */ /* 0x000fe40000800000 */
[C---:B------:R-:W-:Y:S01]  /*2c40*/  FSETP.NEU.FTZ.AND P1, PT, R156.reuse, -INF , PT ;  /* 0xff8000009c00780b */ /* 0x040fe20003f3d000 */
[----:B------:R-:W-:Y:S02]  /*2c50*/  FMUL.FTZ R203, R156, UR6 ;  /* 0x000000069ccb7c20 */ /* 0x000fe40008410000 */
[--C-:B------:R-:W-:Y:S01]  /*2c60*/  FFMA.FTZ R190, R21, UR6, -R202.reuse ;  /* 0x0000000615be7c23 */ /* 0x100fe200080108ca */
[--C-:B------:R-:W-:Y:S01]  /*2c70*/  FFMA.FTZ R189, R25, UR6, -R202.reuse ;  /* 0x0000000619bd7c23 */ /* 0x100fe200080108ca */
[--C-:B------:R-:W-:Y:S01]  /*2c80*/  FFMA.FTZ R192, R27, UR6, -R202.reuse ;  /* 0x000000061bc07c23 */ /* 0x100fe200080108ca */
[----:B------:R-:W-:Y:S01]  /*2c90*/  FSEL R203, R203, RZ, P1 ;  /* 0x000000ffcbcb7208 */ /* 0x000fe20000800000 */
        /* <DEDUP_REMOVED lines=8> */
[--C-:B------:R-:W-:Y:S01]  /*2d20*/  FFMA.FTZ R161, R161, UR6, -R202.reuse ;  /* 0x00000006a1a17c23 */ /* 0x100fe200080108ca */
[--C-:B------:R-:W-:Y:S01]  /*2d30*/  FFMA.FTZ R206, R165, UR6, -R202.reuse ;  /* 0x00000006a5ce7c23 */ /* 0x100fe200080108ca */
[----:B------:R-:W2:Y:S01]  /*2d40*/  MUFU.EX2 R189, R189 ;  /* 0x000000bd00bd7308 */ /* 0x000ea20000000800 */
[--C-:B------:R-:W-:Y:S01]  /*2d50*/  FFMA.FTZ R22, R22, UR6, -R203.reuse ;  /* 0x0000000616167c23 */ /* 0x100fe200080108cb */
        /* <DEDUP_REMOVED lines=14> */
[----:B------:R-:W3:Y:S01]  /*2e40*/  MUFU.EX2 R195, R195 ;  /* 0x000000c300c37308 */ /* 0x000ee20000000800 */
[----:B--2---:R-:W-:Y:S01]  /*2e50*/  F2FP.BF16.F32.PACK_AB R152, R189, R190 ;  /* 0x000000bebd98723e */ /* 0x004fe200000010ff */
        /* <DEDUP_REMOVED lines=15> */
[----:B---3--:R-:W-:Y:S01]  /*2f50*/  F2FP.BF16.F32.PACK_AB R154, R195, R192 ;  /* 0x000000c0c39a723e */ /* 0x008fe200000010ff */
[--C-:B------:R-:W-:Y:S01]  /*2f60*/  FFMA.FTZ R185, R201, UR6, -R203.reuse ;  /* 0x00000006c9b97c23 */ /* 0x100fe200080108cb */
[--C-:B------:R-:W-:Y:S01]  /*2f70*/  FFMA.FTZ R184, R183, UR6, -R202.reuse ;  /* 0x00000006b7b87c23 */ /* 0x100fe200080108ca */
[--C-:B------:R-:W-:Y:S01]  /*2f80*/  FFMA.FTZ R183, R186, UR6, -R202.reuse ;  /* 0x00000006bab77c23 */ /* 0x100fe200080108ca */
[--C-:B------:R-:W-:Y:S01]  /*2f90*/  FFMA.FTZ R187, R197, UR6, -R203.reuse ;  /* 0x00000006c5bb7c23 */ /* 0x100fe200080108cb */
[--C-:B------:R-:W-:Y:S01]  /*2fa0*/  FFMA.FTZ R186, R188, UR6, -R202.reuse ;  /* 0x00000006bcba7c23 */ /* 0x100fe200080108ca */
[--C-:B------:R-:W-:Y:S01]  /*2fb0*/  FFMA.FTZ R197, R200, UR6, -R203.reuse ;  /* 0x00000006c8c57c23 */ /* 0x100fe200080108cb */
[----:B------:R-:W-:Y:S01]  /*2fc0*/  MUFU.EX2 R193, R193 ;  /* 0x000000c100c17308 */ /* 0x000fe20000000800 */
[----:B------:R-:W-:Y:S01]  /*2fd0*/  FFMA.FTZ R177, R177, UR6, -R202 ;  /* 0x00000006b1b17c23 */ /* 0x000fe200080108ca */
[--C-:B------:R-:W-:Y:S01]  /*2fe0*/  FFMA.FTZ R188, R199, UR6, -R203.reuse ;  /* 0x00000006c7bc7c23 */ /* 0x100fe200080108cb */
[----:B------:R-:W-:Y:S01]  /*2ff0*/  FFMA.FTZ R200, R204, UR6, -R203 ;  /* 0x00000006ccc87c23 */ /* 0x000fe200080108cb */
[----:B------:R-:W-:Y:S01]  /*3000*/  FADD.FTZ R189, R190, R189 ;  /* 0x000000bdbebd7221 */ /* 0x000fe20000010000 */
[----:B------:R-:W-:-:S03]  /*3010*/  IMAD.U32 R21, RZ, RZ, UR7 ;  /* 0x00000007ff157e24 */ /* 0x000fc6000f8e00ff */
[----:B------:R-:W3:Y:S01]  /*3020*/  MUFU.EX2 R194, R194 ;  /* 0x000000c200c27308 */ /* 0x000ee20000000800 */
[----:B--2---:R-:W-:Y:S01]  /*3030*/  F2FP.BF16.F32.PACK_AB R153, R196, R191 ;  /* 0x000000bfc499723e */ /* 0x004fe200000010ff */
[----:B------:R-:W-:Y:S01]  /*3040*/  FADD.FTZ R196, R191, R196 ;  /* 0x000000c4bfc47221 */ /* 0x000fe20000010000 */
[----:B------:R-:W-:-:S04]  /*3050*/  FADD.FTZ R192, R192, R189 ;  /* 0x000000bdc0c07221 */ /* 0x000fc80000010000 */
[----:B------:R-:W-:Y:S01]  /*3060*/  FADD.FTZ R192, R195, R192 ;  /* 0x000000c0c3c07221 */ /* 0x000fe20000010000 */
[----:B------:R-:W-:Y:S08]  /*3070*/  MUFU.EX2 R23, R23 ;  /* 0x0000001700177308 */ /* 0x000ff00000000800 */
[----:B------:R-:W2:Y:S01]  /*3080*/  MUFU.EX2 R158, R158 ;  /* 0x0000009e009e7308 */ /* 0x000ea20000000800 */
[----:B---3--:R-:W-:Y:S01]  /*3090*/  F2FP.BF16.F32.PACK_AB R155, R194, R193 ;  /* 0x000000c1c29b723e */ /* 0x008fe200000010ff */
[----:B------:R-:W-:-:S03]  /*30a0*/  FADD.FTZ R193, R193, R196 ;  /* 0x000000c4c1c17221 */ /* 0x000fc60000010000 */
[----:B------:R-:W-:Y:S01]  /*30b0*/  WARPGROUP.ARRIVE ;  /* 0x00000000000079c5 */ /* 0x000fe20000000000 */
[----:B------:R-:W-:Y:S02]  /*30c0*/  FADD.FTZ R193, R194, R193 ;  /* 0x000000c1c2c17221 */ /* 0x000fe40000010000 */
[----:B------:R-:W-:Y:S03]  /*30d0*/  MUFU.EX2 R161, R161 ;  /* 0x000000a100a17308 */ /* 0x000fe60000000800 */
[----:B------:R-:W-:Y:S05]  /*30e0*/  HGMMA.64x256x16.F32.BF16 R24, R152, gdesc[UR12].tnspB, RZ, !UPT, gsb0 ;  /* 0x43e0000c98187df0 */ /* 0x000fea000c0018ff */
[----:B------:R-:W-:Y:S08]  /*30f0*/  MUFU.EX2 R206, R206 ;  /* 0x000000ce00ce7308 */ /* 0x000ff00000000800 */
[----:B------:R-:W-:Y:S08]  /*3100*/  MUFU.EX2 R22, R22 ;  /* 0x0000001600167308 */ /* 0x000ff00000000800 */
[----:B------:R-:W3:Y:S08]  /*3110*/  MUFU.EX2 R157, R157 ;  /* 0x0000009d009d7308 */ /* 0x000ef00000000800 */
[----:B------:R-:W-:Y:S08]  /*3120*/  MUFU.EX2 R159, R159 ;  /* 0x0000009f009f7308 */ /* 0x000ff00000000800 */
[----:B------:R-:W4:Y:S08]  /*3130*/  MUFU.EX2 R208, R208 ;  /* 0x000000d000d07308 */ /* 0x000f300000000800 */
[----:B------:R-:W-:Y:S08]  /*3140*/  MUFU.EX2 R162, R162 ;  /* 0x000000a200a27308 */ /* 0x000ff00000000800 */
[----:B------:R-:W5:Y:S08]  /*3150*/  MUFU.EX2 R163, R163 ;  /* 0x000000a300a37308 */ /* 0x000f700000000800 */
[----:B------:R-:W-:Y:S08]  /*3160*/  MUFU.EX2 R165, R165 ;  /* 0x000000a500a57308 */ /* 0x000ff00000000800 */
[----:B------:R-:W-:Y:S08]  /*3170*/  MUFU.EX2 R166, R166 ;  /* 0x000000a600a67308 */ /* 0x000ff00000000800 */
[----:B------:R-:W-:Y:S08]  /*3180*/  MUFU.EX2 R160, R160 ;  /* 0x000000a000a07308 */ /* 0x000ff00000000800 */
[----:B------:R-:W0:Y:S08]  /*3190*/  MUFU.EX2 R169, R169 ;  /* 0x000000a900a97308 */ /* 0x000e300000000800 */
[----:B------:R-:W-:Y:S08]  /*31a0*/  MUFU.EX2 R164, R164 ;  /* 0x000000a400a47308 */ /* 0x000ff00000000800 */
[----:B------:R-:W1:Y:S08]  /*31b0*/  MUFU.EX2 R167, R167 ;  /* 0x000000a700a77308 */ /* 0x000e700000000800 */
[----:B------:R-:W-:Y:S08]  /*31c0*/  MUFU.EX2 R170, R170 ;  /* 0x000000aa00aa7308 */ /* 0x000ff00000000800 */
[----:B------:R-:W1:Y:S08]  /*31d0*/  MUFU.EX2 R171, R171 ;  /* 0x000000ab00ab7308 */ /* 0x000e700000000800 */
[----:B------:R-:W-:Y:S08]  /*31e0*/  MUFU.EX2 R173, R173 ;  /* 0x000000ad00ad7308 */ /* 0x000ff00000000800 */
[----:B------:R-:W-:Y:S08]  /*31f0*/  MUFU.EX2 R174, R174 ;  /* 0x000000ae00ae7308 */ /* 0x000ff00000000800 */
[----:B------:R-:W-:Y:S08]  /*3200*/  MUFU.EX2 R168, R168 ;  /* 0x000000a800a87308 */ /* 0x000ff00000000800 */
[----:B------:R-:W1:Y:S08]  /*3210*/  MUFU.EX2 R205, R205 ;  /* 0x000000cd00cd7308 */ /* 0x000e700000000800 */
        /* <DEDUP_REMOVED lines=14> */
[----:B------:R-:W-:Y:S01]  /*3300*/  MUFU.EX2 R187, R187 ;  /* 0x000000bb00bb7308 */ /* 0x000fe20000000800 */
[----:B------:R-:W-:-:S02]  /*3310*/  WARPGROUP.DEPBAR.LE gsb0, 0x0 ;  /* 0x00008000000079c5 */ /* 0x000fc40000010000 */
[----:B--2---:R-:W-:Y:S01]  /*3320*/  F2FP.BF16.F32.PACK_AB R152, R158, R23 ;  /* 0x000000179e98723e */ /* 0x004fe200000010ff */
[----:B------:R-:W-:Y:S01]  /*3330*/  FADD.FTZ R23, R23, R192 ;  /* 0x000000c017177221 */ /* 0x000fe20000010000 */
[C---:B---3--:R-:W-:Y:S01]  /*3340*/  F2FP.BF16.F32.PACK_AB R153, R157.reuse, R22 ;  /* 0x000000169d99723e */ /* 0x048fe200000010ff */
[----:B------:R-:W-:Y:S01]  /*3350*/  FADD.FTZ R22, R22, R193 ;  /* 0x000000c116167221 */ /* 0x000fe20000010000 */
[----:B------:R-:W-:Y:S01]  /*3360*/  F2FP.BF16.F32.PACK_AB R154, R206, R161 ;  /* 0x000000a1ce9a723e */ /* 0x000fe200000010ff */
[----:B------:R-:W2:Y:S01]  /*3370*/  MUFU.EX2 R188, R188 ;  /* 0x000000bc00bc7308 */ /* 0x000ea20000000800 */
[----:B----4-:R-:W-:Y:S01]  /*3380*/  F2FP.BF16.F32.PACK_AB R155, R208, R159 ;  /* 0x0000009fd09b723e */ /* 0x010fe200000010ff */
[----:B------:R-:W-:Y:S01]  /*3390*/  FADD.FTZ R158, R158, R23 ;  /* 0x000000179e9e7221 */ /* 0x000fe20000010000 */
[----:B------:R-:W-:Y:S02]  /*33a0*/  FADD.FTZ R22, R157, R22 ;  /* 0x000000169d167221 */ /* 0x000fe40000010000 */
[----:B------:R-:W-:Y:S01]  /*33b0*/  WARPGROUP.ARRIVE ;  /* 0x00000000000079c5 */ /* 0x000fe20000000000 */
[----:B------:R-:W-:Y:S01]  /*33c0*/  FADD.FTZ R161, R161, R158 ;  /* 0x0000009ea1a17221 */ /* 0x000fe20000010000 */
[----:B------:R-:W-:Y:S01]  /*33d0*/  FADD.FTZ R159, R159, R22 ;  /* 0x000000169f9f7221 */ /* 0x000fe20000010000 */
[----:B------:R-:W-:Y:S02]  /*33e0*/  MUFU.EX2 R197, R197 ;  /* 0x000000c500c57308 */ /* 0x000fe40000000800 */
[----:B------:R-:W-:Y:S01]  /*33f0*/  FADD.FTZ R161, R206, R161 ;  /* 0x000000a1cea17221 */ /* 0x000fe20000010000 */
[----:B------:R-:W-:Y:S01]  /*3400*/  HGMMA.64x256x16.F32.BF16 R24, R152, gdesc[UR8].tnspB, R24, gsb0 ;  /* 0x43e0000898187df0 */ /* 0x000fe20008001818 */
[----:B------:R-:W-:Y:S01]  /*3410*/  UIADD3 UR10, UR7, 0x100, URZ ;  /* 0x00000100070a7890 */ /* 0x000fe2000fffe03f */
[----:B------:R-:W-:Y:S01]  /*3420*/  FADD.FTZ R159, R208, R159 ;  /* 0x0000009fd09f7221 */ /* 0x000fe20000010000 */
[----:B------:R-:W-:-:S02]  /*3430*/  UMOV UR11, 0x40000040 ;  /* 0x40000040000b7882 */ /* 0x000fc40000000000 */
[----:B------:R-:W3:Y:S01]  /*3440*/  MUFU.EX2 R200, R200 ;  /* 0x000000c800c87308 */ /* 0x000ee20000000800 */
[----:B------:R-:W-:Y:S02]  /*3450*/  WARPGROUP.DEPBAR.LE gsb0, 0x0 ;  /* 0x00008000000079c5 */ /* 0x000fe40000010000 */
[----:B-----5:R-:W-:Y:S01]  /*3460*/  F2FP.BF16.F32.PACK_AB R152, R163, R162 ;  /* 0x000000a2a398723e */ /* 0x020fe200000010ff */
[----:B------:R-:W-:Y:S01]  /*3470*/  FADD.FTZ R162, R162, R161 ;  /* 0x000000a1a2a27221 */ /* 0x000fe20000010000 */
[----:B0-----:R-:W-:Y:S01]  /*3480*/  F2FP.BF16.F32.PACK_AB R153, R169, R160 ;  /* 0x000000a0a999723e */ /* 0x001fe200000010ff */
[----:B------:R-:W-:Y:S01]  /*3490*/  FADD.FTZ R160, R160, R159 ;  /* 0x0000009fa0a07221 */ /* 0x000fe20000010000 */
[----:B------:R-:W-:Y:S01]  /*34a0*/  F2FP.BF16.F32.PACK_AB R154, R166, R165 ;  /* 0x000000a5a69a723e */ /* 0x000fe200000010ff */
[----:B------:R-:W-:Y:S01]  /*34b0*/  FADD.FTZ R162, R163, R162 ;  /* 0x000000a2a3a27221 */ /* 0x000fe20000010000 */
[----:B-1----:R-:W-:Y:S01]  /*34c0*/  F2FP.BF16.F32.PACK_AB R155, R167, R164 ;  /* 0x000000a4a79b723e */ /* 0x002fe200000010ff */
[----:B------:R-:W-:-:S02]  /*34d0*/  FADD.FTZ R169, R169, R160 ;  /* 0x000000a0a9a97221 */ /* 0x000fc40000010000 */
[----:B------:R-:W-:Y:S01]  /*34e0*/  FADD.FTZ R165, R165, R162 ;  /* 0x000000a2a5a57221 */ /* 0x000fe20000010000 */
[----:B------:R-:W-:Y:S01]  /*34f0*/  WARPGROUP.ARRIVE ;  /* 0x00000000000079c5 */ /* 0x000fe20000000000 */
[----:B------:R-:W-:Y:S02]  /*3500*/  FADD.FTZ R164, R164, R169 ;  /* 0x000000a9a4a47221 */ /* 0x000fe40000010000 */
[----:B------:R-:W-:Y:S02]  /*3510*/  FADD.FTZ R165, R166, R165 ;  /* 0x000000a5a6a57221 */ /* 0x000fe40000010000 */
[----:B------:R-:W-:-:S05]  /*3520*/  FADD.FTZ R167, R167, R164 ;  /* 0x000000a4a7a77221 */ /* 0x000fca0000010000 */
[----:B------:R-:W-:Y:S01]  /*3530*/  HGMMA.64x256x16.F32.BF16 R24, R152, gdesc[UR8].tnspB, R24, gsb0 ;  /* 0x43e0000898187df0 */ /* 0x000fe20008001818 */
[----:B------:R-:W-:Y:S01]  /*3540*/  UIADD3 UR10, UR7, 0x180, URZ ;  /* 0x00000180070a7890 */ /* 0x000fe2000fffe03f */
[----:B------:R-:W-:Y:S01]  /*3550*/  UMOV UR11, 0x40000040 ;  /* 0x40000040000b7882 */ /* 0x000fe20000000000 */
[----:B------:R-:W-:Y:S02]  /*3560*/  WARPGROUP.DEPBAR.LE gsb0, 0x0 ;  /* 0x00008000000079c5 */ /* 0x000fe40000010000 */
[----:B------:R-:W-:Y:S01]  /*3570*/  F2FP.BF16.F32.PACK_AB R152, R171, R170 ;  /* 0x000000aaab98723e */ /* 0x000fe200000010ff */
[----:B------:R-:W-:Y:S01]  /*3580*/  FADD.FTZ R170, R170, R165 ;  /* 0x000000a5aaaa7221 */ /* 0x000fe20000010000 */
[----:B------:R-:W-:Y:S01]  /*3590*/  F2FP.BF16.F32.PACK_AB R153, R205, R168 ;  /* 0x000000a8cd99723e */ /* 0x000fe200000010ff */
[----:B------:R-:W-:Y:S01]  /*35a0*/  FADD.FTZ R168, R168, R167 ;  /* 0x000000a7a8a87221 */ /* 0x000fe20000010000 */
[----:B------:R-:W-:Y:S01]  /*35b0*/  F2FP.BF16.F32.PACK_AB R154, R174, R173 ;  /* 0x000000adae9a723e */ /* 0x000fe200000010ff */
[----:B------:R-:W-:Y:S01]  /*35c0*/  FADD.FTZ R170, R171, R170 ;  /* 0x000000aaabaa7221 */ /* 0x000fe20000010000 */
[----:B------:R-:W-:Y:S01]  /*35d0*/  F2FP.BF16.F32.PACK_AB R155, R207, R172 ;  /* 0x000000accf9b723e */ /* 0x000fe200000010ff */
[----:B------:R-:W-:-:S02]  /*35e0*/  FADD.FTZ R205, R205, R168 ;  /* 0x000000a8cdcd7221 */ /* 0x000fc40000010000 */
[----:B------:R-:W-:Y:S01]  /*35f0*/  FADD.FTZ R173, R173, R170 ;  /* 0x000000aaadad7221 */ /* 0x000fe20000010000 */
[----:B------:R-:W-:Y:S01]  /*3600*/  WARPGROUP.ARRIVE ;  /* 0x00000000000079c5 */ /* 0x000fe20000000000 */
[----:B------:R-:W-:Y:S02]  /*3610*/  FADD.FTZ R172, R172, R205 ;  /* 0x000000cdacac7221 */ /* 0x000fe40000010000 */
[----:B------:R-:W-:Y:S02]  /*3620*/  FADD.FTZ R174, R174, R173 ;  /* 0x000000adaeae7221 */ /* 0x000fe40000010000 */
[----:B------:R-:W-:-:S08]  /*3630*/  FADD.FTZ R207, R207, R172 ;  /* 0x000000accfcf7221 */ /* 0x000fd00000010000 */
        /* <DEDUP_REMOVED lines=23> */
[----:B--2---:R-:W-:Y:S01]  /*37b0*/  F2FP.BF16.F32.PACK_AB R153, R188, R187 ;  /* 0x000000bbbc99723e */ /* 0x004fe200000010ff */
[----:B------:R-:W-:Y:S01]  /*37c0*/  FADD.FTZ R187, R187, R182 ;  /* 0x000000b6bbbb7221 */ /* 0x000fe20000010000 */
[----:B------:R-:W-:Y:S01]  /*37d0*/  F2FP.BF16.F32.PACK_AB R154, R186, R183 ;  /* 0x000000b7ba9a723e */ /* 0x000fe200000010ff */
[----:B------:R-:W-:Y:S01]  /*37e0*/  FADD.FTZ R184, R184, R177 ;  /* 0x000000b1b8b87221 */ /* 0x000fe20000010000 */
[----:B---3--:R-:W-:Y:S01]  /*37f0*/  F2FP.BF16.F32.PACK_AB R155, R200, R197 ;  /* 0x000000c5c89b723e */ /* 0x008fe200000010ff */
[----:B------:R-:W-:-:S02]  /*3800*/  FADD.FTZ R188, R188, R187 ;  /* 0x000000bbbcbc7221 */ /* 0x000fc40000010000 */
[----:B------:R-:W-:Y:S01]  /*3810*/  FADD.FTZ R183, R183, R184 ;  /* 0x000000b8b7b77221 */ /* 0x000fe20000010000 */
[----:B------:R-:W-:Y:S01]  /*3820*/  WARPGROUP.ARRIVE ;  /* 0x00000000000079c5 */ /* 0x000fe20000000000 */
[----:B------:R-:W-:Y:S02]  /*3830*/  FADD.FTZ R197, R197, R188 ;  /* 0x000000bcc5c57221 */ /* 0x000fe40000010000 */
[----:B------:R-:W-:Y:S02]  /*3840*/  FADD.FTZ R22, R186, R183 ;  /* 0x000000b7ba167221 */ /* 0x000fe40000010000 */
[----:B------:R-:W-:-:S08]  /*3850*/  FADD.FTZ R200, R200, R197 ;  /* 0x000000c5c8c87221 */ /* 0x000fd00000010000 */
[----:B------:R-:W-:Y:S03]  /*3860*/  HGMMA.64x256x16.F32.BF16 R24, R152, gdesc[UR8].tnspB, R24, gsb0 ;  /* 0x43e0000898187df0 */ /* 0x000fe60008001818 */
[----:B------:R-:W-:Y:S02]  /*3870*/  WARPGROUP.DEPBAR.LE gsb0, 0x0 ;  /* 0x00008000000079c5 */ /* 0x000fe40000010000 */
[----:B------:R-:W-:Y:S05]  /*3880*/  @!P0 BRA `(.L_x_199) ;  /* 0x0000000000048947 */ /* 0x000fea0003800000 */
[----:B------:R-:W-:Y:S01]  /*3890*/  BPT.TRAP 0x1 ;  /* 0x000000040000795c */ /* 0x000fe20000300000 */
.L_x_199:
[----:B------:R-:W0:Y:S01]  /*38a0*/  S2UR UR11, SR_CgaCtaId ;  /* 0x00000000000b79c3 */ /* 0x000e220000008800 */
[----:B------:R-:W-:Y:S01]  /*38b0*/  R2UR UR10, R19 ;  /* 0x00000000130a72ca */ /* 0x000fe200000e0000 */
[----:B------:R-:W-:Y:S01]  /*38c0*/  UIADD3 UR38, UR38, -0x2, URZ ;  /* 0xfffffffe26267890 */ /* 0x000fe2000fffe03f */
[----:B------:R-:W-:-:S11]  /*38d0*/  R2UR UR7, R16 ;  /* 0x00000000100772ca */ /* 0x000fd600000e0000 */
[----:B------:R-:W-:Y:S02]  /*38e0*/  UISETP.GE.AND UP0, UPT, UR38, UR10, UPT ;  /* 0x0000000a2600728c */ /* 0x000fe4000bf06270 */
[----:B------:R-:W-:-:S04]  /*38f0*/  UIADD3 UR7, UR7, 0x32460, URZ ;  /* 0x0003246007077890 */ /* 0x000fc8000fffe03f */
[----:B------:R-:W-:Y:S01]  /*3900*/  PLOP3.LUT P1, PT, PT, PT, UP0, 0x80, 0x0 ;  /* 0x000000000000781c */ /* 0x000fe20003f2f008 */
[----:B0-----:R-:W-:-:S09]  /*3910*/  UPRMT UR7, UR11, 0x654, UR7 ;  /* 0x000006540b077896 */ /* 0x001fd20008000007 */
[----:B------:R-:W-:Y:S03]  /*3920*/  SYNCS.ARRIVE.TRANS64.RED.A1T0 RZ, [UR7], RZ ;  /* 0x000000ffffff79a7 */ /* 0x000fe60008100407 */
[----:B------:R-:W-:Y:S05]  /*3930*/  @!P1 BRA `(.L_x_200) ;  /* 0x0000002400609947 */ /* 0x000fea0003800000 */
[----:B------:R-:W-:Y:S01]  /*3940*/  IMAD.MOV.U32 R205, RZ, RZ, R156 ;  /* 0x000000ffffcd7224 */ /* 0x000fe200078e009c */
[----:B------:R-:W-:Y:S01]  /*3950*/  UMOV UR61, URZ ;  /* 0x0000003f003d7c82 */ /* 0x000fe20008000000 */
[----:B------:R-:W-:Y:S02]  /*3960*/  IMAD.MOV.U32 R23, RZ, RZ, R20 ;  /* 0x000000ffff177224 */ /* 0x000fe400078e0014 */
[----:B------:R-:W-:Y:S01]  /*3970*/  IMAD.U32 R201, RZ, RZ, UR38 ;  /* 0x00000026ffc97e24 */ /* 0x000fe2000f8e00ff */
[----:B------:R-:W-:-:S06]  /*3980*/  UMOV UR38, URZ ;  /* 0x0000003f00267c82 */ /* 0x000fcc0008000000 */
.L_x_211:
[----:B------:R-:W-:Y:S01]  /*3990*/  R2UR UR6, R201 ;  /* 0x00000000c90672ca */ /* 0x000fe200000e0000 */
[----:B------:R-:W-:Y:S01]  /*39a0*/  UIADD3 UR38, UR38, 0x1, URZ ;  /* 0x0000000126267890 */ /* 0x000fe2000fffe03f */
[----:B------:R-:W-:-:S03]  /*39b0*/  R2UR UR7, R19 ;  /* 0x00000000130772ca */ /* 0x000fc600000e0000 */
[----:B------:R-:W-:-:S04]  /*39c0*/  UISETP.NE.AND UP0, UPT, UR38, 0x2, UPT ;  /* 0x000000022600788c */ /* 0x000fc8000bf05270 */
[----:B------:R-:W-:-:S04]  /*39d0*/  USEL UR38, UR38, URZ, UP0 ;  /* 0x0000003f26267287 */ /* 0x000fc80008000000 */
[----:B------:R-:W-:Y:S01]  /*39e0*/  MOV R0, UR6 ;  /* 0x0000000600007c02 */ /* 0x000fe20008000f00 */
[----:B------:R-:W-:-:S03]  /*39f0*/  UIADD3 UR6, UR6, -0x1, URZ ;  /* 0xffffffff06067890 */ /* 0x000fc6000fffe03f */
[----:B------:R-:W-:-:S03]  /*3a00*/  ISETP.GT.AND P1, PT, R0, UR7, PT ;  /* 0x0000000700007c0c */ /* 0x000fc6000bf24270 */
[----:B------:R-:W-:Y:S01]  /*3a10*/  IMAD.U32 R201, RZ, RZ, UR6 ;  /* 0x00000006ffc97e24 */ /* 0x000fe2000f8e00ff */
[----:B------:R-:W-:-:S04]  /*3a20*/  USEL UR6, URZ, 0x1, UP0 ;  /* 0x000000013f067887 */ /* 0x000fc80008000000 */
[----:B------:R-:W-:Y:S01]  /*3a30*/  ULOP3.LUT UR61, UR61, UR6, URZ, 0x3c, !UPT ;  /* 0x000000063d3d7292 */ /* 0x000fe2000f8e3c3f */
[----:B------:R-:W-:Y:S11]  /*3a40*/  @!P0 BRA `(.L_x_201) ;  /* 0x0000000000048947 */ /* 0x000ff60003800000 */
[----:B------:R-:W-:Y:S01]  /*3a50*/  BPT.TRAP 0x1 ;  /* 0x000000040000795c */ /* 0x000fe20000300000 */
.L_x_201:
[----:B------:R-:W-:Y:S01]  /*3a60*/  R2UR UR6, R16 ;  /* 0x00000000100672ca */ /* 0x000fe200000e0000 */
[----:B------:R-:W-:-:S05]  /*3a70*/  IMAD.U32 R0, RZ, RZ, UR61 ;  /* 0x0000003dff007e24 */ /* 0x000fca000f8e00ff */
[----:B------:R-:W-:-:S07]  /*3a80*/  SHF.L.U32 R0, R0, 0x1f, RZ ;  /* 0x0000001f00007819 */ /* 0x000fce00000006ff */
[----:B------:R-:W-:-:S09]  /*3a90*/  ULEA UR60, UR38, UR6, 0x3 ;  /* 0x00000006263c7291 */ /* 0x000fd2000f8e183f */
[----:B------:R0:W1:Y:S01]  /*3aa0*/  SYNCS.PHASECHK.TRANS64.TRYWAIT P2, [UR60+0x32430], R0 ;  /* 0x03243000ff0075a7 */ /* 0x000062000804017c */
[----:B------:R-:W-:Y:S05]  /*3ab0*/  @!P0 BRA `(.L_x_202) ;  /* 0x0000000000048947 */ /* 0x000fea0003800000 */
[----:B------:R-:W-:Y:S01]  /*3ac0*/  BPT.TRAP 0x1 ;  /* 0x000000040000795c */ /* 0x000fe20000300000 */
.L_x_202:
[----:B-1----:R-:W-:Y:S05]  /*3ad0*/  @P2 BRA `(.L_x_203) ;  /* 0x0000000000082947 */ /* 0x002fea0003800000 */
[----:B------:R-:W1:Y:S02]  /*3ae0*/  SYNCS.PHASECHK.TRANS64.TRYWAIT P2, [UR60+0x32430], R0 ;  /* 0x03243000ff0075a7 */ /* 0x000e64000804017c */
[----:B-1----:R-:W-:Y:S05]  /*3af0*/  @!P2 BRA `(.L_x_204) ;  /* 0x00000098005ca947 */ /* 0x002fea0003800000 */
.L_x_203:
[----:B------:R-:W-:Y:S01]  /*3b00*/  R2UR UR6, R17 ;  /* 0x00000000110672ca */ /* 0x000fe200000e0000 */
[----:B-1----:R-:W-:Y:S01]  /*3b10*/  WARPGROUP.ARRIVE ;  /* 0x00000000000079c5 */ /* 0x002fe20000000000 */
[----:B------:R-:W-:Y:S01]  /*3b20*/  MOV R20, UR21 ;  /* 0x0000001500147c02 */ /* 0x000fe20008000f00 */
[----:B------:R-:W-:Y:S01]  /*3b30*/  UMOV UR23, 0x40000040 ;  /* 0x4000004000177882 */ /* 0x000fe20000000000 */
[----:B------:R-:W-:Y:S01]  /*3b40*/  MOV R202, UR20 ;  /* 0x0000001400ca7c02 */ /* 0x000fe20008000f00 */
[----:B------:R-:W-:Y:S01]  /*3b50*/  UMOV UR19, 0x40000040 ;  /* 0x4000004000137882 */ /* 0x000fe20000000000 */
[----:B------:R-:W-:Y:S01]  /*3b60*/  R2UR UR20, R14 ;  /* 0x000000000e1472ca */ /* 0x000fe200000e0000 */
[----:B------:R-:W-:Y:S01]  /*3b70*/  UMOV UR15, 0x40000040 ;  /* 0x40000040000f7882 */ /* 0x000fe20000000000 */
[----:B------:R-:W-:Y:S01]  /*3b80*/  R2UR UR21, R15 ;  /* 0x000000000f1572ca */ /* 0x000fe200000e0000 */
[----:B------:R-:W-:Y:S01]  /*3b90*/  UMOV UR11, 0x40000040 ;  /* 0x40000040000b7882 */ /* 0x000fe20000000000 */
[----:B------:R-:W-:-:S02]  /*3ba0*/  MOV R203, UR17 ;  /* 0x0000001100cb7c02 */ /* 0x000fc40008000f00 */
[----:B------:R-:W-:Y:S01]  /*3bb0*/  MOV R204, UR16 ;  /* 0x0000001000cc7c02 */ /* 0x000fe20008000f00 */
[----:B------:R-:W-:Y:S01]  /*3bc0*/  UIMAD UR6, UR38, 0x300, UR6 ;  /* 0x00000300260678a4 */ /* 0x000fe2000f8e0206 */
[----:B------:R-:W-:Y:S02]  /*3bd0*/  R2UR UR16, R12 ;  /* 0x000000000c1072ca */ /* 0x000fe400000e0000 */
[----:B------:R-:W-:Y:S01]  /*3be0*/  R2UR UR17, R13 ;  /* 0x000000000d1172ca */ /* 0x000fe200000e0000 */
[----:B------:R-:W-:Y:S01]  /*3bf0*/  UIADD3 UR7, UR6, 0x2, URZ ;  /* 0x0000000206077890 */ /* 0x000fe2000fffe03f */
[----:B------:R-:W-:Y:S02]  /*3c00*/  MOV R206, UR13 ;  /* 0x0000000d00ce7c02 */ /* 0x000fe40008000f00 */
[----:B------:R-:W-:Y:S01]  /*3c10*/  UMOV UR22, UR6 ;  /* 0x0000000600167c82 */ /* 0x000fe20008000000 */
[----:B------:R-:W-:Y:S01]  /*3c20*/  MOV R207, UR12 ;  /* 0x0000000c00cf7c02 */ /* 0x000fe20008000f00 */
[----:B------:R-:W-:Y:S01]  /*3c30*/  HGMMA.64x96x16.F32.BF16 R152, gdesc[UR20], RZ, !UPT, gsb0 ;  /* 0x01600000149879f0 */ /* 0x000fe2000c0018ff */
[----:B------:R-:W-:Y:S01]  /*3c40*/  R2UR UR12, R10 ;  /* 0x000000000a0c72ca */ /* 0x000fe200000e0000 */
[----:B------:R-:W-:Y:S01]  /*3c50*/  UMOV UR18, UR7 ;  /* 0x0000000700127c82 */ /* 0x000fe20008000000 */
[----:B------:R-:W-:Y:S01]  /*3c60*/  R2UR UR13, R11 ;  /* 0x000000000b0d72ca */ /* 0x000fe200000e0000 */
[----:B------:R-:W-:Y:S01]  /*3c70*/  UIADD3 UR7, UR6, 0x4, URZ ;  /* 0x0000000406077890 */ /* 0x000fe2000fffe03f */
[----:B------:R-:W-:Y:S01]  /*3c80*/  MOV R208, UR9 ;  /* 0x0000000900d07c02 */ /* 0x000fe20008000f00 */
[----:B------:R-:W-:Y:S01]  /*3c90*/  UIADD3 UR6, UR6, 0x6, URZ ;  /* 0x0000000606067890 */ /* 0x000fe2000fffe03f */
[----:B------:R-:W-:-:S02]  /*3ca0*/  MOV R209, UR8 ;  /* 0x0000000800d17c02 */ /* 0x000fc40008000f00 */
[----:B------:R-:W-:Y:S02]  /*3cb0*/  R2UR UR8, R8 ;  /* 0x00000000080872ca */ /* 0x000fe400000e0000 */
[----:B------:R-:W-:Y:S01]  /*3cc0*/  UMOV UR14, UR7 ;  /* 0x00000007000e7c82 */ /* 0x000fe20008000000 */
[----:B------:R-:W-:Y:S01]  /*3cd0*/  R2UR UR9, R9 ;  /* 0x00000000090972ca */ /* 0x000fe200000e0000 */
[----:B------:R-:W-:Y:S01]  /*3ce0*/  UMOV UR10, UR6 ;  /* 0x00000006000a7c82 */ /* 0x000fe20008000000 */
[----:B------:R-:W-:Y:S02]  /*3cf0*/  R2UR UR21, R20 ;  /* 0x00000000141572ca */ /* 0x000fe400000e0000 */
[----:B------:R-:W-:Y:S01]  /*3d00*/  R2UR UR20, R202 ;  /* 0x00000000ca1472ca */ /* 0x000fe200000e0000 */
[----:B------:R-:W-:Y:S02]  /*3d10*/  WARPGROUP.DEPBAR.LE gsb0, 0x0 ;  /* 0x00008000000079c5 */ /* 0x000fe40000010000 */
[----:B------:R-:W-:-:S06]  /*3d20*/  WARPGROUP.ARRIVE ;  /* 0x00000000000079c5 */ /* 0x000fcc0000000000 */
[----:B------:R-:W-:Y:S01]  /*3d30*/  HGMMA.64x96x16.F32.BF16 R152, gdesc[UR16], R152, gsb0 ;  /* 0x01600000109879f0 */ /* 0x000fe20008001898 */
        /* <DEDUP_REMOVED lines=13> */
[----:B------:R-:W-:-:S12]  /*3e10*/  @!P0 BRA `(.L_x_205) ;  /* 0x0000000000048947 */ /* 0x000fd80003800000 */
[----:B------:R-:W-:Y:S01]  /*3e20*/  BPT.TRAP 0x1 ;  /* 0x000000040000795c */ /* 0x000fe20000300000 */
.L_x_205:
[----:B------:R1:W2:Y:S01]  /*3e30*/  SYNCS.PHASECHK.TRANS64.TRYWAIT P2, [UR60+0x32450], R0 ;  /* 0x03245000ff0075a7 */ /* 0x0002a2000804017c */
[----:B------:R-:W-:Y:S05]  /*3e40*/  @!P0 BRA `(.L_x_206) ;  /* 0x0000000000048947 */ /* 0x000fea0003800000 */
[----:B------:R-:W-:Y:S01]  /*3e50*/  BPT.TRAP 0x1 ;  /* 0x000000040000795c */ /* 0x000fe20000300000 */
.L_x_206:
[----:B--2---:R-:W-:Y:S05]  /*3e60*/  @P2 BRA `(.L_x_207) ;  /* 0x0000000000082947 */ /* 0x004fea0003800000 */
[----:B------:R-:W2:Y:S02]  /*3e70*/  SYNCS.PHASECHK.TRANS64.TRYWAIT P2, [UR60+0x32450], R0 ;  /* 0x03245000ff0075a7 */ /* 0x000ea4000804017c */
[----:B--2---:R-:W-:Y:S05]  /*3e80*/  @!P2 BRA `(.L_x_208) ;  /* 0x000000940090a947 */ /* 0x004fea0003800000 */
.L_x_207:
[----:B------:R-:W-:Y:S01]  /*3e90*/  R2UR UR6, R18 ;  /* 0x00000000120672ca */ /* 0x000fe200000e0000 */
[----:B------:R-:W-:Y:S01]  /*3ea0*/  WARPGROUP.ARRIVE ;  /* 0x00000000000079c5 */ /* 0x000fe20000000000 */
[----:B012---:R-:W-:Y:S01]  /*3eb0*/  MOV R0, UR49 ;  /* 0x0000003100007c02 */ /* 0x007fe20008000f00 */
[----:B------:R-:W-:Y:S01]  /*3ec0*/  UMOV UR51, 0x40000040 ;  /* 0x4000004000337882 */ /* 0x000fe20000000000 */
[----:B------:R-:W-:Y:S01]  /*3ed0*/  MOV R20, UR48 ;  /* 0x0000003000147c02 */ /* 0x000fe20008000f00 */
[----:B------:R-:W-:Y:S01]  /*3ee0*/  UMOV UR55, 0x40000040 ;  /* 0x4000004000377882 */ /* 0x000fe20000000000 */
[----:B------:R-:W-:Y:S01]  /*3ef0*/  R2UR UR48, R6 ;  /* 0x00000000063072ca */ /* 0x000fe200000e0000 */
[----:B------:R-:W-:Y:S01]  /*3f00*/  UMOV UR59, 0x40000040 ;  /* 0x40000040003b7882 */ /* 0x000fe20000000000 */
[----:B------:R-:W-:Y:S01]  /*3f10*/  R2UR UR49, R7 ;  /* 0x00000000073172ca */ /* 0x000fe200000e0000 */
[----:B------:R-:W-:Y:S01]  /*3f20*/  UMOV UR7, 0x40000040 ;  /* 0x4000004000077882 */ /* 0x000fe20000000000 */
[----:B------:R-:W-:Y:S01]  /*3f30*/  MOV R202, UR53 ;  /* 0x0000003500ca7c02 */ /* 0x000fe20008000f00 */
[----:B------:R-:W-:Y:S01]  /*3f40*/  UMOV UR11, 0x40000040 ;  /* 0x40000040000b7882 */ /* 0x000fe20000000000 */
[----:B------:R-:W-:Y:S01]  /*3f50*/  MOV R203, UR52 ;  /* 0x0000003400cb7c02 */ /* 0x000fe20008000f00 */
[----:B------:R-:W-:Y:S01]  /*3f60*/  UIMAD UR39, UR38, 0xc00, UR6 ;  /* 0x00000c00262778a4 */ /* 0x000fe2000f8e0206 */
[----:B------:R-:W-:Y:S01]  /*3f70*/  R2UR UR52, R4 ;  /* 0x00000000043472ca */ /* 0x000fe200000e0000 */
[----:B------:R-:W-:Y:S01]  /*3f80*/  UMOV UR15, 0x40000040 ;  /* 0x40000040000f7882 */ /* 0x000fe20000000000 */
[----:B------:R-:W-:Y:S01]  /*3f90*/  R2UR UR53, R5 ;  /* 0x00000000053572ca */ /* 0x000fe200000e0000 */
[----:B------:R-:W-:Y:S01]  /*3fa0*/  UIADD3 UR6, UR39, 0x2, URZ ;  /* 0x0000000227067890 */ /* 0x000fe2000fffe03f */
[----:B------:R-:W-:Y:S01]  /*3fb0*/  MOV R204, UR57 ;  /* 0x0000003900cc7c02 */ /* 0x000fe20008000f00 */
[----:B------:R-:W-:Y:S01]  /*3fc0*/  UIADD3 UR10, UR39, 0x300, URZ ;  /* 0x00000300270a7890 */ /* 0x000fe2000fffe03f */
[----:B------:R-:W-:Y:S01]  /*3fd0*/  MOV R206, UR56 ;  /* 0x0000003800ce7c02 */ /* 0x000fe20008000f00 */
[----:B------:R-:W-:Y:S01]  /*3fe0*/  UMOV UR50, UR39 ;  /* 0x0000002700327c82 */ /* 0x000fe20008000000 */
[----:B------:R-:W-:Y:S01]  /*3ff0*/  R2UR UR56, R2 ;  /* 0x00000000023872ca */ /* 0x000fe200000e0000 */
[----:B------:R-:W-:Y:S01]  /*4000*/  HGMMA.64x96x16.F32.BF16 R152, gdesc[UR48], R152, gsb0 ;  /* 0x01600000309879f0 */ /* 0x000fe20008001898 */
[----:B------:R-:W-:Y:S01]  /*4010*/  UMOV UR54, UR6 ;  /* 0x0000000600367c82 */ /* 0x000fe20008000000 */
[----:B------:R-:W-:Y:S01]  /*4020*/  R2UR UR57, R3 ;  /* 0x00000000033972ca */ /* 0x000fe200000e0000 */
[----:B------:R-:W-:Y:S01]  /*4030*/  UIADD3 UR6, UR39, 0x4, URZ ;  /* 0x0000000427067890 */ /* 0x000fe2000fffe03f */
[----:B------:R-:W-:Y:S01]  /*4040*/  R2UR UR49, R0 ;  /* 0x00000000003172ca */ /* 0x000fe200000e0000 */
[----:B------:R-:W-:Y:S01]  /*4050*/  UIADD3 UR14, UR39, 0x302, URZ ;  /* 0x00000302270e7890 */ /* 0x000fe2000fffe03f */
[----:B------:R-:W-:Y:S01]  /*4060*/  R2UR UR48, R20 ;  /* 0x00000000143072ca */ /* 0x000fe200000e0000 */
[----:B------:R-:W-:Y:S01]  /*4070*/  UIADD3 UR18, UR39, 0x304, URZ ;  /* 0x0000030427127890 */ /* 0x000fe2000fffe03f */
[----:B------:R-:W0:Y:S01]  /*4080*/  S2R R207, SR_TID.X ;  /* 0x0000000000cf7919 */ /* 0x000e220000002100 */
[----:B------:R-:W-:Y:S01]  /*4090*/  UMOV UR19, 0x40000040 ;  /* 0x4000004000137882 */ /* 0x000fe20000000000 */
[----:B------:R-:W-:Y:S01]  /*40a0*/  UMOV UR58, UR6 ;  /* 0x00000006003a7c82 */ /* 0x000fe20008000000 */
[----:B------:R-:W-:-:S02]  /*40b0*/  UIADD3 UR6, UR39, 0x6, URZ ;  /* 0x0000000627067890 */ /* 0x000fc4000fffe03f */
[----:B------:R-:W-:Y:S01]  /*40c0*/  UIADD3 UR22, UR39, 0x306, URZ ;  /* 0x0000030627167890 */ /* 0x000fe2000fffe03f */
[----:B------:R-:W-:Y:S01]  /*40d0*/  UMOV UR23, 0x40000040 ;  /* 0x4000004000177882 */ /* 0x000fe20000000000 */
        /* <DEDUP_REMOVED lines=12> */
[----:B0-----:R-:W-:-:S04]  /*41a0*/  SHF.R.U32.HI R207, RZ, 0x7, R207 ;  /* 0x00000007ffcf7819 */ /* 0x001fc800000116cf */
[----:B------:R-:W-:Y:S01]  /*41b0*/  IADD3 R0, -R207, 0xb, RZ ;  /* 0x0000000bcf007810 */ /* 0x000fe20007ffe1ff */
[----:B------:R-:W-:Y:S02]  /*41c0*/  WARPGROUP.DEPBAR.LE gsb0, 0x0 ;  /* 0x00008000000079c5 */ /* 0x000fe40000010000 */
[----:B------:R-:W-:-:S06]  /*41d0*/  WARPGROUP.ARRIVE ;  /* 0x00000000000079c5 */ /* 0x000fcc0000000000 */
[----:B------:R-:W-:Y:S01]  /*41e0*/  HGMMA.64x96x16.F32.BF16 R152, gdesc[UR52], R152, gsb0 ;  /* 0x01600000349879f0 */ /* 0x000fe20008001898 */
[----:B------:R-:W-:Y:S01]  /*41f0*/  R2UR UR53, R202 ;  /* 0x00000000ca3572ca */ /* 0x000fe200000e0000 */
[----:B------:R-:W-:Y:S01]  /*4200*/  UIADD3 UR54, UR39, 0x904, URZ ;  /* 0x0000090427367890 */ /* 0x000fe2000fffe03f */
[----:B------:R-:W-:Y:S01]  /*4210*/  R2UR UR52, R203 ;  /* 0x00000000cb3472ca */ /* 0x000fe200000e0000 */
[----:B------:R-:W-:Y:S01]  /*4220*/  UMOV UR55, 0x40000040 ;  /* 0x4000004000377882 */ /* 0x000fe20000000000 */
        /* <DEDUP_REMOVED lines=50> */
.L_x_209:
[----:B------:R-:W-:Y:S01]  /*4550*/  FMNMX.FTZ R20, R152, R23, !PT ;  /* 0x0000001798147209 */ /* 0x000fe20007810000 */
[----:B------:R-:W1:Y:S01]  /*4560*/  S2UR UR10, SR_CgaCtaId ;  /* 0x00000000000a79c3 */ /* 0x000e620000008800 */
[----:B------:R-:W-:Y:S01]  /*4570*/  ULDC UR6, c[0x0][0xa80] ;  /* 0x0002a00000067ab9 */ /* 0x000fe20000000800 */
[----:B------:R-:W-:Y:S01]  /*4580*/  UIADD3 UR7, UR60, 0x32440, URZ ;  /* 0x000324403c077890 */ /* 0x000fe2000fffe03f */
[----:B------:R-:W-:Y:S02]  /*4590*/  FMNMX.FTZ R203, R153, R20, !PT ;  /* 0x0000001499cb7209 */ /* 0x000fe40007810000 */
[----:B------:R-:W-:Y:S02]  /*45a0*/  R2UR UR11, R21 ;  /* 0x00000000150b72ca */ /* 0x000fe400000e0000 */
[----:B------:R-:W-:-:S04]  /*45b0*/  FMNMX.FTZ R20, R156, R203, !PT ;  /* 0x000000cb9c147209 */ /* 0x000fc80007810000 */
[----:B------:R-:W-:-:S04]  /*45c0*/  FMNMX.FTZ R203, R157, R20, !PT ;  /* 0x000000149dcb7209 */ /* 0x000fc80007810000 */
[----:B------:R-:W-:-:S04]  /*45d0*/  FMNMX.FTZ R20, R160, R203, !PT ;  /* 0x000000cba0147209 */ /* 0x000fc80007810000 */
[----:B------:R-:W-:Y:S02]  /*45e0*/  FMNMX.FTZ R203, R161, R20, !PT ;  /* 0x00000014a1cb7209 */ /* 0x000fe40007810000 */
[----:B------:R-:W-:Y:S02]  /*45f0*/  FMNMX.FTZ R20, R154, R205, !PT ;  /* 0x000000cd9a147209 */ /* 0x000fe40007810000 */
[----:B------:R-:W-:Y:S01]  /*4600*/  FMNMX.FTZ R202, R164, R203, !PT ;  /* 0x000000cba4ca7209 */ /* 0x000fe20007810000 */
[----:B-1----:R-:W-:Y:S01]  /*4610*/  UPRMT UR10, UR10, 0x654, UR7 ;  /* 0x000006540a0a7896 */ /* 0x002fe20008000007 */
[----:B------:R-:W-:Y:S01]  /*4620*/  FMNMX.FTZ R203, R155, R20, !PT ;  /* 0x000000149bcb7209 */ /* 0x000fe20007810000 */
[----:B------:R-:W-:Y:S01]  /*4630*/  UIMAD UR7, UR38, 0xc00, UR11 ;  /* 0x00000c00260778a4 */ /* 0x000fe2000f8e020b */
[----:B------:R-:W-:Y:S02]  /*4640*/  FMNMX.FTZ R207, R165, R202, !PT ;  /* 0x000000caa5cf7209 */ /* 0x000fe40007810000 */
[----:B------:R-:W-:Y:S01]  /*4650*/  FMNMX.FTZ R20, R158, R203, !PT ;  /* 0x000000cb9e147209 */ /* 0x000fe20007810000 */
[----:B------:R-:W-:Y:S01]  /*4660*/  UMOV UR11, 0x40000040 ;  /* 0x40000040000b7882 */ /* 0x000fe20000000000 */
[----:B------:R-:W-:-:S02]  /*4670*/  FMNMX.FTZ R202, R168, R207, !PT ;  /* 0x000000cfa8ca7209 */ /* 0x000fc40007810000 */
[----:B------:R-:W-:Y:S01]  /*4680*/  FMNMX.FTZ R203, R159, R20, !PT ;  /* 0x000000149fcb7209 */ /* 0x000fe20007810000 */
[----:B------:R-:W-:Y:S01]  /*4690*/  SYNCS.ARRIVE.TRANS64.RED.A1T0 RZ, [UR10], RZ ;  /* 0x000000ffffff79a7 */ /* 0x000fe2000810040a */
[----:B------:R-:W-:Y:S01]  /*46a0*/  FMNMX.FTZ R207, R169, R202, !PT ;  /* 0x000000caa9cf7209 */ /* 0x000fe20007810000 */
[----:B------:R-:W-:Y:S01]  /*46b0*/  UMOV UR10, UR7 ;  /* 0x00000007000a7c82 */ /* 0x000fe20008000000 */
[----:B------:R-:W-:Y:S02]  /*46c0*/  FMNMX.FTZ R20, R162, R203, !PT ;  /* 0x000000cba2147209 */ /* 0x000fe40007810000 */
[----:B------:R-:W-:Y:S02]  /*46d0*/  FMNMX.FTZ R202, R172, R207, !PT ;  /* 0x000000cfacca7209 */ /* 0x000fe40007810000 */
[----:B------:R-:W-:Y:S02]  /*46e0*/  FMNMX.FTZ R203, R163, R20, !PT ;  /* 0x00000014a3cb7209 */ /* 0x000fe40007810000 */
[----:B------:R-:W-:-:S02]  /*46f0*/  FMNMX.FTZ R207, R173, R202, !PT ;  /* 0x000000caadcf7209 */ /* 0x000fc40007810000 */
[----:B------:R-:W-:Y:S02]  /*4700*/  FMNMX.FTZ R20, R166, R203, !PT ;  /* 0x000000cba6147209 */ /* 0x000fe40007810000 */
[----:B------:R-:W-:Y:S02]  /*4710*/  FMNMX.FTZ R202, R176, R207, !PT ;  /* 0x000000cfb0ca7209 */ /* 0x000fe40007810000 */
        /* <DEDUP_REMOVED lines=22> */
[----:B------:R-:W-:-:S03]  /*4880*/  FMNMX.FTZ R20, R190, R203, !PT ;  /* 0x000000cbbe147209 */ /* 0x000fc60007810000 */
[----:B------:R-:W1:Y:S01]  /*4890*/  SHFL.BFLY PT, R207, R202, 0x2, 0x1f ;  /* 0x0c401f00cacf7f89 */ /* 0x000e6200000e0000 */
[----:B------:R-:W-:-:S04]  /*48a0*/  FMNMX.FTZ R203, R191, R20, !PT ;  /* 0x00000014bfcb7209 */ /* 0x000fc80007810000 */
[----:B------:R-:W-:-:S04]  /*48b0*/  FMNMX.FTZ R20, R194, R203, !PT ;  /* 0x000000cbc2147209 */ /* 0x000fc80007810000 */
[----:B------:R-:W-:-:S04]  /*48c0*/  FMNMX.FTZ R203, R195, R20, !PT ;  /* 0x00000014c3cb7209 */ /* 0x000fc80007810000 */
[----:B------:R-:W-:-:S04]  /*48d0*/  FMNMX.FTZ R20, R198, R203, !PT ;  /* 0x000000cbc6147209 */ /* 0x000fc80007810000 */
[----:B------:R-:W-:-:S05]  /*48e0*/  FMNMX.FTZ R203, R199, R20, !PT ;  /* 0x00000014c7cb7209 */ /* 0x000fca0007810000 */
[----:B------:R-:W2:Y:S01]  /*48f0*/  SHFL.BFLY PT, R204, R203, 0x2, 0x1f ;  /* 0x0c401f00cbcc7f89 */ /* 0x000ea200000e0000 */
[----:B-1----:R-:W-:-:S05]  /*4900*/  FMNMX.FTZ R207, R202, R207, !PT ;  /* 0x000000cfcacf7209 */ /* 0x002fca0007810000 */
[----:B------:R-:W1:Y:S01]  /*4910*/  SHFL.BFLY PT, R20, R207, 0x1, 0x1f ;  /* 0x0c201f00cf147f89 */ /* 0x000e6200000e0000 */
[----:B--2---:R-:W-:-:S05]  /*4920*/  FMNMX.FTZ R204, R203, R204, !PT ;  /* 0x000000cccbcc7209 */ /* 0x004fca0007810000 */
[----:B------:R-:W2:Y:S01]  /*4930*/  SHFL.BFLY PT, R209, R204, 0x1, 0x1f ;  /* 0x0c201f00ccd17f89 */ /* 0x000ea200000e0000 */
[----:B-1----:R-:W-:-:S05]  /*4940*/  FMNMX.FTZ R20, R207, R20, !PT ;  /* 0x00000014cf147209 */ /* 0x002fca0007810000 */
[C---:B------:R-:W-:Y:S01]  /*4950*/  FMUL.FTZ R206, R20.reuse, UR6 ;  /* 0x0000000614ce7c20 */ /* 0x040fe20008410000 */
[----:B------:R-:W-:-:S03]  /*4960*/  FADD.FTZ R23, -R20, R23 ;  /* 0x0000001714177221 */ /* 0x000fc60000010100 */
[--C-:B------:R-:W-:Y:S01]  /*4970*/  FFMA.FTZ R203, R153, UR6, -R206.reuse ;  /* 0x0000000699cb7c23 */ /* 0x100fe200080108ce */
[--C-:B------:R-:W-:Y:S01]  /*4980*/  FFMA.FTZ R153, R156, UR6, -R206.reuse ;  /* 0x000000069c997c23 */ /* 0x100fe200080108ce */
[--C-:B------:R-:W-:Y:S01]  /*4990*/  FFMA.FTZ R202, R152, UR6, -R206.reuse ;  /* 0x0000000698ca7c23 */ /* 0x100fe200080108ce */
[----:B------:R-:W-:Y:S01]  /*49a0*/  FMUL.FTZ R23, R23, UR6 ;  /* 0x0000000617177c20 */ /* 0x000fe20008410000 */
        /* <DEDUP_REMOVED lines=9> */
[----:B--2---:R-:W-:Y:S01]  /*4a40*/  FMNMX.FTZ R156, R204, R209, !PT ;  /* 0x000000d1cc9c7209 */ /* 0x004fe20007810000 */
[----:B------:R-:W1:Y:S01]  /*4a50*/  MUFU.EX2 R23, R23 ;  /* 0x0000001700177308 */ /* 0x000e620000000800 */
[--C-:B------:R-:W-:Y:S01]  /*4a60*/  FFMA.FTZ R173, R173, UR6, -R206.reuse ;  /* 0x00000006adad7c23 */ /* 0x100fe200080108ce */
[--C-:B------:R-:W-:Y:S01]  /*4a70*/  FFMA.FTZ R176, R176, UR6, -R206.reuse ;  /* 0x00000006b0b07c23 */ /* 0x100fe200080108ce */
[--C-:B------:R-:W-:Y:S01]  /*4a80*/  FFMA.FTZ R177, R177, UR6, -R206.reuse ;  /* 0x00000006b1b17c23 */ /* 0x100fe200080108ce */
[C---:B------:R-:W-:Y:S01]  /*4a90*/  FADD.FTZ R152, -R156.reuse, R205 ;  /* 0x000000cd9c987221 */ /* 0x040fe20000010100 */
[----:B------:R-:W-:Y:S01]  /*4aa0*/  FMUL.FTZ R209, R156, UR6 ;  /* 0x000000069cd17c20 */ /* 0x000fe20008410000 */
[--C-:B------:R-:W-:Y:S01]  /*4ab0*/  FFMA.FTZ R180, R180, UR6, -R206.reuse ;  /* 0x00000006b4b47c23 */ /* 0x100fe200080108ce */
[--C-:B------:R-:W-:Y:S01]  /*4ac0*/  FFMA.FTZ R181, R181, UR6, -R206.reuse ;  /* 0x00000006b5b57c23 */ /* 0x100fe200080108ce */
[----:B------:R-:W-:Y:S01]  /*4ad0*/  FMUL.FTZ R152, R152, UR6 ;  /* 0x0000000698987c20 */ /* 0x000fe20008410000 */
        /* <DEDUP_REMOVED lines=8> */
[-C--:B-1----:R-:W-:Y:S01]  /*4b60*/  FMUL.FTZ R24, R24, R23.reuse ;  /* 0x0000001718187220 */ /* 0x082fe20000410000 */
[-C--:B------:R-:W-:Y:S01]  /*4b70*/  FMUL.FTZ R25, R25, R23.reuse ;  /* 0x0000001719197220 */ /* 0x080fe20000410000 */
[-C--:B------:R-:W-:Y:S01]  /*4b80*/  FMUL.FTZ R28, R28, R23.reuse ;  /* 0x000000171c1c7220 */ /* 0x080fe20000410000 */
[-C--:B------:R-:W-:Y:S01]  /*4b90*/  FMUL.FTZ R29, R29, R23.reuse ;  /* 0x000000171d1d7220 */ /* 0x080fe20000410000 */
[----:B------:R-:W1:Y:S01]  /*4ba0*/  MUFU.EX2 R202, R202 ;  /* 0x000000ca00ca7308 */ /* 0x000e620000000800 */
        /* <DEDUP_REMOVED lines=15> */
[----:B------:R-:W3:Y:S01]  /*4ca0*/  MUFU.EX2 R205, R211 ;  /* 0x000000d300cd7308 */ /* 0x000ee20000000800 */
        /* <DEDUP_REMOVED lines=15> */
[----:B------:R-:W4:Y:S01]  /*4da0*/  MUFU.EX2 R208, R208 ;  /* 0x000000d000d07308 */ /* 0x000f220000000800 */
        /* <DEDUP_REMOVED lines=15> */
[----:B------:R-:W5:Y:S01]  /*4ea0*/  MUFU.EX2 R159, R159 ;  /* 0x0000009f009f7308 */ /* 0x000f620000000800 */
        /* <DEDUP_REMOVED lines=18> */
[-C--:B--2---:R-:W-:Y:S01]  /*4fd0*/  FMUL.FTZ R26, R26, R157.reuse ;  /* 0x0000009d1a1a7220 */ /* 0x084fe20000410000 */
        /* <DEDUP_REMOVED lines=63> */
[----:B-1----:R-:W-:Y:S01]  /*53d0*/  F2FP.BF16.F32.PACK_AB R152, R203, R202 ;  /* 0x000000cacb98723e */ /* 0x002fe200000010ff */
[--C-:B------:R-:W-:Y:S01]  /*53e0*/  FFMA.FTZ R167, R167, UR6, -R209.reuse ;  /* 0x00000006a7a77c23 */ /* 0x100fe200080108d1 */
[----:B---3--:R-:W-:Y:S01]  /*53f0*/  F2FP.BF16.F32.PACK_AB R154, R205, R204 ;  /* 0x000000cccd9a723e */ /* 0x008fe200000010ff */
[----:B------:R-:W-:Y:S01]  /*5400*/  MUFU.EX2 R160, R160 ;  /* 0x000000a000a07308 */ /* 0x000fe20000000800 */
[----:B----4-:R-:W-:Y:S01]  /*5410*/  F2FP.BF16.F32.PACK_AB R153, R208, R207 ;  /* 0x000000cfd099723e */ /* 0x010fe200000010ff */
[--C-:B------:R-:W-:Y:S01]  /*5420*/  FFMA.FTZ R170, R170, UR6, -R209.reuse ;  /* 0x00000006aaaa7c23 */ /* 0x100fe200080108d1 */
[----:B-----5:R-:W-:Y:S01]  /*5430*/  F2FP.BF16.F32.PACK_AB R155, R159, R158 ;  /* 0x0000009e9f9b723e */ /* 0x020fe200000010ff */
[----:B------:R1:W-:Y:S01]  /*5440*/  BAR.SYNC.DEFER_BLOCKING R210, 0x100 ;  /* 0x000400d20000751d */ /* 0x0003e20000010000 */
        /* <DEDUP_REMOVED lines=20> */
[----:B------:R-:W-:Y:S01]  /*5590*/  FFMA.FTZ R197, R197, UR6, -R206 ;  /* 0x00000006c5c57c23 */ /* 0x000fe200080108ce */
[----:B------:R-:W-:Y:S01]  /*55a0*/  MUFU.EX2 R165, R165 ;  /* 0x000000a500a57308 */ /* 0x000fe20000000800 */
[--C-:B------:R-:W-:Y:S01]  /*55b0*/  FFMA.FTZ R194, R194, UR6, -R209.reuse ;  /* 0x00000006c2c27c23 */ /* 0x100fe200080108d1 */
[----:B------:R-:W-:Y:S01]  /*55c0*/  WARPGROUP.ARRIVE ;  /* 0x00000000000079c5 */ /* 0x000fe20000000000 */
[--C-:B------:R-:W-:Y:S01]  /*55d0*/  FFMA.FTZ R195, R195, UR6, -R209.reuse ;  /* 0x00000006c3c37c23 */ /* 0x100fe200080108d1 */
[--C-:B------:R-:W-:Y:S01]  /*55e0*/  FFMA.FTZ R198, R198, UR6, -R209.reuse ;  /* 0x00000006c6c67c23 */ /* 0x100fe200080108d1 */
[----:B------:R-:W-:Y:S01]  /*55f0*/  FFMA.FTZ R199, R199, UR6, -R209 ;  /* 0x00000006c7c77c23 */ /* 0x000fe200080108d1 */
[----:B------:R-:W-:Y:S01]  /*5600*/  FFMA.FTZ R22, R23, R22, R202 ;  /* 0x0000001617167223 */ /* 0x000fe200000100ca */
[----:B------:R-:W-:Y:S01]  /*5610*/  FFMA.FTZ R157, R157, R200, R207 ;  /* 0x000000c89d9d7223 */ /* 0x000fe200000100cf */
[----:B------:R-:W-:Y:S01]  /*5620*/  HGMMA.64x256x16.F32.BF16 R24, R152, gdesc[UR8].tnspB, R24, gsb0 ;  /* 0x43e0000898187df0 */ /* 0x000fe20008001818 */
[----:B------:R-:W-:Y:S01]  /*5630*/  MUFU.EX2 R162, R162 ;  /* 0x000000a200a27308 */ /* 0x000fe20000000800 */
[----:B------:R-:W-:Y:S01]  /*5640*/  UIADD3 UR10, UR7, 0x80, URZ ;  /* 0x00000080070a7890 */ /* 0x000fe2000fffe03f */
[----:B------:R-:W-:Y:S01]  /*5650*/  FADD.FTZ R203, R203, R22 ;  /* 0x00000016cbcb7221 */ /* 0x000fe20000010000 */
[----:B------:R-:W-:Y:S01]  /*5660*/  UMOV UR11, 0x40000040 ;  /* 0x40000040000b7882 */ /* 0x000fe20000000000 */
[----:B------:R-:W-:-:S02]  /*5670*/  FADD.FTZ R157, R208, R157 ;  /* 0x0000009dd09d7221 */ /* 0x000fc40000010000 */
[----:B------:R-:W-:Y:S02]  /*5680*/  FADD.FTZ R204, R204, R203 ;  /* 0x000000cbcccc7221 */ /* 0x000fe40000010000 */
[----:B------:R-:W3:Y:S01]  /*5690*/  MUFU.EX2 R163, R163 ;  /* 0x000000a300a37308 */ /* 0x000ee20000000800 */
[----:B------:R-:W-:Y:S01]  /*56a0*/  FADD.FTZ R158, R158, R157 ;  /* 0x0000009d9e9e7221 */ /* 0x000fe20000010000 */
[----:B------:R-:W-:-:S03]  /*56b0*/  FADD.FTZ R205, R205, R204 ;  /* 0x000000cccdcd7221 */ /* 0x000fc60000010000 */
[----:B------:R-:W-:-:S03]  /*56c0*/  FADD.FTZ R159, R159, R158 ;  /* 0x0000009e9f9f7221 */ /* 0x000fc60000010000 */
        /* <DEDUP_REMOVED lines=31> */
[----:B------:R-:W1:Y:S01]  /*58c0*/  MUFU.EX2 R195, R195 ;  /* 0x000000c300c37308 */ /* 0x000e620000000800 */
[----:B------:R-:W-:-:S02]  /*58d0*/  WARPGROUP.DEPBAR.LE gsb0, 0x0 ;  /* 0x00008000000079c5 */ /* 0x000fc40000010000 */
[----:B--2---:R-:W-:-:S05]  /*58e0*/  F2FP.BF16.F32.PACK_AB R152, R161, R160 ;  /* 0x000000a0a198723e */ /* 0x004fca00000010ff */
[----:B------:R-:W-:Y:S01]  /*58f0*/  MUFU.EX2 R198, R198 ;  /* 0x000000c600c67308 */ /* 0x000fe20000000800 */
[----:B---3--:R-:W-:Y:S01]  /*5900*/  F2FP.BF16.F32.PACK_AB R153, R163, R162 ;  /* 0x000000a2a399723e */ /* 0x008fe200000010ff */
[----:B------:R-:W-:Y:S01]  /*5910*/  FADD.FTZ R160, R160, R205 ;  /* 0x000000cda0a07221 */ /* 0x000fe20000010000 */
[----:B------:R-:W-:Y:S01]  /*5920*/  F2FP.BF16.F32.PACK_AB R154, R165, R164 ;  /* 0x000000a4a59a723e */ /* 0x000fe200000010ff */
[----:B------:R-:W-:Y:S01]  /*5930*/  FADD.FTZ R162, R162, R159 ;  /* 0x0000009fa2a27221 */ /* 0x000fe20000010000 */
[----:B----4-:R-:W-:Y:S01]  /*5940*/  F2FP.BF16.F32.PACK_AB R155, R167, R166 ;  /* 0x000000a6a79b723e */ /* 0x010fe200000010ff */
[----:B------:R-:W-:Y:S02]  /*5950*/  FADD.FTZ R161, R161, R160 ;  /* 0x000000a0a1a17221 */ /* 0x000fe40000010000 */
[----:B------:R-:W2:Y:S01]  /*5960*/  MUFU.EX2 R199, R199 ;  /* 0x000000c700c77308 */ /* 0x000ea20000000800 */
[----:B------:R-:W-:Y:S01]  /*5970*/  WARPGROUP.ARRIVE ;  /* 0x00000000000079c5 */ /* 0x000fe20000000000 */
[----:B------:R-:W-:Y:S01]  /*5980*/  FADD.FTZ R163, R163, R162 ;  /* 0x000000a2a3a37221 */ /* 0x000fe20000010000 */
[----:B------:R-:W-:-:S03]  /*5990*/  FADD.FTZ R164, R164, R161 ;  /* 0x000000a1a4a47221 */ /* 0x000fc60000010000 */
[----:B------:R-:W-:Y:S01]  /*59a0*/  FADD.FTZ R166, R166, R163 ;  /* 0x000000a3a6a67221 */ /* 0x000fe20000010000 */
[----:B------:R-:W-:Y:S01]  /*59b0*/  HGMMA.64x256x16.F32.BF16 R24, R152, gdesc[UR8].tnspB, R24, gsb0 ;  /* 0x43e0000898187df0 */ /* 0x000fe20008001818 */
[----:B------:R-:W-:Y:S01]  /*59c0*/  UIADD3 UR10, UR7, 0x100, URZ ;  /* 0x00000100070a7890 */ /* 0x000fe2000fffe03f */
[----:B------:R-:W-:Y:S01]  /*59d0*/  FADD.FTZ R165, R165, R164 ;  /* 0x000000a4a5a57221 */ /* 0x000fe20000010000 */
[----:B------:R-:W-:Y:S01]  /*59e0*/  UMOV UR11, 0x40000040 ;  /* 0x40000040000b7882 */ /* 0x000fe20000000000 */
[----:B------:R-:W-:Y:S01]  /*59f0*/  FADD.FTZ R167, R167, R166 ;  /* 0x000000a6a7a77221 */ /* 0x000fe20000010000 */
        /* <DEDUP_REMOVED lines=13> */
[----:B------:R-:W-:-:S06]  /*5ad0*/  FADD.FTZ R175, R175, R174 ;  /* 0x000000aeafaf7221 */ /* 0x000fcc0000010000 */
        /* <DEDUP_REMOVED lines=44> */
[----:B--2---:R-:W-:Y:S01]  /*5da0*/  F2FP.BF16.F32.PACK_AB R155, R199, R198 ;  /* 0x000000c6c79b723e */ /* 0x004fe200000010ff */
        /* <DEDUP_REMOVED lines=10> */
.L_x_210:
[----:B------:R-:W0:Y:S01]  /*5e50*/  S2UR UR7, SR_CgaCtaId ;  /* 0x00000000000779c3 */ /* 0x000e220000008800 */
[----:B------:R-:W-:Y:S01]  /*5e60*/  UIADD3 UR60, UR60, 0x32460, URZ ;  /* 0x000324603c3c7890 */ /* 0x000fe2000fffe03f */
[----:B------:R-:W-:Y:S02]  /*5e70*/  IMAD.MOV.U32 R205, RZ, RZ, R156 ;  /* 0x000000ffffcd7224 */ /* 0x000fe400078e009c */
[----:B------:R-:W-:Y:S01]  /*5e80*/  IMAD.MOV.U32 R23, RZ, RZ, R20 ;  /* 0x000000ffff177224 */ /* 0x000fe200078e0014 */
[----:B0-----:R-:W-:-:S09]  /*5e90*/  UPRMT UR60, UR7, 0x654, UR60 ;  /* 0x00000654073c7896 */ /* 0x001fd2000800003c */
[----:B------:R-:W-:Y:S01]  /*5ea0*/  SYNCS.ARRIVE.TRANS64.RED.A1T0 RZ, [UR60], RZ ;  /* 0x000000ffffff79a7 */ /* 0x000fe2000810043c */
[----:B------:R-:W-:Y:S05]  /*5eb0*/  @P1 BRA `(.L_x_211) ;  /* 0xffffffd800b41947 */ /* 0x000fea000383ffff */
.L_x_200:
[----:B------:R-:W0:Y:S01]  /*5ec0*/  SHFL.BFLY PT, R3, R22, 0x2, 0x1f ;  /* 0x0c401f0016037f89 */ /* 0x000e2200000e0000 */
[----:B------:R1:W-:Y:S08]  /*5ed0*/  BAR.ARV R0, 0x100 ;  /* 0x000400000000751d */ /* 0x0003f00000002000 */
[----:B------:R-:W-:Y:S06]  /*5ee0*/  BAR.ARV 0x8, 0x180 ;  /* 0x0206000000007b1d */ /* 0x000fec0000002000 */
[----:B-1----:R-:W-:Y:S01]  /*5ef0*/  IMAD.U32 R0, RZ, RZ, UR6 ;  /* 0x00000006ff007e24 */ /* 0x002fe2000f8e00ff */
[----:B------:R-:W-:Y:S01]  /*5f00*/  PLOP3.LUT P0, PT, PT, PT, PT, 0x8, 0x0 ;  /* 0x000000000000781c */ /* 0x000fe20003f0e170 */
[----:B------:R-:W1:Y:S01]  /*5f10*/  SHFL.BFLY PT, R5, R200, 0x2, 0x1f ;  /* 0x0c401f00c8057f89 */ /* 0x000e6200000e0000 */
[----:B0-----:R-:W-:-:S05]  /*5f20*/  FADD.FTZ R3, R3, R22 ;  /* 0x0000001603037221 */ /* 0x001fca0000010000 */
[----:B------:R-:W0:Y:S01]  /*5f30*/  SHFL.BFLY PT, R2, R3, 0x1, 0x1f ;  /* 0x0c201f0003027f89 */ /* 0x000e2200000e0000 */
[----:B-1----:R-:W-:-:S05]  /*5f40*/  FADD.FTZ R5, R5, R200 ;  /* 0x000000c805057221 */ /* 0x002fca0000010000 */
[----:B------:R-:W1:Y:S01]  /*5f50*/  SHFL.BFLY PT, R4, R5, 0x1, 0x1f ;  /* 0x0c201f0005047f89 */ /* 0x000e6200000e0000 */
[----:B0-----:R-:W-:Y:S01]  /*5f60*/  FADD.FTZ R8, R3, R2 ;  /* 0x0000000203087221 */ /* 0x001fe20000010000 */
[----:B------:R-:W-:Y:S02]  /*5f70*/  IMAD.MOV.U32 R2, RZ, RZ, RZ ;  /* 0x000000ffff027224 */ /* 0x000fe400078e00ff */
[----:B------:R-:W-:Y:S02]  /*5f80*/  IMAD.MOV.U32 R3, RZ, RZ, -0x800000 ;  /* 0xff800000ff037424 */ /* 0x000fe400078e00ff */
[----:B------:R-:W-:-:S13]  /*5f90*/  FSETP.NE.FTZ.AND P1, PT, R8, RZ, PT ;  /* 0x000000ff0800720b */ /* 0x000fda0003f35000 */
[----:B------:R-:W0:Y:S01]  /*5fa0*/  @P1 MUFU.LG2 R6, R8 ;  /* 0x0000000800061308 */ /* 0x000e220000000c00 */
[----:B-1----:R-:W-:Y:S01]  /*5fb0*/  FADD.FTZ R9, R5, R4 ;  /* 0x0000000405097221 */ /* 0x002fe20000010000 */
[----:B------:R-:W-:Y:S01]  /*5fc0*/  IMAD.MOV.U32 R4, RZ, RZ, RZ ;  /* 0x000000ffff047224 */ /* 0x000fe200078e00ff */
[----:B------:R-:W-:-:S03]  /*5fd0*/  MOV R5, UR6 ;  /* 0x0000000600057c02 */ /* 0x000fc60008000f00 */
[----:B------:R-:W-:Y:S02]  /*5fe0*/  FSETP.NE.FTZ.AND P2, PT, R9, RZ, PT ;  /* 0x000000ff0900720b */ /* 0x000fe40003f55000 */
[----:B------:R-:W1:Y:S01]  /*5ff0*/  @P1 MUFU.RCP R4, R8 ;  /* 0x0000000800041308 */ /* 0x000e620000001000 */
[----:B------:R-:W-:Y:S01]  /*6000*/  @P1 FMUL.FTZ R5, R5, 0.69314718246459960938 ;  /* 0x3f31721805051820 */ /* 0x000fe20000410000 */
[----:B0-----:R-:W-:-:S09]  /*6010*/  @P1 FMUL.FTZ R6, R6, 0.69314718246459960938 ;  /* 0x3f31721806061820 */ /* 0x001fd20000410000 */
[----:B------:R-:W0:Y:S01]  /*6020*/  @P2 MUFU.LG2 R7, R9 ;  /* 0x0000000900072308 */ /* 0x000e220000000c00 */
[----:B------:R-:W-:Y:S01]  /*6030*/  @P2 FMUL.FTZ R0, R0, 0.69314718246459960938 ;  /* 0x3f31721800002820 */ /* 0x000fe20000410000 */
[-C--:B-1----:R-:W-:Y:S01]  /*6040*/  FMUL.FTZ R24, R24, R4.reuse ;  /* 0x0000000418187220 */ /* 0x082fe20000410000 */
[----:B------:R-:W-:-:S05]  /*6050*/  FMUL.FTZ R25, R25, R4 ;  /* 0x0000000419197220 */ /* 0x000fca0000410000 */
[----:B------:R-:W1:Y:S01]  /*6060*/  @P2 MUFU.RCP R2, R9 ;  /* 0x0000000900022308 */ /* 0x000e620000001000 */
        /* <DEDUP_REMOVED lines=8> */
[----:B0-----:R-:W-:Y:S01]  /*60f0*/  @P2 FMUL.FTZ R7, R7, 0.69314718246459960938 ;  /* 0x3f31721807072820 */ /* 0x001fe20000410000 */
        /* <DEDUP_REMOVED lines=54> */
[----:B------:R-:W-:-:S02]  /*6460*/  IMAD.MOV.U32 R4, RZ, RZ, -0x800000 ;  /* 0xff800000ff047424 */ /* 0x000fc400078e00ff */
[-C--:B-1----:R-:W-:Y:S01]  /*6470*/  FMUL.FTZ R26, R26, R2.reuse ;  /* 0x000000021a1a7220 */ /* 0x082fe20000410000 */
        /* <DEDUP_REMOVED lines=63> */
[----:B------:R-:W-:Y:S01]  /*6870*/  @P1 FFMA.FTZ R4, R5, R20, R6 ;  /* 0x0000001405041223 */ /* 0x000fe20000010006 */
[----:B------:R-:W-:-:S07]  /*6880*/  @P2 FFMA.FTZ R3, R0, R156, R7 ;  /* 0x0000009c00032223 */ /* 0x000fce0000010007 */
.L_x_186:
[----:B------:R-:W-:Y:S05]  /*6890*/  @P0 BRA `(.L_x_212) ;  /* 0x0000002000540947 */ /* 0x000fea0003800000 */
[----:B------:R-:W2:Y:S01]  /*68a0*/  LDL R0, [R1+0x4] ;  /* 0x0000040001007983 */ /* 0x000ea20000100800 */
[----:B------:R-:W1:Y:S01]  /*68b0*/  LDC R8, c[0x0][0xce8] ;  /* 0x00033a00ff087b82 */ /* 0x000e620000000800 */
[----:B------:R-:W-:Y:S01]  /*68c0*/  ULDC.64 UR8, c[0x0][0xcd0] ;  /* 0x0003340000087ab9 */ /* 0x000fe20000000a00 */
[----:B------:R-:W-:Y:S06]  /*68d0*/  BSSY B0, `(.L_x_213) ;  /* 0x000014d000007945 */ /* 0x000fec0003800000 */
[----:B------:R-:W3:Y:S08]  /*68e0*/  S2UR UR12, SR_CTAID.Z ;  /* 0x00000000000c79c3 */ /* 0x000ef00000002700 */
[----:B------:R-:W4:Y:S08]  /*68f0*/  LDC.64 R18, c[0x0][0xcd8] ;  /* 0x00033600ff127b82 */ /* 0x000f300000000a00 */
[----:B------:R-:W-:Y:S01]  /*6900*/  BAR.SYNC.DEFER_BLOCKING 0x1, 0x100 ;  /* 0x0044000000007b1d */ /* 0x000fe20000010000 */
[----:B-1----:R-:W-:-:S07]  /*6910*/  ISETP.NE.AND P0, PT, R8, 0x1, PT ;  /* 0x000000010800780c */ /* 0x002fce0003f05270 */
[----:B------:R-:W1:Y:S01]  /*6920*/  S2UR UR11, SR_CTAID.Y ;  /* 0x00000000000b79c3 */ /* 0x000e620000002600 */
[----:B---3--:R-:W-:-:S07]  /*6930*/  USHF.R.S32.HI UR10, URZ, 0x1f, UR12 ;  /* 0x0000001f3f0a7899 */ /* 0x008fce000801140c */
[----:B------:R-:W1:Y:S08]  /*6940*/  LDC R23, c[0x0][0xd50] ;  /* 0x00035400ff177b82 */ /* 0x000e700000000800 */
[----:B------:R-:W3:Y:S08]  /*6950*/  @P0 LDC R14, c[0x0][0xcec] ;  /* 0x00033b00ff0e0b82 */ /* 0x000ef00000000800 */
[----:B------:R-:W5:Y:S08]  /*6960*/  LDC.64 R20, c[0x0][0xc40] ;  /* 0x00031000ff147b82 */ /* 0x000f700000000a00 */
[----:B------:R-:W1:Y:S08]  /*6970*/  @P0 LDC R17, c[0x0][0xcf0] ;  /* 0x00033c00ff110b82 */ /* 0x000e700000000800 */
[----:B------:R-:W1:Y:S08]  /*6980*/  @P0 LDC R22, c[0x0][0xcec] ;  /* 0x00033b00ff160b82 */ /* 0x000e700000000800 */
[----:B------:R-:W1:Y:S01]  /*6990*/  @P0 LDC R153, c[0x0][0xcf0] ;  /* 0x00033c00ff990b82 */ /* 0x000e620000000800 */
[----:B--2---:R-:W-:-:S02]  /*69a0*/  R2UR UR13, R0 ;  /* 0x00000000000d72ca */ /* 0x004fc400000e0000 */
[----:B------:R-:W2:Y:S11]  /*69b0*/  S2R R0, SR_TID.X ;  /* 0x0000000000007919 */ /* 0x000eb60000002100 */
[----:B------:R-:W-:-:S02]  /*69c0*/  USHF.R.S32.HI UR7, URZ, 0x1f, UR13 ;  /* 0x0000001f3f077899 */ /* 0x000fc4000801140d */
[----:B------:R-:W-:Y:S02]  /*69d0*/  UIMAD.WIDE.U32 UR4, UR13, UR8, URZ ;  /* 0x000000080d0472a5 */ /* 0x000fe4000f8e003f */
[----:B------:R-:W-:-:S04]  /*69e0*/  UIMAD UR6, UR7, UR8, URZ ;  /* 0x00000008070672a4 */ /* 0x000fc8000f8e023f */
[----:B------:R-:W-:-:S03]  /*69f0*/  UIMAD UR6, UR13, UR9, UR6 ;  /* 0x000000090d0672a4 */ /* 0x000fc6000f8e0206 */
[----:B------:R-:W-:Y:S01]  /*6a00*/  ULDC.64 UR8, c[0x0][0xc38] ;  /* 0x00030e0000087ab9 */ /* 0x000fe20000000a00 */
[----:B------:R-:W-:Y:S02]  /*6a10*/  UIADD3 UR6, UR5, UR6, URZ ;  /* 0x0000000605067290 */ /* 0x000fe4000fffe03f */
[----:B------:R-:W-:Y:S01]  /*6a20*/  UIMAD UR7, UR7, UR8, URZ ;  /* 0x00000008070772a4 */ /* 0x000fe2000f8e023f */
[----:B--2---:R-:W-:-:S05]  /*6a30*/  VIADD R12, R0, 0xffffff80 ;  /* 0xffffff80000c7836 */ /* 0x004fca0000000000 */
[----:B------:R-:W-:-:S04]  /*6a40*/  SHF.R.S32.HI R7, RZ, 0x1f, R12 ;  /* 0x0000001fff077819 */ /* 0x000fc8000001140c */
[CC--:B0-----:R-:W-:Y:S02]  /*6a50*/  LEA.HI R2, R7.reuse, R12.reuse, RZ, 0x7 ;  /* 0x0000000c07027211 */ /* 0x0c1fe400078f38ff */
[----:B------:R-:W-:Y:S02]  /*6a60*/  LEA.HI R7, R7, R12, RZ, 0x2 ;  /* 0x0000000c07077211 */ /* 0x000fe400078f10ff */
[----:B------:R-:W-:Y:S02]  /*6a70*/  LOP3.LUT R5, R2, 0xffffff80, RZ, 0xc0, !PT ;  /* 0xffffff8002057812 */ /* 0x000fe400078ec0ff */
[----:B------:R-:W-:Y:S02]  /*6a80*/  SHF.R.S32.HI R9, RZ, 0x7, R2 ;  /* 0x00000007ff097819 */ /* 0x000fe40000011402 */
[----:B------:R-:W-:Y:S01]  /*6a90*/  LOP3.LUT R7, R7, 0xfffffffc, RZ, 0xc0, !PT ;  /* 0xfffffffc07077812 */ /* 0x000fe200078ec0ff */
[----:B------:R-:W-:Y:S01]  /*6aa0*/  IMAD.IADD R0, R12, 0x1, -R5 ;  /* 0x000000010c007824 */ /* 0x000fe200078e0a05 */
[----:B------:R-:W-:-:S03]  /*6ab0*/  LEA.HI R2, R2, R9, RZ, 0x1 ;  /* 0x0000000902027211 */ /* 0x000fc600078f08ff */
[----:B------:R-:W-:Y:S01]  /*6ac0*/  IMAD.IADD R7, R12, 0x1, -R7 ;  /* 0x000000010c077824 */ /* 0x000fe200078e0a07 */
[----:B------:R-:W-:Y:S02]  /*6ad0*/  SHF.R.S32.HI R13, RZ, 0x1f, R0 ;  /* 0x0000001fff0d7819 */ /* 0x000fe40000011400 */
[----:B------:R-:W-:Y:S02]  /*6ae0*/  LOP3.LUT R2, R2, 0x3fffffe, RZ, 0xc0, !PT ;  /* 0x03fffffe02027812 */ /* 0x000fe400078ec0ff */
[----:B------:R-:W-:Y:S02]  /*6af0*/  LEA.HI R10, R13, R0, RZ, 0x2 ;  /* 0x000000000d0a7211 */ /* 0x000fe400078f10ff */
[----:B------:R-:W-:Y:S02]  /*6b00*/  IADD3 R2, R9, -R2, RZ ;  /* 0x8000000209027210 */ /* 0x000fe40007ffe0ff */
[--C-:B------:R-:W-:Y:S01]  /*6b10*/  SHF.R.S32.HI R5, RZ, 0x2, R10.reuse ;  /* 0x00000002ff057819 */ /* 0x100fe2000001140a */
[----:B------:R-:W0:Y:S01]  /*6b20*/  S2R R9, SR_CTAID.X ;  /* 0x0000000000097919 */ /* 0x000e220000002500 */
[----:B------:R-:W-:-:S02]  /*6b30*/  SHF.R.S32.HI R6, RZ, 0x1f, R10 ;  /* 0x0000001fff067819 */ /* 0x000fc4000001140a */
[----:B------:R-:W-:Y:S02]  /*6b40*/  LEA.HI R11, R7, R7, RZ, 0x1 ;  /* 0x00000007070b7211 */ /* 0x000fe400078f08ff */
[----:B------:R-:W-:Y:S02]  /*6b50*/  LEA.HI R6, R6, R5, RZ, 0x3 ;  /* 0x0000000506067211 */ /* 0x000fe400078f18ff */
[----:B------:R-:W-:Y:S02]  /*6b60*/  LOP3.LUT R12, R11, 0x1ffffffe, RZ, 0xc0, !PT ;  /* 0x1ffffffe0b0c7812 */ /* 0x000fe400078ec0ff */
[----:B------:R-:W-:-:S03]  /*6b70*/  LOP3.LUT R6, R6, 0xfffffff8, RZ, 0xc0, !PT ;  /* 0xfffffff806067812 */ /* 0x000fc600078ec0ff */
[----:B------:R-:W-:Y:S02]  /*6b80*/  IMAD.IADD R11, R7, 0x1, -R12 ;  /* 0x00000001070b7824 */ /* 0x000fe400078e0a0c */
[----:B------:R-:W-:Y:S01]  /*6b90*/  IMAD.IADD R6, R5, 0x1, -R6 ;  /* 0x0000000105067824 */ /* 0x000fe200078e0a06 */
[----:B------:R-:W-:Y:S01]  /*6ba0*/  LEA.HI R5, R13, R0, RZ, 0x5 ;  /* 0x000000000d057211 */ /* 0x000fe200078f28ff */
[----:B------:R-:W-:Y:S01]  /*6bb0*/  IMAD.U32 R7, RZ, RZ, UR5 ;  /* 0x00000005ff077e24 */ /* 0x000fe2000f8e00ff */
[----:B------:R-:W-:Y:S01]  /*6bc0*/  MOV R7, UR6 ;  /* 0x0000000600077c02 */ /* 0x000fe20008000f00 */
[----:B------:R-:W-:Y:S01]  /*6bd0*/  UIMAD UR6, UR13, UR9, UR7 ;  /* 0x000000090d0672a4 */ /* 0x000fe2000f8e0207 */
[----:B------:R-:W-:Y:S01]  /*6be0*/  SHF.R.S32.HI R5, RZ, 0x5, R5 ;  /* 0x00000005ff057819 */ /* 0x000fe20000011405 */
[----:B----4-:R-:W-:-:S04]  /*6bf0*/  IMAD R12, R18, UR10, RZ ;  /* 0x0000000a120c7c24 */ /* 0x010fc8000f8e02ff */
[----:B------:R-:W-:Y:S02]  /*6c00*/  IMAD R5, R5, 0x10, R6 ;  /* 0x0000001005057824 */ /* 0x000fe400078e0206 */
[----:B------:R-:W-:Y:S01]  /*6c10*/  IMAD.U32 R6, RZ, RZ, UR4 ;  /* 0x00000004ff067e24 */ /* 0x000fe2000f8e00ff */
[----:B------:R-:W-:Y:S01]  /*6c20*/  UIMAD.WIDE.U32 UR4, UR13, UR8, URZ ;  /* 0x000000080d0472a5 */ /* 0x000fe2000f8e003f */
[----:B------:R-:W-:Y:S02]  /*6c30*/  IMAD R16, R2, 0x40, R5 ;  /* 0x0000004002107824 */ /* 0x000fe400078e0205 */
[----:B------:R-:W-:Y:S01]  /*6c40*/  IMAD.WIDE.U32 R6, R18, UR12, R6 ;  /* 0x0000000c12067c25 */ /* 0x000fe2000f8e0006 */
[----:B------:R-:W-:Y:S01]  /*6c50*/  UIADD3 UR6, UR5, UR6, URZ ;  /* 0x0000000605067290 */ /* 0x000fe2000fffe03f */
[----:B------:R-:W-:Y:S02]  /*6c60*/  ULDC.64 UR8, c[0x0][0xc28] ;  /* 0x00030a0000087ab9 */ /* 0x000fe40000000a00 */
[----:B------:R-:W-:-:S02]  /*6c70*/  IMAD R2, R11, 0x8, R16 ;  /* 0x000000080b027824 */ /* 0x000fc400078e0210 */
[----:B------:R-:W-:Y:S02]  /*6c80*/  IMAD R18, RZ, RZ, -UR13 ;  /* 0x8000000dff127e24 */ /* 0x000fe4000f8e02ff */
[----:B0-----:R-:W-:Y:S02]  /*6c90*/  IMAD R5, R9, 0x80, R2 ;  /* 0x0000008009057824 */ /* 0x001fe400078e0202 */
[----:B------:R-:W-:Y:S01]  /*6ca0*/  IMAD.U32 R13, RZ, RZ, UR5 ;  /* 0x00000005ff0d7e24 */ /* 0x000fe2000f8e00ff */
[----:B------:R-:W-:Y:S01]  /*6cb0*/  MOV R13, UR6 ;  /* 0x00000006000d7c02 */ /* 0x000fe20008000f00 */
[----:B---3--:R-:W-:Y:S01]  /*6cc0*/  @P0 IMAD.HI.U32 R2, R5, R14, RZ ;  /* 0x0000000e05020227 */ /* 0x008fe200078e00ff */
[----:B------:R-:W-:-:S03]  /*6cd0*/  ULDC.64 UR6, c[0x0][0xc48] ;  /* 0x0003120000067ab9 */ /* 0x000fc60000000a00 */
[----:B------:R-:W-:Y:S02]  /*6ce0*/  IMAD R15, R19, UR12, R12 ;  /* 0x0000000c130f7c24 */ /* 0x000fe4000f8e020c */
[C---:B-----5:R-:W-:Y:S02]  /*6cf0*/  IMAD R14, R20.reuse, UR10, RZ ;  /* 0x0000000a140e7c24 */ /* 0x060fe4000f8e02ff */
[----:B-1----:R-:W-:Y:S02]  /*6d00*/  IMAD R23, R23, R18, UR11 ;  /* 0x0000000b17177e24 */ /* 0x002fe4000f8e0212 */
[----:B------:R-:W-:Y:S01]  /*6d10*/  IMAD.U32 R12, RZ, RZ, UR4 ;  /* 0x00000004ff0c7e24 */ /* 0x000fe2000f8e00ff */
[----:B------:R-:W-:Y:S01]  /*6d20*/  ULDC.64 UR4, c[0x0][0xce0] ;  /* 0x0003380000047ab9 */ /* 0x000fe20000000a00 */
[----:B------:R-:W-:Y:S01]  /*6d30*/  IMAD.MOV.U32 R11, RZ, RZ, R5 ;  /* 0x000000ffff0b7224 */ /* 0x000fe200078e0005 */
[----:B------:R-:W-:Y:S01]  /*6d40*/  @P0 SHF.R.U32.HI R11, RZ, R17, R2 ;  /* 0x00000011ff0b0219 */ /* 0x000fe20000011602 */
[----:B------:R-:W-:Y:S01]  /*6d50*/  IMAD R17, R21, UR12, R14 ;  /* 0x0000000c15117c24 */ /* 0x000fe2000f8e020e */
[----:B------:R-:W-:Y:S01]  /*6d60*/  SHF.R.S32.HI R14, RZ, 0x1f, R23 ;  /* 0x0000001fff0e7819 */ /* 0x000fe20000011417 */
[----:B------:R-:W-:-:S04]  /*6d70*/  IMAD.WIDE.U32 R12, R20, UR12, R12 ;  /* 0x0000000c140c7c25 */ /* 0x000fc8000f8e000c */
[----:B------:R-:W-:Y:S02]  /*6d80*/  IMAD.IADD R7, R7, 0x1, R15 ;  /* 0x0000000107077824 */ /* 0x000fe400078e020f */
[----:B------:R-:W-:-:S04]  /*6d90*/  @P0 IMAD.HI.U32 R22, R5, R22, RZ ;  /* 0x0000001605160227 */ /* 0x000fc800078e00ff */
[----:B------:R-:W-:Y:S02]  /*6da0*/  IMAD.IADD R13, R13, 0x1, R17 ;  /* 0x000000010d0d7824 */ /* 0x000fe400078e0211 */
[----:B------:R-:W-:Y:S02]  /*6db0*/  IMAD R17, R14, UR6, RZ ;  /* 0x000000060e117c24 */ /* 0x000fe4000f8e02ff */
[----:B------:R-:W-:-:S04]  /*6dc0*/  IMAD.WIDE.U32 R6, R23, UR4, R6 ;  /* 0x0000000417067c25 */ /* 0x000fc8000f8e0006 */
[----:B------:R-:W-:Y:S01]  /*6dd0*/  IMAD.MOV.U32 R15, RZ, RZ, R5 ;  /* 0x000000ffff0f7224 */ /* 0x000fe200078e0005 */
[----:B------:R-:W-:Y:S01]  /*6de0*/  @P0 SHF.R.U32.HI R15, RZ, R153, R22 ;  /* 0x00000099ff0f0219 */ /* 0x000fe20000011616 */
[----:B------:R-:W-:Y:S01]  /*6df0*/  IMAD R2, R14, UR4, RZ ;  /* 0x000000040e027c24 */ /* 0x000fe2000f8e02ff */
[----:B------:R-:W-:Y:S01]  /*6e00*/  IADD3 R6, P0, R11, R6, RZ ;  /* 0x000000060b067210 */ /* 0x000fe20007f1e0ff */
[C---:B------:R-:W-:Y:S01]  /*6e10*/  IMAD R19, R23.reuse, UR7, R17 ;  /* 0x0000000717137c24 */ /* 0x040fe2000f8e0211 */
[----:B------:R-:W-:Y:S01]  /*6e20*/  SHF.R.S32.HI R17, RZ, 0x1f, R11 ;  /* 0x0000001fff117819 */ /* 0x000fe2000001140b */
[----:B------:R-:W-:Y:S01]  /*6e30*/  IMAD R14, R23, UR5, R2 ;  /* 0x00000005170e7c24 */ /* 0x000fe2000f8e0202 */
[--C-:B------:R-:W-:Y:S01]  /*6e40*/  SHF.R.S32.HI R2, RZ, 0x1f, R15.reuse ;  /* 0x0000001fff027819 */ /* 0x100fe2000001140f */
[----:B------:R-:W-:Y:S01]  /*6e50*/  ULDC.64 UR4, c[0x0][0xc30] ;  /* 0x00030c0000047ab9 */ /* 0x000fe20000000a00 */
[----:B------:R-:W-:Y:S01]  /*6e60*/  IADD3 R11, -R11, RZ, RZ ;  /* 0x000000ff0b0b7210 */ /* 0x000fe20007ffe1ff */
[----:B------:R-:W-:Y:S01]  /*6e70*/  IMAD.MOV R18, RZ, RZ, -R15 ;  /* 0x000000ffff127224 */ /* 0x000fe200078e0a0f */
[----:B------:R-:W-:Y:S01]  /*6e80*/  IADD3.X R7, R17, R7, R14, P0, !PT ;  /* 0x0000000711077210 */ /* 0x000fe200007fe40e */
[----:B------:R-:W-:-:S02]  /*6e90*/  IMAD R2, R2, UR4, RZ ;  /* 0x0000000402027c24 */ /* 0x000fc4000f8e02ff */
[----:B------:R-:W-:Y:S02]  /*6ea0*/  IMAD R11, R8, R11, R5 ;  /* 0x0000000b080b7224 */ /* 0x000fe400078e0205 */
[----:B------:R-:W-:Y:S01]  /*6eb0*/  IMAD.WIDE.U32 R12, R23, UR6, R12 ;  /* 0x00000006170c7c25 */ /* 0x000fe2000f8e000c */
[----:B------:R-:W-:-:S03]  /*6ec0*/  ULDC.64 UR6, c[0x0][0xcc8] ;  /* 0x0003320000067ab9 */ /* 0x000fc60000000a00 */
[----:B------:R-:W-:Y:S02]  /*6ed0*/  IMAD R5, R8, R18, R5 ;  /* 0x0000001208057224 */ /* 0x000fe400078e0205 */
[----:B------:R-:W-:Y:S01]  /*6ee0*/  IMAD R17, R15, UR5, R2 ;  /* 0x000000050f117c24 */ /* 0x000fe2000f8e0202 */
[----:B------:R-:W-:Y:S01]  /*6ef0*/  SHF.R.S32.HI R2, RZ, 0x1f, R11 ;  /* 0x0000001fff027819 */ /* 0x000fe2000001140b */
[----:B------:R-:W-:Y:S01]  /*6f00*/  IMAD.IADD R13, R13, 0x1, R19 ;  /* 0x000000010d0d7824 */ /* 0x000fe200078e0213 */
[----:B------:R-:W-:Y:S01]  /*6f10*/  SHF.R.S32.HI R14, RZ, 0x1f, R5 ;  /* 0x0000001fff0e7819 */ /* 0x000fe20000011405 */
[----:B------:R-:W0:Y:S01]  /*6f20*/  S2UR UR5, SR_CgaCtaId ;  /* 0x00000000000579c3 */ /* 0x000e220000008800 */
[----:B------:R-:W-:-:S04]  /*6f30*/  IMAD.WIDE.U32 R6, R11, UR6, R6 ;  /* 0x000000060b067c25 */ /* 0x000fc8000f8e0006 */
[----:B------:R-:W-:Y:S01]  /*6f40*/  IMAD.WIDE.U32 R12, R15, UR4, R12 ;  /* 0x000000040f0c7c25 */ /* 0x000fe2000f8e000c */
[----:B------:R-:W-:-:S03]  /*6f50*/  UMOV UR4, 0x400 ;  /* 0x0000040000047882 */ /* 0x000fc60000000000 */
[----:B------:R-:W-:Y:S02]  /*6f60*/  IMAD R2, R2, UR6, RZ ;  /* 0x0000000602027c24 */ /* 0x000fe4000f8e02ff */
[----:B------:R-:W-:Y:S02]  /*6f70*/  IMAD.IADD R13, R13, 0x1, R17 ;  /* 0x000000010d0d7824 */ /* 0x000fe400078e0211 */
[----:B------:R-:W-:Y:S02]  /*6f80*/  IMAD R14, R14, UR8, RZ ;  /* 0x000000080e0e7c24 */ /* 0x000fe4000f8e02ff */
[----:B------:R-:W-:Y:S01]  /*6f90*/  IMAD R15, R11, UR7, R2 ;  /* 0x000000070b0f7c24 */ /* 0x000fe2000f8e0202 */
[----:B------:R-:W-:Y:S01]  /*6fa0*/  ULDC.64 UR6, c[0x0][0xca8] ;  /* 0x00032a0000067ab9 */ /* 0x000fe20000000a00 */
[C---:B------:R-:W-:Y:S01]  /*6fb0*/  IMAD R11, R5.reuse, UR9, R14 ;  /* 0x00000009050b7c24 */ /* 0x040fe2000f8e020e */
[----:B------:R-:W-:Y:S01]  /*6fc0*/  LEA R17, P0, R6, UR6, 0x2 ;  /* 0x0000000606117c11 */ /* 0x000fe2000f8010ff */
[----:B------:R-:W-:Y:S01]  /*6fd0*/  IMAD.WIDE.U32 R12, R5, UR8, R12 ;  /* 0x00000008050c7c25 */ /* 0x000fe2000f8e000c */
[----:B------:R-:W-:Y:S01]  /*6fe0*/  ULDC.64 UR8, c[0x0][0xc00] ;  /* 0x0003000000087ab9 */ /* 0x000fe20000000a00 */
[----:B------:R-:W-:-:S02]  /*6ff0*/  ULDC UR6, c[0x0][0xb88] ;  /* 0x0002e20000067ab9 */ /* 0x000fc40000000800 */
[----:B------:R-:W-:Y:S01]  /*7000*/  IMAD.IADD R7, R7, 0x1, R15 ;  /* 0x0000000107077824 */ /* 0x000fe200078e020f */
[----:B------:R-:W-:Y:S01]  /*7010*/  LEA R2, P1, R12, UR8, 0x2 ;  /* 0x000000080c027c11 */ /* 0x000fe2000f8210ff */
[----:B------:R-:W-:Y:S01]  /*7020*/  IMAD.IADD R5, R13, 0x1, R11 ;  /* 0x000000010d057824 */ /* 0x000fe200078e020b */
[----:B------:R-:W-:Y:S01]  /*7030*/  SHFL.IDX PT, R14, R17, 0x1, 0x1c1f ;  /* 0x003c1f00110e7f89 */ /* 0x000fe200000e0000 */
[----:B------:R-:W-:Y:S01]  /*7040*/  LEA R11, R9, R16, 0x7 ;  /* 0x00000010090b7211 */ /* 0x000fe200078e38ff */
[----:B0-----:R-:W-:Y:S01]  /*7050*/  ULEA UR4, UR5, UR4, 0x18 ;  /* 0x0000000405047291 */ /* 0x001fe2000f8ec03f */
[----:B------:R-:W-:Y:S01]  /*7060*/  LEA.HI.X R18, R6, UR7, R7, 0x2, P0 ;  /* 0x0000000706127c11 */ /* 0x000fe200080f1407 */
[----:B------:R-:W-:Y:S01]  /*7070*/  IMAD R8, R8, UR6, RZ ;  /* 0x0000000608087c24 */ /* 0x000fe2000f8e02ff */
[----:B------:R-:W-:Y:S01]  /*7080*/  LEA.HI.X R5, R12, UR9, R5, 0x2, P1 ;  /* 0x000000090c057c11 */ /* 0x000fe200088f1405 */
[C---:B------:R-:W-:Y:S01]  /*7090*/  VIADD R9, R11.reuse, 0x8 ;  /* 0x000000080b097836 */ /* 0x040fe20000000000 */
[----:B------:R0:W-:Y:S01]  /*70a0*/  SHFL.IDX PT, R12, R17, RZ, 0x1c1f ;  /* 0x001c1fff110c7589 */ /* 0x0001e200000e0000 */
[----:B------:R-:W-:Y:S01]  /*70b0*/  LOP3.LUT P0, RZ, R0, 0x3, RZ, 0xc0, !PT ;  /* 0x0000000300ff7812 */ /* 0x000fe2000780c0ff */
[----:B------:R-:W-:Y:S01]  /*70c0*/  UIADD3 UR4, UR4, 0x32420, URZ ;  /* 0x0003242004047890 */ /* 0x000fe2000fffe03f */
[CC--:B------:R-:W-:Y:S01]  /*70d0*/  ISETP.GE.AND P2, PT, R11.reuse, R8.reuse, PT ;  /* 0x000000080b00720c */ /* 0x0c0fe20003f46270 */
[----:B------:R-:W1:Y:S01]  /*70e0*/  SHFL.IDX PT, R13, R18, RZ, 0x1c1f ;  /* 0x001c1fff120d7589 */ /* 0x000e6200000e0000 */
[-C--:B------:R-:W-:Y:S01]  /*70f0*/  ISETP.GE.OR P1, PT, R11, R8.reuse, P0 ;  /* 0x000000080b00720c */ /* 0x080fe20000726670 */
[----:B------:R-:W-:Y:S01]  /*7100*/  UPRMT UR4, URZ, 0x654, UR4 ;  /* 0x000006543f047896 */ /* 0x000fe20008000004 */
[----:B------:R-:W-:Y:S01]  /*7110*/  ISETP.GE.OR P0, PT, R9, R8, P0 ;  /* 0x000000080900720c */ /* 0x000fe20000706670 */
[----:B------:R-:W2:Y:S01]  /*7120*/  SHFL.IDX PT, R15, R18, 0x1, 0x1c1f ;  /* 0x003c1f00120f7f89 */ /* 0x000ea200000e0000 */
[----:B0-----:R-:W-:-:S03]  /*7130*/  LOP3.LUT R17, R10, 0x7ffffffc, RZ, 0xc0, !PT ;  /* 0x7ffffffc0a117812 */ /* 0x001fc600078ec0ff */
[----:B------:R0:W3:Y:S02]  /*7140*/  SHFL.IDX PT, R6, R2, RZ, 0x1c1f ;  /* 0x001c1fff02067589 */ /* 0x0000e400000e0000 */
[----:B------:R-:W-:Y:S01]  /*7150*/  IMAD.IADD R0, R0, 0x1, -R17 ;  /* 0x0000000100007824 */ /* 0x000fe200078e0a11 */
[----:B------:R-:W-:Y:S01]  /*7160*/  SYNCS.ARRIVE.TRANS64.RED.A1T0 RZ, [UR4], RZ ;  /* 0x000000ffffff79a7 */ /* 0x000fe20008100404 */
[----:B------:R0:W4:Y:S02]  /*7170*/  SHFL.IDX PT, R7, R5, RZ, 0x1c1f ;  /* 0x001c1fff05077589 */ /* 0x00012400000e0000 */
[----:B------:R-:W-:Y:S02]  /*7180*/  IMAD.SHL.U32 R0, R0, 0x2, RZ ;  /* 0x0000000200007824 */ /* 0x000fe400078e00ff */
[----:B-1----:R0:W-:Y:S04]  /*7190*/  @!P1 ST.E desc[UR36][R12.64], R4 ;  /* 0x000000040c009985 */ /* 0x0021e8000c101924 */
[----:B--2---:R0:W-:Y:S01]  /*71a0*/  @!P0 ST.E desc[UR36][R14.64], R3 ;  /* 0x000000030e008985 */ /* 0x0041e2000c101924 */
[----:B------:R-:W-:Y:S05]  /*71b0*/  @P2 BRA `(.L_x_214) ;  /* 0x0000000800f82947 */ /* 0x000fea0003800000 */
[C---:B0-----:R-:W-:Y:S01]  /*71c0*/  VIADD R3, R0.reuse, 0x8 ;  /* 0x0000000800037836 */ /* 0x041fe20000000000 */
[----:B------:R-:W-:Y:S01]  /*71d0*/  ULDC UR4, c[0x0][0xbc8] ;  /* 0x0002f20000047ab9 */ /* 0x000fe20000000800 */
[C---:B------:R-:W-:Y:S01]  /*71e0*/  VIADD R4, R0.reuse, 0x10 ;  /* 0x0000001000047836 */ /* 0x040fe20000000000 */
[C---:B------:R-:W-:Y:S01]  /*71f0*/  IADD3 R10, R0.reuse, 0x18, RZ ;  /* 0x00000018000a7810 */ /* 0x040fe20007ffe0ff */
[C---:B------:R-:W-:Y:S01]  /*7200*/  VIADD R18, R0.reuse, 0x20 ;  /* 0x0000002000127836 */ /* 0x040fe20000000000 */
[----:B------:R-:W-:Y:S01]  /*7210*/  ISETP.GE.AND P3, PT, R3, UR4, PT ;  /* 0x0000000403007c0c */ /* 0x000fe2000bf66270 */
[----:B------:R-:W-:Y:S01]  /*7220*/  VIADD R19, R0, 0x28 ;  /* 0x0000002800137836 */ /* 0x000fe20000000000 */
[----:B------:R-:W-:Y:S01]  /*7230*/  ISETP.GE.AND P4, PT, R4, UR4, PT ;  /* 0x0000000404007c0c */ /* 0x000fe2000bf86270 */
[----:B------:R-:W-:Y:S01]  /*7240*/  VIADD R20, R0, 0x40 ;  /* 0x0000004000147836 */ /* 0x000fe20000000000 */
[----:B------:R-:W-:Y:S01]  /*7250*/  ISETP.GE.AND P5, PT, R10, UR4, PT ;  /* 0x000000040a007c0c */ /* 0x000fe2000bfa6270 */
[C---:B------:R-:W-:Y:S01]  /*7260*/  VIADD R22, R0.reuse, 0x50 ;  /* 0x0000005000167836 */ /* 0x040fe20000000000 */
[C---:B------:R-:W-:Y:S01]  /*7270*/  ISETP.GE.AND P2, PT, R0.reuse, UR4, PT ;  /* 0x0000000400007c0c */ /* 0x040fe2000bf46270 */
        /* <DEDUP_REMOVED lines=70> */
[----:B-1----:R-:W-:Y:S01]  /*76e0*/  @!P0 LOP3.LUT R13, R24, 0xfffffffe, RZ, 0xc0, !PT ;  /* 0xfffffffe180d8812 */ /* 0x002fe200078ec0ff */
[----:B------:R-:W-:Y:S01]  /*76f0*/  VIADD R24, R0, 0x98 ;  /* 0x0000009800187836 */ /* 0x000fe20000000000 */
        /* <DEDUP_REMOVED lines=10> */
[----:B--2---:R-:W-:Y:S02]  /*77a0*/  @!P6 LOP3.LUT R15, R4, 0xfffffffe, RZ, 0xc0, !PT ;  /* 0xfffffffe040fe812 */ /* 0x004fe400078ec0ff */
[----:B---3--:R-:W-:Y:S01]  /*77b0*/  @!P5 LOP3.LUT R17, R20, 0xfffffffe, RZ, 0xc0, !PT ;  /* 0xfffffffe1411d812 */ /* 0x008fe200078ec0ff */
[----:B------:R-:W-:Y:S01]  /*77c0*/  VIADD R20, R0, 0xb0 ;  /* 0x000000b000147836 */ /* 0x000fe20000000000 */
[----:B------:R-:W-:Y:S02]  /*77d0*/  @!P4 LOP3.LUT R21, R21, 0xfffffffe, RZ, 0xc0, !PT ;  /* 0xfffffffe1515c812 */ /* 0x000fe400078ec0ff */
[----:B----4-:R-:W-:Y:S01]  /*77e0*/  @!P3 LOP3.LUT R19, R22, 0xfffffffe, RZ, 0xc0, !PT ;  /* 0xfffffffe1613b812 */ /* 0x010fe200078ec0ff */
[----:B------:R-:W-:Y:S01]  /*77f0*/  VIADD R22, R0, 0xc0 ;  /* 0x000000c000167836 */ /* 0x000fe20000000000 */
[----:B------:R-:W-:Y:S01]  /*7800*/  ISETP.GE.AND P0, PT, R23, UR4, PT ;  /* 0x0000000417007c0c */ /* 0x000fe2000bf06270 */
[----:B0-----:R-:W-:Y:S01]  /*7810*/  @!P2 IMAD.WIDE R10, R3, 0x4, R6 ;  /* 0x00000004030aa825 */ /* 0x001fe200078e0206 */
[----:B------:R-:W-:-:S02]  /*7820*/  ISETP.GE.AND P1, PT, R24, UR4, PT ;  /* 0x0000000418007c0c */ /* 0x000fc4000bf26270 */
[C---:B------:R-:W-:Y:S01]  /*7830*/  IADD3 R4, R0.reuse, 0xa8, RZ ;  /* 0x000000a800047810 */ /* 0x040fe20007ffe0ff */
[----:B------:R-:W-:Y:S01]  /*7840*/  VIADD R3, R0, 0xa0 ;  /* 0x000000a000037836 */ /* 0x000fe20000000000 */
[----:B------:R0:W-:Y:S01]  /*7850*/  @!P2 ST.E.64 desc[UR36][R10.64], R76 ;  /* 0x0000004c0a00a985 */ /* 0x0001e2000c101b24 */
[----:B-1----:R-:W-:-:S03]  /*7860*/  @!P6 IMAD.WIDE R12, R15, 0x4, R6 ;  /* 0x000000040f0ce825 */ /* 0x002fc600078e0206 */
[----:B------:R-:W-:Y:S01]  /*7870*/  ISETP.GE.AND P2, PT, R3, UR4, PT ;  /* 0x0000000403007c0c */ /* 0x000fe2000bf46270 */
[--C-:B------:R-:W-:Y:S01]  /*7880*/  @!P5 IMAD.WIDE R14, R17, 0x4, R6.reuse ;  /* 0x00000004110ed825 */ /* 0x100fe200078e0206 */
[----:B------:R1:W-:Y:S01]  /*7890*/  @!P6 ST.E.64 desc[UR36][R12.64], R80 ;  /* 0x000000500c00e985 */ /* 0x0003e2000c101b24 */
[----:B------:R-:W-:Y:S02]  /*78a0*/  ISETP.GE.AND P6, PT, R22, UR4, PT ;  /* 0x0000000416007c0c */ /* 0x000fe4000bfc6270 */
[--C-:B------:R-:W-:Y:S01]  /*78b0*/  @!P4 IMAD.WIDE R16, R21, 0x4, R6.reuse ;  /* 0x000000041510c825 */ /* 0x100fe200078e0206 */
[----:B------:R2:W-:Y:S01]  /*78c0*/  @!P5 ST.E.64 desc[UR36][R14.64], R84 ;  /* 0x000000540e00d985 */ /* 0x0005e2000c101b24 */
[----:B------:R-:W-:Y:S02]  /*78d0*/  @!P0 LEA.HI R23, R23, R23, RZ, 0x1 ;  /* 0x0000001717178211 */ /* 0x000fe400078f08ff */
[----:B------:R-:W-:Y:S01]  /*78e0*/  @!P3 IMAD.WIDE R18, R19, 0x4, R6 ;  /* 0x000000041312b825 */ /* 0x000fe200078e0206 */
[----:B------:R3:W-:Y:S01]  /*78f0*/  @!P4 ST.E.64 desc[UR36][R16.64], R88 ;  /* 0x000000581000c985 */ /* 0x0007e2000c101b24 */
[----:B------:R-:W-:-:S02]  /*7900*/  ISETP.GE.AND P4, PT, R20, UR4, PT ;  /* 0x0000000414007c0c */ /* 0x000fc4000bf86270 */
[----:B------:R-:W-:Y:S01]  /*7910*/  VIADD R21, R0, 0xb8 ;  /* 0x000000b800157836 */ /* 0x000fe20000000000 */
[----:B------:R4:W-:Y:S01]  /*7920*/  @!P3 ST.E.64 desc[UR36][R18.64], R92 ;  /* 0x0000005c1200b985 */ /* 0x0009e2000c101b24 */
[----:B------:R-:W-:Y:S02]  /*7930*/  ISETP.GE.AND P3, PT, R4, UR4, PT ;  /* 0x0000000404007c0c */ /* 0x000fe4000bf66270 */
[----:B------:R-:W-:Y:S02]  /*7940*/  @!P1 LEA.HI R24, R24, R24, RZ, 0x1 ;  /* 0x0000001818189211 */ /* 0x000fe400078f08ff */
[----:B------:R-:W-:Y:S02]  /*7950*/  ISETP.GE.AND P5, PT, R21, UR4, PT ;  /* 0x0000000415007c0c */ /* 0x000fe4000bfa6270 */
[----:B------:R-:W-:Y:S02]  /*7960*/  @!P2 LEA.HI R3, R3, R3, RZ, 0x1 ;  /* 0x000000030303a211 */ /* 0x000fe400078f08ff */
[----:B0-----:R-:W-:-:S02]  /*7970*/  @!P0 LOP3.LUT R11, R23, 0xfffffffe, RZ, 0xc0, !PT ;  /* 0xfffffffe170b8812 */ /* 0x001fc400078ec0ff */
        /* <DEDUP_REMOVED lines=9> */
[----:B--2---:R-:W-:Y:S01]  /*7a10*/  @!P2 IMAD.WIDE R14, R3, 0x4, R6 ;  /* 0x00000004030ea825 */ /* 0x004fe200078e0206 */
[----:B---3--:R-:W-:Y:S01]  /*7a20*/  @!P3 LOP3.LUT R17, R4, 0xfffffffe, RZ, 0xc0, !PT ;  /* 0xfffffffe0411b812 */ /* 0x008fe200078ec0ff */
[----:B------:R1:W-:Y:S01]  /*7a30*/  @!P1 ST.E.64 desc[UR36][R12.64], R100 ;  /* 0x000000640c009985 */ /* 0x0003e2000c101b24 */
[----:B----4-:R-:W-:Y:S01]  /*7a40*/  @!P4 LOP3.LUT R19, R20, 0xfffffffe, RZ, 0xc0, !PT ;  /* 0xfffffffe1413c812 */ /* 0x010fe200078ec0ff */
[----:B------:R-:W-:Y:S01]  /*7a50*/  VIADD R4, R0, 0xd0 ;  /* 0x000000d000047836 */ /* 0x000fe20000000000 */
[----:B------:R-:W-:Y:S01]  /*7a60*/  @!P6 LOP3.LUT R3, R22, 0xfffffffe, RZ, 0xc0, !PT ;  /* 0xfffffffe1603e812 */ /* 0x000fe200078ec0ff */
[----:B------:R2:W-:Y:S01]  /*7a70*/  @!P2 ST.E.64 desc[UR36][R14.64], R104 ;  /* 0x000000680e00a985 */ /* 0x0005e2000c101b24 */
[----:B------:R-:W-:-:S02]  /*7a80*/  @!P5 LOP3.LUT R21, R21, 0xfffffffe, RZ, 0xc0, !PT ;  /* 0xfffffffe1515d812 */ /* 0x000fc400078ec0ff */
[----:B------:R-:W-:Y:S02]  /*7a90*/  IADD3 R20, R0, 0xd8, RZ ;  /* 0x000000d800147810 */ /* 0x000fe40007ffe0ff */
[----:B------:R-:W-:Y:S01]  /*7aa0*/  ISETP.GE.AND P1, PT, R4, UR4, PT ;  /* 0x0000000404007c0c */ /* 0x000fe2000bf26270 */
[----:B0-----:R-:W-:Y:S01]  /*7ab0*/  @!P3 IMAD.WIDE R10, R17, 0x4, R6 ;  /* 0x00000004110ab825 */ /* 0x001fe200078e0206 */
[----:B------:R-:W-:-:S03]  /*7ac0*/  ISETP.GE.AND P2, PT, R20, UR4, PT ;  /* 0x0000000414007c0c */ /* 0x000fc6000bf46270 */
[--C-:B-1----:R-:W-:Y:S01]  /*7ad0*/  @!P4 IMAD.WIDE R12, R19, 0x4, R6.reuse ;  /* 0x00000004130cc825 */ /* 0x102fe200078e0206 */
[----:B------:R0:W-:Y:S03]  /*7ae0*/  @!P3 ST.E.64 desc[UR36][R10.64], R108 ;  /* 0x0000006c0a00b985 */ /* 0x0001e6000c101b24 */
[--C-:B------:R-:W-:Y:S01]  /*7af0*/  @!P6 IMAD.WIDE R18, R3, 0x4, R6.reuse ;  /* 0x000000040312e825 */ /* 0x100fe200078e0206 */
[----:B------:R1:W-:Y:S03]  /*7b00*/  @!P4 ST.E.64 desc[UR36][R12.64], R112 ;  /* 0x000000700c00c985 */ /* 0x0003e6000c101b24 */
[----:B------:R-:W-:Y:S01]  /*7b10*/  VIADD R3, R0, 0xc8 ;  /* 0x000000c800037836 */ /* 0x000fe20000000000 */
[----:B------:R-:W-:Y:S01]  /*7b20*/  @!P1 LEA.HI R4, R4, R4, RZ, 0x1 ;  /* 0x0000000404049211 */ /* 0x000fe200078f08ff */
[----:B------:R-:W-:Y:S01]  /*7b30*/  @!P5 IMAD.WIDE R16, R21, 0x4, R6 ;  /* 0x000000041510d825 */ /* 0x000fe200078e0206 */
[----:B------:R-:W-:-:S02]  /*7b40*/  @!P2 LEA.HI R20, R20, R20, RZ, 0x1 ;  /* 0x000000141414a211 */ /* 0x000fc400078f08ff */
[----:B------:R-:W-:Y:S01]  /*7b50*/  ISETP.GE.AND P0, PT, R3, UR4, PT ;  /* 0x0000000403007c0c */ /* 0x000fe2000bf06270 */
[C---:B------:R-:W-:Y:S01]  /*7b60*/  VIADD R21, R0.reuse, 0xe0 ;  /* 0x000000e000157836 */ /* 0x040fe20000000000 */
[----:B------:R3:W-:Y:S01]  /*7b70*/  @!P5 ST.E.64 desc[UR36][R16.64], R116 ;  /* 0x000000741000d985 */ /* 0x0007e2000c101b24 */
[C---:B--2---:R-:W-:Y:S02]  /*7b80*/  VIADD R14, R0.reuse, 0xe8 ;  /* 0x000000e8000e7836 */ /* 0x044fe40000000000 */
[C---:B------:R-:W-:Y:S01]  /*7b90*/  VIADD R15, R0.reuse, 0xf0 ;  /* 0x000000f0000f7836 */ /* 0x040fe20000000000 */
[----:B------:R2:W-:Y:S01]  /*7ba0*/  @!P6 ST.E.64 desc[UR36][R18.64], R120 ;  /* 0x000000781200e985 */ /* 0x0005e2000c101b24 */
[----:B0-----:R-:W-:Y:S01]  /*7bb0*/  VIADD R11, R0, 0xf8 ;  /* 0x000000f8000b7836 */ /* 0x001fe20000000000 */
[----:B------:R-:W-:Y:S02]  /*7bc0*/  ISETP.GE.AND P3, PT, R21, UR4, PT ;  /* 0x0000000415007c0c */ /* 0x000fe4000bf66270 */
[----:B------:R-:W-:-:S02]  /*7bd0*/  ISETP.GE.AND P4, PT, R14, UR4, PT ;  /* 0x000000040e007c0c */ /* 0x000fc4000bf86270 */
[----:B------:R-:W-:Y:S02]  /*7be0*/  ISETP.GE.AND P5, PT, R15, UR4, PT ;  /* 0x000000040f007c0c */ /* 0x000fe4000bfa6270 */
[----:B------:R-:W-:Y:S02]  /*7bf0*/  ISETP.GE.AND P6, PT, R11, UR4, PT ;  /* 0x000000040b007c0c */ /* 0x000fe4000bfc6270 */
[----:B------:R-:W-:Y:S02]  /*7c00*/  @!P0 LEA.HI R3, R3, R3, RZ, 0x1 ;  /* 0x0000000303038211 */ /* 0x000fe400078f08ff */
[----:B-1----:R-:W-:Y:S02]  /*7c10*/  @!P1 LOP3.LUT R13, R4, 0xfffffffe, RZ, 0xc0, !PT ;  /* 0xfffffffe040d9812 */ /* 0x002fe400078ec0ff */
[----:B------:R-:W-:Y:S02]  /*7c20*/  @!P0 LOP3.LUT R3, R3, 0xfffffffe, RZ, 0xc0, !PT ;  /* 0xfffffffe03038812 */ /* 0x000fe400078ec0ff */
[----:B------:R-:W-:Y:S01]  /*7c30*/  @!P3 LEA.HI R21, R21, R21, RZ, 0x1 ;  /* 0x000000151515b211 */ /* 0x000fe200078f08ff */
[----:B------:R-:W-:Y:S01]  /*7c40*/  @!P1 IMAD.WIDE R12, R13, 0x4, R6 ;  /* 0x000000040d0c9825 */ /* 0x000fe200078e0206 */
[----:B------:R-:W-:-:S02]  /*7c50*/  @!P4 LEA.HI R14, R14, R14, RZ, 0x1 ;  /* 0x0000000e0e0ec211 */ /* 0x000fc400078f08ff */
[----:B------:R-:W-:Y:S02]  /*7c60*/  @!P5 LEA.HI R10, R15, R15, RZ, 0x1 ;  /* 0x0000000f0f0ad211 */ /* 0x000fe400078f08ff */
[----:B------:R-:W-:Y:S02]  /*7c70*/  @!P6 LEA.HI R11, R11, R11, RZ, 0x1 ;  /* 0x0000000b0b0be211 */ /* 0x000fe400078f08ff */
[----:B------:R-:W-:Y:S02]  /*7c80*/  @!P2 LOP3.LUT R15, R20, 0xfffffffe, RZ, 0xc0, !PT ;  /* 0xfffffffe140fa812 */ /* 0x000fe400078ec0ff */
[----:B---3--:R-:W-:Y:S02]  /*7c90*/  @!P3 LOP3.LUT R17, R21, 0xfffffffe, RZ, 0xc0, !PT ;  /* 0xfffffffe1511b812 */ /* 0x008fe400078ec0ff */
[----:B--2---:R-:W-:Y:S01]  /*7ca0*/  @!P4 LOP3.LUT R19, R14, 0xfffffffe, RZ, 0xc0, !PT ;  /* 0xfffffffe0e13c812 */ /* 0x004fe200078ec0ff */
[----:B------:R-:W-:Y:S01]  /*7cb0*/  @!P2 IMAD.WIDE R14, R15, 0x4, R6 ;  /* 0x000000040f0ea825 */ /* 0x000fe200078e0206 */
[----:B------:R-:W-:-:S02]  /*7cc0*/  @!P5 LOP3.LUT R21, R10, 0xfffffffe, RZ, 0xc0, !PT ;  /* 0xfffffffe0a15d812 */ /* 0x000fc400078ec0ff */
        /* <DEDUP_REMOVED lines=13> */
.L_x_214:
[----:B------:R-:W-:Y:S05]  /*7da0*/  BSYNC B0 ;  /* 0x0000000000007941 */ /* 0x000fea0003800000 */
.L_x_213:
[----:B------:R-:W-:Y:S01]  /*7db0*/  ISETP.GE.AND P0, PT, R9, R8, PT ;  /* 0x000000080900720c */ /* 0x000fe20003f06270 */
[----:B0-----:R2:W0:Y:S04]  /*7dc0*/  SHFL.IDX PT, R3, R5, 0x1, 0x1c1f ;  /* 0x003c1f0005037f89 */ /* 0x00142800000e0000 */
[----:B------:R-:W0:Y:S08]  /*7dd0*/  SHFL.IDX PT, R2, R2, 0x1, 0x1c1f ;  /* 0x003c1f0002027f89 */ /* 0x000e3000000e0000 */
[----:B--2---:R-:W-:Y:S05]  /*7de0*/  @P0 BRA `(.L_x_184) ;  /* 0x0000005400280947 */ /* 0x004fea0003800000 */
[C---:B------:R-:W-:Y:S01]  /*7df0*/  VIADD R4, R0.reuse, 0x8 ;  /* 0x0000000800047836 */ /* 0x040fe20000000000 */
[C---:B------:R-:W-:Y:S01]  /*7e00*/  IADD3 R5, R0.reuse, 0x10, RZ ;  /* 0x0000001000057810 */ /* 0x040fe20007ffe0ff */
[----:B------:R-:W-:Y:S01]  /*7e10*/  ULDC UR4, c[0x0][0xbc8] ;  /* 0x0002f20000047ab9 */ /* 0x000fe20000000800 */
[C---:B-1----:R-:W-:Y:S01]  /*7e20*/  VIADD R10, R0.reuse, 0x18 ;  /* 0x00000018000a7836 */ /* 0x042fe20000000000 */
[C---:B------:R-:W-:Y:S01]  /*7e30*/  ISETP.GE.AND P0, PT, R0.reuse, UR4, PT ;  /* 0x0000000400007c0c */ /* 0x040fe2000bf06270 */
[----:B------:R-:W-:Y:S01]  /*7e40*/  VIADD R11, R0, 0x20 ;  /* 0x00000020000b7836 */ /* 0x000fe20000000000 */
[----:B------:R-:W-:Y:S01]  /*7e50*/  ISETP.GE.AND P1, PT, R4, UR4, PT ;  /* 0x0000000404007c0c */ /* 0x000fe2000bf26270 */
[C---:B------:R-:W-:Y:S01]  /*7e60*/  VIADD R12, R0.reuse, 0x28 ;  /* 0x00000028000c7836 */ /* 0x040fe20000000000 */
[----:B------:R-:W-:Y:S01]  /*7e70*/  ISETP.GE.AND P2, PT, R5, UR4, PT ;  /* 0x0000000405007c0c */ /* 0x000fe2000bf46270 */
[----:B------:R-:W-:Y:S01]  /*7e80*/  VIADD R13, R0, 0x30 ;  /* 0x00000030000d7836 */ /* 0x000fe20000000000 */
[----:B------:R-:W-:Y:S01]  /*7e90*/  ISETP.GE.AND P5, PT, R10, UR4, PT ;  /* 0x000000040a007c0c */ /* 0x000fe2000bfa6270 */
[C---:B------:R-:W-:Y:S01]  /*7ea0*/  VIADD R14, R0.reuse, 0x38 ;  /* 0x00000038000e7836 */ /* 0x040fe20000000000 */
[----:B------:R-:W-:Y:S01]  /*7eb0*/  ISETP.GE.AND P6, PT, R11, UR4, PT ;  /* 0x000000040b007c0c */ /* 0x000fe2000bfc6270 */
[C---:B------:R-:W-:Y:S01]  /*7ec0*/  VIADD R16, R0.reuse, 0x48 ;  /* 0x0000004800107836 */ /* 0x040fe20000000000 */
[C---:B------:R-:W-:Y:S01]  /*7ed0*/  IADD3 R15, R0.reuse, 0x40, RZ ;  /* 0x00000040000f7810 */ /* 0x040fe20007ffe0ff */
[----:B------:R-:W-:-:S02]  /*7ee0*/  VIADD R18, R0, 0x50 ;  /* 0x0000005000127836 */ /* 0x000fc40000000000 */
[C---:B------:R-:W-:Y:S01]  /*7ef0*/  VIADD R19, R0.reuse, 0x58 ;  /* 0x0000005800137836 */ /* 0x040fe20000000000 */
[----:B------:R-:W-:Y:S01]  /*7f00*/  ISETP.GE.AND P3, PT, R15, UR4, PT ;  /* 0x000000040f007c0c */ /* 0x000fe2000bf66270 */
[----:B------:R-:W-:Y:S01]  /*7f10*/  VIADD R20, R0, 0x80 ;  /* 0x0000008000147836 */ /* 0x000fe20000000000 */
[----:B------:R-:W-:Y:S02]  /*7f20*/  @!P1 LEA.HI R4, R4, R4, RZ, 0x1 ;  /* 0x0000000404049211 */ /* 0x000fe400078f08ff */
[----:B------:R-:W-:Y:S02]  /*7f30*/  @!P2 LEA.HI R5, R5, R5, RZ, 0x1 ;  /* 0x000000050505a211 */ /* 0x000fe400078f08ff */
[----:B----4-:R-:W-:Y:S02]  /*7f40*/  @!P1 LOP3.LUT R7, R4, 0xfffffffe, RZ, 0xc0, !PT ;  /* 0xfffffffe04079812 */ /* 0x010fe400078ec0ff */
[----:B------:R-:W-:Y:S01]  /*7f50*/  @!P2 LOP3.LUT R9, R5, 0xfffffffe, RZ, 0xc0, !PT ;  /* 0xfffffffe0509a812 */ /* 0x000fe200078ec0ff */
[----:B0-----:R-:W-:Y:S01]  /*7f60*/  @!P0 IMAD.WIDE R4, R0, 0x4, R2 ;  /* 0x0000000400048825 */ /* 0x001fe200078e0202 */
[----:B------:R-:W-:-:S02]  /*7f70*/  ISETP.GE.AND P4, PT, R16, UR4, PT ;  /* 0x0000000410007c0c */ /* 0x000fc4000bf86270 */
[----:B------:R-:W-:Y:S01]  /*7f80*/  @!P5 LEA.HI R10, R10, R10, RZ, 0x1 ;  /* 0x0000000a0a0ad211 */ /* 0x000fe200078f08ff */
[--C-:B---3--:R-:W-:Y:S01]  /*7f90*/  @!P1 IMAD.WIDE R6, R7, 0x4, R2.reuse ;  /* 0x0000000407069825 */ /* 0x108fe200078e0202 */
[----:B------:R0:W-:Y:S01]  /*7fa0*/  @!P0 ST.E.64 desc[UR36][R4.64], R26 ;  /* 0x0000001a04008985 */ /* 0x0001e2000c101b24 */
[----:B------:R-:W-:Y:S02]  /*7fb0*/  ISETP.GE.AND P0, PT, R12, UR4, PT ;  /* 0x000000040c007c0c */ /* 0x000fe4000bf06270 */
[----:B------:R-:W-:Y:S01]  /*7fc0*/  @!P2 IMAD.WIDE R8, R9, 0x4, R2 ;  /* 0x000000040908a825 */ /* 0x000fe200078e0202 */
[----:B------:R1:W-:Y:S01]  /*7fd0*/  @!P1 ST.E.64 desc[UR36][R6.64], R30 ;  /* 0x0000001e06009985 */ /* 0x0003e2000c101b24 */
[----:B------:R-:W-:Y:S02]  /*7fe0*/  ISETP.GE.AND P1, PT, R13, UR4, PT ;  /* 0x000000040d007c0c */ /* 0x000fe4000bf26270 */
[----:B------:R-:W-:Y:S01]  /*7ff0*/  @!P6 LEA.HI R11, R11, R11, RZ, 0x1 ;  /* 0x0000000b0b0be211 */ /* 0x000fe200078f08ff */
[----:B------:R2:W-:Y:S01]  /*8000*/  @!P2 ST.E.64 desc[UR36][R8.64], R34 ;  /* 0x000000220800a985 */ /* 0x0005e2000c101b24 */
[----:B------:R-:W-:-:S02]  /*8010*/  ISETP.GE.AND P2, PT, R14, UR4, PT ;  /* 0x000000040e007c0c */ /* 0x000fc4000bf46270 */
[----:B------:R-:W-:Y:S02]  /*8020*/  @!P3 LEA.HI R15, R15, R15, RZ, 0x1 ;  /* 0x0000000f0f0fb211 */ /* 0x000fe400078f08ff */
[----:B------:R-:W-:Y:S02]  /*8030*/  @!P4 LEA.HI R16, R16, R16, RZ, 0x1 ;  /* 0x000000101010c211 */ /* 0x000fe400078f08ff */
[----:B0-----:R-:W-:Y:S02]  /*8040*/  @!P5 LOP3.LUT R5, R10, 0xfffffffe, RZ, 0xc0, !PT ;  /* 0xfffffffe0a05d812 */ /* 0x001fe400078ec0ff */
[----:B------:R-:W-:Y:S02]  /*8050*/  @!P0 LEA.HI R12, R12, R12, RZ, 0x1 ;  /* 0x0000000c0c0c8211 */ /* 0x000fe400078f08ff */
[----:B-1----:R-:W-:Y:S01]  /*8060*/  @!P6 LOP3.LUT R7, R11, 0xfffffffe, RZ, 0xc0, !PT ;  /* 0xfffffffe0b07e812 */ /* 0x002fe200078ec0ff */
[----:B------:R-:W-:Y:S01]  /*8070*/  @!P5 IMAD.WIDE R4, R5, 0x4, R2 ;  /* 0x000000040504d825 */ /* 0x000fe200078e0202 */
[----:B------:R-:W-:-:S02]  /*8080*/  @!P1 LEA.HI R13, R13, R13, RZ, 0x1 ;  /* 0x0000000d0d0d9211 */ /* 0x000fc400078f08ff */
[----:B------:R-:W-:Y:S01]  /*8090*/  @!P2 LEA.HI R14, R14, R14, RZ, 0x1 ;  /* 0x0000000e0e0ea211 */ /* 0x000fe200078f08ff */
[----:B------:R-:W-:Y:S01]  /*80a0*/  @!P6 IMAD.WIDE R6, R7, 0x4, R2 ;  /* 0x000000040706e825 */ /* 0x000fe200078e0202 */
[----:B--2---:R-:W-:Y:S01]  /*80b0*/  @!P0 LOP3.LUT R9, R12, 0xfffffffe, RZ, 0xc0, !PT ;  /* 0xfffffffe0c098812 */ /* 0x004fe200078ec0ff */
[----:B------:R0:W-:Y:S01]  /*80c0*/  @!P5 ST.E.64 desc[UR36][R4.64], R38 ;  /* 0x000000260400d985 */ /* 0x0001e2000c101b24 */
[----:B------:R-:W-:Y:S02]  /*80d0*/  @!P1 LOP3.LUT R13, R13, 0xfffffffe, RZ, 0xc0, !PT ;  /* 0xfffffffe0d0d9812 */ /* 0x000fe400078ec0ff */
[----:B------:R-:W-:Y:S01]  /*80e0*/  @!P2 LOP3.LUT R11, R14, 0xfffffffe, RZ, 0xc0, !PT ;  /* 0xfffffffe0e0ba812 */ /* 0x000fe200078ec0ff */
[----:B------:R1:W-:Y:S01]  /*80f0*/  @!P6 ST.E.64 desc[UR36][R6.64], R42 ;  /* 0x0000002a0600e985 */ /* 0x0003e2000c101b24 */
[----:B------:R-:W-:Y:S01]  /*8100*/  @!P3 LOP3.LUT R15, R15, 0xfffffffe, RZ, 0xc0, !PT ;  /* 0xfffffffe0f0fb812 */ /* 0x000fe200078ec0ff */
[----:B------:R-:W-:Y:S01]  /*8110*/  VIADD R14, R0, 0x60 ;  /* 0x00000060000e7836 */ /* 0x000fe20000000000 */
[----:B------:R-:W-:-:S02]  /*8120*/  @!P4 LOP3.LUT R17, R16, 0xfffffffe, RZ, 0xc0, !PT ;  /* 0xfffffffe1011c812 */ /* 0x000fc400078ec0ff */
[----:B------:R-:W-:Y:S02]  /*8130*/  ISETP.GE.AND P5, PT, R18, UR4, PT ;  /* 0x0000000412007c0c */ /* 0x000fe4000bfa6270 */
[----:B------:R-:W-:Y:S02]  /*8140*/  ISETP.GE.AND P6, PT, R19, UR4, PT ;  /* 0x0000000413007c0c */ /* 0x000fe4000bfc6270 */
[----:B------:R-:W-:Y:S01]  /*8150*/  IADD3 R16, R0, 0x70, RZ ;  /* 0x0000007000107810 */ /* 0x000fe20007ffe0ff */
        /* <DEDUP_REMOVED lines=10> */
[----:B------:R-:W-:Y:S01]  /*8200*/  @!P4 IMAD.WIDE R12, R17, 0x4, R2 ;  /* 0x00000004110cc825 */ /* 0x000fe200078e0202 */
[----:B------:R3:W-:Y:S01]  /*8210*/  @!P3 ST.E.64 desc[UR36][R10.64], R58 ;  /* 0x0000003a0a00b985 */ /* 0x0007e2000c101b24 */
[----:B------:R-:W-:Y:S02]  /*8220*/  @!P6 LEA.HI R19, R19, R19, RZ, 0x1 ;  /* 0x000000131313e211 */ /* 0x000fe400078f08ff */
[C---:B------:R-:W-:Y:S01]  /*8230*/  VIADD R15, R0.reuse, 0x68 ;  /* 0x00000068000f7836 */ /* 0x040fe20000000000 */
[----:B------:R4:W-:Y:S01]  /*8240*/  @!P4 ST.E.64 desc[UR36][R12.64], R62 ;  /* 0x0000003e0c00c985 */ /* 0x0009e2000c101b24 */
[----:B------:R-:W-:Y:S01]  /*8250*/  VIADD R17, R0, 0x78 ;  /* 0x0000007800117836 */ /* 0x000fe20000000000 */
[----:B------:R-:W-:Y:S02]  /*8260*/  ISETP.GE.AND P4, PT, R14, UR4, PT ;  /* 0x000000040e007c0c */ /* 0x000fe4000bf86270 */
[----:B------:R-:W-:Y:S02]  /*8270*/  ISETP.GE.AND P3, PT, R15, UR4, PT ;  /* 0x000000040f007c0c */ /* 0x000fe4000bf66270 */
[----:B------:R-:W-:-:S02]  /*8280*/  ISETP.GE.AND P1, PT, R17, UR4, PT ;  /* 0x0000000411007c0c */ /* 0x000fc4000bf26270 */
        /* <DEDUP_REMOVED lines=19> */
[----:B----4-:R-:W-:Y:S01]  /*83c0*/  @!P0 LOP3.LUT R13, R20, 0xfffffffe, RZ, 0xc0, !PT ;  /* 0xfffffffe140d8812 */ /* 0x010fe200078ec0ff */
[----:B------:R-:W-:Y:S01]  /*83d0*/  VIADD R20, R0, 0xb8 ;  /* 0x000000b800147836 */ /* 0x000fe20000000000 */
[----:B------:R-:W-:Y:S01]  /*83e0*/  ISETP.GE.AND P6, PT, R18, UR4, PT ;  /* 0x0000000412007c0c */ /* 0x000fe2000bfc6270 */
[----:B0-----:R-:W-:Y:S01]  /*83f0*/  @!P4 IMAD.WIDE R4, R9, 0x4, R2 ;  /* 0x000000040904c825 */ /* 0x001fe200078e0202 */
[----:B------:R-:W-:-:S03]  /*8400*/  ISETP.GE.AND P5, PT, R19, UR4, PT ;  /* 0x0000000413007c0c */ /* 0x000fc6000bfa6270 */
        /* <DEDUP_REMOVED lines=8> */
[----:B------:R-:W-:-:S02]  /*8490*/  ISETP.GE.AND P3, PT, R16, UR4, PT ;  /* 0x0000000410007c0c */ /* 0x000fc4000bf66270 */
        /* <DEDUP_REMOVED lines=34> */
[----:B------:R0:W-:Y:S02]  /*86c0*/  @!P0 ST.E.64 desc[UR36][R4.64], R102 ;  /* 0x0000006604008985 */ /* 0x0001e4000c101b24 */
        /* <DEDUP_REMOVED lines=46> */
[----:B--2---:R-:W-:-:S05]  /*89b0*/  LOP3.LUT R5, R0, 0xfffffffe, RZ, 0xc0, !PT ;  /* 0xfffffffe00057812 */ /* 0x004fca00078ec0ff */
[----:B------:R-:W-:-:S05]  /*89c0*/  IMAD.WIDE R2, R5, 0x4, R2 ;  /* 0x0000000405027825 */ /* 0x000fca00078e0202 */
[----:B------:R0:W-:Y:S01]  /*89d0*/  ST.E.64 desc[UR36][R2.64], R150 ;  /* 0x0000009602007985 */ /* 0x0001e2000c101b24 */
[----:B------:R-:W-:Y:S05]  /*89e0*/  BRA `(.L_x_184) ;  /* 0x0000004800287947 */ /* 0x000fea0003800000 */
.L_x_212:
[----:B------:R-:W0:Y:S02]  /*89f0*/  S2R R0, SR_TID.X ;  /* 0x0000000000007919 */ /* 0x000e240000002100 */
[----:B0-----:R-:W-:-:S04]  /*8a00*/  IADD3 R2, R0, -0x80, RZ ;  /* 0xffffff8000027810 */ /* 0x001fc80007ffe0ff */
[----:B------:R-:W-:-:S13]  /*8a10*/  ISETP.GT.AND P0, PT, R2, 0x7f, PT ;  /* 0x0000007f0200780c */ /* 0x000fda0003f04270 */
[----:B------:R-:W-:Y:S05]  /*8a20*/  @P0 BRA `(.L_x_184) ;  /* 0x0000004800180947 */ /* 0x000fea0003800000 */
[----:B------:R-:W0:Y:S01]  /*8a30*/  S2R R3, SR_CTAID.X ;  /* 0x0000000000037919 */ /* 0x000e220000002500 */
[----:B------:R-:W1:Y:S01]  /*8a40*/  LDC R6, c[0x0][0xce8] ;  /* 0x00033a00ff067b82 */ /* 0x000e620000000800 */
[----:B------:R-:W-:Y:S01]  /*8a50*/  ULDC UR4, c[0x0][0xb88] ;  /* 0x0002e20000047ab9 */ /* 0x000fe20000000800 */
[----:B0-----:R-:W-:Y:S02]  /*8a60*/  IMAD R0, R3, 0x80, R0 ;  /* 0x0000008003007824 */ /* 0x001fe400078e0200 */
[----:B-1----:R-:W-:Y:S02]  /*8a70*/  IMAD R3, R6, UR4, RZ ;  /* 0x0000000406037c24 */ /* 0x002fe4000f8e02ff */
[----:B------:R-:W-:-:S05]  /*8a80*/  VIADD R0, R0, 0xffffff80 ;  /* 0xffffff8000007836 */ /* 0x000fca0000000000 */
[----:B------:R-:W-:-:S13]  /*8a90*/  ISETP.GE.AND P0, PT, R0, R3, PT ;  /* 0x000000030000720c */ /* 0x000fda0003f06270 */
[----:B------:R-:W-:Y:S05]  /*8aa0*/  @P0 BRA `(.L_x_184) ;  /* 0x0000004400f80947 */ /* 0x000fea0003800000 */
[----:B------:R-:W2:Y:S01]  /*8ab0*/  LDL R4, [R1+0x4] ;  /* 0x0000040001047983 */ /* 0x000ea20000100800 */
[----:B------:R-:W-:Y:S01]  /*8ac0*/  ISETP.NE.AND P0, PT, R6, 0x1, PT ;  /* 0x000000010600780c */ /* 0x000fe20003f05270 */
[----:B------:R-:W-:Y:S01]  /*8ad0*/  S2UR UR7, SR_CTAID.Z ;  /* 0x00000000000779c3 */ /* 0x000fe20000002700 */
[----:B------:R-:W-:Y:S01]  /*8ae0*/  ULDC.64 UR8, c[0x0][0xcd0] ;  /* 0x0003340000087ab9 */ /* 0x000fe20000000a00 */
[----:B------:R-:W-:-:S06]  /*8af0*/  IMAD.MOV.U32 R5, RZ, RZ, R0 ;  /* 0x000000ffff057224 */ /* 0x000fcc00078e0000 */
[----:B------:R-:W0:Y:S08]  /*8b00*/  LDC.64 R10, c[0x0][0xcd8] ;  /* 0x00033600ff0a7b82 */ /* 0x000e300000000a00 */
[----:B------:R-:W1:Y:S08]  /*8b10*/  @P0 LDC R7, c[0x0][0xcec] ;  /* 0x00033b00ff070b82 */ /* 0x000e700000000800 */
[----:B------:R-:W3:Y:S08]  /*8b20*/  @P0 LDC R9, c[0x0][0xcf0] ;  /* 0x00033c00ff090b82 */ /* 0x000ef00000000800 */
[----:B------:R-:W4:Y:S08]  /*8b30*/  S2UR UR10, SR_CTAID.Y ;  /* 0x00000000000a79c3 */ /* 0x000f300000002600 */
[----:B------:R-:W4:Y:S01]  /*8b40*/  LDC R8, c[0x0][0xd50] ;  /* 0x00035400ff087b82 */ /* 0x000f220000000800 */
[----:B--2---:R-:W-:Y:S01]  /*8b50*/  R2UR UR11, R4 ;  /* 0x00000000040b72ca */ /* 0x004fe200000e0000 */
[----:B-1----:R-:W-:-:S05]  /*8b60*/  @P0 IMAD.HI.U32 R4, R0, R7, RZ ;  /* 0x0000000700040227 */ /* 0x002fca00078e00ff */
[----:B---3--:R-:W-:-:S07]  /*8b70*/  @P0 SHF.R.U32.HI R5, RZ, R9, R4 ;  /* 0x00000009ff050219 */ /* 0x008fce0000011604 */
[----:B------:R-:W-:Y:S02]  /*8b80*/  USHF.R.S32.HI UR6, URZ, 0x1f, UR11 ;  /* 0x0000001f3f067899 */ /* 0x000fe4000801140b */
[----:B------:R-:W-:Y:S01]  /*8b90*/  IMAD R7, RZ, RZ, -UR11 ;  /* 0x8000000bff077e24 */ /* 0x000fe2000f8e02ff */
[----:B------:R-:W-:Y:S02]  /*8ba0*/  UIMAD.WIDE.U32 UR4, UR11, UR8, URZ ;  /* 0x000000080b0472a5 */ /* 0x000fe4000f8e003f */
[----:B------:R-:W-:Y:S01]  /*8bb0*/  UIMAD UR6, UR6, UR8, URZ ;  /* 0x00000008060672a4 */ /* 0x000fe2000f8e023f */
[----:B----4-:R-:W-:Y:S01]  /*8bc0*/  IMAD R9, R8, R7, UR10 ;  /* 0x0000000a08097e24 */ /* 0x010fe2000f8e0207 */
[----:B------:R-:W-:Y:S01]  /*8bd0*/  USHF.R.S32.HI UR8, URZ, 0x1f, UR7 ;  /* 0x0000001f3f087899 */ /* 0x000fe20008011407 */
[----:B------:R-:W-:Y:S01]  /*8be0*/  IMAD.MOV R7, RZ, RZ, -R5 ;  /* 0x000000ffff077224 */ /* 0x000fe200078e0a05 */
[----:B------:R-:W-:Y:S01]  /*8bf0*/  UIMAD UR6, UR11, UR9, UR6 ;  /* 0x000000090b0672a4 */ /* 0x000fe2000f8e0206 */
[----:B------:R-:W-:Y:S01]  /*8c00*/  IMAD.U32 R3, RZ, RZ, UR5 ;  /* 0x00000005ff037e24 */ /* 0x000fe2000f8e00ff */
[----:B------:R-:W-:Y:S01]  /*8c10*/  SHF.R.S32.HI R4, RZ, 0x1f, R9 ;  /* 0x0000001fff047819 */ /* 0x000fe20000011409 */
[----:B------:R-:W-:Y:S01]  /*8c20*/  IMAD.U32 R2, RZ, RZ, UR4 ;  /* 0x00000004ff027e24 */ /* 0x000fe2000f8e00ff */
[----:B------:R-:W-:Y:S01]  /*8c30*/  UIADD3 UR6, UR5, UR6, URZ ;  /* 0x0000000605067290 */ /* 0x000fe2000fffe03f */
[----:B0-----:R-:W-:-:S02]  /*8c40*/  IMAD R12, R10, UR8, RZ ;  /* 0x000000080a0c7c24 */ /* 0x001fc4000f8e02ff */
[----:B------:R-:W-:Y:S01]  /*8c50*/  ULDC.64 UR4, c[0x0][0xce0] ;  /* 0x0003380000047ab9 */ /* 0x000fe20000000a00 */
[----:B------:R-:W-:Y:S02]  /*8c60*/  IMAD R7, R6, R7, R0 ;  /* 0x0000000706077224 */ /* 0x000fe400078e0200 */
[----:B------:R-:W-:Y:S01]  /*8c70*/  MOV R3, UR6 ;  /* 0x0000000600037c02 */ /* 0x000fe20008000f00 */
[----:B------:R-:W-:Y:S02]  /*8c80*/  IMAD R11, R11, UR7, R12 ;  /* 0x000000070b0b7c24 */ /* 0x000fe4000f8e020c */
[----:B------:R-:W-:Y:S01]  /*8c90*/  IMAD R4, R4, UR4, RZ ;  /* 0x0000000404047c24 */ /* 0x000fe2000f8e02ff */
[----:B------:R-:W-:Y:S01]  /*8ca0*/  SHF.R.S32.HI R0, RZ, 0x1f, R7 ;  /* 0x0000001fff007819 */ /* 0x000fe20000011407 */
[----:B------:R-:W-:-:S04]  /*8cb0*/  IMAD.WIDE.U32 R2, R10, UR7, R2 ;  /* 0x000000070a027c25 */ /* 0x000fc8000f8e0002 */
[----:B------:R-:W-:Y:S02]  /*8cc0*/  IMAD.IADD R3, R11, 0x1, R3 ;  /* 0x000000010b037824 */ /* 0x000fe400078e0203 */
[C---:B------:R-:W-:Y:S02]  /*8cd0*/  IMAD R4, R9.reuse, UR5, R4 ;  /* 0x0000000509047c24 */ /* 0x040fe4000f8e0204 */
[----:B------:R-:W-:Y:S01]  /*8ce0*/  IMAD.WIDE.U32 R2, R9, UR4, R2 ;  /* 0x0000000409027c25 */ /* 0x000fe2000f8e0002 */
[----:B------:R-:W-:Y:S01]  /*8cf0*/  SHF.R.S32.HI R9, RZ, 0x1f, R5 ;  /* 0x0000001fff097819 */ /* 0x000fe20000011405 */
[----:B------:R-:W-:Y:S02]  /*8d00*/  ULDC.64 UR4, c[0x0][0xcc8] ;  /* 0x0003320000047ab9 */ /* 0x000fe40000000a00 */
[----:B------:R-:W-:Y:S01]  /*8d10*/  IMAD R0, R0, UR4, RZ ;  /* 0x0000000400007c24 */ /* 0x000fe2000f8e02ff */
[----:B------:R-:W-:-:S03]  /*8d20*/  IADD3 R2, P0, R5, R2, RZ ;  /* 0x0000000205027210 */ /* 0x000fc60007f1e0ff */
[----:B------:R-:W-:Y:S01]  /*8d30*/  IMAD R5, R7, UR5, R0 ;  /* 0x0000000507057c24 */ /* 0x000fe2000f8e0200 */
[----:B------:R-:W-:-:S03]  /*8d40*/  IADD3.X R3, R9, R3, R4, P0, !PT ;  /* 0x0000000309037210 */ /* 0x000fc600007fe404 */
[----:B------:R-:W-:Y:S01]  /*8d50*/  IMAD.WIDE.U32 R2, R7, UR4, R2 ;  /* 0x0000000407027c25 */ /* 0x000fe2000f8e0002 */
[----:B------:R-:W-:-:S03]  /*8d60*/  ULDC.64 UR4, c[0x0][0xca8] ;  /* 0x00032a0000047ab9 */ /* 0x000fc60000000a00 */
[----:B------:R-:W-:Y:S01]  /*8d70*/  IMAD.IADD R3, R3, 0x1, R5 ;  /* 0x0000000103037824 */ /* 0x000fe200078e0205 */
[----:B------:R-:W-:-:S04]  /*8d80*/  LEA R4, P0, R2, UR4, 0x2 ;  /* 0x0000000402047c11 */ /* 0x000fc8000f8010ff */
[----:B------:R-:W-:Y:S01]  /*8d90*/  LEA.HI.X R5, R2, UR5, R3, 0x2, P0 ;  /* 0x0000000502057c11 */ /* 0x000fe200080f1403 */
[----:B------:R-:W-:-:S05]  /*8da0*/  IMAD.MOV.U32 R3, RZ, RZ, -0x800000 ;  /* 0xff800000ff037424 */ /* 0x000fca00078e00ff */
[----:B------:R0:W-:Y:S01]  /*8db0*/  STG.E desc[UR36][R4.64], R3 ;  /* 0x0000000304007986 */ /* 0x0001e2000c101924 */
[----:B------:R-:W-:Y:S05]  /*8dc0*/  BRA `(.L_x_184) ;  /* 0x0000004400307947 */ /* 0x000fea0003800000 */
.L_x_182:
[----:B------:R-:W-:-:S08]  /*8dd0*/  NOP ;  /* 0x0000000000007918 */ /* 0x000fd00000000000 */
[----:B0-----:R-:W0:-:S00]  /*8de0*/  USETMAXREG.DEALLOC.CTAPOOL 0x28 ;  /* 0x00000028000079c8 */ /* 0x001e0000080e0500 */
[----:B0-----:R-:W-:-:S06]  /*8df0*/  LOP3.LUT R18, R0, 0x3, RZ, 0xc0, !PT ;  /* 0x0000000300127812 */ /* 0x001fcc00078ec0ff */
[----:B------:R-:W0:Y:S01]  /*8e00*/  S2UR UR6, SR_CTAID.Y ;  /* 0x00000000000679c3 */ /* 0x000e220000002600 */
[----:B------:R-:W1:Y:S07]  /*8e10*/  SHFL.IDX PT, R0, R18, RZ, 0x1f ;  /* 0x00001fff12007589 */ /* 0x000e6e00000e0000 */
[----:B------:R-:W2:Y:S01]  /*8e20*/  S2UR UR43, SR_CTAID.Z ;  /* 0x00000000002b79c3 */ /* 0x000ea20000002700 */
[----:B-1----:R-:W-:-:S13]  /*8e30*/  ISETP.NE.AND P0, PT, R0, RZ, PT ;  /* 0x000000ff0000720c */ /* 0x002fda0003f05270 */
[----:B0-2---:R-:W-:Y:S05]  /*8e40*/  @!P0 BRA `(.L_x_215) ;  /* 0x0000000000288947 */ /* 0x005fea0003800000 */
        /* <DEDUP_REMOVED lines=10> */
.L_x_215:
[----:B------:R-:W-:Y:S01]  /*8ef0*/  ULDC UR7, c[0x0][0xd50] ;  /* 0x0003540000077ab9 */ /* 0x000fe20000000800 */
[----:B------:R-:W-:Y:S01]  /*8f00*/  UMOV UR39, UR6 ;  /* 0x0000000600277c82 */ /* 0x000fe20008000000 */
[----:B------:R-:W-:-:S11]  /*8f10*/  UISETP.NE.AND UP0, UPT, UR7, 0x1, UPT ;  /* 0x000000010700788c */ /* 0x000fd6000bf05270 */
[----:B------:R-:W-:Y:S01]  /*8f20*/  @UP0 ULDC UR4, c[0x0][0xd54] ;  /* 0x0003550000040ab9 */ /* 0x000fe20000000800 */
[----:B------:R-:W-:Y:S01]  /*8f30*/  @UP0 ULDC UR8, c[0x0][0xd58] ;  /* 0x0003560000080ab9 */ /* 0x000fe20000000800 */
[----:B------:R-:W-:-:S04]  /*8f40*/  UIMAD.WIDE.U32 UR4, UR6, UR4, URZ ;  /* 0x00000004060472a5 */ /* 0x000fc8000f8e003f */
[----:B------:R-:W-:-:S12]  /*8f50*/  @UP0 USHF.R.U32.HI UR39, URZ, UR8, UR5 ;  /* 0x000000083f270299 */ /* 0x000fd80008011605 */
.L_x_216:
[----:B------:R-:W-:Y:S01]  /*8f60*/  ISETP.LE.AND P0, PT, RZ, UR43, PT ;  /* 0x0000002bff007c0c */ /* 0x000fe2000bf03270 */
[----:B------:R-:W-:Y:S01]  /*8f70*/  UIADD3 UR4, -UR39, URZ, URZ ;  /* 0x0000003f27047290 */ /* 0x000fe2000fffe13f */
[----:B------:R-:W-:Y:S01]  /*8f80*/  MOV R26, 0x1 ;  /* 0x00000001001a7802 */ /* 0x000fe20000000f00 */
[----:B------:R-:W-:Y:S02]  /*8f90*/  IMAD.MOV.U32 R17, RZ, RZ, RZ ;  /* 0x000000ffff117224 */ /* 0x000fe400078e00ff */
[----:B------:R-:W-:Y:S01]  /*8fa0*/  UIMAD UR6, UR7, UR4, UR6 ;  /* 0x00000004070672a4 */ /* 0x000fe2000f8e0206 */
[----:B------:R-:W-:-:S07]  /*8fb0*/  IMAD.MOV.U32 R6, RZ, RZ, 0x1 ;  /* 0x00000001ff067424 */ /* 0x000fce00078e00ff */
[----:B------:R-:W-:Y:S05]  /*8fc0*/  @!P0 BRA `(.L_x_217) ;  /* 0x0000003c00e08947 */ /* 0x000fea0003800000 */
[----:B------:R-:W-:Y:S01]  /*8fd0*/  ULDC.64 UR4, c[0x0][0xb20] ;  /* 0x0002c80000047ab9 */ /* 0x000fe20000000a00 */
[----:B------:R-:W-:Y:S01]  /*8fe0*/  ULDC UR41, c[0x0][0x2f0] ;  /* 0x0000bc0000297ab9 */ /* 0x000fe20000000800 */
[----:B------:R-:W-:Y:S01]  /*8ff0*/  UISETP.NE.U32.AND UP0, UPT, UR4, URZ, UPT ;  /* 0x0000003f0400728c */ /* 0x000fe2000bf05070 */
[----:B------:R-:W-:-:S03]  /*9000*/  IMAD.MOV.U32 R24, RZ, RZ, RZ ;  /* 0x000000ffff187224 */ /* 0x000fc600078e00ff */
[----:B------:R-:W-:-:S06]  /*9010*/  UISETP.NE.AND.EX UP0, UPT, UR5, URZ, UPT, UP0 ;  /* 0x0000003f0500728c */ /* 0x000fcc000bf05300 */
[----:B------:R-:W-:-:S05]  /*9020*/  PLOP3.LUT P0, PT, PT, PT, UP0, 0x80, 0x0 ;  /* 0x000000000000781c */ /* 0x000fca0003f0f008 */
[----:B------:R-:W-:Y:S02]  /*9030*/  @UP0 ULDC.64 UR4, c[0x0][0xb20] ;  /* 0x0002c80000040ab9 */ /* 0x000fe40000000a00 */
[----:B------:R-:W-:-:S06]  /*9040*/  @UP0 UIMAD.WIDE UR4, UR43, 0x4, UR4 ;  /* 0x000000042b0408a5 */ /* 0x000fcc000f8e0204 */
[----:B------:R-:W-:Y:S02]  /*9050*/  IMAD.U32 R2, RZ, RZ, UR4 ;  /* 0x00000004ff027e24 */ /* 0x000fe4000f8e00ff */
[----:B------:R-:W-:Y:S01]  /*9060*/  IMAD.U32 R3, RZ, RZ, UR5 ;  /* 0x00000005ff037e24 */ /* 0x000fe2000f8e00ff */
[----:B------:R-:W-:Y:S02]  /*9070*/  ULDC.64 UR4, c[0x0][0x418] ;  /* 0x0001060000047ab9 */ /* 0x000fe40000000a00 */
[----:B------:R-:W-:Y:S01]  /*9080*/  UISETP.NE.U32.AND UP0, UPT, UR4, URZ, UPT ;  /* 0x0000003f0400728c */ /* 0x000fe2000bf05070 */
[----:B------:R-:W0:Y:S02]  /*9090*/  S2R R36, SR_CTAID.X ;  /* 0x0000000000247919 */ /* 0x000e240000002500 */
[----:B------:R-:W-:Y:S01]  /*90a0*/  ULDC UR4, c[0x0][0x424] ;  /* 0x0001090000047ab9 */ /* 0x000fe20000000800 */
[----:B------:R-:W-:Y:S01]  /*90b0*/  UISETP.NE.AND.EX UP0, UPT, UR5, URZ, UPT, UP0 ;  /* 0x0000003f0500728c */ /* 0x000fe2000bf05300 */
[----:B------:R1:W5:Y:S01]  /*90c0*/  @P0 LDG.E R24, desc[UR36][R2.64] ;  /* 0x0000002402180981 */ /* 0x000362000c1e1900 */
[----:B------:R-:W-:-:S02]  /*90d0*/  ULOP3.LUT UR44, UR6, 0xffff, URZ, 0xc0, !UPT ;  /* 0x0000ffff062c7892 */ /* 0x000fc4000f8ec03f */
[----:B------:R-:W-:Y:S01]  /*90e0*/  USEL UR4, UR4, 0x1, UP0 ;  /* 0x0000000104047887 */ /* 0x000fe20008000000 */
[----:B------:R-:W-:-:S03]  /*90f0*/  UMOV UR38, URZ ;  /* 0x0000003f00267c82 */ /* 0x000fc60008000000 */
[----:B------:R-:W-:-:S04]  /*9100*/  UIMAD UR41, UR4, UR41, URZ ;  /* 0x00000029042972a4 */ /* 0x000fc8000f8e023f */
[----:B------:R-:W-:Y:S02]  /*9110*/  UISETP.GE.AND UP0, UPT, UR41, 0x1, UPT ;  /* 0x000000012900788c */ /* 0x000fe4000bf06270 */
[----:B------:R-:W-:-:S04]  /*9120*/  UIADD3 UR4, UR41, 0x5f, URZ ;  /* 0x0000005f29047890 */ /* 0x000fc8000fffe03f */
[----:B------:R-:W-:Y:S01]  /*9130*/  PLOP3.LUT P0, PT, PT, PT, UP0, 0x80, 0x0 ;  /* 0x000000000000781c */ /* 0x000fe20003f0f008 */
[----:B------:R-:W-:-:S04]  /*9140*/  UIMAD.WIDE UR4, UR4, 0x2aaaaaab, URZ ;  /* 0x2aaaaaab040478a5 */ /* 0x000fc8000f8e023f */
[----:B------:R-:W-:-:S04]  /*9150*/  USHF.R.U32.HI UR40, URZ, 0x1f, UR5 ;  /* 0x0000001f3f287899 */ /* 0x000fc80008011605 */
        /* <DEDUP_REMOVED lines=35> */
.L_x_218:
[----:B------:R-:W-:Y:S02]  /*9390*/  UIMAD UR46, UR44, UR38, URZ ;  /* 0x000000262c2e72a4 */ /* 0x000fe4000f8e023f */
[----:B------:R-:W-:Y:S02]  /*93a0*/  IMAD.U32 R3, RZ, RZ, UR38 ;  /* 0x00000026ff037e24 */ /* 0x000fe4000f8e00ff */
[----:B------:R-:W-:Y:S02]  /*93b0*/  IMAD.MOV.U32 R17, RZ, RZ, RZ ;  /* 0x000000ffff117224 */ /* 0x000fe400078e00ff */
[----:B------:R-:W-:Y:S02]  /*93c0*/  IMAD.MOV.U32 R6, RZ, RZ, 0x1 ;  /* 0x00000001ff067424 */ /* 0x000fe400078e00ff */
        /* <DEDUP_REMOVED lines=17> */
[----:B------:R-:W-:Y:S01]  /*94e0*/  IMAD.U32 R5, RZ, RZ, UR5 ;  /* 0x00000005ff057e24 */ /* 0x000fe2000f8e00ff */
[----:B------:R-:W-:Y:S01]  /*94f0*/  ULDC.64 UR4, c[0x4][0x8] ;  /* 0x0100020000047ab9 */ /* 0x000fe20000000a00 */
        /* <DEDUP_REMOVED lines=9> */
[----:B0----5:R-:W-:Y:S05]  /*9590*/  CALL.ABS.NOINC R2 ;  /* 0x0000000002007343 */ /* 0x021fea0003c00000 */
.L_x_219:
[----:B------:R-:W-:-:S04]  /*95a0*/  UIADD3 UR4, UR42, 0x400, URZ ;  /* 0x000004002a047890 */ /* 0x000fc8000fffe03f */
[----:B------:R-:W-:-:S06]  /*95b0*/  ULOP3.LUT UP0, URZ, UR4, 0x3ff, URZ, 0xc0, !UPT ;  /* 0x000003ff043f7892 */ /* 0x000fcc000f80c03f */
[----:B------:R-:W-:-:S13]  /*95c0*/  PLOP3.LUT P0, PT, PT, PT, UP0, 0x80, 0x0 ;  /* 0x000000000000781c */ /* 0x000fda0003f0f008 */
[----:B------:R-:W-:Y:S05]  /*95d0*/  @!P0 BRA `(.L_x_220) ;  /* 0x00000000007c8947 */ /* 0x000fea0003800000 */
[----:B------:R-:W-:Y:S01]  /*95e0*/  MOV R16, 0x0 ;  /* 0x0000000000107802 */ /* 0x000fe20000000f00 */
[----:B------:R-:W-:Y:S01]  /*95f0*/  ULDC.64 UR4, c[0x4][0x98] ;  /* 0x0100260000047ab9 */ /* 0x000fe20000000a00 */
[----:B------:R-:W-:Y:S01]  /*9600*/  ULDC.64 UR6, c[0x4][0xa0] ;  /* 0x0100280000067ab9 */ /* 0x000fe20000000a00 */
[----:B------:R-:W-:Y:S01]  /*9610*/  IMAD.U32 R4, RZ, RZ, UR4 ;  /* 0x00000004ff047e24 */ /* 0x000fe2000f8e00ff */
        /* <DEDUP_REMOVED lines=12> */
.L_x_221:
[----:B------:R0:W1:Y:S01]  /*96e0*/  LDC.64 R2, c[0x4][R16] ;  /* 0x0100000010027b82 */ /* 0x0000620000000a00 */
[----:B------:R-:W-:Y:S01]  /*96f0*/  ULDC.64 UR4, c[0x4][0x98] ;  /* 0x0100260000047ab9 */ /* 0x000fe20000000a00 */
[----:B------:R-:W-:Y:S01]  /*9700*/  ULDC.64 UR6, c[0x4][0xa0] ;  /* 0x0100280000067ab9 */ /* 0x000fe20000000a00 */
[----:B------:R-:W-:Y:S01]  /*9710*/  MOV R4, UR4 ;  /* 0x0000000400047c02 */ /* 0x000fe20008000f00 */
[----:B------:R-:W-:Y:S01]  /*9720*/  IMAD.U32 R5, RZ, RZ, UR5 ;  /* 0x00000005ff057e24 */ /* 0x000fe2000f8e00ff */
        /* <DEDUP_REMOVED lines=10> */
.L_x_220:
[----:B------:R-:W-:Y:S01]  /*97d0*/  ULDC.64 UR4, c[0x0][0xaf0] ;  /* 0x0002bc0000047ab9 */ /* 0x000fe20000000a00 */
[----:B------:R-:W-:Y:S01]  /*97e0*/  IMAD.U32 R30, RZ, RZ, UR43 ;  /* 0x0000002bff1e7e24 */ /* 0x000fe2000f8e00ff */
[----:B------:R-:W-:Y:S01]  /*97f0*/  UISETP.NE.U32.AND UP0, UPT, UR4, URZ, UPT ;  /* 0x0000003f0400728c */ /* 0x000fe2000bf05070 */
[----:B------:R-:W0:Y:S03]  /*9800*/  LDC R12, c[0x0][0x430] ;  /* 0x00010c00ff0c7b82 */ /* 0x000e260000000800 */
[----:B------:R-:W-:-:S06]  /*9810*/  UISETP.NE.AND.EX UP0, UPT, UR5, URZ, UPT, UP0 ;  /* 0x0000003f0500728c */ /* 0x000fcc000bf05300 */
[----:B------:R-:W-:-:S05]  /*9820*/  PLOP3.LUT P0, PT, PT, PT, UP0, 0x80, 0x0 ;  /* 0x000000000000781c */ /* 0x000fca0003f0f008 */
[----:B------:R-:W-:Y:S02]  /*9830*/  @UP0 ULDC.64 UR4, c[0x0][0xaf0] ;  /* 0x0002bc0000040ab9 */ /* 0x000fe40000000a00 */
[----:B------:R-:W-:-:S06]  /*9840*/  @UP0 UIMAD.WIDE UR4, UR43, 0x4, UR4 ;  /* 0x000000042b0408a5 */ /* 0x000fcc000f8e0204 */
[----:B------:R-:W-:Y:S01]  /*9850*/  IMAD.U32 R2, RZ, RZ, UR4 ;  /* 0x00000004ff027e24 */ /* 0x000fe2000f8e00ff */
[C---:B------:R-:W-:Y:S01]  /*9860*/  SHF.L.U32 R0, R28.reuse, 0x4, RZ ;  /* 0x000000041c007819 */ /* 0x040fe200000006ff */
[----:B------:R-:W-:Y:S01]  /*9870*/  IMAD.U32 R3, RZ, RZ, UR5 ;  /* 0x00000005ff037e24 */ /* 0x000fe2000f8e00ff */
[----:B------:R-:W-:Y:S01]  /*9880*/  LOP3.LUT R7, R28, 0x7f, RZ, 0xc0, !PT ;  /* 0x0000007f1c077812 */ /* 0x000fe200078ec0ff */
[----:B------:R-:W-:Y:S01]  /*9890*/  IMAD.U32 R4, RZ, RZ, UR45 ;  /* 0x0000002dff047e24 */ /* 0x000fe2000f8e00ff */
[----:B0-----:R-:W-:Y:S02]  /*98a0*/  ISETP.NE.AND P1, PT, R12, 0x1, PT ;  /* 0x000000010c00780c */ /* 0x001fe40003f25270 */
[----:B------:R-:W-:Y:S01]  /*98b0*/  LOP3.LUT R16, R16, 0xffffbfff, RZ, 0xc0, !PT ;  /* 0xffffbfff10107812 */ /* 0x000fe200078ec0ff */
[----:B------:R0:W2:Y:S01]  /*98c0*/  @P0 LDG.E R30, desc[UR36][R2.64] ;  /* 0x00000024021e0981 */ /* 0x0000a2000c1e1900 */
[----:B------:R-:W-:Y:S01]  /*98d0*/  LOP3.LUT R5, R0, 0x70, RZ, 0xc0, !PT ;  /* 0x0000007000057812 */ /* 0x000fe200078ec0ff */
[----:B------:R-:W-:Y:S01]  /*98e0*/  VIADD R0, R4, 0xffffffff ;  /* 0xffffffff04007836 */ /* 0x000fe20000000000 */
[----:B------:R-:W-:Y:S01]  /*98f0*/  SHF.R.U32.HI R37, RZ, 0x3, R7 ;  /* 0x00000003ff257819 */ /* 0x000fe20000011607 */
[----:B------:R-:W-:Y:S01]  /*9900*/  IMAD.SHL.U32 R6, R28, 0x8, RZ ;  /* 0x000000081c067824 */ /* 0x000fe200078e00ff */
[----:B------:R-:W-:-:S02]  /*9910*/  ULDC UR4, c[0x0][0x320] ;  /* 0x0000c80000047ab9 */ /* 0x000fc40000000800 */
[----:B------:R-:W-:-:S03]  /*9920*/  LOP3.LUT R32, R5, R37, RZ, 0xfc, !PT ;  /* 0x0000002505207212 */ /* 0x000fc600078efcff */
[----:B0-----:R-:W0:Y:S01]  /*9930*/  @P1 LDC R2, c[0x0][0x434] ;  /* 0x00010d00ff021b82 */ /* 0x001e220000000800 */
[----:B------:R-:W-:Y:S01]  /*9940*/  @P1 LOP3.LUT R16, R16, 0x4000, RZ, 0xfc, !PT ;  /* 0x0000400010101812 */ /* 0x000fe200078efcff */
[----:B------:R-:W-:-:S04]  /*9950*/  IMAD R5, R0, 0x60, R32 ;  /* 0x0000006000057824 */ /* 0x000fc800078e0220 */
[C---:B-----5:R-:W-:Y:S01]  /*9960*/  IMAD.IADD R10, R5.reuse, 0x1, R24 ;  /* 0x00000001050a7824 */ /* 0x060fe200078e0218 */
[----:B------:R-:W-:Y:S01]  /*9970*/  ISETP.GE.AND P0, PT, R5, UR41, PT ;  /* 0x0000002905007c0c */ /* 0x000fe2000bf06270 */
[----:B------:R-:W1:Y:S02]  /*9980*/  @P1 LDC R3, c[0x0][0x438] ;  /* 0x00010e00ff031b82 */ /* 0x000e640000000800 */
[----:B------:R-:W-:Y:S01]  /*9990*/  IMAD.MOV.U32 R11, RZ, RZ, R10 ;  /* 0x000000ffff0b7224 */ /* 0x000fe200078e000a */
[----:B------:R-:W-:-:S13]  /*99a0*/  ISETP.GT.U32.OR P0, PT, R32, 0x5f, P0 ;  /* 0x0000005f2000780c */ /* 0x000fda0000704470 */
[----:B------:R-:W3:Y:S01]  /*99b0*/  @!P0 LDC.64 R8, c[0x0][0x428] ;  /* 0x00010a00ff088b82 */ /* 0x000ee20000000a00 */
[----:B0-----:R-:W-:-:S07]  /*99c0*/  @P1 IMAD.HI.U32 R2, R10, R2, RZ ;  /* 0x000000020a021227 */ /* 0x001fce00078e00ff */
[----:B------:R-:W0:Y:S01]  /*99d0*/  @!P0 LDC.64 R4, c[0x0][0x418] ;  /* 0x00010600ff048b82 */ /* 0x000e220000000a00 */
[----:B-1----:R-:W-:-:S04]  /*99e0*/  @P1 SHF.R.U32.HI R11, RZ, R3, R2 ;  /* 0x00000003ff0b1219 */ /* 0x002fc80000011602 */
[----:B------:R-:W-:Y:S02]  /*99f0*/  @!P0 SHF.R.S32.HI R3, RZ, 0x1f, R11 ;  /* 0x0000001fff038819 */ /* 0x000fe4000001140b */
[----:B--2---:R-:W-:-:S05]  /*9a00*/  SHF.R.S32.HI R33, RZ, 0x1f, R30 ;  /* 0x0000001fff217819 */ /* 0x004fca000001141e */
[----:B---3--:R-:W-:-:S04]  /*9a10*/  @!P0 IMAD R2, R33, R8, RZ ;  /* 0x0000000821028224 */ /* 0x008fc800078e02ff */
[----:B------:R-:W-:Y:S02]  /*9a20*/  @!P0 IMAD R9, R30, R9, R2 ;  /* 0x000000091e098224 */ /* 0x000fe400078e0202 */
[----:B------:R-:W-:-:S04]  /*9a30*/  @!P0 IMAD.MOV.U32 R2, RZ, RZ, R11 ;  /* 0x000000ffff028224 */ /* 0x000fc800078e000b */
[----:B------:R-:W-:-:S05]  /*9a40*/  @!P0 IMAD.WIDE.U32 R2, R30, R8, R2 ;  /* 0x000000081e028225 */ /* 0x000fca00078e0002 */
[----:B------:R-:W-:Y:S02]  /*9a50*/  @!P0 IADD3 R3, R3, R9, RZ ;  /* 0x0000000903038210 */ /* 0x000fe40007ffe0ff */
[----:B0-----:R-:W-:-:S04]  /*9a60*/  @!P0 LEA R4, P1, R2, R4, 0x2 ;  /* 0x0000000402048211 */ /* 0x001fc800078210ff */
[----:B------:R-:W-:-:S05]  /*9a70*/  @!P0 LEA.HI.X R5, R2, R5, R3, 0x2, P1 ;  /* 0x0000000502058211 */ /* 0x000fca00008f1403 */
[----:B------:R0:W5:Y:S01]  /*9a80*/  @!P0 LDG.E R4, desc[UR36][R4.64] ;  /* 0x0000002404048981 */ /* 0x000162000c1e1900 */
[----:B------:R-:W-:Y:S01]  /*9a90*/  LOP3.LUT R22, R6, 0x38, RZ, 0xc0, !PT ;  /* 0x0000003806167812 */ /* 0x000fe200078ec0ff */
[----:B------:R-:W-:Y:S01]  /*9aa0*/  UMOV UR5, 0xffffffff ;  /* 0xffffffff00057882 */ /* 0x000fe20000000000 */
[----:B------:R-:W-:Y:S01]  /*9ab0*/  LOP3.LUT R16, R16, 0xffffffef, RZ, 0xc0, !PT ;  /* 0xffffffef10107812 */ /* 0x000fe200078ec0ff */
[----:B------:R-:W-:Y:S01]  /*9ac0*/  IMAD.MOV R23, RZ, RZ, -R11 ;  /* 0x000000ffff177224 */ /* 0x000fe200078e0a0b */
[C---:B------:R-:W-:Y:S02]  /*9ad0*/  LOP3.LUT R31, R22.reuse, 0x40, RZ, 0xfc, !PT ;  /* 0x00000040161f7812 */ /* 0x040fe400078efcff */
[----:B------:R-:W-:Y:S01]  /*9ae0*/  LOP3.LUT R27, R22, 0x80, RZ, 0xfc, !PT ;  /* 0x00000080161b7812 */ /* 0x000fe200078efcff */
[----:B------:R-:W-:Y:S01]  /*9af0*/  IMAD R23, R12, R23, R10 ;  /* 0x000000170c177224 */ /* 0x000fe200078e020a */
[----:B------:R-:W-:Y:S02]  /*9b00*/  ISETP.GE.AND P4, PT, R31, UR4, PT ;  /* 0x000000041f007c0c */ /* 0x000fe4000bf86270 */
[----:B------:R-:W-:-:S02]  /*9b10*/  ISETP.GE.AND P3, PT, R27, UR4, PT ;  /* 0x000000041b007c0c */ /* 0x000fc4000bf66270 */
[C---:B------:R-:W-:Y:S02]  /*9b20*/  ISETP.GE.AND P2, PT, R22.reuse, UR4, PT ;  /* 0x0000000416007c0c */ /* 0x040fe4000bf46270 */
[----:B------:R-:W-:-:S04]  /*9b30*/  LOP3.LUT R26, R22, 0xc0, RZ, 0xfc, !PT ;  /* 0x000000c0161a7812 */ /* 0x000fc800078efcff */
[----:B------:R-:W-:-:S03]  /*9b40*/  ISETP.GE.AND P1, PT, R26, UR4, PT ;  /* 0x000000041a007c0c */ /* 0x000fc6000bf26270 */
[----:B------:R-:W-:-:S04]  /*9b50*/  @P4 LOP3.LUT R16, R16, 0x10, RZ, 0xfc, !PT ;  /* 0x0000001010104812 */ /* 0x000fc800078efcff */
[----:B------:R-:W-:-:S04]  /*9b60*/  LOP3.LUT R16, R16, 0xfffffffe, RZ, 0xc0, !PT ;  /* 0xfffffffe10107812 */ /* 0x000fc800078ec0ff */
[----:B------:R-:W-:-:S04]  /*9b70*/  LOP3.LUT R16, R16, 0xfffffff7, RZ, 0xc0, !PT ;  /* 0xfffffff710107812 */ /* 0x000fc800078ec0ff */
[----:B------:R-:W-:-:S04]  /*9b80*/  @P3 LOP3.LUT R16, R16, 0x8, RZ, 0xfc, !PT ;  /* 0x0000000810103812 */ /* 0x000fc800078efcff */
[----:B------:R-:W-:-:S04]  /*9b90*/  @P2 LOP3.LUT R16, R16, 0x1, RZ, 0xfc, !PT ;  /* 0x0000000110102812 */ /* 0x000fc800078efcff */
[----:B------:R-:W-:-:S04]  /*9ba0*/  LOP3.LUT R16, R16, 0xfffffffb, RZ, 0xc0, !PT ;  /* 0xfffffffb10107812 */ /* 0x000fc800078ec0ff */
[----:B------:R-:W-:Y:S01]  /*9bb0*/  @P1 LOP3.LUT R16, R16, 0x4, RZ, 0xfc, !PT ;  /* 0x0000000410101812 */ /* 0x000fe200078efcff */
[----:B0-----:R-:W-:Y:S06]  /*9bc0*/  BRA.DIV UR5, `(.L_x_222) ;  /* 0x0000003a05587947 */ /* 0x001fec000b800000 */
.L_x_268:
[----:B------:R-:W2:Y:S01]  /*9bd0*/  LDL R2, [R1] ;  /* 0x0000000001027983 */ /* 0x000ea20000100800 */
[--C-:B-----5:R-:W-:Y:S02]  /*9be0*/  @!P0 SHF.R.S32.HI R3, RZ, 0x1f, R4.reuse ;  /* 0x0000001fff038819 */ /* 0x120fe40000011404 */
[----:B------:R-:W-:Y:S02]  /*9bf0*/  CS2R R18, SRZ ;  /* 0x0000000000127805 */ /* 0x000fe4000001ff00 */
[----:B------:R-:W-:Y:S01]  /*9c00*/  LOP3.LUT R16, R16, 0xffff7fff, RZ, 0xc0, !PT ;  /* 0xffff7fff10107812 */ /* 0x000fe200078ec0ff */
[----:B------:R-:W-:Y:S01]  /*9c10*/  @!P0 IMAD.MOV.U32 R18, RZ, RZ, R4 ;  /* 0x000000ffff128224 */ /* 0x000fe200078e0004 */
[----:B------:R-:W-:Y:S01]  /*9c20*/  MOV R29, UR39 ;  /* 0x00000027001d7c02 */ /* 0x000fe20008000f00 */
[----:B------:R-:W-:Y:S01]  /*9c30*/  @!P0 IMAD.MOV.U32 R19, RZ, RZ, R3 ;  /* 0x000000ffff138224 */ /* 0x000fe200078e0003 */
[----:B------:R-:W-:Y:S02]  /*9c40*/  ISETP.GT.U32.AND P0, PT, R32, 0x5f, PT ;  /* 0x0000005f2000780c */ /* 0x000fe40003f04070 */
[----:B------:R-:W-:-:S02]  /*9c50*/  SHF.R.S32.HI R29, RZ, 0x1f, R29 ;  /* 0x0000001fff1d7819 */ /* 0x000fc4000001141d */
[----:B------:R-:W-:-:S09]  /*9c60*/  SEL R34, RZ, 0x1, P2 ;  /* 0x00000001ff227807 */ /* 0x000fd20001000000 */
[----:B------:R-:W-:-:S04]  /*9c70*/  @P0 LOP3.LUT R16, R16, 0x8000, RZ, 0xfc, !PT ;  /* 0x0000800010100812 */ /* 0x000fc800078efcff */
[----:B------:R-:W-:Y:S02]  /*9c80*/  LOP3.LUT R16, R16, 0xffffffdf, RZ, 0xc0, !PT ;  /* 0xffffffdf10107812 */ /* 0x000fe400078ec0ff */
[----:B--2---:R-:W-:-:S13]  /*9c90*/  R2UR UR4, R2 ;  /* 0x00000000020472ca */ /* 0x004fda00000e0000 */
[----:B------:R-:W-:-:S06]  /*9ca0*/  ULOP3.LUT UR4, UR4, 0x2, URZ, 0xfc, !UPT ;  /* 0x0000000204047892 */ /* 0x000fcc000f8efc3f */
[----:B------:R-:W-:-:S05]  /*9cb0*/  IMAD.U32 R2, RZ, RZ, UR4 ;  /* 0x00000004ff027e24 */ /* 0x000fca000f8e00ff */
[----:B------:R-:W-:-:S13]  /*9cc0*/  ISETP.NE.AND P1, PT, R2, 0x3, PT ;  /* 0x000000030200780c */ /* 0x000fda0003f25270 */
[----:B------:R-:W-:Y:S01]  /*9cd0*/  @P1 LOP3.LUT R16, R16, 0x20, RZ, 0xfc, !PT ;  /* 0x0000002010101812 */ /* 0x000fe200078efcff */
[----:B------:R-:W-:Y:S06]  /*9ce0*/  @!P1 BRA `(.L_x_223) ;  /* 0x0000000000049947 */ /* 0x000fec0003800000 */
[----:B------:R-:W-:Y:S01]  /*9cf0*/  BPT.TRAP 0x1 ;  /* 0x000000040000795c */ /* 0x000fe20000300000 */
.L_x_223:
[----:B------:R-:W-:-:S05]  /*9d00*/  IMAD.MOV.U32 R2, RZ, RZ, 0x1 ;  /* 0x00000001ff027424 */ /* 0x000fca00078e00ff */
[----:B------:R-:W-:-:S04]  /*9d10*/  SHF.L.U32 R2, R2, 0x1f, RZ ;  /* 0x0000001f02027819 */ /* 0x000fc800000006ff */
[----:B------:R-:W0:Y:S02]  /*9d20*/  SYNCS.PHASECHK.TRANS64.TRYWAIT P0, [UR42+0x32440], R2 ;  /* 0x03244002ff0075a7 */ /* 0x000e24000800016a */
[----:B0-----:R-:W-:Y:S05]  /*9d30*/  @!P0 BRA `(.L_x_224) ;  /* 0x00000038001c8947 */ /* 0x001fea0003800000 */
.L_x_269:
[----:B------:R-:W-:Y:S01]  /*9d40*/  SHF.R.S32.HI R25, RZ, 0x1f, R23 ;  /* 0x0000001fff197819 */ /* 0x000fe20000011417 */
[----:B------:R-:W-:Y:S01]  /*9d50*/  ULDC.64 UR4, c[0x0][0x300] ;  /* 0x0000c00000047ab9 */ /* 0x000fe20000000a00 */
[----:B------:R-:W-:Y:S02]  /*9d60*/  R2UR UR6, R29 ;  /* 0x000000001d0672ca */ /* 0x000fe400000e0000 */
[----:B------:R-:W-:Y:S01]  /*9d70*/  MOV R9, 0xffffffa0 ;  /* 0xffffffa000097802 */ /* 0x000fe20000000f00 */
[----:B0-----:R-:W-:Y:S01]  /*9d80*/  IMAD R2, R25, UR4, RZ ;  /* 0x0000000419027c24 */ /* 0x001fe2000f8e02ff */
[----:B------:R-:W-:-:S03]  /*9d90*/  LOP3.LUT R16, R16, 0xfffffffd, RZ, 0xc0, !PT ;  /* 0xfffffffd10107812 */ /* 0x000fc600078ec0ff */
[C---:B------:R-:W-:Y:S02]  /*9da0*/  IMAD R5, R23.reuse, UR5, R2 ;  /* 0x0000000517057c24 */ /* 0x040fe4000f8e0202 */
[----:B------:R-:W-:Y:S01]  /*9db0*/  IMAD.WIDE.U32 R2, R23, UR4, RZ ;  /* 0x0000000417027c25 */ /* 0x000fe2000f8e00ff */
[----:B------:R-:W-:-:S03]  /*9dc0*/  ULDC.64 UR4, c[0x0][0x310] ;  /* 0x0000c40000047ab9 */ /* 0x000fc60000000a00 */
[----:B------:R-:W-:Y:S02]  /*9dd0*/  IMAD.IADD R3, R3, 0x1, R5 ;  /* 0x0000000103037824 */ /* 0x000fe400078e0205 */
[----:B------:R-:W-:Y:S02]  /*9de0*/  IMAD R5, R19, UR4, RZ ;  /* 0x0000000413057c24 */ /* 0x000fe4000f8e02ff */
[----:B------:R-:W-:-:S04]  /*9df0*/  IMAD.WIDE.U32 R2, R18, UR4, R2 ;  /* 0x0000000412027c25 */ /* 0x000fc8000f8e0002 */
[----:B------:R-:W-:Y:S01]  /*9e00*/  IMAD R5, R18, UR5, R5 ;  /* 0x0000000512057c24 */ /* 0x000fe2000f8e0205 */
[----:B------:R-:W-:Y:S01]  /*9e10*/  ULDC.64 UR4, c[0x0][0x308] ;  /* 0x0000c20000047ab9 */ /* 0x000fe20000000a00 */
[----:B------:R-:W-:Y:S02]  /*9e20*/  IMAD R0, R0, R9, UR41 ;  /* 0x0000002900007e24 */ /* 0x000fe4000f8e0209 */
[----:B------:R-:W-:Y:S02]  /*9e30*/  IMAD.IADD R3, R3, 0x1, R5 ;  /* 0x0000000103037824 */ /* 0x000fe400078e0205 */
[----:B------:R-:W-:Y:S01]  /*9e40*/  IMAD.U32 R5, RZ, RZ, UR4 ;  /* 0x00000004ff057e24 */ /* 0x000fe2000f8e00ff */
[----:B------:R-:W-:Y:S01]  /*9e50*/  UIMAD UR4, UR6, UR4, URZ ;  /* 0x00000004060472a4 */ /* 0x000fe2000f8e023f */
[----:B------:R-:W-:Y:S02]  /*9e60*/  IMAD.IADD R17, R0, 0x1, -R37 ;  /* 0x0000000100117824 */ /* 0x000fe400078e0a25 */
[----:B------:R-:W-:Y:S01]  /*9e70*/  IMAD.WIDE.U32 R2, R5, UR39, R2 ;  /* 0x0000002705027c25 */ /* 0x000fe2000f8e0002 */
[----:B------:R-:W-:Y:S01]  /*9e80*/  UIMAD UR4, UR39, UR5, UR4 ;  /* 0x00000005270472a4 */ /* 0x000fe2000f8e0204 */
[----:B------:R-:W-:-:S02]  /*9e90*/  ULDC.64 UR6, c[0x0][0x2e8] ;  /* 0x0000ba0000067ab9 */ /* 0x000fc40000000a00 */
[----:B------:R-:W-:Y:S01]  /*9ea0*/  UMOV UR5, 0xffffffff ;  /* 0xffffffff00057882 */ /* 0x000fe20000000000 */
[----:B------:R-:W-:Y:S02]  /*9eb0*/  LEA R4, P0, R2, UR6, 0x1 ;  /* 0x0000000602047c11 */ /* 0x000fe4000f8008ff */
[----:B------:R-:W-:Y:S01]  /*9ec0*/  VIADD R5, R3, UR4 ;  /* 0x0000000403057c36 */ /* 0x000fe20008000000 */
[----:B------:R-:W-:Y:S01]  /*9ed0*/  ULDC UR4, c[0x0][0x2f4] ;  /* 0x0000bd0000047ab9 */ /* 0x000fe20000000800 */
[----:B------:R-:W-:Y:S02]  /*9ee0*/  LOP3.LUT R3, R6, 0x1c0, RZ, 0xc0, !PT ;  /* 0x000001c006037812 */ /* 0x000fe400078ec0ff */
[----:B------:R-:W-:Y:S02]  /*9ef0*/  ISETP.GE.AND P2, PT, R22, UR4, PT ;  /* 0x0000000416007c0c */ /* 0x000fe4000bf46270 */
[----:B------:R-:W-:Y:S02]  /*9f00*/  LOP3.LUT R3, R3, 0x38, R6, 0xf8, !PT ;  /* 0x0000003803037812 */ /* 0x000fe400078ef806 */
[----:B------:R-:W-:-:S02]  /*9f10*/  LEA.HI.X R5, R2, UR7, R5, 0x1, P0 ;  /* 0x0000000702057c11 */ /* 0x000fc400080f0c05 */
[----:B------:R-:W-:Y:S01]  /*9f20*/  LOP3.LUT R3, R3, 0x38, R28, 0x78, !PT ;  /* 0x0000003803037812 */ /* 0x000fe200078e781c */
[----:B------:R-:W-:Y:S01]  /*9f30*/  IMAD.SHL.U32 R28, R7, 0x8, RZ ;  /* 0x00000008071c7824 */ /* 0x000fe200078e00ff */
[----:B------:R-:W-:-:S04]  /*9f40*/  ISETP.GE.AND P0, PT, R17, 0x1, PT ;  /* 0x000000011100780c */ /* 0x000fc80003f06270 */
[----:B------:R-:W-:Y:S02]  /*9f50*/  LOP3.LUT R28, R3, 0x200, R28, 0xf8, !PT ;  /* 0x00000200031c7812 */ /* 0x000fe400078ef81c */
[----:B------:R-:W-:Y:S01]  /*9f60*/  @P2 LOP3.LUT R16, R16, 0x2, RZ, 0xfc, !PT ;  /* 0x0000000210102812 */ /* 0x000fe200078efcff */
[----:B------:R-:W-:Y:S06]  /*9f70*/  BRA.DIV UR5, `(.L_x_225) ;  /* 0x0000003605a47947 */ /* 0x000fec000b800000 */
[----:B------:R-:W0:Y:S01]  /*9f80*/  SHFL.IDX PT, R14, R4, RZ, 0x181f ;  /* 0x00181fff040e7589 */ /* 0x000e2200000e0000 */
[----:B------:R-:W-:-:S03]  /*9f90*/  @P0 LEA R7, R28, UR42, 0x1 ;  /* 0x0000002a1c070c11 */ /* 0x000fc6000f8e08ff */
[----:B------:R-:W1:Y:S01]  /*9fa0*/  SHFL.IDX PT, R0, R5, RZ, 0x181f ;  /* 0x00181fff05007589 */ /* 0x000e6200000e0000 */
[----:B0-----:R-:W-:-:S03]  /*9fb0*/  @P0 LEA R2, P1, R22, R14, 0x1 ;  /* 0x0000000e16020211 */ /* 0x001fc600078208ff */
[----:B------:R-:W0:Y:S02]  /*9fc0*/  SHFL.IDX PT, R14, R4, 0x1, 0x181f ;  /* 0x00381f00040e7f89 */ /* 0x000e2400000e0000 */
        /* <DEDUP_REMOVED lines=20> */
[----:B------:R-:W0:Y:S02]  /*a110*/  SHFL.IDX PT, R14, R4, 0x4, 0x181f ;  /* 0x00981f00040e7f89 */ /* 0x000e2400000e0000 */
[----:B-1----:R-:W-:Y:S02]  /*a120*/  @P0 IADD3.X R3, RZ, R0, RZ, P1, !PT ;  /* 0x00000000ff030210 */ /* 0x002fe40000ffe4ff */
[----:B------:R-:W1:Y:S04]  /*a130*/  SHFL.IDX PT, R0, R5, 0x4, 0x181f ;  /* 0x00981f0005007f89 */ /* 0x000e6800000e0000 */
[----:B------:R0:W-:Y:S01]  /*a140*/  @P0 LDGSTS.E.BYPASS.LTC128B.128 [R9+0x1dc00], desc[UR36][R2.64], !P2 ;  /* 0x1dc0000002090fae */ /* 0x0001e2000d101d64 */
[----:B------:R-:W-:-:S13]  /*a150*/  ISETP.GE.AND P0, PT, R17, 0x41, PT ;  /* 0x000000411100780c */ /* 0x000fda0003f06270 */
[----:B------:R-:W-:Y:S02]  /*a160*/  @P0 LEA R7, R28, UR42, 0x1 ;  /* 0x0000002a1c070c11 */ /* 0x000fe4000f8e08ff */
[----:B0-----:R-:W-:Y:S02]  /*a170*/  @P0 LEA R2, P1, R22, R14, 0x1 ;  /* 0x0000000e16020211 */ /* 0x001fe400078208ff */
[----:B------:R0:W2:Y:S03]  /*a180*/  SHFL.IDX PT, R14, R4, 0x5, 0x181f ;  /* 0x00b81f00040e7f89 */ /* 0x0000a600000e0000 */
[----:B-1----:R-:W-:Y:S02]  /*a190*/  @P0 IMAD.X R3, RZ, RZ, R0, P1 ;  /* 0x000000ffff030224 */ /* 0x002fe400008e0600 */
[----:B------:R0:W1:Y:S04]  /*a1a0*/  SHFL.IDX PT, R0, R5, 0x5, 0x181f ;  /* 0x00b81f0005007f89 */ /* 0x00006800000e0000 */
[----:B------:R0:W-:Y:S02]  /*a1b0*/  @P0 LDGSTS.E.BYPASS.LTC128B.128 [R7+0x1e400], desc[UR36][R2.64], !P2 ;  /* 0x1e40000002070fae */ /* 0x0001e4000d101d64 */
.L_x_283:
        /* <DEDUP_REMOVED lines=12> */
[----:B------:R-:W-:-:S13]  /*a280*/  LOP3.LUT P2, RZ, R16, 0x20, RZ, 0xc0, !PT ;  /* 0x0000002010ff7812 */ /* 0x000fda000784c0ff */
[----:B0-----:R-:W-:Y:S05]  /*a290*/  @!P2 BRA `(.L_x_226) ;  /* 0x000000000004a947 */ /* 0x001fea0003800000 */
[----:B------:R-:W-:Y:S01]  /*a2a0*/  BPT.TRAP 0x1 ;  /* 0x000000040000795c */ /* 0x000fe20000300000 */
.L_x_226:
[----:B------:R-:W-:Y:S01]  /*a2b0*/  SYNCS.ARRIVE.TRANS64.A1T0 RZ, [UR42+0x32430], RZ ;  /* 0x032430ffffff79a7 */ /* 0x000fe2000810002a */
[----:B------:R-:W-:Y:S05]  /*a2c0*/  WARPSYNC.ALL ;  /* 0x0000000000007948 */ /* 0x000fea0003800000 */
[----:B------:R-:W-:Y:S01]  /*a2d0*/  UIADD3 UR4, UR42, 0x18400, URZ ;  /* 0x000184002a047890 */ /* 0x000fe2000fffe03f */
[----:B------:R-:W-:Y:S01]  /*a2e0*/  BAR.SYNC.DEFER_BLOCKING 0x8, 0x180 ;  /* 0x0206000000007b1d */ /* 0x000fe20000010000 */
[----:B------:R-:W-:Y:S02]  /*a2f0*/  USHF.R.S32.HI UR47, URZ, 0x1f, UR43 ;  /* 0x0000001f3f2f7899 */ /* 0x000fe4000801142b */
[----:B------:R-:W-:-:S06]  /*a300*/  ULOP3.LUT UP0, URZ, UR4, 0x3ff, URZ, 0xc0, !UPT ;  /* 0x000003ff043f7892 */ /* 0x000fcc000f80c03f */
        /* <DEDUP_REMOVED lines=9> */
[----:B------:R-:W-:Y:S02]  /*a3a0*/  IMAD.U32 R5, RZ, RZ, UR7 ;  /* 0x00000007ff057e24 */ /* 0x000fe4000f8e00ff */
[----:B------:R-:W-:Y:S02]  /*a3b0*/  IMAD.U32 R6, RZ, RZ, UR8 ;  /* 0x00000008ff067e24 */ /* 0x000fe4000f8e00ff */
[----:B------:R-:W-:-:S02]  /*a3c0*/  IMAD.U32 R10, RZ, RZ, UR4 ;  /* 0x00000004ff0a7e24 */ /* 0x000fc4000f8e00ff */
[----:B------:R-:W-:Y:S02]  /*a3d0*/  IMAD.U32 R11, RZ, RZ, UR5 ;  /* 0x00000005ff0b7e24 */ /* 0x000fe4000f8e00ff */
[----:B------:R-:W-:Y:S02]  /*a3e0*/  IMAD.MOV.U32 R8, RZ, RZ, 0x70 ;  /* 0x00000070ff087424 */ /* 0x000fe400078e00ff */
[----:B------:R-:W-:Y:S02]  /*a3f0*/  IMAD.MOV.U32 R12, RZ, RZ, 0x1 ;  /* 0x00000001ff0c7424 */ /* 0x000fe400078e00ff */
[----:B------:R-:W-:-:S07]  /*a400*/  IMAD.MOV.U32 R13, RZ, RZ, RZ ;  /* 0x000000ffff0d7224 */ /* 0x000fce00078e00ff */
[----:B------:R-:W-:-:S07]  /*a410*/  LEPC R20, `(.L_x_227) ;  /* 0x000000001014794e */ /* 0x000fce0000000000 */
[----:B0-----:R-:W-:Y:S05]  /*a420*/  CALL.ABS.NOINC R2 ;  /* 0x0000000002007343 */ /* 0x001fea0003c00000 */
.L_x_227:
[----:B------:R-:W0:Y:S01]  /*a430*/  LDC R6, c[0x0][0x448] ;  /* 0x00011200ff067b82 */ /* 0x000e220000000800 */
[----:B------:R-:W-:Y:S01]  /*a440*/  R2UR UR6, R29 ;  /* 0x000000001d0672ca */ /* 0x000fe200000e0000 */
[----:B------:R-:W-:Y:S01]  /*a450*/  ULDC.64 UR8, c[0x0][0x2d8] ;  /* 0x0000b60000087ab9 */ /* 0x000fe20000000a00 */
[----:B------:R-:W-:Y:S01]  /*a460*/  LEA R35, R36, R32, 0x7 ;  /* 0x0000002024237211 */ /* 0x000fe200078e38ff */
[----:B------:R-:W-:Y:S01]  /*a470*/  UIMAD.WIDE.U32 UR4, UR39, UR8, URZ ;  /* 0x00000008270472a5 */ /* 0x000fe2000f8e003f */
[----:B------:R-:W-:-:S03]  /*a480*/  LOP3.LUT R16, R16, 0xfffeffff, RZ, 0xc0, !PT ;  /* 0xfffeffff10107812 */ /* 0x000fc600078ec0ff */
[----:B------:R-:W-:-:S06]  /*a490*/  IMAD.MOV.U32 R7, RZ, RZ, R35 ;  /* 0x000000ffff077224 */ /* 0x000fcc00078e0023 */
[----:B------:R-:W-:-:S04]  /*a4a0*/  UIMAD UR6, UR6, UR8, URZ ;  /* 0x00000008060672a4 */ /* 0x000fc8000f8e023f */
[----:B------:R-:W-:-:S03]  /*a4b0*/  UIMAD UR6, UR39, UR9, UR6 ;  /* 0x00000009270672a4 */ /* 0x000fc6000f8e0206 */
[----:B------:R-:W-:Y:S01]  /*a4c0*/  ULDC.64 UR8, c[0x0][0x2e0] ;  /* 0x0000b80000087ab9 */ /* 0x000fe20000000a00 */
[----:B------:R-:W-:Y:S01]  /*a4d0*/  UIADD3 UR5, UR5, UR6, URZ ;  /* 0x0000000605057290 */ /* 0x000fe2000fffe03f */
[----:B0-----:R-:W-:Y:S01]  /*a4e0*/  ISETP.NE.AND P0, PT, R6, 0x1, PT ;  /* 0x000000010600780c */ /* 0x001fe20003f05270 */
[----:B------:R-:W-:Y:S02]  /*a4f0*/  UIMAD UR6, UR47, UR8, URZ ;  /* 0x000000082f0672a4 */ /* 0x000fe4000f8e023f */
[----:B------:R-:W-:Y:S02]  /*a500*/  UIMAD.WIDE.U32 UR4, UR43, UR8, UR4 ;  /* 0x000000082b0472a5 */ /* 0x000fe4000f8e0004 */
[----:B------:R-:W-:-:S04]  /*a510*/  UIMAD UR6, UR43, UR9, UR6 ;  /* 0x000000092b0672a4 */ /* 0x000fc8000f8e0206 */
[----:B------:R-:W-:Y:S01]  /*a520*/  IMAD.U32 R4, RZ, RZ, UR4 ;  /* 0x00000004ff047e24 */ /* 0x000fe2000f8e00ff */
[----:B------:R-:W-:Y:S02]  /*a530*/  UIADD3 UR6, UR5, UR6, URZ ;  /* 0x0000000605067290 */ /* 0x000fe4000fffe03f */
[----:B------:R-:W-:Y:S01]  /*a540*/  IMAD.U32 R5, RZ, RZ, UR5 ;  /* 0x00000005ff057e24 */ /* 0x000fe2000f8e00ff */
[----:B------:R-:W0:Y:S01]  /*a550*/  @P0 LDC R0, c[0x0][0x44c] ;  /* 0x00011300ff000b82 */ /* 0x000e220000000800 */
[----:B------:R-:W-:Y:S01]  /*a560*/  IMAD.MOV.U32 R2, RZ, RZ, R4 ;  /* 0x000000ffff027224 */ /* 0x000fe200078e0004 */
[----:B------:R-:W-:Y:S01]  /*a570*/  ULDC.64 UR4, c[0x0][0x2d0] ;  /* 0x0000b40000047ab9 */ /* 0x000fe20000000a00 */
[----:B------:R-:W-:-:S05]  /*a580*/  @P0 LOP3.LUT R16, R16, 0x10000, RZ, 0xfc, !PT ;  /* 0x0001000010100812 */ /* 0x000fca00078efcff */
[----:B------:R-:W1:Y:S01]  /*a590*/  @P0 LDC R3, c[0x0][0x450] ;  /* 0x00011400ff030b82 */ /* 0x000e620000000800 */
[----:B0-----:R-:W-:-:S05]  /*a5a0*/  @P0 IMAD.HI.U32 R0, R35, R0, RZ ;  /* 0x0000000023000227 */ /* 0x001fca00078e00ff */
[----:B-1----:R-:W-:Y:S01]  /*a5b0*/  @P0 SHF.R.U32.HI R7, RZ, R3, R0 ;  /* 0x00000003ff070219 */ /* 0x002fe20000011600 */
[----:B------:R-:W-:-:S03]  /*a5c0*/  IMAD.U32 R3, RZ, RZ, UR6 ;  /* 0x00000006ff037e24 */ /* 0x000fc6000f8e00ff */
[----:B------:R-:W-:Y:S01]  /*a5d0*/  SHF.R.S32.HI R0, RZ, 0x1f, R7 ;  /* 0x0000001fff007819 */ /* 0x000fe20000011407 */
[C---:B------:R-:W-:Y:S01]  /*a5e0*/  IMAD.WIDE.U32 R2, R7.reuse, UR4, R2 ;  /* 0x0000000407027c25 */ /* 0x040fe2000f8e0002 */
[----:B------:R-:W-:-:S03]  /*a5f0*/  IADD3 R4, -R7, RZ, RZ ;  /* 0x000000ff07047210 */ /* 0x000fc60007ffe1ff */
[----:B------:R-:W-:Y:S02]  /*a600*/  IMAD R0, R0, UR4, RZ ;  /* 0x0000000400007c24 */ /* 0x000fe4000f8e02ff */
[----:B------:R-:W-:Y:S02]  /*a610*/  IMAD R5, R6, R4, R35 ;  /* 0x0000000406057224 */ /* 0x000fe400078e0223 */
[----:B------:R-:W-:Y:S01]  /*a620*/  IMAD R9, R7, UR5, R0 ;  /* 0x0000000507097c24 */ /* 0x000fe2000f8e0200 */
[----:B------:R-:W-:Y:S02]  /*a630*/  ULDC.64 UR4, c[0x0][0x2c8] ;  /* 0x0000b20000047ab9 */ /* 0x000fe40000000a00 */
[----:B------:R-:W-:Y:S01]  /*a640*/  SHF.R.S32.HI R0, RZ, 0x1f, R5 ;  /* 0x0000001fff007819 */ /* 0x000fe20000011405 */
[----:B------:R-:W-:-:S04]  /*a650*/  IMAD.IADD R3, R3, 0x1, R9 ;  /* 0x0000000103037824 */ /* 0x000fc800078e0209 */
[----:B------:R-:W-:Y:S02]  /*a660*/  IMAD R0, R0, UR4, RZ ;  /* 0x0000000400007c24 */ /* 0x000fe4000f8e02ff */
[----:B------:R-:W-:-:S04]  /*a670*/  IMAD.WIDE.U32 R2, R5, UR4, R2 ;  /* 0x0000000405027c25 */ /* 0x000fc8000f8e0002 */
[----:B------:R-:W-:Y:S01]  /*a680*/  IMAD R7, R5, UR5, R0 ;  /* 0x0000000505077c24 */ /* 0x000fe2000f8e0200 */
[----:B------:R-:W-:Y:S02]  /*a690*/  ULDC.64 UR4, c[0x0][0x280] ;  /* 0x0000a00000047ab9 */ /* 0x000fe40000000a00 */
[----:B------:R-:W-:Y:S01]  /*a6a0*/  LEA R0, P0, R2, UR4, 0x1 ;  /* 0x0000000402007c11 */ /* 0x000fe2000f8008ff */
[----:B------:R-:W-:Y:S01]  /*a6b0*/  IMAD.IADD R3, R3, 0x1, R7 ;  /* 0x0000000103037824 */ /* 0x000fe200078e0207 */
[----:B------:R-:W-:-:S04]  /*a6c0*/  ULDC UR4, c[0x0][0x2b8] ;  /* 0x0000ae0000047ab9 */ /* 0x000fc80000000800 */
[----:B------:R-:W-:Y:S01]  /*a6d0*/  LEA.HI.X R4, R2, UR5, R3, 0x1, P0 ;  /* 0x0000000502047c11 */ /* 0x000fe200080f0c03 */
[----:B------:R-:W-:Y:S01]  /*a6e0*/  UMOV UR5, 0xffffffff ;  /* 0xffffffff00057882 */ /* 0x000fe20000000000 */
[----:B------:R-:W-:Y:S02]  /*a6f0*/  ISETP.GE.AND P0, PT, R22, UR4, PT ;  /* 0x0000000416007c0c */ /* 0x000fe4000bf06270 */
[----:B------:R-:W-:Y:S11]  /*a700*/  BRA.DIV UR5, `(.L_x_228) ;  /* 0x00000036056c7947 */ /* 0x000ff6000b800000 */
[----:B------:R-:W0:Y:S01]  /*a710*/  LDC R2, c[0x0][0x448] ;  /* 0x00011200ff027b82 */ /* 0x000e220000000800 */
[----:B------:R-:W1:Y:S01]  /*a720*/  SHFL.IDX PT, R14, R0, RZ, 0x181f ;  /* 0x00181fff000e7589 */ /* 0x000e6200000e0000 */
[----:B------:R-:W-:Y:S01]  /*a730*/  ULDC UR4, c[0x0][0x288] ;  /* 0x0000a20000047ab9 */ /* 0x000fe20000000800 */
[----:B------:R-:W-:Y:S01]  /*a740*/  IMAD R6, R36, 0x80, R37 ;  /* 0x0000008024067824 */ /* 0x000fe200078e0225 */
[----:B------:R-:W-:Y:S01]  /*a750*/  LOP3.LUT R16, R16, 0xffffefff, RZ, 0xc0, !PT ;  /* 0xffffefff10107812 */ /* 0x000fe200078ec0ff */
[----:B------:R-:W2:Y:S02]  /*a760*/  SHFL.IDX PT, R3, R4, RZ, 0x181f ;  /* 0x00181fff04037589 */ /* 0x000ea400000e0000 */
[C---:B------:R-:W-:Y:S02]  /*a770*/  VIADD R8, R6.reuse, 0x10 ;  /* 0x0000001006087836 */ /* 0x040fe40000000000 */
[----:B------:R-:W-:Y:S01]  /*a780*/  SHFL.IDX PT, R7, R4, 0x1, 0x181f ;  /* 0x00381f0004077f89 */ /* 0x000fe200000e0000 */
[----:B------:R-:W-:-:S03]  /*a790*/  VIADD R9, R6, 0x40 ;  /* 0x0000004006097836 */ /* 0x000fc60000000000 */
[----:B------:R-:W-:Y:S04]  /*a7a0*/  SHFL.IDX PT, R20, R4, 0x2, 0x181f ;  /* 0x00581f0004147f89 */ /* 0x000fe800000e0000 */
[----:B------:R-:W-:Y:S01]  /*a7b0*/  SHFL.IDX PT, R10, R4, 0x5, 0x181f ;  /* 0x00b81f00040a7f89 */ /* 0x000fe200000e0000 */
[----:B0-----:R-:W-:-:S05]  /*a7c0*/  IMAD R5, R2, UR4, RZ ;  /* 0x0000000402057c24 */ /* 0x001fca000f8e02ff */
[-C--:B------:R-:W-:Y:S02]  /*a7d0*/  ISETP.GE.AND P3, PT, R6, R5.reuse, PT ;  /* 0x000000050600720c */ /* 0x080fe40003f66270 */
[-C--:B------:R-:W-:Y:S01]  /*a7e0*/  ISETP.GE.AND P2, PT, R8, R5.reuse, PT ;  /* 0x000000050800720c */ /* 0x080fe20003f46270 */
[----:B------:R-:W-:Y:S01]  /*a7f0*/  VIADD R8, R6, 0x20 ;  /* 0x0000002006087836 */ /* 0x000fe20000000000 */
[----:B------:R-:W-:-:S04]  /*a800*/  ISETP.GE.AND P4, PT, R9, R5, PT ;  /* 0x000000050900720c */ /* 0x000fc80003f86270 */
[----:B------:R-:W-:Y:S01]  /*a810*/  ISETP.GE.AND P6, PT, R8, R5, PT ;  /* 0x000000050800720c */ /* 0x000fe20003fc6270 */
[----:B------:R-:W-:-:S04]  /*a820*/  VIADD R8, R6, 0x30 ;  /* 0x0000003006087836 */ /* 0x000fc80000000000 */
[----:B-1----:R-:W-:Y:S02]  /*a830*/  @!P3 LEA R2, P1, R22, R14, 0x1 ;  /* 0x0000000e1602b211 */ /* 0x002fe400078208ff */
[----:B------:R-:W0:Y:S01]  /*a840*/  SHFL.IDX PT, R14, R0, 0x1, 0x181f ;  /* 0x00381f00000e7f89 */ /* 0x000e2200000e0000 */
[----:B------:R-:W-:Y:S02]  /*a850*/  ISETP.GE.AND P5, PT, R8, R5, PT ;  /* 0x000000050800720c */ /* 0x000fe40003fa6270 */
[----:B--2---:R-:W-:Y:S01]  /*a860*/  @!P3 IMAD.X R3, RZ, RZ, R3, P1 ;  /* 0x000000ffff03b224 */ /* 0x004fe200008e0603 */
[----:B------:R-:W-:Y:S01]  /*a870*/  @!P3 LEA R9, R28, UR42, 0x1 ;  /* 0x0000002a1c09bc11 */ /* 0x000fe2000f8e08ff */
[----:B------:R-:W-:Y:S01]  /*a880*/  SHFL.IDX PT, R8, R4, 0x4, 0x181f ;  /* 0x00981f0004087f89 */ /* 0x000fe200000e0000 */
[----:B------:R-:W-:Y:S02]  /*a890*/  @P3 LOP3.LUT R16, R16, 0x1000, RZ, 0xfc, !PT ;  /* 0x0000100010103812 */ /* 0x000fe400078efcff */
[----:B------:R-:W-:Y:S01]  /*a8a0*/  @!P2 LEA R21, R28, UR42, 0x1 ;  /* 0x0000002a1c15ac11 */ /* 0x000fe2000f8e08ff */
[----:B------:R1:W-:Y:S01]  /*a8b0*/  @!P3 LDGSTS.E.BYPASS.LTC128B.128 [R9+0x18400], desc[UR36][R2.64], !P0 ;  /* 0x184000000209bfae */ /* 0x0003e2000c101d64 */
[----:B------:R-:W-:-:S04]  /*a8c0*/  LOP3.LUT R16, R16, 0xfffff7ff, RZ, 0xc0, !PT ;  /* 0xfffff7ff10107812 */ /* 0x000fc800078ec0ff */
[----:B------:R-:W-:-:S04]  /*a8d0*/  @P2 LOP3.LUT R16, R16, 0x800, RZ, 0xfc, !PT ;  /* 0x0000080010102812 */ /* 0x000fc800078efcff */
[----:B------:R-:W-:Y:S01]  /*a8e0*/  LOP3.LUT R16, R16, 0xfffffbff, RZ, 0xc0, !PT ;  /* 0xfffffbff10107812 */ /* 0x000fe200078ec0ff */
[----:B-1----:R-:W-:Y:S01]  /*a8f0*/  VIADD R2, R6, 0x50 ;  /* 0x0000005006027836 */ /* 0x002fe20000000000 */
[----:B------:R-:W-:Y:S02]  /*a900*/  SHFL.IDX PT, R9, R0, 0x5, 0x181f ;  /* 0x00b81f0000097f89 */ /* 0x000fe400000e0000 */
[----:B------:R-:W-:Y:S02]  /*a910*/  @P6 LOP3.LUT R16, R16, 0x400, RZ, 0xfc, !PT ;  /* 0x0000040010106812 */ /* 0x000fe400078efcff */
[----:B0-----:R-:W-:Y:S02]  /*a920*/  @!P2 LEA R12, P1, R22, R14, 0x1 ;  /* 0x0000000e160ca211 */ /* 0x001fe400078208ff */
[----:B------:R-:W0:Y:S01]  /*a930*/  SHFL.IDX PT, R14, R0, 0x2, 0x181f ;  /* 0x00581f00000e7f89 */ /* 0x000e2200000e0000 */
[----:B------:R-:W-:Y:S02]  /*a940*/  ISETP.GE.AND P3, PT, R2, R5, PT ;  /* 0x000000050200720c */ /* 0x000fe40003f66270 */
[----:B------:R-:W-:Y:S01]  /*a950*/  @!P2 IADD3.X R11, RZ, R7, RZ, P1, !PT ;  /* 0x00000007ff0ba210 */ /* 0x000fe20000ffe4ff */
[----:B------:R-:W-:Y:S01]  /*a960*/  @!P2 IMAD.MOV.U32 R2, RZ, RZ, R12 ;  /* 0x000000ffff02a224 */ /* 0x000fe200078e000c */
[----:B------:R-:W-:Y:S01]  /*a970*/  SHFL.IDX PT, R7, R4, 0x3, 0x181f ;  /* 0x00781f0004077f89 */ /* 0x000fe200000e0000 */
[----:B------:R-:W-:-:S02]  /*a980*/  LOP3.LUT R16, R16, 0xfffffdff, RZ, 0xc0, !PT ;  /* 0xfffffdff10107812 */ /* 0x000fc400078ec0ff */
[----:B------:R-:W-:Y:S02]  /*a990*/  @!P2 IMAD.MOV.U32 R3, RZ, RZ, R11 ;  /* 0x000000ffff03a224 */ /* 0x000fe400078e000b */
[----:B------:R-:W-:Y:S01]  /*a9a0*/  SHFL.IDX PT, R11, R0, 0x6, 0x181f ;  /* 0x00d81f00000b7f89 */ /* 0x000fe200000e0000 */
[----:B------:R-:W-:-:S03]  /*a9b0*/  @P5 LOP3.LUT R16, R16, 0x200, RZ, 0xfc, !PT ;  /* 0x0000020010105812 */ /* 0x000fc600078efcff */
[----:B------:R1:W-:Y:S01]  /*a9c0*/  @!P2 LDGSTS.E.BYPASS.LTC128B.128 [R21+0x18c00], desc[UR36][R2.64], !P0 ;  /* 0x18c000000215afae */ /* 0x0003e2000c101d64 */
[----:B------:R-:W-:-:S04]  /*a9d0*/  LOP3.LUT R16, R16, 0xfffffeff, RZ, 0xc0, !PT ;  /* 0xfffffeff10107812 */ /* 0x000fc800078ec0ff */
[----:B------:R-:W-:-:S04]  /*a9e0*/  @P4 LOP3.LUT R16, R16, 0x100, RZ, 0xfc, !PT ;  /* 0x0000010010104812 */ /* 0x000fc800078efcff */
[----:B------:R-:W-:Y:S02]  /*a9f0*/  LOP3.LUT R16, R16, 0xffffff7f, RZ, 0xc0, !PT ;  /* 0xffffff7f10107812 */ /* 0x000fe400078ec0ff */
[----:B0-----:R-:W-:Y:S01]  /*aa00*/  @!P6 LEA R15, P1, R22, R14, 0x1 ;  /* 0x0000000e160fe211 */ /* 0x001fe200078208ff */
[----:B-1----:R-:W-:Y:S01]  /*aa10*/  SHFL.IDX PT, R2, R4, 0x6, 0x181f ;  /* 0x00d81f0004027f89 */ /* 0x002fe200000e0000 */
[----:B------:R-:W-:Y:S01]  /*aa20*/  VIADD R3, R6, 0x60 ;  /* 0x0000006006037836 */ /* 0x000fe20000000000 */
[C---:B------:R-:W-:Y:S02]  /*aa30*/  @!P6 LEA R21, R28.reuse, UR42, 0x1 ;  /* 0x0000002a1c15ec11 */ /* 0x040fe4000f8e08ff */
[----:B------:R-:W0:Y:S01]  /*aa40*/  SHFL.IDX PT, R14, R0, 0x3, 0x181f ;  /* 0x00781f00000e7f89 */ /* 0x000e2200000e0000 */
[----:B------:R-:W-:Y:S01]  /*aa50*/  @!P6 IMAD.X R20, RZ, RZ, R20, P1 ;  /* 0x000000ffff14e224 */ /* 0x000fe200008e0614 */
[----:B------:R-:W-:Y:S02]  /*aa60*/  ISETP.GE.AND P2, PT, R3, R5, PT ;  /* 0x000000050300720c */ /* 0x000fe40003f46270 */
[----:B------:R-:W-:Y:S01]  /*aa70*/  SHFL.IDX PT, R4, R4, 0x7, 0x181f ;  /* 0x00f81f0004047f89 */ /* 0x000fe200000e0000 */
[----:B------:R-:W-:Y:S01]  /*aa80*/  @!P6 IMAD.MOV.U32 R3, RZ, RZ, R20 ;  /* 0x000000ffff03e224 */ /* 0x000fe200078e0014 */
[----:B------:R-:W-:-:S02]  /*aa90*/  @!P4 LEA R20, R28, UR42, 0x1 ;  /* 0x0000002a1c14cc11 */ /* 0x000fc4000f8e08ff */
[----:B------:R-:W-:-:S04]  /*aaa0*/  @P3 LOP3.LUT R16, R16, 0x80, RZ, 0xfc, !PT ;  /* 0x0000008010103812 */ /* 0x000fc800078efcff */
[----:B------:R-:W-:-:S04]  /*aab0*/  LOP3.LUT R16, R16, 0xffffffbf, RZ, 0xc0, !PT ;  /* 0xffffffbf10107812 */ /* 0x000fc800078ec0ff */
[----:B------:R-:W-:Y:S02]  /*aac0*/  @P2 LOP3.LUT R16, R16, 0x40, RZ, 0xfc, !PT ;  /* 0x0000004010102812 */ /* 0x000fe400078efcff */
[----:B0-----:R-:W-:-:S05]  /*aad0*/  @!P5 LEA R13, P1, R22, R14, 0x1 ;  /* 0x0000000e160dd211 */ /* 0x001fca00078208ff */
[----:B------:R-:W-:Y:S02]  /*aae0*/  @!P5 IMAD.X R14, RZ, RZ, R7, P1 ;  /* 0x000000ffff0ed224 */ /* 0x000fe400008e0607 */
[----:B------:R-:W0:Y:S02]  /*aaf0*/  SHFL.IDX PT, R7, R0, 0x4, 0x181f ;  /* 0x00981f0000077f89 */ /* 0x000e2400000e0000 */
[----:B0-----:R-:W-:-:S04]  /*ab00*/  @!P4 LEA R7, P1, R22, R7, 0x1 ;  /* 0x000000071607c211 */ /* 0x001fc800078208ff */
[----:B------:R-:W-:Y:S02]  /*ab10*/  @!P4 IADD3.X R8, RZ, R8, RZ, P1, !PT ;  /* 0x00000008ff08c210 */ /* 0x000fe40000ffe4ff */
[----:B------:R-:W-:-:S05]  /*ab20*/  @!P3 LEA R9, P1, R22, R9, 0x1 ;  /* 0x000000091609b211 */ /* 0x000fca00078208ff */
[----:B------:R-:W-:Y:S01]  /*ab30*/  @!P3 IMAD.X R10, RZ, RZ, R10, P1 ;  /* 0x000000ffff0ab224 */ /* 0x000fe200008e060a */
[----:B------:R-:W-:-:S04]  /*ab40*/  @!P2 LEA R11, P1, R22, R11, 0x1 ;  /* 0x0000000b160ba211 */ /* 0x000fc800078208ff */
[----:B------:R-:W-:Y:S01]  /*ab50*/  @!P2 IADD3.X R12, RZ, R2, RZ, P1, !PT ;  /* 0x00000002ff0ca210 */ /* 0x000fe20000ffe4ff */
[----:B------:R-:W-:Y:S01]  /*ab60*/  @!P6 IMAD.MOV.U32 R2, RZ, RZ, R15 ;  /* 0x000000ffff02e224 */ /* 0x000fe200078e000f */
[----:B------:R-:W-:-:S04]  /*ab70*/  @!P5 LEA R15, R28, UR42, 0x1 ;  /* 0x0000002a1c0fdc11 */ /* 0x000fc8000f8e08ff */
[----:B------:R0:W-:Y:S02]  /*ab80*/  @!P6 LDGSTS.E.BYPASS.LTC128B.128 [R21+0x19400], desc[UR36][R2.64], !P0 ;  /* 0x194000000215efae */ /* 0x0001e4000c101d64 */
[----:B0-----:R-:W-:Y:S02]  /*ab90*/  @!P5 IMAD.MOV.U32 R2, RZ, RZ, R13 ;  /* 0x000000ffff02d224 */ /* 0x001fe400078e000d */
[----:B------:R-:W-:Y:S02]  /*aba0*/  @!P5 IMAD.MOV.U32 R3, RZ, RZ, R14 ;  /* 0x000000ffff03d224 */ /* 0x000fe400078e000e */
[----:B------:R0:W1:Y:S04]  /*abb0*/  SHFL.IDX PT, R14, R0, 0x7, 0x181f ;  /* 0x00f81f00000e7f89 */ /* 0x00006800000e0000 */
[----:B------:R2:W-:Y:S02]  /*abc0*/  @!P5 LDGSTS.E.BYPASS.LTC128B.128 [R15+0x19c00], desc[UR36][R2.64], !P0 ;  /* 0x19c00000020fdfae */ /* 0x0005e4000c101d64 */
[----:B--2---:R-:W-:Y:S01]  /*abd0*/  @!P4 IMAD.MOV.U32 R2, RZ, RZ, R7 ;  /* 0x000000ffff02c224 */ /* 0x004fe200078e0007 */
[----:B------:R-:W-:-:S02]  /*abe0*/  @!P4 MOV R3, R8 ;  /* 0x000000080003c202 */ /* 0x000fc40000000f00 */
[----:B------:R-:W-:-:S03]  /*abf0*/  @!P3 LEA R7, R28, UR42, 0x1 ;  /* 0x0000002a1c07bc11 */ /* 0x000fc6000f8e08ff */
[----:B------:R2:W-:Y:S02]  /*ac00*/  @!P4 LDGSTS.E.BYPASS.LTC128B.128 [R20+0x1a400], desc[UR36][R2.64], !P0 ;  /* 0x1a4000000214cfae */ /* 0x0005e4000c101d64 */
[----:B--2---:R-:W-:Y:S01]  /*ac10*/  @!P3 IMAD.MOV.U32 R2, RZ, RZ, R9 ;  /* 0x000000ffff02b224 */ /* 0x004fe200078e0009 */
[----:B------:R-:W-:Y:S01]  /*ac20*/  @!P2 LEA R9, R28, UR42, 0x1 ;  /* 0x0000002a1c09ac11 */ /* 0x000fe2000f8e08ff */
[----:B------:R-:W-:-:S05]  /*ac30*/  @!P3 IMAD.MOV.U32 R3, RZ, RZ, R10 ;  /* 0x000000ffff03b224 */ /* 0x000fca00078e000a */
[----:B------:R2:W-:Y:S02]  /*ac40*/  @!P3 LDGSTS.E.BYPASS.LTC128B.128 [R7+0x1ac00], desc[UR36][R2.64], !P0 ;  /* 0x1ac000000207bfae */ /* 0x0005e4000c101d64 */
[----:B--2---:R-:W-:Y:S02]  /*ac50*/  @!P2 IMAD.MOV.U32 R2, RZ, RZ, R11 ;  /* 0x000000ffff02a224 */ /* 0x004fe400078e000b */
[----:B------:R-:W-:-:S05]  /*ac60*/  @!P2 IMAD.MOV.U32 R3, RZ, RZ, R12 ;  /* 0x000000ffff03a224 */ /* 0x000fca00078e000c */
[----:B-1----:R0:W-:Y:S02]  /*ac70*/  @!P2 LDGSTS.E.BYPASS.LTC128B.128 [R9+0x1b400], desc[UR36][R2.64], !P0 ;  /* 0x1b4000000209afae */ /* 0x0021e4000c101d64 */
.L_x_300:
[----:B------:R-:W-:Y:S01]  /*ac80*/  VIADD R6, R6, 0x70 ;  /* 0x0000007006067836 */ /* 0x000fe20000000000 */
[----:B------:R-:W-:-:S04]  /*ac90*/  LOP3.LUT R16, R16, 0xffffdfff, RZ, 0xc0, !PT ;  /* 0xffffdfff10107812 */ /* 0x000fc800078ec0ff */
[----:B------:R-:W-:-:S13]  /*aca0*/  ISETP.GE.AND P2, PT, R6, R5, PT ;  /* 0x000000050600720c */ /* 0x000fda0003f46270 */
[----:B0-----:R-:W-:Y:S02]  /*acb0*/  @!P2 LEA R2, P1, R22, R14, 0x1 ;  /* 0x0000000e1602a211 */ /* 0x001fe400078208ff */
[----:B------:R-:W-:Y:S02]  /*acc0*/  @!P2 LEA R5, R28, UR42, 0x1 ;  /* 0x0000002a1c05ac11 */ /* 0x000fe4000f8e08ff */
[----:B------:R-:W-:Y:S02]  /*acd0*/  @!P2 IADD3.X R3, RZ, R4, RZ, P1, !PT ;  /* 0x00000004ff03a210 */ /* 0x000fe40000ffe4ff */
[----:B------:R-:W-:-:S03]  /*ace0*/  @P2 LOP3.LUT R16, R16, 0x2000, RZ, 0xfc, !PT ;  /* 0x0000200010102812 */ /* 0x000fc600078efcff */
        /* <DEDUP_REMOVED lines=8> */
[----:B------:R-:W-:Y:S02]  /*ad70*/  UIADD3 UR4, UR42, 0x22400, URZ ;  /* 0x000224002a047890 */ /* 0x000fe4000fffe03f */
[----:B------:R-:W-:Y:S02]  /*ad80*/  SYNCS.ARRIVE.TRANS64.A1T0 RZ, [UR42+0x32400], RZ ;  /* 0x032400ffffff79a7 */ /* 0x000fe4000810002a */
[----:B------:R-:W-:-:S06]  /*ad90*/  ULOP3.LUT UP0, URZ, UR4, 0x3ff, URZ, 0xc0, !UPT ;  /* 0x000003ff043f7892 */ /* 0x000fcc000f80c03f */
[----:B------:R-:W-:-:S13]  /*ada0*/  PLOP3.LUT P0, PT, PT, PT, UP0, 0x80, 0x0 ;  /* 0x000000000000781c */ /* 0x000fda0003f0f008 */
[----:B0-----:R-:W-:Y:S05]  /*adb0*/  @!P0 BRA `(.L_x_229) ;  /* 0x0000000000408947 */ /* 0x001fea0003800000 */
        /* <DEDUP_REMOVED lines=16> */
.L_x_229:
[----:B------:R-:W0:Y:S01]  /*aec0*/  LDC R2, c[0x0][0x448] ;  /* 0x00011200ff027b82 */ /* 0x000e220000000800 */
[----:B------:R-:W-:Y:S01]  /*aed0*/  R2UR UR6, R29 ;  /* 0x000000001d0672ca */ /* 0x000fe200000e0000 */
[----:B------:R-:W-:Y:S01]  /*aee0*/  ULDC.64 UR8, c[0x0][0x3d8] ;  /* 0x0000f60000087ab9 */ /* 0x000fe20000000a00 */
[----:B------:R-:W-:Y:S01]  /*aef0*/  ULDC UR7, c[0x0][0x448] ;  /* 0x0001120000077ab9 */ /* 0x000fe20000000800 */
[----:B------:R-:W-:-:S10]  /*af00*/  UIMAD.WIDE.U32 UR4, UR39, UR8, URZ ;  /* 0x00000008270472a5 */ /* 0x000fd4000f8e003f */
[----:B------:R-:W-:-:S04]  /*af10*/  UIMAD UR6, UR6, UR8, URZ ;  /* 0x00000008060672a4 */ /* 0x000fc8000f8e023f */
[----:B------:R-:W-:-:S03]  /*af20*/  UIMAD UR6, UR39, UR9, UR6 ;  /* 0x00000009270672a4 */ /* 0x000fc6000f8e0206 */
[----:B------:R-:W-:Y:S01]  /*af30*/  ULDC.64 UR8, c[0x0][0x3e0] ;  /* 0x0000f80000087ab9 */ /* 0x000fe20000000a00 */
[----:B------:R-:W-:Y:S01]  /*af40*/  UIADD3 UR5, UR5, UR6, URZ ;  /* 0x0000000605057290 */ /* 0x000fe2000fffe03f */
[----:B0-----:R-:W-:Y:S01]  /*af50*/  ISETP.NE.AND P6, PT, R2, 0x1, PT ;  /* 0x000000010200780c */ /* 0x001fe20003fc5270 */
[----:B------:R-:W-:Y:S01]  /*af60*/  IMAD.MOV.U32 R2, RZ, RZ, R35 ;  /* 0x000000ffff027224 */ /* 0x000fe200078e0023 */
[----:B------:R-:W-:Y:S02]  /*af70*/  UIMAD UR6, UR47, UR8, URZ ;  /* 0x000000082f0672a4 */ /* 0x000fe4000f8e023f */
[----:B------:R-:W-:Y:S02]  /*af80*/  UIMAD.WIDE.U32 UR4, UR43, UR8, UR4 ;  /* 0x000000082b0472a5 */ /* 0x000fe4000f8e0004 */
[----:B------:R-:W-:-:S03]  /*af90*/  UIMAD UR6, UR43, UR9, UR6 ;  /* 0x000000092b0672a4 */ /* 0x000fc6000f8e0206 */
[----:B------:R-:W-:Y:S01]  /*afa0*/  ULDC.64 UR8, c[0x0][0x3d0] ;  /* 0x0000f40000087ab9 */ /* 0x000fe20000000a00 */
[----:B------:R-:W-:Y:S01]  /*afb0*/  UIADD3 UR5, UR5, UR6, URZ ;  /* 0x0000000605057290 */ /* 0x000fe2000fffe03f */
[----:B------:R-:W-:Y:S02]  /*afc0*/  MOV R9, UR8 ;  /* 0x0000000800097c02 */ /* 0x000fe40008000f00 */
[----:B------:R-:W0:Y:S08]  /*afd0*/  @P6 LDC R0, c[0x0][0x44c] ;  /* 0x00011300ff006b82 */ /* 0x000e300000000800 */
[----:B------:R-:W1:Y:S01]  /*afe0*/  @P6 LDC R3, c[0x0][0x450] ;  /* 0x00011400ff036b82 */ /* 0x000e620000000800 */
[----:B0-----:R-:W-:-:S05]  /*aff0*/  @P6 IMAD.HI.U32 R0, R35, R0, RZ ;  /* 0x0000000023006227 */ /* 0x001fca00078e00ff */
[----:B-1----:R-:W-:-:S05]  /*b000*/  @P6 SHF.R.U32.HI R2, RZ, R3, R0 ;  /* 0x00000003ff026219 */ /* 0x002fca0000011600 */
[----:B------:R-:W-:-:S04]  /*b010*/  IMAD.MOV R0, RZ, RZ, -R2 ;  /* 0x000000ffff007224 */ /* 0x000fc800078e0a02 */
[----:B------:R-:W-:Y:S01]  /*b020*/  IMAD R5, R0, UR7, R35 ;  /* 0x0000000700057c24 */ /* 0x000fe2000f8e0223 */
[----:B------:R-:W-:-:S05]  /*b030*/  SHF.R.S32.HI R0, RZ, 0x1f, R2 ;  /* 0x0000001fff007819 */ /* 0x000fca0000011402 */
[----:B------:R-:W-:Y:S01]  /*b040*/  IMAD R3, R0, UR8, RZ ;  /* 0x0000000800037c24 */ /* 0x000fe2000f8e02ff */
[----:B------:R-:W-:-:S03]  /*b050*/  SHF.R.S32.HI R0, RZ, 0x1f, R5 ;  /* 0x0000001fff007819 */ /* 0x000fc60000011405 */
[C---:B------:R-:W-:Y:S02]  /*b060*/  IMAD R7, R2.reuse, UR9, R3 ;  /* 0x0000000902077c24 */ /* 0x040fe4000f8e0203 */
[----:B------:R-:W-:Y:S01]  /*b070*/  IMAD.WIDE.U32 R2, R2, R9, UR4 ;  /* 0x0000000402027e25 */ /* 0x000fe2000f8e0009 */
[----:B------:R-:W-:-:S03]  /*b080*/  ULDC.64 UR4, c[0x0][0x3c8] ;  /* 0x0000f20000047ab9 */ /* 0x000fc60000000a00 */
[----:B------:R-:W-:Y:S02]  /*b090*/  IMAD.IADD R3, R3, 0x1, R7 ;  /* 0x0000000103037824 */ /* 0x000fe400078e0207 */
[----:B------:R-:W-:Y:S02]  /*b0a0*/  IMAD R0, R0, UR4, RZ ;  /* 0x0000000400007c24 */ /* 0x000fe4000f8e02ff */
[----:B------:R-:W-:-:S04]  /*b0b0*/  IMAD.WIDE.U32 R2, R5, UR4, R2 ;  /* 0x0000000405027c25 */ /* 0x000fc8000f8e0002 */
[----:B------:R-:W-:Y:S01]  /*b0c0*/  IMAD R7, R5, UR5, R0 ;  /* 0x0000000505077c24 */ /* 0x000fe2000f8e0200 */
[----:B------:R-:W-:Y:S02]  /*b0d0*/  ULDC.64 UR4, c[0x0][0x390] ;  /* 0x0000e40000047ab9 */ /* 0x000fe40000000a00 */
[C---:B------:R-:W-:Y:S01]  /*b0e0*/  LEA R0, P0, R2.reuse, UR4, 0x1 ;  /* 0x0000000402007c11 */ /* 0x040fe2000f8008ff */
[----:B------:R-:W-:Y:S01]  /*b0f0*/  IMAD.IADD R3, R3, 0x1, R7 ;  /* 0x0000000103037824 */ /* 0x000fe200078e0207 */
[----:B------:R-:W-:Y:S02]  /*b100*/  ULDC UR4, c[0x0][0x3b8] ;  /* 0x0000ee0000047ab9 */ /* 0x000fe40000000800 */
[----:B------:R-:W-:Y:S02]  /*b110*/  ISETP.GE.AND P3, PT, R31, UR4, PT ;  /* 0x000000041f007c0c */ /* 0x000fe4000bf66270 */
[----:B------:R-:W-:Y:S01]  /*b120*/  LEA.HI.X R4, R2, UR5, R3, 0x1, P0 ;  /* 0x0000000502047c11 */ /* 0x000fe200080f0c03 */
[----:B------:R-:W-:Y:S01]  /*b130*/  UMOV UR5, 0xffffffff ;  /* 0xffffffff00057882 */ /* 0x000fe20000000000 */
[----:B------:R-:W-:-:S02]  /*b140*/  ISETP.GE.AND P2, PT, R27, UR4, PT ;  /* 0x000000041b007c0c */ /* 0x000fc4000bf46270 */
[----:B------:R-:W-:Y:S02]  /*b150*/  ISETP.GE.AND P1, PT, R26, UR4, PT ;  /* 0x000000041a007c0c */ /* 0x000fe4000bf26270 */
[----:B------:R-:W-:Y:S01]  /*b160*/  ISETP.GE.AND P4, PT, R22, UR4, PT ;  /* 0x0000000416007c0c */ /* 0x000fe2000bf86270 */
[----:B------:R-:W-:-:S12]  /*b170*/  BRA.DIV UR5, `(.L_x_230) ;  /* 0x0000003605a47947 */ /* 0x000fd8000b800000 */
[----:B------:R-:W0:Y:S01]  /*b180*/  SHFL.IDX PT, R14, R0, RZ, 0x181f ;  /* 0x00181fff000e7589 */ /* 0x000e2200000e0000 */
[C---:B------:R-:W-:Y:S02]  /*b190*/  LOP3.LUT P5, RZ, R16.reuse, 0x400, RZ, 0xc0, !PT ;  /* 0x0000040010ff7812 */ /* 0x040fe400078ac0ff */
[C---:B------:R-:W-:Y:S01]  /*b1a0*/  LOP3.LUT P6, RZ, R16.reuse, 0x800, RZ, 0xc0, !PT ;  /* 0x0000080010ff7812 */ /* 0x040fe200078cc0ff */
[----:B------:R-:W1:Y:S01]  /*b1b0*/  SHFL.IDX PT, R2, R4, RZ, 0x181f ;  /* 0x00181fff04027589 */ /* 0x000e6200000e0000 */
[----:B------:R-:W-:Y:S02]  /*b1c0*/  P2R R5, PR, RZ, 0x20 ;  /* 0x00000020ff057803 */ /* 0x000fe40000000000 */
[----:B------:R-:W-:-:S09]  /*b1d0*/  LOP3.LUT P5, RZ, R16, 0x1000, RZ, 0xc0, !PT ;  /* 0x0000100010ff7812 */ /* 0x000fd200078ac0ff */
[----:B------:R-:W-:-:S04]  /*b1e0*/  @!P6 LEA R9, R28, UR42, 0x1 ;  /* 0x0000002a1c09ec11 */ /* 0x000fc8000f8e08ff */
[----:B------:R-:W-:Y:S02]  /*b1f0*/  @!P5 LEA R7, R28, UR42, 0x1 ;  /* 0x0000002a1c07dc11 */ /* 0x000fe4000f8e08ff */
[----:B0-----:R-:W-:-:S05]  /*b200*/  @!P5 LEA R14, P0, R22, R14, 0x1 ;  /* 0x0000000e160ed211 */ /* 0x001fca00078008ff */
[----:B-1----:R-:W-:Y:S02]  /*b210*/  @!P5 IMAD.X R3, RZ, RZ, R2, P0 ;  /* 0x000000ffff03d224 */ /* 0x002fe400000e0602 */
[----:B------:R-:W-:Y:S02]  /*b220*/  @!P5 IMAD.MOV.U32 R2, RZ, RZ, R14 ;  /* 0x000000ffff02d224 */ /* 0x000fe400078e000e */
[----:B------:R-:W0:Y:S04]  /*b230*/  SHFL.IDX PT, R14, R0, 0x1, 0x181f ;  /* 0x00381f00000e7f89 */ /* 0x000e2800000e0000 */
[----:B------:R-:W-:Y:S04]  /*b240*/  @!P5 LDGSTS.E.BYPASS.LTC128B.128 [R7+0x22400], desc[UR36][R2.64], !P4 ;  /* 0x224000000207dfae */ /* 0x000fe8000e101d64 */
[----:B------:R-:W-:Y:S04]  /*b250*/  @!P5 LDGSTS.E.BYPASS.LTC128B.128 [R7+0x26400], desc[UR36][R2.64+0x80], !P3 ;  /* 0x264000800207dfae */ /* 0x000fe8000d901d64 */
[----:B------:R-:W-:Y:S04]  /*b260*/  @!P5 LDGSTS.E.BYPASS.LTC128B.128 [R7+0x2a400], desc[UR36][R2.64+0x100], !P2 ;  /* 0x2a4001000207dfae */ /* 0x000fe8000d101d64 */
[----:B------:R1:W-:Y:S01]  /*b270*/  @!P5 LDGSTS.E.BYPASS.LTC128B.128 [R7+0x2e400], desc[UR36][R2.64+0x180], !P1 ;  /* 0x2e4001800207dfae */ /* 0x0003e2000c901d64 */
[----:B------:R-:W-:-:S03]  /*b280*/  ISETP.NE.AND P5, PT, R5, RZ, PT ;  /* 0x000000ff0500720c */ /* 0x000fc60003fa5270 */
[----:B------:R-:W2:Y:S01]  /*b290*/  SHFL.IDX PT, R5, R4, 0x1, 0x181f ;  /* 0x00381f0004057f89 */ /* 0x000ea200000e0000 */
[----:B0-----:R-:W-:-:S04]  /*b2a0*/  @!P6 LEA R14, P0, R22, R14, 0x1 ;  /* 0x0000000e160ee211 */ /* 0x001fc800078008ff */
[----:B-1----:R-:W-:Y:S02]  /*b2b0*/  @!P6 MOV R2, R14 ;  /* 0x0000000e0002e202 */ /* 0x002fe40000000f00 */
[----:B------:R-:W0:Y:S03]  /*b2c0*/  SHFL.IDX PT, R14, R0, 0x2, 0x181f ;  /* 0x00581f00000e7f89 */ /* 0x000e2600000e0000 */
[----:B------:R-:W-:Y:S01]  /*b2d0*/  @!P5 LEA R7, R28, UR42, 0x1 ;  /* 0x0000002a1c07dc11 */ /* 0x000fe2000f8e08ff */
[----:B--2---:R-:W-:-:S04]  /*b2e0*/  @!P6 IMAD.X R5, RZ, RZ, R5, P0 ;  /* 0x000000ffff05e224 */ /* 0x004fc800000e0605 */
[----:B------:R-:W-:Y:S02]  /*b2f0*/  @!P6 IMAD.MOV.U32 R3, RZ, RZ, R5 ;  /* 0x000000ffff03e224 */ /* 0x000fe400078e0005 */
[----:B------:R-:W1:Y:S01]  /*b300*/  SHFL.IDX PT, R5, R4, 0x2, 0x181f ;  /* 0x00581f0004057f89 */ /* 0x000e6200000e0000 */
[----:B0-----:R-:W-:-:S03]  /*b310*/  @!P5 LEA R14, P0, R22, R14, 0x1 ;  /* 0x0000000e160ed211 */ /* 0x001fc600078008ff */
[----:B------:R-:W-:Y:S04]  /*b320*/  @!P6 LDGSTS.E.BYPASS.LTC128B.128 [R9+0x22c00], desc[UR36][R2.64], !P4 ;  /* 0x22c000000209efae */ /* 0x000fe8000e101d64 */
[----:B------:R-:W-:Y:S04]  /*b330*/  @!P6 LDGSTS.E.BYPASS.LTC128B.128 [R9+0x26c00], desc[UR36][R2.64+0x80], !P3 ;  /* 0x26c000800209efae */ /* 0x000fe8000d901d64 */
[----:B------:R-:W-:Y:S04]  /*b340*/  @!P6 LDGSTS.E.BYPASS.LTC128B.128 [R9+0x2ac00], desc[UR36][R2.64+0x100], !P2 ;  /* 0x2ac001000209efae */ /* 0x000fe8000d101d64 */
[----:B------:R0:W-:Y:S01]  /*b350*/  @!P6 LDGSTS.E.BYPASS.LTC128B.128 [R9+0x2ec00], desc[UR36][R2.64+0x180], !P1 ;  /* 0x2ec001800209efae */ /* 0x0001e2000c901d64 */
[----:B------:R-:W-:-:S04]  /*b360*/  LOP3.LUT P6, RZ, R16, 0x80, RZ, 0xc0, !PT ;  /* 0x0000008010ff7812 */ /* 0x000fc800078cc0ff */
[----:B------:R-:W-:Y:S01]  /*b370*/  P2R R6, PR, RZ, 0x40 ;  /* 0x00000040ff067803 */ /* 0x000fe20000000000 */
[----:B-1----:R-:W-:Y:S01]  /*b380*/  @!P5 IMAD.X R5, RZ, RZ, R5, P0 ;  /* 0x000000ffff05d224 */ /* 0x002fe200000e0605 */
[----:B------:R-:W-:Y:S01]  /*b390*/  LOP3.LUT P6, RZ, R16, 0x200, RZ, 0xc0, !PT ;  /* 0x0000020010ff7812 */ /* 0x000fe200078cc0ff */
[----:B0-----:R-:W-:Y:S02]  /*b3a0*/  @!P5 IMAD.MOV.U32 R2, RZ, RZ, R14 ;  /* 0x000000ffff02d224 */ /* 0x001fe400078e000e */
[----:B------:R-:W0:Y:S01]  /*b3b0*/  SHFL.IDX PT, R14, R0, 0x3, 0x181f ;  /* 0x00781f00000e7f89 */ /* 0x000e2200000e0000 */
[----:B------:R-:W-:-:S03]  /*b3c0*/  @!P5 IMAD.MOV.U32 R3, RZ, RZ, R5 ;  /* 0x000000ffff03d224 */ /* 0x000fc600078e0005 */
[----:B------:R-:W1:Y:S06]  /*b3d0*/  SHFL.IDX PT, R5, R4, 0x3, 0x181f ;  /* 0x00781f0004057f89 */ /* 0x000e6c00000e0000 */
[----:B------:R-:W-:Y:S01]  /*b3e0*/  @!P6 LEA R9, R28, UR42, 0x1 ;  /* 0x0000002a1c09ec11 */ /* 0x000fe2000f8e08ff */
[----:B------:R-:W-:Y:S04]  /*b3f0*/  @!P5 LDGSTS.E.BYPASS.LTC128B.128 [R7+0x23400], desc[UR36][R2.64], !P4 ;  /* 0x234000000207dfae */ /* 0x000fe8000e101d64 */
[----:B------:R-:W-:Y:S04]  /*b400*/  @!P5 LDGSTS.E.BYPASS.LTC128B.128 [R7+0x27400], desc[UR36][R2.64+0x80], !P3 ;  /* 0x274000800207dfae */ /* 0x000fe8000d901d64 */
[----:B------:R-:W-:Y:S04]  /*b410*/  @!P5 LDGSTS.E.BYPASS.LTC128B.128 [R7+0x2b400], desc[UR36][R2.64+0x100], !P2 ;  /* 0x2b4001000207dfae */ /* 0x000fe8000d101d64 */
[----:B------:R2:W-:Y:S01]  /*b420*/  @!P5 LDGSTS.E.BYPASS.LTC128B.128 [R7+0x2f400], desc[UR36][R2.64+0x180], !P1 ;  /* 0x2f4001800207dfae */ /* 0x0005e2000c901d64 */
[----:B------:R-:W-:-:S02]  /*b430*/  LOP3.LUT P5, RZ, R16, 0x40, RZ, 0xc0, !PT ;  /* 0x0000004010ff7812 */ /* 0x000fc400078ac0ff */
[----:B0-----:R-:W-:Y:S02]  /*b440*/  @!P6 LEA R14, P0, R22, R14, 0x1 ;  /* 0x0000000e160ee211 */ /* 0x001fe400078008ff */
[----:B------:R-:W-:Y:S02]  /*b450*/  P2R R8, PR, RZ, 0x20 ;  /* 0x00000020ff087803 */ /* 0x000fe40000000000 */
[----:B------:R-:W-:Y:S01]  /*b460*/  LOP3.LUT P5, RZ, R16, 0x100, RZ, 0xc0, !PT ;  /* 0x0000010010ff7812 */ /* 0x000fe200078ac0ff */
[----:B-1----:R-:W-:Y:S01]  /*b470*/  @!P6 IMAD.X R5, RZ, RZ, R5, P0 ;  /* 0x000000ffff05e224 */ /* 0x002fe200000e0605 */
[----:B--2---:R-:W-:-:S03]  /*b480*/  @!P6 MOV R2, R14 ;  /* 0x0000000e0002e202 */ /* 0x004fc60000000f00 */
[----:B------:R-:W-:Y:S01]  /*b490*/  @!P6 IMAD.MOV.U32 R3, RZ, RZ, R5 ;  /* 0x000000ffff03e224 */ /* 0x000fe200078e0005 */
[----:B------:R-:W0:Y:S04]  /*b4a0*/  SHFL.IDX PT, R14, R0, 0x4, 0x181f ;  /* 0x00981f00000e7f89 */ /* 0x000e2800000e0000 */
[----:B------:R-:W1:Y:S03]  /*b4b0*/  SHFL.IDX PT, R5, R4, 0x4, 0x181f ;  /* 0x00981f0004057f89 */ /* 0x000e6600000e0000 */
[----:B------:R-:W-:Y:S01]  /*b4c0*/  @!P5 LEA R7, R28, UR42, 0x1 ;  /* 0x0000002a1c07dc11 */ /* 0x000fe2000f8e08ff */
[----:B------:R-:W-:Y:S04]  /*b4d0*/  @!P6 LDGSTS.E.BYPASS.LTC128B.128 [R9+0x23c00], desc[UR36][R2.64], !P4 ;  /* 0x23c000000209efae */ /* 0x000fe8000e101d64 */
[----:B------:R-:W-:Y:S04]  /*b4e0*/  @!P6 LDGSTS.E.BYPASS.LTC128B.128 [R9+0x27c00], desc[UR36][R2.64+0x80], !P3 ;  /* 0x27c000800209efae */ /* 0x000fe8000d901d64 */
[----:B------:R-:W-:Y:S04]  /*b4f0*/  @!P6 LDGSTS.E.BYPASS.LTC128B.128 [R9+0x2bc00], desc[UR36][R2.64+0x100], !P2 ;  /* 0x2bc001000209efae */ /* 0x000fe8000d101d64 */
[----:B------:R2:W-:Y:S01]  /*b500*/  @!P6 LDGSTS.E.BYPASS.LTC128B.128 [R9+0x2fc00], desc[UR36][R2.64+0x180], !P1 ;  /* 0x2fc001800209efae */ /* 0x0005e2000c901d64 */
[----:B------:R-:W-:-:S02]  /*b510*/  ISETP.NE.AND P6, PT, R6, RZ, PT ;  /* 0x000000ff0600720c */ /* 0x000fc40003fc5270 */
[----:B0-----:R-:W-:-:S05]  /*b520*/  @!P5 LEA R14, P0, R22, R14, 0x1 ;  /* 0x0000000e160ed211 */ /* 0x001fca00078008ff */
[----:B-1----:R-:W-:Y:S02]  /*b530*/  @!P5 IMAD.X R5, RZ, RZ, R5, P0 ;  /* 0x000000ffff05d224 */ /* 0x002fe400000e0605 */
[----:B--2---:R-:W-:Y:S02]  /*b540*/  @!P5 IMAD.MOV.U32 R2, RZ, RZ, R14 ;  /* 0x000000ffff02d224 */ /* 0x004fe400078e000e */
[----:B------:R-:W0:Y:S01]  /*b550*/  SHFL.IDX PT, R14, R0, 0x5, 0x181f ;  /* 0x00b81f00000e7f89 */ /* 0x000e2200000e0000 */
[----:B------:R-:W-:Y:S01]  /*b560*/  @!P5 IMAD.MOV.U32 R3, RZ, RZ, R5 ;  /* 0x000000ffff03d224 */ /* 0x000fe200078e0005 */
[----:B------:R-:W-:Y:S02]  /*b570*/  @!P6 LEA R9, R28, UR42, 0x1 ;  /* 0x0000002a1c09ec11 */ /* 0x000fe4000f8e08ff */
[----:B------:R-:W1:Y:S04]  /*b580*/  SHFL.IDX PT, R5, R4, 0x5, 0x181f ;  /* 0x00b81f0004057f89 */ /* 0x000e6800000e0000 */
[----:B------:R-:W-:Y:S04]  /*b590*/  @!P5 LDGSTS.E.BYPASS.LTC128B.128 [R7+0x24400], desc[UR36][R2.64], !P4 ;  /* 0x244000000207dfae */ /* 0x000fe8000e101d64 */
[----:B------:R-:W-:Y:S04]  /*b5a0*/  @!P5 LDGSTS.E.BYPASS.LTC128B.128 [R7+0x28400], desc[UR36][R2.64+0x80], !P3 ;  /* 0x284000800207dfae */ /* 0x000fe8000d901d64 */
[----:B------:R-:W-:Y:S04]  /*b5b0*/  @!P5 LDGSTS.E.BYPASS.LTC128B.128 [R7+0x2c400], desc[UR36][R2.64+0x100], !P2 ;  /* 0x2c4001000207dfae */ /* 0x000fe8000d101d64 */
[----:B------:R2:W-:Y:S01]  /*b5c0*/  @!P5 LDGSTS.E.BYPASS.LTC128B.128 [R7+0x30400], desc[UR36][R2.64+0x180], !P1 ;  /* 0x304001800207dfae */ /* 0x0005e2000c901d64 */
[----:B------:R-:W-:-:S02]  /*b5d0*/  ISETP.NE.AND P5, PT, R8, RZ, PT ;  /* 0x000000ff0800720c */ /* 0x000fc40003fa5270 */
[----:B0-----:R-:W-:-:S05]  /*b5e0*/  @!P6 LEA R14, P0, R22, R14, 0x1 ;  /* 0x0000000e160ee211 */ /* 0x001fca00078008ff */
[----:B-1----:R-:W-:Y:S01]  /*b5f0*/  @!P6 IMAD.X R5, RZ, RZ, R5, P0 ;  /* 0x000000ffff05e224 */ /* 0x002fe200000e0605 */
[----:B--2---:R-:W-:-:S03]  /*b600*/  @!P6 MOV R2, R14 ;  /* 0x0000000e0002e202 */ /* 0x004fc60000000f00 */
[----:B------:R-:W-:Y:S01]  /*b610*/  @!P6 IMAD.MOV.U32 R3, RZ, RZ, R5 ;  /* 0x000000ffff03e224 */ /* 0x000fe200078e0005 */
[----:B------:R-:W0:Y:S01]  /*b620*/  SHFL.IDX PT, R14, R0, 0x6, 0x181f ;  /* 0x00d81f00000e7f89 */ /* 0x000e2200000e0000 */
[----:B------:R-:W-:-:S03]  /*b630*/  @!P5 LEA R7, R28, UR42, 0x1 ;  /* 0x0000002a1c07dc11 */ /* 0x000fc6000f8e08ff */
[----:B------:R-:W1:Y:S04]  /*b640*/  SHFL.IDX PT, R5, R4, 0x6, 0x181f ;  /* 0x00d81f0004057f89 */ /* 0x000e6800000e0000 */
[----:B------:R-:W-:Y:S04]  /*b650*/  @!P6 LDGSTS.E.BYPASS.LTC128B.128 [R9+0x24c00], desc[UR36][R2.64], !P4 ;  /* 0x24c000000209efae */ /* 0x000fe8000e101d64 */
[----:B------:R-:W-:Y:S04]  /*b660*/  @!P6 LDGSTS.E.BYPASS.LTC128B.128 [R9+0x28c00], desc[UR36][R2.64+0x80], !P3 ;  /* 0x28c000800209efae */ /* 0x000fe8000d901d64 */
[----:B------:R-:W-:Y:S04]  /*b670*/  @!P6 LDGSTS.E.BYPASS.LTC128B.128 [R9+0x2cc00], desc[UR36][R2.64+0x100], !P2 ;  /* 0x2cc001000209efae */ /* 0x000fe8000d101d64 */
[----:B------:R2:W-:Y:S01]  /*b680*/  @!P6 LDGSTS.E.BYPASS.LTC128B.128 [R9+0x30c00], desc[UR36][R2.64+0x180], !P1 ;  /* 0x30c001800209efae */ /* 0x0005e2000c901d64 */
[----:B0-----:R-:W-:-:S05]  /*b690*/  @!P5 LEA R14, P0, R22, R14, 0x1 ;  /* 0x0000000e160ed211 */ /* 0x001fca00078008ff */
[----:B-1----:R-:W-:Y:S02]  /*b6a0*/  @!P5 IMAD.X R5, RZ, RZ, R5, P0 ;  /* 0x000000ffff05d224 */ /* 0x002fe400000e0605 */
[----:B--2---:R-:W-:Y:S02]  /*b6b0*/  @!P5 IMAD.MOV.U32 R2, RZ, RZ, R14 ;  /* 0x000000ffff02d224 */ /* 0x004fe400078e000e */
[----:B------:R-:W-:Y:S01]  /*b6c0*/  @!P5 IMAD.MOV.U32 R3, RZ, RZ, R5 ;  /* 0x000000ffff03d224 */ /* 0x000fe200078e0005 */
[----:B------:R0:W1:Y:S04]  /*b6d0*/  SHFL.IDX PT, R14, R0, 0x7, 0x181f ;  /* 0x00f81f00000e7f89 */ /* 0x00006800000e0000 */
[----:B------:R0:W-:Y:S04]  /*b6e0*/  @!P5 LDGSTS.E.BYPASS.LTC128B.128 [R7+0x25400], desc[UR36][R2.64], !P4 ;  /* 0x254000000207dfae */ /* 0x0001e8000e101d64 */
[----:B------:R0:W-:Y:S04]  /*b6f0*/  @!P5 LDGSTS.E.BYPASS.LTC128B.128 [R7+0x29400], desc[UR36][R2.64+0x80], !P3 ;  /* 0x294000800207dfae */ /* 0x0001e8000d901d64 */
[----:B------:R0:W-:Y:S04]  /*b700*/  @!P5 LDGSTS.E.BYPASS.LTC128B.128 [R7+0x2d400], desc[UR36][R2.64+0x100], !P2 ;  /* 0x2d4001000207dfae */ /* 0x0001e8000d101d64 */
[----:B------:R0:W-:Y:S04]  /*b710*/  @!P5 LDGSTS.E.BYPASS.LTC128B.128 [R7+0x31400], desc[UR36][R2.64+0x180], !P1 ;  /* 0x314001800207dfae */ /* 0x0001e8000c901d64 */
[----:B------:R0:W2:Y:S02]  /*b720*/  SHFL.IDX PT, R5, R4, 0x7, 0x181f ;  /* 0x00f81f0004057f89 */ /* 0x0000a400000e0000 */
.L_x_318:
[----:B------:R-:W-:Y:S01]  /*b730*/  LOP3.LUT P0, RZ, R16, 0x2000, RZ, 0xc0, !PT ;  /* 0x0000200010ff7812 */ /* 0x000fe2000780c0ff */
[----:B------:R-:W-:-:S12]  /*b740*/  BSSY B0, `(.L_x_231) ;  /* 0x000000c000007945 */ /* 0x000fd80003800000 */
[----:B------:R-:W-:Y:S05]  /*b750*/  @P0 BRA `(.L_x_232) ;  /* 0x0000000000280947 */ /* 0x000fea0003800000 */
[----:B01----:R-:W-:-:S05]  /*b760*/  LEA R2, P0, R22, R14, 0x1 ;  /* 0x0000000e16027211 */ /* 0x003fca00078008ff */
[----:B--2---:R-:W-:Y:S01]  /*b770*/  IMAD.X R3, RZ, RZ, R5, P0 ;  /* 0x000000ffff037224 */ /* 0x004fe200000e0605 */
[----:B------:R-:W-:-:S05]  /*b780*/  LEA R5, R28, UR42, 0x1 ;  /* 0x0000002a1c057c11 */ /* 0x000fca000f8e08ff */
[----:B------:R-:W-:Y:S01]  /*b790*/  @!PT LDS RZ, [RZ] ;  /* 0x00000000fffff984 */ /* 0x000fe20000000800 */
[----:B------:R-:W-:Y:S01]  /*b7a0*/  @!PT LDS RZ, [RZ] ;  /* 0x00000000fffff984 */ /* 0x000fe20000000800 */
[----:B------:R-:W-:Y:S01]  /*b7b0*/  @!PT LDS RZ, [RZ] ;  /* 0x00000000fffff984 */ /* 0x000fe20000000800 */
[----:B------:R3:W-:Y:S04]  /*b7c0*/  LDGSTS.E.BYPASS.LTC128B.128 [R5+0x25c00], desc[UR36][R2.64], !P4 ;  /* 0x25c0000002057fae */ /* 0x0007e8000e101d64 */
[----:B------:R3:W-:Y:S04]  /*b7d0*/  LDGSTS.E.BYPASS.LTC128B.128 [R5+0x29c00], desc[UR36][R2.64+0x80], !P3 ;  /* 0x29c0008002057fae */ /* 0x0007e8000d901d64 */
[----:B------:R3:W-:Y:S04]  /*b7e0*/  LDGSTS.E.BYPASS.LTC128B.128 [R5+0x2dc00], desc[UR36][R2.64+0x100], !P2 ;  /* 0x2dc0010002057fae */ /* 0x0007e8000d101d64 */
[----:B------:R3:W-:Y:S02]  /*b7f0*/  LDGSTS.E.BYPASS.LTC128B.128 [R5+0x31c00], desc[UR36][R2.64+0x180], !P1 ;  /* 0x31c0018002057fae */ /* 0x0007e4000c901d64 */
.L_x_232:
[----:B------:R-:W-:Y:S05]  /*b800*/  BSYNC B0 ;  /* 0x0000000000007941 */ /* 0x000fea0003800000 */
.L_x_231:
[----:B------:R-:W-:Y:S01]  /*b810*/  NOP ;  /* 0x0000000000007918 */ /* 0x000fe20000000000 */
[----:B------:R-:W-:Y:S01]  /*b820*/  SYNCS.ARRIVE.TRANS64.RED.A0T1 RZ, [UR42+0x32410], RZ ;  /* 0x032410ffffff79a7 */ /* 0x000fe2000820042a */
[----:B0-----:R-:W-:Y:S01]  /*b830*/  MOV R0, 0x1 ;  /* 0x0000000100007802 */ /* 0x001fe20000000f00 */
[----:B------:R-:W-:Y:S03]  /*b840*/  ARRIVES.LDGSTSBAR.64.TRANSCNT [UR42+0x32410] ;  /* 0x03241000ff0079b0 */ /* 0x000fe60008000aaa */
[----:B------:R-:W-:Y:S01]  /*b850*/  SHF.L.U32 R0, R0, 0x1f, RZ ;  /* 0x0000001f00007819 */ /* 0x000fe200000006ff */
[----:B------:R-:W-:Y:S01]  /*b860*/  NOP ;  /* 0x0000000000007918 */ /* 0x000fe20000000000 */
[----:B------:R-:W-:Y:S02]  /*b870*/  SYNCS.ARRIVE.TRANS64.A1T0 RZ, [UR42+0x32410], RZ ;  /* 0x032410ffffff79a7 */ /* 0x000fe4000810002a */
[----:B------:R-:W0:Y:S02]  /*b880*/  SYNCS.PHASECHK.TRANS64.TRYWAIT P0, [UR42+0x32420], R0 ;  /* 0x03242000ff0075a7 */ /* 0x000e24000800016a */
[----:B0-----:R-:W-:Y:S05]  /*b890*/  @!P0 BRA `(.L_x_233) ;  /* 0x0000003800a48947 */ /* 0x001fea0003800000 */
.L_x_319:
[----:B------:R-:W-:-:S13]  /*b8a0*/  LOP3.LUT P0, RZ, R16, 0x20, RZ, 0xc0, !PT ;  /* 0x0000002010ff7812 */ /* 0x000fda000780c0ff */
[----:B------:R-:W-:Y:S05]  /*b8b0*/  @!P0 BRA `(.L_x_234) ;  /* 0x0000000000048947 */ /* 0x000fea0003800000 */
[----:B------:R-:W-:Y:S01]  /*b8c0*/  BPT.TRAP 0x1 ;  /* 0x000000040000795c */ /* 0x000fe20000300000 */
.L_x_234:
[----:B------:R-:W4:Y:S02]  /*b8d0*/  SYNCS.PHASECHK.TRANS64.TRYWAIT P0, [UR42+0x32460], R0 ;  /* 0x03246000ff0075a7 */ /* 0x000f24000800016a */
[----:B----4-:R-:W-:Y:S05]  /*b8e0*/  @!P0 BRA `(.L_x_235) ;  /* 0x0000003800a88947 */ /* 0x010fea0003800000 */
.L_x_320:
[----:B------:R-:W-:Y:S01]  /*b8f0*/  ULDC.64 UR4, c[0x0][0x328] ;  /* 0x0000ca0000047ab9 */ /* 0x000fe20000000a00 */
[----:B------:R-:W-:Y:S01]  /*b900*/  ULDC.64 UR6, c[0x0][0x338] ;  /* 0x0000ce0000067ab9 */ /* 0x000fe20000000a00 */
[----:B0-----:R-:W-:Y:S01]  /*b910*/  IMAD R0, R25, UR4, RZ ;  /* 0x0000000419007c24 */ /* 0x001fe2000f8e02ff */
[C---:B------:R-:W-:Y:S01]  /*b920*/  LOP3.LUT P3, RZ, R16.reuse, 0x10, RZ, 0xc0, !PT ;  /* 0x0000001010ff7812 */ /* 0x040fe2000786c0ff */
[----:B---3--:R-:W-:Y:S01]  /*b930*/  IMAD.WIDE.U32 R2, R23, UR4, RZ ;  /* 0x0000000417027c25 */ /* 0x008fe2000f8e00ff */
[----:B------:R-:W-:Y:S02]  /*b940*/  R2UR UR4, R29 ;  /* 0x000000001d0472ca */ /* 0x000fe400000e0000 */
[C---:B------:R-:W-:Y:S01]  /*b950*/  LOP3.LUT P2, RZ, R16.reuse, 0x8, RZ, 0xc0, !PT ;  /* 0x0000000810ff7812 */ /* 0x040fe2000784c0ff */
[----:B------:R-:W-:Y:S01]  /*b960*/  IMAD R23, R23, UR5, R0 ;  /* 0x0000000517177c24 */ /* 0x000fe2000f8e0200 */
[C---:B------:R-:W-:Y:S01]  /*b970*/  LOP3.LUT P1, RZ, R16.reuse, 0x4, RZ, 0xc0, !PT ;  /* 0x0000000410ff7812 */ /* 0x040fe2000782c0ff */
[----:B--2---:R-:W-:Y:S01]  /*b980*/  IMAD R5, R19, UR6, RZ ;  /* 0x0000000613057c24 */ /* 0x004fe2000f8e02ff */
[----:B------:R-:W-:Y:S01]  /*b990*/  SEL R0, RZ, 0x4, P2 ;  /* 0x00000004ff007807 */ /* 0x000fe20001000000 */
[----:B------:R-:W-:Y:S01]  /*b9a0*/  IMAD.IADD R3, R3, 0x1, R23 ;  /* 0x0000000103037824 */ /* 0x000fe200078e0217 */
[----:B------:R-:W-:Y:S01]  /*b9b0*/  LOP3.LUT P4, RZ, R16, 0x1, RZ, 0xc0, !PT ;  /* 0x0000000110ff7812 */ /* 0x000fe2000788c0ff */
[----:B------:R-:W-:-:S02]  /*b9c0*/  IMAD R5, R18, UR7, R5 ;  /* 0x0000000712057c24 */ /* 0x000fc4000f8e0205 */
[----:B------:R-:W-:Y:S01]  /*b9d0*/  IMAD.WIDE.U32 R2, R18, UR6, R2 ;  /* 0x0000000612027c25 */ /* 0x000fe2000f8e0002 */
[----:B------:R-:W-:Y:S02]  /*b9e0*/  ULDC.64 UR6, c[0x0][0x330] ;  /* 0x0000cc0000067ab9 */ /* 0x000fe40000000a00 */
[----:B------:R-:W-:Y:S01]  /*b9f0*/  UIMAD UR4, UR4, UR6, URZ ;  /* 0x00000006040472a4 */ /* 0x000fe2000f8e023f */
[----:B------:R-:W-:Y:S02]  /*ba00*/  IMAD.IADD R3, R3, 0x1, R5 ;  /* 0x0000000103037824 */ /* 0x000fe400078e0205 */
[----:B------:R-:W-:Y:S01]  /*ba10*/  IMAD.U32 R5, RZ, RZ, UR6 ;  /* 0x00000006ff057e24 */ /* 0x000fe2000f8e00ff */
[----:B------:R-:W-:-:S03]  /*ba20*/  UIMAD UR4, UR39, UR7, UR4 ;  /* 0x00000007270472a4 */ /* 0x000fc6000f8e0204 */
[----:B------:R-:W-:Y:S01]  /*ba30*/  IMAD.WIDE.U32 R2, R5, UR39, R2 ;  /* 0x0000002705027c25 */ /* 0x000fe2000f8e0002 */
[----:B------:R-:W-:Y:S01]  /*ba40*/  ULDC.64 UR6, c[0x0][0x318] ;  /* 0x0000c60000067ab9 */ /* 0x000fe20000000a00 */
[----:B------:R-:W-:Y:S02]  /*ba50*/  SEL R5, RZ, 0x8, P1 ;  /* 0x00000008ff057807 */ /* 0x000fe40000800000 */
        /* <DEDUP_REMOVED lines=8> */
[----:B-1----:R-:W0:Y:S01]  /*bae0*/  SHFL.IDX PT, R14, R18, RZ, 0x181f ;  /* 0x00181fff120e7589 */ /* 0x002e2200000e0000 */
[----:B------:R-:W-:Y:S02]  /*baf0*/  SHF.L.U32 R0, R22, 0x1, RZ ;  /* 0x0000000116007819 */ /* 0x000fe400000006ff */
[----:B------:R-:W-:Y:S01]  /*bb00*/  LEA R10, R28, UR42, 0x1 ;  /* 0x0000002a1c0a7c11 */ /* 0x000fe2000f8e08ff */
[----:B------:R-:W1:Y:S01]  /*bb10*/  SHFL.IDX PT, R3, R19, RZ, 0x181f ;  /* 0x00181fff13037589 */ /* 0x000e6200000e0000 */
[C---:B------:R-:W-:Y:S02]  /*bb20*/  LOP3.LUT P2, RZ, R5.reuse, 0x2, RZ, 0xc0, !PT ;  /* 0x0000000205ff7812 */ /* 0x040fe4000784c0ff */
[----:B------:R-:W-:Y:S01]  /*bb30*/  LOP3.LUT P1, RZ, R5, 0x4, RZ, 0xc0, !PT ;  /* 0x0000000405ff7812 */ /* 0x000fe2000782c0ff */
[----:B------:R-:W-:Y:S01]  /*bb40*/  SHFL.IDX PT, R4, R19, 0x1, 0x181f ;  /* 0x00381f0013047f89 */ /* 0x000fe200000e0000 */
[----:B------:R-:W-:-:S03]  /*bb50*/  VIADD R31, R10, 0x400 ;  /* 0x000004000a1f7836 */ /* 0x000fc60000000000 */
[----:B------:R-:W-:Y:S01]  /*bb60*/  SHFL.IDX PT, R20, R19, 0x4, 0x181f ;  /* 0x00981f0013147f89 */ /* 0x000fe200000e0000 */
[----:B0-----:R-:W-:-:S03]  /*bb70*/  IADD3 R2, P0, R14, R0, RZ ;  /* 0x000000000e027210 */ /* 0x001fc60007f1e0ff */
[----:B------:R-:W0:Y:S02]  /*bb80*/  SHFL.IDX PT, R14, R18, 0x1, 0x181f ;  /* 0x00381f00120e7f89 */ /* 0x000e2400000e0000 */
[----:B-1----:R-:W-:Y:S01]  /*bb90*/  IMAD.X R3, RZ, RZ, R3, P0 ;  /* 0x000000ffff037224 */ /* 0x002fe200000e0603 */
[-C--:B0-----:R-:W-:Y:S02]  /*bba0*/  IADD3 R6, P0, R14, R0.reuse, RZ ;  /* 0x000000000e067210 */ /* 0x081fe40007f1e0ff */
[----:B------:R-:W0:Y:S03]  /*bbb0*/  SHFL.IDX PT, R14, R18, 0x2, 0x181f ;  /* 0x00581f00120e7f89 */ /* 0x000e2600000e0000 */
[----:B------:R-:W-:Y:S02]  /*bbc0*/  IMAD.X R7, RZ, RZ, R4, P0 ;  /* 0x000000ffff077224 */ /* 0x000fe400000e0604 */
[----:B------:R-:W1:Y:S01]  /*bbd0*/  SHFL.IDX PT, R4, R19, 0x2, 0x181f ;  /* 0x00581f0013047f89 */ /* 0x000e6200000e0000 */
[----:B0-----:R-:W-:-:S03]  /*bbe0*/  IADD3 R8, P0, R14, R0, RZ ;  /* 0x000000000e087210 */ /* 0x001fc60007f1e0ff */
[----:B------:R-:W0:Y:S02]  /*bbf0*/  SHFL.IDX PT, R14, R18, 0x3, 0x181f ;  /* 0x00781f00120e7f89 */ /* 0x000e2400000e0000 */
[----:B-1----:R-:W-:Y:S01]  /*bc00*/  IMAD.X R9, RZ, RZ, R4, P0 ;  /* 0x000000ffff097224 */ /* 0x002fe200000e0604 */
[----:B------:R-:W-:-:S13]  /*bc10*/  ISETP.LT.OR P0, PT, R17, 0x1, P4 ;  /* 0x000000011100780c */ /* 0x000fda0002701670 */
[----:B------:R-:W-:Y:S01]  /*bc20*/  LDGSTS.E.BYPASS.LTC128B.128 [R10+0x400], desc[UR36][R2.64], !P0 ;  /* 0x00400000020a7fae */ /* 0x000fe2000c101d64 */
[----:B------:R-:W-:-:S13]  /*bc30*/  ISETP.LT.OR P0, PT, R17, 0x1, !P2 ;  /* 0x000000011100780c */ /* 0x000fda0005701670 */
[----:B------:R-:W-:Y:S01]  /*bc40*/  LDGSTS.E.BYPASS.LTC128B.128 [R10+0x3400], desc[UR36][R2.64+0x80], !P0 ;  /* 0x03400080020a7fae */ /* 0x000fe2000c101d64 */
[----:B------:R-:W-:-:S13]  /*bc50*/  ISETP.LT.OR P0, PT, R17, 0x1, !P1 ;  /* 0x000000011100780c */ /* 0x000fda0004f01670 */
[----:B------:R-:W-:Y:S01]  /*bc60*/  LDGSTS.E.BYPASS.LTC128B.128 [R10+0x6400], desc[UR36][R2.64+0x100], !P0 ;  /* 0x06400100020a7fae */ /* 0x000fe2000c101d64 */
[----:B------:R-:W-:-:S03]  /*bc70*/  LOP3.LUT P0, RZ, R5, 0x8, RZ, 0xc0, !PT ;  /* 0x0000000805ff7812 */ /* 0x000fc6000780c0ff */
[----:B------:R-:W1:Y:S01]  /*bc80*/  SHFL.IDX PT, R5, R19, 0x3, 0x181f ;  /* 0x00781f0013057f89 */ /* 0x000e6200000e0000 */
[----:B------:R-:W-:-:S03]  /*bc90*/  ISETP.LT.OR P3, PT, R17, 0x1, !P0 ;  /* 0x000000011100780c */ /* 0x000fc60004761670 */
[----:B------:R-:W-:Y:S10]  /*bca0*/  SHFL.IDX PT, R19, R19, 0x5, 0x181f ;  /* 0x00b81f0013137f89 */ /* 0x000ff400000e0000 */
[----:B------:R2:W-:Y:S01]  /*bcb0*/  LDGSTS.E.BYPASS.LTC128B.128 [R10+0x9400], desc[UR36][R2.64+0x180], !P3 ;  /* 0x09400180020a7fae */ /* 0x0005e2000d901d64 */
[----:B0-----:R-:W-:-:S03]  /*bcc0*/  IADD3 R4, P3, R14, R0, RZ ;  /* 0x000000000e047210 */ /* 0x001fc60007f7e0ff */
[----:B------:R-:W2:Y:S02]  /*bcd0*/  SHFL.IDX PT, R14, R18, 0x4, 0x181f ;  /* 0x00981f00120e7f89 */ /* 0x000ea400000e0000 */
[----:B-1----:R-:W-:Y:S01]  /*bce0*/  IMAD.X R5, RZ, RZ, R5, P3 ;  /* 0x000000ffff057224 */ /* 0x002fe200018e0605 */
[----:B------:R-:W-:-:S13]  /*bcf0*/  ISETP.LT.OR P3, PT, R17, 0x11, P4 ;  /* 0x000000111100780c */ /* 0x000fda0002761670 */
[----:B------:R-:W-:Y:S01]  /*bd00*/  LDGSTS.E.BYPASS.LTC128B.128 [R10+0xc00], desc[UR36][R6.64], !P3 ;  /* 0x00c00000060a7fae */ /* 0x000fe2000d901d64 */
[----:B------:R-:W-:-:S13]  /*bd10*/  ISETP.LT.OR P3, PT, R17, 0x11, !P2 ;  /* 0x000000111100780c */ /* 0x000fda0005761670 */
[----:B------:R-:W-:Y:S01]  /*bd20*/  LDGSTS.E.BYPASS.LTC128B.128 [R10+0x3c00], desc[UR36][R6.64+0x80], !P3 ;  /* 0x03c00080060a7fae */ /* 0x000fe2000d901d64 */
[----:B------:R-:W-:-:S13]  /*bd30*/  ISETP.LT.OR P3, PT, R17, 0x11, !P1 ;  /* 0x000000111100780c */ /* 0x000fda0004f61670 */
[----:B------:R-:W-:Y:S01]  /*bd40*/  LDGSTS.E.BYPASS.LTC128B.128 [R10+0x6c00], desc[UR36][R6.64+0x100], !P3 ;  /* 0x06c00100060a7fae */ /* 0x000fe2000d901d64 */
[----:B------:R-:W-:-:S13]  /*bd50*/  ISETP.LT.OR P3, PT, R17, 0x11, !P0 ;  /* 0x000000111100780c */ /* 0x000fda0004761670 */
[----:B------:R0:W-:Y:S01]  /*bd60*/  LDGSTS.E.BYPASS.LTC128B.128 [R10+0x9c00], desc[UR36][R6.64+0x180], !P3 ;  /* 0x09c00180060a7fae */ /* 0x0001e2000d901d64 */
[----:B--2---:R-:W-:-:S03]  /*bd70*/  IADD3 R2, P3, R14, R0, RZ ;  /* 0x000000000e027210 */ /* 0x004fc60007f7e0ff */
[----:B------:R1:W2:Y:S02]  /*bd80*/  SHFL.IDX PT, R14, R18, 0x5, 0x181f ;  /* 0x00b81f00120e7f89 */ /* 0x0002a400000e0000 */
[----:B------:R-:W-:Y:S01]  /*bd90*/  IMAD.X R3, RZ, RZ, R20, P3 ;  /* 0x000000ffff037224 */ /* 0x000fe200018e0614 */
[----:B------:R-:W-:Y:S02]  /*bda0*/  ISETP.LT.OR P3, PT, R17, 0x21, P4 ;  /* 0x000000211100780c */ /* 0x000fe40002761670 */
[----:B0-----:R-:W-:-:S11]  /*bdb0*/  MOV R6, RZ ;  /* 0x000000ff00067202 */ /* 0x001fd60000000f00 */
        /* <DEDUP_REMOVED lines=22> */
[----:B--2---:R1:W-:Y:S02]  /*bf20*/  LDGSTS.E.BYPASS.LTC128B.128 [R10+0xb400], desc[UR36][R2.64+0x180], !P3 ;  /* 0x0b400180020a7fae */ /* 0x0043e4000d901d64 */
.L_x_334:
[----:B01----:R-:W-:Y:S02]  /*bf30*/  IADD3 R2, P3, R14, R0, RZ ;  /* 0x000000000e027210 */ /* 0x003fe40007f7e0ff */
[C---:B------:R-:W-:Y:S02]  /*bf40*/  ISETP.LT.OR P2, PT, R17.reuse, 0x51, !P2 ;  /* 0x000000511100780c */ /* 0x040fe40005741670 */
[C---:B------:R-:W-:Y:S01]  /*bf50*/  ISETP.LT.OR P1, PT, R17.reuse, 0x51, !P1 ;  /* 0x000000511100780c */ /* 0x040fe20004f21670 */
[----:B------:R-:W-:Y:S01]  /*bf60*/  IMAD.X R3, RZ, RZ, R19, P3 ;  /* 0x000000ffff037224 */ /* 0x000fe200018e0613 */
[C---:B------:R-:W-:Y:S02]  /*bf70*/  ISETP.LT.OR P3, PT, R17.reuse, 0x51, P4 ;  /* 0x000000511100780c */ /* 0x040fe40002761670 */
[----:B------:R-:W-:-:S11]  /*bf80*/  ISETP.LT.OR P0, PT, R17, 0x51, !P0 ;  /* 0x000000511100780c */ /* 0x000fd60004701670 */
        /* <DEDUP_REMOVED lines=11> */
[----:B------:R-:W-:-:S13]  /*c040*/  LOP3.LUT P4, RZ, R16, 0x20, RZ, 0xc0, !PT ;  /* 0x0000002010ff7812 */ /* 0x000fda000788c0ff */
[----:B0-----:R-:W-:Y:S05]  /*c050*/  @!P4 BRA `(.L_x_237) ;  /* 0x000000000004c947 */ /* 0x001fea0003800000 */
[----:B------:R-:W-:Y:S01]  /*c060*/  BPT.TRAP 0x1 ;  /* 0x000000040000795c */ /* 0x000fe20000300000 */
.L_x_237:
        /* <DEDUP_REMOVED lines=8> */
[----:B------:R-:W0:Y:S01]  /*c0f0*/  S2R R2, SR_TID.X ;  /* 0x0000000000027919 */ /* 0x000e220000002100 */
[----:B------:R-:W-:Y:S01]  /*c100*/  UIADD3 UR4, UR44, 0x1, URZ ;  /* 0x000000012c047890 */ /* 0x000fe2000fffe03f */
[----:B------:R-:W-:Y:S01]  /*c110*/  LOP3.LUT R3, RZ, UR40, RZ, 0x33, !PT ;  /* 0x00000028ff037c12 */ /* 0x000fe2000f8e33ff */
[----:B------:R-:W-:Y:S02]  /*c120*/  IMAD.MOV.U32 R17, RZ, RZ, 0x1 ;  /* 0x00000001ff117424 */ /* 0x000fe400078e00ff */
[----:B------:R-:W-:Y:S01]  /*c130*/  UIMAD UR4, UR4, UR38, URZ ;  /* 0x00000026040472a4 */ /* 0x000fe2000f8e023f */
[----:B------:R-:W-:Y:S02]  /*c140*/  IMAD.MOV.U32 R26, RZ, RZ, 0x1 ;  /* 0x00000001ff1a7424 */ /* 0x000fe400078e00ff */
[----:B0-----:R-:W-:-:S05]  /*c150*/  IMAD.SHL.U32 R2, R2, 0x10, RZ ;  /* 0x0000001002027824 */ /* 0x001fca00078e00ff */
[----:B------:R-:W-:-:S04]  /*c160*/  LOP3.LUT R2, R2, 0x70, RZ, 0xc0, !PT ;  /* 0x0000007002027812 */ /* 0x000fc800078ec0ff */
[----:B------:R-:W-:Y:S02]  /*c170*/  IADD3 R24, R2, R24, R37 ;  /* 0x0000001802187210 */ /* 0x000fe40007ffe025 */
[----:B------:R-:W-:Y:S02]  /*c180*/  LOP3.LUT R2, RZ, UR4, RZ, 0x33, !PT ;  /* 0x00000004ff027c12 */ /* 0x000fe4000f8e33ff */
[----:B------:R-:W-:Y:S02]  /*c190*/  IADD3 R5, R24, -0x120, RZ ;  /* 0xfffffee018057810 */ /* 0x000fe40007ffe0ff */
[----:B------:R-:W-:-:S04]  /*c1a0*/  VIMNMX R2, R2, R3, !PT ;  /* 0x0000000302027248 */ /* 0x000fc80007fe0100 */
[C---:B------:R-:W-:Y:S01]  /*c1b0*/  IADD3 R27, -R2.reuse, -0x2, RZ ;  /* 0xfffffffe021b7810 */ /* 0x040fe20007ffe1ff */
[----:B------:R-:W-:-:S07]  /*c1c0*/  IMAD R18, R2, -0x60, R5 ;  /* 0xffffffa002127824 */ /* 0x000fce00078e0205 */
.L_x_253:
[----:B------:R-:W0:Y:S01]  /*c1d0*/  LDC R2, c[0x0][0x430] ;  /* 0x00010c00ff027b82 */ /* 0x000e220000000800 */
[----:B------:R-:W-:Y:S01]  /*c1e0*/  ISETP.GT.U32.AND P0, PT, R32, 0x5f, PT ;  /* 0x0000005f2000780c */ /* 0x000fe20003f04070 */
[----:B------:R-:W-:Y:S01]  /*c1f0*/  BSSY B1, `(.L_x_239) ;  /* 0x0000014000017945 */ /* 0x000fe20003800000 */
[----:B------:R-:W-:Y:S02]  /*c200*/  IMAD.MOV.U32 R7, RZ, RZ, R18 ;  /* 0x000000ffff077224 */ /* 0x000fe400078e0012 */
[----:B------:R-:W-:Y:S01]  /*c210*/  IMAD.MOV.U32 R4, RZ, RZ, RZ ;  /* 0x000000ffff047224 */ /* 0x000fe200078e00ff */
[----:B0-----:R-:W-:-:S13]  /*c220*/  ISETP.NE.AND P1, PT, R2, 0x1, PT ;  /* 0x000000010200780c */ /* 0x001fda0003f25270 */
[----:B------:R-:W0:Y:S08]  /*c230*/  @P1 LDC R3, c[0x0][0x434] ;  /* 0x00010d00ff031b82 */ /* 0x000e300000000800 */
[----:B------:R-:W1:Y:S01]  /*c240*/  @P1 LDC R5, c[0x0][0x438] ;  /* 0x00010e00ff051b82 */ /* 0x000e620000000800 */
[----:B0-----:R-:W-:-:S05]  /*c250*/  @P1 IMAD.HI.U32 R2, R18, R3, RZ ;  /* 0x0000000312021227 */ /* 0x001fca00078e00ff */
[----:B-1----:R-:W-:Y:S01]  /*c260*/  @P1 SHF.R.U32.HI R7, RZ, R5, R2 ;  /* 0x00000005ff071219 */ /* 0x002fe20000011602 */
[----:B--2---:R-:W-:Y:S06]  /*c270*/  @P0 BRA `(.L_x_240) ;  /* 0x00000000002c0947 */ /* 0x004fec0003800000 */
[----:B------:R-:W-:Y:S01]  /*c280*/  ULDC.64 UR4, c[0x0][0x428] ;  /* 0x00010a0000047ab9 */ /* 0x000fe20000000a00 */
[--C-:B------:R-:W-:Y:S01]  /*c290*/  SHF.R.S32.HI R3, RZ, 0x1f, R7.reuse ;  /* 0x0000001fff037819 */ /* 0x100fe20000011407 */
[----:B------:R-:W-:Y:S02]  /*c2a0*/  IMAD R5, R33, UR4, RZ ;  /* 0x0000000421057c24 */ /* 0x000fe4000f8e02ff */
[----:B------:R-:W-:Y:S02]  /*c2b0*/  IMAD.MOV.U32 R2, RZ, RZ, R7 ;  /* 0x000000ffff027224 */ /* 0x000fe400078e0007 */
[C---:B------:R-:W-:Y:S02]  /*c2c0*/  IMAD R5, R30.reuse, UR5, R5 ;  /* 0x000000051e057c24 */ /* 0x040fe4000f8e0205 */
[----:B------:R-:W-:Y:S01]  /*c2d0*/  IMAD.WIDE.U32 R2, R30, UR4, R2 ;  /* 0x000000041e027c25 */ /* 0x000fe2000f8e0002 */
[----:B------:R-:W-:-:S04]  /*c2e0*/  ULDC.64 UR4, c[0x0][0x418] ;  /* 0x0001060000047ab9 */ /* 0x000fc80000000a00 */
[----:B------:R-:W-:Y:S02]  /*c2f0*/  IADD3 R3, R5, R3, RZ ;  /* 0x0000000305037210 */ /* 0x000fe40007ffe0ff */
[----:B------:R-:W-:-:S04]  /*c300*/  LEA R4, P0, R2, UR4, 0x2 ;  /* 0x0000000402047c11 */ /* 0x000fc8000f8010ff */
[----:B------:R-:W-:-:S05]  /*c310*/  LEA.HI.X R5, R2, UR5, R3, 0x2, P0 ;  /* 0x0000000502057c11 */ /* 0x000fca00080f1403 */
[----:B------:R0:W5:Y:S04]  /*c320*/  LDG.E R4, desc[UR36][R4.64] ;  /* 0x0000002404047981 */ /* 0x000168000c1e1900 */
.L_x_240:
[----:B------:R-:W-:Y:S05]  /*c330*/  BSYNC B1 ;  /* 0x0000000000017941 */ /* 0x000fea0003800000 */
.L_x_239:
[----:B------:R-:W-:-:S13]  /*c340*/  LOP3.LUT P0, RZ, R16, 0x20, RZ, 0xc0, !PT ;  /* 0x0000002010ff7812 */ /* 0x000fda000780c0ff */
[----:B------:R-:W-:Y:S05]  /*c350*/  @!P0 BRA `(.L_x_241) ;  /* 0x0000000000048947 */ /* 0x000fea0003800000 */
[----:B------:R-:W-:Y:S01]  /*c360*/  BPT.TRAP 0x1 ;  /* 0x000000040000795c */ /* 0x000fe20000300000 */
.L_x_241:
[----:B------:R-:W-:Y:S01]  /*c370*/  LEA R19, R17, UR42, 0x3 ;  /* 0x0000002a11137c11 */ /* 0x000fe2000f8e18ff */
[----:B------:R-:W-:Y:S01]  /*c380*/  BSSY B1, `(.L_x_242) ;  /* 0x0000004000017945 */ /* 0x000fe20003800000 */
[----:B------:R-:W-:-:S04]  /*c390*/  SHF.L.U32 R23, R26, 0x1f, RZ ;  /* 0x0000001f1a177819 */ /* 0x000fc800000006ff */
[----:B------:R-:W1:Y:S02]  /*c3a0*/  SYNCS.PHASECHK.TRANS64.TRYWAIT P0, [R19+URZ+0x32440], R23 ;  /* 0x03244017130075a7 */ /* 0x000e64000800017f */
[----:B-1----:R-:W-:Y:S05]  /*c3b0*/  @!P0 BRA `(.L_x_243) ;  /* 0x0000003800788947 */ /* 0x002fea0003800000 */
.L_x_335:
[----:B------:R-:W-:Y:S05]  /*c3c0*/  BSYNC B1 ;  /* 0x0000000000017941 */ /* 0x000fea0003800000 */
.L_x_242:
[----:B------:R-:W-:Y:S01]  /*c3d0*/  ULDC UR4, c[0x0][0x430] ;  /* 0x00010c0000047ab9 */ /* 0x000fe20000000800 */
[----:B-----5:R-:W-:Y:S01]  /*c3e0*/  SHF.R.S32.HI R20, RZ, 0x1f, R4 ;  /* 0x0000001fff147819 */ /* 0x020fe20000011404 */
[----:B------:R-:W-:Y:S01]  /*c3f0*/  UIADD3 UR4, -UR4, URZ, URZ ;  /* 0x0000003f04047290 */ /* 0x000fe2000fffe13f */
[----:B------:R-:W-:Y:S01]  /*c400*/  LOP3.LUT P1, RZ, R16, 0x2, RZ, 0xc0, !PT ;  /* 0x0000000210ff7812 */ /* 0x000fe2000782c0ff */
[----:B------:R-:W-:Y:S01]  /*c410*/  ULDC.64 UR6, c[0x0][0x310] ;  /* 0x0000c40000067ab9 */ /* 0x000fe20000000a00 */
[----:B------:R-:W-:-:S03]  /*c420*/  IMAD R22, R17, 0x1800, R28 ;  /* 0x0000180011167824 */ /* 0x000fc600078e021c */
[----:B0-----:R-:W-:Y:S01]  /*c430*/  IMAD R5, R7, UR4, R18 ;  /* 0x0000000407057c24 */ /* 0x001fe2000f8e0212 */
[----:B------:R-:W-:-:S03]  /*c440*/  ULDC.64 UR4, c[0x0][0x300] ;  /* 0x0000c00000047ab9 */ /* 0x000fc60000000a00 */
[----:B------:R-:W-:Y:S01]  /*c450*/  IMAD.WIDE.U32 R2, R5, UR4, RZ ;  /* 0x0000000405027c25 */ /* 0x000fe2000f8e00ff */
[----:B------:R-:W-:-:S05]  /*c460*/  SHF.R.S32.HI R25, RZ, 0x1f, R5 ;  /* 0x0000001fff197819 */ /* 0x000fca0000011405 */
[----:B------:R-:W-:Y:S01]  /*c470*/  IMAD R6, R25, UR4, RZ ;  /* 0x0000000419067c24 */ /* 0x000fe2000f8e02ff */
[----:B------:R-:W-:-:S03]  /*c480*/  R2UR UR4, R29 ;  /* 0x000000001d0472ca */ /* 0x000fc600000e0000 */
[----:B------:R-:W-:-:S04]  /*c490*/  IMAD R7, R5, UR5, R6 ;  /* 0x0000000505077c24 */ /* 0x000fc8000f8e0206 */
[----:B------:R-:W-:Y:S02]  /*c4a0*/  IMAD.IADD R3, R3, 0x1, R7 ;  /* 0x0000000103037824 */ /* 0x000fe400078e0207 */
[----:B------:R-:W-:Y:S02]  /*c4b0*/  IMAD R7, R20, UR6, RZ ;  /* 0x0000000614077c24 */ /* 0x000fe4000f8e02ff */
[----:B------:R-:W-:-:S04]  /*c4c0*/  IMAD.WIDE.U32 R2, R4, UR6, R2 ;  /* 0x0000000604027c25 */ /* 0x000fc8000f8e0002 */
[----:B------:R-:W-:Y:S01]  /*c4d0*/  IMAD R7, R4, UR7, R7 ;  /* 0x0000000704077c24 */ /* 0x000fe2000f8e0207 */
        /* <DEDUP_REMOVED lines=23> */
[----:B------:R-:W0:Y:S01]  /*c650*/  SHFL.IDX PT, R14, R21, 0x2, 0x181f ;  /* 0x00581f00150e7f89 */ /* 0x000e2200000e0000 */
[----:B------:R-:W-:-:S05]  /*c660*/  IADD3.X R11, RZ, R6, RZ, P0, !PT ;  /* 0x00000006ff0b7210 */ /* 0x000fca00007fe4ff */
[----:B------:R2:W-:Y:S01]  /*c670*/  LDGSTS.E.BYPASS.LTC128B.128 [R22+0x1cc00], desc[UR36][R10.64], !P1 ;  /* 0x1cc000000a167fae */ /* 0x0005e2000c901d64 */
[----:B0-----:R-:W-:-:S03]  /*c680*/  IADD3 R8, P0, R14, R0, RZ ;  /* 0x000000000e087210 */ /* 0x001fc60007f1e0ff */
[----:B------:R-:W0:Y:S02]  /*c690*/  SHFL.IDX PT, R14, R21, 0x3, 0x181f ;  /* 0x00781f00150e7f89 */ /* 0x000e2400000e0000 */
[----:B------:R-:W-:Y:S02]  /*c6a0*/  IMAD.X R9, RZ, RZ, R3, P0 ;  /* 0x000000ffff097224 */ /* 0x000fe400000e0603 */
[----:B------:R-:W3:Y:S04]  /*c6b0*/  SHFL.IDX PT, R3, R24, 0x3, 0x181f ;  /* 0x00781f0018037f89 */ /* 0x000ee800000e0000 */
[----:B------:R2:W-:Y:S01]  /*c6c0*/  LDGSTS.E.BYPASS.LTC128B.128 [R22+0x1d400], desc[UR36][R8.64], !P1 ;  /* 0x1d40000008167fae */ /* 0x0005e2000c901d64 */
[----:B0-----:R-:W-:-:S03]  /*c6d0*/  IADD3 R6, P0, R14, R0, RZ ;  /* 0x000000000e067210 */ /* 0x001fc60007f1e0ff */
[----:B------:R-:W0:Y:S02]  /*c6e0*/  SHFL.IDX PT, R14, R21, 0x4, 0x181f ;  /* 0x00981f00150e7f89 */ /* 0x000e2400000e0000 */
[----:B---3--:R-:W-:Y:S02]  /*c6f0*/  IMAD.X R7, RZ, RZ, R3, P0 ;  /* 0x000000ffff077224 */ /* 0x008fe400000e0603 */
[----:B------:R-:W3:Y:S04]  /*c700*/  SHFL.IDX PT, R3, R24, 0x4, 0x181f ;  /* 0x00981f0018037f89 */ /* 0x000ee800000e0000 */
[----:B------:R2:W-:Y:S01]  /*c710*/  LDGSTS.E.BYPASS.LTC128B.128 [R22+0x1dc00], desc[UR36][R6.64], !P1 ;  /* 0x1dc0000006167fae */ /* 0x0005e2000c901d64 */
[----:B0-----:R-:W-:-:S03]  /*c720*/  IADD3 R2, P0, R14, R0, RZ ;  /* 0x000000000e027210 */ /* 0x001fc60007f1e0ff */
[----:B------:R2:W0:Y:S02]  /*c730*/  SHFL.IDX PT, R14, R21, 0x5, 0x181f ;  /* 0x00b81f00150e7f89 */ /* 0x00042400000e0000 */
[----:B---3--:R-:W-:-:S05]  /*c740*/  IMAD.X R3, RZ, RZ, R3, P0 ;  /* 0x000000ffff037224 */ /* 0x008fca00000e0603 */
[----:B------:R2:W-:Y:S03]  /*c750*/  LDGSTS.E.BYPASS.LTC128B.128 [R22+0x1e400], desc[UR36][R2.64], !P1 ;  /* 0x1e40000002167fae */ /* 0x0005e6000c901d64 */
.L_x_349:
[----:B0-2---:R-:W-:-:S05]  /*c760*/  IADD3 R2, P0, R14, R0, RZ ;  /* 0x000000000e027210 */ /* 0x005fca0007f1e0ff */
[----:B------:R-:W-:Y:S01]  /*c770*/  IMAD.X R3, RZ, RZ, R34, P0 ;  /* 0x000000ffff037224 */ /* 0x000fe200000e0622 */
[----:B------:R-:W-:-:S04]  /*c780*/  PLOP3.LUT P0, PT, PT, PT, PT, 0x80, 0x0 ;  /* 0x000000000000781c */ /* 0x000fc80003f0f070 */
[----:B------:R-:W-:Y:S01]  /*c790*/  @!PT LDS RZ, [RZ] ;  /* 0x00000000fffff984 */ /* 0x000fe20000000800 */
[----:B------:R-:W-:Y:S01]  /*c7a0*/  @!PT LDS RZ, [RZ] ;  /* 0x00000000fffff984 */ /* 0x000fe20000000800 */
[----:B------:R-:W-:Y:S01]  /*c7b0*/  @!PT LDS RZ, [RZ] ;  /* 0x00000000fffff984 */ /* 0x000fe20000000800 */
[----:B------:R0:W-:Y:S01]  /*c7c0*/  LDGSTS.E.BYPASS.LTC128B.128 [R22+0x1ec00], desc[UR36][R2.64], !P1 ;  /* 0x1ec0000002167fae */ /* 0x0001e2000c901d64 */
[----:B------:R-:W-:-:S08]  /*c7d0*/  NOP ;  /* 0x0000000000007918 */ /* 0x000fd00000000000 */
.L_x_245:
[----:B------:R-:W-:Y:S02]  /*c7e0*/  PLOP3.LUT P1, PT, P1, P0, PT, 0xa2, 0x0 ;  /* 0x000000000000781c */ /* 0x000fe40000f21472 */
[----:B------:R-:W-:-:S08]  /*c7f0*/  @P0 R2UR P1, UR4, R19 ;  /* 0x00000000130402ca */ /* 0x000fd00000020000 */
[----:B------:R-:W-:-:S05]  /*c800*/  @P0 PLOP3.LUT P0, PT, P1, PT, PT, 0x80, 0x0 ;  /* 0x000000000000081c */ /* 0x000fca0000f0f070 */
[----:B------:R-:W-:Y:S01]  /*c810*/  @!P1 SYNCS.ARRIVE.TRANS64.RED.A0T1 RZ, [UR4+0x32430], RZ ;  /* 0x032430ffffff99a7 */ /* 0x000fe20008200404 */
[----:B------:R-:W-:Y:S07]  /*c820*/  @!P1 ARRIVES.LDGSTSBAR.64.TRANSCNT [UR4+0x32430] ;  /* 0x03243000ff0099b0 */ /* 0x000fee0008000a84 */
[----:B------:R-:W-:Y:S05]  /*c830*/  @P0 BRA.U.ANY `(.L_x_245) ;  /* 0xfffffffd00e80947 */ /* 0x000fea000393ffff */
[----:B------:R-:W-:Y:S01]  /*c840*/  NOP ;  /* 0x0000000000007918 */ /* 0x000fe20000000000 */
[----:B------:R-:W-:-:S13]  /*c850*/  LOP3.LUT P2, RZ, R16, 0x20, RZ, 0xc0, !PT ;  /* 0x0000002010ff7812 */ /* 0x000fda000784c0ff */
[----:B------:R-:W-:Y:S05]  /*c860*/  @!P2 BRA `(.L_x_246) ;  /* 0x000000000004a947 */ /* 0x000fea0003800000 */
[----:B------:R-:W-:Y:S01]  /*c870*/  BPT.TRAP 0x1 ;  /* 0x000000040000795c */ /* 0x000fe20000300000 */
.L_x_246:
[----:B------:R2:W-:Y:S01]  /*c880*/  SYNCS.ARRIVE.TRANS64.A1T0 RZ, [R19+URZ+0x32430], RZ ;  /* 0x032430ff13ff79a7 */ /* 0x0005e2000810003f */
[----:B------:R-:W-:Y:S05]  /*c890*/  @!P2 BRA `(.L_x_247) ;  /* 0x000000000004a947 */ /* 0x000fea0003800000 */
[----:B------:R-:W-:Y:S01]  /*c8a0*/  BPT.TRAP 0x1 ;  /* 0x000000040000795c */ /* 0x000fe20000300000 */
.L_x_247:
[----:B------:R-:W3:Y:S01]  /*c8b0*/  SYNCS.PHASECHK.TRANS64.TRYWAIT P0, [R19+URZ+0x32460], R23 ;  /* 0x03246017130075a7 */ /* 0x000ee2000800017f */
[----:B------:R-:W-:Y:S04]  /*c8c0*/  BSSY B1, `(.L_x_248) ;  /* 0x0000002000017945 */ /* 0x000fe80003800000 */
[----:B---3--:R-:W-:Y:S05]  /*c8d0*/  @!P0 BRA `(.L_x_249) ;  /* 0x0000003800d08947 */ /* 0x008fea0003800000 */
.L_x_350:
[----:B------:R-:W-:Y:S05]  /*c8e0*/  BSYNC B1 ;  /* 0x0000000000017941 */ /* 0x000fea0003800000 */
.L_x_248:
[----:B------:R-:W-:Y:S01]  /*c8f0*/  ULDC.64 UR4, c[0x0][0x328] ;  /* 0x0000ca0000047ab9 */ /* 0x000fe20000000a00 */
[----:B------:R-:W-:Y:S01]  /*c900*/  ULDC.64 UR6, c[0x0][0x338] ;  /* 0x0000ce0000067ab9 */ /* 0x000fe20000000a00 */
[----:B------:R-:W-:Y:S01]  /*c910*/  IMAD R6, R25, UR4, RZ ;  /* 0x0000000419067c24 */ /* 0x000fe2000f8e02ff */
[C---:B------:R-:W-:Y:S01]  /*c920*/  LOP3.LUT P4, RZ, R16.reuse, 0x1, RZ, 0xc0, !PT ;  /* 0x0000000110ff7812 */ /* 0x040fe2000788c0ff */
[----:B0-----:R-:W-:Y:S01]  /*c930*/  IMAD.WIDE.U32 R2, R5, UR4, RZ ;  /* 0x0000000405027c25 */ /* 0x001fe2000f8e00ff */
[----:B------:R-:W-:Y:S02]  /*c940*/  R2UR UR4, R29 ;  /* 0x000000001d0472ca */ /* 0x000fe400000e0000 */
[C---:B------:R-:W-:Y:S01]  /*c950*/  LOP3.LUT P3, RZ, R16.reuse, 0x10, RZ, 0xc0, !PT ;  /* 0x0000001010ff7812 */ /* 0x040fe2000786c0ff */
[----:B------:R-:W-:Y:S01]  /*c960*/  IMAD R5, R5, UR5, R6 ;  /* 0x0000000505057c24 */ /* 0x000fe2000f8e0206 */
[----:B------:R-:W-:Y:S01]  /*c970*/  LOP3.LUT P2, RZ, R16, 0x8, RZ, 0xc0, !PT ;  /* 0x0000000810ff7812 */ /* 0x000fe2000784c0ff */
[----:B------:R-:W-:Y:S01]  /*c980*/  IMAD R7, R20, UR6, RZ ;  /* 0x0000000614077c24 */ /* 0x000fe2000f8e02ff */
[----:B------:R-:W-:Y:S01]  /*c990*/  LOP3.LUT P1, RZ, R16, 0x4, RZ, 0xc0, !PT ;  /* 0x0000000410ff7812 */ /* 0x000fe2000782c0ff */
[----:B------:R-:W-:-:S02]  /*c9a0*/  IMAD.IADD R3, R3, 0x1, R5 ;  /* 0x0000000103037824 */ /* 0x000fc400078e0205 */
[C---:B------:R-:W-:Y:S02]  /*c9b0*/  IMAD R7, R4.reuse, UR7, R7 ;  /* 0x0000000704077c24 */ /* 0x040fe4000f8e0207 */
[----:B------:R-:W-:Y:S01]  /*c9c0*/  IMAD.WIDE.U32 R2, R4, UR6, R2 ;  /* 0x0000000604027c25 */ /* 0x000fe2000f8e0002 */
[----:B------:R-:W-:Y:S02]  /*c9d0*/  ULDC.64 UR6, c[0x0][0x330] ;  /* 0x0000cc0000067ab9 */ /* 0x000fe40000000a00 */
[----:B------:R-:W-:Y:S02]  /*c9e0*/  UIMAD UR4, UR4, UR6, URZ ;  /* 0x00000006040472a4 */ /* 0x000fe4000f8e023f */
[----:B------:R-:W-:Y:S01]  /*c9f0*/  IMAD.U32 R5, RZ, RZ, UR6 ;  /* 0x00000006ff057e24 */ /* 0x000fe2000f8e00ff */
[----:B------:R-:W-:Y:S01]  /*ca00*/  IADD3 R3, R3, R7, RZ ;  /* 0x0000000703037210 */ /* 0x000fe20007ffe0ff */
[----:B------:R-:W-:Y:S02]  /*ca10*/  UIMAD UR4, UR39, UR7, UR4 ;  /* 0x00000007270472a4 */ /* 0x000fe4000f8e0204 */
        /* <DEDUP_REMOVED lines=12> */
[----:B-1-3--:R-:W-:Y:S01]  /*cae0*/  SHFL.IDX PT, R23, R22, 0x4, 0x181f ;  /* 0x00981f0016177f89 */ /* 0x00afe200000e0000 */
[----:B0-----:R-:W-:-:S03]  /*caf0*/  IADD3 R10, P0, R14, R0, RZ ;  /* 0x000000000e0a7210 */ /* 0x001fc60007f1e0ff */
[----:B------:R-:W0:Y:S02]  /*cb00*/  SHFL.IDX PT, R14, R20, 0x1, 0x181f ;  /* 0x00381f00140e7f89 */ /* 0x000e2400000e0000 */
[----:B----4-:R-:W-:-:S05]  /*cb10*/  IMAD.X R11, RZ, RZ, R3, P0 ;  /* 0x000000ffff0b7224 */ /* 0x010fca00000e0603 */
[----:B------:R-:W-:Y:S04]  /*cb20*/  LDGSTS.E.BYPASS.LTC128B.128 [R21], desc[UR36][R10.64], !P4 ;  /* 0x000000000a157fae */ /* 0x000fe8000e101d64 */
[----:B------:R-:W-:Y:S04]  /*cb30*/  LDGSTS.E.BYPASS.LTC128B.128 [R21+0x3000], desc[UR36][R10.64+0x80], !P3 ;  /* 0x030000800a157fae */ /* 0x000fe8000d901d64 */
[----:B------:R-:W-:Y:S04]  /*cb40*/  LDGSTS.E.BYPASS.LTC128B.128 [R21+0x6000], desc[UR36][R10.64+0x100], !P2 ;  /* 0x060001000a157fae */ /* 0x000fe8000d101d64 */
[----:B------:R-:W-:Y:S01]  /*cb50*/  LDGSTS.E.BYPASS.LTC128B.128 [R21+0x9000], desc[UR36][R10.64+0x180], !P1 ;  /* 0x090001800a157fae */ /* 0x000fe2000c901d64 */
[----:B0-----:R-:W-:-:S03]  /*cb60*/  IADD3 R8, P0, R14, R0, RZ ;  /* 0x000000000e087210 */ /* 0x001fc60007f1e0ff */
[----:B------:R-:W0:Y:S02]  /*cb70*/  SHFL.IDX PT, R14, R20, 0x2, 0x181f ;  /* 0x00581f00140e7f89 */ /* 0x000e2400000e0000 */
[----:B------:R-:W-:Y:S02]  /*cb80*/  IMAD.X R9, RZ, RZ, R4, P0 ;  /* 0x000000ffff097224 */ /* 0x000fe400000e0604 */
[----:B------:R-:W1:Y:S04]  /*cb90*/  SHFL.IDX PT, R4, R22, 0x2, 0x181f ;  /* 0x00581f0016047f89 */ /* 0x000e6800000e0000 */
[----:B------:R-:W-:Y:S04]  /*cba0*/  LDGSTS.E.BYPASS.LTC128B.128 [R21+0x800], desc[UR36][R8.64], !P4 ;  /* 0x0080000008157fae */ /* 0x000fe8000e101d64 */
[----:B------:R-:W-:Y:S04]  /*cbb0*/  LDGSTS.E.BYPASS.LTC128B.128 [R21+0x3800], desc[UR36][R8.64+0x80], !P3 ;  /* 0x0380008008157fae */ /* 0x000fe8000d901d64 */
[----:B------:R-:W-:Y:S04]  /*cbc0*/  LDGSTS.E.BYPASS.LTC128B.128 [R21+0x6800], desc[UR36][R8.64+0x100], !P2 ;  /* 0x0680010008157fae */ /* 0x000fe8000d101d64 */
[----:B------:R-:W-:Y:S01]  /*cbd0*/  LDGSTS.E.BYPASS.LTC128B.128 [R21+0x9800], desc[UR36][R8.64+0x180], !P1 ;  /* 0x0980018008157fae */ /* 0x000fe2000c901d64 */
[----:B0-----:R-:W-:-:S03]  /*cbe0*/  IADD3 R6, P0, R14, R0, RZ ;  /* 0x000000000e067210 */ /* 0x001fc60007f1e0ff */
[----:B------:R-:W-:Y:S04]  /*cbf0*/  SHFL.IDX PT, R22, R22, 0x5, 0x181f ;  /* 0x00b81f0016167f89 */ /* 0x000fe800000e0000 */
[----:B------:R-:W0:Y:S01]  /*cc00*/  SHFL.IDX PT, R14, R20, 0x3, 0x181f ;  /* 0x00781f00140e7f89 */ /* 0x000e2200000e0000 */
[----:B-1----:R-:W-:-:S05]  /*cc10*/  IMAD.X R7, RZ, RZ, R4, P0 ;  /* 0x000000ffff077224 */ /* 0x002fca00000e0604 */
[----:B------:R-:W-:Y:S04]  /*cc20*/  LDGSTS.E.BYPASS.LTC128B.128 [R21+0x1000], desc[UR36][R6.64], !P4 ;  /* 0x0100000006157fae */ /* 0x000fe8000e101d64 */
[----:B------:R-:W-:Y:S04]  /*cc30*/  LDGSTS.E.BYPASS.LTC128B.128 [R21+0x4000], desc[UR36][R6.64+0x80], !P3 ;  /* 0x0400008006157fae */ /* 0x000fe8000d901d64 */
[----:B------:R-:W-:Y:S04]  /*cc40*/  LDGSTS.E.BYPASS.LTC128B.128 [R21+0x7000], desc[UR36][R6.64+0x100], !P2 ;  /* 0x0700010006157fae */ /* 0x000fe8000d101d64 */
[----:B------:R1:W-:Y:S01]  /*cc50*/  LDGSTS.E.BYPASS.LTC128B.128 [R21+0xa000], desc[UR36][R6.64+0x180], !P1 ;  /* 0x0a00018006157fae */ /* 0x0003e2000c901d64 */
[----:B0-----:R-:W-:-:S03]  /*cc60*/  IADD3 R4, P0, R14, R0, RZ ;  /* 0x000000000e047210 */ /* 0x001fc60007f1e0ff */
[----:B------:R-:W0:Y:S01]  /*cc70*/  SHFL.IDX PT, R14, R20, 0x4, 0x181f ;  /* 0x00981f00140e7f89 */ /* 0x000e2200000e0000 */
[----:B------:R-:W-:Y:S01]  /*cc80*/  IADD3.X R5, RZ, R5, RZ, P0, !PT ;  /* 0x00000005ff057210 */ /* 0x000fe200007fe4ff */
[----:B-1----:R-:W-:-:S04]  /*cc90*/  IMAD.MOV.U32 R6, RZ, RZ, RZ ;  /* 0x000000ffff067224 */ /* 0x002fc800078e00ff */
[----:B------:R1:W-:Y:S04]  /*cca0*/  LDGSTS.E.BYPASS.LTC128B.128 [R21+0x1800], desc[UR36][R4.64], !P4 ;  /* 0x0180000004157fae */ /* 0x0003e8000e101d64 */
[----:B------:R1:W-:Y:S04]  /*ccb0*/  LDGSTS.E.BYPASS.LTC128B.128 [R21+0x4800], desc[UR36][R4.64+0x80], !P3 ;  /* 0x0480008004157fae */ /* 0x0003e8000d901d64 */
[----:B------:R1:W-:Y:S04]  /*ccc0*/  LDGSTS.E.BYPASS.LTC128B.128 [R21+0x7800], desc[UR36][R4.64+0x100], !P2 ;  /* 0x0780010004157fae */ /* 0x0003e8000d101d64 */
[----:B------:R1:W-:Y:S01]  /*ccd0*/  LDGSTS.E.BYPASS.LTC128B.128 [R21+0xa800], desc[UR36][R4.64+0x180], !P1 ;  /* 0x0a80018004157fae */ /* 0x0003e2000c901d64 */
[----:B0-----:R-:W-:-:S03]  /*cce0*/  IADD3 R2, P0, R14, R0, RZ ;  /* 0x000000000e027210 */ /* 0x001fc60007f1e0ff */
[----:B------:R1:W0:Y:S02]  /*ccf0*/  SHFL.IDX PT, R14, R20, 0x5, 0x181f ;  /* 0x00b81f00140e7f89 */ /* 0x00022400000e0000 */
[----:B------:R-:W-:-:S05]  /*cd00*/  IMAD.X R3, RZ, RZ, R23, P0 ;  /* 0x000000ffff037224 */ /* 0x000fca00000e0617 */
[----:B------:R1:W-:Y:S04]  /*cd10*/  LDGSTS.E.BYPASS.LTC128B.128 [R21+0x2000], desc[UR36][R2.64], !P4 ;  /* 0x0200000002157fae */ /* 0x0003e8000e101d64 */
[----:B------:R1:W-:Y:S04]  /*cd20*/  LDGSTS.E.BYPASS.LTC128B.128 [R21+0x5000], desc[UR36][R2.64+0x80], !P3 ;  /* 0x0500008002157fae */ /* 0x0003e8000d901d64 */
[----:B------:R1:W-:Y:S04]  /*cd30*/  LDGSTS.E.BYPASS.LTC128B.128 [R21+0x8000], desc[UR36][R2.64+0x100], !P2 ;  /* 0x0800010002157fae */ /* 0x0003e8000d101d64 */
[----:B------:R1:W-:Y:S02]  /*cd40*/  LDGSTS.E.BYPASS.LTC128B.128 [R21+0xb000], desc[UR36][R2.64+0x180], !P1 ;  /* 0x0b00018002157fae */ /* 0x0003e4000c901d64 */
.L_x_364:
[----:B01----:R-:W-:-:S05]  /*cd50*/  IADD3 R2, P0, R14, R0, RZ ;  /* 0x000000000e027210 */ /* 0x003fca0007f1e0ff */
        /* <DEDUP_REMOVED lines=10> */
.L_x_251:
        /* <DEDUP_REMOVED lines=10> */
.L_x_252:
[----:B------:R-:W-:Y:S01]  /*cea0*/  VIADD R17, R17, 0x1 ;  /* 0x0000000111117836 */ /* 0x000fe20000000000 */
[----:B------:R1:W-:Y:S01]  /*ceb0*/  SYNCS.ARRIVE.TRANS64.A1T0 RZ, [R19+URZ+0x32450], RZ ;  /* 0x032450ff13ff79a7 */ /* 0x0003e2000810003f */
[----:B------:R-:W-:Y:S01]  /*cec0*/  VIADD R27, R27, 0xffffffff ;  /* 0xffffffff1b1b7836 */ /* 0x000fe20000000000 */
[----:B------:R-:W-:Y:S02]  /*ced0*/  IADD3 R18, R18, -0x60, RZ ;  /* 0xffffffa012127810 */ /* 0x000fe40007ffe0ff */
[----:B------:R-:W-:-:S04]  /*cee0*/  ISETP.NE.AND P0, PT, R17, 0x2, PT ;  /* 0x000000021100780c */ /* 0x000fc80003f05270 */
[----:B------:R-:W-:Y:S02]  /*cef0*/  SEL R17, R17, RZ, P0 ;  /* 0x000000ff11117207 */ /* 0x000fe40000000000 */
[----:B0-----:R-:W-:Y:S02]  /*cf00*/  SEL R3, RZ, 0x1, P0 ;  /* 0x00000001ff037807 */ /* 0x001fe40000000000 */
[----:B------:R-:W-:Y:S02]  /*cf10*/  ISETP.GT.AND P0, PT, R27, UR46, PT ;  /* 0x0000002e1b007c0c */ /* 0x000fe4000bf04270 */
[----:B------:R-:W-:-:S11]  /*cf20*/  LOP3.LUT R26, R26, R3, RZ, 0x3c, !PT ;  /* 0x000000031a1a7212 */ /* 0x000fd600078e3cff */
[----:B-1----:R-:W-:Y:S05]  /*cf30*/  @P0 BRA `(.L_x_253) ;  /* 0xfffffff000a40947 */ /* 0x002fea000383ffff */
.L_x_238:
[----:B------:R-:W-:Y:S05]  /*cf40*/  BSYNC B0 ;  /* 0x0000000000007941 */ /* 0x000fea0003800000 */
.L_x_217:
[----:B------:R-:W0:Y:S01]  /*cf50*/  S2R R3, SR_CgaCtaId ;  /* 0x0000000000037919 */ /* 0x000e220000008800 */
[----:B------:R-:W-:Y:S01]  /*cf60*/  MOV R0, 0x400 ;  /* 0x0000040000007802 */ /* 0x000fe20000000f00 */
[----:B------:R-:W-:Y:S01]  /*cf70*/  BSSY B0, `(.L_x_254) ;  /* 0x0000005000007945 */ /* 0x000fe20003800000 */
[----:B------:R-:W-:Y:S02]  /*cf80*/  SHF.L.U32 R6, R6, 0x1f, RZ ;  /* 0x0000001f06067819 */ /* 0x000fe400000006ff */
[----:B0-----:R-:W-:-:S04]  /*cf90*/  LEA R4, R3, R0, 0x18 ;  /* 0x0000000003047211 */ /* 0x001fc800078ec0ff */
[----:B------:R-:W0:Y:S02]  /*cfa0*/  SYNCS.PHASECHK.TRANS64.TRYWAIT P0, [R4+URZ+0x32420], R6 ;  /* 0x03242006040075a7 */ /* 0x000e24000800017f */
[----:B0-----:R-:W-:Y:S05]  /*cfb0*/  @!P0 BRA `(.L_x_255) ;  /* 0x0000003800f88947 */ /* 0x001fea0003800000 */
.L_x_365:
[----:B------:R-:W-:Y:S05]  /*cfc0*/  BSYNC B0 ;  /* 0x0000000000007941 */ /* 0x000fea0003800000 */
.L_x_254:
[----:B------:R-:W-:-:S03]  /*cfd0*/  UMOV UR4, 0xffffffff ;  /* 0xffffffff00047882 */ /* 0x000fc60000000000 */
[----:B------:R-:W-:Y:S05]  /*cfe0*/  BRA.DIV UR4, `(.L_x_256) ;  /* 0x0000003e04007947 */ /* 0x000fea000b800000 */
[----:B------:R-:W1:Y:S02]  /*cff0*/  S2R R0, SR_TID.X ;  /* 0x0000000000007919 */ /* 0x000e640000002100 */
[----:B-1----:R-:W-:-:S04]  /*d000*/  SHF.R.U32.HI R0, RZ, 0x5, R0 ;  /* 0x00000005ff007819 */ /* 0x002fc80000011600 */
[----:B------:R-:W-:-:S05]  /*d010*/  LOP3.LUT R0, R0, 0x3, RZ, 0xc0, !PT ;  /* 0x0000000300007812 */ /* 0x000fca00078ec0ff */
[----:B------:R1:W3:Y:S02]  /*d020*/  SHFL.IDX PT, R14, R0, RZ, 0x1f ;  /* 0x00001fff000e7589 */ /* 0x0002e400000e0000 */
.L_x_368:
[----:B---3--:R-:W-:-:S13]  /*d030*/  ISETP.NE.AND P0, PT, R14, RZ, PT ;  /* 0x000000ff0e00720c */ /* 0x008fda0003f05270 */
[----:B------:R-:W-:Y:S05]  /*d040*/  @P0 BRA `(.L_x_184) ;  /* 0x0000000000900947 */ /* 0x000fea0003800000 */
[----:B------:R-:W-:-:S03]  /*d050*/  UMOV UR4, 0xffffffff ;  /* 0xffffffff00047882 */ /* 0x000fc60000000000 */
[----:B------:R-:W-:Y:S05]  /*d060*/  BRA.DIV UR4, `(.L_x_257) ;  /* 0x0000003e04147947 */ /* 0x000fea000b800000 */
[----:B------:R-:W-:-:S13]  /*d070*/  ELECT P6, URZ, PT ;  /* 0x00000000003f782f */ /* 0x000fda00038c0000 */
.L_x_371:
[----:B------:R-:W-:Y:S05]  /*d080*/  @!P6 BRA `(.L_x_184) ;  /* 0x000000000080e947 */ /* 0x000fea0003800000 */
[----:B-1----:R-:W3:Y:S02]  /*d090*/  LDL R0, [R1] ;  /* 0x0000000001007983 */ /* 0x002ee40000100800 */
[----:B---3--:R-:W-:-:S13]  /*d0a0*/  R2UR UR4, R0 ;  /* 0x00000000000472ca */ /* 0x008fda00000e0000 */
[----:B------:R-:W-:-:S06]  /*d0b0*/  ULOP3.LUT UR4, UR4, 0x2, URZ, 0xfc, !UPT ;  /* 0x0000000204047892 */ /* 0x000fcc000f8efc3f */
[----:B------:R-:W-:-:S05]  /*d0c0*/  IMAD.U32 R0, RZ, RZ, UR4 ;  /* 0x00000004ff007e24 */ /* 0x000fca000f8e00ff */
[----:B------:R-:W-:-:S13]  /*d0d0*/  ISETP.NE.AND P0, PT, R0, 0x3, PT ;  /* 0x000000030000780c */ /* 0x000fda0003f05270 */
[----:B------:R-:W-:Y:S05]  /*d0e0*/  @!P0 BRA `(.L_x_258) ;  /* 0x0000000000048947 */ /* 0x000fea0003800000 */
[----:B------:R-:W-:Y:S01]  /*d0f0*/  BPT.TRAP 0x1 ;  /* 0x000000040000795c */ /* 0x000fe20000300000 */
.L_x_258:
[C---:B------:R-:W-:Y:S01]  /*d100*/  IMAD R5, R17.reuse, 0x8, R4 ;  /* 0x0000000811057824 */ /* 0x040fe200078e0204 */
[----:B------:R-:W-:Y:S01]  /*d110*/  SHF.L.U32 R0, R26, 0x1f, RZ ;  /* 0x0000001f1a007819 */ /* 0x000fe200000006ff */
[----:B------:R-:W-:-:S03]  /*d120*/  VIADD R17, R17, 0x1 ;  /* 0x0000000111117836 */ /* 0x000fc60000000000 */
[----:B------:R-:W1:Y:S02]  /*d130*/  SYNCS.PHASECHK.TRANS64.TRYWAIT P1, [R5+URZ+0x32440], R0 ;  /* 0x03244000050075a7 */ /* 0x000e64000802017f */
[----:B------:R-:W-:-:S04]  /*d140*/  ISETP.NE.AND P2, PT, R17, 0x2, PT ;  /* 0x000000021100780c */ /* 0x000fc80003f45270 */
[----:B------:R-:W-:Y:S01]  /*d150*/  SEL R3, RZ, 0x1, P2 ;  /* 0x00000001ff037807 */ /* 0x000fe20001000000 */
[----:B-1----:R-:W-:Y:S08]  /*d160*/  @!P1 BRA `(.L_x_259) ;  /* 0x0000003800f49947 */ /* 0x002ff00003800000 */
.L_x_372:
[----:B------:R-:W-:Y:S02]  /*d170*/  SEL R17, R17, RZ, P2 ;  /* 0x000000ff11117207 */ /* 0x000fe40001000000 */
[----:B------:R-:W-:Y:S01]  /*d180*/  LOP3.LUT R2, R26, R3, RZ, 0x3c, !PT ;  /* 0x000000031a027212 */ /* 0x000fe200078e3cff */
[----:B------:R-:W-:Y:S06]  /*d190*/  @!P0 BRA `(.L_x_260) ;  /* 0x0000000000048947 */ /* 0x000fec0003800000 */
[----:B------:R-:W-:Y:S01]  /*d1a0*/  BPT.TRAP 0x1 ;  /* 0x000000040000795c */ /* 0x000fe20000300000 */
.L_x_260:
[----:B------:R-:W-:Y:S01]  /*d1b0*/  IMAD R17, R17, 0x8, R4 ;  /* 0x0000000811117824 */ /* 0x000fe200078e0204 */
[----:B------:R-:W-:-:S04]  /*d1c0*/  SHF.L.U32 R2, R2, 0x1f, RZ ;  /* 0x0000001f02027819 */ /* 0x000fc800000006ff */
[----:B------:R-:W3:Y:S02]  /*d1d0*/  SYNCS.PHASECHK.TRANS64.TRYWAIT P1, [R17+URZ+0x32440], R2 ;  /* 0x03244002110075a7 */ /* 0x000ee4000802017f */
[----:B---3--:R-:W-:Y:S05]  /*d1e0*/  @!P1 BRA `(.L_x_261) ;  /* 0x0000003800e89947 */ /* 0x008fea0003800000 */
.L_x_373:
[----:B------:R-:W-:Y:S05]  /*d1f0*/  @!P0 BRA `(.L_x_262) ;  /* 0x0000000000048947 */ /* 0x000fea0003800000 */
[----:B------:R-:W-:Y:S01]  /*d200*/  BPT.TRAP 0x1 ;  /* 0x000000040000795c */ /* 0x000fe20000300000 */
.L_x_262:
[----:B------:R-:W4:Y:S02]  /*d210*/  SYNCS.PHASECHK.TRANS64.TRYWAIT P1, [R5+URZ+0x32460], R0 ;  /* 0x03246000050075a7 */ /* 0x000f24000802017f */
[----:B----4-:R-:W-:Y:S05]  /*d220*/  @!P1 BRA `(.L_x_263) ;  /* 0x0000003800ec9947 */ /* 0x010fea0003800000 */
.L_x_374:
[----:B------:R-:W-:Y:S05]  /*d230*/  @!P0 BRA `(.L_x_264) ;  /* 0x0000000000048947 */ /* 0x000fea0003800000 */
[----:B------:R-:W-:Y:S01]  /*d240*/  BPT.TRAP 0x1 ;  /* 0x000000040000795c */ /* 0x000fe20000300000 */
.L_x_264:
[----:B------:R0:W0:Y:S02]  /*d250*/  SYNCS.PHASECHK.TRANS64.TRYWAIT P0, [R17+URZ+0x32460], R2 ;  /* 0x03246002110075a7 */ /* 0x000024000800017f */
[----:B0-----:R-:W-:Y:S05]  /*d260*/  @!P0 NANOSLEEP.SYNCS 0x989680 ;  /* 0x009896800000895d */ /* 0x001fea0003900000 */
[----:B------:R-:W0:Y:S02]  /*d270*/  @!P0 SYNCS.PHASECHK.TRANS64 P0, [R17+URZ+0x32460], R2 ;  /* 0x03246002110085a7 */ /* 0x000e24000800007f */
[----:B0-----:R-:W-:Y:S05]  /*d280*/  @!P0 BRA `(.L_x_264) ;  /* 0xfffffffc00f08947 */ /* 0x001fea000383ffff */
.L_x_184:
[----:B------:R-:W-:Y:S05]  /*d290*/  BSYNC B6 ;  /* 0x0000000000067941 */ /* 0x000fea0003800000 */
.L_x_181:
[----:B------:R-:W-:Y:S05]  /*d2a0*/  EXIT ;  /* 0x000000000000794d */ /* 0x000fea0003800000 */
.L_x_188:
[----:B------:R-:W-:-:S13]  /*d2b0*/  R2UR UR4, R16 ;  /* 0x00000000100472ca */ /* 0x000fda00000e0000 */
[----:B-1----:R-:W-:-:S04]  /*d2c0*/  IMAD.U32 R3, RZ, RZ, UR4 ;  /* 0x00000004ff037e24 */ /* 0x002fc8000f8e00ff */
[----:B------:R1:W2:Y:S03]  /*d2d0*/  SYNCS.PHASECHK.TRANS64.TRYWAIT P0, [R3+URZ+0x32400], R0 ;  /* 0x03240000030075a7 */ /* 0x0002a6000800017f */
[----:B--2---:R-:W-:Y:S05]  /*d2e0*/  @!P0 NANOSLEEP.SYNCS 0x989680 ;  /* 0x009896800000895d */ /* 0x004fea0003900000 */
[----:B------:R-:W2:Y:S02]  /*d2f0*/  @!P0 SYNCS.PHASECHK.TRANS64 P0, [R3+URZ+0x32400], R0 ;  /* 0x03240000030085a7 */ /* 0x000ea4000800007f */
[----:B--2---:R-:W-:Y:S05]  /*d300*/  @!P0 BRA `(.L_x_188) ;  /* 0xfffffffc00e88947 */ /* 0x004fea000383ffff */
[----:B------:R-:W-:Y:S05]  /*d310*/  BRA `(.L_x_265) ;  /* 0xffffff4000687947 */ /* 0x000fea000383ffff */
.L_x_192:
[----:B------:R-:W-:-:S13]  /*d320*/  R2UR UR4, R16 ;  /* 0x00000000100472ca */ /* 0x000fda00000e0000 */
[----:B-1----:R-:W-:-:S04]  /*d330*/  MOV R3, UR4 ;  /* 0x0000000400037c02 */ /* 0x002fc80008000f00 */
[----:B------:R1:W2:Y:S03]  /*d340*/  SYNCS.PHASECHK.TRANS64.TRYWAIT P1, [R3+URZ+0x32430], R0 ;  /* 0x03243000030075a7 */ /* 0x0002a6000802017f */
[----:B--2---:R-:W-:Y:S05]  /*d350*/  @!P1 NANOSLEEP.SYNCS 0x989680 ;  /* 0x009896800000995d */ /* 0x004fea0003900000 */
[----:B------:R-:W2:Y:S02]  /*d360*/  @!P1 SYNCS.PHASECHK.TRANS64 P1, [R3+URZ+0x32430], R0 ;  /* 0x03243000030095a7 */ /* 0x000ea4000802007f */
[----:B--2---:R-:W-:Y:S05]  /*d370*/  @!P1 BRA `(.L_x_192) ;  /* 0xfffffffc00e89947 */ /* 0x004fea000383ffff */
[----:B------:R-:W-:Y:S05]  /*d380*/  BRA `(.L_x_191) ;  /* 0xffffff4000907947 */ /* 0x000fea000383ffff */
.L_x_193:
[----:B------:R-:W-:-:S13]  /*d390*/  R2UR UR4, R16 ;  /* 0x00000000100472ca */ /* 0x000fda00000e0000 */
[----:B-1----:R-:W-:-:S04]  /*d3a0*/  IMAD.U32 R3, RZ, RZ, UR4 ;  /* 0x00000004ff037e24 */ /* 0x002fc8000f8e00ff */
[----:B------:R1:W2:Y:S03]  /*d3b0*/  SYNCS.PHASECHK.TRANS64.TRYWAIT P1, [R3+URZ+0x32410], R0 ;  /* 0x03241000030075a7 */ /* 0x0002a6000802017f */
[----:B--2---:R-:W-:Y:S05]  /*d3c0*/  @!P1 NANOSLEEP.SYNCS 0x989680 ;  /* 0x009896800000995d */ /* 0x004fea0003900000 */
[----:B------:R-:W2:Y:S02]  /*d3d0*/  @!P1 SYNCS.PHASECHK.TRANS64 P1, [R3+URZ+0x32410], R0 ;  /* 0x03241000030095a7 */ /* 0x000ea4000802007f */
[----:B--2---:R-:W-:Y:S05]  /*d3e0*/  @!P1 BRA `(.L_x_193) ;  /* 0xfffffffc00e89947 */ /* 0x004fea000383ffff */
[----:B------:R-:W-:Y:S05]  /*d3f0*/  BRA `(.L_x_266) ;  /* 0xffffff4400547947 */ /* 0x000fea000383ffff */
.L_x_197:
[----:B------:R-:W-:-:S13]  /*d400*/  R2UR UR4, R16 ;  /* 0x00000000100472ca */ /* 0x000fda00000e0000 */
[----:B-1----:R-:W-:-:S04]  /*d410*/  IMAD.U32 R3, RZ, RZ, UR4 ;  /* 0x00000004ff037e24 */ /* 0x002fc8000f8e00ff */
[----:B------:R1:W3:Y:S03]  /*d420*/  SYNCS.PHASECHK.TRANS64.TRYWAIT P1, [R3+URZ+0x32450], R0 ;  /* 0x03245000030075a7 */ /* 0x0002e6000802017f */
[----:B---3--:R-:W-:Y:S05]  /*d430*/  @!P1 NANOSLEEP.SYNCS 0x989680 ;  /* 0x009896800000995d */ /* 0x008fea0003900000 */
[----:B------:R-:W3:Y:S02]  /*d440*/  @!P1 SYNCS.PHASECHK.TRANS64 P1, [R3+URZ+0x32450], R0 ;  /* 0x03245000030095a7 */ /* 0x000ee4000802007f */
[----:B---3--:R-:W-:Y:S05]  /*d450*/  @!P1 BRA `(.L_x_197) ;  /* 0xfffffffc00e89947 */ /* 0x008fea000383ffff */
[----:B------:R-:W-:Y:S05]  /*d460*/  BRA `(.L_x_196) ;  /* 0xffffff4400607947 */ /* 0x000fea000383ffff */
.L_x_204:
[----:B-1----:R-:W-:-:S04]  /*d470*/  IMAD.U32 R153, RZ, RZ, UR60 ;  /* 0x0000003cff997e24 */ /* 0x002fc8000f8e00ff */
[----:B------:R1:W2:Y:S03]  /*d480*/  SYNCS.PHASECHK.TRANS64.TRYWAIT P2, [R153+URZ+0x32430], R0 ;  /* 0x03243000990075a7 */ /* 0x0002a6000804017f */
[----:B--2---:R-:W-:Y:S05]  /*d490*/  @!P2 NANOSLEEP.SYNCS 0x989680 ;  /* 0x009896800000a95d */ /* 0x004fea0003900000 */
[----:B------:R-:W2:Y:S02]  /*d4a0*/  @!P2 SYNCS.PHASECHK.TRANS64 P2, [R153+URZ+0x32430], R0 ;  /* 0x032430009900a5a7 */ /* 0x000ea4000804007f */
[----:B--2---:R-:W-:Y:S05]  /*d4b0*/  @!P2 BRA `(.L_x_204) ;  /* 0xfffffffc00eca947 */ /* 0x004fea000383ffff */
[----:B------:R-:W-:Y:S05]  /*d4c0*/  BRA `(.L_x_203) ;  /* 0xffffff64008c7947 */ /* 0x000fea000383ffff */
.L_x_208:
[----:B--2---:R-:W-:-:S04]  /*d4d0*/  IMAD.U32 R203, RZ, RZ, UR60 ;  /* 0x0000003cffcb7e24 */ /* 0x004fc8000f8e00ff */
[----:B------:R2:W3:Y:S03]  /*d4e0*/  SYNCS.PHASECHK.TRANS64.TRYWAIT P2, [R203+URZ+0x32450], R0 ;  /* 0x03245000cb0075a7 */ /* 0x0004e6000804017f */
[----:B---3--:R-:W-:Y:S05]  /*d4f0*/  @!P2 NANOSLEEP.SYNCS 0x989680 ;  /* 0x009896800000a95d */ /* 0x008fea0003900000 */
[----:B------:R-:W3:Y:S02]  /*d500*/  @!P2 SYNCS.PHASECHK.TRANS64 P2, [R203+URZ+0x32450], R0 ;  /* 0x03245000cb00a5a7 */ /* 0x000ee4000804007f */
[----:B---3--:R-:W-:Y:S05]  /*d510*/  @!P2 BRA `(.L_x_208) ;  /* 0xfffffffc00eca947 */ /* 0x008fea000383ffff */
[----:B------:R-:W-:Y:S05]  /*d520*/  BRA `(.L_x_207) ;  /* 0xffffff6800587947 */ /* 0x000fea000383ffff */
.L_x_222:
[----:B------:R-:W-:Y:S01]  /*d530*/  IMAD.MOV.U32 R13, RZ, RZ, R18 ;  /* 0x000000ffff0d7224 */ /* 0x000fe200078e0012 */
[----:B------:R-:W-:Y:S01]  /*d540*/  MOV R12, RZ ;  /* 0x000000ff000c7202 */ /* 0x000fe20000000f00 */
[----:B------:R-:W-:Y:S02]  /*d550*/  IMAD.MOV.U32 R11, RZ, RZ, 0x1f ;  /* 0x0000001fff0b7424 */ /* 0x000fe400078e00ff */
[----:B------:R-:W-:-:S07]  /*d560*/  IMAD.MOV.U32 R15, RZ, RZ, -0x1 ;  /* 0xffffffffff0f7424 */ /* 0x000fce00078e00ff */
[----:B-----5:R-:W-:Y:S05]  /*d570*/  WARPSYNC.COLLECTIVE R15, `(.L_x_267) ;  /* 0x000000000f087348 */ /* 0x020fea0003c00000 */
[----:B------:R0:W1:Y:S02]  /*d580*/  SHFL.IDX P6, R14, R13, R12, R11 ;  /* 0x0000000c0d0e7389 */ /* 0x00006400000c000b */
[----:B01---5:R-:W-:Y:S01]  /*d590*/  ENDCOLLECTIVE ;  /* 0x000000000000791b */ /* 0x023fe20003800000 */
.L_x_267:
[----:B------:R-:W-:Y:S05]  /*d5a0*/  BRA `(.L_x_268) ;  /* 0xffffffc400887947 */ /* 0x000fea000383ffff */
.L_x_224:
[----:B0-----:R-:W-:-:S04]  /*d5b0*/  IMAD.U32 R3, RZ, RZ, UR42 ;  /* 0x0000002aff037e24 */ /* 0x001fc8000f8e00ff */
[----:B------:R0:W1:Y:S03]  /*d5c0*/  SYNCS.PHASECHK.TRANS64.TRYWAIT P0, [R3+URZ+0x32440], R2 ;  /* 0x03244002030075a7 */ /* 0x000066000800017f */
[----:B-1----:R-:W-:Y:S05]  /*d5d0*/  @!P0 NANOSLEEP.SYNCS 0x989680 ;  /* 0x009896800000895d */ /* 0x002fea0003900000 */
[----:B------:R-:W1:Y:S02]  /*d5e0*/  @!P0 SYNCS.PHASECHK.TRANS64 P0, [R3+URZ+0x32440], R2 ;  /* 0x03244002030085a7 */ /* 0x000e64000800007f */
[----:B-1----:R-:W-:Y:S05]  /*d5f0*/  @!P0 BRA `(.L_x_224) ;  /* 0xfffffffc00ec8947 */ /* 0x002fea000383ffff */
[----:B------:R-:W-:Y:S05]  /*d600*/  BRA `(.L_x_269) ;  /* 0xffffffc400cc7947 */ /* 0x000fea000383ffff */
.L_x_225:
        /* <DEDUP_REMOVED lines=8> */
.L_x_271:
[----:B------:R-:W-:Y:S05]  /*d690*/  BSYNC B0 ;  /* 0x0000000000007941 */ /* 0x000fea0003800000 */
.L_x_270:
[----:B------:R-:W-:Y:S01]  /*d6a0*/  IMAD.MOV.U32 R13, RZ, RZ, R4 ;  /* 0x000000ffff0d7224 */ /* 0x000fe200078e0004 */
[----:B------:R-:W-:Y:S01]  /*d6b0*/  MOV R15, 0xffffffff ;  /* 0xffffffff000f7802 */ /* 0x000fe20000000f00 */
[----:B------:R-:W-:Y:S01]  /*d6c0*/  IMAD.MOV.U32 R12, RZ, RZ, RZ ;  /* 0x000000ffff0c7224 */ /* 0x000fe200078e00ff */
[----:B------:R-:W-:Y:S01]  /*d6d0*/  @P0 LEA R7, R28, UR42, 0x1 ;  /* 0x0000002a1c070c11 */ /* 0x000fe2000f8e08ff */
[----:B------:R-:W-:Y:S02]  /*d6e0*/  IMAD.MOV.U32 R11, RZ, RZ, 0x181f ;  /* 0x0000181fff0b7424 */ /* 0x000fe400078e00ff */
[----:B------:R-:W-:-:S07]  /*d6f0*/  IMAD.MOV.U32 R0, RZ, RZ, R14 ;  /* 0x000000ffff007224 */ /* 0x000fce00078e000e */
[----:B------:R-:W-:Y:S05]  /*d700*/  WARPSYNC.COLLECTIVE R15, `(.L_x_272) ;  /* 0x000000000f087348 */ /* 0x000fea0003c00000 */
[----:B------:R0:W1:Y:S02]  /*d710*/  SHFL.IDX P6, R14, R13, R12, R11 ;  /* 0x0000000c0d0e7389 */ /* 0x00006400000c000b */
[----:B01----:R-:W-:Y:S01]  /*d720*/  ENDCOLLECTIVE ;  /* 0x000000000000791b */ /* 0x003fe20003800000 */
.L_x_272:
[----:B------:R-:W-:Y:S02]  /*d730*/  IMAD.MOV.U32 R13, RZ, RZ, R5 ;  /* 0x000000ffff0d7224 */ /* 0x000fe400078e0005 */
[----:B------:R-:W-:Y:S01]  /*d740*/  IMAD.MOV.U32 R12, RZ, RZ, 0x1 ;  /* 0x00000001ff0c7424 */ /* 0x000fe200078e00ff */
[----:B------:R-:W-:-:S13]  /*d750*/  @P0 LEA R2, P1, R22, R14, 0x1 ;  /* 0x0000000e16020211 */ /* 0x000fda00078208ff */
[----:B------:R-:W-:Y:S05]  /*d760*/  WARPSYNC.COLLECTIVE R15, `(.L_x_273) ;  /* 0x000000000f087348 */ /* 0x000fea0003c00000 */
[----:B------:R0:W1:Y:S02]  /*d770*/  SHFL.IDX P6, R14, R13, R12, R11 ;  /* 0x0000000c0d0e7389 */ /* 0x00006400000c000b */
[----:B01----:R-:W-:Y:S01]  /*d780*/  ENDCOLLECTIVE ;  /* 0x000000000000791b */ /* 0x003fe20003800000 */
.L_x_273:
        /* <DEDUP_REMOVED lines=12> */
.L_x_274:
[----:B------:R-:W-:Y:S02]  /*d850*/  IMAD.MOV.U32 R13, RZ, RZ, R5 ;  /* 0x000000ffff0d7224 */ /* 0x000fe400078e0005 */
[----:B------:R-:W-:Y:S01]  /*d860*/  IMAD.MOV.U32 R12, RZ, RZ, 0x2 ;  /* 0x00000002ff0c7424 */ /* 0x000fe200078e00ff */
[----:B------:R-:W-:-:S13]  /*d870*/  @P0 LEA R2, P1, R22, R14, 0x1 ;  /* 0x0000000e16020211 */ /* 0x000fda00078208ff */
[----:B------:R-:W-:Y:S05]  /*d880*/  WARPSYNC.COLLECTIVE R15, `(.L_x_275) ;  /* 0x000000000f087348 */ /* 0x000fea0003c00000 */
[----:B------:R0:W1:Y:S02]  /*d890*/  SHFL.IDX P6, R14, R13, R12, R11 ;  /* 0x0000000c0d0e7389 */ /* 0x00006400000c000b */
[----:B01----:R-:W-:Y:S01]  /*d8a0*/  ENDCOLLECTIVE ;  /* 0x000000000000791b */ /* 0x003fe20003800000 */
.L_x_275:
[----:B------:R-:W-:-:S05]  /*d8b0*/  @P0 IADD3.X R3, RZ, R0, RZ, P1, !PT ;  /* 0x00000000ff030210 */ /* 0x000fca0000ffe4ff */
        /* <DEDUP_REMOVED lines=11> */
.L_x_276:
[----:B------:R-:W-:Y:S01]  /*d970*/  MOV R13, R5 ;  /* 0x00000005000d7202 */ /* 0x000fe20000000f00 */
[----:B------:R-:W-:Y:S01]  /*d980*/  IMAD.MOV.U32 R12, RZ, RZ, 0x3 ;  /* 0x00000003ff0c7424 */ /* 0x000fe200078e00ff */
[----:B------:R-:W-:-:S13]  /*d990*/  @P0 LEA R2, P1, R22, R14, 0x1 ;  /* 0x0000000e16020211 */ /* 0x000fda00078208ff */
[----:B------:R-:W-:Y:S05]  /*d9a0*/  WARPSYNC.COLLECTIVE R15, `(.L_x_277) ;  /* 0x000000000f087348 */ /* 0x000fea0003c00000 */
[----:B------:R0:W1:Y:S02]  /*d9b0*/  SHFL.IDX P6, R14, R13, R12, R11 ;  /* 0x0000000c0d0e7389 */ /* 0x00006400000c000b */
[----:B01----:R-:W-:Y:S01]  /*d9c0*/  ENDCOLLECTIVE ;  /* 0x000000000000791b */ /* 0x003fe20003800000 */
.L_x_277:
        /* <DEDUP_REMOVED lines=12> */
.L_x_278:
[----:B------:R-:W-:Y:S01]  /*da90*/  IMAD.MOV.U32 R13, RZ, RZ, R5 ;  /* 0x000000ffff0d7224 */ /* 0x000fe200078e0005 */
[----:B------:R-:W-:Y:S02]  /*daa0*/  MOV R12, 0x4 ;  /* 0x00000004000c7802 */ /* 0x000fe40000000f00 */
[----:B------:R-:W-:-:S13]  /*dab0*/  @P0 LEA R2, P1, R22, R14, 0x1 ;  /* 0x0000000e16020211 */ /* 0x000fda00078208ff */
[----:B------:R-:W-:Y:S05]  /*dac0*/  WARPSYNC.COLLECTIVE R15, `(.L_x_279) ;  /* 0x000000000f087348 */ /* 0x000fea0003c00000 */
[----:B------:R0:W1:Y:S02]  /*dad0*/  SHFL.IDX P6, R14, R13, R12, R11 ;  /* 0x0000000c0d0e7389 */ /* 0x00006400000c000b */
[----:B01----:R-:W-:Y:S01]  /*dae0*/  ENDCOLLECTIVE ;  /* 0x000000000000791b */ /* 0x003fe20003800000 */
.L_x_279:
        /* <DEDUP_REMOVED lines=12> */
.L_x_280:
[----:B------:R-:W-:Y:S02]  /*dbb0*/  IMAD.MOV.U32 R13, RZ, RZ, R5 ;  /* 0x000000ffff0d7224 */ /* 0x000fe400078e0005 */
[----:B------:R-:W-:Y:S01]  /*dbc0*/  IMAD.MOV.U32 R12, RZ, RZ, 0x5 ;  /* 0x00000005ff0c7424 */ /* 0x000fe200078e00ff */
[----:B------:R-:W-:-:S13]  /*dbd0*/  @P0 LEA R2, P1, R22, R14, 0x1 ;  /* 0x0000000e16020211 */ /* 0x000fda00078208ff */
[----:B------:R-:W-:Y:S05]  /*dbe0*/  WARPSYNC.COLLECTIVE R15, `(.L_x_281) ;  /* 0x000000000f087348 */ /* 0x000fea0003c00000 */
[----:B------:R0:W1:Y:S02]  /*dbf0*/  SHFL.IDX P6, R14, R13, R12, R11 ;  /* 0x0000000c0d0e7389 */ /* 0x00006400000c000b */
[----:B01----:R-:W-:Y:S01]  /*dc00*/  ENDCOLLECTIVE ;  /* 0x000000000000791b */ /* 0x003fe20003800000 */
.L_x_281:
[----:B------:R-:W-:-:S05]  /*dc10*/  @P0 IMAD.X R3, RZ, RZ, R0, P1 ;  /* 0x000000ffff030224 */ /* 0x000fca00008e0600 */
[----:B------:R-:W-:Y:S01]  /*dc20*/  @!PT LDS RZ, [RZ] ;  /* 0x00000000fffff984 */ /* 0x000fe20000000800 */
[----:B------:R-:W-:Y:S01]  /*dc30*/  @!PT LDS RZ, [RZ] ;  /* 0x00000000fffff984 */ /* 0x000fe20000000800 */
[----:B------:R-:W-:Y:S01]  /*dc40*/  @!PT LDS RZ, [RZ] ;  /* 0x00000000fffff984 */ /* 0x000fe20000000800 */
[----:B------:R0:W-:Y:S01]  /*dc50*/  @P0 LDGSTS.E.BYPASS.LTC128B.128 [R7+0x1e400], desc[UR36][R2.64], !P2 ;  /* 0x1e40000002070fae */ /* 0x0001e2000d101d64 */
[----:B------:R-:W-:Y:S01]  /*dc60*/  IMAD.MOV.U32 R13, RZ, RZ, R4 ;  /* 0x000000ffff0d7224 */ /* 0x000fe200078e0004 */
[----:B------:R-:W-:-:S07]  /*dc70*/  MOV R0, R14 ;  /* 0x0000000e00007202 */ /* 0x000fce0000000f00 */
[----:B0-----:R-:W-:Y:S05]  /*dc80*/  WARPSYNC.COLLECTIVE R15, `(.L_x_282) ;  /* 0x000000000f087348 */ /* 0x001fea0003c00000 */
[----:B------:R1:W2:Y:S02]  /*dc90*/  SHFL.IDX P6, R14, R13, R12, R11 ;  /* 0x0000000c0d0e7389 */ /* 0x0002a400000c000b */
[----:B012---:R-:W-:Y:S01]  /*dca0*/  ENDCOLLECTIVE ;  /* 0x000000000000791b */ /* 0x007fe20003800000 */
.L_x_282:
[----:B------:R-:W-:Y:S05]  /*dcb0*/  BRA `(.L_x_283) ;  /* 0xffffffc400407947 */ /* 0x000fea000383ffff */
.L_x_228:
[----:B------:R-:W-:Y:S01]  /*dcc0*/  IMAD.MOV.U32 R13, RZ, RZ, R4 ;  /* 0x000000ffff0d7224 */ /* 0x000fe200078e0004 */
[----:B------:R-:W-:Y:S01]  /*dcd0*/  LOP3.LUT R16, R16, 0xffffefff, RZ, 0xc0, !PT ;  /* 0xffffefff10107812 */ /* 0x000fe200078ec0ff */
[----:B------:R-:W-:Y:S02]  /*dce0*/  IMAD.MOV.U32 R12, RZ, RZ, RZ ;  /* 0x000000ffff0c7224 */ /* 0x000fe400078e00ff */
[----:B------:R-:W-:Y:S02]  /*dcf0*/  IMAD.MOV.U32 R11, RZ, RZ, 0x181f ;  /* 0x0000181fff0b7424 */ /* 0x000fe400078e00ff */
[----:B------:R-:W-:-:S07]  /*dd00*/  IMAD.MOV.U32 R15, RZ, RZ, -0x1 ;  /* 0xffffffffff0f7424 */ /* 0x000fce00078e00ff */
[----:B------:R-:W-:Y:S05]  /*dd10*/  WARPSYNC.COLLECTIVE R15, `(.L_x_284) ;  /* 0x000000000f087348 */ /* 0x000fea0003c00000 */
[----:B------:R0:W1:Y:S02]  /*dd20*/  SHFL.IDX P6, R14, R13, R12, R11 ;  /* 0x0000000c0d0e7389 */ /* 0x00006400000c000b */
[----:B01----:R-:W-:Y:S01]  /*dd30*/  ENDCOLLECTIVE ;  /* 0x000000000000791b */ /* 0x003fe20003800000 */
.L_x_284:
[----:B------:R-:W-:Y:S01]  /*dd40*/  IMAD.MOV.U32 R13, RZ, RZ, R0 ;  /* 0x000000ffff0d7224 */ /* 0x000fe200078e0000 */
[----:B------:R-:W-:-:S07]  /*dd50*/  MOV R3, R14 ;  /* 0x0000000e00037202 */ /* 0x000fce0000000f00 */
[----:B------:R-:W-:Y:S05]  /*dd60*/  WARPSYNC.COLLECTIVE R15, `(.L_x_285) ;  /* 0x000000000f087348 */ /* 0x000fea0003c00000 */
[----:B------:R0:W1:Y:S02]  /*dd70*/  SHFL.IDX P6, R14, R13, R12, R11 ;  /* 0x0000000c0d0e7389 */ /* 0x00006400000c000b */
[----:B01----:R-:W-:Y:S01]  /*dd80*/  ENDCOLLECTIVE ;  /* 0x000000000000791b */ /* 0x003fe20003800000 */
.L_x_285:
[----:B------:R-:W-:Y:S02]  /*dd90*/  ULDC UR4, c[0x0][0x288] ;  /* 0x0000a20000047ab9 */ /* 0x000fe40000000800 */
[----:B------:R-:W-:Y:S02]  /*dda0*/  IMAD R5, R6, UR4, RZ ;  /* 0x0000000406057c24 */ /* 0x000fe4000f8e02ff */
[----:B------:R-:W-:-:S04]  /*ddb0*/  IMAD R6, R36, 0x80, R37 ;  /* 0x0000008024067824 */ /* 0x000fc800078e0225 */
[C---:B------:R-:W-:Y:S01]  /*ddc0*/  VIADD R8, R6.reuse, 0x10 ;  /* 0x0000001006087836 */ /* 0x040fe20000000000 */
[----:B------:R-:W-:Y:S01]  /*ddd0*/  ISETP.GE.AND P2, PT, R6, R5, PT ;  /* 0x000000050600720c */ /* 0x000fe20003f46270 */
[----:B------:R-:W-:Y:S01]  /*dde0*/  IMAD.MOV.U32 R13, RZ, RZ, R4 ;  /* 0x000000ffff0d7224 */ /* 0x000fe200078e0004 */
[----:B------:R-:W-:-:S11]  /*ddf0*/  MOV R12, 0x1 ;  /* 0x00000001000c7802 */ /* 0x000fd60000000f00 */
[----:B------:R-:W-:Y:S02]  /*de00*/  @!P2 LEA R9, R28, UR42, 0x1 ;  /* 0x0000002a1c09ac11 */ /* 0x000fe4000f8e08ff */
[----:B------:R-:W-:-:S13]  /*de10*/  @!P2 LEA R2, P1, R22, R14, 0x1 ;  /* 0x0000000e1602a211 */ /* 0x000fda00078208ff */
[----:B------:R-:W-:Y:S05]  /*de20*/  WARPSYNC.COLLECTIVE R15, `(.L_x_286) ;  /* 0x000000000f087348 */ /* 0x000fea0003c00000 */
[----:B------:R0:W1:Y:S02]  /*de30*/  SHFL.IDX P6, R14, R13, R12, R11 ;  /* 0x0000000c0d0e7389 */ /* 0x00006400000c000b */
[----:B01----:R-:W-:Y:S01]  /*de40*/  ENDCOLLECTIVE ;  /* 0x000000000000791b */ /* 0x003fe20003800000 */
.L_x_286:
[----:B------:R-:W-:Y:S01]  /*de50*/  @P2 LOP3.LUT R16, R16, 0x1000, RZ, 0xfc, !PT ;  /* 0x0000100010102812 */ /* 0x000fe200078efcff */
[----:B------:R-:W-:-:S03]  /*de60*/  @!P2 IMAD.X R3, RZ, RZ, R3, P1 ;  /* 0x000000ffff03a224 */ /* 0x000fc600008e0603 */
[----:B------:R-:W-:Y:S02]  /*de70*/  LOP3.LUT R16, R16, 0xfffff7ff, RZ, 0xc0, !PT ;  /* 0xfffff7ff10107812 */ /* 0x000fe400078ec0ff */
        /* <DEDUP_REMOVED lines=8> */
[----:B------:R-:W-:Y:S01]  /*df00*/  IMAD.MOV.U32 R7, RZ, RZ, R14 ;  /* 0x000000ffff077224 */ /* 0x000fe200078e000e */
[----:B0-----:R-:W-:-:S07]  /*df10*/  @P2 LOP3.LUT R16, R16, 0x800, RZ, 0xfc, !PT ;  /* 0x0000080010102812 */ /* 0x001fce00078efcff */
[----:B------:R-:W-:Y:S05]  /*df20*/  WARPSYNC.COLLECTIVE R15, `(.L_x_287) ;  /* 0x000000000f087348 */ /* 0x000fea0003c00000 */
[----:B------:R0:W1:Y:S02]  /*df30*/  SHFL.IDX P6, R14, R13, R12, R11 ;  /* 0x0000000c0d0e7389 */ /* 0x00006400000c000b */
[----:B01----:R-:W-:Y:S01]  /*df40*/  ENDCOLLECTIVE ;  /* 0x000000000000791b */ /* 0x003fe20003800000 */
.L_x_287:
[----:B------:R-:W-:Y:S01]  /*df50*/  LOP3.LUT R16, R16, 0xfffffbff, RZ, 0xc0, !PT ;  /* 0xfffffbff10107812 */ /* 0x000fe200078ec0ff */
[----:B------:R-:W-:Y:S01]  /*df60*/  IMAD.MOV.U32 R13, RZ, RZ, R4 ;  /* 0x000000ffff0d7224 */ /* 0x000fe200078e0004 */
[----:B------:R-:W-:-:S05]  /*df70*/  @!P2 LEA R12, P1, R22, R14, 0x1 ;  /* 0x0000000e160ca211 */ /* 0x000fca00078208ff */
[----:B------:R-:W-:Y:S02]  /*df80*/  @!P2 IMAD.X R11, RZ, RZ, R7, P1 ;  /* 0x000000ffff0ba224 */ /* 0x000fe400008e0607 */
[----:B------:R-:W-:Y:S02]  /*df90*/  @!P2 IMAD.MOV.U32 R2, RZ, RZ, R12 ;  /* 0x000000ffff02a224 */ /* 0x000fe400078e000c */
[----:B------:R-:W-:Y:S02]  /*dfa0*/  @!P2 IMAD.MOV.U32 R3, RZ, RZ, R11 ;  /* 0x000000ffff03a224 */ /* 0x000fe400078e000b */
[----:B------:R-:W-:Y:S02]  /*dfb0*/  IMAD.MOV.U32 R12, RZ, RZ, 0x2 ;  /* 0x00000002ff0c7424 */ /* 0x000fe400078e00ff */
[----:B------:R-:W-:Y:S01]  /*dfc0*/  IMAD.MOV.U32 R11, RZ, RZ, 0x181f ;  /* 0x0000181fff0b7424 */ /* 0x000fe200078e00ff */
[----:B------:R-:W-:Y:S01]  /*dfd0*/  @!PT LDS RZ, [RZ] ;  /* 0x00000000fffff984 */ /* 0x000fe20000000800 */
[----:B------:R-:W-:Y:S01]  /*dfe0*/  @!PT LDS RZ, [RZ] ;  /* 0x00000000fffff984 */ /* 0x000fe20000000800 */
[----:B------:R-:W-:Y:S01]  /*dff0*/  @!PT LDS RZ, [RZ] ;  /* 0x00000000fffff984 */ /* 0x000fe20000000800 */
[----:B------:R0:W-:Y:S01]  /*e000*/  @!P2 LDGSTS.E.BYPASS.LTC128B.128 [R21+0x18c00], desc[UR36][R2.64], !P0 ;  /* 0x18c000000215afae */ /* 0x0001e2000c101d64 */
[----:B------:R-:W-:Y:S01]  /*e010*/  ISETP.GE.AND P2, PT, R8, R5, PT ;  /* 0x000000050800720c */ /* 0x000fe20003f46270 */
[----:B------:R-:W-:-:S12]  /*e020*/  VIADD R8, R6, 0x30 ;  /* 0x0000003006087836 */ /* 0x000fd80000000000 */
[----:B0-----:R-:W-:Y:S05]  /*e030*/  WARPSYNC.COLLECTIVE R15, `(.L_x_288) ;  /* 0x000000000f087348 */ /* 0x001fea0003c00000 */
[----:B------:R1:W2:Y:S02]  /*e040*/  SHFL.IDX P6, R14, R13, R12, R11 ;  /* 0x0000000c0d0e7389 */ /* 0x0002a400000c000b */
[----:B012---:R-:W-:Y:S01]  /*e050*/  ENDCOLLECTIVE ;  /* 0x000000000000791b */ /* 0x007fe20003800000 */
.L_x_288:
[----:B------:R-:W-:Y:S02]  /*e060*/  @!P2 LEA R21, R28, UR42, 0x1 ;  /* 0x0000002a1c15ac11 */ /* 0x000fe4000f8e08ff */
[----:B------:R-:W-:Y:S01]  /*e070*/  @P2 LOP3.LUT R16, R16, 0x400, RZ, 0xfc, !PT ;  /* 0x0000040010102812 */ /* 0x000fe200078efcff */
[----:B------:R-:W-:-:S03]  /*e080*/  IMAD.MOV.U32 R13, RZ, RZ, R0 ;  /* 0x000000ffff0d7224 */ /* 0x000fc600078e0000 */
[----:B------:R-:W-:Y:S01]  /*e090*/  LOP3.LUT R16, R16, 0xfffffdff, RZ, 0xc0, !PT ;  /* 0xfffffdff10107812 */ /* 0x000fe200078ec0ff */
[----:B------:R-:W-:-:S07]  /*e0a0*/  IMAD.MOV.U32 R20, RZ, RZ, R14 ;  /* 0x000000ffff147224 */ /* 0x000fce00078e000e */
[----:B------:R-:W-:Y:S05]  /*e0b0*/  WARPSYNC.COLLECTIVE R15, `(.L_x_289) ;  /* 0x000000000f087348 */ /* 0x000fea0003c00000 */
[----:B------:R0:W1:Y:S02]  /*e0c0*/  SHFL.IDX P6, R14, R13, R12, R11 ;  /* 0x0000000c0d0e7389 */ /* 0x00006400000c000b */
[----:B01----:R-:W-:Y:S01]  /*e0d0*/  ENDCOLLECTIVE ;  /* 0x000000000000791b */ /* 0x003fe20003800000 */
.L_x_289:
[----:B------:R-:W-:Y:S02]  /*e0e0*/  IMAD.MOV.U32 R13, RZ, RZ, R4 ;  /* 0x000000ffff0d7224 */ /* 0x000fe400078e0004 */
[----:B------:R-:W-:Y:S01]  /*e0f0*/  IMAD.MOV.U32 R12, RZ, RZ, 0x3 ;  /* 0x00000003ff0c7424 */ /* 0x000fe200078e00ff */
[----:B------:R-:W-:-:S04]  /*e100*/  @!P2 LEA R15, P1, R22, R14, 0x1 ;  /* 0x0000000e160fa211 */ /* 0x000fc800078208ff */
[----:B------:R-:W-:Y:S01]  /*e110*/  @!P2 IADD3.X R20, RZ, R20, RZ, P1, !PT ;  /* 0x00000014ff14a210 */ /* 0x000fe20000ffe4ff */
[----:B------:R-:W-:Y:S01]  /*e120*/  @!P2 IMAD.MOV.U32 R2, RZ, RZ, R15 ;  /* 0x000000ffff02a224 */ /* 0x000fe200078e000f */
[----:B------:R-:W-:-:S03]  /*e130*/  MOV R15, 0xffffffff ;  /* 0xffffffff000f7802 */ /* 0x000fc60000000f00 */
[----:B------:R-:W-:-:S07]  /*e140*/  @!P2 IMAD.MOV.U32 R3, RZ, RZ, R20 ;  /* 0x000000ffff03a224 */ /* 0x000fce00078e0014 */
[----:B------:R-:W-:Y:S05]  /*e150*/  WARPSYNC.COLLECTIVE R15, `(.L_x_290) ;  /* 0x000000000f087348 */ /* 0x000fea0003c00000 */
[----:B------:R0:W1:Y:S02]  /*e160*/  SHFL.IDX P6, R14, R13, R12, R11 ;  /* 0x0000000c0d0e7389 */ /* 0x00006400000c000b */
[----:B01----:R-:W-:Y:S01]  /*e170*/  ENDCOLLECTIVE ;  /* 0x000000000000791b */ /* 0x003fe20003800000 */
.L_x_290:
[----:B------:R-:W-:Y:S01]  /*e180*/  @!PT LDS RZ, [RZ] ;  /* 0x00000000fffff984 */ /* 0x000fe20000000800 */
[----:B------:R-:W-:Y:S01]  /*e190*/  @!PT LDS RZ, [RZ] ;  /* 0x00000000fffff984 */ /* 0x000fe20000000800 */
[----:B------:R-:W-:Y:S01]  /*e1a0*/  @!PT LDS RZ, [RZ] ;  /* 0x00000000fffff984 */ /* 0x000fe20000000800 */
[----:B------:R0:W-:Y:S01]  /*e1b0*/  @!P2 LDGSTS.E.BYPASS.LTC128B.128 [R21+0x19400], desc[UR36][R2.64], !P0 ;  /* 0x194000000215afae */ /* 0x0001e2000c101d64 */
[----:B------:R-:W-:Y:S02]  /*e1c0*/  ISETP.GE.AND P2, PT, R8, R5, PT ;  /* 0x000000050800720c */ /* 0x000fe40003f46270 */
[----:B------:R-:W-:Y:S01]  /*e1d0*/  IADD3 R8, R6, 0x40, RZ ;  /* 0x0000004006087810 */ /* 0x000fe20007ffe0ff */
[----:B------:R-:W-:-:S10]  /*e1e0*/  IMAD.MOV.U32 R13, RZ, RZ, R0 ;  /* 0x000000ffff0d7224 */ /* 0x000fd400078e0000 */
[----:B------:R-:W-:-:S04]  /*e1f0*/  @P2 LOP3.LUT R16, R16, 0x200, RZ, 0xfc, !PT ;  /* 0x0000020010102812 */ /* 0x000fc800078efcff */
[----:B------:R-:W-:Y:S01]  /*e200*/  LOP3.LUT R16, R16, 0xfffffeff, RZ, 0xc0, !PT ;  /* 0xfffffeff10107812 */ /* 0x000fe200078ec0ff */
[----:B0-----:R-:W-:-:S07]  /*e210*/  IMAD.MOV.U32 R7, RZ, RZ, R14 ;  /* 0x000000ffff077224 */ /* 0x001fce00078e000e */
[----:B------:R-:W-:Y:S05]  /*e220*/  WARPSYNC.COLLECTIVE R15, `(.L_x_291) ;  /* 0x000000000f087348 */ /* 0x000fea0003c00000 */
[----:B------:R0:W1:Y:S02]  /*e230*/  SHFL.IDX P6, R14, R13, R12, R11 ;  /* 0x0000000c0d0e7389 */ /* 0x00006400000c000b */
[----:B01----:R-:W-:Y:S01]  /*e240*/  ENDCOLLECTIVE ;  /* 0x000000000000791b */ /* 0x003fe20003800000 */
.L_x_291:
[----:B------:R-:W-:Y:S01]  /*e250*/  @!P2 LEA R15, R28, UR42, 0x1 ;  /* 0x0000002a1c0fac11 */ /* 0x000fe2000f8e08ff */
[----:B------:R-:W-:Y:S01]  /*e260*/  IMAD.MOV.U32 R12, RZ, RZ, 0x4 ;  /* 0x00000004ff0c7424 */ /* 0x000fe200078e00ff */
[----:B------:R-:W-:-:S05]  /*e270*/  @!P2 LEA R13, P1, R22, R14, 0x1 ;  /* 0x0000000e160da211 */ /* 0x000fca00078208ff */
[----:B------:R-:W-:Y:S02]  /*e280*/  @!P2 IMAD.X R14, RZ, RZ, R7, P1 ;  /* 0x000000ffff0ea224 */ /* 0x000fe400008e0607 */
[----:B------:R-:W-:Y:S02]  /*e290*/  @!P2 IMAD.MOV.U32 R2, RZ, RZ, R13 ;  /* 0x000000ffff02a224 */ /* 0x000fe400078e000d */
[----:B------:R-:W-:Y:S02]  /*e2a0*/  @!P2 IMAD.MOV.U32 R3, RZ, RZ, R14 ;  /* 0x000000ffff03a224 */ /* 0x000fe400078e000e */
[----:B------:R-:W-:-:S03]  /*e2b0*/  IMAD.MOV.U32 R13, RZ, RZ, R4 ;  /* 0x000000ffff0d7224 */ /* 0x000fc600078e0004 */
[----:B------:R-:W-:Y:S01]  /*e2c0*/  @!PT LDS RZ, [RZ] ;  /* 0x00000000fffff984 */ /* 0x000fe20000000800 */
[----:B------:R-:W-:Y:S01]  /*e2d0*/  @!PT LDS RZ, [RZ] ;  /* 0x00000000fffff984 */ /* 0x000fe20000000800 */
[----:B------:R-:W-:Y:S01]  /*e2e0*/  @!PT LDS RZ, [RZ] ;  /* 0x00000000fffff984 */ /* 0x000fe20000000800 */
[----:B------:R0:W-:Y:S01]  /*e2f0*/  @!P2 LDGSTS.E.BYPASS.LTC128B.128 [R15+0x19c00], desc[UR36][R2.64], !P0 ;  /* 0x19c00000020fafae */ /* 0x0001e2000c101d64 */
[----:B------:R-:W-:Y:S01]  /*e300*/  ISETP.GE.AND P2, PT, R8, R5, PT ;  /* 0x000000050800720c */ /* 0x000fe20003f46270 */
[----:B0-----:R-:W-:-:S12]  /*e310*/  IMAD.MOV.U32 R15, RZ, RZ, -0x1 ;  /* 0xffffffffff0f7424 */ /* 0x001fd800078e00ff */
[----:B------:R-:W-:Y:S02]  /*e320*/  @!P2 LEA R20, R28, UR42, 0x1 ;  /* 0x0000002a1c14ac11 */ /* 0x000fe4000f8e08ff */
[----:B------:R-:W-:-:S07]  /*e330*/  @P2 LOP3.LUT R16, R16, 0x100, RZ, 0xfc, !PT ;  /* 0x0000010010102812 */ /* 0x000fce00078efcff */
[----:B------:R-:W-:Y:S05]  /*e340*/  WARPSYNC.COLLECTIVE R15, `(.L_x_292) ;  /* 0x000000000f087348 */ /* 0x000fea0003c00000 */
[----:B------:R0:W1:Y:S02]  /*e350*/  SHFL.IDX P6, R14, R13, R12, R11 ;  /* 0x0000000c0d0e7389 */ /* 0x00006400000c000b */
[----:B01----:R-:W-:Y:S01]  /*e360*/  ENDCOLLECTIVE ;  /* 0x000000000000791b */ /* 0x003fe20003800000 */
.L_x_292:
[----:B------:R-:W-:Y:S01]  /*e370*/  LOP3.LUT R16, R16, 0xffffff7f, RZ, 0xc0, !PT ;  /* 0xffffff7f10107812 */ /* 0x000fe200078ec0ff */
[----:B------:R-:W-:Y:S02]  /*e380*/  IMAD.MOV.U32 R13, RZ, RZ, R0 ;  /* 0x000000ffff0d7224 */ /* 0x000fe400078e0000 */
[----:B------:R-:W-:-:S07]  /*e390*/  IMAD.MOV.U32 R8, RZ, RZ, R14 ;  /* 0x000000ffff087224 */ /* 0x000fce00078e000e */
[----:B------:R-:W-:Y:S05]  /*e3a0*/  WARPSYNC.COLLECTIVE R15, `(.L_x_293) ;  /* 0x000000000f087348 */ /* 0x000fea0003c00000 */
[----:B------:R0:W1:Y:S02]  /*e3b0*/  SHFL.IDX P6, R14, R13, R12, R11 ;  /* 0x0000000c0d0e7389 */ /* 0x00006400000c000b */
[----:B01----:R-:W-:Y:S01]  /*e3c0*/  ENDCOLLECTIVE ;  /* 0x000000000000791b */ /* 0x003fe20003800000 */
.L_x_293:
[----:B------:R-:W-:Y:S01]  /*e3d0*/  IMAD.MOV.U32 R13, RZ, RZ, R4 ;  /* 0x000000ffff0d7224 */ /* 0x000fe200078e0004 */
[----:B------:R-:W-:Y:S02]  /*e3e0*/  MOV R12, 0x5 ;  /* 0x00000005000c7802 */ /* 0x000fe40000000f00 */
[----:B------:R-:W-:-:S07]  /*e3f0*/  MOV R7, R14 ;  /* 0x0000000e00077202 */ /* 0x000fce0000000f00 */
[----:B------:R-:W-:Y:S05]  /*e400*/  WARPSYNC.COLLECTIVE R15, `(.L_x_294) ;  /* 0x000000000f087348 */ /* 0x000fea0003c00000 */
[----:B------:R0:W1:Y:S02]  /*e410*/  SHFL.IDX P6, R14, R13, R12, R11 ;  /* 0x0000000c0d0e7389 */ /* 0x00006400000c000b */
[----:B01----:R-:W-:Y:S01]  /*e420*/  ENDCOLLECTIVE ;  /* 0x000000000000791b */ /* 0x003fe20003800000 */
.L_x_294:
[----:B------:R-:W-:-:S05]  /*e430*/  @!P2 LEA R7, P1, R22, R7, 0x1 ;  /* 0x000000071607a211 */ /* 0x000fca00078208ff */
[----:B------:R-:W-:Y:S02]  /*e440*/  @!P2 IMAD.X R8, RZ, RZ, R8, P1 ;  /* 0x000000ffff08a224 */ /* 0x000fe400008e0608 */
[----:B------:R-:W-:Y:S02]  /*e450*/  @!P2 IMAD.MOV.U32 R2, RZ, RZ, R7 ;  /* 0x000000ffff02a224 */ /* 0x000fe400078e0007 */
[----:B------:R-:W-:Y:S02]  /*e460*/  @!P2 IMAD.MOV.U32 R3, RZ, RZ, R8 ;  /* 0x000000ffff03a224 */ /* 0x000fe400078e0008 */
[----:B------:R-:W-:Y:S02]  /*e470*/  VIADD R8, R6, 0x50 ;  /* 0x0000005006087836 */ /* 0x000fe40000000000 */
[----:B------:R-:W-:Y:S01]  /*e480*/  IMAD.MOV.U32 R13, RZ, RZ, R0 ;  /* 0x000000ffff0d7224 */ /* 0x000fe200078e0000 */
[----:B------:R-:W-:Y:S01]  /*e490*/  @!PT LDS RZ, [RZ] ;  /* 0x00000000fffff984 */ /* 0x000fe20000000800 */
[----:B------:R-:W-:Y:S01]  /*e4a0*/  @!PT LDS RZ, [RZ] ;  /* 0x00000000fffff984 */ /* 0x000fe20000000800 */
[----:B------:R-:W-:Y:S01]  /*e4b0*/  @!PT LDS RZ, [RZ] ;  /* 0x00000000fffff984 */ /* 0x000fe20000000800 */
[----:B------:R0:W-:Y:S02]  /*e4c0*/  @!P2 LDGSTS.E.BYPASS.LTC128B.128 [R20+0x1a400], desc[UR36][R2.64], !P0 ;  /* 0x1a4000000214afae */ /* 0x0001e4000c101d64 */
[----:B------:R-:W-:-:S02]  /*e4d0*/  ISETP.GE.AND P2, PT, R8, R5, PT ;  /* 0x000000050800720c */ /* 0x000fc40003f46270 */
[----:B------:R-:W-:Y:S01]  /*e4e0*/  IADD3 R8, R6, 0x60, RZ ;  /* 0x0000006006087810 */ /* 0x000fe20007ffe0ff */
[----:B------:R-:W-:-:S10]  /*e4f0*/  IMAD.MOV.U32 R10, RZ, RZ, R14 ;  /* 0x000000ffff0a7224 */ /* 0x000fd400078e000e */
[----:B0-----:R-:W-:Y:S05]  /*e500*/  WARPSYNC.COLLECTIVE R15, `(.L_x_295) ;  /* 0x000000000f087348 */ /* 0x001fea0003c00000 */
[----:B------:R1:W2:Y:S02]  /*e510*/  SHFL.IDX P6, R14, R13, R12, R11 ;  /* 0x0000000c0d0e7389 */ /* 0x0002a400000c000b */
[----:B012---:R-:W-:Y:S01]  /*e520*/  ENDCOLLECTIVE ;  /* 0x000000000000791b */ /* 0x007fe20003800000 */
.L_x_295:
[----:B------:R-:W-:Y:S02]  /*e530*/  @!P2 LEA R7, R28, UR42, 0x1 ;  /* 0x0000002a1c07ac11 */ /* 0x000fe4000f8e08ff */
[----:B------:R-:W-:-:S04]  /*e540*/  @P2 LOP3.LUT R16, R16, 0x80, RZ, 0xfc, !PT ;  /* 0x0000008010102812 */ /* 0x000fc800078efcff */
[----:B------:R-:W-:Y:S01]  /*e550*/  LOP3.LUT R16, R16, 0xffffffbf, RZ, 0xc0, !PT ;  /* 0xffffffbf10107812 */ /* 0x000fe200078ec0ff */
[----:B------:R-:W-:Y:S02]  /*e560*/  IMAD.MOV.U32 R13, RZ, RZ, R4 ;  /* 0x000000ffff0d7224 */ /* 0x000fe400078e0004 */
[----:B------:R-:W-:Y:S02]  /*e570*/  IMAD.MOV.U32 R12, RZ, RZ, 0x6 ;  /* 0x00000006ff0c7424 */ /* 0x000fe400078e00ff */
[----:B------:R-:W-:-:S07]  /*e580*/  IMAD.MOV.U32 R9, RZ, RZ, R14 ;  /* 0x000000ffff097224 */ /* 0x000fce00078e000e */
[----:B------:R-:W-:Y:S05]  /*e590*/  WARPSYNC.COLLECTIVE R15, `(.L_x_296) ;  /* 0x000000000f087348 */ /* 0x000fea0003c00000 */
[----:B------:R0:W1:Y:S02]  /*e5a0*/  SHFL.IDX P6, R14, R13, R12, R11 ;  /* 0x0000000c0d0e7389 */ /* 0x00006400000c000b */
[----:B01----:R-:W-:Y:S01]  /*e5b0*/  ENDCOLLECTIVE ;  /* 0x000000000000791b */ /* 0x003fe20003800000 */
.L_x_296:
[----:B------:R-:W-:-:S05]  /*e5c0*/  @!P2 LEA R9, P1, R22, R9, 0x1 ;  /* 0x000000091609a211 */ /* 0x000fca00078208ff */
[----:B------:R-:W-:Y:S02]  /*e5d0*/  @!P2 IMAD.X R10, RZ, RZ, R10, P1 ;  /* 0x000000ffff0aa224 */ /* 0x000fe400008e060a */
[----:B------:R-:W-:-:S03]  /*e5e0*/  @!P2 IMAD.MOV.U32 R2, RZ, RZ, R9 ;  /* 0x000000ffff02a224 */ /* 0x000fc600078e0009 */
[----:B------:R-:W-:Y:S01]  /*e5f0*/  @!P2 MOV R3, R10 ;  /* 0x0000000a0003a202 */ /* 0x000fe20000000f00 */
[----:B------:R-:W-:-:S04]  /*e600*/  IMAD.MOV.U32 R13, RZ, RZ, R0 ;  /* 0x000000ffff0d7224 */ /* 0x000fc800078e0000 */
[----:B------:R-:W-:Y:S01]  /*e610*/  @!PT LDS RZ, [RZ] ;  /* 0x00000000fffff984 */ /* 0x000fe20000000800 */
[----:B------:R-:W-:Y:S01]  /*e620*/  @!PT LDS RZ, [RZ] ;  /* 0x00000000fffff984 */ /* 0x000fe20000000800 */
[----:B------:R-:W-:Y:S01]  /*e630*/  @!PT LDS RZ, [RZ] ;  /* 0x00000000fffff984 */ /* 0x000fe20000000800 */
[----:B------:R0:W-:Y:S01]  /*e640*/  @!P2 LDGSTS.E.BYPASS.LTC128B.128 [R7+0x1ac00], desc[UR36][R2.64], !P0 ;  /* 0x1ac000000207afae */ /* 0x0001e2000c101d64 */
[----:B------:R-:W-:Y:S01]  /*e650*/  ISETP.GE.AND P2, PT, R8, R5, PT ;  /* 0x000000050800720c */ /* 0x000fe20003f46270 */
[----:B0-----:R-:W-:-:S12]  /*e660*/  IMAD.MOV.U32 R2, RZ, RZ, R14 ;  /* 0x000000ffff027224 */ /* 0x001fd800078e000e */
[----:B------:R-:W-:Y:S05]  /*e670*/  WARPSYNC.COLLECTIVE R15, `(.L_x_297) ;  /* 0x000000000f087348 */ /* 0x000fea0003c00000 */
[----:B------:R0:W1:Y:S02]  /*e680*/  SHFL.IDX P6, R14, R13, R12, R11 ;  /* 0x0000000c0d0e7389 */ /* 0x00006400000c000b */
[----:B01----:R-:W-:Y:S01]  /*e690*/  ENDCOLLECTIVE ;  /* 0x000000000000791b */ /* 0x003fe20003800000 */
.L_x_297:
[----:B------:R-:W-:Y:S02]  /*e6a0*/  @!P2 LEA R9, R28, UR42, 0x1 ;  /* 0x0000002a1c09ac11 */ /* 0x000fe4000f8e08ff */
[----:B------:R-:W-:Y:S01]  /*e6b0*/  @P2 LOP3.LUT R16, R16, 0x40, RZ, 0xfc, !PT ;  /* 0x0000004010102812 */ /* 0x000fe200078efcff */
[----:B------:R-:W-:Y:S02]  /*e6c0*/  IMAD.MOV.U32 R13, RZ, RZ, R4 ;  /* 0x000000ffff0d7224 */ /* 0x000fe400078e0004 */
[----:B------:R-:W-:-:S05]  /*e6d0*/  IMAD.MOV.U32 R11, RZ, RZ, R14 ;  /* 0x000000ffff0b7224 */ /* 0x000fca00078e000e */
[----:B------:R-:W-:-:S05]  /*e6e0*/  @!P2 LEA R11, P1, R22, R11, 0x1 ;  /* 0x0000000b160ba211 */ /* 0x000fca00078208ff */
[----:B------:R-:W-:Y:S02]  /*e6f0*/  @!P2 IMAD.X R12, RZ, RZ, R2, P1 ;  /* 0x000000ffff0ca224 */ /* 0x000fe400008e0602 */
[----:B------:R-:W-:Y:S01]  /*e700*/  @!P2 IMAD.MOV.U32 R2, RZ, RZ, R11 ;  /* 0x000000ffff02a224 */ /* 0x000fe200078e000b */
[----:B------:R-:W-:Y:S01]  /*e710*/  MOV R11, 0x181f ;  /* 0x0000181f000b7802 */ /* 0x000fe20000000f00 */
[----:B------:R-:W-:Y:S02]  /*e720*/  @!P2 IMAD.MOV.U32 R3, RZ, RZ, R12 ;  /* 0x000000ffff03a224 */ /* 0x000fe400078e000c */
[----:B------:R-:W-:-:S03]  /*e730*/  IMAD.MOV.U32 R12, RZ, RZ, 0x7 ;  /* 0x00000007ff0c7424 */ /* 0x000fc600078e00ff */
[----:B------:R-:W-:Y:S01]  /*e740*/  @!PT LDS RZ, [RZ] ;  /* 0x00000000fffff984 */ /* 0x000fe20000000800 */
[----:B------:R-:W-:Y:S01]  /*e750*/  @!PT LDS RZ, [RZ] ;  /* 0x00000000fffff984 */ /* 0x000fe20000000800 */
[----:B------:R-:W-:Y:S01]  /*e760*/  @!PT LDS RZ, [RZ] ;  /* 0x00000000fffff984 */ /* 0x000fe20000000800 */
[----:B------:R0:W-:Y:S04]  /*e770*/  @!P2 LDGSTS.E.BYPASS.LTC128B.128 [R9+0x1b400], desc[UR36][R2.64], !P0 ;  /* 0x1b4000000209afae */ /* 0x0001e8000c101d64 */
[----:B0-----:R-:W-:Y:S05]  /*e780*/  WARPSYNC.COLLECTIVE R15, `(.L_x_298) ;  /* 0x000000000f087348 */ /* 0x001fea0003c00000 */
[----:B------:R1:W2:Y:S02]  /*e790*/  SHFL.IDX P6, R14, R13, R12, R11 ;  /* 0x0000000c0d0e7389 */ /* 0x0002a400000c000b */
[----:B012---:R-:W-:Y:S01]  /*e7a0*/  ENDCOLLECTIVE ;  /* 0x000000000000791b */ /* 0x007fe20003800000 */
.L_x_298:
[----:B------:R-:W-:Y:S02]  /*e7b0*/  IMAD.MOV.U32 R13, RZ, RZ, R0 ;  /* 0x000000ffff0d7224 */ /* 0x000fe400078e0000 */
[----:B------:R-:W-:-:S07]  /*e7c0*/  IMAD.MOV.U32 R4, RZ, RZ, R14 ;  /* 0x000000ffff047224 */ /* 0x000fce00078e000e */
[----:B------:R-:W-:Y:S05]  /*e7d0*/  WARPSYNC.COLLECTIVE R15, `(.L_x_299) ;  /* 0x000000000f087348 */ /* 0x000fea0003c00000 */
[----:B------:R0:W1:Y:S02]  /*e7e0*/  SHFL.IDX P6, R14, R13, R12, R11 ;  /* 0x0000000c0d0e7389 */ /* 0x00006400000c000b */
[----:B01----:R-:W-:Y:S01]  /*e7f0*/  ENDCOLLECTIVE ;  /* 0x000000000000791b */ /* 0x003fe20003800000 */
.L_x_299:
[----:B------:R-:W-:Y:S05]  /*e800*/  BRA `(.L_x_300) ;  /* 0xffffffc4001c7947 */ /* 0x000fea000383ffff */
.L_x_230:
[----:B------:R-:W-:Y:S01]  /*e810*/  BSSY B0, `(.L_x_301) ;  /* 0x0000008000007945 */ /* 0x000fe20003800000 */
[----:B------:R-:W-:Y:S01]  /*e820*/  IMAD.MOV.U32 R13, RZ, RZ, R4 ;  /* 0x000000ffff0d7224 */ /* 0x000fe200078e0004 */
[----:B------:R-:W-:Y:S01]  /*e830*/  MOV R15, 0xffffffff ;  /* 0xffffffff000f7802 */ /* 0x000fe20000000f00 */
[----:B------:R-:W-:Y:S02]  /*e840*/  IMAD.MOV.U32 R12, RZ, RZ, RZ ;  /* 0x000000ffff0c7224 */ /* 0x000fe400078e00ff */
[----:B------:R-:W-:-:S07]  /*e850*/  IMAD.MOV.U32 R11, RZ, RZ, 0x181f ;  /* 0x0000181fff0b7424 */ /* 0x000fce00078e00ff */
[----:B------:R-:W-:Y:S05]  /*e860*/  WARPSYNC.COLLECTIVE R15, `(.L_x_302) ;  /* 0x000000000f087348 */ /* 0x000fea0003c00000 */
[----:B------:R0:W1:Y:S02]  /*e870*/  SHFL.IDX P6, R14, R13, R12, R11 ;  /* 0x0000000c0d0e7389 */ /* 0x00006400000c000b */
[----:B01----:R-:W-:Y:S01]  /*e880*/  ENDCOLLECTIVE ;  /* 0x000000000000791b */ /* 0x003fe20003800000 */
.L_x_302:
[----:B------:R-:W-:Y:S05]  /*e890*/  BSYNC B0 ;  /* 0x0000000000007941 */ /* 0x000fea0003800000 */
.L_x_301:
[----:B------:R-:W-:Y:S01]  /*e8a0*/  IMAD.MOV.U32 R13, RZ, RZ, R0 ;  /* 0x000000ffff0d7224 */ /* 0x000fe200078e0000 */
[----:B------:R-:W-:Y:S01]  /*e8b0*/  LOP3.LUT P5, RZ, R16, 0x1000, RZ, 0xc0, !PT ;  /* 0x0000100010ff7812 */ /* 0x000fe200078ac0ff */
[----:B------:R-:W-:Y:S02]  /*e8c0*/  IMAD.MOV.U32 R12, RZ, RZ, RZ ;  /* 0x000000ffff0c7224 */ /* 0x000fe400078e00ff */
[----:B------:R-:W-:Y:S02]  /*e8d0*/  IMAD.MOV.U32 R11, RZ, RZ, 0x181f ;  /* 0x0000181fff0b7424 */ /* 0x000fe400078e00ff */
[----:B------:R-:W-:Y:S02]  /*e8e0*/  IMAD.MOV.U32 R15, RZ, RZ, -0x1 ;  /* 0xffffffffff0f7424 */ /* 0x000fe400078e00ff */
[----:B------:R-:W-:-:S07]  /*e8f0*/  IMAD.MOV.U32 R2, RZ, RZ, R14 ;  /* 0x000000ffff027224 */ /* 0x000fce00078e000e */
[----:B------:R-:W-:Y:S05]  /*e900*/  WARPSYNC.COLLECTIVE R15, `(.L_x_303) ;  /* 0x000000000f087348 */ /* 0x000fea0003c00000 */
[----:B------:R0:W1:Y:S02]  /*e910*/  SHFL.IDX P6, R14, R13, R12, R11 ;  /* 0x0000000c0d0e7389 */ /* 0x00006400000c000b */
[----:B01----:R-:W-:Y:S01]  /*e920*/  ENDCOLLECTIVE ;  /* 0x000000000000791b */ /* 0x003fe20003800000 */
.L_x_303:
[----:B------:R-:W-:Y:S01]  /*e930*/  @!P5 LEA R7, R28, UR42, 0x1 ;  /* 0x0000002a1c07dc11 */ /* 0x000fe2000f8e08ff */
[----:B------:R-:W-:Y:S02]  /*e940*/  IMAD.MOV.U32 R13, RZ, RZ, R4 ;  /* 0x000000ffff0d7224 */ /* 0x000fe400078e0004 */
[----:B------:R-:W-:Y:S01]  /*e950*/  IMAD.MOV.U32 R12, RZ, RZ, 0x1 ;  /* 0x00000001ff0c7424 */ /* 0x000fe200078e00ff */
[----:B------:R-:W-:-:S04]  /*e960*/  @!P5 LEA R14, P0, R22, R14, 0x1 ;  /* 0x0000000e160ed211 */ /* 0x000fc800078008ff */
[----:B------:R-:W-:Y:S01]  /*e970*/  @!P5 IADD3.X R3, RZ, R2, RZ, P0, !PT ;  /* 0x00000002ff03d210 */ /* 0x000fe200007fe4ff */
[----:B------:R-:W-:-:S08]  /*e980*/  @!P5 IMAD.MOV.U32 R2, RZ, RZ, R14 ;  /* 0x000000ffff02d224 */ /* 0x000fd000078e000e */
[----:B------:R-:W-:Y:S05]  /*e990*/  WARPSYNC.COLLECTIVE R15, `(.L_x_304) ;  /* 0x000000000f087348 */ /* 0x000fea0003c00000 */
[----:B------:R0:W1:Y:S02]  /*e9a0*/  SHFL.IDX P6, R14, R13, R12, R11 ;  /* 0x0000000c0d0e7389 */ /* 0x00006400000c000b */
[----:B01----:R-:W-:Y:S01]  /*e9b0*/  ENDCOLLECTIVE ;  /* 0x000000000000791b */ /* 0x003fe20003800000 */
.L_x_304:
[----:B------:R-:W-:Y:S01]  /*e9c0*/  @!PT LDS RZ, [RZ] ;  /* 0x00000000fffff984 */ /* 0x000fe20000000800 */
[----:B------:R-:W-:Y:S01]  /*e9d0*/  @!PT LDS RZ, [RZ] ;  /* 0x00000000fffff984 */ /* 0x000fe20000000800 */
[----:B------:R-:W-:Y:S01]  /*e9e0*/  @!PT LDS RZ, [RZ] ;  /* 0x00000000fffff984 */ /* 0x000fe20000000800 */
[----:B------:R0:W-:Y:S04]  /*e9f0*/  @!P5 LDGSTS.E.BYPASS.LTC128B.128 [R7+0x22400], desc[UR36][R2.64], !P4 ;  /* 0x224000000207dfae */ /* 0x0001e8000e101d64 */
[----:B------:R0:W-:Y:S04]  /*ea00*/  @!P5 LDGSTS.E.BYPASS.LTC128B.128 [R7+0x26400], desc[UR36][R2.64+0x80], !P3 ;  /* 0x264000800207dfae */ /* 0x0001e8000d901d64 */
[----:B------:R0:W-:Y:S01]  /*ea10*/  @!P5 LDGSTS.E.BYPASS.LTC128B.128 [R7+0x2a400], desc[UR36][R2.64+0x100], !P2 ;  /* 0x2a4001000207dfae */ /* 0x0001e2000d101d64 */
[----:B------:R-:W-:-:S03]  /*ea20*/  IMAD.MOV.U32 R13, RZ, RZ, R0 ;  /* 0x000000ffff0d7224 */ /* 0x000fc600078e0000 */
[----:B------:R0:W-:Y:S01]  /*ea30*/  @!P5 LDGSTS.E.BYPASS.LTC128B.128 [R7+0x2e400], desc[UR36][R2.64+0x180], !P1 ;  /* 0x2e4001800207dfae */ /* 0x0001e2000c901d64 */
[----:B------:R-:W-:Y:S01]  /*ea40*/  LOP3.LUT P5, RZ, R16, 0x400, RZ, 0xc0, !PT ;  /* 0x0000040010ff7812 */ /* 0x000fe200078ac0ff */
[----:B------:R-:W-:-:S12]  /*ea50*/  IMAD.MOV.U32 R5, RZ, RZ, R14 ;  /* 0x000000ffff057224 */ /* 0x000fd800078e000e */
[----:B0-----:R-:W-:Y:S05]  /*ea60*/  WARPSYNC.COLLECTIVE R15, `(.L_x_305) ;  /* 0x000000000f087348 */ /* 0x001fea0003c00000 */
[----:B------:R1:W2:Y:S02]  /*ea70*/  SHFL.IDX P6, R14, R13, R12, R11 ;  /* 0x0000000c0d0e7389 */ /* 0x0002a400000c000b */
[----:B012---:R-:W-:Y:S01]  /*ea80*/  ENDCOLLECTIVE ;  /* 0x000000000000791b */ /* 0x007fe20003800000 */
.L_x_305:
[----:B------:R-:W-:Y:S01]  /*ea90*/  @!P5 LEA R7, R28, UR42, 0x1 ;  /* 0x0000002a1c07dc11 */ /* 0x000fe2000f8e08ff */
[----:B------:R-:W-:Y:S02]  /*eaa0*/  IMAD.MOV.U32 R13, RZ, RZ, R4 ;  /* 0x000000ffff0d7224 */ /* 0x000fe400078e0004 */
[----:B------:R-:W-:Y:S01]  /*eab0*/  IMAD.MOV.U32 R12, RZ, RZ, 0x2 ;  /* 0x00000002ff0c7424 */ /* 0x000fe200078e00ff */
[----:B------:R-:W-:-:S13]  /*eac0*/  LOP3.LUT P6, RZ, R16, 0x800, RZ, 0xc0, !PT ;  /* 0x0000080010ff7812 */ /* 0x000fda00078cc0ff */
[----:B------:R-:W-:Y:S02]  /*ead0*/  @!P6 LEA R14, P0, R22, R14, 0x1 ;  /* 0x0000000e160ee211 */ /* 0x000fe400078008ff */
[----:B------:R-:W-:Y:S02]  /*eae0*/  @!P6 LEA R9, R28, UR42, 0x1 ;  /* 0x0000002a1c09ec11 */ /* 0x000fe4000f8e08ff */
[----:B------:R-:W-:Y:S01]  /*eaf0*/  @!P6 IADD3.X R5, RZ, R5, RZ, P0, !PT ;  /* 0x00000005ff05e210 */ /* 0x000fe200007fe4ff */
[----:B------:R-:W-:-:S04]  /*eb00*/  @!P6 IMAD.MOV.U32 R2, RZ, RZ, R14 ;  /* 0x000000ffff02e224 */ /* 0x000fc800078e000e */
[----:B------:R-:W-:-:S05]  /*eb10*/  @!P6 IMAD.MOV.U32 R3, RZ, RZ, R5 ;  /* 0x000000ffff03e224 */ /* 0x000fca00078e0005 */
[----:B------:R-:W-:Y:S01]  /*eb20*/  @!PT LDS RZ, [RZ] ;  /* 0x00000000fffff984 */ /* 0x000fe20000000800 */
[----:B------:R-:W-:Y:S01]  /*eb30*/  @!PT LDS RZ, [RZ] ;  /* 0x00000000fffff984 */ /* 0x000fe20000000800 */
[----:B------:R-:W-:Y:S01]  /*eb40*/  @!PT LDS RZ, [RZ] ;  /* 0x00000000fffff984 */ /* 0x000fe20000000800 */
[----:B------:R0:W-:Y:S04]  /*eb50*/  @!P6 LDGSTS.E.BYPASS.LTC128B.128 [R9+0x22c00], desc[UR36][R2.64], !P4 ;  /* 0x22c000000209efae */ /* 0x0001e8000e101d64 */
[----:B------:R0:W-:Y:S04]  /*eb60*/  @!P6 LDGSTS.E.BYPASS.LTC128B.128 [R9+0x26c00], desc[UR36][R2.64+0x80], !P3 ;  /* 0x26c000800209efae */ /* 0x0001e8000d901d64 */
[----:B------:R0:W-:Y:S04]  /*eb70*/  @!P6 LDGSTS.E.BYPASS.LTC128B.128 [R9+0x2ac00], desc[UR36][R2.64+0x100], !P2 ;  /* 0x2ac001000209efae */ /* 0x0001e8000d101d64 */
[----:B------:R0:W-:Y:S02]  /*eb80*/  @!P6 LDGSTS.E.BYPASS.LTC128B.128 [R9+0x2ec00], desc[UR36][R2.64+0x180], !P1 ;  /* 0x2ec001800209efae */ /* 0x0001e4000c901d64 */
[----:B0-----:R-:W-:Y:S05]  /*eb90*/  WARPSYNC.COLLECTIVE R15, `(.L_x_306) ;  /* 0x000000000f087348 */ /* 0x001fea0003c00000 */
[----:B------:R1:W2:Y:S02]  /*eba0*/  SHFL.IDX P6, R14, R13, R12, R11 ;  /* 0x0000000c0d0e7389 */ /* 0x0002a400000c000b */
[----:B012---:R-:W-:Y:S01]  /*ebb0*/  ENDCOLLECTIVE ;  /* 0x000000000000791b */ /* 0x007fe20003800000 */
.L_x_306:
[----:B------:R-:W-:Y:S01]  /*ebc0*/  MOV R13, R0 ;  /* 0x00000000000d7202 */ /* 0x000fe20000000f00 */
[----:B------:R-:W-:-:S07]  /*ebd0*/  IMAD.MOV.U32 R5, RZ, RZ, R14 ;  /* 0x000000ffff057224 */ /* 0x000fce00078e000e */
[----:B------:R-:W-:Y:S05]  /*ebe0*/  WARPSYNC.COLLECTIVE R15, `(.L_x_307) ;  /* 0x000000000f087348 */ /* 0x000fea0003c00000 */
[----:B------:R0:W1:Y:S02]  /*ebf0*/  SHFL.IDX P6, R14, R13, R12, R11 ;  /* 0x0000000c0d0e7389 */ /* 0x00006400000c000b */
[----:B01----:R-:W-:Y:S01]  /*ec00*/  ENDCOLLECTIVE ;  /* 0x000000000000791b */ /* 0x003fe20003800000 */
.L_x_307:
[----:B------:R-:W-:Y:S02]  /*ec10*/  IMAD.MOV.U32 R13, RZ, RZ, R4 ;  /* 0x000000ffff0d7224 */ /* 0x000fe400078e0004 */
[----:B------:R-:W-:Y:S01]  /*ec20*/  IMAD.MOV.U32 R12, RZ, RZ, 0x3 ;  /* 0x00000003ff0c7424 */ /* 0x000fe200078e00ff */
[----:B------:R-:W-:-:S05]  /*ec30*/  @!P5 LEA R14, P0, R22, R14, 0x1 ;  /* 0x0000000e160ed211 */ /* 0x000fca00078008ff */
[----:B------:R-:W-:-:S08]  /*ec40*/  @!P5 IMAD.MOV.U32 R2, RZ, RZ, R14 ;  /* 0x000000ffff02d224 */ /* 0x000fd000078e000e */
[----:B------:R-:W-:Y:S05]  /*ec50*/  WARPSYNC.COLLECTIVE R15, `(.L_x_308) ;  /* 0x000000000f087348 */ /* 0x000fea0003c00000 */
[----:B------:R0:W1:Y:S02]  /*ec60*/  SHFL.IDX P6, R14, R13, R12, R11 ;  /* 0x0000000c0d0e7389 */ /* 0x00006400000c000b */
[----:B01----:R-:W-:Y:S01]  /*ec70*/  ENDCOLLECTIVE ;  /* 0x000000000000791b */ /* 0x003fe20003800000 */
.L_x_308:
[----:B------:R-:W-:-:S04]  /*ec80*/  @!P5 IMAD.X R5, RZ, RZ, R5, P0 ;  /* 0x000000ffff05d224 */ /* 0x000fc800000e0605 */
[----:B------:R-:W-:-:S05]  /*ec90*/  @!P5 IMAD.MOV.U32 R3, RZ, RZ, R5 ;  /* 0x000000ffff03d224 */ /* 0x000fca00078e0005 */
[----:B------:R-:W-:Y:S01]  /*eca0*/  @!PT LDS RZ, [RZ] ;  /* 0x00000000fffff984 */ /* 0x000fe20000000800 */
[----:B------:R-:W-:Y:S01]  /*ecb0*/  @!PT LDS RZ, [RZ] ;  /* 0x00000000fffff984 */ /* 0x000fe20000000800 */
[----:B------:R-:W-:Y:S01]  /*ecc0*/  @!PT LDS RZ, [RZ] ;  /* 0x00000000fffff984 */ /* 0x000fe20000000800 */
[----:B------:R0:W-:Y:S01]  /*ecd0*/  @!P5 LDGSTS.E.BYPASS.LTC128B.128 [R7+0x23400], desc[UR36][R2.64], !P4 ;  /* 0x234000000207dfae */ /* 0x0001e2000e101d64 */
[----:B------:R-:W-:-:S03]  /*ece0*/  IMAD.MOV.U32 R13, RZ, RZ, R0 ;  /* 0x000000ffff0d7224 */ /* 0x000fc600078e0000 */
[----:B------:R0:W-:Y:S04]  /*ecf0*/  @!P5 LDGSTS.E.BYPASS.LTC128B.128 [R7+0x27400], desc[UR36][R2.64+0x80], !P3 ;  /* 0x274000800207dfae */ /* 0x0001e8000d901d64 */
[----:B------:R0:W-:Y:S04]  /*ed00*/  @!P5 LDGSTS.E.BYPASS.LTC128B.128 [R7+0x2b400], desc[UR36][R2.64+0x100], !P2 ;  /* 0x2b4001000207dfae */ /* 0x0001e8000d101d64 */
[----:B------:R0:W-:Y:S01]  /*ed10*/  @!P5 LDGSTS.E.BYPASS.LTC128B.128 [R7+0x2f400], desc[UR36][R2.64+0x180], !P1 ;  /* 0x2f4001800207dfae */ /* 0x0001e2000c901d64 */
[----:B------:R-:W-:Y:S02]  /*ed20*/  MOV R5, R14 ;  /* 0x0000000e00057202 */ /* 0x000fe40000000f00 */
[----:B------:R-:W-:-:S13]  /*ed30*/  LOP3.LUT P5, RZ, R16, 0x100, RZ, 0xc0, !PT ;  /* 0x0000010010ff7812 */ /* 0x000fda00078ac0ff */
[----:B0-----:R-:W-:Y:S05]  /*ed40*/  WARPSYNC.COLLECTIVE R15, `(.L_x_309) ;  /* 0x000000000f087348 */ /* 0x001fea0003c00000 */
[----:B------:R1:W2:Y:S02]  /*ed50*/  SHFL.IDX P6, R14, R13, R12, R11 ;  /* 0x0000000c0d0e7389 */ /* 0x0002a400000c000b */
[----:B012---:R-:W-:Y:S01]  /*ed60*/  ENDCOLLECTIVE ;  /* 0x000000000000791b */ /* 0x007fe20003800000 */
.L_x_309:
[----:B------:R-:W-:Y:S01]  /*ed70*/  @!P5 LEA R7, R28, UR42, 0x1 ;  /* 0x0000002a1c07dc11 */ /* 0x000fe2000f8e08ff */
[----:B------:R-:W-:Y:S01]  /*ed80*/  IMAD.MOV.U32 R13, RZ, RZ, R4 ;  /* 0x000000ffff0d7224 */ /* 0x000fe200078e0004 */
[----:B------:R-:W-:Y:S02]  /*ed90*/  MOV R12, 0x4 ;  /* 0x00000004000c7802 */ /* 0x000fe40000000f00 */
[----:B------:R-:W-:-:S13]  /*eda0*/  LOP3.LUT P6, RZ, R16, 0x200, RZ, 0xc0, !PT ;  /* 0x0000020010ff7812 */ /* 0x000fda00078cc0ff */
[----:B------:R-:W-:Y:S02]  /*edb0*/  @!P6 LEA R14, P0, R22, R14, 0x1 ;  /* 0x0000000e160ee211 */ /* 0x000fe400078008ff */
[----:B------:R-:W-:-:S03]  /*edc0*/  @!P6 LEA R9, R28, UR42, 0x1 ;  /* 0x0000002a1c09ec11 */ /* 0x000fc6000f8e08ff */
[----:B------:R-:W-:Y:S02]  /*edd0*/  @!P6 IMAD.X R5, RZ, RZ, R5, P0 ;  /* 0x000000ffff05e224 */ /* 0x000fe400000e0605 */
[----:B------:R-:W-:Y:S02]  /*ede0*/  @!P6 IMAD.MOV.U32 R2, RZ, RZ, R14 ;  /* 0x000000ffff02e224 */ /* 0x000fe400078e000e */
        /* <DEDUP_REMOVED lines=11> */
.L_x_310:
[----:B------:R-:W-:Y:S02]  /*eea0*/  IMAD.MOV.U32 R13, RZ, RZ, R0 ;  /* 0x000000ffff0d7224 */ /* 0x000fe400078e0000 */
[----:B------:R-:W-:-:S07]  /*eeb0*/  IMAD.MOV.U32 R5, RZ, RZ, R14 ;  /* 0x000000ffff057224 */ /* 0x000fce00078e000e */
[----:B------:R-:W-:Y:S05]  /*eec0*/  WARPSYNC.COLLECTIVE R15, `(.L_x_311) ;  /* 0x000000000f087348 */ /* 0x000fea0003c00000 */
[----:B------:R0:W1:Y:S02]  /*eed0*/  SHFL.IDX P6, R14, R13, R12, R11 ;  /* 0x0000000c0d0e7389 */ /* 0x00006400000c000b */
[----:B01----:R-:W-:Y:S01]  /*eee0*/  ENDCOLLECTIVE ;  /* 0x000000000000791b */ /* 0x003fe20003800000 */
.L_x_311:
[----:B------:R-:W-:Y:S01]  /*eef0*/  MOV R13, R4 ;  /* 0x00000004000d7202 */ /* 0x000fe20000000f00 */
[----:B------:R-:W-:Y:S01]  /*ef00*/  IMAD.MOV.U32 R12, RZ, RZ, 0x5 ;  /* 0x00000005ff0c7424 */ /* 0x000fe200078e00ff */
[----:B------:R-:W-:-:S05]  /*ef10*/  @!P5 LEA R14, P0, R22, R14, 0x1 ;  /* 0x0000000e160ed211 */ /* 0x000fca00078008ff */
[----:B------:R-:W-:-:S08]  /*ef20*/  @!P5 IMAD.MOV.U32 R2, RZ, RZ, R14 ;  /* 0x000000ffff02d224 */ /* 0x000fd000078e000e */
[----:B------:R-:W-:Y:S05]  /*ef30*/  WARPSYNC.COLLECTIVE R15, `(.L_x_312) ;  /* 0x000000000f087348 */ /* 0x000fea0003c00000 */
[----:B------:R0:W1:Y:S02]  /*ef40*/  SHFL.IDX P6, R14, R13, R12, R11 ;  /* 0x0000000c0d0e7389 */ /* 0x00006400000c000b */
[----:B01----:R-:W-:Y:S01]  /*ef50*/  ENDCOLLECTIVE ;  /* 0x000000000000791b */ /* 0x003fe20003800000 */
.L_x_312:
        /* <DEDUP_REMOVED lines=10> */
[----:B------:R-:W-:Y:S01]  /*f000*/  IMAD.MOV.U32 R5, RZ, RZ, R14 ;  /* 0x000000ffff057224 */ /* 0x000fe200078e000e */
[----:B------:R-:W-:-:S13]  /*f010*/  LOP3.LUT P5, RZ, R16, 0x40, RZ, 0xc0, !PT ;  /* 0x0000004010ff7812 */ /* 0x000fda00078ac0ff */
[----:B0-----:R-:W-:Y:S05]  /*f020*/  WARPSYNC.COLLECTIVE R15, `(.L_x_313) ;  /* 0x000000000f087348 */ /* 0x001fea0003c00000 */
[----:B------:R1:W2:Y:S02]  /*f030*/  SHFL.IDX P6, R14, R13, R12, R11 ;  /* 0x0000000c0d0e7389 */ /* 0x0002a400000c000b */
[----:B012---:R-:W-:Y:S01]  /*f040*/  ENDCOLLECTIVE ;  /* 0x000000000000791b */ /* 0x007fe20003800000 */
.L_x_313:
[----:B------:R-:W-:Y:S01]  /*f050*/  @!P5 LEA R7, R28, UR42, 0x1 ;  /* 0x0000002a1c07dc11 */ /* 0x000fe2000f8e08ff */
[----:B------:R-:W-:Y:S02]  /*f060*/  IMAD.MOV.U32 R13, RZ, RZ, R4 ;  /* 0x000000ffff0d7224 */ /* 0x000fe400078e0004 */
[----:B------:R-:W-:Y:S01]  /*f070*/  IMAD.MOV.U32 R12, RZ, RZ, 0x6 ;  /* 0x00000006ff0c7424 */ /* 0x000fe200078e00ff */
[----:B------:R-:W-:-:S13]  /*f080*/  LOP3.LUT P6, RZ, R16, 0x80, RZ, 0xc0, !PT ;  /* 0x0000008010ff7812 */ /* 0x000fda00078cc0ff */
[----:B------:R-:W-:Y:S02]  /*f090*/  @!P6 LEA R14, P0, R22, R14, 0x1 ;  /* 0x0000000e160ee211 */ /* 0x000fe400078008ff */
[----:B------:R-:W-:-:S03]  /*f0a0*/  @!P6 LEA R9, R28, UR42, 0x1 ;  /* 0x0000002a1c09ec11 */ /* 0x000fc6000f8e08ff */
[----:B------:R-:W-:Y:S02]  /*f0b0*/  @!P6 IMAD.X R5, RZ, RZ, R5, P0 ;  /* 0x000000ffff05e224 */ /* 0x000fe400000e0605 */
[----:B------:R-:W-:-:S03]  /*f0c0*/  @!P6 IMAD.MOV.U32 R2, RZ, RZ, R14 ;  /* 0x000000ffff02e224 */ /* 0x000fc600078e000e */
[----:B------:R-:W-:-:S05]  /*f0d0*/  @!P6 MOV R3, R5 ;  /* 0x000000050003e202 */ /* 0x000fca0000000f00 */
        /* <DEDUP_REMOVED lines=10> */
.L_x_314:
[----:B------:R-:W-:Y:S02]  /*f180*/  IMAD.MOV.U32 R13, RZ, RZ, R0 ;  /* 0x000000ffff0d7224 */ /* 0x000fe400078e0000 */
[----:B------:R-:W-:-:S07]  /*f190*/  IMAD.MOV.U32 R5, RZ, RZ, R14 ;  /* 0x000000ffff057224 */ /* 0x000fce00078e000e */
[----:B------:R-:W-:Y:S05]  /*f1a0*/  WARPSYNC.COLLECTIVE R15, `(.L_x_315) ;  /* 0x000000000f087348 */ /* 0x000fea0003c00000 */
[----:B------:R0:W1:Y:S02]  /*f1b0*/  SHFL.IDX P6, R14, R13, R12, R11 ;  /* 0x0000000c0d0e7389 */ /* 0x00006400000c000b */
[----:B01----:R-:W-:Y:S01]  /*f1c0*/  ENDCOLLECTIVE ;  /* 0x000000000000791b */ /* 0x003fe20003800000 */
.L_x_315:
[----:B------:R-:W-:Y:S02]  /*f1d0*/  IMAD.MOV.U32 R13, RZ, RZ, R4 ;  /* 0x000000ffff0d7224 */ /* 0x000fe400078e0004 */
[----:B------:R-:W-:Y:S01]  /*f1e0*/  IMAD.MOV.U32 R12, RZ, RZ, 0x7 ;  /* 0x00000007ff0c7424 */ /* 0x000fe200078e00ff */
[----:B------:R-:W-:-:S04]  /*f1f0*/  @!P5 LEA R14, P0, R22, R14, 0x1 ;  /* 0x0000000e160ed211 */ /* 0x000fc800078008ff */
[----:B------:R-:W-:Y:S01]  /*f200*/  @!P5 MOV R2, R14 ;  /* 0x0000000e0002d202 */ /* 0x000fe20000000f00 */
[----:B------:R-:W-:-:S08]  /*f210*/  @!P5 IMAD.X R5, RZ, RZ, R5, P0 ;  /* 0x000000ffff05d224 */ /* 0x000fd000000e0605 */
[----:B------:R-:W-:Y:S05]  /*f220*/  WARPSYNC.COLLECTIVE R15, `(.L_x_316) ;  /* 0x000000000f087348 */ /* 0x000fea0003c00000 */
[----:B------:R0:W1:Y:S02]  /*f230*/  SHFL.IDX P6, R14, R13, R12, R11 ;  /* 0x0000000c0d0e7389 */ /* 0x00006400000c000b */
[----:B01----:R-:W-:Y:S01]  /*f240*/  ENDCOLLECTIVE ;  /* 0x000000000000791b */ /* 0x003fe20003800000 */
.L_x_316:
[----:B------:R-:W-:-:S05]  /*f250*/  @!P5 IMAD.MOV.U32 R3, RZ, RZ, R5 ;  /* 0x000000ffff03d224 */ /* 0x000fca00078e0005 */
[----:B------:R-:W-:Y:S01]  /*f260*/  @!PT LDS RZ, [RZ] ;  /* 0x00000000fffff984 */ /* 0x000fe20000000800 */
[----:B------:R-:W-:Y:S01]  /*f270*/  @!PT LDS RZ, [RZ] ;  /* 0x00000000fffff984 */ /* 0x000fe20000000800 */
[----:B------:R-:W-:Y:S01]  /*f280*/  @!PT LDS RZ, [RZ] ;  /* 0x00000000fffff984 */ /* 0x000fe20000000800 */
[----:B------:R0:W-:Y:S04]  /*f290*/  @!P5 LDGSTS.E.BYPASS.LTC128B.128 [R7+0x25400], desc[UR36][R2.64], !P4 ;  /* 0x254000000207dfae */ /* 0x0001e8000e101d64 */
[----:B------:R0:W-:Y:S01]  /*f2a0*/  @!P5 LDGSTS.E.BYPASS.LTC128B.128 [R7+0x29400], desc[UR36][R2.64+0x80], !P3 ;  /* 0x294000800207dfae */ /* 0x0001e2000d901d64 */
[----:B------:R-:W-:-:S03]  /*f2b0*/  IMAD.MOV.U32 R13, RZ, RZ, R0 ;  /* 0x000000ffff0d7224 */ /* 0x000fc600078e0000 */
[----:B------:R0:W-:Y:S04]  /*f2c0*/  @!P5 LDGSTS.E.BYPASS.LTC128B.128 [R7+0x2d400], desc[UR36][R2.64+0x100], !P2 ;  /* 0x2d4001000207dfae */ /* 0x0001e8000d101d64 */
[----:B------:R0:W-:Y:S01]  /*f2d0*/  @!P5 LDGSTS.E.BYPASS.LTC128B.128 [R7+0x31400], desc[UR36][R2.64+0x180], !P1 ;  /* 0x314001800207dfae */ /* 0x0001e2000c901d64 */
[----:B------:R-:W-:-:S07]  /*f2e0*/  IMAD.MOV.U32 R5, RZ, RZ, R14 ;  /* 0x000000ffff057224 */ /* 0x000fce00078e000e */
[----:B0-----:R-:W-:Y:S05]  /*f2f0*/  WARPSYNC.COLLECTIVE R15, `(.L_x_317) ;  /* 0x000000000f087348 */ /* 0x001fea0003c00000 */
[----:B------:R1:W2:Y:S02]  /*f300*/  SHFL.IDX P6, R14, R13, R12, R11 ;  /* 0x0000000c0d0e7389 */ /* 0x0002a400000c000b */
[----:B012---:R-:W-:Y:S01]  /*f310*/  ENDCOLLECTIVE ;  /* 0x000000000000791b */ /* 0x007fe20003800000 */
.L_x_317:
[----:B------:R-:W-:Y:S05]  /*f320*/  BRA `(.L_x_318) ;  /* 0xffffffc400007947 */ /* 0x000fea000383ffff */
.L_x_233:
[----:B0--3--:R-:W-:-:S04]  /*f330*/  MOV R3, UR42 ;  /* 0x0000002a00037c02 */ /* 0x009fc80008000f00 */
[----:B------:R0:W3:Y:S03]  /*f340*/  SYNCS.PHASECHK.TRANS64.TRYWAIT P0, [R3+URZ+0x32420], R0 ;  /* 0x03242000030075a7 */ /* 0x0000e6000800017f */
[----:B---3--:R-:W-:Y:S05]  /*f350*/  @!P0 NANOSLEEP.SYNCS 0x989680 ;  /* 0x009896800000895d */ /* 0x008fea0003900000 */
[----:B------:R-:W3:Y:S02]  /*f360*/  @!P0 SYNCS.PHASECHK.TRANS64 P0, [R3+URZ+0x32420], R0 ;  /* 0x03242000030085a7 */ /* 0x000ee4000800007f */
[----:B---3--:R-:W-:Y:S05]  /*f370*/  @!P0 BRA `(.L_x_233) ;  /* 0xfffffffc00ec8947 */ /* 0x008fea000383ffff */
[----:B------:R-:W-:Y:S05]  /*f380*/  BRA `(.L_x_319) ;  /* 0xffffffc400447947 */ /* 0x000fea000383ffff */
.L_x_235:
[----:B0--3--:R-:W-:-:S04]  /*f390*/  IMAD.U32 R3, RZ, RZ, UR42 ;  /* 0x0000002aff037e24 */ /* 0x009fc8000f8e00ff */
[----:B------:R0:W3:Y:S03]  /*f3a0*/  SYNCS.PHASECHK.TRANS64.TRYWAIT P0, [R3+URZ+0x32460], R0 ;  /* 0x03246000030075a7 */ /* 0x0000e6000800017f */
[----:B---3--:R-:W-:Y:S05]  /*f3b0*/  @!P0 NANOSLEEP.SYNCS 0x989680 ;  /* 0x009896800000895d */ /* 0x008fea0003900000 */
[----:B------:R-:W3:Y:S02]  /*f3c0*/  @!P0 SYNCS.PHASECHK.TRANS64 P0, [R3+URZ+0x32460], R0 ;  /* 0x03246000030085a7 */ /* 0x000ee4000800007f */
[----:B---3--:R-:W-:Y:S05]  /*f3d0*/  @!P0 BRA `(.L_x_235) ;  /* 0xfffffffc00ec8947 */ /* 0x008fea000383ffff */
[----:B------:R-:W-:Y:S05]  /*f3e0*/  BRA `(.L_x_320) ;  /* 0xffffffc400407947 */ /* 0x000fea000383ffff */
.L_x_236:
[----:B------:R-:W-:Y:S01]  /*f3f0*/  BSSY B0, `(.L_x_321) ;  /* 0x0000008000007945 */ /* 0x000fe20003800000 */
[----:B------:R-:W-:Y:S02]  /*f400*/  IMAD.MOV.U32 R13, RZ, RZ, R19 ;  /* 0x000000ffff0d7224 */ /* 0x000fe400078e0013 */
[----:B------:R-:W-:Y:S02]  /*f410*/  IMAD.MOV.U32 R12, RZ, RZ, RZ ;  /* 0x000000ffff0c7224 */ /* 0x000fe400078e00ff */
[----:B------:R-:W-:Y:S02]  /*f420*/  IMAD.MOV.U32 R11, RZ, RZ, 0x181f ;  /* 0x0000181fff0b7424 */ /* 0x000fe400078e00ff */
[----:B------:R-:W-:-:S07]  /*f430*/  IMAD.MOV.U32 R15, RZ, RZ, -0x1 ;  /* 0xffffffffff0f7424 */ /* 0x000fce00078e00ff */
[----:B-1----:R-:W-:Y:S05]  /*f440*/  WARPSYNC.COLLECTIVE R15, `(.L_x_322) ;  /* 0x000000000f087348 */ /* 0x002fea0003c00000 */
[----:B-1----:R0:W1:Y:S02]  /*f450*/  SHFL.IDX P6, R14, R13, R12, R11 ;  /* 0x0000000c0d0e7389 */ /* 0x00206400000c000b */
[----:B01----:R-:W-:Y:S01]  /*f460*/  ENDCOLLECTIVE ;  /* 0x000000000000791b */ /* 0x003fe20003800000 */
.L_x_322:
[----:B------:R-:W-:Y:S05]  /*f470*/  BSYNC B0 ;  /* 0x0000000000007941 */ /* 0x000fea0003800000 */
.L_x_321:
[----:B------:R-:W-:Y:S01]  /*f480*/  IMAD.MOV.U32 R13, RZ, RZ, R18 ;  /* 0x000000ffff0d7224 */ /* 0x000fe200078e0012 */
[----:B------:R-:W-:Y:S01]  /*f490*/  MOV R3, R14 ;  /* 0x0000000e00037202 */ /* 0x000fe20000000f00 */
[----:B------:R-:W-:Y:S01]  /*f4a0*/  IMAD.MOV.U32 R12, RZ, RZ, RZ ;  /* 0x000000ffff0c7224 */ /* 0x000fe200078e00ff */
[----:B------:R-:W-:Y:S01]  /*f4b0*/  LEA R10, R28, UR42, 0x1 ;  /* 0x0000002a1c0a7c11 */ /* 0x000fe2000f8e08ff */
[----:B------:R-:W-:Y:S01]  /*f4c0*/  IMAD.MOV.U32 R11, RZ, RZ, 0x181f ;  /* 0x0000181fff0b7424 */ /* 0x000fe200078e00ff */
[C---:B------:R-:W-:Y:S01]  /*f4d0*/  LOP3.LUT P2, RZ, R5.reuse, 0x2, RZ, 0xc0, !PT ;  /* 0x0000000205ff7812 */ /* 0x040fe2000784c0ff */
[----:B------:R-:W-:Y:S01]  /*f4e0*/  IMAD.MOV.U32 R15, RZ, RZ, -0x1 ;  /* 0xffffffffff0f7424 */ /* 0x000fe200078e00ff */
[----:B------:R-:W-:Y:S01]  /*f4f0*/  LOP3.LUT P1, RZ, R5, 0x4, RZ, 0xc0, !PT ;  /* 0x0000000405ff7812 */ /* 0x000fe2000782c0ff */
[----:B------:R-:W-:Y:S02]  /*f500*/  IMAD.SHL.U32 R0, R22, 0x2, RZ ;  /* 0x0000000216007824 */ /* 0x000fe400078e00ff */
[----:B------:R-:W-:-:S10]  /*f510*/  IMAD.MOV.U32 R6, RZ, RZ, RZ ;  /* 0x000000ffff067224 */ /* 0x000fd400078e00ff */
[----:B------:R-:W-:Y:S05]  /*f520*/  WARPSYNC.COLLECTIVE R15, `(.L_x_323) ;  /* 0x000000000f087348 */ /* 0x000fea0003c00000 */
[----:B------:R0:W1:Y:S02]  /*f530*/  SHFL.IDX P6, R14, R13, R12, R11 ;  /* 0x0000000c0d0e7389 */ /* 0x00006400000c000b */
[----:B01----:R-:W-:Y:S01]  /*f540*/  ENDCOLLECTIVE ;  /* 0x000000000000791b */ /* 0x003fe20003800000 */
.L_x_323:
[----:B------:R-:W-:Y:S01]  /*f550*/  ISETP.LT.OR P3, PT, R17, 0x1, !P1 ;  /* 0x000000011100780c */ /* 0x000fe20004f61670 */
[----:B------:R-:W-:Y:S02]  /*f560*/  VIADD R31, R10, 0x400 ;  /* 0x000004000a1f7836 */ /* 0x000fe40000000000 */
[----:B------:R-:W-:Y:S02]  /*f570*/  IMAD.MOV.U32 R13, RZ, RZ, R19 ;  /* 0x000000ffff0d7224 */ /* 0x000fe400078e0013 */
[----:B------:R-:W-:Y:S01]  /*f580*/  IMAD.MOV.U32 R12, RZ, RZ, 0x1 ;  /* 0x00000001ff0c7424 */ /* 0x000fe200078e00ff */
[----:B------:R-:W-:-:S13]  /*f590*/  IADD3 R2, P0, R14, R0, RZ ;  /* 0x000000000e027210 */ /* 0x000fda0007f1e0ff */
[----:B------:R-:W-:Y:S05]  /*f5a0*/  WARPSYNC.COLLECTIVE R15, `(.L_x_324) ;  /* 0x000000000f087348 */ /* 0x000fea0003c00000 */
[----:B------:R0:W1:Y:S02]  /*f5b0*/  SHFL.IDX P6, R14, R13, R12, R11 ;  /* 0x0000000c0d0e7389 */ /* 0x00006400000c000b */
[----:B01----:R-:W-:Y:S01]  /*f5c0*/  ENDCOLLECTIVE ;  /* 0x000000000000791b */ /* 0x003fe20003800000 */
.L_x_324:
[----:B------:R-:W-:Y:S02]  /*f5d0*/  IADD3.X R3, RZ, R3, RZ, P0, !PT ;  /* 0x00000003ff037210 */ /* 0x000fe400007fe4ff */
        /* <DEDUP_REMOVED lines=11> */
.L_x_325:
[----:B------:R-:W-:Y:S01]  /*f690*/  @!PT LDS RZ, [RZ] ;  /* 0x00000000fffff984 */ /* 0x000fe20000000800 */
[----:B------:R-:W-:Y:S01]  /*f6a0*/  @!PT LDS RZ, [RZ] ;  /* 0x00000000fffff984 */ /* 0x000fe20000000800 */
[----:B------:R-:W-:Y:S01]  /*f6b0*/  @!PT LDS RZ, [RZ] ;  /* 0x00000000fffff984 */ /* 0x000fe20000000800 */
[----:B------:R-:W-:Y:S01]  /*f6c0*/  LDGSTS.E.BYPASS.LTC128B.128 [R10+0x3400], desc[UR36][R2.64+0x80], !P0 ;  /* 0x03400080020a7fae */ /* 0x000fe2000c101d64 */
[----:B------:R-:W-:-:S03]  /*f6d0*/  LOP3.LUT P0, RZ, R5, 0x8, RZ, 0xc0, !PT ;  /* 0x0000000805ff7812 */ /* 0x000fc6000780c0ff */
[----:B------:R-:W-:Y:S01]  /*f6e0*/  LDGSTS.E.BYPASS.LTC128B.128 [R10+0x6400], desc[UR36][R2.64+0x100], !P3 ;  /* 0x06400100020a7fae */ /* 0x000fe2000d901d64 */
[----:B------:R-:W-:Y:S02]  /*f6f0*/  ISETP.LT.OR P3, PT, R17, 0x1, !P0 ;  /* 0x000000011100780c */ /* 0x000fe40004761670 */
[----:B------:R-:W-:Y:S01]  /*f700*/  MOV R13, R19 ;  /* 0x00000013000d7202 */ /* 0x000fe20000000f00 */
[----:B------:R-:W-:-:S10]  /*f710*/  IMAD.MOV.U32 R12, RZ, RZ, 0x2 ;  /* 0x00000002ff0c7424 */ /* 0x000fd400078e00ff */
[----:B------:R0:W-:Y:S02]  /*f720*/  LDGSTS.E.BYPASS.LTC128B.128 [R10+0x9400], desc[UR36][R2.64+0x180], !P3 ;  /* 0x09400180020a7fae */ /* 0x0001e4000d901d64 */
[----:B0-----:R-:W-:-:S13]  /*f730*/  IADD3 R2, P3, R14, R0, RZ ;  /* 0x000000000e027210 */ /* 0x001fda0007f7e0ff */
[----:B------:R-:W-:Y:S05]  /*f740*/  WARPSYNC.COLLECTIVE R15, `(.L_x_326) ;  /* 0x000000000f087348 */ /* 0x000fea0003c00000 */
[----:B------:R0:W1:Y:S02]  /*f750*/  SHFL.IDX P6, R14, R13, R12, R11 ;  /* 0x0000000c0d0e7389 */ /* 0x00006400000c000b */
[----:B01----:R-:W-:Y:S01]  /*f760*/  ENDCOLLECTIVE ;  /* 0x000000000000791b */ /* 0x003fe20003800000 */
.L_x_326:
        /* <DEDUP_REMOVED lines=12> */
.L_x_327:
        /* <DEDUP_REMOVED lines=14> */
.L_x_328:
        /* <DEDUP_REMOVED lines=12> */
.L_x_329:
        /* <DEDUP_REMOVED lines=14> */
.L_x_330:
        /* <DEDUP_REMOVED lines=12> */
.L_x_331:
        /* <DEDUP_REMOVED lines=14> */
.L_x_332:
[----:B------:R-:W-:Y:S01]  /*fc50*/  IMAD.X R3, RZ, RZ, R20, P3 ;  /* 0x000000ffff037224 */ /* 0x000fe200018e0614 */
        /* <DEDUP_REMOVED lines=11> */
.L_x_333:
        /* <DEDUP_REMOVED lines=9> */
.L_x_243:
[----:B-1----:R1:W2:Y:S02]  /*fda0*/  SYNCS.PHASECHK.TRANS64.TRYWAIT P0, [R19+URZ+0x32440], R23 ;  /* 0x03244017130075a7 */ /* 0x0022a4000800017f */
[----:B--2---:R-:W-:Y:S05]  /*fdb0*/  @!P0 NANOSLEEP.SYNCS 0x989680 ;  /* 0x009896800000895d */ /* 0x004fea0003900000 */
[----:B------:R-:W2:Y:S02]  /*fdc0*/  @!P0 SYNCS.PHASECHK.TRANS64 P0, [R19+URZ+0x32440], R23 ;  /* 0x03244017130085a7 */ /* 0x000ea4000800007f */
[----:B--2---:R-:W-:Y:S05]  /*fdd0*/  @!P0 BRA `(.L_x_243) ;  /* 0xfffffffc00f08947 */ /* 0x004fea000383ffff */
[----:B------:R-:W-:Y:S05]  /*fde0*/  BRA `(.L_x_335) ;  /* 0xffffffc400747947 */ /* 0x000fea000383ffff */
.L_x_244:
[----:B------:R-:W-:Y:S01]  /*fdf0*/  BSSY B1, `(.L_x_336) ;  /* 0x0000008000017945 */ /* 0x000fe20003800000 */
[----:B------:R-:W-:Y:S01]  /*fe00*/  IMAD.MOV.U32 R13, RZ, RZ, R24 ;  /* 0x000000ffff0d7224 */ /* 0x000fe200078e0018 */
[----:B------:R-:W-:Y:S01]  /*fe10*/  MOV R15, 0xffffffff ;  /* 0xffffffff000f7802 */ /* 0x000fe20000000f00 */
[----:B------:R-:W-:Y:S02]  /*fe20*/  IMAD.MOV.U32 R12, RZ, RZ, RZ ;  /* 0x000000ffff0c7224 */ /* 0x000fe400078e00ff */
[----:B------:R-:W-:-:S07]  /*fe30*/  IMAD.MOV.U32 R11, RZ, RZ, 0x181f ;  /* 0x0000181fff0b7424 */ /* 0x000fce00078e00ff */
[----:B-1----:R-:W-:Y:S05]  /*fe40*/  WARPSYNC.COLLECTIVE R15, `(.L_x_337) ;  /* 0x000000000f087348 */ /* 0x002fea0003c00000 */
[----:B------:R0:W2:Y:S02]  /*fe50*/  SHFL.IDX P6, R14, R13, R12, R11 ;  /* 0x0000000c0d0e7389 */ /* 0x0000a400000c000b */
[----:B012---:R-:W-:Y:S01]  /*fe60*/  ENDCOLLECTIVE ;  /* 0x000000000000791b */ /* 0x007fe20003800000 */
.L_x_337:
[----:B------:R-:W-:Y:S05]  /*fe70*/  BSYNC B1 ;  /* 0x0000000000017941 */ /* 0x000fea0003800000 */
.L_x_336:
[----:B------:R-:W-:Y:S01]  /*fe80*/  IMAD.MOV.U32 R13, RZ, RZ, R21 ;  /* 0x000000ffff0d7224 */ /* 0x000fe200078e0015 */
[----:B------:R-:W-:Y:S01]  /*fe90*/  LEA R22, R22, UR42, 0x1 ;  /* 0x0000002a16167c11 */ /* 0x000fe2000f8e08ff */
[----:B------:R-:W-:Y:S02]  /*fea0*/  IMAD.MOV.U32 R12, RZ, RZ, RZ ;  /* 0x000000ffff0c7224 */ /* 0x000fe400078e00ff */
[----:B------:R-:W-:Y:S02]  /*feb0*/  IMAD.MOV.U32 R11, RZ, RZ, 0x181f ;  /* 0x0000181fff0b7424 */ /* 0x000fe400078e00ff */
[----:B------:R-:W-:Y:S02]  /*fec0*/  IMAD.MOV.U32 R15, RZ, RZ, -0x1 ;  /* 0xffffffffff0f7424 */ /* 0x000fe400078e00ff */
[----:B------:R-:W-:-:S07]  /*fed0*/  IMAD.MOV.U32 R3, RZ, RZ, R14 ;  /* 0x000000ffff037224 */ /* 0x000fce00078e000e */
[----:B------:R-:W-:Y:S05]  /*fee0*/  WARPSYNC.COLLECTIVE R15, `(.L_x_338) ;  /* 0x000000000f087348 */ /* 0x000fea0003c00000 */
[----:B------:R0:W1:Y:S02]  /*fef0*/  SHFL.IDX P6, R14, R13, R12, R11 ;  /* 0x0000000c0d0e7389 */ /* 0x00006400000c000b */
[----:B01----:R-:W-:Y:S01]  /*ff00*/  ENDCOLLECTIVE ;  /* 0x000000000000791b */ /* 0x003fe20003800000 */
.L_x_338:
[----:B------:R-:W-:Y:S02]  /*ff10*/  IMAD.MOV.U32 R13, RZ, RZ, R24 ;  /* 0x000000ffff0d7224 */ /* 0x000fe400078e0018 */
[----:B------:R-:W-:Y:S01]  /*ff20*/  IMAD.MOV.U32 R12, RZ, RZ, 0x1 ;  /* 0x00000001ff0c7424 */ /* 0x000fe200078e00ff */
[----:B------:R-:W-:-:S13]  /*ff30*/  IADD3 R2, P0, R14, R0, RZ ;  /* 0x000000000e027210 */ /* 0x000fda0007f1e0ff */
[----:B------:R-:W-:Y:S05]  /*ff40*/  WARPSYNC.COLLECTIVE R15, `(.L_x_339) ;  /* 0x000000000f087348 */ /* 0x000fea0003c00000 */
[----:B------:R0:W1:Y:S02]  /*ff50*/  SHFL.IDX P6, R14, R13, R12, R11 ;  /* 0x0000000c0d0e7389 */ /* 0x00006400000c000b */
[----:B01----:R-:W-:Y:S01]  /*ff60*/  ENDCOLLECTIVE ;  /* 0x000000000000791b */ /* 0x003fe20003800000 */
.L_x_339:
[----:B------:R-:W-:-:S05]  /*ff70*/  IADD3.X R3, RZ, R3, RZ, P0, !PT ;  /* 0x00000003ff037210 */ /* 0x000fca00007fe4ff */
        /* <DEDUP_REMOVED lines=9> */
.L_x_340:
[----:B------:R-:W-:Y:S01]  /*10010*/  MOV R13, R24 ;  /* 0x00000018000d7202 */ /* 0x000fe20000000f00 */
[----:B------:R-:W-:Y:S01]  /*10020*/  IMAD.MOV.U32 R12, RZ, RZ, 0x2 ;  /* 0x00000002ff0c7424 */ /* 0x000fe200078e00ff */
[----:B------:R-:W-:-:S13]  /*10030*/  IADD3 R2, P0, R14, R0, RZ ;  /* 0x000000000e027210 */ /* 0x000fda0007f1e0ff */
[----:B------:R-:W-:Y:S05]  /*10040*/  WARPSYNC.COLLECTIVE R15, `(.L_x_341) ;  /* 0x000000000f087348 */ /* 0x000fea0003c00000 */
[----:B------:R0:W1:Y:S02]  /*10050*/  SHFL.IDX P6, R14, R13, R12, R11 ;  /* 0x0000000c0d0e7389 */ /* 0x00006400000c000b */
[----:B01----:R-:W-:Y:S01]  /*10060*/  ENDCOLLECTIVE ;  /* 0x000000000000791b */ /* 0x003fe20003800000 */
.L_x_341:
[----:B------:R-:W-:-:S05]  /*10070*/  IMAD.X R3, RZ, RZ, R6, P0 ;  /* 0x000000ffff037224 */ /* 0x000fca00000e0606 */
[----:B------:R-:W-:Y:S01]  /*10080*/  @!PT LDS RZ, [RZ] ;  /* 0x00000000fffff984 */ /* 0x000fe20000000800 */
[----:B------:R-:W-:Y:S01]  /*10090*/  @!PT LDS RZ, [RZ] ;  /* 0x00000000fffff984 */ /* 0x000fe20000000800 */
[----:B------:R-:W-:Y:S01]  /*100a0*/  @!PT LDS RZ, [RZ] ;  /* 0x00000000fffff984 */ /* 0x000fe20000000800 */
[----:B------:R0:W-:Y:S01]  /*100b0*/  LDGSTS.E.BYPASS.LTC128B.128 [R22+0x1cc00], desc[UR36][R2.64], !P1 ;  /* 0x1cc0000002167fae */ /* 0x0001e2000c901d64 */
[----:B------:R-:W-:Y:S02]  /*100c0*/  IMAD.MOV.U32 R13, RZ, RZ, R21 ;  /* 0x000000ffff0d7224 */ /* 0x000fe400078e0015 */
[----:B0-----:R-:W-:-:S07]  /*100d0*/  IMAD.MOV.U32 R3, RZ, RZ, R14 ;  /* 0x000000ffff037224 */ /* 0x001fce00078e000e */
[----:B------:R-:W-:Y:S05]  /*100e0*/  WARPSYNC.COLLECTIVE R15, `(.L_x_342) ;  /* 0x000000000f087348 */ /* 0x000fea0003c00000 */
[----:B------:R0:W1:Y:S02]  /*100f0*/  SHFL.IDX P6, R14, R13, R12, R11 ;  /* 0x0000000c0d0e7389 */ /* 0x00006400000c000b */
[----:B01----:R-:W-:Y:S01]  /*10100*/  ENDCOLLECTIVE ;  /* 0x000000000000791b */ /* 0x003fe20003800000 */
.L_x_342:
[----:B------:R-:W-:Y:S01]  /*10110*/  IMAD.MOV.U32 R13, RZ, RZ, R24 ;  /* 0x000000ffff0d7224 */ /* 0x000fe200078e0018 */
[----:B------:R-:W-:Y:S02]  /*10120*/  MOV R12, 0x3 ;  /* 0x00000003000c7802 */ /* 0x000fe40000000f00 */
[----:B------:R-:W-:-:S13]  /*10130*/  IADD3 R2, P0, R14, R0, RZ ;  /* 0x000000000e027210 */ /* 0x000fda0007f1e0ff */
[----:B------:R-:W-:Y:S05]  /*10140*/  WARPSYNC.COLLECTIVE R15, `(.L_x_343) ;  /* 0x000000000f087348 */ /* 0x000fea0003c00000 */
[----:B------:R0:W1:Y:S02]  /*10150*/  SHFL.IDX P6, R14, R13, R12, R11 ;  /* 0x0000000c0d0e7389 */ /* 0x00006400000c000b */
[----:B01----:R-:W-:Y:S01]  /*10160*/  ENDCOLLECTIVE ;  /* 0x000000000000791b */ /* 0x003fe20003800000 */
.L_x_343:
        /* <DEDUP_REMOVED lines=10> */
.L_x_344:
[----:B------:R-:W-:Y:S02]  /*10210*/  IMAD.MOV.U32 R13, RZ, RZ, R24 ;  /* 0x000000ffff0d7224 */ /* 0x000fe400078e0018 */
[----:B------:R-:W-:Y:S01]  /*10220*/  IMAD.MOV.U32 R12, RZ, RZ, 0x4 ;  /* 0x00000004ff0c7424 */ /* 0x000fe200078e00ff */
[----:B------:R-:W-:-:S13]  /*10230*/  IADD3 R2, P0, R14, R0, RZ ;  /* 0x000000000e027210 */ /* 0x000fda0007f1e0ff */
[----:B------:R-:W-:Y:S05]  /*10240*/  WARPSYNC.COLLECTIVE R15, `(.L_x_345) ;  /* 0x000000000f087348 */ /* 0x000fea0003c00000 */
[----:B------:R0:W1:Y:S02]  /*10250*/  SHFL.IDX P6, R14, R13, R12, R11 ;  /* 0x0000000c0d0e7389 */ /* 0x00006400000c000b */
[----:B01----:R-:W-:Y:S01]  /*10260*/  ENDCOLLECTIVE ;  /* 0x000000000000791b */ /* 0x003fe20003800000 */
.L_x_345:
[----:B------:R-:W-:-:S05]  /*10270*/  IMAD.X R3, RZ, RZ, R3, P0 ;  /* 0x000000ffff037224 */ /* 0x000fca00000e0603 */
[----:B------:R-:W-:Y:S01]  /*10280*/  @!PT LDS RZ, [RZ] ;  /* 0x00000000fffff984 */ /* 0x000fe20000000800 */
[----:B------:R-:W-:Y:S01]  /*10290*/  @!PT LDS RZ, [RZ] ;  /* 0x00000000fffff984 */ /* 0x000fe20000000800 */
[----:B------:R-:W-:Y:S01]  /*102a0*/  @!PT LDS RZ, [RZ] ;  /* 0x00000000fffff984 */ /* 0x000fe20000000800 */
[----:B------:R0:W-:Y:S01]  /*102b0*/  LDGSTS.E.BYPASS.LTC128B.128 [R22+0x1dc00], desc[UR36][R2.64], !P1 ;  /* 0x1dc0000002167fae */ /* 0x0001e2000c901d64 */
[----:B------:R-:W-:Y:S01]  /*102c0*/  IMAD.MOV.U32 R13, RZ, RZ, R21 ;  /* 0x000000ffff0d7224 */ /* 0x000fe200078e0015 */
[----:B0-----:R-:W-:-:S07]  /*102d0*/  MOV R3, R14 ;  /* 0x0000000e00037202 */ /* 0x001fce0000000f00 */
[----:B------:R-:W-:Y:S05]  /*102e0*/  WARPSYNC.COLLECTIVE R15, `(.L_x_346) ;  /* 0x000000000f087348 */ /* 0x000fea0003c00000 */
[----:B------:R0:W1:Y:S02]  /*102f0*/  SHFL.IDX P6, R14, R13, R12, R11 ;  /* 0x0000000c0d0e7389 */ /* 0x00006400000c000b */
[----:B01----:R-:W-:Y:S01]  /*10300*/  ENDCOLLECTIVE ;  /* 0x000000000000791b */ /* 0x003fe20003800000 */
.L_x_346:
[----:B------:R-:W-:Y:S02]  /*10310*/  IMAD.MOV.U32 R13, RZ, RZ, R24 ;  /* 0x000000ffff0d7224 */ /* 0x000fe400078e0018 */
[----:B------:R-:W-:Y:S01]  /*10320*/  IMAD.MOV.U32 R12, RZ, RZ, 0x5 ;  /* 0x00000005ff0c7424 */ /* 0x000fe200078e00ff */
[----:B------:R-:W-:-:S13]  /*10330*/  IADD3 R2, P0, R14, R0, RZ ;  /* 0x000000000e027210 */ /* 0x000fda0007f1e0ff */
[----:B------:R-:W-:Y:S05]  /*10340*/  WARPSYNC.COLLECTIVE R15, `(.L_x_347) ;  /* 0x000000000f087348 */ /* 0x000fea0003c00000 */
[----:B------:R0:W1:Y:S02]  /*10350*/  SHFL.IDX P6, R14, R13, R12, R11 ;  /* 0x0000000c0d0e7389 */ /* 0x00006400000c000b */
[----:B01----:R-:W-:Y:S01]  /*10360*/  ENDCOLLECTIVE ;  /* 0x000000000000791b */ /* 0x003fe20003800000 */
.L_x_347:
[----:B------:R-:W-:-:S05]  /*10370*/  IMAD.X R3, RZ, RZ, R3, P0 ;  /* 0x000000ffff037224 */ /* 0x000fca00000e0603 */
        /* <DEDUP_REMOVED lines=9> */
.L_x_348:
[----:B------:R-:W-:Y:S05]  /*10410*/  BRA `(.L_x_349) ;  /* 0xffffffc000d07947 */ /* 0x000fea000383ffff */
.L_x_249:
[----:B---3--:R3:W4:Y:S02]  /*10420*/  SYNCS.PHASECHK.TRANS64.TRYWAIT P0, [R19+URZ+0x32460], R23 ;  /* 0x03246017130075a7 */ /* 0x008724000800017f */
[----:B----4-:R-:W-:Y:S05]  /*10430*/  @!P0 NANOSLEEP.SYNCS 0x989680 ;  /* 0x009896800000895d */ /* 0x010fea0003900000 */
[----:B------:R-:W4:Y:S02]  /*10440*/  @!P0 SYNCS.PHASECHK.TRANS64 P0, [R19+URZ+0x32460], R23 ;  /* 0x03246017130085a7 */ /* 0x000f24000800007f */
[----:B----4-:R-:W-:Y:S05]  /*10450*/  @!P0 BRA `(.L_x_249) ;  /* 0xfffffffc00f08947 */ /* 0x010fea000383ffff */
[----:B------:R-:W-:Y:S05]  /*10460*/  BRA `(.L_x_350) ;  /* 0xffffffc4001c7947 */ /* 0x000fea000383ffff */
.L_x_250:
[----:B------:R-:W-:Y:S01]  /*10470*/  BSSY B1, `(.L_x_351) ;  /* 0x0000008000017945 */ /* 0x000fe20003800000 */
[----:B------:R-:W-:Y:S02]  /*10480*/  IMAD.MOV.U32 R13, RZ, RZ, R22 ;  /* 0x000000ffff0d7224 */ /* 0x000fe400078e0016 */
[----:B------:R-:W-:Y:S02]  /*10490*/  IMAD.MOV.U32 R12, RZ, RZ, RZ ;  /* 0x000000ffff0c7224 */ /* 0x000fe400078e00ff */
[----:B------:R-:W-:Y:S02]  /*104a0*/  IMAD.MOV.U32 R11, RZ, RZ, 0x181f ;  /* 0x0000181fff0b7424 */ /* 0x000fe400078e00ff */
[----:B------:R-:W-:-:S07]  /*104b0*/  IMAD.MOV.U32 R15, RZ, RZ, -0x1 ;  /* 0xffffffffff0f7424 */ /* 0x000fce00078e00ff */
[----:B-123--:R-:W-:Y:S05]  /*104c0*/  WARPSYNC.COLLECTIVE R15, `(.L_x_352) ;  /* 0x000000000f087348 */ /* 0x00efea0003c00000 */
[----:B------:R0:W4:Y:S02]  /*104d0*/  SHFL.IDX P6, R14, R13, R12, R11 ;  /* 0x0000000c0d0e7389 */ /* 0x00012400000c000b */
[----:B01234-:R-:W-:Y:S01]  /*104e0*/  ENDCOLLECTIVE ;  /* 0x000000000000791b */ /* 0x01ffe20003800000 */
.L_x_352:
[----:B------:R-:W-:Y:S05]  /*104f0*/  BSYNC B1 ;  /* 0x0000000000017941 */ /* 0x000fea0003800000 */
.L_x_351:
[----:B------:R-:W-:Y:S01]  /*10500*/  MOV R13, R20 ;  /* 0x00000014000d7202 */ /* 0x000fe20000000f00 */
[----:B------:R-:W-:Y:S02]  /*10510*/  IMAD.MOV.U32 R12, RZ, RZ, RZ ;  /* 0x000000ffff0c7224 */ /* 0x000fe400078e00ff */
[----:B------:R-:W-:Y:S02]  /*10520*/  IMAD.MOV.U32 R11, RZ, RZ, 0x181f ;  /* 0x0000181fff0b7424 */ /* 0x000fe400078e00ff */
[----:B------:R-:W-:Y:S02]  /*10530*/  IMAD.MOV.U32 R15, RZ, RZ, -0x1 ;  /* 0xffffffffff0f7424 */ /* 0x000fe400078e00ff */
[----:B------:R-:W-:Y:S02]  /*10540*/  IMAD.MOV.U32 R3, RZ, RZ, R14 ;  /* 0x000000ffff037224 */ /* 0x000fe400078e000e */
[----:B------:R-:W-:-:S07]  /*10550*/  IMAD R21, R17, 0xc000, R31 ;  /* 0x0000c00011157824 */ /* 0x000fce00078e021f */
[----:B------:R-:W-:Y:S05]  /*10560*/  WARPSYNC.COLLECTIVE R15, `(.L_x_353) ;  /* 0x000000000f087348 */ /* 0x000fea0003c00000 */
[----:B------:R0:W1:Y:S02]  /*10570*/  SHFL.IDX P6, R14, R13, R12, R11 ;  /* 0x0000000c0d0e7389 */ /* 0x00006400000c000b */
[----:B01----:R-:W-:Y:S01]  /*10580*/  ENDCOLLECTIVE ;  /* 0x000000000000791b */ /* 0x003fe20003800000 */
.L_x_353:
[----:B------:R-:W-:Y:S02]  /*10590*/  IMAD.MOV.U32 R6, RZ, RZ, RZ ;  /* 0x000000ffff067224 */ /* 0x000fe400078e00ff */
[----:B------:R-:W-:Y:S01]  /*105a0*/  IMAD.MOV.U32 R13, RZ, RZ, R22 ;  /* 0x000000ffff0d7224 */ /* 0x000fe200078e0016 */
[----:B------:R-:W-:Y:S02]  /*105b0*/  MOV R12, 0x1 ;  /* 0x00000001000c7802 */ /* 0x000fe40000000f00 */
[----:B------:R-:W-:-:S13]  /*105c0*/  IADD3 R2, P0, R14, R0, RZ ;  /* 0x000000000e027210 */ /* 0x000fda0007f1e0ff */
[----:B------:R-:W-:Y:S05]  /*105d0*/  WARPSYNC.COLLECTIVE R15, `(.L_x_354) ;  /* 0x000000000f087348 */ /* 0x000fea0003c00000 */
[----:B------:R0:W1:Y:S02]  /*105e0*/  SHFL.IDX P6, R14, R13, R12, R11 ;  /* 0x0000000c0d0e7389 */ /* 0x00006400000c000b */
[----:B01----:R-:W-:Y:S01]  /*105f0*/  ENDCOLLECTIVE ;  /* 0x000000000000791b */ /* 0x003fe20003800000 */
.L_x_354:
        /* <DEDUP_REMOVED lines=13> */
.L_x_355:
[----:B------:R-:W-:Y:S02]  /*106d0*/  IMAD.MOV.U32 R13, RZ, RZ, R22 ;  /* 0x000000ffff0d7224 */ /* 0x000fe400078e0016 */
[----:B------:R-:W-:Y:S01]  /*106e0*/  IMAD.MOV.U32 R12, RZ, RZ, 0x2 ;  /* 0x00000002ff0c7424 */ /* 0x000fe200078e00ff */
[----:B------:R-:W-:-:S13]  /*106f0*/  IADD3 R2, P0, R14, R0, RZ ;  /* 0x000000000e027210 */ /* 0x000fda0007f1e0ff */
[----:B------:R-:W-:Y:S05]  /*10700*/  WARPSYNC.COLLECTIVE R15, `(.L_x_356) ;  /* 0x000000000f087348 */ /* 0x000fea0003c00000 */
[----:B------:R0:W1:Y:S02]  /*10710*/  SHFL.IDX P6, R14, R13, R12, R11 ;  /* 0x0000000c0d0e7389 */ /* 0x00006400000c000b */
[----:B01----:R-:W-:Y:S01]  /*10720*/  ENDCOLLECTIVE ;  /* 0x000000000000791b */ /* 0x003fe20003800000 */
.L_x_356:
[----:B------:R-:W-:-:S05]  /*10730*/  IMAD.X R3, RZ, RZ, R4, P0 ;  /* 0x000000ffff037224 */ /* 0x000fca00000e0604 */
[----:B------:R-:W-:Y:S01]  /*10740*/  @!PT LDS RZ, [RZ] ;  /* 0x00000000fffff984 */ /* 0x000fe20000000800 */
[----:B------:R-:W-:Y:S01]  /*10750*/  @!PT LDS RZ, [RZ] ;  /* 0x00000000fffff984 */ /* 0x000fe20000000800 */
[----:B------:R-:W-:Y:S01]  /*10760*/  @!PT LDS RZ, [RZ] ;  /* 0x00000000fffff984 */ /* 0x000fe20000000800 */
[----:B------:R0:W-:Y:S04]  /*10770*/  LDGSTS.E.BYPASS.LTC128B.128 [R21+0x800], desc[UR36][R2.64], !P4 ;  /* 0x0080000002157fae */ /* 0x0001e8000e101d64 */
[----:B------:R0:W-:Y:S01]  /*10780*/  LDGSTS.E.BYPASS.LTC128B.128 [R21+0x3800], desc[UR36][R2.64+0x80], !P3 ;  /* 0x0380008002157fae */ /* 0x0001e2000d901d64 */
[----:B------:R-:W-:-:S03]  /*10790*/  IMAD.MOV.U32 R13, RZ, RZ, R20 ;  /* 0x000000ffff0d7224 */ /* 0x000fc600078e0014 */
[----:B------:R0:W-:Y:S04]  /*107a0*/  LDGSTS.E.BYPASS.LTC128B.128 [R21+0x6800], desc[UR36][R2.64+0x100], !P2 ;  /* 0x0680010002157fae */ /* 0x0001e8000d101d64 */
[----:B------:R0:W-:Y:S01]  /*107b0*/  LDGSTS.E.BYPASS.LTC128B.128 [R21+0x9800], desc[UR36][R2.64+0x180], !P1 ;  /* 0x0980018002157fae */ /* 0x0001e2000c901d64 */
[----:B------:R-:W-:-:S07]  /*107c0*/  MOV R4, R14 ;  /* 0x0000000e00047202 */ /* 0x000fce0000000f00 */
[----:B0-----:R-:W-:Y:S05]  /*107d0*/  WARPSYNC.COLLECTIVE R15, `(.L_x_357) ;  /* 0x000000000f087348 */ /* 0x001fea0003c00000 */
[----:B------:R1:W2:Y:S02]  /*107e0*/  SHFL.IDX P6, R14, R13, R12, R11 ;  /* 0x0000000c0d0e7389 */ /* 0x0002a400000c000b */
[----:B012---:R-:W-:Y:S01]  /*107f0*/  ENDCOLLECTIVE ;  /* 0x000000000000791b */ /* 0x007fe20003800000 */
.L_x_357:
[----:B------:R-:W-:Y:S02]  /*10800*/  IMAD.MOV.U32 R13, RZ, RZ, R22 ;  /* 0x000000ffff0d7224 */ /* 0x000fe400078e0016 */
[----:B------:R-:W-:Y:S01]  /*10810*/  IMAD.MOV.U32 R12, RZ, RZ, 0x3 ;  /* 0x00000003ff0c7424 */ /* 0x000fe200078e00ff */
[----:B------:R-:W-:-:S13]  /*10820*/  IADD3 R2, P0, R14, R0, RZ ;  /* 0x000000000e027210 */ /* 0x000fda0007f1e0ff */
[----:B------:R-:W-:Y:S05]  /*10830*/  WARPSYNC.COLLECTIVE R15, `(.L_x_358) ;  /* 0x000000000f087348 */ /* 0x000fea0003c00000 */
[----:B------:R0:W1:Y:S02]  /*10840*/  SHFL.IDX P6, R14, R13, R12, R11 ;  /* 0x0000000c0d0e7389 */ /* 0x00006400000c000b */
[----:B01----:R-:W-:Y:S01]  /*10850*/  ENDCOLLECTIVE ;  /* 0x000000000000791b */ /* 0x003fe20003800000 */
.L_x_358:
[----:B------:R-:W-:-:S05]  /*10860*/  IMAD.X R3, RZ, RZ, R4, P0 ;  /* 0x000000ffff037224 */ /* 0x000fca00000e0604 */
[----:B------:R-:W-:Y:S01]  /*10870*/  @!PT LDS RZ, [RZ] ;  /* 0x00000000fffff984 */ /* 0x000fe20000000800 */
[----:B------:R-:W-:Y:S01]  /*10880*/  @!PT LDS RZ, [RZ] ;  /* 0x00000000fffff984 */ /* 0x000fe20000000800 */
[----:B------:R-:W-:Y:S01]  /*10890*/  @!PT LDS RZ, [RZ] ;  /* 0x00000000fffff984 */ /* 0x000fe20000000800 */
[----:B------:R0:W-:Y:S04]  /*108a0*/  LDGSTS.E.BYPASS.LTC128B.128 [R21+0x1000], desc[UR36][R2.64], !P4 ;  /* 0x0100000002157fae */ /* 0x0001e8000e101d64 */
[----:B------:R0:W-:Y:S01]  /*108b0*/  LDGSTS.E.BYPASS.LTC128B.128 [R21+0x4000], desc[UR36][R2.64+0x80], !P3 ;  /* 0x0400008002157fae */ /* 0x0001e2000d901d64 */
[----:B------:R-:W-:-:S03]  /*108c0*/  MOV R13, R20 ;  /* 0x00000014000d7202 */ /* 0x000fc60000000f00 */
[----:B------:R0:W-:Y:S04]  /*108d0*/  LDGSTS.E.BYPASS.LTC128B.128 [R21+0x7000], desc[UR36][R2.64+0x100], !P2 ;  /* 0x0700010002157fae */ /* 0x0001e8000d101d64 */
[----:B------:R0:W-:Y:S01]  /*108e0*/  LDGSTS.E.BYPASS.LTC128B.128 [R21+0xa000], desc[UR36][R2.64+0x180], !P1 ;  /* 0x0a00018002157fae */ /* 0x0001e2000c901d64 */
[----:B------:R-:W-:-:S07]  /*108f0*/  IMAD.MOV.U32 R5, RZ, RZ, R14 ;  /* 0x000000ffff057224 */ /* 0x000fce00078e000e */
[----:B0-----:R-:W-:Y:S05]  /*10900*/  WARPSYNC.COLLECTIVE R15, `(.L_x_359) ;  /* 0x000000000f087348 */ /* 0x001fea0003c00000 */
[----:B------:R1:W2:Y:S02]  /*10910*/  SHFL.IDX P6, R14, R13, R12, R11 ;  /* 0x0000000c0d0e7389 */ /* 0x0002a400000c000b */
[----:B012---:R-:W-:Y:S01]  /*10920*/  ENDCOLLECTIVE ;  /* 0x000000000000791b */ /* 0x007fe20003800000 */
.L_x_359:
[----:B------:R-:W-:Y:S02]  /*10930*/  IMAD.MOV.U32 R13, RZ, RZ, R22 ;  /* 0x000000ffff0d7224 */ /* 0x000fe400078e0016 */
[----:B------:R-:W-:Y:S01]  /*10940*/  IMAD.MOV.U32 R12, RZ, RZ, 0x4 ;  /* 0x00000004ff0c7424 */ /* 0x000fe200078e00ff */
[----:B------:R-:W-:-:S13]  /*10950*/  IADD3 R2, P0, R14, R0, RZ ;  /* 0x000000000e027210 */ /* 0x000fda0007f1e0ff */
[----:B------:R-:W-:Y:S05]  /*10960*/  WARPSYNC.COLLECTIVE R15, `(.L_x_360) ;  /* 0x000000000f087348 */ /* 0x000fea0003c00000 */
[----:B------:R0:W1:Y:S02]  /*10970*/  SHFL.IDX P6, R14, R13, R12, R11 ;  /* 0x0000000c0d0e7389 */ /* 0x00006400000c000b */
[----:B01----:R-:W-:Y:S01]  /*10980*/  ENDCOLLECTIVE ;  /* 0x000000000000791b */ /* 0x003fe20003800000 */
.L_x_360:
        /* <DEDUP_REMOVED lines=13> */
.L_x_361:
[----:B------:R-:W-:Y:S02]  /*10a60*/  IMAD.MOV.U32 R13, RZ, RZ, R22 ;  /* 0x000000ffff0d7224 */ /* 0x000fe400078e0016 */
[----:B------:R-:W-:Y:S01]  /*10a70*/  IMAD.MOV.U32 R12, RZ, RZ, 0x5 ;  /* 0x00000005ff0c7424 */ /* 0x000fe200078e00ff */
[----:B------:R-:W-:-:S13]  /*10a80*/  IADD3 R2, P0, R14, R0, RZ ;  /* 0x000000000e027210 */ /* 0x000fda0007f1e0ff */
[----:B------:R-:W-:Y:S05]  /*10a90*/  WARPSYNC.COLLECTIVE R15, `(.L_x_362) ;  /* 0x000000000f087348 */ /* 0x000fea0003c00000 */
[----:B------:R0:W1:Y:S02]  /*10aa0*/  SHFL.IDX P6, R14, R13, R12, R11 ;  /* 0x0000000c0d0e7389 */ /* 0x00006400000c000b */
[----:B01----:R-:W-:Y:S01]  /*10ab0*/  ENDCOLLECTIVE ;  /* 0x000000000000791b */ /* 0x003fe20003800000 */
.L_x_362:
[----:B------:R-:W-:-:S05]  /*10ac0*/  IADD3.X R3, RZ, R23, RZ, P0, !PT ;  /* 0x00000017ff037210 */ /* 0x000fca00007fe4ff */
        /* <DEDUP_REMOVED lines=12> */
.L_x_363:
[----:B------:R-:W-:Y:S05]  /*10b90*/  BRA `(.L_x_364) ;  /* 0xffffffc0006c7947 */ /* 0x000fea000383ffff */
.L_x_255:
[----:B0-----:R0:W1:Y:S02]  /*10ba0*/  SYNCS.PHASECHK.TRANS64.TRYWAIT P0, [R4+URZ+0x32420], R6 ;  /* 0x03242006040075a7 */ /* 0x001064000800017f */
[----:B-1----:R-:W-:Y:S05]  /*10bb0*/  @!P0 NANOSLEEP.SYNCS 0x989680 ;  /* 0x009896800000895d */ /* 0x002fea0003900000 */
[----:B------:R-:W1:Y:S02]  /*10bc0*/  @!P0 SYNCS.PHASECHK.TRANS64 P0, [R4+URZ+0x32420], R6 ;  /* 0x03242006040085a7 */ /* 0x000e64000800007f */
[----:B-1----:R-:W-:Y:S05]  /*10bd0*/  @!P0 BRA `(.L_x_255) ;  /* 0xfffffffc00f08947 */ /* 0x002fea000383ffff */
[----:B------:R-:W-:Y:S05]  /*10be0*/  BRA `(.L_x_365) ;  /* 0xffffffc000f47947 */ /* 0x000fea000383ffff */
.L_x_256:
[----:B------:R-:W1:Y:S01]  /*10bf0*/  S2R R0, SR_TID.X ;  /* 0x0000000000007919 */ /* 0x000e620000002100 */
[----:B------:R-:W-:Y:S01]  /*10c00*/  BSSY B0, `(.L_x_366) ;  /* 0x000000a000007945 */ /* 0x000fe20003800000 */
[----:B------:R-:W-:Y:S02]  /*10c10*/  IMAD.MOV.U32 R12, RZ, RZ, RZ ;  /* 0x000000ffff0c7224 */ /* 0x000fe400078e00ff */
[----:B------:R-:W-:Y:S02]  /*10c20*/  IMAD.MOV.U32 R11, RZ, RZ, 0x1f ;  /* 0x0000001fff0b7424 */ /* 0x000fe400078e00ff */
[----:B------:R-:W-:Y:S01]  /*10c30*/  IMAD.MOV.U32 R15, RZ, RZ, -0x1 ;  /* 0xffffffffff0f7424 */ /* 0x000fe200078e00ff */
[----:B-1----:R-:W-:-:S04]  /*10c40*/  SHF.R.U32.HI R0, RZ, 0x5, R0 ;  /* 0x00000005ff007819 */ /* 0x002fc80000011600 */
[----:B------:R-:W-:-:S04]  /*10c50*/  LOP3.LUT R0, R0, 0x3, RZ, 0xc0, !PT ;  /* 0x0000000300007812 */ /* 0x000fc800078ec0ff */
[----:B------:R-:W-:-:S07]  /*10c60*/  MOV R13, R0 ;  /* 0x00000000000d7202 */ /* 0x000fce0000000f00 */
[----:B0-2--5:R-:W-:Y:S05]  /*10c70*/  WARPSYNC.COLLECTIVE R15, `(.L_x_367) ;  /* 0x000000000f087348 */ /* 0x025fea0003c00000 */
[----:B------:R1:W3:Y:S02]  /*10c80*/  SHFL.IDX P6, R14, R13, R12, R11 ;  /* 0x0000000c0d0e7389 */ /* 0x0002e400000c000b */
[----:B0123-5:R-:W-:Y:S01]  /*10c90*/  ENDCOLLECTIVE ;  /* 0x000000000000791b */ /* 0x02ffe20003800000 */
.L_x_367:
[----:B------:R-:W-:Y:S05]  /*10ca0*/  BSYNC B0 ;  /* 0x0000000000007941 */ /* 0x000fea0003800000 */
.L_x_366:
[----:B------:R-:W-:Y:S05]  /*10cb0*/  BRA `(.L_x_368) ;  /* 0xffffffc000dc7947 */ /* 0x000fea000383ffff */
.L_x_257:
[----:B------:R-:W-:Y:S01]  /*10cc0*/  BSSY B0, `(.L_x_369) ;  /* 0x0000006000007945 */ /* 0x000fe20003800000 */
[----:B------:R-:W-:-:S07]  /*10cd0*/  IMAD.MOV.U32 R15, RZ, RZ, -0x1 ;  /* 0xffffffffff0f7424 */ /* 0x000fce00078e00ff */
[----:B012--5:R-:W-:Y:S05]  /*10ce0*/  WARPSYNC.COLLECTIVE R15, `(.L_x_370) ;  /* 0x000000000f0c7348 */ /* 0x027fea0003c00000 */
[----:B------:R-:W-:Y:S02]  /*10cf0*/  ELECT P6, UR62, PT ;  /* 0x00000000003e782f */ /* 0x000fe400038c0000 */
[----:B------:R-:W-:Y:S01]  /*10d00*/  MOV R14, UR62 ;  /* 0x0000003e000e7c02 */ /* 0x000fe20008000f00 */
[----:B012--5:R-:W-:Y:S10]  /*10d10*/  ENDCOLLECTIVE ;  /* 0x000000000000791b */ /* 0x027ff40003800000 */
.L_x_370:
[----:B------:R-:W-:Y:S05]  /*10d20*/  BSYNC B0 ;  /* 0x0000000000007941 */ /* 0x000fea0003800000 */
.L_x_369:
[----:B------:R-:W-:Y:S05]  /*10d30*/  BRA `(.L_x_371) ;  /* 0xffffffc000d07947 */ /* 0x000fea000383ffff */
.L_x_259:
[----:B-1----:R1:W3:Y:S02]  /*10d40*/  SYNCS.PHASECHK.TRANS64.TRYWAIT P1, [R5+URZ+0x32440], R0 ;  /* 0x03244000050075a7 */ /* 0x0022e4000802017f */
[----:B---3--:R-:W-:Y:S05]  /*10d50*/  @!P1 NANOSLEEP.SYNCS 0x989680 ;  /* 0x009896800000995d */ /* 0x008fea0003900000 */
[----:B------:R-:W3:Y:S02]  /*10d60*/  @!P1 SYNCS.PHASECHK.TRANS64 P1, [R5+URZ+0x32440], R0 ;  /* 0x03244000050095a7 */ /* 0x000ee4000802007f */
[----:B---3--:R-:W-:Y:S05]  /*10d70*/  @!P1 BRA `(.L_x_259) ;  /* 0xfffffffc00f09947 */ /* 0x008fea000383ffff */
[----:B------:R-:W-:Y:S05]  /*10d80*/  BRA `(.L_x_372) ;  /* 0xffffffc000f87947 */ /* 0x000fea000383ffff */
.L_x_261:
[----:B---3--:R3:W4:Y:S02]  /*10d90*/  SYNCS.PHASECHK.TRANS64.TRYWAIT P1, [R17+URZ+0x32440], R2 ;  /* 0x03244002110075a7 */ /* 0x008724000802017f */
[----:B----4-:R-:W-:Y:S05]  /*10da0*/  @!P1 NANOSLEEP.SYNCS 0x989680 ;  /* 0x009896800000995d */ /* 0x010fea0003900000 */
[----:B------:R-:W4:Y:S02]  /*10db0*/  @!P1 SYNCS.PHASECHK.TRANS64 P1, [R17+URZ+0x32440], R2 ;  /* 0x03244002110095a7 */ /* 0x000f24000802007f */
[----:B----4-:R-:W-:Y:S05]  /*10dc0*/  @!P1 BRA `(.L_x_261) ;  /* 0xfffffffc00f09947 */ /* 0x010fea000383ffff */
[----:B------:R-:W-:Y:S05]  /*10dd0*/  BRA `(.L_x_373) ;  /* 0xffffffc400047947 */ /* 0x000fea000383ffff */
.L_x_263:
[----:B----4-:R4:W0:Y:S02]  /*10de0*/  SYNCS.PHASECHK.TRANS64.TRYWAIT P1, [R5+URZ+0x32460], R0 ;  /* 0x03246000050075a7 */ /* 0x010824000802017f */
[----:B0-----:R-:W-:Y:S05]  /*10df0*/  @!P1 NANOSLEEP.SYNCS 0x989680 ;  /* 0x009896800000995d */ /* 0x001fea0003900000 */
[----:B------:R-:W0:Y:S02]  /*10e00*/  @!P1 SYNCS.PHASECHK.TRANS64 P1, [R5+URZ+0x32460], R0 ;  /* 0x03246000050095a7 */ /* 0x000e24000802007f */
[----:B0-----:R-:W-:Y:S05]  /*10e10*/  @!P1 BRA `(.L_x_263) ;  /* 0xfffffffc00f09947 */ /* 0x001fea000383ffff */
[----:B------:R-:W-:Y:S05]  /*10e20*/  BRA `(.L_x_374) ;  /* 0xffffffc400007947 */ /* 0x000fea000383ffff */
.L_x_375:
        /* <DEDUP_REMOVED lines=13> */
.L_x_6557:


//--------------------- .text._ZN7cutlass13device_kernelIN5flash11enable_sm90INS1_16FlashAttnFwdSm90INS1_25CollectiveMainloopFwdSm90ILi2EN4cute5tupleIJNS5_1CILi1EEES8_S8_EEENS6_IJNS7_ILi128EEENS7_ILi96EEENS7_ILi64EEEEEELi256ENS_10bfloat16_tEfNS_4arch4Sm90ELb0ELb0ELb0ELb1ELb1ELb0ELb0ELb1ELb0ELb1ELb1ELb0EEENS1_21CollectiveEpilogueFwdINS6_IJSA_NS7_ILi256EEESB_EEES9_SE_SG_Li256ELb1ELb1ELb1ELb0EEENS1_36VarlenDynamicPersistentTileSchedulerILi128ELi96ELi256ELi128ELb1ELb1ELb1ELb0ELb1ELb1EEEEEEEEEvNT_6ParamsE --------------------------
	.section	.text._ZN7cutlass13device_kernelIN5flash11enable_sm90INS1_16FlashAttnFwdSm90INS1_25CollectiveMainloopFwdSm90ILi2EN4cute5tupleIJNS5_1CILi1EEES8_S8_EEENS6_IJNS7_ILi128EEENS7_ILi96EEENS7_ILi64EEEEEELi256ENS_10bfloat16_tEfNS_4arch4Sm90ELb0ELb0ELb0ELb1ELb1ELb0ELb0ELb1ELb0ELb1ELb1ELb0EEENS1_21CollectiveEpilogueFwdINS6_IJSA_NS7_ILi256EEESB_EEES9_SE_SG_Li256ELb1ELb1ELb1ELb0EEENS1_36VarlenDynamicPersistentTileSchedulerILi128ELi96ELi256ELi128ELb1ELb1ELb1ELb0ELb1ELb1EEEEEEEEEvNT_6ParamsE,"ax",@progbits
	.align	128
.text._ZN7cutlass13device_kernelIN5flash11enable_sm90INS1_16FlashAttnFwdSm90INS1_25CollectiveMainloopFwdSm90ILi2EN4cute5tupleIJNS5_1CILi1EEES8_S8_EEENS6_IJNS7_ILi128EEENS7_ILi96EEENS7_ILi64EEEEEELi256ENS_10bfloat16_tEfNS_4arch4Sm90ELb0ELb0ELb0ELb1ELb1ELb0ELb0ELb1ELb0ELb1ELb1ELb0EEENS1_21CollectiveEpilogueFwdINS6_IJSA_NS7_ILi256EEESB_EEES9_SE_SG_Li256ELb1ELb1ELb1ELb0EEENS1_36VarlenDynamicPersistentTileSchedulerILi128ELi96ELi256ELi128ELb1ELb1ELb1ELb0ELb1ELb1EEEEEEEEEvNT_6ParamsE:
        .type           _ZN7cutlass13device_kernelIN5flash11enable_sm90INS1_16FlashAttnFwdSm90INS1_25CollectiveMainloopFwdSm90ILi2EN4cute5tupleIJNS5_1CILi1EEES8_S8_EEENS6_IJNS7_ILi128EEENS7_ILi96EEENS7_ILi64EEEEEELi256ENS_10bfloat16_tEfNS_4arch4Sm90ELb0ELb0ELb0ELb1ELb1ELb0ELb0ELb1ELb0ELb1ELb1ELb0EEENS1_21CollectiveEpilogueFwdINS6_IJSA_NS7_ILi256EEESB_EEES9_SE_SG_Li256ELb1ELb1ELb1ELb0EEENS1_36VarlenDynamicPersistentTileSchedulerILi128ELi96ELi256ELi128ELb1ELb1ELb1ELb0ELb1ELb1EEEEEEEEEvNT_6ParamsE,@function
        .size           _ZN7cutlass13device_kernelIN5flash11enable_sm90INS1_16FlashAttnFwdSm90INS1_25CollectiveMainloopFwdSm90ILi2EN4cute5tupleIJNS5_1CILi1EEES8_S8_EEENS6_IJNS7_ILi128EEENS7_ILi96EEENS7_ILi64EEEEEELi256ENS_10bfloat16_tEfNS_4arch4Sm90ELb0ELb0ELb0ELb1ELb1ELb0ELb0ELb1ELb0ELb1ELb1ELb0EEENS1_21CollectiveEpilogueFwdINS6_IJSA_NS7_ILi256EEESB_EEES9_SE_SG_Li256ELb1ELb1ELb1ELb0EEENS1_36VarlenDynamicPersistentTileSchedulerILi128ELi96ELi256ELi128ELb1ELb1ELb1ELb0ELb1ELb1EEEEEEEEEvNT_6ParamsE,(.L_x_6558 - _ZN7cutlass13device_kernelIN5flash11enable_sm90INS1_16FlashAttnFwdSm90INS1_25CollectiveMainloopFwdSm90ILi2EN4cute5tupleIJNS5_1CILi1EEES8_S8_EEENS6_IJNS7_ILi128EEENS7_ILi96EEENS7_ILi64EEEEEELi256ENS_10bfloat16_tEfNS_4arch4Sm90ELb0ELb0ELb0ELb1ELb1ELb0ELb0ELb1ELb0ELb1ELb1ELb0EEENS1_21CollectiveEpilogueFwdINS6_IJSA_NS7_ILi256EEESB_EEES9_SE_SG_Li256ELb1ELb1ELb1ELb0EEENS1_36VarlenDynamicPersistentTileSchedulerILi128ELi96ELi256ELi128ELb1ELb1ELb1ELb0ELb1ELb1EEEEEEEEEvNT_6ParamsE)
        .other          _ZN7cutlass13device_kernelIN5flash11enable_sm90INS1_16FlashAttnFwdSm90INS1_25CollectiveMainloopFwdSm90ILi2EN4cute5tupleIJNS5_1CILi1EEES8_S8_EEENS6_IJNS7_ILi128EEENS7_ILi96EEENS7_ILi64EEEEEELi256ENS_10bfloat16_tEfNS_4arch4Sm90ELb0ELb0ELb0ELb1ELb1ELb0ELb0ELb1ELb0ELb1ELb1ELb0EEENS1_21CollectiveEpilogueFwdINS6_IJSA_NS7_ILi256EEESB_EEES9_SE_SG_Li256ELb1ELb1ELb1ELb0EEENS1_36VarlenDynamicPersistentTileSchedulerILi128ELi96ELi256ELi128ELb1ELb1ELb1ELb0ELb1ELb1EEEEEEEEEvNT_6ParamsE,@"STO_CUDA_ENTRY STV_DEFAULT"
_ZN7cutlass13device_kernelIN5flash11enable_sm90INS1_16FlashAttnFwdSm90INS1_25CollectiveMainloopFwdSm90ILi2EN4cute5tupleIJNS5_1CILi1EEES8_S8_EEENS6_IJNS7_ILi128EEENS7_ILi96EEENS7_ILi64EEEEEELi256ENS_10bfloat16_tEfNS_4arch4Sm90ELb0ELb0ELb0ELb1ELb1ELb0ELb0ELb1ELb0ELb1ELb1ELb0EEENS1_21CollectiveEpilogueFwdINS6_IJSA_NS7_ILi256EEESB_EEES9_SE_SG_Li256ELb1ELb1ELb1ELb0EEENS1_36VarlenDynamicPersistentTileSchedulerILi128ELi96ELi256ELi128ELb1ELb1ELb1ELb0ELb1ELb1EEEEEEEEEvNT_6ParamsE:
        /* <DEDUP_REMOVED lines=13> */
[----:B------:R-:W-:-:S04]  /*00d0*/  VOTEU.ALL UP1, P0 ;  /* 0x00000000003f7886 */ /* 0x000fc80000020000 */
        /* <DEDUP_REMOVED lines=10> */
[----:B------:R0:W2:Y:S06]  /*0180*/  @!UP0 SYNCS.EXCH.64 URZ, [UR8+0x22800], UR4 ;  /* 0x02280004083f85b2 */ /* 0x0000ac0008000100 */
[----:B------:R0:W3:Y:S02]  /*0190*/  @!UP1 SYNCS.EXCH.64 URZ, [UR8+0x22820], UR6 ;  /* 0x02282006083f95b2 */ /* 0x0000e40008000100 */
        /* <DEDUP_REMOVED lines=15> */
[----:B------:R0:W4:Y:S01]  /*0290*/  SYNCS.EXCH.64 URZ, [UR8+0x22840], UR6 ;  /* 0x02284006083f75b2 */ /* 0x0001220008000100 */
[----:B------:R0:W0:Y:S01]  /*02a0*/  SYNCS.EXCH.64 URZ, [UR8+0x22838], UR4 ;  /* 0x02283804083f75b2 */ /* 0x0000220008000100 */
[----:B------:R0:W0:Y:S01]  /*02b0*/  SYNCS.EXCH.64 URZ, [UR8+0x22848], UR6 ;  /* 0x02284806083f75b2 */ /* 0x0000220008000100 */
[----:B------:R-:W-:Y:S01]  /*02c0*/  NOP ;  /* 0x0000000000007918 */ /* 0x000fe20000000000 */
.L_x_376:
        /* <DEDUP_REMOVED lines=22> */
.L_x_377:
        /* <DEDUP_REMOVED lines=18> */
.L_x_378:
        /* <DEDUP_REMOVED lines=22> */
.L_x_379:
        /* <DEDUP_REMOVED lines=23> */
.L_x_380:
[----:B------:R-:W-:Y:S01]  /*0820*/  UISETP.NE.AND UP0, UPT, UR9, URZ, UPT ;  /* 0x0000003f0900728c */ /* 0x000fe2000bf05270 */
[----:B------:R-:W-:Y:S01]  /*0830*/  NOP ;  /* 0x0000000000007918 */ /* 0x000fe20000000000 */
[----:B------:R-:W-:Y:S01]  /*0840*/  UMOV UR38, 0x1 ;  /* 0x0000000100267882 */ /* 0x000fe20000000000 */
[----:B------:R-:W-:Y:S01]  /*0850*/  ULDC.64 UR50, c[0x0][0x208] ;  /* 0x0000820000327ab9 */ /* 0x000fe20000000a00 */
[----:B------:R-:W-:Y:S01]  /*0860*/  USEL UR38, UR38, 0x2, !UP0 ;  /* 0x0000000226267887 */ /* 0x000fe2000c000000 */
[----:B01234-:R-:W-:Y:S01]  /*0870*/  BAR.SYNC.DEFER_BLOCKING 0x0 ;  /* 0x0000000000007b1d */ /* 0x01ffe20000010000 */
[----:B------:R-:W-:-:S13]  /*0880*/  PLOP3.LUT P0, PT, PT, PT, UP0, 0x80, 0x0 ;  /* 0x000000000000781c */ /* 0x000fda0003f0f008 */
[----:B------:R-:W-:Y:S05]  /*0890*/  @!P0 BRA `(.L_x_381) ;  /* 0x000000a000188947 */ /* 0x000fea0003800000 */
.L_x_382:
[----:B------:R-:W-:-:S08]  /*08a0*/  NOP ;  /* 0x0000000000007918 */ /* 0x000fd00000000000 */
[----:B------:R-:W0:Y:S02]  /*08b0*/  USETMAXREG.TRY_ALLOC.CTAPOOL UP0, 0xe8 ;  /* 0x000000e8000079c8 */ /* 0x000e240008000600 */
[----:B0-----:R-:W-:-:S13]  /*08c0*/  PLOP3.LUT P0, PT, PT, PT, UP0, 0x80, 0x0 ;  /* 0x000000000000781c */ /* 0x001fda0003f0f008 */
[----:B------:R-:W-:Y:S05]  /*08d0*/  @!P0 BRA `(.L_x_382) ;  /* 0xfffffffc00f08947 */ /* 0x000fea000383ffff */
[----:B------:R-:W-:Y:S01]  /*08e0*/  SHF.R.U32.HI R2, RZ, 0x7, R0 ;  /* 0x00000007ff027819 */ /* 0x000fe20000011600 */
[----:B------:R-:W0:Y:S08]  /*08f0*/  S2UR UR5, SR_CgaCtaId ;  /* 0x00000000000579c3 */ /* 0x000e300000008800 */
[----:B------:R-:W-:Y:S06]  /*0900*/  BAR.ARV 0x8, 0x180 ;  /* 0x0206000000007b1d */ /* 0x000fec0000002000 */
[----:B------:R-:W-:Y:S01]  /*0910*/  ISETP.NE.AND P0, PT, R2, 0x1, PT ;  /* 0x000000010200780c */ /* 0x000fe20003f05270 */
[----:B------:R-:W-:-:S12]  /*0920*/  UMOV UR4, 0x400 ;  /* 0x0000040000047882 */ /* 0x000fd80000000000 */
[----:B------:R-:W-:Y:S06]  /*0930*/  @!P0 BAR.ARV 0x9, 0x100 ;  /* 0x0244000000008b1d */ /* 0x000fec0000002000 */
[----:B0-----:R-:W-:Y:S02]  /*0940*/  ULEA UR4, UR5, UR4, 0x18 ;  /* 0x0000000405047291 */ /* 0x001fe4000f8ec03f */
[----:B------:R-:W-:Y:S07]  /*0950*/  BAR.SYNC.DEFER_BLOCKING 0x5, 0x180 ;  /* 0x0146000000007b1d */ /* 0x000fee0000010000 */
[----:B------:R-:W0:Y:S01]  /*0960*/  LDS.128 R4, [UR4+0x228d0] ;  /* 0x0228d004ff047984 */ /* 0x000e220008000c00 */
[----:B------:R-:W-:Y:S01]  /*0970*/  ULDC UR4, c[0x0][0xc3c] ;  /* 0x00030f0000047ab9 */ /* 0x000fe20000000800 */
[----:B------:R-:W-:Y:S06]  /*0980*/  BAR.ARV 0x4, 0x180 ;  /* 0x0106000000007b1d */ /* 0x000fec0000002000 */
[----:B0-----:R-:W-:-:S13]  /*0990*/  ISETP.GE.AND P0, PT, R7, UR4, PT ;  /* 0x0000000407007c0c */ /* 0x001fda000bf06270 */
[----:B------:R-:W-:Y:S05]  /*09a0*/  @P0 EXIT ;  /* 0x000000000000094d */ /* 0x000fea0003800000 */
[----:B------:R-:W-:Y:S01]  /*09b0*/  VIADD R0, R0, 0xffffff80 ;  /* 0xffffff8000007836 */ /* 0x000fe20000000000 */
[----:B------:R-:W-:Y:S01]  /*09c0*/  R2UR UR6, R5 ;  /* 0x00000000050672ca */ /* 0x000fe200000e0000 */
[----:B------:R-:W-:Y:S01]  /*09d0*/  ULOP3.LUT UR47, UR38, 0x1, URZ, 0xfc, !UPT ;  /* 0x00000001262f7892 */ /* 0x000fe2000f8efc3f */
[----:B------:R-:W-:Y:S01]  /*09e0*/  R2UR UR5, R6 ;  /* 0x00000000060572ca */ /* 0x000fe200000e0000 */
[----:B------:R-:W-:Y:S01]  /*09f0*/  UMOV UR46, URZ ;  /* 0x0000003f002e7c82 */ /* 0x000fe20008000000 */
[----:B------:R-:W-:Y:S01]  /*0a00*/  SHF.R.S32.HI R3, RZ, 0x1f, R0 ;  /* 0x0000001fff037819 */ /* 0x000fe20000011400 */
[----:B------:R-:W-:Y:S01]  /*0a10*/  UMOV UR36, URZ ;  /* 0x0000003f00247c82 */ /* 0x000fe20008000000 */
[----:B------:R-:W-:Y:S01]  /*0a20*/  R2UR UR7, R7 ;  /* 0x00000000070772ca */ /* 0x000fe200000e0000 */
[----:B------:R-:W-:Y:S01]  /*0a30*/  UMOV UR37, URZ ;  /* 0x0000003f00257c82 */ /* 0x000fe20008000000 */
[CC--:B------:R-:W-:Y:S02]  /*0a40*/  LEA.HI R2, R3.reuse, R0.reuse, RZ, 0x7 ;  /* 0x0000000003027211 */ /* 0x0c0fe400078f38ff */
[----:B------:R-:W-:-:S02]  /*0a50*/  LEA.HI R4, R3, R0, RZ, 0x5 ;  /* 0x0000000003047211 */ /* 0x000fc400078f28ff */
[----:B------:R-:W-:Y:S02]  /*0a60*/  LOP3.LUT R225, R2, 0xffffff80, RZ, 0xc0, !PT ;  /* 0xffffff8002e17812 */ /* 0x000fe400078ec0ff */
[CC--:B------:R-:W-:Y:S01]  /*0a70*/  LEA.HI R5, R3.reuse, R0.reuse, RZ, 0x2 ;  /* 0x0000000003057211 */ /* 0x0c0fe200078f10ff */
[----:B------:R-:W-:Y:S01]  /*0a80*/  IMAD.SHL.U32 R6, R4, 0x20, RZ ;  /* 0x0000002004067824 */ /* 0x000fe200078e00ff */
[----:B------:R-:W-:Y:S01]  /*0a90*/  LEA.HI R3, R3, R0, RZ, 0x4 ;  /* 0x0000000003037211 */ /* 0x000fe200078f20ff */
[C---:B------:R-:W-:Y:S01]  /*0aa0*/  IMAD.IADD R225, R0.reuse, 0x1, -R225 ;  /* 0x0000000100e17824 */ /* 0x040fe200078e0ae1 */
[----:B------:R-:W-:Y:S02]  /*0ab0*/  LOP3.LUT R11, R5, 0xfffffffc, RZ, 0xc0, !PT ;  /* 0xfffffffc050b7812 */ /* 0x000fe400078ec0ff */
[----:B------:R-:W-:Y:S02]  /*0ac0*/  LOP3.LUT R5, R3, 0x3fffff0, RZ, 0xc0, !PT ;  /* 0x03fffff003057812 */ /* 0x000fe400078ec0ff */
[----:B------:R-:W-:Y:S01]  /*0ad0*/  SHF.R.S32.HI R8, RZ, 0x1f, R225 ;  /* 0x0000001fff087819 */ /* 0x000fe200000114e1 */
[C---:B------:R-:W-:Y:S01]  /*0ae0*/  IMAD.IADD R12, R0.reuse, 0x1, -R11 ;  /* 0x00000001000c7824 */ /* 0x040fe200078e0a0b */
[----:B------:R-:W-:Y:S01]  /*0af0*/  SHF.R.S32.HI R4, RZ, 0x4, R3 ;  /* 0x00000004ff047819 */ /* 0x000fe20000011403 */
[----:B------:R-:W-:Y:S01]  /*0b00*/  IMAD.IADD R5, R0, 0x1, -R5 ;  /* 0x0000000100057824 */ /* 0x000fe200078e0a05 */
[----:B------:R-:W-:-:S02]  /*0b10*/  LEA.HI R9, R8, R225, RZ, 0x2 ;  /* 0x000000e108097211 */ /* 0x000fc400078f10ff */
[----:B------:R-:W-:Y:S02]  /*0b20*/  LEA.HI R0, R3, R4, RZ, 0x1 ;  /* 0x0000000403007211 */ /* 0x000fe400078f08ff */
[--C-:B------:R-:W-:Y:S02]  /*0b30*/  SHF.R.S32.HI R10, RZ, 0x2, R9.reuse ;  /* 0x00000002ff0a7819 */ /* 0x100fe40000011409 */
[----:B------:R-:W-:Y:S02]  /*0b40*/  SHF.R.S32.HI R7, RZ, 0x1f, R9 ;  /* 0x0000001fff077819 */ /* 0x000fe40000011409 */
[----:B------:R-:W-:Y:S02]  /*0b50*/  SHF.R.S32.HI R3, RZ, 0x7, R2 ;  /* 0x00000007ff037819 */ /* 0x000fe40000011402 */
[----:B------:R-:W-:Y:S02]  /*0b60*/  LEA.HI R11, R7, R10, RZ, 0x3 ;  /* 0x0000000a070b7211 */ /* 0x000fe400078f18ff */
[----:B------:R-:W-:-:S02]  /*0b70*/  LOP3.LUT R6, R6, 0xfffffc00, RZ, 0xc0, !PT ;  /* 0xfffffc0006067812 */ /* 0x000fc400078ec0ff */
[----:B------:R-:W-:Y:S02]  /*0b80*/  LOP3.LUT R7, R0, 0x1ffffffe, RZ, 0xc0, !PT ;  /* 0x1ffffffe00077812 */ /* 0x000fe400078ec0ff */
[----:B------:R-:W-:Y:S01]  /*0b90*/  LOP3.LUT R11, R11, 0xfffffff8, RZ, 0xc0, !PT ;  /* 0xfffffff80b0b7812 */ /* 0x000fe200078ec0ff */
[----:B------:R-:W-:Y:S01]  /*0ba0*/  IMAD R6, R5, 0x40, R6 ;  /* 0x0000004005067824 */ /* 0x000fe200078e0206 */
[----:B------:R-:W-:Y:S01]  /*0bb0*/  LEA.HI R2, R2, R3, RZ, 0x1 ;  /* 0x0000000302027211 */ /* 0x000fe200078f08ff */
[----:B------:R-:W-:Y:S01]  /*0bc0*/  IMAD.IADD R7, R4, 0x1, -R7 ;  /* 0x0000000104077824 */ /* 0x000fe200078e0a07 */
[----:B------:R-:W-:Y:S01]  /*0bd0*/  LEA.HI R8, R8, R225, RZ, 0x5 ;  /* 0x000000e108087211 */ /* 0x000fe200078f28ff */
[----:B------:R-:W-:Y:S01]  /*0be0*/  IMAD.IADD R11, R10, 0x1, -R11 ;  /* 0x000000010a0b7824 */ /* 0x000fe200078e0a0b */
[----:B------:R-:W-:Y:S02]  /*0bf0*/  LEA.HI R0, R12, R12, RZ, 0x1 ;  /* 0x0000000c0c007211 */ /* 0x000fe400078f08ff */
[----:B------:R-:W-:-:S02]  /*0c00*/  LOP3.LUT R2, R2, 0x3fffffe, RZ, 0xc0, !PT ;  /* 0x03fffffe02027812 */ /* 0x000fc400078ec0ff */
[----:B------:R-:W-:Y:S02]  /*0c10*/  SHF.R.S32.HI R8, RZ, 0x5, R8 ;  /* 0x00000005ff087819 */ /* 0x000fe40000011408 */
[----:B------:R-:W-:Y:S01]  /*0c20*/  LOP3.LUT R5, R0, 0x1ffffffe, RZ, 0xc0, !PT ;  /* 0x1ffffffe00057812 */ /* 0x000fe200078ec0ff */
[----:B------:R-:W-:Y:S01]  /*0c30*/  IMAD R0, R7, 0x8, R6 ;  /* 0x0000000807007824 */ /* 0x000fe200078e0206 */
[----:B------:R-:W-:Y:S01]  /*0c40*/  LOP3.LUT R4, R9, 0x7ffffffc, RZ, 0xc0, !PT ;  /* 0x7ffffffc09047812 */ /* 0x000fe200078ec0ff */
[----:B------:R-:W-:Y:S02]  /*0c50*/  IMAD.IADD R3, R3, 0x1, -R2 ;  /* 0x0000000103037824 */ /* 0x000fe400078e0a02 */
[----:B------:R-:W-:Y:S01]  /*0c60*/  IMAD R8, R8, 0x10, R11 ;  /* 0x0000001008087824 */ /* 0x000fe200078e020b */
[----:B------:R0:W-:Y:S01]  /*0c70*/  STL [R1+0x30], R0 ;  /* 0x0000300001007387 */ /* 0x0001e20000100800 */
[----:B------:R-:W-:Y:S02]  /*0c80*/  IMAD.IADD R5, R12, 0x1, -R5 ;  /* 0x000000010c057824 */ /* 0x000fe400078e0a05 */
[----:B------:R-:W-:-:S04]  /*0c90*/  IMAD.IADD R2, R225, 0x1, -R4 ;  /* 0x00000001e1027824 */ /* 0x000fc800078e0a04 */
[----:B------:R-:W-:Y:S02]  /*0ca0*/  IMAD.SHL.U32 R2, R2, 0x2, RZ ;  /* 0x0000000202027824 */ /* 0x000fe400078e00ff */
[----:B0-----:R-:W-:Y:S02]  /*0cb0*/  IMAD R0, R3, 0x40, R8 ;  /* 0x0000004003007824 */ /* 0x001fe400078e0208 */
[C---:B------:R-:W-:Y:S02]  /*0cc0*/  VIADD R224, R2.reuse, 0x8 ;  /* 0x0000000802e07836 */ /* 0x040fe40000000000 */
[C---:B------:R-:W-:Y:S01]  /*0cd0*/  VIADD R223, R2.reuse, 0x10 ;  /* 0x0000001002df7836 */ /* 0x040fe20000000000 */
[----:B------:R0:W-:Y:S01]  /*0ce0*/  STL [R1+0x28], R0 ;  /* 0x0000280001007387 */ /* 0x0001e20000100800 */
[C---:B------:R-:W-:Y:S01]  /*0cf0*/  VIADD R222, R2.reuse, 0x18 ;  /* 0x0000001802de7836 */ /* 0x040fe20000000000 */
[----:B------:R-:W-:Y:S01]  /*0d00*/  SHF.R.S32.HI R3, RZ, 0x1f, R224 ;  /* 0x0000001fff037819 */ /* 0x000fe200000114e0 */
        /* <DEDUP_REMOVED lines=8> */
[----:B0-----:R-:W-:Y:S01]  /*0d90*/  IMAD R0, R5, 0x8, R0 ;  /* 0x0000000805007824 */ /* 0x001fe200078e0200 */
[----:B------:R-:W-:Y:S01]  /*0da0*/  SHF.R.S32.HI R4, RZ, 0x1f, R219 ;  /* 0x0000001fff047819 */ /* 0x000fe200000114db */
[C---:B------:R-:W-:Y:S01]  /*0db0*/  VIADD R217, R2.reuse, 0x40 ;  /* 0x0000004002d97836 */ /* 0x040fe20000000000 */
[----:B------:R-:W-:Y:S01]  /*0dc0*/  SHF.R.S32.HI R3, RZ, 0x1f, R218 ;  /* 0x0000001fff037819 */ /* 0x000fe200000114da */
        /* <DEDUP_REMOVED lines=36> */
[----:B------:R-:W-:Y:S01]  /*1010*/  VIADD R16, R2, 0xd8 ;  /* 0x000000d802107836 */ /* 0x000fe20000000000 */
[----:B------:R-:W-:-:S02]  /*1020*/  SHF.R.S32.HI R227, RZ, 0x1f, R18 ;  /* 0x0000001fffe37819 */ /* 0x000fc40000011412 */
[----:B0-----:R-:W-:-:S07]  /*1030*/  SHF.R.S32.HI R226, RZ, 0x1f, R17 ;  /* 0x0000001fffe27819 */ /* 0x001fce0000011411 */
.L_x_432:
[----:B------:R-:W-:Y:S01]  /*1040*/  ULDC.64 UR8, c[0x0][0xc88] ;  /* 0x0003220000087ab9 */ /* 0x000fe20000000a00 */
[----:B------:R-:W-:Y:S01]  /*1050*/  ULDC.64 UR10, c[0x0][0xa20] ;  /* 0x00028800000a7ab9 */ /* 0x000fe20000000a00 */
[----:B------:R-:W-:Y:S02]  /*1060*/  UIMAD.WIDE UR8, UR7, 0x4, UR8 ;  /* 0x00000004070878a5 */ /* 0x000fe4000f8e0208 */
[----:B------:R-:W-:Y:S01]  /*1070*/  UISETP.NE.U32.AND UP1, UPT, UR10, URZ, UPT ;  /* 0x0000003f0a00728c */ /* 0x000fe2000bf25070 */
[----:B------:R-:W-:Y:S01]  /*1080*/  ULDC UR4, c[0x0][0x424] ;  /* 0x0001090000047ab9 */ /* 0x000fe20000000800 */
[----:B------:R-:W-:Y:S02]  /*1090*/  ULDC UR7, c[0x0][0x2f0] ;  /* 0x0000bc0000077ab9 */ /* 0x000fe40000000800 */
[----:B0123--:R-:W-:Y:S02]  /*10a0*/  IMAD.U32 R4, RZ, RZ, UR8 ;  /* 0x00000008ff047e24 */ /* 0x00ffe4000f8e00ff */
[----:B------:R-:W-:Y:S01]  /*10b0*/  IMAD.U32 R5, RZ, RZ, UR9 ;  /* 0x00000009ff057e24 */ /* 0x000fe2000f8e00ff */
[----:B------:R-:W-:-:S04]  /*10c0*/  ULDC.64 UR8, c[0x0][0xa28] ;  /* 0x00028a0000087ab9 */ /* 0x000fc80000000a00 */
[----:B------:R-:W2:Y:S01]  /*10d0*/  LDG.E R4, desc[UR50][R4.64] ;  /* 0x0000003204047981 */ /* 0x000ea2000c1e1900 */
[----:B------:R-:W-:Y:S02]  /*10e0*/  UISETP.NE.U32.AND UP0, UPT, UR8, URZ, UPT ;  /* 0x0000003f0800728c */ /* 0x000fe4000bf05070 */
[----:B------:R-:W-:Y:S02]  /*10f0*/  UISETP.NE.AND.EX UP1, UPT, UR11, URZ, UPT, UP1 ;  /* 0x0000003f0b00728c */ /* 0x000fe4000bf25310 */
[----:B------:R-:W-:-:S04]  /*1100*/  UISETP.NE.AND.EX UP0, UPT, UR9, URZ, UPT, UP0 ;  /* 0x0000003f0900728c */ /* 0x000fc8000bf05300 */
[----:B------:R-:W-:Y:S02]  /*1110*/  PLOP3.LUT P1, PT, PT, PT, UP1, 0x80, 0x0 ;  /* 0x000000000000781c */ /* 0x000fe40003f2f018 */
[----:B------:R-:W-:Y:S02]  /*1120*/  PLOP3.LUT P0, PT, PT, PT, UP0, 0x80, 0x0 ;  /* 0x000000000000781c */ /* 0x000fe40003f0f008 */
[----:B--2---:R-:W-:-:S13]  /*1130*/  R2UR UR39, R4 ;  /* 0x00000000042772ca */ /* 0x004fda00000e0000 */
[----:B------:R-:W-:Y:S02]  /*1140*/  USHF.R.S32.HI UR40, URZ, 0x1f, UR39 ;  /* 0x0000001f3f287899 */ /* 0x000fe40008011427 */
[----:B------:R-:W-:-:S04]  /*1150*/  @UP0 ULEA UR8, UP2, UR39, UR8, 0x2 ;  /* 0x0000000827080291 */ /* 0x000fc8000f84103f */
[----:B------:R-:W-:Y:S02]  /*1160*/  @UP0 ULEA.HI.X UR9, UR39, UR9, UR40, 0x2, UP2 ;  /* 0x0000000927090291 */ /* 0x000fe400090f1428 */
[----:B------:R-:W-:Y:S01]  /*1170*/  @UP1 ULEA UR10, UP0, UR39, UR10, 0x2 ;  /* 0x0000000a270a1291 */ /* 0x000fe2000f80103f */
[----:B------:R-:W-:-:S03]  /*1180*/  IMAD.U32 R4, RZ, RZ, UR8 ;  /* 0x00000008ff047e24 */ /* 0x000fc6000f8e00ff */
[----:B------:R-:W-:Y:S01]  /*1190*/  @UP1 ULEA.HI.X UR11, UR39, UR11, UR40, 0x2, UP0 ;  /* 0x0000000b270b1291 */ /* 0x000fe200080f1428 */
[----:B------:R-:W-:Y:S01]  /*11a0*/  IMAD.U32 R5, RZ, RZ, UR9 ;  /* 0x00000009ff057e24 */ /* 0x000fe2000f8e00ff */
[----:B------:R-:W-:Y:S01]  /*11b0*/  ULDC.64 UR8, c[0x0][0x418] ;  /* 0x0001060000087ab9 */ /* 0x000fe20000000a00 */
[----:B------:R-:W-:-:S03]  /*11c0*/  IMAD.U32 R6, RZ, RZ, UR10 ;  /* 0x0000000aff067e24 */ /* 0x000fc6000f8e00ff */
[----:B------:R-:W-:Y:S01]  /*11d0*/  IMAD.U32 R7, RZ, RZ, UR11 ;  /* 0x0000000bff077e24 */ /* 0x000fe2000f8e00ff */
[----:B------:R-:W2:Y:S04]  /*11e0*/  @P0 LDG.E R4, desc[UR50][R4.64] ;  /* 0x0000003204040981 */ /* 0x000ea8000c1e1900 */
[----:B------:R-:W3:Y:S01]  /*11f0*/  @P1 LDG.E R6, desc[UR50][R6.64] ;  /* 0x0000003206061981 */ /* 0x000ee2000c1e1900 */
[----:B------:R-:W-:Y:S01]  /*1200*/  UISETP.NE.U32.AND UP0, UPT, UR8, URZ, UPT ;  /* 0x0000003f0800728c */ /* 0x000fe2000bf05070 */
[----:B------:R-:W-:Y:S01]  /*1210*/  UMOV UR49, URZ ;  /* 0x0000003f00317c82 */ /* 0x000fe20008000000 */
[----:B------:R-:W-:Y:S02]  /*1220*/  ULOP3.LUT UR8, UR5, 0xff000000, URZ, 0xc0, !UPT ;  /* 0xff00000005087892 */ /* 0x000fe4000f8ec03f */
[----:B------:R-:W-:Y:S01]  /*1230*/  UISETP.NE.AND.EX UP0, UPT, UR9, URZ, UPT, UP0 ;  /* 0x0000003f0900728c */ /* 0x000fe2000bf05300 */
[----:B------:R-:W-:-:S03]  /*1240*/  UMOV UR41, UR6 ;  /* 0x0000000600297c82 */ /* 0x000fc60008000000 */
[----:B------:R-:W-:-:S04]  /*1250*/  USEL UR4, UR4, 0x1, UP0 ;  /* 0x0000000104047887 */ /* 0x000fc80008000000 */
[----:B------:R-:W-:Y:S01]  /*1260*/  UIMAD UR4, UR4, UR7, URZ ;  /* 0x00000007040472a4 */ /* 0x000fe2000f8e023f */
[----:B--2---:R-:W-:-:S06]  /*1270*/  @P0 R2UR UR49, R4 ;  /* 0x00000000043102ca */ /* 0x004fcc00000e0000 */
[----:B---3--:R-:W-:Y:S01]  /*1280*/  @P1 R2UR UR4, R6 ;  /* 0x00000000060412ca */ /* 0x008fe200000e0000 */
[----:B----45:R-:W-:-:S14]  /*1290*/  @P1 BRA `(.L_x_383) ;  /* 0x0000000000341947 */ /* 0x030fdc0003800000 */
[----:B------:R-:W-:Y:S02]  /*12a0*/  ULDC.64 UR6, c[0x0][0xa08] ;  /* 0x0002820000067ab9 */ /* 0x000fe40000000a00 */
[----:B------:R-:W-:-:S04]  /*12b0*/  ISETP.NE.U32.AND P0, PT, RZ, UR6, PT ;  /* 0x00000006ff007c0c */ /* 0x000fc8000bf05070 */
[----:B------:R-:W-:-:S13]  /*12c0*/  ISETP.NE.AND.EX P0, PT, RZ, UR7, PT, P0 ;  /* 0x00000007ff007c0c */ /* 0x000fda000bf05300 */
[----:B------:R-:W-:Y:S05]  /*12d0*/  @!P0 BRA `(.L_x_383) ;  /* 0x0000000000248947 */ /* 0x000fea0003800000 */
[----:B------:R-:W-:Y:S02]  /*12e0*/  ULDC.64 UR6, c[0x0][0xa08] ;  /* 0x0002820000067ab9 */ /* 0x000fe40000000a00 */
[----:B------:R-:W-:-:S06]  /*12f0*/  UIMAD.WIDE UR6, UR39, 0x4, UR6 ;  /* 0x00000004270678a5 */ /* 0x000fcc000f8e0206 */
[----:B------:R-:W-:Y:S02]  /*1300*/  IMAD.U32 R4, RZ, RZ, UR6 ;  /* 0x00000006ff047e24 */ /* 0x000fe4000f8e00ff */
[----:B------:R-:W-:-:S05]  /*1310*/  IMAD.U32 R5, RZ, RZ, UR7 ;  /* 0x00000007ff057e24 */ /* 0x000fca000f8e00ff */
[----:B------:R-:W2:Y:S04]  /*1320*/  LDG.E R3, desc[UR50][R4.64] ;  /* 0x0000003204037981 */ /* 0x000ea8000c1e1900 */
[----:B------:R-:W3:Y:S01]  /*1330*/  LDG.E R0, desc[UR50][R4.64+0x4] ;  /* 0x0000043204007981 */ /* 0x000ee2000c1e1900 */
[----:B--2---:R-:W-:Y:S02]  /*1340*/  R2UR UR4, R3 ;  /* 0x00000000030472ca */ /* 0x004fe400000e0000 */
[----:B---3--:R-:W-:-:S13]  /*1350*/  R2UR UR6, R0 ;  /* 0x00000000000672ca */ /* 0x008fda00000e0000 */
[----:B------:R-:W-:-:S12]  /*1360*/  UIADD3 UR4, -UR4, UR6, URZ ;  /* 0x0000000604047290 */ /* 0x000fd8000fffe13f */
.L_x_383:
[----:B------:R-:W-:Y:S02]  /*1370*/  UIADD3 UR49, -UR49, UR4, URZ ;  /* 0x0000000431317290 */ /* 0x000fe4000fffe13f */
[----:B------:R-:W-:Y:S02]  /*1380*/  ULOP3.LUT UR4, UR5, 0xff0000, URZ, 0xc0, !UPT ;  /* 0x00ff000005047892 */ /* 0x000fe4000f8ec03f */
[----:B------:R-:W-:Y:S02]  /*1390*/  UISETP.GE.AND UP0, UPT, UR49, 0x1, UPT ;  /* 0x000000013100788c */ /* 0x000fe4000bf06270 */
[----:B------:R-:W-:Y:S02]  /*13a0*/  UIADD3 UR6, UR49, 0x5f, URZ ;  /* 0x0000005f31067890 */ /* 0x000fe4000fffe03f */
[----:B------:R-:W-:Y:S02]  /*13b0*/  USHF.R.U32.HI UR8, URZ, 0x8, UR8 ;  /* 0x000000083f087899 */ /* 0x000fe40008011608 */
[----:B------:R-:W-:Y:S01]  /*13c0*/  PLOP3.LUT P0, PT, PT, PT, UP0, 0x80, 0x0 ;  /* 0x000000000000781c */ /* 0x000fe20003f0f008 */
[----:B------:R-:W-:-:S02]  /*13d0*/  UIMAD.WIDE UR6, UR6, 0x2aaaaaab, URZ ;  /* 0x2aaaaaab060678a5 */ /* 0x000fc4000f8e023f */
[----:B------:R-:W-:Y:S02]  /*13e0*/  ULEA.HI UR8, UR4, UR8, URZ, 0x10 ;  /* 0x0000000804087291 */ /* 0x000fe4000f8f803f */
[----:B------:R-:W-:Y:S02]  /*13f0*/  USHF.R.U32.HI UR6, URZ, 0x1f, UR7 ;  /* 0x0000001f3f067899 */ /* 0x000fe40008011607 */
[----:B------:R-:W-:Y:S02]  /*1400*/  ULOP3.LUT UR42, UR8, 0xff, URZ, 0xc0, !UPT ;  /* 0x000000ff082a7892 */ /* 0x000fe4000f8ec03f */
[----:B------:R-:W-:Y:S01]  /*1410*/  ULOP3.LUT UR43, UR5, 0xffff, URZ, 0xc0, !UPT ;  /* 0x0000ffff052b7892 */ /* 0x000fe2000f8ec03f */
[----:B------:R-:W-:Y:S01]  /*1420*/  UMOV UR4, URZ ;  /* 0x0000003f00047c82 */ /* 0x000fe20008000000 */
[----:B------:R-:W-:Y:S02]  /*1430*/  USHF.R.U32.HI UR44, URZ, 0x10, UR8 ;  /* 0x000000103f2c7899 */ /* 0x000fe40008011608 */
[----:B------:R-:W-:Y:S01]  /*1440*/  ULEA.HI.SX32 UR9, UR7, UR6, 0x1c ;  /* 0x0000000607097291 */ /* 0x000fe2000f8fe23f */
[----:B------:R-:W-:Y:S11]  /*1450*/  @!P0 BRA `(.L_x_384) ;  /* 0x0000000000908947 */ /* 0x000ff60003800000 */
[----:B------:R-:W-:Y:S01]  /*1460*/  UISETP.NE.AND UP0, UPT, UR44, URZ, UPT ;  /* 0x0000003f2c00728c */ /* 0x000fe2000bf05270 */
[----:B------:R-:W-:-:S03]  /*1470*/  ULDC UR4, c[0x0][0x9f0] ;  /* 0x00027c0000047ab9 */ /* 0x000fc60000000800 */
[----:B------:R-:W-:-:S03]  /*1480*/  USEL UR10, UR44, UR4, UP0 ;  /* 0x000000042c0a7287 */ /* 0x000fc60008000000 */
[----:B------:R-:W-:Y:S01]  /*1490*/  UMOV UR4, URZ ;  /* 0x0000003f00047c82 */ /* 0x000fe20008000000 */
[----:B------:R-:W-:Y:S02]  /*14a0*/  UIADD3 UR6, UR9, -0x1, UR10 ;  /* 0xffffffff09067890 */ /* 0x000fe4000fffe00a */
[----:B------:R-:W-:-:S04]  /*14b0*/  IMAD.U32 R4, RZ, RZ, UR10 ;  /* 0x0000000aff047e24 */ /* 0x000fc8000f8e00ff */
[----:B------:R-:W-:Y:S01]  /*14c0*/  IMAD.U32 R5, RZ, RZ, UR6 ;  /* 0x00000006ff057e24 */ /* 0x000fe2000f8e00ff */
[-C--:B------:R-:W-:Y:S01]  /*14d0*/  IABS R0, R4.reuse ;  /* 0x0000000400007213 */ /* 0x080fe20000000000 */
[----:B------:R-:W-:Y:S01]  /*14e0*/  ULOP3.LUT UR6, UR6, UR10, URZ, 0x3c, !UPT ;  /* 0x0000000a06067292 */ /* 0x000fe2000f8e3c3f */
[----:B------:R-:W-:Y:S02]  /*14f0*/  IABS R6, R4 ;  /* 0x0000000400067213 */ /* 0x000fe40000000000 */
[----:B------:R-:W-:Y:S02]  /*1500*/  R2UR UR11, R0 ;  /* 0x00000000000b72ca */ /* 0x000fe400000e0000 */
[----:B------:R-:W-:-:S05]  /*1510*/  IABS R5, R5 ;  /* 0x0000000500057213 */ /* 0x000fca0000000000 */
[----:B------:R-:W-:-:S05]  /*1520*/  IMAD.MOV.U32 R4, RZ, RZ, R5 ;  /* 0x000000ffff047224 */ /* 0x000fca00078e0005 */
[----:B------:R-:W-:Y:S01]  /*1530*/  R2UR UR8, R4 ;  /* 0x00000000040872ca */ /* 0x000fe200000e0000 */
[----:B------:R-:W0:Y:S08]  /*1540*/  I2F.RP R0, UR11 ;  /* 0x0000000b00007d06 */ /* 0x000e300008209400 */
[----:B0-----:R-:W0:Y:S02]  /*1550*/  MUFU.RCP R0, R0 ;  /* 0x0000000000007308 */ /* 0x001e240000001000 */
        /* <DEDUP_REMOVED lines=20> */
.L_x_384:
[----:B------:R-:W-:Y:S01]  /*16a0*/  UIMAD UR45, UR42, UR4, URZ ;  /* 0x000000042a2d72a4 */ /* 0x000fe2000f8e023f */
[----:B------:R-:W-:Y:S01]  /*16b0*/  IMAD.U32 R0, RZ, RZ, UR9 ;  /* 0x00000009ff007e24 */ /* 0x000fe2000f8e00ff */
[----:B------:R-:W-:Y:S01]  /*16c0*/  PLOP3.LUT P0, PT, PT, PT, PT, 0x80, 0x0 ;  /* 0x000000000000781c */ /* 0x000fe20003f0f070 */
[----:B------:R-:W-:Y:S01]  /*16d0*/  IMAD.U32 R3, RZ, RZ, UR4 ;  /* 0x00000004ff037e24 */ /* 0x000fe2000f8e00ff */
[----:B------:R-:W-:Y:S01]  /*16e0*/  CS2R R150, SRZ ;  /* 0x0000000000967805 */ /* 0x000fe2000001ff00 */
[----:B------:R-:W-:Y:S01]  /*16f0*/  IMAD.MOV.U32 R6, RZ, RZ, RZ ;  /* 0x000000ffff067224 */ /* 0x000fe200078e00ff */
        /* <DEDUP_REMOVED lines=68> */
[----:B------:R-:W-:Y:S06]  /*1b40*/  @!P1 BRA `(.L_x_385) ;  /* 0x00000044004c9947 */ /* 0x000fec0003800000 */
[----:B------:R-:W0:Y:S01]  /*1b50*/  S2R R0, SR_TID.X ;  /* 0x0000000000007919 */ /* 0x000e220000002100 */
[----:B------:R-:W1:Y:S01]  /*1b60*/  S2UR UR7, SR_CgaCtaId ;  /* 0x00000000000779c3 */ /* 0x000e620000008800 */
[----:B------:R-:W-:Y:S02]  /*1b70*/  UMOV UR6, 0x400 ;  /* 0x0000040000067882 */ /* 0x000fe40000000000 */
[----:B-1----:R-:W-:-:S04]  /*1b80*/  ULEA UR6, UR7, UR6, 0x18 ;  /* 0x0000000607067291 */ /* 0x002fc8000f8ec03f */
[----:B------:R-:W-:Y:S01]  /*1b90*/  UIADD3 UR6, UR6, 0x18400, URZ ;  /* 0x0001840006067890 */ /* 0x000fe2000fffe03f */
[----:B0-----:R-:W-:-:S03]  /*1ba0*/  VIADD R0, R0, 0xffffff80 ;  /* 0xffffff8000007836 */ /* 0x001fc60000000000 */
[----:B------:R-:W-:Y:S02]  /*1bb0*/  ULOP3.LUT UP0, URZ, UR6, 0x1bf, URZ, 0xc0, !UPT ;  /* 0x000001bf063f7892 */ /* 0x000fe4000f80c03f */
[----:B------:R-:W-:-:S04]  /*1bc0*/  SHF.R.S32.HI R3, RZ, 0x1f, R0 ;  /* 0x0000001fff037819 */ /* 0x000fc80000011400 */
[----:B------:R-:W-:Y:S02]  /*1bd0*/  PLOP3.LUT P0, PT, PT, PT, UP0, 0x80, 0x0 ;  /* 0x000000000000781c */ /* 0x000fe40003f0f008 */
[----:B------:R-:W-:-:S04]  /*1be0*/  LEA.HI R3, R3, R0, RZ, 0x7 ;  /* 0x0000000003037211 */ /* 0x000fc800078f38ff */
[----:B------:R-:W-:-:S06]  /*1bf0*/  SHF.R.S32.HI R3, RZ, 0x7, R3 ;  /* 0x00000007ff037819 */ /* 0x000fcc0000011403 */
[----:B------:R-:W0:Y:S02]  /*1c00*/  SHFL.IDX PT, R3, R3, RZ, 0x1f ;  /* 0x00001fff03037589 */ /* 0x000e2400000e0000 */
[----:B0-----:R-:W-:-:S13]  /*1c10*/  R2UR UR4, R3 ;  /* 0x00000000030472ca */ /* 0x001fda00000e0000 */
        /* <DEDUP_REMOVED lines=14> */
[----:B------:R-:W-:Y:S02]  /*1d00*/  IMAD.U32 R10, RZ, RZ, UR6 ;  /* 0x00000006ff0a7e24 */ /* 0x000fe4000f8e00ff */
        /* <DEDUP_REMOVED lines=8> */
.L_x_386:
[----:B------:R-:W0:Y:S01]  /*1d90*/  S2R R0, SR_CgaCtaId ;  /* 0x0000000000007919 */ /* 0x000e220000008800 */
[----:B------:R-:W-:Y:S01]  /*1da0*/  ULEA.HI UR4, UR46, UR46, URZ, 0x1 ;  /* 0x0000002e2e047291 */ /* 0x000fe2000f8f083f */
[----:B------:R-:W-:Y:S01]  /*1db0*/  MOV R7, 0x400 ;  /* 0x0000040000077802 */ /* 0x000fe20000000f00 */
[----:B------:R-:W1:Y:S02]  /*1dc0*/  S2R R20, SR_TID.X ;  /* 0x0000000000147919 */ /* 0x000e640000002100 */
[----:B------:R-:W-:-:S04]  /*1dd0*/  ULOP3.LUT UR4, UR4, 0xfffffffe, URZ, 0xc0, !UPT ;  /* 0xfffffffe04047892 */ /* 0x000fc8000f8ec03f */
[----:B------:R-:W-:-:S06]  /*1de0*/  UIADD3 UR4, UR46, -UR4, URZ ;  /* 0x800000042e047290 */ /* 0x000fcc000fffe03f */
[----:B------:R-:W-:Y:S01]  /*1df0*/  IMAD.U32 R3, RZ, RZ, UR4 ;  /* 0x00000004ff037e24 */ /* 0x000fe2000f8e00ff */
[----:B0-----:R-:W-:-:S04]  /*1e00*/  LEA R7, R0, R7, 0x18 ;  /* 0x0000000700077211 */ /* 0x001fc800078ec0ff */
[----:B------:R-:W-:Y:S02]  /*1e10*/  SHF.L.U32 R0, R3, 0x1f, RZ ;  /* 0x0000001f03007819 */ /* 0x000fe400000006ff */
[----:B-1----:R-:W-:Y:S02]  /*1e20*/  SHF.R.U32.HI R20, RZ, 0x7, R20 ;  /* 0x00000007ff147819 */ /* 0x002fe40000011614 */
[----:B------:R-:W0:Y:S03]  /*1e30*/  SYNCS.PHASECHK.TRANS64.TRYWAIT P0, [R7+URZ+0x22800], R0 ;  /* 0x02280000070075a7 */ /* 0x000e26000800017f */
[----:B------:R-:W-:Y:S01]  /*1e40*/  VIADD R8, R20, 0x8 ;  /* 0x0000000814087836 */ /* 0x000fe20000000000 */
[----:B0-----:R-:W-:Y:S06]  /*1e50*/  @!P0 BRA `(.L_x_387) ;  /* 0x000000e000c88947 */ /* 0x001fec0003800000 */
.L_x_515:
[----:B0-----:R-:W-:Y:S01]  /*1e60*/  IMAD.U32 R0, RZ, RZ, UR47 ;  /* 0x0000002fff007e24 */ /* 0x001fe2000f8e00ff */
[----:B------:R-:W-:Y:S05]  /*1e70*/  WARPSYNC.ALL ;  /* 0x0000000000007948 */ /* 0x000fea0003800000 */
[----:B------:R0:W-:Y:S01]  /*1e80*/  BAR.SYNC.DEFER_BLOCKING R8, 0x100 ;  /* 0x000400080000751d */ /* 0x0001e20000010000 */
[----:B------:R-:W-:-:S13]  /*1e90*/  ISETP.NE.AND P0, PT, R0, 0x3, PT ;  /* 0x000000030000780c */ /* 0x000fda0003f05270 */
[----:B0-----:R-:W-:Y:S05]  /*1ea0*/  @!P0 BRA `(.L_x_388) ;  /* 0x0000000000048947 */ /* 0x001fea0003800000 */
[----:B------:R-:W-:Y:S01]  /*1eb0*/  BPT.TRAP 0x1 ;  /* 0x000000040000795c */ /* 0x000fe20000300000 */
.L_x_388:
[----:B------:R-:W-:Y:S01]  /*1ec0*/  R2UR UR22, R7 ;  /* 0x00000000071672ca */ /* 0x000fe200000e0000 */
[----:B------:R-:W-:-:S05]  /*1ed0*/  IMAD.U32 R9, RZ, RZ, UR36 ;  /* 0x00000024ff097e24 */ /* 0x000fca000f8e00ff */
[----:B------:R-:W-:-:S07]  /*1ee0*/  SHF.L.U32 R9, R9, 0x1f, RZ ;  /* 0x0000001f09097819 */ /* 0x000fce00000006ff */
[----:B------:R-:W-:-:S09]  /*1ef0*/  ULEA UR22, UR37, UR22, 0x3 ;  /* 0x0000001625167291 */ /* 0x000fd2000f8e183f */
[----:B------:R0:W1:Y:S01]  /*1f00*/  SYNCS.PHASECHK.TRANS64.TRYWAIT P1, [UR22+0x22830], R9 ;  /* 0x02283009ff0075a7 */ /* 0x0000620008020156 */
[----:B------:R-:W-:Y:S05]  /*1f10*/  @!P0 BRA `(.L_x_389) ;  /* 0x0000000000048947 */ /* 0x000fea0003800000 */
[----:B------:R-:W-:Y:S01]  /*1f20*/  BPT.TRAP 0x1 ;  /* 0x000000040000795c */ /* 0x000fe20000300000 */
.L_x_389:
[----:B-1----:R-:W-:Y:S05]  /*1f30*/  @P1 BRA `(.L_x_390) ;  /* 0x0000000000081947 */ /* 0x002fea0003800000 */
[----:B------:R-:W1:Y:S02]  /*1f40*/  SYNCS.PHASECHK.TRANS64.TRYWAIT P1, [UR22+0x22830], R9 ;  /* 0x02283009ff0075a7 */ /* 0x000e640008020156 */
[----:B-1----:R-:W-:Y:S05]  /*1f50*/  @!P1 BRA `(.L_x_391) ;  /* 0x000000e0009c9947 */ /* 0x002fea0003800000 */
.L_x_390:
[----:B------:R-:W-:Y:S01]  /*1f60*/  R2UR UR4, R7 ;  /* 0x00000000070472ca */ /* 0x000fe200000e0000 */
[----:B------:R-:W-:Y:S01]  /*1f70*/  ULOP3.LUT UR16, UR52, 0x10000, URZ, 0xfc, !UPT ;  /* 0x0001000034107892 */ /* 0x000fe2000f8efc3f */
[----:B------:R-:W-:Y:S01]  /*1f80*/  WARPGROUP.ARRIVE ;  /* 0x00000000000079c5 */ /* 0x000fe20000000000 */
[----:B------:R-:W-:Y:S01]  /*1f90*/  UMOV UR17, 0x40000040 ;  /* 0x4000004000117882 */ /* 0x000fe20000000000 */
[----:B------:R-:W-:Y:S01]  /*1fa0*/  UMOV UR19, 0x40000040 ;  /* 0x4000004000137882 */ /* 0x000fe20000000000 */
[----:B------:R-:W-:Y:S01]  /*1fb0*/  UMOV UR5, 0x40000040 ;  /* 0x4000004000057882 */ /* 0x000fe20000000000 */
[----:B------:R-:W-:Y:S01]  /*1fc0*/  UMOV UR7, 0x40000040 ;  /* 0x4000004000077882 */ /* 0x000fe20000000000 */
[----:B------:R-:W-:Y:S01]  /*1fd0*/  UIADD3 UR8, UR16, 0x4, URZ ;  /* 0x0000000410087890 */ /* 0x000fe2000fffe03f */
[----:B-1----:R-:W1:Y:S01]  /*1fe0*/  S2R R0, SR_TID.X ;  /* 0x0000000000007919 */ /* 0x002e620000002100 */
[----:B------:R-:W-:Y:S01]  /*1ff0*/  UMOV UR9, 0x40000040 ;  /* 0x4000004000097882 */ /* 0x000fe20000000000 */
[----:B------:R-:W-:Y:S01]  /*2000*/  UMOV UR11, 0x40000040 ;  /* 0x40000040000b7882 */ /* 0x000fe20000000000 */
[----:B------:R-:W-:-:S02]  /*2010*/  UIADD3 UR12, UR16, 0x6, URZ ;  /* 0x00000006100c7890 */ /* 0x000fc4000fffe03f */
[----:B------:R-:W-:Y:S01]  /*2020*/  UIADD3 UR4, UR4, 0x1c400, URZ ;  /* 0x0001c40004047890 */ /* 0x000fe2000fffe03f */
[----:B------:R-:W-:Y:S01]  /*2030*/  UMOV UR13, 0x40000040 ;  /* 0x40000040000d7882 */ /* 0x000fe20000000000 */
[----:B------:R-:W-:Y:S02]  /*2040*/  UMOV UR15, 0x40000040 ;  /* 0x40000040000f7882 */ /* 0x000fe40000000000 */
[----:B------:R-:W-:-:S04]  /*2050*/  USHF.R.U32.HI UR4, URZ, 0x4, UR4 ;  /* 0x000000043f047899 */ /* 0x000fc80008011604 */
[----:B------:R-:W-:-:S04]  /*2060*/  ULOP3.LUT UR4, UR4, 0x3fff, URZ, 0xc0, !UPT ;  /* 0x00003fff04047892 */ /* 0x000fc8000f8ec03f */
[----:B------:R-:W-:Y:S02]  /*2070*/  ULOP3.LUT UR20, UR4, 0x10000, URZ, 0xfc, !UPT ;  /* 0x0001000004147892 */ /* 0x000fe4000f8efc3f */
[----:B------:R-:W-:Y:S02]  /*2080*/  UIADD3 UR4, UR16, 0x2, URZ ;  /* 0x0000000210047890 */ /* 0x000fe4000fffe03f */
[----:B------:R-:W-:-:S04]  /*2090*/  UIMAD UR18, UR37, 0x300, UR20 ;  /* 0x00000300251278a4 */ /* 0x000fc8000f8e0214 */
[----:B------:R-:W-:Y:S02]  /*20a0*/  UIADD3 UR6, UR18, 0x2, URZ ;  /* 0x0000000212067890 */ /* 0x000fe4000fffe03f */
[----:B------:R-:W-:Y:S02]  /*20b0*/  UIADD3 UR10, UR18, 0x4, URZ ;  /* 0x00000004120a7890 */ /* 0x000fe4000fffe03f */
[----:B------:R-:W-:Y:S02]  /*20c0*/  UIADD3 UR14, UR18, 0x6, URZ ;  /* 0x00000006120e7890 */ /* 0x000fe4000fffe03f */
[----:B------:R-:W-:Y:S01]  /*20d0*/  HGMMA.64x96x16.F32.BF16 R24, gdesc[UR16], RZ, !UPT, gsb0 ;  /* 0x01600000101879f0 */ /* 0x000fe2000c0018ff */
[----:B-1----:R-:W-:-:S04]  /*20e0*/  SHF.R.U32.HI R0, RZ, 0x7, R0 ;  /* 0x00000007ff007819 */ /* 0x002fc80000011600 */
[----:B------:R-:W-:Y:S01]  /*20f0*/  IADD3 R0, -R0, 0xb, RZ ;  /* 0x0000000b00007810 */ /* 0x000fe20007ffe1ff */
        /* <DEDUP_REMOVED lines=13> */
.L_x_392:
[----:B------:R-:W-:Y:S01]  /*21d0*/  UIMAD UR49, UR48, -0x60, UR49 ;  /* 0xffffffa0303178a4 */ /* 0x000fe2000f8e0231 */
[----:B------:R-:W-:Y:S01]  /*21e0*/  P2R R11, PR, RZ, 0x1 ;  /* 0x00000001ff0b7803 */ /* 0x000fe20000000000 */
[----:B------:R-:W-:Y:S01]  /*21f0*/  ULDC UR10, c[0x0][0x988] ;  /* 0x00026200000a7ab9 */ /* 0x000fe20000000800 */
[----:B------:R-:W2:Y:S01]  /*2200*/  S2UR UR7, SR_CgaCtaId ;  /* 0x00000000000779c3 */ /* 0x000ea20000008800 */
[----:B------:R-:W-:Y:S02]  /*2210*/  UIADD3 UR6, UR22, 0x22840, URZ ;  /* 0x0002284016067890 */ /* 0x000fe4000fffe03f */
[----:B------:R-:W-:-:S05]  /*2220*/  IMAD.U32 R3, RZ, RZ, UR49 ;  /* 0x00000031ff037e24 */ /* 0x000fca000f8e00ff */
[----:B------:R-:W-:-:S04]  /*2230*/  IADD3 R3, -R2, 0x60, R3 ;  /* 0x0000006002037810 */ /* 0x000fc80007ffe103 */
[C---:B------:R-:W-:Y:S02]  /*2240*/  ISETP.GT.AND P6, PT, R3.reuse, RZ, PT ;  /* 0x000000ff0300720c */ /* 0x040fe40003fc4270 */
[C---:B------:R-:W-:Y:S02]  /*2250*/  ISETP.GT.AND P5, PT, R3.reuse, 0x1, PT ;  /* 0x000000010300780c */ /* 0x040fe40003fa4270 */
[----:B------:R-:W-:Y:S02]  /*2260*/  ISETP.GT.AND P4, PT, R3, 0x8, PT ;  /* 0x000000080300780c */ /* 0x000fe40003f84270 */
[----:B------:R-:W-:Y:S02]  /*2270*/  FSEL R24, R24, -INF , P6 ;  /* 0xff80000018187808 */ /* 0x000fe40003000000 */
[----:B------:R-:W-:Y:S02]  /*2280*/  FSEL R25, R25, -INF , P5 ;  /* 0xff80000019197808 */ /* 0x000fe40002800000 */
[----:B------:R-:W-:-:S02]  /*2290*/  ISETP.GT.AND P3, PT, R3, 0x9, PT ;  /* 0x000000090300780c */ /* 0x000fc40003f64270 */
[----:B------:R-:W-:Y:S01]  /*22a0*/  FSEL R28, R28, -INF , P4 ;  /* 0xff8000001c1c7808 */ /* 0x000fe20002000000 */
[----:B--2---:R-:W-:Y:S01]  /*22b0*/  UPRMT UR6, UR7, 0x654, UR6 ;  /* 0x0000065407067896 */ /* 0x004fe20008000006 */
[----:B------:R-:W-:Y:S02]  /*22c0*/  FMNMX.FTZ R5, R24, R25, !PT ;  /* 0x0000001918057209 */ /* 0x000fe40007810000 */
[----:B------:R-:W-:Y:S02]  /*22d0*/  ISETP.GT.AND P2, PT, R3, 0x10, PT ;  /* 0x000000100300780c */ /* 0x000fe40003f44270 */
[----:B------:R-:W-:Y:S02]  /*22e0*/  FSEL R29, R29, -INF , P3 ;  /* 0xff8000001d1d7808 */ /* 0x000fe40001800000 */
[----:B------:R-:W-:Y:S02]  /*22f0*/  FMNMX.FTZ R4, R28, R5, !PT ;  /* 0x000000051c047209 */ /* 0x000fe40007810000 */
[----:B------:R-:W-:Y:S01]  /*2300*/  ISETP.GT.AND P1, PT, R3, 0x11, PT ;  /* 0x000000110300780c */ /* 0x000fe20003f24270 */
[----:B------:R-:W-:Y:S01]  /*2310*/  SYNCS.ARRIVE.TRANS64.RED.A1T0 RZ, [UR6], RZ ;  /* 0x000000ffffff79a7 */ /* 0x000fe20008100406 */
[----:B------:R-:W-:-:S02]  /*2320*/  FSEL R32, R32, -INF , P2 ;  /* 0xff80000020207808 */ /* 0x000fc40001000000 */
[----:B------:R-:W-:Y:S02]  /*2330*/  FMNMX.FTZ R5, R29, R4, !PT ;  /* 0x000000041d057209 */ /* 0x000fe40007810000 */
[----:B------:R-:W-:Y:S02]  /*2340*/  FSEL R26, R26, -INF , P6 ;  /* 0xff8000001a1a7808 */ /* 0x000fe40003000000 */
[----:B------:R-:W-:Y:S02]  /*2350*/  ISETP.GT.AND P6, PT, R3, 0x18, PT ;  /* 0x000000180300780c */ /* 0x000fe40003fc4270 */
[----:B------:R-:W-:Y:S02]  /*2360*/  FSEL R33, R33, -INF , P1 ;  /* 0xff80000021217808 */ /* 0x000fe40000800000 */
[----:B------:R-:W-:Y:S02]  /*2370*/  FMNMX.FTZ R4, R32, R5, !PT ;  /* 0x0000000520047209 */ /* 0x000fe40007810000 */
[----:B------:R-:W-:-:S02]  /*2380*/  FSEL R27, R27, -INF , P5 ;  /* 0xff8000001b1b7808 */ /* 0x000fc40002800000 */
[----:B------:R-:W-:Y:S02]  /*2390*/  ISETP.GT.AND P5, PT, R3, 0x19, PT ;  /* 0x000000190300780c */ /* 0x000fe40003fa4270 */
[----:B------:R-:W-:Y:S02]  /*23a0*/  FSEL R36, R36, -INF , P6 ;  /* 0xff80000024247808 */ /* 0x000fe40003000000 */
[----:B------:R-:W-:Y:S02]  /*23b0*/  FMNMX.FTZ R5, R33, R4, !PT ;  /* 0x0000000421057209 */ /* 0x000fe40007810000 */
[----:B------:R-:W-:Y:S02]  /*23c0*/  FSEL R30, R30, -INF , P4 ;  /* 0xff8000001e1e7808 */ /* 0x000fe40002000000 */
[----:B------:R-:W-:Y:S02]  /*23d0*/  ISETP.GT.AND P4, PT, R3, 0x20, PT ;  /* 0x000000200300780c */ /* 0x000fe40003f84270 */
        /* <DEDUP_REMOVED lines=63> */
[----:B------:R-:W-:Y:S02]  /*27d0*/  FMNMX.FTZ R4, R68, R3, !PT ;  /* 0x0000000344047209 */ /* 0x000fe40007810000 */
[----:B------:R-:W-:Y:S02]  /*27e0*/  FMNMX.FTZ R5, R26, R27, !PT ;  /* 0x0000001b1a057209 */ /* 0x000fe40007810000 */
[----:B------:R-:W-:Y:S02]  /*27f0*/  FMNMX.FTZ R6, R69, R4, !PT ;  /* 0x0000000445067209 */ /* 0x000fe40007810000 */
[----:B------:R-:W-:-:S02]  /*2800*/  FSEL R62, R62, -INF , P6 ;  /* 0xff8000003e3e7808 */ /* 0x000fc40003000000 */
[----:B------:R-:W-:Y:S01]  /*2810*/  FSEL R63, R63, -INF , P5 ;  /* 0xff8000003f3f7808 */ /* 0x000fe20002800000 */
[----:B------:R-:W2:Y:S01]  /*2820*/  SHFL.BFLY PT, R3, R6, 0x2, 0x1f ;  /* 0x0c401f0006037f89 */ /* 0x000ea200000e0000 */
[----:B------:R-:W-:Y:S02]  /*2830*/  FSEL R66, R66, -INF , P4 ;  /* 0xff80000042427808 */ /* 0x000fe40002000000 */
[----:B------:R-:W-:Y:S02]  /*2840*/  FSEL R67, R67, -INF , P3 ;  /* 0xff80000043437808 */ /* 0x000fe40001800000 */
[----:B------:R-:W-:Y:S02]  /*2850*/  FSEL R70, R70, -INF , P2 ;  /* 0xff80000046467808 */ /* 0x000fe40001000000 */
[----:B------:R-:W-:Y:S02]  /*2860*/  FSEL R71, R71, -INF , P1 ;  /* 0xff80000047477808 */ /* 0x000fe40000800000 */
[----:B--2---:R-:W-:-:S05]  /*2870*/  FMNMX.FTZ R10, R6, R3, !PT ;  /* 0x00000003060a7209 */ /* 0x004fca0007810000 */
[----:B------:R-:W2:Y:S02]  /*2880*/  SHFL.BFLY PT, R3, R10, 0x1, 0x1f ;  /* 0x0c201f000a037f89 */ /* 0x000ea400000e0000 */
[----:B--2---:R-:W-:-:S04]  /*2890*/  FMNMX.FTZ R3, R10, R3, !PT ;  /* 0x000000030a037209 */ /* 0x004fc80007810000 */
        /* <DEDUP_REMOVED lines=11> */
[--C-:B------:R-:W-:Y:S01]  /*2950*/  FFMA.FTZ R5, R25, UR10, -R12.reuse ;  /* 0x0000000a19057c23 */ /* 0x100fe2000801080c */
[----:B------:R-:W-:Y:S01]  /*2960*/  MUFU.EX2 R200, R200 ;  /* 0x000000c800c87308 */ /* 0x000fe20000000800 */
[--C-:B------:R-:W-:Y:S01]  /*2970*/  FFMA.FTZ R156, R40, UR10, -R12.reuse ;  /* 0x0000000a289c7c23 */ /* 0x100fe2000801080c */
[----:B------:R-:W-:Y:S01]  /*2980*/  FMNMX.FTZ R11, R35, R4, !PT ;  /* 0x00000004230b7209 */ /* 0x000fe20007810000 */
[--C-:B------:R-:W-:Y:S01]  /*2990*/  FFMA.FTZ R41, R41, UR10, -R12.reuse ;  /* 0x0000000a29297c23 */ /* 0x100fe2000801080c */
[--C-:B------:R-:W-:Y:S01]  /*29a0*/  FFMA.FTZ R44, R44, UR10, -R12.reuse ;  /* 0x0000000a2c2c7c23 */ /* 0x100fe2000801080c */
[--C-:B------:R-:W-:Y:S01]  /*29b0*/  FFMA.FTZ R45, R45, UR10, -R12.reuse ;  /* 0x0000000a2d2d7c23 */ /* 0x100fe2000801080c */
[----:B------:R-:W-:Y:S01]  /*29c0*/  FMNMX.FTZ R4, R38, R11, !PT ;  /* 0x0000000b26047209 */ /* 0x000fe20007810000 */
[--C-:B------:R-:W-:Y:S01]  /*29d0*/  FFMA.FTZ R48, R48, UR10, -R12.reuse ;  /* 0x0000000a30307c23 */ /* 0x100fe2000801080c */
[----:B------:R-:W2:Y:S01]  /*29e0*/  MUFU.EX2 R5, R5 ;  /* 0x0000000500057308 */ /* 0x000ea20000000800 */
[--C-:B------:R-:W-:Y:S01]  /*29f0*/  FFMA.FTZ R49, R49, UR10, -R12.reuse ;  /* 0x0000000a31317c23 */ /* 0x100fe2000801080c */
[----:B------:R-:W-:Y:S01]  /*2a00*/  FMNMX.FTZ R11, R39, R4, !PT ;  /* 0x00000004270b7209 */ /* 0x000fe20007810000 */
[--C-:B------:R-:W-:Y:S01]  /*2a10*/  FFMA.FTZ R52, R52, UR10, -R12.reuse ;  /* 0x0000000a34347c23 */ /* 0x100fe2000801080c */
[--C-:B------:R-:W-:Y:S01]  /*2a20*/  FFMA.FTZ R53, R53, UR10, -R12.reuse ;  /* 0x0000000a35357c23 */ /* 0x100fe2000801080c */
[--C-:B------:R-:W-:Y:S01]  /*2a30*/  FFMA.FTZ R56, R56, UR10, -R12.reuse ;  /* 0x0000000a38387c23 */ /* 0x100fe2000801080c */
[----:B------:R-:W-:Y:S01]  /*2a40*/  FMNMX.FTZ R4, R42, R11, !PT ;  /* 0x0000000b2a047209 */ /* 0x000fe20007810000 */
[--C-:B------:R-:W-:Y:S01]  /*2a50*/  FFMA.FTZ R11, R29, UR10, -R12.reuse ;  /* 0x0000000a1d0b7c23 */ /* 0x100fe2000801080c */
[----:B------:R-:W3:Y:S01]  /*2a60*/  MUFU.EX2 R202, R202 ;  /* 0x000000ca00ca7308 */ /* 0x000ee20000000800 */
[--C-:B------:R-:W-:Y:S01]  /*2a70*/  FFMA.FTZ R57, R57, UR10, -R12.reuse ;  /* 0x0000000a39397c23 */ /* 0x100fe2000801080c */
[----:B------:R-:W-:Y:S01]  /*2a80*/  FMNMX.FTZ R13, R43, R4, !PT ;  /* 0x000000042b0d7209 */ /* 0x000fe20007810000 */
[--C-:B------:R-:W-:Y:S01]  /*2a90*/  FFMA.FTZ R60, R60, UR10, -R12.reuse ;  /* 0x0000000a3c3c7c23 */ /* 0x100fe2000801080c */
[--C-:B------:R-:W-:Y:S01]  /*2aa0*/  FFMA.FTZ R61, R61, UR10, -R12.reuse ;  /* 0x0000000a3d3d7c23 */ /* 0x100fe2000801080c */
[--C-:B------:R-:W-:Y:S01]  /*2ab0*/  FFMA.FTZ R64, R64, UR10, -R12.reuse ;  /* 0x0000000a40407c23 */ /* 0x100fe2000801080c */
[----:B------:R-:W-:Y:S01]  /*2ac0*/  FMNMX.FTZ R4, R46, R13, !PT ;  /* 0x0000000d2e047209 */ /* 0x000fe20007810000 */
[--C-:B------:R-:W-:Y:S01]  /*2ad0*/  FFMA.FTZ R65, R65, UR10, -R12.reuse ;  /* 0x0000000a41417c23 */ /* 0x100fe2000801080c */
[----:B------:R-:W4:Y:S01]  /*2ae0*/  MUFU.EX2 R11, R11 ;  /* 0x0000000b000b7308 */ /* 0x000f220000000800 */
[----:B--2---:R-:W-:Y:S01]  /*2af0*/  FADD.FTZ R25, R200, R5 ;  /* 0x00000005c8197221 */ /* 0x004fe20000010000 */
[----:B------:R-:W-:Y:S01]  /*2b00*/  FMNMX.FTZ R13, R47, R4, !PT ;  /* 0x000000042f0d7209 */ /* 0x000fe20007810000 */
[----:B------:R-:W-:Y:S01]  /*2b10*/  FFMA.FTZ R68, R68, UR10, -R12 ;  /* 0x0000000a44447c23 */ /* 0x000fe2000801080c */
[----:B------:R-:W-:-:S02]  /*2b20*/  F2FP.BF16.F32.PACK_AB R200, R5, R200 ;  /* 0x000000c805c8723e */ /* 0x000fc400000010ff */
[----:B------:R-:W-:Y:S01]  /*2b30*/  FMNMX.FTZ R4, R50, R13, !PT ;  /* 0x0000000d32047209 */ /* 0x000fe20007810000 */
[----:B------:R-:W-:Y:S01]  /*2b40*/  FFMA.FTZ R13, R33, UR10, -R12 ;  /* 0x0000000a210d7c23 */ /* 0x000fe2000801080c */
[----:B------:R-:W2:Y:S01]  /*2b50*/  MUFU.EX2 R152, R152 ;  /* 0x0000009800987308 */ /* 0x000ea20000000800 */
[----:B---3--:R-:W-:Y:S01]  /*2b60*/  FADD.FTZ R10, R202, R25 ;  /* 0x00000019ca0a7221 */ /* 0x008fe20000010000 */
[----:B------:R-:W-:-:S04]  /*2b70*/  FMNMX.FTZ R15, R51, R4, !PT ;  /* 0x00000004330f7209 */ /* 0x000fc80007810000 */
[----:B------:R-:W-:Y:S02]  /*2b80*/  FMNMX.FTZ R4, R54, R15, !PT ;  /* 0x0000000f36047209 */ /* 0x000fe40007810000 */
[----:B------:R-:W3:Y:S01]  /*2b90*/  MUFU.EX2 R13, R13 ;  /* 0x0000000d000d7308 */ /* 0x000ee20000000800 */
[----:B----4-:R-:W-:Y:S01]  /*2ba0*/  FADD.FTZ R25, R11, R10 ;  /* 0x0000000a0b197221 */ /* 0x010fe20000010000 */
[----:B------:R-:W-:Y:S02]  /*2bb0*/  FMNMX.FTZ R15, R55, R4, !PT ;  /* 0x00000004370f7209 */ /* 0x000fe40007810000 */
[----:B------:R-:W-:Y:S02]  /*2bc0*/  F2FP.BF16.F32.PACK_AB R202, R11, R202 ;  /* 0x000000ca0bca723e */ /* 0x000fe400000010ff */
[----:B------:R-:W-:Y:S01]  /*2bd0*/  FMNMX.FTZ R4, R58, R15, !PT ;  /* 0x0000000f3a047209 */ /* 0x000fe20007810000 */
[--C-:B------:R-:W-:Y:S01]  /*2be0*/  FFMA.FTZ R15, R37, UR10, -R12.reuse ;  /* 0x0000000a250f7c23 */ /* 0x100fe2000801080c */
[----:B------:R-:W-:Y:S01]  /*2bf0*/  MUFU.EX2 R154, R154 ;  /* 0x0000009a009a7308 */ /* 0x000fe20000000800 */
[----:B--2---:R-:W-:Y:S01]  /*2c00*/  FADD.FTZ R10, R152, R25 ;  /* 0x00000019980a7221 */ /* 0x004fe20000010000 */
[----:B------:R-:W-:Y:S01]  /*2c10*/  FMNMX.FTZ R21, R59, R4, !PT ;  /* 0x000000043b157209 */ /* 0x000fe20007810000 */
[----:B------:R-:W-:-:S03]  /*2c20*/  FFMA.FTZ R12, R69, UR10, -R12 ;  /* 0x0000000a450c7c23 */ /* 0x000fc6000801080c */
[----:B------:R-:W-:Y:S02]  /*2c30*/  FMNMX.FTZ R4, R62, R21, !PT ;  /* 0x000000153e047209 */ /* 0x000fe40007810000 */
[----:B------:R-:W-:Y:S01]  /*2c40*/  MUFU.EX2 R15, R15 ;  /* 0x0000000f000f7308 */ /* 0x000fe20000000800 */
[----:B---3--:R-:W-:Y:S01]  /*2c50*/  FADD.FTZ R29, R13, R10 ;  /* 0x0000000a0d1d7221 */ /* 0x008fe20000010000 */
[----:B------:R-:W-:Y:S02]  /*2c60*/  FMNMX.FTZ R21, R63, R4, !PT ;  /* 0x000000043f157209 */ /* 0x000fe40007810000 */
[----:B------:R-:W-:Y:S02]  /*2c70*/  F2FP.BF16.F32.PACK_AB R152, R13, R152 ;  /* 0x000000980d98723e */ /* 0x000fe400000010ff */
[----:B------:R-:W-:Y:S02]  /*2c80*/  FMNMX.FTZ R4, R66, R21, !PT ;  /* 0x0000001542047209 */ /* 0x000fe40007810000 */
[----:B------:R-:W-:Y:S02]  /*2c90*/  MUFU.EX2 R156, R156 ;  /* 0x0000009c009c7308 */ /* 0x000fe40000000800 */
[----:B------:R-:W-:-:S04]  /*2ca0*/  FMNMX.FTZ R21, R67, R4, !PT ;  /* 0x0000000443157209 */ /* 0x000fc80007810000 */
[----:B------:R-:W-:Y:S02]  /*2cb0*/  FMNMX.FTZ R4, R70, R21, !PT ;  /* 0x0000001546047209 */ /* 0x000fe40007810000 */
[----:B------:R-:W-:Y:S02]  /*2cc0*/  MUFU.EX2 R41, R41 ;  /* 0x0000002900297308 */ /* 0x000fe40000000800 */
[----:B------:R-:W-:-:S05]  /*2cd0*/  FMNMX.FTZ R4, R71, R4, !PT ;  /* 0x0000000447047209 */ /* 0x000fca0007810000 */
[----:B------:R-:W2:Y:S01]  /*2ce0*/  SHFL.BFLY PT, R21, R4, 0x2, 0x1f ;  /* 0x0c401f0004157f89 */ /* 0x000ea200000e0000 */
[----:B------:R-:W-:Y:S08]  /*2cf0*/  MUFU.EX2 R44, R44 ;  /* 0x0000002c002c7308 */ /* 0x000ff00000000800 */
[----:B------:R-:W3:Y:S08]  /*2d00*/  MUFU.EX2 R45, R45 ;  /* 0x0000002d002d7308 */ /* 0x000ef00000000800 */
[----:B------:R-:W-:Y:S01]  /*2d10*/  MUFU.EX2 R48, R48 ;  /* 0x0000003000307308 */ /* 0x000fe20000000800 */
[----:B--2---:R-:W-:-:S07]  /*2d20*/  FMNMX.FTZ R21, R4, R21, !PT ;  /* 0x0000001504157209 */ /* 0x004fce0007810000 */
[----:B------:R-:W2:Y:S01]  /*2d30*/  MUFU.EX2 R49, R49 ;  /* 0x0000003100317308 */ /* 0x000ea20000000800 */
[----:B---3--:R-:W-:Y:S01]  /*2d40*/  F2FP.BF16.F32.PACK_AB R158, R45, R44 ;  /* 0x0000002c2d9e723e */ /* 0x008fe200000010ff */
[----:B------:R-:W3:Y:S06]  /*2d50*/  SHFL.BFLY PT, R4, R21, 0x1, 0x1f ;  /* 0x0c201f0015047f89 */ /* 0x000eec00000e0000 */
[----:B------:R-:W-:Y:S08]  /*2d60*/  MUFU.EX2 R52, R52 ;  /* 0x0000003400347308 */ /* 0x000ff00000000800 */
[----:B------:R-:W4:Y:S01]  /*2d70*/  MUFU.EX2 R53, R53 ;  /* 0x0000003500357308 */ /* 0x000f220000000800 */
[----:B--2---:R-:W-:-:S07]  /*2d80*/  F2FP.BF16.F32.PACK_AB R160, R49, R48 ;  /* 0x0000003031a0723e */ /* 0x004fce00000010ff */
[----:B------:R-:W-:Y:S01]  /*2d90*/  MUFU.EX2 R56, R56 ;  /* 0x0000003800387308 */ /* 0x000fe20000000800 */
[----:B---3--:R-:W-:-:S04]  /*2da0*/  FMNMX.FTZ R4, R21, R4, !PT ;  /* 0x0000000415047209 */ /* 0x008fc80007810000 */
[C---:B------:R-:W-:Y:S01]  /*2db0*/  FSETP.NEU.FTZ.AND P1, PT, R4.reuse, -INF , PT ;  /* 0xff8000000400780b */ /* 0x040fe20003f3d000 */
[----:B------:R-:W-:Y:S02]  /*2dc0*/  FMUL.FTZ R6, R4, UR10 ;  /* 0x0000000a04067c20 */ /* 0x000fe40008410000 */
[----:B------:R2:W-:Y:S01]  /*2dd0*/  MUFU.EX2 R21, R12 ;  /* 0x0000000c00157308 */ /* 0x0005e20000000800 */
[----:B----4-:R-:W-:Y:S02]  /*2de0*/  F2FP.BF16.F32.PACK_AB R162, R53, R52 ;  /* 0x0000003435a2723e */ /* 0x010fe400000010ff */
[----:B------:R-:W-:-:S05]  /*2df0*/  FSEL R6, R6, RZ, P1 ;  /* 0x000000ff06067208 */ /* 0x000fca0000800000 */
        /* <DEDUP_REMOVED lines=11> */
[----:B--2---:R-:W-:Y:S01]  /*2eb0*/  FADD.FTZ R12, R154, R29 ;  /* 0x0000001d9a0c7221 */ /* 0x004fe20000010000 */
[--C-:B------:R-:W-:Y:S01]  /*2ec0*/  FFMA.FTZ R43, R43, UR10, -R6.reuse ;  /* 0x0000000a2b2b7c23 */ /* 0x100fe20008010806 */
[--C-:B------:R-:W-:Y:S01]  /*2ed0*/  FFMA.FTZ R46, R46, UR10, -R6.reuse ;  /* 0x0000000a2e2e7c23 */ /* 0x100fe20008010806 */
[----:B------:R-:W-:Y:S01]  /*2ee0*/  FFMA.FTZ R47, R47, UR10, -R6 ;  /* 0x0000000a2f2f7c23 */ /* 0x000fe20008010806 */
[----:B------:R-:W-:Y:S01]  /*2ef0*/  FADD.FTZ R29, R15, R12 ;  /* 0x0000000c0f1d7221 */ /* 0x000fe20000010000 */
[----:B------:R-:W2:Y:S01]  /*2f00*/  MUFU.EX2 R27, R27 ;  /* 0x0000001b001b7308 */ /* 0x000ea20000000800 */
[--C-:B------:R-:W-:Y:S01]  /*2f10*/  FFMA.FTZ R50, R50, UR10, -R6.reuse ;  /* 0x0000000a32327c23 */ /* 0x100fe20008010806 */
[--C-:B------:R-:W-:Y:S01]  /*2f20*/  FFMA.FTZ R51, R51, UR10, -R6.reuse ;  /* 0x0000000a33337c23 */ /* 0x100fe20008010806 */
[----:B------:R-:W-:Y:S01]  /*2f30*/  FADD.FTZ R12, R156, R29 ;  /* 0x0000001d9c0c7221 */ /* 0x000fe20000010000 */
[--C-:B------:R-:W-:Y:S01]  /*2f40*/  FFMA.FTZ R54, R54, UR10, -R6.reuse ;  /* 0x0000000a36367c23 */ /* 0x100fe20008010806 */
[--C-:B------:R-:W-:Y:S01]  /*2f50*/  FFMA.FTZ R55, R55, UR10, -R6.reuse ;  /* 0x0000000a37377c23 */ /* 0x100fe20008010806 */
[----:B------:R-:W-:Y:S01]  /*2f60*/  FFMA.FTZ R58, R58, UR10, -R6 ;  /* 0x0000000a3a3a7c23 */ /* 0x000fe20008010806 */
[----:B------:R-:W-:Y:S01]  /*2f70*/  FADD.FTZ R29, R41, R12 ;  /* 0x0000000c291d7221 */ /* 0x000fe20000010000 */
[----:B------:R-:W3:Y:S01]  /*2f80*/  MUFU.EX2 R30, R30 ;  /* 0x0000001e001e7308 */ /* 0x000ee20000000800 */
[--C-:B------:R-:W-:Y:S01]  /*2f90*/  FFMA.FTZ R59, R59, UR10, -R6.reuse ;  /* 0x0000000a3b3b7c23 */ /* 0x100fe20008010806 */
[--C-:B------:R-:W-:Y:S01]  /*2fa0*/  FFMA.FTZ R62, R62, UR10, -R6.reuse ;  /* 0x0000000a3e3e7c23 */ /* 0x100fe20008010806 */
[----:B------:R-:W-:Y:S01]  /*2fb0*/  FADD.FTZ R12, R44, R29 ;  /* 0x0000001d2c0c7221 */ /* 0x000fe20000010000 */
[--C-:B------:R-:W-:Y:S01]  /*2fc0*/  FFMA.FTZ R63, R63, UR10, -R6.reuse ;  /* 0x0000000a3f3f7c23 */ /* 0x100fe20008010806 */
[--C-:B------:R-:W-:Y:S01]  /*2fd0*/  FFMA.FTZ R66, R66, UR10, -R6.reuse ;  /* 0x0000000a42427c23 */ /* 0x100fe20008010806 */
[----:B------:R-:W-:Y:S01]  /*2fe0*/  FFMA.FTZ R67, R67, UR10, -R6 ;  /* 0x0000000a43437c23 */ /* 0x000fe20008010806 */
[----:B------:R-:W-:Y:S01]  /*2ff0*/  FADD.FTZ R29, R45, R12 ;  /* 0x0000000c2d1d7221 */ /* 0x000fe20000010000 */
[----:B------:R-:W4:Y:S01]  /*3000*/  MUFU.EX2 R31, R31 ;  /* 0x0000001f001f7308 */ /* 0x000f220000000800 */
[----:B--2---:R-:W-:Y:S01]  /*3010*/  FADD.FTZ R25, R26, R27 ;  /* 0x0000001b1a197221 */ /* 0x004fe20000010000 */
[--C-:B------:R-:W-:Y:S01]  /*3020*/  FFMA.FTZ R70, R70, UR10, -R6.reuse ;  /* 0x0000000a46467c23 */ /* 0x100fe20008010806 */
[----:B------:R-:W-:Y:S01]  /*3030*/  FADD.FTZ R12, R48, R29 ;  /* 0x0000001d300c7221 */ /* 0x000fe20000010000 */
[----:B------:R-:W-:Y:S01]  /*3040*/  FFMA.FTZ R6, R71, UR10, -R6 ;  /* 0x0000000a47067c23 */ /* 0x000fe20008010806 */
[----:B------:R-:W-:-:S02]  /*3050*/  F2FP.BF16.F32.PACK_AB R154, R15, R154 ;  /* 0x0000009a0f9a723e */ /* 0x000fc400000010ff */
[----:B------:R-:W-:Y:S01]  /*3060*/  FADD.FTZ R29, R49, R12 ;  /* 0x0000000c311d7221 */ /* 0x000fe20000010000 */
[----:B------:R-:W2:Y:S01]  /*3070*/  MUFU.EX2 R34, R34 ;  /* 0x0000002200227308 */ /* 0x000ea20000000800 */
[----:B---3--:R-:W-:Y:S01]  /*3080*/  FADD.FTZ R10, R30, R25 ;  /* 0x000000191e0a7221 */ /* 0x008fe20000010000 */
[----:B------:R-:W-:Y:S01]  /*3090*/  F2FP.BF16.F32.PACK_AB R156, R41, R156 ;  /* 0x0000009c299c723e */ /* 0x000fe200000010ff */
[----:B------:R-:W-:Y:S01]  /*30a0*/  FADD.FTZ R12, R52, R29 ;  /* 0x0000001d340c7221 */ /* 0x000fe20000010000 */
[----:B------:R-:W-:Y:S02]  /*30b0*/  F2FP.BF16.F32.PACK_AB R164, R57, R56 ;  /* 0x0000003839a4723e */ /* 0x000fe400000010ff */
[----:B------:R-:W-:Y:S01]  /*30c0*/  F2FP.BF16.F32.PACK_AB R201, R27, R26 ;  /* 0x0000001a1bc9723e */ /* 0x000fe200000010ff */
[----:B------:R-:W-:Y:S01]  /*30d0*/  FADD.FTZ R11, R53, R12 ;  /* 0x0000000c350b7221 */ /* 0x000fe20000010000 */
[----:B------:R-:W3:Y:S01]  /*30e0*/  MUFU.EX2 R35, R35 ;  /* 0x0000002300237308 */ /* 0x000ee20000000800 */
[C---:B----4-:R-:W-:Y:S01]  /*30f0*/  FADD.FTZ R25, R31.reuse, R10 ;  /* 0x0000000a1f197221 */ /* 0x050fe20000010000 */
[----:B------:R-:W-:Y:S01]  /*3100*/  F2FP.BF16.F32.PACK_AB R203, R31, R30 ;  /* 0x0000001e1fcb723e */ /* 0x000fe200000010ff */
[----:B------:R-:W-:-:S04]  /*3110*/  FADD.FTZ R12, R56, R11 ;  /* 0x0000000b380c7221 */ /* 0x000fc80000010000 */
[----:B------:R-:W-:Y:S01]  /*3120*/  FADD.FTZ R11, R57, R12 ;  /* 0x0000000c390b7221 */ /* 0x000fe20000010000 */
[----:B------:R-:W4:Y:S01]  /*3130*/  MUFU.EX2 R38, R38 ;  /* 0x0000002600267308 */ /* 0x000f220000000800 */
[----:B--2---:R-:W-:-:S07]  /*3140*/  FADD.FTZ R10, R34, R25 ;  /* 0x00000019220a7221 */ /* 0x004fce0000010000 */
[----:B------:R-:W2:Y:S01]  /*3150*/  MUFU.EX2 R39, R39 ;  /* 0x0000002700277308 */ /* 0x000ea20000000800 */
[C---:B---3--:R-:W-:Y:S01]  /*3160*/  FADD.FTZ R25, R35.reuse, R10 ;  /* 0x0000000a23197221 */ /* 0x048fe20000010000 */
[----:B------:R-:W-:-:S06]  /*3170*/  F2FP.BF16.F32.PACK_AB R153, R35, R34 ;  /* 0x000000222399723e */ /* 0x000fcc00000010ff */
[----:B------:R-:W3:Y:S01]  /*3180*/  MUFU.EX2 R42, R42 ;  /* 0x0000002a002a7308 */ /* 0x000ee20000000800 */
[----:B----4-:R-:W-:-:S07]  /*3190*/  FADD.FTZ R10, R38, R25 ;  /* 0x00000019260a7221 */ /* 0x010fce0000010000 */
[----:B------:R-:W4:Y:S01]  /*31a0*/  MUFU.EX2 R43, R43 ;  /* 0x0000002b002b7308 */ /* 0x000f220000000800 */
[C---:B--2---:R-:W-:Y:S01]  /*31b0*/  FADD.FTZ R25, R39.reuse, R10 ;  /* 0x0000000a27197221 */ /* 0x044fe20000010000 */
[----:B------:R-:W-:-:S06]  /*31c0*/  F2FP.BF16.F32.PACK_AB R155, R39, R38 ;  /* 0x00000026279b723e */ /* 0x000fcc00000010ff */
[----:B------:R-:W2:Y:S01]  /*31d0*/  MUFU.EX2 R46, R46 ;  /* 0x0000002e002e7308 */ /* 0x000ea20000000800 */
[----:B---3--:R-:W-:-:S07]  /*31e0*/  FADD.FTZ R10, R42, R25 ;  /* 0x000000192a0a7221 */ /* 0x008fce0000010000 */
[----:B------:R-:W3:Y:S01]  /*31f0*/  MUFU.EX2 R47, R47 ;  /* 0x0000002f002f7308 */ /* 0x000ee20000000800 */
[C---:B----4-:R-:W-:Y:S01]  /*3200*/  FADD.FTZ R25, R43.reuse, R10 ;  /* 0x0000000a2b197221 */ /* 0x050fe20000010000 */
[----:B------:R-:W-:-:S06]  /*3210*/  F2FP.BF16.F32.PACK_AB R157, R43, R42 ;  /* 0x0000002a2b9d723e */ /* 0x000fcc00000010ff */
        /* <DEDUP_REMOVED lines=13> */
[----:B----4-:R-:W-:-:S07]  /*32f0*/  FADD.FTZ R12, R60, R11 ;  /* 0x0000000b3c0c7221 */ /* 0x010fce0000010000 */
[----:B------:R-:W4:Y:S01]  /*3300*/  MUFU.EX2 R58, R58 ;  /* 0x0000003a003a7308 */ /* 0x000f220000000800 */
[C---:B--2---:R-:W-:Y:S01]  /*3310*/  FADD.FTZ R5, R55.reuse, R10 ;  /* 0x0000000a37057221 */ /* 0x044fe20000010000 */
[----:B------:R-:W-:-:S06]  /*3320*/  F2FP.BF16.F32.PACK_AB R163, R55, R54 ;  /* 0x0000003637a3723e */ /* 0x000fcc00000010ff */
[----:B------:R-:W2:Y:S01]  /*3330*/  MUFU.EX2 R64, R64 ;  /* 0x0000004000407308 */ /* 0x000ea20000000800 */
[C---:B---3--:R-:W-:Y:S01]  /*3340*/  FADD.FTZ R11, R61.reuse, R12 ;  /* 0x0000000c3d0b7221 */ /* 0x048fe20000010000 */
[----:B------:R-:W-:-:S06]  /*3350*/  F2FP.BF16.F32.PACK_AB R166, R61, R60 ;  /* 0x0000003c3da6723e */ /* 0x000fcc00000010ff */
[----:B------:R-:W3:Y:S01]  /*3360*/  MUFU.EX2 R59, R59 ;  /* 0x0000003b003b7308 */ /* 0x000ee20000000800 */
[----:B----4-:R-:W-:-:S07]  /*3370*/  FADD.FTZ R10, R58, R5 ;  /* 0x000000053a0a7221 */ /* 0x010fce0000010000 */
[----:B------:R-:W4:Y:S01]  /*3380*/  MUFU.EX2 R65, R65 ;  /* 0x0000004100417308 */ /* 0x000f220000000800 */
[----:B--2---:R-:W-:-:S07]  /*3390*/  FADD.FTZ R12, R64, R11 ;  /* 0x0000000b400c7221 */ /* 0x004fce0000010000 */
[----:B------:R-:W2:Y:S01]  /*33a0*/  MUFU.EX2 R62, R62 ;  /* 0x0000003e003e7308 */ /* 0x000ea20000000800 */
[C---:B---3--:R-:W-:Y:S01]  /*33b0*/  FADD.FTZ R5, R59.reuse, R10 ;  /* 0x0000000a3b057221 */ /* 0x048fe20000010000 */
[----:B------:R-:W-:-:S06]  /*33c0*/  F2FP.BF16.F32.PACK_AB R165, R59, R58 ;  /* 0x0000003a3ba5723e */ /* 0x000fcc00000010ff */
[----:B------:R-:W3:Y:S01]  /*33d0*/  MUFU.EX2 R68, R68 ;  /* 0x0000004400447308 */ /* 0x000ee20000000800 */
[C---:B----4-:R-:W-:Y:S01]  /*33e0*/  FADD.FTZ R11, R65.reuse, R12 ;  /* 0x0000000c410b7221 */ /* 0x050fe20000010000 */
[----:B------:R-:W-:-:S06]  /*33f0*/  F2FP.BF16.F32.PACK_AB R168, R65, R64 ;  /* 0x0000004041a8723e */ /* 0x000fcc00000010ff */
[----:B------:R-:W4:Y:S01]  /*3400*/  MUFU.EX2 R63, R63 ;  /* 0x0000003f003f7308 */ /* 0x000f220000000800 */
[----:B--2---:R-:W-:-:S07]  /*3410*/  FADD.FTZ R10, R62, R5 ;  /* 0x000000053e0a7221 */ /* 0x004fce0000010000 */
[----:B------:R-:W2:Y:S01]  /*3420*/  MUFU.EX2 R66, R66 ;  /* 0x0000004200427308 */ /* 0x000ea20000000800 */
[----:B---3--:R-:W-:Y:S01]  /*3430*/  FADD.FTZ R12, R68, R11 ;  /* 0x0000000b440c7221 */ /* 0x008fe20000010000 */
[----:B------:R-:W-:-:S03]  /*3440*/  F2FP.BF16.F32.PACK_AB R170, R21, R68 ;  /* 0x0000004415aa723e */ /* 0x000fc600000010ff */
[----:B------:R-:W-:-:S03]  /*3450*/  FADD.FTZ R5, R21, R12 ;  /* 0x0000000c15057221 */ /* 0x000fc60000010000 */
[----:B------:R-:W3:Y:S01]  /*3460*/  MUFU.EX2 R67, R67 ;  /* 0x0000004300437308 */ /* 0x000ee20000000800 */
[C---:B----4-:R-:W-:Y:S01]  /*3470*/  FADD.FTZ R11, R63.reuse, R10 ;  /* 0x0000000a3f0b7221 */ /* 0x050fe20000010000 */
[----:B------:R-:W-:-:S06]  /*3480*/  F2FP.BF16.F32.PACK_AB R167, R63, R62 ;  /* 0x0000003e3fa7723e */ /* 0x000fcc00000010ff */
[----:B------:R-:W4:Y:S01]  /*3490*/  MUFU.EX2 R70, R70 ;  /* 0x0000004600467308 */ /* 0x000f220000000800 */
[----:B--2---:R-:W-:-:S07]  /*34a0*/  FADD.FTZ R10, R66, R11 ;  /* 0x0000000b420a7221 */ /* 0x004fce0000010000 */
[----:B------:R4:W2:Y:S01]  /*34b0*/  MUFU.EX2 R171, R6 ;  /* 0x0000000600ab7308 */ /* 0x0008a20000000800 */
[C---:B---3--:R-:W-:Y:S01]  /*34c0*/  FADD.FTZ R11, R67.reuse, R10 ;  /* 0x0000000a430b7221 */ /* 0x048fe20000010000 */
[----:B------:R-:W-:-:S03]  /*34d0*/  F2FP.BF16.F32.PACK_AB R169, R67, R66 ;  /* 0x0000004243a9723e */ /* 0x000fc600000010ff */
[----:B----4-:R-:W-:-:S04]  /*34e0*/  FADD.FTZ R6, R70, R11 ;  /* 0x0000000b46067221 */ /* 0x010fc80000010000 */
[C---:B--2---:R-:W-:Y:S01]  /*34f0*/  FADD.FTZ R6, R171.reuse, R6 ;  /* 0x00000006ab067221 */ /* 0x044fe20000010000 */
[----:B------:R-:W-:Y:S01]  /*3500*/  F2FP.BF16.F32.PACK_AB R171, R171, R70 ;  /* 0x00000046abab723e */ /* 0x000fe200000010ff */
[----:B------:R-:W-:Y:S06]  /*3510*/  @!P0 BRA `(.L_x_393) ;  /* 0x0000000000048947 */ /* 0x000fec0003800000 */
[----:B------:R-:W-:Y:S01]  /*3520*/  BPT.TRAP 0x1 ;  /* 0x000000040000795c */ /* 0x000fe20000300000 */
.L_x_393:
[----:B------:R2:W3:Y:S01]  /*3530*/  SYNCS.PHASECHK.TRANS64.TRYWAIT P1, [UR22+0x22850], R9 ;  /* 0x02285009ff0075a7 */ /* 0x0004e20008020156 */
[----:B------:R-:W-:Y:S05]  /*3540*/  @!P0 BRA `(.L_x_394) ;  /* 0x0000000000048947 */ /* 0x000fea0003800000 */
[----:B------:R-:W-:Y:S01]  /*3550*/  BPT.TRAP 0x1 ;  /* 0x000000040000795c */ /* 0x000fe20000300000 */
.L_x_394:
[----:B---3--:R-:W-:Y:S05]  /*3560*/  @P1 BRA `(.L_x_395) ;  /* 0x0000000000081947 */ /* 0x008fea0003800000 */
[----:B------:R-:W3:Y:S02]  /*3570*/  SYNCS.PHASECHK.TRANS64.TRYWAIT P1, [UR22+0x22850], R9 ;  /* 0x02285009ff0075a7 */ /* 0x000ee40008020156 */
[----:B---3--:R-:W-:Y:S05]  /*3580*/  @!P1 BRA `(.L_x_396) ;  /* 0x000000cc00289947 */ /* 0x008fea0003800000 */
.L_x_395:
[----:B------:R-:W-:Y:S01]  /*3590*/  R2UR UR6, R7 ;  /* 0x00000000070672ca */ /* 0x000fe200000e0000 */
[----:B------:R4:W-:Y:S06]  /*35a0*/  BAR.SYNC.DEFER_BLOCKING R8, 0x100 ;  /* 0x000400080000751d */ /* 0x0009ec0000010000 */
[----:B------:R-:W-:-:S06]  /*35b0*/  UMOV UR7, 0x40000040 ;  /* 0x4000004000077882 */ /* 0x000fcc0000000000 */
[----:B------:R-:W-:-:S04]  /*35c0*/  UIADD3 UR6, UR6, 0x400, URZ ;  /* 0x0000040006067890 */ /* 0x000fc8000fffe03f */
[----:B------:R-:W-:-:S04]  /*35d0*/  USHF.R.U32.HI UR6, URZ, 0x4, UR6 ;  /* 0x000000043f067899 */ /* 0x000fc80008011606 */
[----:B------:R-:W-:-:S04]  /*35e0*/  ULOP3.LUT UR6, UR6, 0x3fff, URZ, 0xc0, !UPT ;  /* 0x00003fff06067892 */ /* 0x000fc8000f8ec03f */
[----:B------:R-:W-:Y:S01]  /*35f0*/  ULOP3.LUT UR21, UR6, 0x3000000, URZ, 0xfc, !UPT ;  /* 0x0300000006157892 */ /* 0x000fe2000f8efc3f */
[----:B------:R-:W-:-:S03]  /*3600*/  WARPGROUP.ARRIVE ;  /* 0x00000000000079c5 */ /* 0x000fc60000000000 */
[----:B------:R-:W-:-:S07]  /*3610*/  UIMAD UR11, UR37, 0xc00, UR21 ;  /* 0x00000c00250b78a4 */ /* 0x000fce000f8e0215 */
[----:B------:R-:W-:Y:S02]  /*3620*/  UMOV UR6, UR11 ;  /* 0x0000000b00067c82 */ /* 0x000fe40008000000 */
[----:B------:R-:W-:Y:S01]  /*3630*/  HGMMA.64x256x16.F32.BF16 R24, R200, gdesc[UR4].tnspB, RZ, !UPT, gsb0 ;  /* 0x43e00004c8187df0 */ /* 0x000fe2000c0018ff */
        /* <DEDUP_REMOVED lines=33> */
.L_x_397:
[----:B------:R-:W4:Y:S01]  /*3850*/  S2UR UR6, SR_CgaCtaId ;  /* 0x00000000000679c3 */ /* 0x000f220000008800 */
[----:B------:R-:W-:-:S04]  /*3860*/  UIADD3 UR22, UR22, 0x22860, URZ ;  /* 0x0002286016167890 */ /* 0x000fc8000fffe03f */
[----:B----4-:R-:W-:-:S09]  /*3870*/  UPRMT UR22, UR6, 0x654, UR22 ;  /* 0x0000065406167896 */ /* 0x010fd20008000016 */
[----:B------:R-:W-:Y:S01]  /*3880*/  SYNCS.ARRIVE.TRANS64.RED.A1T0 RZ, [UR22], RZ ;  /* 0x000000ffffff79a7 */ /* 0x000fe20008100416 */
[----:B------:R-:W-:-:S04]  /*3890*/  UIADD3 UR22, UR48, -0x2, URZ ;  /* 0xfffffffe30167890 */ /* 0x000fc8000fffe03f */
[----:B------:R-:W-:-:S06]  /*38a0*/  UISETP.GE.AND UP0, UPT, UR22, UR45, UPT ;  /* 0x0000002d1600728c */ /* 0x000fcc000bf06270 */
[----:B------:R-:W-:-:S13]  /*38b0*/  PLOP3.LUT P1, PT, PT, PT, UP0, 0x80, 0x0 ;  /* 0x000000000000781c */ /* 0x000fda0003f2f008 */
[----:B------:R-:W-:Y:S05]  /*38c0*/  @!P1 BRA `(.L_x_398) ;  /* 0x0000001c00609947 */ /* 0x000fea0003800000 */
[----:B0-23--:R-:W-:Y:S01]  /*38d0*/  IMAD.MOV.U32 R9, RZ, RZ, R4 ;  /* 0x000000ffff097224 */ /* 0x00dfe200078e0004 */
[----:B------:R-:W-:Y:S01]  /*38e0*/  ULDC UR23, c[0x0][0x988] ;  /* 0x0002620000177ab9 */ /* 0x000fe20000000800 */
[----:B------:R-:W-:-:S07]  /*38f0*/  IMAD.MOV.U32 R8, RZ, RZ, R3 ;  /* 0x000000ffff087224 */ /* 0x000fce00078e0003 */
.L_x_409:
[----:B------:R-:W-:Y:S01]  /*3900*/  UIADD3 UR37, UR37, 0x1, URZ ;  /* 0x0000000125257890 */ /* 0x000fe2000fffe03f */
[----:B------:R-:W-:Y:S01]  /*3910*/  UMOV UR6, UR22 ;  /* 0x0000001600067c82 */ /* 0x000fe20008000000 */
[----:B------:R-:W-:Y:S02]  /*3920*/  UIADD3 UR22, UR22, -0x1, URZ ;  /* 0xffffffff16167890 */ /* 0x000fe4000fffe03f */
[----:B------:R-:W-:-:S04]  /*3930*/  UISETP.NE.AND UP0, UPT, UR37, 0x2, UPT ;  /* 0x000000022500788c */ /* 0x000fc8000bf05270 */
[----:B------:R-:W-:Y:S02]  /*3940*/  USEL UR7, URZ, 0x1, UP0 ;  /* 0x000000013f077887 */ /* 0x000fe40008000000 */
[----:B------:R-:W-:Y:S02]  /*3950*/  USEL UR37, UR37, URZ, UP0 ;  /* 0x0000003f25257287 */ /* 0x000fe40008000000 */
[----:B------:R-:W-:Y:S02]  /*3960*/  ULOP3.LUT UR36, UR36, UR7, URZ, 0x3c, !UPT ;  /* 0x0000000724247292 */ /* 0x000fe4000f8e3c3f */
[----:B------:R-:W-:Y:S01]  /*3970*/  UISETP.GT.AND UP0, UPT, UR6, UR45, UPT ;  /* 0x0000002d0600728c */ /* 0x000fe2000bf04270 */
[----:B------:R-:W-:Y:S10]  /*3980*/  @!P0 BRA `(.L_x_399) ;  /* 0x0000000000048947 */ /* 0x000ff40003800000 */
[----:B------:R-:W-:Y:S01]  /*3990*/  BPT.TRAP 0x1 ;  /* 0x000000040000795c */ /* 0x000fe20000300000 */
.L_x_399:
[----:B------:R-:W0:Y:S01]  /*39a0*/  S2UR UR24, SR_CgaCtaId ;  /* 0x00000000001879c3 */ /* 0x000e220000008800 */
[----:B------:R-:W-:Y:S01]  /*39b0*/  UMOV UR6, 0x400 ;  /* 0x0000040000067882 */ /* 0x000fe20000000000 */
[----:B------:R-:W-:-:S05]  /*39c0*/  IMAD.U32 R7, RZ, RZ, UR36 ;  /* 0x00000024ff077e24 */ /* 0x000fca000f8e00ff */
[----:B------:R-:W-:Y:S01]  /*39d0*/  SHF.L.U32 R7, R7, 0x1f, RZ ;  /* 0x0000001f07077819 */ /* 0x000fe200000006ff */
[----:B0-----:R-:W-:-:S04]  /*39e0*/  ULEA UR6, UR24, UR6, 0x18 ;  /* 0x0000000618067291 */ /* 0x001fc8000f8ec03f */
[----:B------:R-:W-:-:S09]  /*39f0*/  ULEA UR25, UR37, UR6, 0x3 ;  /* 0x0000000625197291 */ /* 0x000fd2000f8e183f */
[----:B------:R0:W2:Y:S01]  /*3a00*/  SYNCS.PHASECHK.TRANS64.TRYWAIT P1, [UR25+0x22830], R7 ;  /* 0x02283007ff0075a7 */ /* 0x0000a20008020159 */
[----:B------:R-:W-:Y:S05]  /*3a10*/  @!P0 BRA `(.L_x_400) ;  /* 0x0000000000048947 */ /* 0x000fea0003800000 */
[----:B------:R-:W-:Y:S01]  /*3a20*/  BPT.TRAP 0x1 ;  /* 0x000000040000795c */ /* 0x000fe20000300000 */
.L_x_400:
[----:B--2---:R-:W-:Y:S05]  /*3a30*/  @P1 BRA `(.L_x_401) ;  /* 0x0000000000081947 */ /* 0x004fea0003800000 */
[----:B------:R-:W2:Y:S02]  /*3a40*/  SYNCS.PHASECHK.TRANS64.TRYWAIT P1, [UR25+0x22830], R7 ;  /* 0x02283007ff0075a7 */ /* 0x000ea40008020159 */
[----:B--2---:R-:W-:Y:S05]  /*3a50*/  @!P1 BRA `(.L_x_402) ;  /* 0x000000c8000c9947 */ /* 0x004fea0003800000 */
.L_x_401:
[----:B------:R-:W-:Y:S01]  /*3a60*/  UIMAD UR18, UR37, 0x300, UR20 ;  /* 0x00000300251278a4 */ /* 0x000fe2000f8e0214 */
[----:B------:R-:W-:Y:S01]  /*3a70*/  WARPGROUP.ARRIVE ;  /* 0x00000000000079c5 */ /* 0x000fe20000000000 */
[----:B------:R-:W-:Y:S01]  /*3a80*/  UMOV UR19, 0x40000040 ;  /* 0x4000004000137882 */ /* 0x000fe20000000000 */
[----:B------:R-:W-:Y:S01]  /*3a90*/  UMOV UR7, 0x40000040 ;  /* 0x4000004000077882 */ /* 0x000fe20000000000 */
[----:B------:R-:W-:-:S03]  /*3aa0*/  UIADD3 UR6, UR18, 0x2, URZ ;  /* 0x0000000212067890 */ /* 0x000fc6000fffe03f */
[----:B-1----:R-:W1:Y:S01]  /*3ab0*/  S2R R0, SR_TID.X ;  /* 0x0000000000007919 */ /* 0x002e620000002100 */
[----:B------:R-:W-:Y:S01]  /*3ac0*/  UIADD3 UR10, UR18, 0x4, URZ ;  /* 0x00000004120a7890 */ /* 0x000fe2000fffe03f */
[----:B------:R-:W-:Y:S01]  /*3ad0*/  UMOV UR11, 0x40000040 ;  /* 0x40000040000b7882 */ /* 0x000fe20000000000 */
[----:B------:R-:W-:Y:S01]  /*3ae0*/  HGMMA.64x96x16.F32.BF16 R152, gdesc[UR16], RZ, !UPT, gsb0 ;  /* 0x01600000109879f0 */ /* 0x000fe2000c0018ff */
[----:B------:R-:W-:Y:S01]  /*3af0*/  UIADD3 UR14, UR18, 0x6, URZ ;  /* 0x00000006120e7890 */ /* 0x000fe2000fffe03f */
[----:B------:R-:W-:Y:S01]  /*3b00*/  UMOV UR15, 0x40000040 ;  /* 0x40000040000f7882 */ /* 0x000fe20000000000 */
        /* <DEDUP_REMOVED lines=15> */
.L_x_403:
[----:B------:R-:W-:Y:S01]  /*3c00*/  FMNMX.FTZ R3, R152, R8, !PT ;  /* 0x0000000898037209 */ /* 0x000fe20007810000 */
[----:B------:R-:W-:Y:S01]  /*3c10*/  UMOV UR10, UR23 ;  /* 0x00000017000a7c82 */ /* 0x000fe20008000000 */
[----:B------:R-:W-:Y:S02]  /*3c20*/  UIADD3 UR6, UR25, 0x22840, URZ ;  /* 0x0002284019067890 */ /* 0x000fe4000fffe03f */
[----:B------:R-:W-:Y:S02]  /*3c30*/  FMNMX.FTZ R3, R153, R3, !PT ;  /* 0x0000000399037209 */ /* 0x000fe40007810000 */
[----:B------:R-:W-:Y:S02]  /*3c40*/  UPRMT UR6, UR24, 0x654, UR6 ;  /* 0x0000065418067896 */ /* 0x000fe40008000006 */
[----:B------:R-:W-:-:S04]  /*3c50*/  FMNMX.FTZ R3, R156, R3, !PT ;  /* 0x000000039c037209 */ /* 0x000fc80007810000 */
[----:B------:R-:W-:-:S03]  /*3c60*/  FMNMX.FTZ R3, R157, R3, !PT ;  /* 0x000000039d037209 */ /* 0x000fc60007810000 */
[----:B------:R-:W-:Y:S01]  /*3c70*/  SYNCS.ARRIVE.TRANS64.RED.A1T0 RZ, [UR6], RZ ;  /* 0x000000ffffff79a7 */ /* 0x000fe20008100406 */
        /* <DEDUP_REMOVED lines=20> */
[----:B------:R-:W2:Y:S02]  /*3dc0*/  SHFL.BFLY PT, R4, R3, 0x2, 0x1f ;  /* 0x0c401f0003047f89 */ /* 0x000ea400000e0000 */
[----:B--2---:R-:W-:-:S05]  /*3dd0*/  FMNMX.FTZ R3, R3, R4, !PT ;  /* 0x0000000403037209 */ /* 0x004fca0007810000 */
[----:B------:R-:W2:Y:S02]  /*3de0*/  SHFL.BFLY PT, R4, R3, 0x1, 0x1f ;  /* 0x0c201f0003047f89 */ /* 0x000ea400000e0000 */
[----:B--2---:R-:W-:-:S05]  /*3df0*/  FMNMX.FTZ R3, R3, R4, !PT ;  /* 0x0000000403037209 */ /* 0x004fca0007810000 */
[C---:B------:R-:W-:Y:S01]  /*3e00*/  FMUL.FTZ R4, R3.reuse, UR10 ;  /* 0x0000000a03047c20 */ /* 0x040fe20008410000 */
[----:B------:R-:W-:-:S03]  /*3e10*/  FADD.FTZ R8, -R3, R8 ;  /* 0x0000000803087221 */ /* 0x000fc60000010100 */
[--C-:B------:R-:W-:Y:S01]  /*3e20*/  FFMA.FTZ R152, R152, UR10, -R4.reuse ;  /* 0x0000000a98987c23 */ /* 0x100fe20008010804 */
[----:B------:R-:W-:Y:S01]  /*3e30*/  FMUL.FTZ R8, R8, UR10 ;  /* 0x0000000a08087c20 */ /* 0x000fe20008410000 */
        /* <DEDUP_REMOVED lines=21> */
[--C-:B------:R-:W-:Y:S01]  /*3f90*/  FFMA.FTZ R189, R189, UR10, -R4.reuse ;  /* 0x0000000abdbd7c23 */ /* 0x100fe20008010804 */
[--C-:B------:R-:W-:Y:S01]  /*3fa0*/  FFMA.FTZ R192, R192, UR10, -R4.reuse ;  /* 0x0000000ac0c07c23 */ /* 0x100fe20008010804 */
[--C-:B------:R-:W-:Y:S01]  /*3fb0*/  FFMA.FTZ R193, R193, UR10, -R4.reuse ;  /* 0x0000000ac1c17c23 */ /* 0x100fe20008010804 */
[--C-:B------:R-:W-:Y:S01]  /*3fc0*/  FFMA.FTZ R196, R196, UR10, -R4.reuse ;  /* 0x0000000ac4c47c23 */ /* 0x100fe20008010804 */
[----:B------:R-:W-:-:S03]  /*3fd0*/  FFMA.FTZ R197, R197, UR10, -R4 ;  /* 0x0000000ac5c57c23 */ /* 0x000fc60008010804 */
[----:B------:R-:W4:Y:S01]  /*3fe0*/  MUFU.EX2 R156, R156 ;  /* 0x0000009c009c7308 */ /* 0x000f220000000800 */
[----:B--2---:R-:W-:Y:S01]  /*3ff0*/  FFMA.FTZ R4, R8, R5, R152 ;  /* 0x0000000508047223 */ /* 0x004fe20000010098 */
[-C--:B------:R-:W-:Y:S01]  /*4000*/  FMUL.FTZ R24, R24, R8.reuse ;  /* 0x0000000818187220 */ /* 0x080fe20000410000 */
[-C--:B------:R-:W-:Y:S01]  /*4010*/  FMUL.FTZ R25, R25, R8.reuse ;  /* 0x0000000819197220 */ /* 0x080fe20000410000 */
[-C--:B------:R-:W-:Y:S01]  /*4020*/  FMUL.FTZ R28, R28, R8.reuse ;  /* 0x000000081c1c7220 */ /* 0x080fe20000410000 */
[-C--:B------:R-:W-:Y:S01]  /*4030*/  FMUL.FTZ R29, R29, R8.reuse ;  /* 0x000000081d1d7220 */ /* 0x080fe20000410000 */
[-C--:B------:R-:W-:Y:S01]  /*4040*/  FMUL.FTZ R32, R32, R8.reuse ;  /* 0x0000000820207220 */ /* 0x080fe20000410000 */
[----:B------:R-:W-:Y:S01]  /*4050*/  FMUL.FTZ R33, R33, R8 ;  /* 0x0000000821217220 */ /* 0x000fe20000410000 */
[----:B------:R-:W2:Y:S01]  /*4060*/  MUFU.EX2 R157, R157 ;  /* 0x0000009d009d7308 */ /* 0x000ea20000000800 */
[C---:B---3--:R-:W-:Y:S01]  /*4070*/  FADD.FTZ R4, R153.reuse, R4 ;  /* 0x0000000499047221 */ /* 0x048fe20000010000 */
[----:B------:R-:W-:Y:S01]  /*4080*/  F2FP.BF16.F32.PACK_AB R200, R153, R152 ;  /* 0x0000009899c8723e */ /* 0x000fe200000010ff */
[-C--:B------:R-:W-:Y:S01]  /*4090*/  FMUL.FTZ R36, R36, R8.reuse ;  /* 0x0000000824247220 */ /* 0x080fe20000410000 */
[-C--:B------:R-:W-:Y:S01]  /*40a0*/  FMUL.FTZ R37, R37, R8.reuse ;  /* 0x0000000825257220 */ /* 0x080fe20000410000 */
[-C--:B------:R-:W-:Y:S01]  /*40b0*/  FMUL.FTZ R40, R40, R8.reuse ;  /* 0x0000000828287220 */ /* 0x080fe20000410000 */
[-C--:B------:R-:W-:Y:S01]  /*40c0*/  FMUL.FTZ R41, R41, R8.reuse ;  /* 0x0000000829297220 */ /* 0x080fe20000410000 */
[-C--:B------:R-:W-:Y:S01]  /*40d0*/  FMUL.FTZ R44, R44, R8.reuse ;  /* 0x000000082c2c7220 */ /* 0x080fe20000410000 */
[----:B------:R-:W3:Y:S01]  /*40e0*/  MUFU.EX2 R152, R160 ;  /* 0x000000a000987308 */ /* 0x000ee20000000800 */
[----:B----4-:R-:W-:Y:S01]  /*40f0*/  FADD.FTZ R4, R156, R4 ;  /* 0x000000049c047221 */ /* 0x010fe20000010000 */
[-C--:B------:R-:W-:Y:S01]  /*4100*/  FMUL.FTZ R45, R45, R8.reuse ;  /* 0x000000082d2d7220 */ /* 0x080fe20000410000 */
[-C--:B------:R-:W-:Y:S01]  /*4110*/  FMUL.FTZ R48, R48, R8.reuse ;  /* 0x0000000830307220 */ /* 0x080fe20000410000 */
[-C--:B------:R-:W-:Y:S01]  /*4120*/  FMUL.FTZ R49, R49, R8.reuse ;  /* 0x0000000831317220 */ /* 0x080fe20000410000 */
[-C--:B------:R-:W-:Y:S01]  /*4130*/  FMUL.FTZ R52, R52, R8.reuse ;  /* 0x0000000834347220 */ /* 0x080fe20000410000 */
[-C--:B------:R-:W-:Y:S01]  /*4140*/  FMUL.FTZ R53, R53, R8.reuse ;  /* 0x0000000835357220 */ /* 0x080fe20000410000 */
[-C--:B------:R-:W-:Y:S01]  /*4150*/  FMUL.FTZ R56, R56, R8.reuse ;  /* 0x0000000838387220 */ /* 0x080fe20000410000 */
[----:B------:R-:W4:Y:S01]  /*4160*/  MUFU.EX2 R161, R161 ;  /* 0x000000a100a17308 */ /* 0x000f220000000800 */
[----:B--2---:R-:W-:Y:S01]  /*4170*/  FADD.FTZ R5, R157, R4 ;  /* 0x000000049d057221 */ /* 0x004fe20000010000 */
[----:B------:R-:W-:Y:S01]  /*4180*/  FMNMX.FTZ R4, R154, R9, !PT ;  /* 0x000000099a047209 */ /* 0x000fe20007810000 */
[----:B------:R-:W-:Y:S01]  /*4190*/  FMUL.FTZ R57, R57, R8 ;  /* 0x0000000839397220 */ /* 0x000fe20000410000 */
[----:B------:R-:W-:Y:S01]  /*41a0*/  F2FP.BF16.F32.PACK_AB R202, R157, R156 ;  /* 0x0000009c9dca723e */ /* 0x000fe200000010ff */
[----:B------:R-:W-:Y:S01]  /*41b0*/  FMUL.FTZ R60, R60, R8 ;  /* 0x000000083c3c7220 */ /* 0x000fe20000410000 */
[----:B------:R-:W-:Y:S01]  /*41c0*/  FMNMX.FTZ R4, R155, R4, !PT ;  /* 0x000000049b047209 */ /* 0x000fe20007810000 */
[----:B------:R-:W-:Y:S01]  /*41d0*/  FMUL.FTZ R61, R61, R8 ;  /* 0x000000083d3d7220 */ /* 0x000fe20000410000 */
[----:B------:R-:W-:Y:S01]  /*41e0*/  MUFU.EX2 R165, R165 ;  /* 0x000000a500a57308 */ /* 0x000fe20000000800 */
[----:B---3--:R-:W-:Y:S01]  /*41f0*/  FADD.FTZ R5, R152, R5 ;  /* 0x0000000598057221 */ /* 0x008fe20000010000 */
[----:B------:R-:W-:Y:S01]  /*4200*/  FMNMX.FTZ R4, R158, R4, !PT ;  /* 0x000000049e047209 */ /* 0x000fe20007810000 */
[-C--:B------:R-:W-:Y:S01]  /*4210*/  FMUL.FTZ R64, R64, R8.reuse ;  /* 0x0000000840407220 */ /* 0x080fe20000410000 */
[-C--:B------:R-:W-:Y:S01]  /*4220*/  FMUL.FTZ R65, R65, R8.reuse ;  /* 0x0000000841417220 */ /* 0x080fe20000410000 */
[----:B------:R-:W-:Y:S01]  /*4230*/  FMUL.FTZ R68, R68, R8 ;  /* 0x0000000844447220 */ /* 0x000fe20000410000 */
[----:B------:R-:W-:Y:S01]  /*4240*/  FMNMX.FTZ R4, R159, R4, !PT ;  /* 0x000000049f047209 */ /* 0x000fe20007810000 */
[----:B------:R-:W-:Y:S01]  /*4250*/  FMUL.FTZ R69, R69, R8 ;  /* 0x0000000845457220 */ /* 0x000fe20000410000 */
[----:B------:R-:W-:Y:S01]  /*4260*/  MUFU.EX2 R156, R168 ;  /* 0x000000a8009c7308 */ /* 0x000fe20000000800 */
[C---:B----4-:R-:W-:Y:S01]  /*4270*/  FADD.FTZ R5, R161.reuse, R5 ;  /* 0x00000005a1057221 */ /* 0x050fe20000010000 */
[----:B------:R-:W-:Y:S01]  /*4280*/  FMNMX.FTZ R4, R162, R4, !PT ;  /* 0x00000004a2047209 */ /* 0x000fe20007810000 */
[----:B------:R-:W-:Y:S01]  /*4290*/  FMUL.FTZ R72, R72, R8 ;  /* 0x0000000848487220 */ /* 0x000fe20000410000 */
[----:B------:R-:W-:Y:S01]  /*42a0*/  F2FP.BF16.F32.PACK_AB R152, R161, R152 ;  /* 0x00000098a198723e */ /* 0x000fe200000010ff */
[----:B------:R-:W-:Y:S01]  /*42b0*/  FMUL.FTZ R73, R73, R8 ;  /* 0x0000000849497220 */ /* 0x000fe20000410000 */
[----:B------:R-:W-:Y:S01]  /*42c0*/  FMNMX.FTZ R4, R163, R4, !PT ;  /* 0x00000004a3047209 */ /* 0x000fe20007810000 */
[-C--:B------:R-:W-:Y:S01]  /*42d0*/  FMUL.FTZ R76, R76, R8.reuse ;  /* 0x000000084c4c7220 */ /* 0x080fe20000410000 */
[----:B------:R-:W-:Y:S01]  /*42e0*/  MUFU.EX2 R169, R169 ;  /* 0x000000a900a97308 */ /* 0x000fe20000000800 */
[----:B------:R-:W-:Y:S01]  /*42f0*/  FMUL.FTZ R77, R77, R8 ;  /* 0x000000084d4d7220 */ /* 0x000fe20000410000 */
[----:B------:R-:W-:Y:S01]  /*4300*/  FMNMX.FTZ R4, R166, R4, !PT ;  /* 0x00000004a6047209 */ /* 0x000fe20007810000 */
[-C--:B------:R-:W-:Y:S01]  /*4310*/  FMUL.FTZ R80, R80, R8.reuse ;  /* 0x0000000850507220 */ /* 0x080fe20000410000 */
[-C--:B------:R-:W-:Y:S01]  /*4320*/  FMUL.FTZ R81, R81, R8.reuse ;  /* 0x0000000851517220 */ /* 0x080fe20000410000 */
        /* <DEDUP_REMOVED lines=54> */
[----:B------:R-:W-:-:S03]  /*4690*/  FMUL.FTZ R149, R149, R8 ;  /* 0x0000000895957220 */ /* 0x000fc60000410000 */
[----:B------:R-:W-:Y:S02]  /*46a0*/  FMNMX.FTZ R4, R195, R4, !PT ;  /* 0x00000004c3047209 */ /* 0x000fe40007810000 */
[----:B------:R-:W-:Y:S02]  /*46b0*/  MUFU.EX2 R189, R189 ;  /* 0x000000bd00bd7308 */ /* 0x000fe40000000800 */
[----:B------:R-:W-:-:S04]  /*46c0*/  FMNMX.FTZ R4, R198, R4, !PT ;  /* 0x00000004c6047209 */ /* 0x000fc80007810000 */
[----:B------:R-:W-:Y:S02]  /*46d0*/  FMNMX.FTZ R4, R199, R4, !PT ;  /* 0x00000004c7047209 */ /* 0x000fe40007810000 */
[----:B------:R-:W-:Y:S03]  /*46e0*/  MUFU.EX2 R168, R192 ;  /* 0x000000c000a87308 */ /* 0x000fe60000000800 */
[----:B------:R-:W2:Y:S05]  /*46f0*/  SHFL.BFLY PT, R10, R4, 0x2, 0x1f ;  /* 0x0c401f00040a7f89 */ /* 0x000eaa00000e0000 */
[----:B------:R-:W-:Y:S08]  /*4700*/  MUFU.EX2 R193, R193 ;  /* 0x000000c100c17308 */ /* 0x000ff00000000800 */
[----:B------:R-:W-:Y:S08]  /*4710*/  MUFU.EX2 R196, R196 ;  /* 0x000000c400c47308 */ /* 0x000ff00000000800 */
[----:B------:R-:W-:Y:S01]  /*4720*/  MUFU.EX2 R197, R197 ;  /* 0x000000c500c57308 */ /* 0x000fe20000000800 */
[----:B--2---:R-:W-:-:S05]  /*4730*/  FMNMX.FTZ R4, R4, R10, !PT ;  /* 0x0000000a04047209 */ /* 0x004fca0007810000 */
[----:B------:R-:W2:Y:S02]  /*4740*/  SHFL.BFLY PT, R11, R4, 0x1, 0x1f ;  /* 0x0c201f00040b7f89 */ /* 0x000ea400000e0000 */
[----:B------:R-:W3:Y:S08]  /*4750*/  MUFU.EX2 R10, R164 ;  /* 0x000000a4000a7308 */ /* 0x000ef00000000800 */
[----:B------:R-:W-:Y:S01]  /*4760*/  MUFU.EX2 R164, R184 ;  /* 0x000000b800a47308 */ /* 0x000fe20000000800 */
[----:B---3--:R-:W-:-:S04]  /*4770*/  FADD.FTZ R5, R10, R5 ;  /* 0x000000050a057221 */ /* 0x008fc80000010000 */
[----:B------:R-:W-:Y:S01]  /*4780*/  FADD.FTZ R5, R165, R5 ;  /* 0x00000005a5057221 */ /* 0x000fe20000010000 */
[----:B--2---:R-:W-:-:S03]  /*4790*/  FMNMX.FTZ R4, R4, R11, !PT ;  /* 0x0000000b04047209 */ /* 0x004fc60007810000 */
[----:B------:R-:W-:Y:S01]  /*47a0*/  FADD.FTZ R5, R156, R5 ;  /* 0x000000059c057221 */ /* 0x000fe20000010000 */
[C---:B------:R-:W-:Y:S01]  /*47b0*/  F2FP.BF16.F32.PACK_AB R156, R169.reuse, R156 ;  /* 0x0000009ca99c723e */ /* 0x040fe200000010ff */
[C---:B------:R-:W-:Y:S01]  /*47c0*/  FMUL.FTZ R11, R4.reuse, UR10 ;  /* 0x0000000a040b7c20 */ /* 0x040fe20008410000 */
[----:B------:R-:W-:Y:S01]  /*47d0*/  FADD.FTZ R9, -R4, R9 ;  /* 0x0000000904097221 */ /* 0x000fe20000010100 */
[----:B------:R-:W-:Y:S02]  /*47e0*/  FADD.FTZ R5, R169, R5 ;  /* 0x00000005a9057221 */ /* 0x000fe40000010000 */
        /* <DEDUP_REMOVED lines=18> */
[----:B------:R-:W-:Y:S01]  /*4910*/  FFMA.FTZ R183, R183, UR10, -R11 ;  /* 0x0000000ab7b77c23 */ /* 0x000fe2000801080b */
[----:B------:R-:W-:Y:S01]  /*4920*/  FADD.FTZ R5, R172, R5 ;  /* 0x00000005ac057221 */ /* 0x000fe20000010000 */
[--C-:B------:R-:W-:Y:S01]  /*4930*/  FFMA.FTZ R186, R186, UR10, -R11.reuse ;  /* 0x0000000ababa7c23 */ /* 0x100fe2000801080b */
[----:B------:R-:W-:Y:S01]  /*4940*/  FFMA.FTZ R187, R187, UR10, -R11 ;  /* 0x0000000abbbb7c23 */ /* 0x000fe2000801080b */
[----:B------:R-:W3:Y:S01]  /*4950*/  MUFU.EX2 R155, R155 ;  /* 0x0000009b009b7308 */ /* 0x000ee20000000800 */
[----:B------:R-:W-:Y:S01]  /*4960*/  FADD.FTZ R5, R173, R5 ;  /* 0x00000005ad057221 */ /* 0x000fe20000010000 */
[--C-:B------:R-:W-:Y:S01]  /*4970*/  FFMA.FTZ R190, R190, UR10, -R11.reuse ;  /* 0x0000000abebe7c23 */ /* 0x100fe2000801080b */
[--C-:B------:R-:W-:Y:S01]  /*4980*/  FFMA.FTZ R191, R191, UR10, -R11.reuse ;  /* 0x0000000abfbf7c23 */ /* 0x100fe2000801080b */
[----:B------:R-:W-:Y:S01]  /*4990*/  FFMA.FTZ R194, R194, UR10, -R11 ;  /* 0x0000000ac2c27c23 */ /* 0x000fe2000801080b */
[----:B------:R-:W-:Y:S01]  /*49a0*/  FADD.FTZ R5, R160, R5 ;  /* 0x00000005a0057221 */ /* 0x000fe20000010000 */
[--C-:B------:R-:W-:Y:S01]  /*49b0*/  FFMA.FTZ R195, R195, UR10, -R11.reuse ;  /* 0x0000000ac3c37c23 */ /* 0x100fe2000801080b */
[----:B------:R-:W-:Y:S01]  /*49c0*/  FFMA.FTZ R198, R198, UR10, -R11 ;  /* 0x0000000ac6c67c23 */ /* 0x000fe2000801080b */
[----:B------:R-:W4:Y:S01]  /*49d0*/  MUFU.EX2 R158, R158 ;  /* 0x0000009e009e7308 */ /* 0x000f220000000800 */
[----:B--2---:R-:W-:Y:S01]  /*49e0*/  FFMA.FTZ R6, R9, R6, R154 ;  /* 0x0000000609067223 */ /* 0x004fe2000001009a */
[----:B------:R-:W-:Y:S01]  /*49f0*/  FADD.FTZ R5, R177, R5 ;  /* 0x00000005b1057221 */ /* 0x000fe20000010000 */
[----:B------:R-:W-:Y:S01]  /*4a00*/  FFMA.FTZ R11, R199, UR10, -R11 ;  /* 0x0000000ac70b7c23 */ /* 0x000fe2000801080b */
[----:B------:R-:W-:Y:S01]  /*4a10*/  F2FP.BF16.F32.PACK_AB R160, R177, R160 ;  /* 0x000000a0b1a0723e */ /* 0x000fe200000010ff */
[-C--:B------:R-:W-:Y:S01]  /*4a20*/  FMUL.FTZ R26, R26, R9.reuse ;  /* 0x000000091a1a7220 */ /* 0x080fe20000410000 */
[----:B------:R-:W-:Y:S01]  /*4a30*/  FADD.FTZ R5, R180, R5 ;  /* 0x00000005b4057221 */ /* 0x000fe20000010000 */
[-C--:B------:R-:W-:Y:S01]  /*4a40*/  FMUL.FTZ R27, R27, R9.reuse ;  /* 0x000000091b1b7220 */ /* 0x080fe20000410000 */
[----:B------:R-:W2:Y:S01]  /*4a50*/  MUFU.EX2 R203, R159 ;  /* 0x0000009f00cb7308 */ /* 0x000ea20000000800 */
[C---:B---3--:R-:W-:Y:S01]  /*4a60*/  FADD.FTZ R6, R155.reuse, R6 ;  /* 0x000000069b067221 */ /* 0x048fe20000010000 */
[----:B------:R-:W-:Y:S01]  /*4a70*/  F2FP.BF16.F32.PACK_AB R201, R155, R154 ;  /* 0x0000009a9bc9723e */ /* 0x000fe200000010ff */
[----:B------:R-:W-:Y:S01]  /*4a80*/  FADD.FTZ R5, R181, R5 ;  /* 0x00000005b5057221 */ /* 0x000fe20000010000 */
[----:B------:R-:W-:Y:S01]  /*4a90*/  F2FP.BF16.F32.PACK_AB R154, R165, R10 ;  /* 0x0000000aa59a723e */ /* 0x000fe200000010ff */
[-C--:B------:R-:W-:Y:S01]  /*4aa0*/  FMUL.FTZ R30, R30, R9.reuse ;  /* 0x000000091e1e7220 */ /* 0x080fe20000410000 */
[-C--:B------:R-:W-:Y:S01]  /*4ab0*/  FMUL.FTZ R31, R31, R9.reuse ;  /* 0x000000091f1f7220 */ /* 0x080fe20000410000 */
[----:B------:R-:W-:Y:S01]  /*4ac0*/  FADD.FTZ R10, R164, R5 ;  /* 0x00000005a40a7221 */ /* 0x000fe20000010000 */
[----:B------:R3:W5:Y:S01]  /*4ad0*/  MUFU.EX2 R153, R162 ;  /* 0x000000a200997308 */ /* 0x0007620000000800 */
[----:B----4-:R-:W-:Y:S01]  /*4ae0*/  FADD.FTZ R6, R158, R6 ;  /* 0x000000069e067221 */ /* 0x010fe20000010000 */
[C---:B------:R-:W-:Y:S01]  /*4af0*/  F2FP.BF16.F32.PACK_AB R164, R185.reuse, R164 ;  /* 0x000000a4b9a4723e */ /* 0x040fe200000010ff */
[----:B------:R-:W-:Y:S01]  /*4b00*/  FADD.FTZ R5, R185, R10 ;  /* 0x0000000ab9057221 */ /* 0x000fe20000010000 */
[-C--:B------:R-:W-:Y:S01]  /*4b10*/  FMUL.FTZ R34, R34, R9.reuse ;  /* 0x0000000922227220 */ /* 0x080fe20000410000 */
[-C--:B------:R-:W-:Y:S01]  /*4b20*/  FMUL.FTZ R35, R35, R9.reuse ;  /* 0x0000000923237220 */ /* 0x080fe20000410000 */
[-C--:B------:R-:W-:Y:S01]  /*4b30*/  FMUL.FTZ R38, R38, R9.reuse ;  /* 0x0000000926267220 */ /* 0x080fe20000410000 */
[-C--:B------:R-:W-:Y:S01]  /*4b40*/  FMUL.FTZ R39, R39, R9.reuse ;  /* 0x0000000927277220 */ /* 0x080fe20000410000 */
[----:B------:R-:W4:Y:S01]  /*4b50*/  MUFU.EX2 R13, R163 ;  /* 0x000000a3000d7308 */ /* 0x000f220000000800 */
[C---:B--2---:R-:W-:Y:S01]  /*4b60*/  FADD.FTZ R6, R203.reuse, R6 ;  /* 0x00000006cb067221 */ /* 0x044fe20000010000 */
[----:B------:R-:W-:Y:S01]  /*4b70*/  F2FP.BF16.F32.PACK_AB R203, R203, R158 ;  /* 0x0000009ecbcb723e */ /* 0x000fe200000010ff */
[-C--:B------:R-:W-:Y:S01]  /*4b80*/  FMUL.FTZ R42, R42, R9.reuse ;  /* 0x000000092a2a7220 */ /* 0x080fe20000410000 */
[----:B------:R-:W-:Y:S01]  /*4b90*/  F2FP.BF16.F32.PACK_AB R158, R173, R172 ;  /* 0x000000acad9e723e */ /* 0x000fe200000010ff */
[-C--:B------:R-:W-:Y:S01]  /*4ba0*/  FMUL.FTZ R43, R43, R9.reuse ;  /* 0x000000092b2b7220 */ /* 0x080fe20000410000 */
[----:B---3--:R-:W-:Y:S01]  /*4bb0*/  F2FP.BF16.F32.PACK_AB R162, R181, R180 ;  /* 0x000000b4b5a2723e */ /* 0x008fe200000010ff */
[-C--:B------:R-:W-:Y:S01]  /*4bc0*/  FMUL.FTZ R46, R46, R9.reuse ;  /* 0x000000092e2e7220 */ /* 0x080fe20000410000 */
[----:B------:R-:W2:Y:S01]  /*4bd0*/  MUFU.EX2 R12, R12 ;  /* 0x0000000c000c7308 */ /* 0x000ea20000000800 */
[----:B-----5:R-:W-:Y:S01]  /*4be0*/  FADD.FTZ R6, R153, R6 ;  /* 0x0000000699067221 */ /* 0x020fe20000010000 */
[-C--:B------:R-:W-:Y:S01]  /*4bf0*/  FMUL.FTZ R47, R47, R9.reuse ;  /* 0x000000092f2f7220 */ /* 0x080fe20000410000 */
[-C--:B------:R-:W-:Y:S01]  /*4c00*/  FMUL.FTZ R50, R50, R9.reuse ;  /* 0x0000000932327220 */ /* 0x080fe20000410000 */
[-C--:B------:R-:W-:Y:S01]  /*4c10*/  FMUL.FTZ R51, R51, R9.reuse ;  /* 0x0000000933337220 */ /* 0x080fe20000410000 */
[-C--:B------:R-:W-:Y:S01]  /*4c20*/  FMUL.FTZ R54, R54, R9.reuse ;  /* 0x0000000936367220 */ /* 0x080fe20000410000 */
[-C--:B------:R-:W-:Y:S01]  /*4c30*/  FMUL.FTZ R55, R55, R9.reuse ;  /* 0x0000000937377220 */ /* 0x080fe20000410000 */
[----:B------:R-:W-:Y:S01]  /*4c40*/  FMUL.FTZ R58, R58, R9 ;  /* 0x000000093a3a7220 */ /* 0x000fe20000410000 */
[----:B------:R-:W3:Y:S01]  /*4c50*/  MUFU.EX2 R155, R167 ;  /* 0x000000a7009b7308 */ /* 0x000ee20000000800 */
[C---:B----4-:R-:W-:Y:S01]  /*4c60*/  FADD.FTZ R6, R13.reuse, R6 ;  /* 0x000000060d067221 */ /* 0x050fe20000010000 */
[----:B------:R-:W-:Y:S01]  /*4c70*/  F2FP.BF16.F32.PACK_AB R153, R13, R153 ;  /* 0x000000990d99723e */ /* 0x000fe200000010ff */
[-C--:B------:R-:W-:Y:S01]  /*4c80*/  FMUL.FTZ R59, R59, R9.reuse ;  /* 0x000000093b3b7220 */ /* 0x080fe20000410000 */
[-C--:B------:R-:W-:Y:S01]  /*4c90*/  FMUL.FTZ R62, R62, R9.reuse ;  /* 0x000000093e3e7220 */ /* 0x080fe20000410000 */
[-C--:B------:R-:W-:Y:S01]  /*4ca0*/  FMUL.FTZ R63, R63, R9.reuse ;  /* 0x000000093f3f7220 */ /* 0x080fe20000410000 */
[-C--:B------:R-:W-:Y:S01]  /*4cb0*/  FMUL.FTZ R66, R66, R9.reuse ;  /* 0x0000000942427220 */ /* 0x080fe20000410000 */
[-C--:B------:R-:W-:Y:S01]  /*4cc0*/  FMUL.FTZ R67, R67, R9.reuse ;  /* 0x0000000943437220 */ /* 0x080fe20000410000 */
[----:B------:R4:W5:Y:S01]  /*4cd0*/  MUFU.EX2 R157, R170 ;  /* 0x000000aa009d7308 */ /* 0x0009620000000800 */
[----:B--2---:R-:W-:Y:S01]  /*4ce0*/  FADD.FTZ R6, R12, R6 ;  /* 0x000000060c067221 */ /* 0x004fe20000010000 */
[-C--:B------:R-:W-:Y:S01]  /*4cf0*/  FMUL.FTZ R70, R70, R9.reuse ;  /* 0x0000000946467220 */ /* 0x080fe20000410000 */
[-C--:B------:R-:W-:Y:S01]  /*4d00*/  FMUL.FTZ R71, R71, R9.reuse ;  /* 0x0000000947477220 */ /* 0x080fe20000410000 */
[-C--:B------:R-:W-:Y:S01]  /*4d10*/  FMUL.FTZ R74, R74, R9.reuse ;  /* 0x000000094a4a7220 */ /* 0x080fe20000410000 */
[-C--:B------:R-:W-:Y:S01]  /*4d20*/  FMUL.FTZ R75, R75, R9.reuse ;  /* 0x000000094b4b7220 */ /* 0x080fe20000410000 */
[-C--:B------:R-:W-:Y:S01]  /*4d30*/  FMUL.FTZ R78, R78, R9.reuse ;  /* 0x000000094e4e7220 */ /* 0x080fe20000410000 */
[-C--:B------:R-:W-:Y:S01]  /*4d40*/  FMUL.FTZ R79, R79, R9.reuse ;  /* 0x000000094f4f7220 */ /* 0x080fe20000410000 */
[----:B------:R-:W2:Y:S01]  /*4d50*/  MUFU.EX2 R171, R171 ;  /* 0x000000ab00ab7308 */ /* 0x000ea20000000800 */
[C---:B---3--:R-:W-:Y:S01]  /*4d60*/  FADD.FTZ R6, R155.reuse, R6 ;  /* 0x000000069b067221 */ /* 0x048fe20000010000 */
[----:B------:R-:W-:Y:S01]  /*4d70*/  F2FP.BF16.F32.PACK_AB R155, R155, R12 ;  /* 0x0000000c9b9b723e */ /* 0x000fe200000010ff */
[-C--:B------:R-:W-:Y:S01]  /*4d80*/  FMUL.FTZ R82, R82, R9.reuse ;  /* 0x0000000952527220 */ /* 0x080fe20000410000 */
[----:B----4-:R-:W-:Y:S01]  /*4d90*/  F2FP.BF16.F32.PACK_AB R170, R197, R196 ;  /* 0x000000c4c5aa723e */ /* 0x010fe200000010ff */
[-C--:B------:R-:W-:Y:S01]  /*4da0*/  FMUL.FTZ R83, R83, R9.reuse ;  /* 0x0000000953537220 */ /* 0x080fe20000410000 */
[-C--:B------:R-:W-:Y:S01]  /*4db0*/  FMUL.FTZ R86, R86, R9.reuse ;  /* 0x0000000956567220 */ /* 0x080fe20000410000 */
[-C--:B------:R-:W-:Y:S01]  /*4dc0*/  FMUL.FTZ R87, R87, R9.reuse ;  /* 0x0000000957577220 */ /* 0x080fe20000410000 */
[----:B------:R-:W3:Y:S01]  /*4dd0*/  MUFU.EX2 R159, R174 ;  /* 0x000000ae009f7308 */ /* 0x000ee20000000800 */
[----:B-----5:R-:W-:Y:S01]  /*4de0*/  FADD.FTZ R6, R157, R6 ;  /* 0x000000069d067221 */ /* 0x020fe20000010000 */
[-C--:B------:R-:W-:Y:S01]  /*4df0*/  FMUL.FTZ R90, R90, R9.reuse ;  /* 0x000000095a5a7220 */ /* 0x080fe20000410000 */
[-C--:B------:R-:W-:Y:S01]  /*4e00*/  FMUL.FTZ R91, R91, R9.reuse ;  /* 0x000000095b5b7220 */ /* 0x080fe20000410000 */
[-C--:B------:R-:W-:Y:S01]  /*4e10*/  FMUL.FTZ R94, R94, R9.reuse ;  /* 0x000000095e5e7220 */ /* 0x080fe20000410000 */
[-C--:B------:R-:W-:Y:S01]  /*4e20*/  FMUL.FTZ R95, R95, R9.reuse ;  /* 0x000000095f5f7220 */ /* 0x080fe20000410000 */
[-C--:B------:R-:W-:Y:S01]  /*4e30*/  FMUL.FTZ R98, R98, R9.reuse ;  /* 0x0000000962627220 */ /* 0x080fe20000410000 */
[----:B------:R-:W-:Y:S01]  /*4e40*/  FMUL.FTZ R99, R99, R9 ;  /* 0x0000000963637220 */ /* 0x000fe20000410000 */
[----:B------:R-:W4:Y:S01]  /*4e50*/  MUFU.EX2 R175, R175 ;  /* 0x000000af00af7308 */ /* 0x000f220000000800 */
[C---:B--2---:R-:W-:Y:S01]  /*4e60*/  FADD.FTZ R6, R171.reuse, R6 ;  /* 0x00000006ab067221 */ /* 0x044fe20000010000 */
[----:B------:R-:W-:Y:S01]  /*4e70*/  F2FP.BF16.F32.PACK_AB R157, R171, R157 ;  /* 0x0000009dab9d723e */ /* 0x000fe200000010ff */
[-C--:B------:R-:W-:Y:S01]  /*4e80*/  FMUL.FTZ R102, R102, R9.reuse ;  /* 0x0000000966667220 */ /* 0x080fe20000410000 */
[-C--:B------:R-:W-:Y:S01]  /*4e90*/  FMUL.FTZ R103, R103, R9.reuse ;  /* 0x0000000967677220 */ /* 0x080fe20000410000 */
[-C--:B------:R-:W-:Y:S01]  /*4ea0*/  FMUL.FTZ R106, R106, R9.reuse ;  /* 0x000000096a6a7220 */ /* 0x080fe20000410000 */
[-C--:B------:R-:W-:Y:S01]  /*4eb0*/  FMUL.FTZ R107, R107, R9.reuse ;  /* 0x000000096b6b7220 */ /* 0x080fe20000410000 */
[-C--:B------:R-:W-:Y:S01]  /*4ec0*/  FMUL.FTZ R110, R110, R9.reuse ;  /* 0x000000096e6e7220 */ /* 0x080fe20000410000 */
[----:B------:R-:W2:Y:S01]  /*4ed0*/  MUFU.EX2 R178, R178 ;  /* 0x000000b200b27308 */ /* 0x000ea20000000800 */
[----:B---3--:R-:W-:Y:S01]  /*4ee0*/  FADD.FTZ R6, R159, R6 ;  /* 0x000000069f067221 */ /* 0x008fe20000010000 */
        /* <DEDUP_REMOVED lines=26> */
[-C--:B------:R-:W-:Y:S01]  /*5090*/  FMUL.FTZ R147, R147, R9.reuse ;  /* 0x0000000993937220 */ /* 0x080fe20000410000 */
[-C--:B------:R-:W-:Y:S01]  /*50a0*/  FMUL.FTZ R150, R150, R9.reuse ;  /* 0x0000000996967220 */ /* 0x080fe20000410000 */
[----:B------:R-:W-:-:S02]  /*50b0*/  FMUL.FTZ R151, R151, R9 ;  /* 0x0000000997977220 */ /* 0x000fc40000410000 */
        /* <DEDUP_REMOVED lines=11> */
[----:B--2---:R-:W-:Y:S01]  /*5170*/  FADD.FTZ R10, R166, R5 ;  /* 0x00000005a60a7221 */ /* 0x004fe20000010000 */
[----:B------:R-:W-:-:S03]  /*5180*/  F2FP.BF16.F32.PACK_AB R166, R189, R166 ;  /* 0x000000a6bda6723e */ /* 0x000fc600000010ff */
[----:B------:R-:W-:-:S03]  /*5190*/  FADD.FTZ R5, R189, R10 ;  /* 0x0000000abd057221 */ /* 0x000fc60000010000 */
[----:B------:R-:W2:Y:S01]  /*51a0*/  MUFU.EX2 R169, R194 ;  /* 0x000000c200a97308 */ /* 0x000ea20000000800 */
[----:B---3--:R-:W-:Y:S01]  /*51b0*/  FADD.FTZ R6, R167, R6 ;  /* 0x00000006a7067221 */ /* 0x008fe20000010000 */
[----:B------:R-:W-:Y:S01]  /*51c0*/  FADD.FTZ R12, R168, R5 ;  /* 0x00000005a80c7221 */ /* 0x000fe20000010000 */
[----:B------:R-:W-:-:S03]  /*51d0*/  F2FP.BF16.F32.PACK_AB R168, R193, R168 ;  /* 0x000000a8c1a8723e */ /* 0x000fc600000010ff */
[----:B------:R-:W-:Y:S02]  /*51e0*/  FADD.FTZ R5, R193, R12 ;  /* 0x0000000cc1057221 */ /* 0x000fe40000010000 */
[----:B------:R-:W3:Y:S01]  /*51f0*/  MUFU.EX2 R195, R195 ;  /* 0x000000c300c37308 */ /* 0x000ee20000000800 */
[C---:B----4-:R-:W-:Y:S01]  /*5200*/  FADD.FTZ R6, R191.reuse, R6 ;  /* 0x00000006bf067221 */ /* 0x050fe20000010000 */
[----:B------:R-:W-:Y:S01]  /*5210*/  FADD.FTZ R12, R196, R5 ;  /* 0x00000005c40c7221 */ /* 0x000fe20000010000 */
[----:B------:R-:W-:-:S03]  /*5220*/  F2FP.BF16.F32.PACK_AB R167, R191, R167 ;  /* 0x000000a7bfa7723e */ /* 0x000fc600000010ff */
[----:B------:R-:W-:Y:S02]  /*5230*/  FADD.FTZ R5, R197, R12 ;  /* 0x0000000cc5057221 */ /* 0x000fe40000010000 */
[----:B------:R-:W4:Y:S01]  /*5240*/  MUFU.EX2 R171, R198 ;  /* 0x000000c600ab7308 */ /* 0x000f220000000800 */
[----:B--2---:R-:W-:-:S07]  /*5250*/  FADD.FTZ R6, R169, R6 ;  /* 0x00000006a9067221 */ /* 0x004fce0000010000 */
[----:B------:R-:W2:Y:S01]  /*5260*/  MUFU.EX2 R10, R11 ;  /* 0x0000000b000a7308 */ /* 0x000ea20000000800 */
[C---:B---3--:R-:W-:Y:S01]  /*5270*/  FADD.FTZ R6, R195.reuse, R6 ;  /* 0x00000006c3067221 */ /* 0x048fe20000010000 */
[----:B------:R-:W-:-:S03]  /*5280*/  F2FP.BF16.F32.PACK_AB R169, R195, R169 ;  /* 0x000000a9c3a9723e */ /* 0x000fc600000010ff */
[----:B----4-:R-:W-:-:S04]  /*5290*/  FADD.FTZ R13, R171, R6 ;  /* 0x00000006ab0d7221 */ /* 0x010fc80000010000 */
[C---:B--2---:R-:W-:Y:S01]  /*52a0*/  FADD.FTZ R6, R10.reuse, R13 ;  /* 0x0000000d0a067221 */ /* 0x044fe20000010000 */
[----:B------:R-:W-:Y:S01]  /*52b0*/  F2FP.BF16.F32.PACK_AB R171, R10, R171 ;  /* 0x000000ab0aab723e */ /* 0x000fe200000010ff */
[----:B------:R-:W-:Y:S06]  /*52c0*/  @!P0 BRA `(.L_x_404) ;  /* 0x0000000000048947 */ /* 0x000fec0003800000 */
[----:B------:R-:W-:Y:S01]  /*52d0*/  BPT.TRAP 0x1 ;  /* 0x000000040000795c */ /* 0x000fe20000300000 */
.L_x_404:
[----:B------:R2:W3:Y:S01]  /*52e0*/  SYNCS.PHASECHK.TRANS64.TRYWAIT P1, [UR25+0x22850], R7 ;  /* 0x02285007ff0075a7 */ /* 0x0004e20008020159 */
[----:B------:R-:W-:Y:S05]  /*52f0*/  @!P0 BRA `(.L_x_405) ;  /* 0x0000000000048947 */ /* 0x000fea0003800000 */
[----:B------:R-:W-:Y:S01]  /*5300*/  BPT.TRAP 0x1 ;  /* 0x000000040000795c */ /* 0x000fe20000300000 */
.L_x_405:
[----:B---3--:R-:W-:Y:S05]  /*5310*/  @P1 BRA `(.L_x_406) ;  /* 0x0000000000081947 */ /* 0x008fea0003800000 */
[----:B------:R-:W3:Y:S02]  /*5320*/  SYNCS.PHASECHK.TRANS64.TRYWAIT P1, [UR25+0x22850], R7 ;  /* 0x02285007ff0075a7 */ /* 0x000ee40008020159 */
[----:B---3--:R-:W-:Y:S05]  /*5330*/  @!P1 BRA `(.L_x_407) ;  /* 0x000000ac00ec9947 */ /* 0x008fea0003800000 */
.L_x_406:
[----:B---3--:R-:W3:Y:S01]  /*5340*/  S2R R8, SR_TID.X ;  /* 0x0000000000087919 */ /* 0x008ee20000002100 */
[----:B------:R-:W-:Y:S01]  /*5350*/  UIMAD UR11, UR37, 0xc00, UR21 ;  /* 0x00000c00250b78a4 */ /* 0x000fe2000f8e0215 */
[----:B------:R-:W-:-:S06]  /*5360*/  UMOV UR7, 0x40000040 ;  /* 0x4000004000077882 */ /* 0x000fcc0000000000 */
[----:B------:R-:W-:Y:S01]  /*5370*/  UMOV UR6, UR11 ;  /* 0x0000000b00067c82 */ /* 0x000fe20008000000 */
[----:B---3--:R-:W-:-:S05]  /*5380*/  SHF.R.U32.HI R8, RZ, 0x7, R8 ;  /* 0x00000007ff087819 */ /* 0x008fca0000011608 */
[----:B0-2---:R-:W-:-:S05]  /*5390*/  VIADD R7, R8, 0x8 ;  /* 0x0000000808077836 */ /* 0x005fca0000000000 */
[----:B------:R0:W-:Y:S06]  /*53a0*/  BAR.SYNC.DEFER_BLOCKING R7, 0x100 ;  /* 0x000400070000751d */ /* 0x0001ec0000010000 */
[----:B------:R-:W-:-:S06]  /*53b0*/  WARPGROUP.ARRIVE ;  /* 0x00000000000079c5 */ /* 0x000fcc0000000000 */
        /* <DEDUP_REMOVED lines=32> */
[----:B0-----:R-:W-:Y:S05]  /*55c0*/  @!P0 BRA `(.L_x_408) ;  /* 0x0000000000048947 */ /* 0x001fea0003800000 */
[----:B------:R-:W-:Y:S01]  /*55d0*/  BPT.TRAP 0x1 ;  /* 0x000000040000795c */ /* 0x000fe20000300000 */
.L_x_408:
[----:B------:R-:W-:Y:S01]  /*55e0*/  UIADD3 UR25, UR25, 0x22860, URZ ;  /* 0x0002286019197890 */ /* 0x000fe2000fffe03f */
[----:B------:R-:W-:Y:S01]  /*55f0*/  PLOP3.LUT P1, PT, PT, PT, UP0, 0x80, 0x0 ;  /* 0x000000000000781c */ /* 0x000fe20003f2f008 */
[----:B------:R-:W-:Y:S02]  /*5600*/  IMAD.MOV.U32 R9, RZ, RZ, R4 ;  /* 0x000000ffff097224 */ /* 0x000fe400078e0004 */
[----:B------:R-:W-:Y:S01]  /*5610*/  UPRMT UR25, UR24, 0x654, UR25 ;  /* 0x0000065418197896 */ /* 0x000fe20008000019 */
[----:B------:R-:W-:-:S08]  /*5620*/  IMAD.MOV.U32 R8, RZ, RZ, R3 ;  /* 0x000000ffff087224 */ /* 0x000fd000078e0003 */
[----:B------:R-:W-:Y:S01]  /*5630*/  SYNCS.ARRIVE.TRANS64.RED.A1T0 RZ, [UR25], RZ ;  /* 0x000000ffffff79a7 */ /* 0x000fe20008100419 */
[----:B------:R-:W-:Y:S05]  /*5640*/  @P1 BRA `(.L_x_409) ;  /* 0xffffffe000ac1947 */ /* 0x000fea000383ffff */
.L_x_398:
[----:B------:R-:W0:Y:S01]  /*5650*/  SHFL.BFLY PT, R8, R5, 0x2, 0x1f ;  /* 0x0c401f0005087f89 */ /* 0x000e2200000e0000 */
[----:B------:R-:W-:Y:S01]  /*5660*/  UIADD3 UR37, UR37, 0x1, URZ ;  /* 0x0000000125257890 */ /* 0x000fe2000fffe03f */
[----:B------:R1:W-:Y:S06]  /*5670*/  BAR.ARV R0, 0x100 ;  /* 0x000400000000751d */ /* 0x0003ec0000002000 */
[----:B------:R-:W-:Y:S02]  /*5680*/  UISETP.NE.AND UP0, UPT, UR37, 0x2, UPT ;  /* 0x000000022500788c */ /* 0x000fe4000bf05270 */
[----:B------:R-:W-:Y:S06]  /*5690*/  BAR.ARV 0x8, 0x180 ;  /* 0x0206000000007b1d */ /* 0x000fec0000002000 */
[----:B-1----:R-:W-:Y:S01]  /*56a0*/  IMAD.MOV.U32 R0, RZ, RZ, -0x800000 ;  /* 0xff800000ff007424 */ /* 0x002fe200078e00ff */
[----:B------:R-:W-:Y:S01]  /*56b0*/  USEL UR4, URZ, 0x1, UP0 ;  /* 0x000000013f047887 */ /* 0x000fe20008000000 */
[----:B------:R-:W1:Y:S01]  /*56c0*/  SHFL.BFLY PT, R7, R6, 0x2, 0x1f ;  /* 0x0c401f0006077f89 */ /* 0x000e6200000e0000 */
[----:B------:R-:W-:Y:S01]  /*56d0*/  PLOP3.LUT P0, PT, PT, PT, PT, 0x8, 0x0 ;  /* 0x000000000000781c */ /* 0x000fe20003f0e170 */
[----:B------:R-:W-:Y:S01]  /*56e0*/  UIADD3 UR46, UR46, 0x1, URZ ;  /* 0x000000012e2e7890 */ /* 0x000fe2000fffe03f */
[----:B0-23--:R-:W-:Y:S01]  /*56f0*/  FADD.FTZ R9, R8, R5 ;  /* 0x0000000508097221 */ /* 0x00dfe20000010000 */
[----:B------:R-:W-:Y:S01]  /*5700*/  IMAD.MOV.U32 R5, RZ, RZ, RZ ;  /* 0x000000ffff057224 */ /* 0x000fe200078e00ff */
[----:B------:R-:W-:-:S02]  /*5710*/  USEL UR37, UR37, URZ, UP0 ;  /* 0x0000003f25257287 */ /* 0x000fc40008000000 */
[----:B------:R-:W-:Y:S01]  /*5720*/  ULOP3.LUT UR36, UR36, UR4, URZ, 0x3c, !UPT ;  /* 0x0000000424247292 */ /* 0x000fe2000f8e3c3f */
[----:B------:R-:W0:Y:S01]  /*5730*/  SHFL.BFLY PT, R8, R9, 0x1, 0x1f ;  /* 0x0c201f0009087f89 */ /* 0x000e2200000e0000 */
[----:B-1----:R-:W-:-:S05]  /*5740*/  FADD.FTZ R10, R7, R6 ;  /* 0x00000006070a7221 */ /* 0x002fca0000010000 */
[----:B------:R-:W1:Y:S01]  /*5750*/  SHFL.BFLY PT, R7, R10, 0x1, 0x1f ;  /* 0x0c201f000a077f89 */ /* 0x000e6200000e0000 */
[----:B0-----:R-:W-:Y:S01]  /*5760*/  FADD.FTZ R11, R9, R8 ;  /* 0x00000008090b7221 */ /* 0x001fe20000010000 */
[----:B------:R-:W-:Y:S02]  /*5770*/  IMAD.MOV.U32 R8, RZ, RZ, RZ ;  /* 0x000000ffff087224 */ /* 0x000fe400078e00ff */
[----:B------:R-:W-:Y:S02]  /*5780*/  IMAD.U32 R9, RZ, RZ, UR10 ;  /* 0x0000000aff097e24 */ /* 0x000fe4000f8e00ff */
[----:B------:R-:W-:-:S13]  /*5790*/  FSETP.NE.FTZ.AND P1, PT, R11, RZ, PT ;  /* 0x000000ff0b00720b */ /* 0x000fda0003f35000 */
[----:B------:R-:W0:Y:S01]  /*57a0*/  @P1 MUFU.RCP R8, R11 ;  /* 0x0000000b00081308 */ /* 0x000e220000001000 */
[----:B------:R-:W-:Y:S01]  /*57b0*/  @P1 FMUL.FTZ R9, R9, 0.69314718246459960938 ;  /* 0x3f31721809091820 */ /* 0x000fe20000410000 */
[----:B-1----:R-:W-:-:S05]  /*57c0*/  FADD.FTZ R6, R10, R7 ;  /* 0x000000070a067221 */ /* 0x002fca0000010000 */
[----:B------:R-:W-:Y:S01]  /*57d0*/  FSETP.NE.FTZ.AND P2, PT, R6, RZ, PT ;  /* 0x000000ff0600720b */ /* 0x000fe20003f55000 */
[----:B------:R-:W1:Y:S01]  /*57e0*/  @P1 MUFU.LG2 R7, R11 ;  /* 0x0000000b00071308 */ /* 0x000e620000000c00 */
[-C--:B0-----:R-:W-:Y:S01]  /*57f0*/  FMUL.FTZ R24, R24, R8.reuse ;  /* 0x0000000818187220 */ /* 0x081fe20000410000 */
[-C--:B------:R-:W-:Y:S01]  /*5800*/  FMUL.FTZ R25, R25, R8.reuse ;  /* 0x0000000819197220 */ /* 0x080fe20000410000 */
[----:B------:R-:W-:-:S09]  /*5810*/  FMUL.FTZ R28, R28, R8 ;  /* 0x000000081c1c7220 */ /* 0x000fd20000410000 */
[----:B------:R-:W0:Y:S01]  /*5820*/  @P2 MUFU.LG2 R10, R6 ;  /* 0x00000006000a2308 */ /* 0x000e220000000c00 */
[-C--:B------:R-:W-:Y:S01]  /*5830*/  FMUL.FTZ R29, R29, R8.reuse ;  /* 0x000000081d1d7220 */ /* 0x080fe20000410000 */
[-C--:B------:R-:W-:Y:S01]  /*5840*/  FMUL.FTZ R32, R32, R8.reuse ;  /* 0x0000000820207220 */ /* 0x080fe20000410000 */
[-C--:B------:R-:W-:Y:S01]  /*5850*/  FMUL.FTZ R33, R33, R8.reuse ;  /* 0x0000000821217220 */ /* 0x080fe20000410000 */
[-C--:B------:R-:W-:Y:S01]  /*5860*/  FMUL.FTZ R36, R36, R8.reuse ;  /* 0x0000000824247220 */ /* 0x080fe20000410000 */
[-C--:B------:R-:W-:Y:S01]  /*5870*/  FMUL.FTZ R37, R37, R8.reuse ;  /* 0x0000000825257220 */ /* 0x080fe20000410000 */
[-C--:B------:R-:W-:Y:S01]  /*5880*/  FMUL.FTZ R40, R40, R8.reuse ;  /* 0x0000000828287220 */ /* 0x080fe20000410000 */
[-C--:B------:R-:W-:Y:S01]  /*5890*/  FMUL.FTZ R41, R41, R8.reuse ;  /* 0x0000000829297220 */ /* 0x080fe20000410000 */
[----:B------:R2:W3:Y:S01]  /*58a0*/  @P2 MUFU.RCP R5, R6 ;  /* 0x0000000600052308 */ /* 0x0004e20000001000 */
        /* <DEDUP_REMOVED lines=54> */
[----:B------:R-:W-:-:S02]  /*5c10*/  IMAD.U32 R8, RZ, RZ, UR10 ;  /* 0x0000000aff087e24 */ /* 0x000fc4000f8e00ff */
[----:B-1----:R-:W-:Y:S01]  /*5c20*/  @P1 FMUL.FTZ R7, R7, 0.69314718246459960938 ;  /* 0x3f31721807071820 */ /* 0x002fe20000410000 */
[----:B0-----:R-:W-:Y:S01]  /*5c30*/  @P2 FMUL.FTZ R10, R10, 0.69314718246459960938 ;  /* 0x3f3172180a0a2820 */ /* 0x001fe20000410000 */
[----:B--2---:R-:W-:Y:S02]  /*5c40*/  IMAD.MOV.U32 R6, RZ, RZ, -0x800000 ;  /* 0xff800000ff067424 */ /* 0x004fe400078e00ff */
[----:B------:R-:W-:Y:S01]  /*5c50*/  @P2 FMUL.FTZ R8, R8, 0.69314718246459960938 ;  /* 0x3f31721808082820 */ /* 0x000fe20000410000 */
[-C--:B---3--:R-:W-:Y:S01]  /*5c60*/  FMUL.FTZ R26, R26, R5.reuse ;  /* 0x000000051a1a7220 */ /* 0x088fe20000410000 */
        /* <DEDUP_REMOVED lines=65> */
.L_x_385:
[----:B------:R-:W0:Y:S08]  /*6080*/  S2UR UR4, SR_CgaCtaId ;  /* 0x00000000000479c3 */ /* 0x000e300000008800 */
[----:B------:R-:W-:Y:S06]  /*6090*/  BAR.SYNC.DEFER_BLOCKING 0x5, 0x180 ;  /* 0x0146000000007b1d */ /* 0x000fec0000010000 */
[----:B------:R-:W-:Y:S01]  /*60a0*/  UMOV UR8, 0x400 ;  /* 0x0000040000087882 */ /* 0x000fe20000000000 */
[----:B------:R-:W-:Y:S01]  /*60b0*/  BSSY B0, `(.L_x_410) ;  /* 0x000047f000007945 */ /* 0x000fe20003800000 */
[----:B0-----:R-:W-:-:S09]  /*60c0*/  ULEA UR8, UR4, UR8, 0x18 ;  /* 0x0000000804087291 */ /* 0x001fd2000f8ec03f */
[----:B------:R-:W0:Y:S02]  /*60d0*/  LDS.128 R8, [UR8+0x228d0] ;  /* 0x0228d008ff087984 */ /* 0x000e240008000c00 */
[----:B0-----:R-:W-:Y:S02]  /*60e0*/  R2UR UR6, R9 ;  /* 0x00000000090672ca */ /* 0x001fe400000e0000 */
[----:B------:R-:W-:Y:S02]  /*60f0*/  R2UR UR5, R10 ;  /* 0x000000000a0572ca */ /* 0x000fe400000e0000 */
[----:B------:R-:W-:Y:S01]  /*6100*/  R2UR UR7, R11 ;  /* 0x000000000b0772ca */ /* 0x000fe200000e0000 */
[----:B------:R-:W-:Y:S06]  /*6110*/  BAR.ARV 0x4, 0x180 ;  /* 0x0106000000007b1d */ /* 0x000fec0000002000 */
[----:B------:R-:W-:Y:S08]  /*6120*/  @P0 BRA `(.L_x_411) ;  /* 0x0000003800000947 */ /* 0x000ff00003800000 */
[----:B------:R-:W2:Y:S01]  /*6130*/  LDL R3, [R1+0x30] ;  /* 0x0000300001037983 */ /* 0x000ea20000100800 */
[----:B------:R-:W0:Y:S01]  /*6140*/  S2UR UR4, SR_SWINHI ;  /* 0x00000000000479c3 */ /* 0x000e220000002f00 */
[----:B------:R-:W-:Y:S01]  /*6150*/  IMAD.MOV.U32 R4, RZ, RZ, 0x2 ;  /* 0x00000002ff047424 */ /* 0x000fe200078e00ff */
[----:B------:R-:W-:Y:S01]  /*6160*/  F2FP.BF16.F32.PACK_AB R10, R29, R28 ;  /* 0x0000001c1d0a723e */ /* 0x000fe200000010ff */
[----:B------:R-:W-:Y:S01]  /*6170*/  ULDC.64 UR14, c[0x0][0xc00] ;  /* 0x00030000000e7ab9 */ /* 0x000fe20000000a00 */
[----:B------:R-:W3:Y:S01]  /*6180*/  LDL R176, [R1+0x2c] ;  /* 0x00002c0001b07983 */ /* 0x000ee20000100800 */
[----:B------:R-:W-:Y:S01]  /*6190*/  UMOV UR10, UR8 ;  /* 0x00000008000a7c82 */ /* 0x000fe20008000000 */
[----:B0-----:R-:W-:Y:S01]  /*61a0*/  UMOV UR11, UR4 ;  /* 0x00000004000b7c82 */ /* 0x001fe20008000000 */
[----:B------:R-:W-:Y:S02]  /*61b0*/  F2FP.BF16.F32.PACK_AB R11, R31, R30 ;  /* 0x0000001e1f0b723e */ /* 0x000fe400000010ff */
[----:B------:R-:W-:-:S02]  /*61c0*/  F2FP.BF16.F32.PACK_AB R14, R37, R36 ;  /* 0x00000024250e723e */ /* 0x000fc400000010ff */
[----:B------:R-:W-:Y:S01]  /*61d0*/  F2FP.BF16.F32.PACK_AB R15, R39, R38 ;  /* 0x00000026270f723e */ /* 0x000fe200000010ff */
[----:B------:R-:W-:Y:S02]  /*61e0*/  USHF.L.U32 UR4, UR39, 0x2, URZ ;  /* 0x0000000227047899 */ /* 0x000fe4000800063f */
[----:B------:R-:W-:Y:S02]  /*61f0*/  USHF.L.U64.HI UR16, UR39, 0x2, UR40 ;  /* 0x0000000227107899 */ /* 0x000fe40008010228 */
[----:B------:R-:W-:-:S04]  /*6200*/  UIADD3 UR9, UP0, UR4, UR14, URZ ;  /* 0x0000000e04097290 */ /* 0x000fc8000ff1e03f */
[----:B------:R-:W-:Y:S01]  /*6210*/  UIADD3.X UR12, UR16, UR15, URZ, UP0, !UPT ;  /* 0x0000000f100c7290 */ /* 0x000fe200087fe43f */
[----:B------:R-:W-:Y:S01]  /*6220*/  BAR.SYNC.DEFER_BLOCKING 0x1, 0x100 ;  /* 0x0044000000007b1d */ /* 0x000fe20000010000 */
[----:B--2---:R-:W-:-:S03]  /*6230*/  IMAD.WIDE R4, R3, R4, UR10 ;  /* 0x0000000a03047e25 */ /* 0x004fc6000f8e0204 */
[C---:B------:R-:W-:Y:S02]  /*6240*/  IADD3 R163, P0, R4.reuse, 0x40, RZ ;  /* 0x0000004004a37810 */ /* 0x040fe40007f1e0ff */
[C---:B------:R-:W-:Y:S02]  /*6250*/  IADD3 R13, P1, R4.reuse, 0x20, RZ ;  /* 0x00000020040d7810 */ /* 0x040fe40007f3e0ff */
[----:B------:R-:W-:Y:S02]  /*6260*/  LOP3.LUT R162, R163, 0x380, RZ, 0xc0, !PT ;  /* 0x00000380a3a27812 */ /* 0x000fe400078ec0ff */
[----:B------:R-:W-:Y:S02]  /*6270*/  LOP3.LUT R12, R13, 0x380, RZ, 0xc0, !PT ;  /* 0x000003800d0c7812 */ /* 0x000fe400078ec0ff */
[----:B------:R-:W-:Y:S02]  /*6280*/  LOP3.LUT R9, R4, 0x380, RZ, 0xc0, !PT ;  /* 0x0000038004097812 */ /* 0x000fe400078ec0ff */
[----:B------:R-:W-:-:S02]  /*6290*/  SHF.R.U64 R162, R162, 0x3, RZ ;  /* 0x00000003a2a27819 */ /* 0x000fc400000012ff */
[C---:B------:R-:W-:Y:S02]  /*62a0*/  IADD3 R171, P5, R4.reuse, 0x4040, RZ ;  /* 0x0000404004ab7810 */ /* 0x040fe40007fbe0ff */
[C---:B------:R-:W-:Y:S02]  /*62b0*/  IADD3 R167, P3, R4.reuse, 0x4000, RZ ;  /* 0x0000400004a77810 */ /* 0x040fe40007f7e0ff */
[----:B------:R-:W-:Y:S02]  /*62c0*/  IADD3 R153, P2, R4, 0x4060, RZ ;  /* 0x0000406004997810 */ /* 0x000fe40007f5e0ff */
[----:B------:R-:W-:Y:S02]  /*62d0*/  SHF.R.U64 R12, R12, 0x3, RZ ;  /* 0x000000030c0c7819 */ /* 0x000fe400000012ff */
[----:B------:R-:W-:Y:S02]  /*62e0*/  IADD3 R165, P4, R4, 0x60, RZ ;  /* 0x0000006004a57810 */ /* 0x000fe40007f9e0ff */
[----:B------:R-:W-:-:S02]  /*62f0*/  SHF.R.U64 R9, R9, 0x3, RZ ;  /* 0x0000000309097819 */ /* 0x000fc400000012ff */
[----:B------:R-:W-:Y:S01]  /*6300*/  LOP3.LUT R162, R162, R163, RZ, 0x3c, !PT ;  /* 0x000000a3a2a27212 */ /* 0x000fe200078e3cff */
[----:B------:R-:W-:Y:S01]  /*6310*/  IMAD.X R163, RZ, RZ, R5, P0 ;  /* 0x000000ffffa37224 */ /* 0x000fe200000e0605 */
[C---:B------:R-:W-:Y:S02]  /*6320*/  IADD3 R169, P6, R4.reuse, 0x4020, RZ ;  /* 0x0000402004a97810 */ /* 0x040fe40007fde0ff */
[----:B------:R-:W-:Y:S02]  /*6330*/  LOP3.LUT R170, R171, 0x380, RZ, 0xc0, !PT ;  /* 0x00000380abaa7812 */ /* 0x000fe400078ec0ff */
[----:B------:R-:W-:Y:S02]  /*6340*/  LOP3.LUT R166, R167, 0x380, RZ, 0xc0, !PT ;  /* 0x00000380a7a67812 */ /* 0x000fe400078ec0ff */
[----:B------:R-:W-:Y:S02]  /*6350*/  LOP3.LUT R152, R153, 0x380, RZ, 0xc0, !PT ;  /* 0x0000038099987812 */ /* 0x000fe400078ec0ff */
[----:B------:R-:W-:-:S02]  /*6360*/  IADD3 R155, P0, R4, 0x8020, RZ ;  /* 0x00008020049b7810 */ /* 0x000fc40007f1e0ff */
[----:B------:R-:W-:Y:S01]  /*6370*/  LOP3.LUT R12, R12, R13, RZ, 0x3c, !PT ;  /* 0x0000000d0c0c7212 */ /* 0x000fe200078e3cff */
[--C-:B------:R-:W-:Y:S01]  /*6380*/  IMAD.X R13, RZ, RZ, R5.reuse, P1 ;  /* 0x000000ffff0d7224 */ /* 0x100fe200008e0605 */
[----:B------:R-:W-:Y:S02]  /*6390*/  LOP3.LUT R164, R165, 0x380, RZ, 0xc0, !PT ;  /* 0x00000380a5a47812 */ /* 0x000fe400078ec0ff */
[----:B------:R-:W-:Y:S01]  /*63a0*/  LOP3.LUT R8, R9, R4, RZ, 0x3c, !PT ;  /* 0x0000000409087212 */ /* 0x000fe200078e3cff */
[----:B------:R-:W-:Y:S01]  /*63b0*/  IMAD.MOV.U32 R9, RZ, RZ, R5 ;  /* 0x000000ffff097224 */ /* 0x000fe200078e0005 */
[----:B------:R-:W-:Y:S02]  /*63c0*/  LOP3.LUT R168, R169, 0x380, RZ, 0xc0, !PT ;  /* 0x00000380a9a87812 */ /* 0x000fe400078ec0ff */
[----:B------:R-:W-:Y:S02]  /*63d0*/  SHF.R.U64 R170, R170, 0x3, RZ ;  /* 0x00000003aaaa7819 */ /* 0x000fe400000012ff */
[----:B------:R-:W-:-:S02]  /*63e0*/  IADD3 R173, P1, R4, 0x8000, RZ ;  /* 0x0000800004ad7810 */ /* 0x000fc40007f3e0ff */
[----:B------:R-:W-:Y:S02]  /*63f0*/  SHF.R.U64 R166, R166, 0x3, RZ ;  /* 0x00000003a6a67819 */ /* 0x000fe400000012ff */
[----:B------:R-:W-:Y:S02]  /*6400*/  SHF.R.U64 R152, R152, 0x3, RZ ;  /* 0x0000000398987819 */ /* 0x000fe400000012ff */
[----:B------:R-:W-:Y:S02]  /*6410*/  LOP3.LUT R154, R155, 0x380, RZ, 0xc0, !PT ;  /* 0x000003809b9a7812 */ /* 0x000fe400078ec0ff */
[----:B------:R-:W-:Y:S02]  /*6420*/  SHF.R.U64 R164, R164, 0x3, RZ ;  /* 0x00000003a4a47819 */ /* 0x000fe400000012ff */
[----:B------:R-:W-:Y:S02]  /*6430*/  SHF.R.U64 R168, R168, 0x3, RZ ;  /* 0x00000003a8a87819 */ /* 0x000fe400000012ff */
[----:B------:R-:W-:-:S02]  /*6440*/  MOV R7, R8 ;  /* 0x0000000800077202 */ /* 0x000fc40000000f00 */
[----:B------:R-:W-:Y:S01]  /*6450*/  LOP3.LUT R170, R170, R171, RZ, 0x3c, !PT ;  /* 0x000000abaaaa7212 */ /* 0x000fe200078e3cff */
[--C-:B------:R-:W-:Y:S01]  /*6460*/  IMAD.X R171, RZ, RZ, R5.reuse, P5 ;  /* 0x000000ffffab7224 */ /* 0x100fe200028e0605 */
[----:B------:R-:W-:Y:S02]  /*6470*/  LOP3.LUT R172, R173, 0x380, RZ, 0xc0, !PT ;  /* 0x00000380adac7812 */ /* 0x000fe400078ec0ff */
[----:B------:R-:W-:Y:S01]  /*6480*/  LOP3.LUT R166, R166, R167, RZ, 0x3c, !PT ;  /* 0x000000a7a6a67212 */ /* 0x000fe200078e3cff */
[--C-:B------:R-:W-:Y:S01]  /*6490*/  IMAD.X R167, RZ, RZ, R5.reuse, P3 ;  /* 0x000000ffffa77224 */ /* 0x100fe200018e0605 */
[----:B------:R-:W-:Y:S02]  /*64a0*/  F2FP.BF16.F32.PACK_AB R8, R25, R24 ;  /* 0x000000181908723e */ /* 0x000fe400000010ff */
[----:B------:R-:W-:Y:S02]  /*64b0*/  F2FP.BF16.F32.PACK_AB R9, R27, R26 ;  /* 0x0000001a1b09723e */ /* 0x000fe400000010ff */
[----:B------:R-:W-:Y:S01]  /*64c0*/  LOP3.LUT R152, R152, R153, RZ, 0x3c, !PT ;  /* 0x0000009998987212 */ /* 0x000fe200078e3cff */
[----:B------:R-:W-:Y:S01]  /*64d0*/  IMAD.X R153, RZ, RZ, R5, P2 ;  /* 0x000000ffff997224 */ /* 0x000fe200010e0605 */
[----:B------:R-:W-:-:S02]  /*64e0*/  MOV R3, R12 ;  /* 0x0000000c00037202 */ /* 0x000fc40000000f00 */
[----:B------:R-:W-:Y:S02]  /*64f0*/  SHF.R.U64 R154, R154, 0x3, RZ ;  /* 0x000000039a9a7819 */ /* 0x000fe400000012ff */
[----:B------:R-:W-:Y:S01]  /*6500*/  LOP3.LUT R164, R164, R165, RZ, 0x3c, !PT ;  /* 0x000000a5a4a47212 */ /* 0x000fe200078e3cff */
[--C-:B------:R-:W-:Y:S01]  /*6510*/  IMAD.X R165, RZ, RZ, R5.reuse, P4 ;  /* 0x000000ffffa57224 */ /* 0x100fe200020e0605 */
[----:B------:R-:W-:Y:S02]  /*6520*/  F2FP.BF16.F32.PACK_AB R12, R33, R32 ;  /* 0x00000020210c723e */ /* 0x000fe400000010ff */
[----:B------:R-:W-:Y:S02]  /*6530*/  F2FP.BF16.F32.PACK_AB R13, R35, R34 ;  /* 0x00000022230d723e */ /* 0x000fe400000010ff */
[----:B------:R-:W-:Y:S02]  /*6540*/  IADD3 R21, P5, R4, 0xc020, RZ ;  /* 0x0000c02004157810 */ /* 0x000fe40007fbe0ff */
[----:B------:R-:W-:Y:S01]  /*6550*/  LOP3.LUT R168, R168, R169, RZ, 0x3c, !PT ;  /* 0x000000a9a8a87212 */ /* 0x000fe200078e3cff */
[----:B------:R-:W-:Y:S01]  /*6560*/  IMAD.X R169, RZ, RZ, R5, P6 ;  /* 0x000000ffffa97224 */ /* 0x000fe200030e0605 */
[----:B------:R-:W-:-:S02]  /*6570*/  IADD3 R159, P3, R4, 0x8060, RZ ;  /* 0x00008060049f7810 */ /* 0x000fc40007f7e0ff */
[----:B------:R-:W-:Y:S02]  /*6580*/  IADD3 R157, P2, R4, 0xc040, RZ ;  /* 0x0000c040049d7810 */ /* 0x000fe40007f5e0ff */
[----:B------:R-:W-:Y:S02]  /*6590*/  SHF.R.U64 R172, R172, 0x3, RZ ;  /* 0x00000003acac7819 */ /* 0x000fe400000012ff */
[----:B------:R-:W-:Y:S01]  /*65a0*/  IADD3 R175, P4, R4, 0x8040, RZ ;  /* 0x0000804004af7810 */ /* 0x000fe20007f9e0ff */
[----:B------:R0:W-:Y:S01]  /*65b0*/  STSM.16.M88.4 [R7], R8 ;  /* 0x0000000807007844 */ /* 0x0001e20000000200 */
[----:B------:R-:W-:Y:S01]  /*65c0*/  LOP3.LUT R154, R154, R155, RZ, 0x3c, !PT ;  /* 0x0000009b9a9a7212 */ /* 0x000fe200078e3cff */
[----:B------:R-:W-:Y:S01]  /*65d0*/  IMAD.X R155, RZ, RZ, R5, P0 ;  /* 0x000000ffff9b7224 */ /* 0x000fe200000e0605 */
[----:B------:R-:W-:Y:S01]  /*65e0*/  IADD3 R161, P6, R4, 0xc000, RZ ;  /* 0x0000c00004a17810 */ /* 0x000fe20007fde0ff */
[----:B------:R1:W-:Y:S01]  /*65f0*/  STSM.16.M88.4 [R3], R12 ;  /* 0x0000000c03007844 */ /* 0x0003e20000000200 */
[----:B------:R-:W-:-:S02]  /*6600*/  LOP3.LUT R20, R21, 0x380, RZ, 0xc0, !PT ;  /* 0x0000038015147812 */ /* 0x000fc400078ec0ff */
[----:B------:R-:W-:Y:S02]  /*6610*/  LOP3.LUT R158, R159, 0x380, RZ, 0xc0, !PT ;  /* 0x000003809f9e7812 */ /* 0x000fe400078ec0ff */
[----:B------:R-:W-:Y:S02]  /*6620*/  LOP3.LUT R156, R157, 0x380, RZ, 0xc0, !PT ;  /* 0x000003809d9c7812 */ /* 0x000fe400078ec0ff */
[----:B------:R-:W-:Y:S02]  /*6630*/  MOV R163, R162 ;  /* 0x000000a200a37202 */ /* 0x000fe40000000f00 */
[----:B------:R-:W-:Y:S01]  /*6640*/  LOP3.LUT R172, R172, R173, RZ, 0x3c, !PT ;  /* 0x000000adacac7212 */ /* 0x000fe200078e3cff */
[----:B------:R-:W-:Y:S01]  /*6650*/  IMAD.X R173, RZ, RZ, R5, P1 ;  /* 0x000000ffffad7224 */ /* 0x000fe200008e0605 */
[----:B------:R-:W-:Y:S02]  /*6660*/  LOP3.LUT R174, R175, 0x380, RZ, 0xc0, !PT ;  /* 0x00000380afae7812 */ /* 0x000fe400078ec0ff */
[----:B0-----:R-:W-:-:S02]  /*6670*/  F2FP.BF16.F32.PACK_AB R8, R41, R40 ;  /* 0x000000282908723e */ /* 0x001fc400000010ff */
[----:B------:R-:W-:Y:S02]  /*6680*/  F2FP.BF16.F32.PACK_AB R9, R43, R42 ;  /* 0x0000002a2b09723e */ /* 0x000fe400000010ff */
[----:B------:R-:W-:Y:S02]  /*6690*/  F2FP.BF16.F32.PACK_AB R10, R45, R44 ;  /* 0x0000002c2d0a723e */ /* 0x000fe400000010ff */
[----:B------:R-:W-:Y:S02]  /*66a0*/  F2FP.BF16.F32.PACK_AB R11, R47, R46 ;  /* 0x0000002e2f0b723e */ /* 0x000fe400000010ff */
[----:B------:R-:W-:Y:S02]  /*66b0*/  MOV R164, R164 ;  /* 0x000000a400a47202 */ /* 0x000fe40000000f00 */
[----:B-1----:R-:W-:Y:S02]  /*66c0*/  F2FP.BF16.F32.PACK_AB R12, R49, R48 ;  /* 0x00000030310c723e */ /* 0x002fe400000010ff */
[----:B------:R-:W-:-:S02]  /*66d0*/  F2FP.BF16.F32.PACK_AB R13, R51, R50 ;  /* 0x00000032330d723e */ /* 0x000fc400000010ff */
[----:B------:R-:W-:Y:S02]  /*66e0*/  F2FP.BF16.F32.PACK_AB R14, R53, R52 ;  /* 0x00000034350e723e */ /* 0x000fe400000010ff */
[----:B------:R-:W-:Y:S02]  /*66f0*/  F2FP.BF16.F32.PACK_AB R15, R55, R54 ;  /* 0x00000036370f723e */ /* 0x000fe400000010ff */
[----:B------:R-:W-:Y:S02]  /*6700*/  LOP3.LUT R160, R161, 0x380, RZ, 0xc0, !PT ;  /* 0x00000380a1a07812 */ /* 0x000fe400078ec0ff */
[----:B------:R-:W-:Y:S02]  /*6710*/  SHF.R.U64 R20, R20, 0x3, RZ ;  /* 0x0000000314147819 */ /* 0x000fe400000012ff */
[----:B------:R-:W-:Y:S01]  /*6720*/  IADD3 R3, P1, R4, 0xc060, RZ ;  /* 0x0000c06004037810 */ /* 0x000fe20007f3e0ff */
[----:B------:R0:W-:Y:S01]  /*6730*/  STSM.16.M88.4 [R163], R8 ;  /* 0x00000008a3007844 */ /* 0x0001e20000000200 */
[----:B------:R-:W-:-:S02]  /*6740*/  SHF.R.U64 R158, R158, 0x3, RZ ;  /* 0x000000039e9e7819 */ /* 0x000fc400000012ff */
[----:B------:R-:W-:Y:S02]  /*6750*/  SHF.R.U64 R156, R156, 0x3, RZ ;  /* 0x000000039c9c7819 */ /* 0x000fe400000012ff */
[----:B------:R-:W-:Y:S02]  /*6760*/  MOV R162, R152 ;  /* 0x0000009800a27202 */ /* 0x000fe40000000f00 */
[----:B------:R-:W-:Y:S01]  /*6770*/  MOV R7, R154 ;  /* 0x0000009a00077202 */ /* 0x000fe20000000f00 */
[----:B------:R1:W-:Y:S01]  /*6780*/  STSM.16.M88.4 [R164], R12 ;  /* 0x0000000ca4007844 */ /* 0x0003e20000000200 */
[----:B------:R-:W-:Y:S02]  /*6790*/  SHF.R.U64 R174, R174, 0x3, RZ ;  /* 0x00000003aeae7819 */ /* 0x000fe400000012ff */
[----:B------:R-:W-:Y:S02]  /*67a0*/  MOV R166, R166 ;  /* 0x000000a600a67202 */ /* 0x000fe40000000f00 */
[----:B------:R-:W-:-:S02]  /*67b0*/  F2FP.BF16.F32.PACK_AB R152, R57, R56 ;  /* 0x000000383998723e */ /* 0x000fc400000010ff */
[----:B------:R-:W-:Y:S02]  /*67c0*/  F2FP.BF16.F32.PACK_AB R153, R59, R58 ;  /* 0x0000003a3b99723e */ /* 0x000fe400000010ff */
[----:B------:R-:W-:Y:S02]  /*67d0*/  F2FP.BF16.F32.PACK_AB R154, R61, R60 ;  /* 0x0000003c3d9a723e */ /* 0x000fe400000010ff */
[----:B------:R-:W-:Y:S02]  /*67e0*/  F2FP.BF16.F32.PACK_AB R155, R63, R62 ;  /* 0x0000003e3f9b723e */ /* 0x000fe400000010ff */
[----:B------:R-:W-:Y:S02]  /*67f0*/  SHF.R.U64 R160, R160, 0x3, RZ ;  /* 0x00000003a0a07819 */ /* 0x000fe400000012ff */
[----:B------:R-:W-:Y:S02]  /*6800*/  MOV R168, R168 ;  /* 0x000000a800a87202 */ /* 0x000fe40000000f00 */
[----:B0-----:R-:W-:-:S02]  /*6810*/  F2FP.BF16.F32.PACK_AB R8, R65, R64 ;  /* 0x000000404108723e */ /* 0x001fc400000010ff */
[----:B------:R-:W-:Y:S02]  /*6820*/  F2FP.BF16.F32.PACK_AB R9, R67, R66 ;  /* 0x000000424309723e */ /* 0x000fe400000010ff */
[----:B------:R-:W-:Y:S02]  /*6830*/  F2FP.BF16.F32.PACK_AB R10, R69, R68 ;  /* 0x00000044450a723e */ /* 0x000fe400000010ff */
[----:B------:R-:W-:Y:S02]  /*6840*/  F2FP.BF16.F32.PACK_AB R11, R71, R70 ;  /* 0x00000046470b723e */ /* 0x000fe400000010ff */
[----:B------:R-:W-:Y:S01]  /*6850*/  LOP3.LUT R20, R20, R21, RZ, 0x3c, !PT ;  /* 0x0000001514147212 */ /* 0x000fe200078e3cff */
[----:B------:R-:W-:Y:S01]  /*6860*/  IMAD.X R21, RZ, RZ, R5, P5 ;  /* 0x000000ffff157224 */ /* 0x000fe200028e0605 */
[----:B------:R-:W-:Y:S02]  /*6870*/  LOP3.LUT R4, R3, 0x380, RZ, 0xc0, !PT ;  /* 0x0000038003047812 */ /* 0x000fe400078ec0ff */
[----:B------:R-:W-:-:S02]  /*6880*/  MOV R170, R170 ;  /* 0x000000aa00aa7202 */ /* 0x000fc40000000f00 */
[----:B-1----:R-:W-:Y:S02]  /*6890*/  F2FP.BF16.F32.PACK_AB R12, R73, R72 ;  /* 0x00000048490c723e */ /* 0x002fe400000010ff */
[----:B------:R-:W-:Y:S02]  /*68a0*/  F2FP.BF16.F32.PACK_AB R13, R75, R74 ;  /* 0x0000004a4b0d723e */ /* 0x000fe400000010ff */
[----:B------:R-:W-:Y:S02]  /*68b0*/  F2FP.BF16.F32.PACK_AB R14, R77, R76 ;  /* 0x0000004c4d0e723e */ /* 0x000fe400000010ff */
[----:B------:R-:W-:Y:S02]  /*68c0*/  F2FP.BF16.F32.PACK_AB R15, R79, R78 ;  /* 0x0000004e4f0f723e */ /* 0x000fe400000010ff */
[----:B------:R-:W-:Y:S01]  /*68d0*/  LOP3.LUT R158, R158, R159, RZ, 0x3c, !PT ;  /* 0x0000009f9e9e7212 */ /* 0x000fe200078e3cff */
[--C-:B------:R-:W-:Y:S01]  /*68e0*/  IMAD.X R159, RZ, RZ, R5.reuse, P3 ;  /* 0x000000ffff9f7224 */ /* 0x100fe200018e0605 */
[----:B------:R-:W-:Y:S01]  /*68f0*/  LOP3.LUT R156, R156, R157, RZ, 0x3c, !PT ;  /* 0x0000009d9c9c7212 */ /* 0x000fe200078e3cff */
[--C-:B------:R-:W-:Y:S01]  /*6900*/  IMAD.X R157, RZ, RZ, R5.reuse, P2 ;  /* 0x000000ffff9d7224 */ /* 0x100fe200010e0605 */
[----:B------:R-:W-:Y:S01]  /*6910*/  LOP3.LUT R174, R174, R175, RZ, 0x3c, !PT ;  /* 0x000000afaeae7212 */ /* 0x000fe200078e3cff */
[--C-:B------:R-:W-:Y:S01]  /*6920*/  IMAD.X R175, RZ, RZ, R5.reuse, P4 ;  /* 0x000000ffffaf7224 */ /* 0x100fe200020e0605 */
[----:B------:R-:W-:Y:S01]  /*6930*/  LOP3.LUT R160, R160, R161, RZ, 0x3c, !PT ;  /* 0x000000a1a0a07212 */ /* 0x000fe200078e3cff */
[----:B------:R0:W-:Y:S01]  /*6940*/  STSM.16.M88.4 [R166], R152 ;  /* 0x00000098a6007844 */ /* 0x0001e20000000200 */
[----:B------:R-:W-:Y:S01]  /*6950*/  SHF.R.U64 R4, R4, 0x3, RZ ;  /* 0x0000000304047819 */ /* 0x000fe200000012ff */
[----:B------:R-:W-:Y:S01]  /*6960*/  IMAD.X R161, RZ, RZ, R5, P6 ;  /* 0x000000ffffa17224 */ /* 0x000fe200030e0605 */
[----:B------:R-:W-:Y:S01]  /*6970*/  F2FP.BF16.F32.PACK_AB R164, R81, R80 ;  /* 0x0000005051a4723e */ /* 0x000fe200000010ff */
[----:B------:R1:W-:Y:S01]  /*6980*/  STSM.16.M88.4 [R168], R8 ;  /* 0x00000008a8007844 */ /* 0x0003e20000000200 */
[----:B------:R-:W-:-:S02]  /*6990*/  F2FP.BF16.F32.PACK_AB R165, R83, R82 ;  /* 0x0000005253a5723e */ /* 0x000fc400000010ff */
[----:B------:R-:W-:Y:S01]  /*69a0*/  F2FP.BF16.F32.PACK_AB R167, R87, R86 ;  /* 0x0000005657a7723e */ /* 0x000fe200000010ff */
[----:B------:R2:W-:Y:S01]  /*69b0*/  STSM.16.M88.4 [R170], R12 ;  /* 0x0000000caa007844 */ /* 0x0005e20000000200 */
[----:B------:R-:W-:Y:S02]  /*69c0*/  MOV R172, R172 ;  /* 0x000000ac00ac7202 */ /* 0x000fe40000000f00 */
[----:B------:R-:W-:Y:S02]  /*69d0*/  F2FP.BF16.F32.PACK_AB R169, R91, R90 ;  /* 0x0000005a5ba9723e */ /* 0x000fe400000010ff */
[----:B------:R-:W-:Y:S02]  /*69e0*/  F2FP.BF16.F32.PACK_AB R171, R95, R94 ;  /* 0x0000005e5fab723e */ /* 0x000fe400000010ff */
[----:B0-----:R-:W-:Y:S02]  /*69f0*/  F2FP.BF16.F32.PACK_AB R166, R85, R84 ;  /* 0x0000005455a6723e */ /* 0x001fe400000010ff */
[----:B------:R-:W-:-:S02]  /*6a00*/  MOV R20, R20 ;  /* 0x0000001400147202 */ /* 0x000fc40000000f00 */
[----:B-1----:R-:W-:Y:S02]  /*6a10*/  F2FP.BF16.F32.PACK_AB R168, R89, R88 ;  /* 0x0000005859a8723e */ /* 0x002fe400000010ff */
[----:B------:R-:W-:Y:S02]  /*6a20*/  MOV R173, R158 ;  /* 0x0000009e00ad7202 */ /* 0x000fe40000000f00 */
[----:B--2---:R-:W-:Y:S02]  /*6a30*/  F2FP.BF16.F32.PACK_AB R170, R93, R92 ;  /* 0x0000005c5daa723e */ /* 0x004fe400000010ff */
[----:B------:R-:W-:Y:S02]  /*6a40*/  MOV R21, R156 ;  /* 0x0000009c00157202 */ /* 0x000fe40000000f00 */
[----:B------:R-:W-:Y:S02]  /*6a50*/  F2FP.BF16.F32.PACK_AB R152, R97, R96 ;  /* 0x000000606198723e */ /* 0x000fe400000010ff */
[----:B------:R-:W-:-:S02]  /*6a60*/  F2FP.BF16.F32.PACK_AB R153, R99, R98 ;  /* 0x000000626399723e */ /* 0x000fc400000010ff */
[----:B------:R-:W-:Y:S02]  /*6a70*/  F2FP.BF16.F32.PACK_AB R154, R101, R100 ;  /* 0x00000064659a723e */ /* 0x000fe400000010ff */
[----:B------:R-:W-:Y:S01]  /*6a80*/  F2FP.BF16.F32.PACK_AB R155, R103, R102 ;  /* 0x00000066679b723e */ /* 0x000fe200000010ff */
[----:B------:R-:W-:Y:S01]  /*6a90*/  IMAD.X R5, RZ, RZ, R5, P1 ;  /* 0x000000ffff057224 */ /* 0x000fe200008e0605 */
[----:B------:R-:W-:Y:S01]  /*6aa0*/  LOP3.LUT R4, R4, R3, RZ, 0x3c, !PT ;  /* 0x0000000304047212 */ /* 0x000fe200078e3cff */
[----:B------:R0:W-:Y:S01]  /*6ab0*/  STSM.16.M88.4 [R162], R164 ;  /* 0x000000a4a2007844 */ /* 0x0001e20000000200 */
[----:B------:R-:W-:Y:S02]  /*6ac0*/  MOV R174, R174 ;  /* 0x000000ae00ae7202 */ /* 0x000fe40000000f00 */
[----:B------:R-:W-:Y:S02]  /*6ad0*/  F2FP.BF16.F32.PACK_AB R156, R105, R104 ;  /* 0x00000068699c723e */ /* 0x000fe400000010ff */
[----:B------:R-:W-:-:S02]  /*6ae0*/  F2FP.BF16.F32.PACK_AB R157, R107, R106 ;  /* 0x0000006a6b9d723e */ /* 0x000fc400000010ff */
[----:B------:R-:W-:Y:S02]  /*6af0*/  F2FP.BF16.F32.PACK_AB R158, R109, R108 ;  /* 0x0000006c6d9e723e */ /* 0x000fe400000010ff */
[----:B------:R-:W-:Y:S02]  /*6b00*/  F2FP.BF16.F32.PACK_AB R159, R111, R110 ;  /* 0x0000006e6f9f723e */ /* 0x000fe400000010ff */
[----:B------:R-:W-:Y:S01]  /*6b10*/  MOV R3, R160 ;  /* 0x000000a000037202 */ /* 0x000fe20000000f00 */
[----:B------:R-:W-:Y:S01]  /*6b20*/  STSM.16.M88.4 [R172], R168 ;  /* 0x000000a8ac007844 */ /* 0x000fe20000000200 */
[----:B------:R-:W-:Y:S02]  /*6b30*/  F2FP.BF16.F32.PACK_AB R160, R113, R112 ;  /* 0x0000007071a0723e */ /* 0x000fe400000010ff */
[----:B------:R-:W-:Y:S02]  /*6b40*/  F2FP.BF16.F32.PACK_AB R161, R115, R114 ;  /* 0x0000007273a1723e */ /* 0x000fe400000010ff */
[----:B0-----:R-:W-:-:S02]  /*6b50*/  F2FP.BF16.F32.PACK_AB R162, R117, R116 ;  /* 0x0000007475a2723e */ /* 0x001fc400000010ff */
[----:B------:R-:W-:Y:S01]  /*6b60*/  F2FP.BF16.F32.PACK_AB R163, R119, R118 ;  /* 0x0000007677a3723e */ /* 0x000fe200000010ff */
[----:B------:R0:W-:Y:S01]  /*6b70*/  STSM.16.M88.4 [R7], R152 ;  /* 0x0000009807007844 */ /* 0x0001e20000000200 */
[----:B------:R-:W-:Y:S02]  /*6b80*/  F2FP.BF16.F32.PACK_AB R8, R121, R120 ;  /* 0x000000787908723e */ /* 0x000fe400000010ff */
[----:B------:R-:W-:Y:S02]  /*6b90*/  F2FP.BF16.F32.PACK_AB R9, R123, R122 ;  /* 0x0000007a7b09723e */ /* 0x000fe400000010ff */
[----:B------:R-:W-:Y:S02]  /*6ba0*/  F2FP.BF16.F32.PACK_AB R10, R125, R124 ;  /* 0x0000007c7d0a723e */ /* 0x000fe400000010ff */
[----:B------:R-:W-:Y:S01]  /*6bb0*/  F2FP.BF16.F32.PACK_AB R11, R127, R126 ;  /* 0x0000007e7f0b723e */ /* 0x000fe200000010ff */
[----:B------:R1:W-:Y:S01]  /*6bc0*/  STSM.16.M88.4 [R174], R156 ;  /* 0x0000009cae007844 */ /* 0x0003e20000000200 */
[----:B------:R-:W-:-:S02]  /*6bd0*/  F2FP.BF16.F32.PACK_AB R12, R129, R128 ;  /* 0x00000080810c723e */ /* 0x000fc400000010ff */
[----:B------:R-:W-:Y:S02]  /*6be0*/  F2FP.BF16.F32.PACK_AB R13, R131, R130 ;  /* 0x00000082830d723e */ /* 0x000fe400000010ff */
[----:B------:R-:W-:Y:S02]  /*6bf0*/  F2FP.BF16.F32.PACK_AB R14, R133, R132 ;  /* 0x00000084850e723e */ /* 0x000fe400000010ff */
[----:B------:R-:W-:Y:S02]  /*6c00*/  F2FP.BF16.F32.PACK_AB R15, R135, R134 ;  /* 0x00000086870f723e */ /* 0x000fe400000010ff */
[----:B0-----:R-:W-:Y:S02]  /*6c10*/  F2FP.BF16.F32.PACK_AB R152, R137, R136 ;  /* 0x000000888998723e */ /* 0x001fe400000010ff */
[----:B------:R-:W-:Y:S02]  /*6c20*/  F2FP.BF16.F32.PACK_AB R153, R139, R138 ;  /* 0x0000008a8b99723e */ /* 0x000fe400000010ff */
[----:B------:R-:W-:-:S02]  /*6c30*/  F2FP.BF16.F32.PACK_AB R154, R141, R140 ;  /* 0x0000008c8d9a723e */ /* 0x000fc400000010ff */
[----:B------:R-:W-:Y:S01]  /*6c40*/  F2FP.BF16.F32.PACK_AB R155, R143, R142 ;  /* 0x0000008e8f9b723e */ /* 0x000fe200000010ff */
[----:B------:R-:W-:Y:S01]  /*6c50*/  STSM.16.M88.4 [R173], R160 ;  /* 0x000000a0ad007844 */ /* 0x000fe20000000200 */
[----:B------:R-:W-:Y:S02]  /*6c60*/  MOV R164, R4 ;  /* 0x0000000400a47202 */ /* 0x000fe40000000f00 */
[----:B-1----:R-:W-:Y:S02]  /*6c70*/  F2FP.BF16.F32.PACK_AB R156, R145, R144 ;  /* 0x00000090919c723e */ /* 0x002fe400000010ff */
[----:B------:R-:W-:Y:S02]  /*6c80*/  F2FP.BF16.F32.PACK_AB R157, R147, R146 ;  /* 0x00000092939d723e */ /* 0x000fe400000010ff */
[----:B------:R-:W-:Y:S02]  /*6c90*/  F2FP.BF16.F32.PACK_AB R158, R149, R148 ;  /* 0x00000094959e723e */ /* 0x000fe400000010ff */
[----:B------:R-:W-:Y:S01]  /*6ca0*/  F2FP.BF16.F32.PACK_AB R159, R151, R150 ;  /* 0x00000096979f723e */ /* 0x000fe200000010ff */
[----:B------:R0:W-:Y:S04]  /*6cb0*/  STSM.16.M88.4 [R3], R8 ;  /* 0x0000000803007844 */ /* 0x0001e80000000200 */
[----:B------:R1:W-:Y:S04]  /*6cc0*/  STSM.16.M88.4 [R20], R12 ;  /* 0x0000000c14007844 */ /* 0x0003e80000000200 */
[----:B------:R2:W-:Y:S04]  /*6cd0*/  STSM.16.M88.4 [R21], R152 ;  /* 0x0000009815007844 */ /* 0x0005e80000000200 */
[----:B------:R2:W-:Y:S01]  /*6ce0*/  STSM.16.M88.4 [R164], R156 ;  /* 0x0000009ca4007844 */ /* 0x0005e20000000200 */
[----:B------:R-:W-:Y:S01]  /*6cf0*/  BAR.SYNC.DEFER_BLOCKING 0x1, 0x100 ;  /* 0x0044000000007b1d */ /* 0x000fe20000010000 */
[----:B------:R-:W-:-:S04]  /*6d00*/  ISETP.NE.U32.AND P0, PT, RZ, UR14, PT ;  /* 0x0000000eff007c0c */ /* 0x000fc8000bf05070 */
[----:B------:R-:W-:Y:S01]  /*6d10*/  ISETP.NE.AND.EX P0, PT, RZ, UR15, PT, P0 ;  /* 0x0000000fff007c0c */ /* 0x000fe2000bf05300 */
[----:B------:R-:W-:Y:S01]  /*6d20*/  IMAD.U32 R4, RZ, RZ, UR9 ;  /* 0x00000009ff047e24 */ /* 0x000fe2000f8e00ff */
[----:B------:R-:W-:Y:S01]  /*6d30*/  ULDC UR9, c[0x0][0xbe8] ;  /* 0x0002fa0000097ab9 */ /* 0x000fe20000000800 */
[----:B------:R-:W-:Y:S01]  /*6d40*/  IMAD.U32 R5, RZ, RZ, UR12 ;  /* 0x0000000cff057e24 */ /* 0x000fe2000f8e00ff */
[----:B------:R-:W-:-:S09]  /*6d50*/  ULDC.64 UR12, c[0x0][0xc08] ;  /* 0x00030200000c7ab9 */ /* 0x000fd20000000a00 */
[----:B------:R-:W4:Y:S01]  /*6d60*/  @P0 LDG.E R7, desc[UR50][R4.64] ;  /* 0x0000003204070981 */ /* 0x000f22000c1e1900 */
[----:B------:R-:W-:-:S04]  /*6d70*/  UISETP.NE.U32.AND UP0, UPT, UR12, URZ, UPT ;  /* 0x0000003f0c00728c */ /* 0x000fc8000bf05070 */
[----:B------:R-:W-:-:S06]  /*6d80*/  UISETP.NE.AND.EX UP0, UPT, UR13, URZ, UPT, UP0 ;  /* 0x0000003f0d00728c */ /* 0x000fcc000bf05300 */
[----:B------:R-:W-:-:S05]  /*6d90*/  PLOP3.LUT P4, PT, PT, PT, UP0, 0x80, 0x0 ;  /* 0x000000000000781c */ /* 0x000fca0003f8f008 */
[----:B------:R-:W-:-:S03]  /*6da0*/  @UP0 UIADD3 UR12, UP1, UR4, UR12, URZ ;  /* 0x0000000c040c0290 */ /* 0x000fc6000ff3e03f */
[----:B------:R-:W-:Y:S01]  /*6db0*/  ULDC UR4, c[0x0][0xa88] ;  /* 0x0002a20000047ab9 */ /* 0x000fe20000000800 */
[----:B------:R-:W-:Y:S01]  /*6dc0*/  @UP0 UIADD3.X UR13, UR16, UR13, URZ, UP1, !UPT ;  /* 0x0000000d100d0290 */ /* 0x000fe20008ffe43f */
[----:B0-----:R-:W-:Y:S01]  /*6dd0*/  IMAD.U32 R3, RZ, RZ, UR4 ;  /* 0x00000004ff037e24 */ /* 0x001fe2000f8e00ff */
[----:B------:R-:W-:Y:S01]  /*6de0*/  UISETP.NE.AND UP0, UPT, UR44, URZ, UPT ;  /* 0x0000003f2c00728c */ /* 0x000fe2000bf05270 */
[----:B------:R-:W-:-:S03]  /*6df0*/  ULDC UR4, c[0x0][0xad4] ;  /* 0x0002b50000047ab9 */ /* 0x000fc60000000800 */
[----:B------:R-:W-:Y:S02]  /*6e00*/  USEL UR4, UR44, UR4, UP0 ;  /* 0x000000042c047287 */ /* 0x000fe40008000000 */
[----:B------:R-:W-:Y:S02]  /*6e10*/  UISETP.NE.AND UP1, UPT, UR9, 0x1, UPT ;  /* 0x000000010900788c */ /* 0x000fe4000bf25270 */
[----:B------:R-:W-:Y:S01]  /*6e20*/  UISETP.GT.AND UP2, UPT, UR4, 0x1, UPT ;  /* 0x000000010400788c */ /* 0x000fe2000bf44270 */
[----:B------:R-:W-:-:S03]  /*6e30*/  UMOV UR21, 0x9b8 ;  /* 0x000009b800157882 */ /* 0x000fc60000000000 */
[----:B------:R-:W-:Y:S01]  /*6e40*/  USEL UR21, UR21, 0x978, UP2 ;  /* 0x0000097815157887 */ /* 0x000fe20009000000 */
[----:B------:R-:W-:Y:S01]  /*6e50*/  PLOP3.LUT P1, PT, PT, PT, UP1, 0x80, 0x0 ;  /* 0x000000000000781c */ /* 0x000fe20003f2f018 */
[----:B------:R-:W-:Y:S01]  /*6e60*/  UISETP.NE.U32.AND UP0, UPT, UR14, URZ, UPT ;  /* 0x0000003f0e00728c */ /* 0x000fe2000bf05070 */
[----:B-1----:R-:W-:Y:S01]  /*6e70*/  IMAD.U32 R12, RZ, RZ, UR41 ;  /* 0x00000029ff0c7e24 */ /* 0x002fe2000f8e00ff */
[----:B------:R-:W-:Y:S01]  /*6e80*/  UMOV UR4, URZ ;  /* 0x0000003f00047c82 */ /* 0x000fe20008000000 */
[----:B------:R-:W-:Y:S01]  /*6e90*/  IMAD.U32 R8, RZ, RZ, UR12 ;  /* 0x0000000cff087e24 */ /* 0x000fe2000f8e00ff */
[----:B------:R-:W-:Y:S01]  /*6ea0*/  UISETP.NE.AND.EX UP0, UPT, UR15, URZ, UPT, UP0 ;  /* 0x0000003f0f00728c */ /* 0x000fe2000bf05300 */
[----:B------:R-:W-:Y:S01]  /*6eb0*/  IMAD.U32 R9, RZ, RZ, UR13 ;  /* 0x0000000dff097e24 */ /* 0x000fe2000f8e00ff */
[----:B------:R-:W-:Y:S01]  /*6ec0*/  @UP1 ULDC UR23, c[0x0][0xbec] ;  /* 0x0002fb0000171ab9 */ /* 0x000fe20000000800 */
[----:B---3--:R-:W-:Y:S01]  /*6ed0*/  IMAD R12, R12, 0x80, R176 ;  /* 0x000000800c0c7824 */ /* 0x008fe200078e02b0 */
[----:B------:R-:W-:-:S02]  /*6ee0*/  USEL UR39, UR39, URZ, !UP0 ;  /* 0x0000003f27277287 */ /* 0x000fc4000c000000 */
[----:B------:R0:W5:Y:S01]  /*6ef0*/  @P4 LDG.E R3, desc[UR50][R8.64] ;  /* 0x0000003208034981 */ /* 0x000162000c1e1900 */
[----:B------:R-:W-:Y:S01]  /*6f00*/  USEL UR20, UR42, URZ, UP2 ;  /* 0x0000003f2a147287 */ /* 0x000fe20009000000 */
[----:B------:R-:W-:Y:S01]  /*6f10*/  ULDC.64 UR16, c[0x0][UR21+0x220] ;  /* 0x0000880015107abb */ /* 0x000fe20008000a00 */
[----:B------:R-:W-:Y:S01]  /*6f20*/  USEL UR40, UR40, URZ, !UP0 ;  /* 0x0000003f28287287 */ /* 0x000fe2000c000000 */
[----:B------:R-:W-:Y:S01]  /*6f30*/  ULDC.64 UR18, c[0x0][UR21+0x228] ;  /* 0x00008a0015127abb */ /* 0x000fe20008000a00 */
[----:B------:R-:W-:Y:S01]  /*6f40*/  UIMAD UR17, UR17, UR39, URZ ;  /* 0x00000027111172a4 */ /* 0x000fe2000f8e023f */
[----:B------:R-:W-:Y:S01]  /*6f50*/  @UP1 ULDC UR26, c[0x0][0xbf0] ;  /* 0x0002fc00001a1ab9 */ /* 0x000fe20000000800 */
[----:B0-----:R-:W-:Y:S01]  /*6f60*/  @P1 IMAD.HI.U32 R8, R12, UR23, RZ ;  /* 0x000000170c081c27 */ /* 0x001fe2000f8e00ff */
[----:B------:R-:W-:Y:S01]  /*6f70*/  ULDC.64 UR14, c[0x0][UR21+0x218] ;  /* 0x00008600150e7abb */ /* 0x000fe20008000a00 */
[----:B------:R-:W-:Y:S02]  /*6f80*/  UIMAD.WIDE.U32 UR24, UR18, UR20, URZ ;  /* 0x00000014121872a5 */ /* 0x000fe4000f8e003f */
[----:B------:R-:W-:-:S02]  /*6f90*/  UIMAD.WIDE.U32 UR12, UR14, UR43, URZ ;  /* 0x0000002b0e0c72a5 */ /* 0x000fc4000f8e003f */
[----:B------:R-:W-:Y:S02]  /*6fa0*/  UIMAD UR22, UR15, UR43, URZ ;  /* 0x0000002b0f1672a4 */ /* 0x000fe4000f8e023f */
[----:B------:R-:W-:Y:S02]  /*6fb0*/  UIMAD UR18, UR19, UR20, URZ ;  /* 0x00000014131272a4 */ /* 0x000fe4000f8e023f */
[----:B------:R-:W-:Y:S02]  /*6fc0*/  UIMAD.WIDE.U32 UR14, UR16, UR39, URZ ;  /* 0x00000027100e72a5 */ /* 0x000fe4000f8e003f */
[----:B------:R-:W-:Y:S02]  /*6fd0*/  UIMAD UR17, UR16, UR40, UR17 ;  /* 0x00000028101172a4 */ /* 0x000fe4000f8e0211 */
[----:B------:R-:W-:Y:S02]  /*6fe0*/  UIADD3 UR18, UR25, UR18, URZ ;  /* 0x0000001219127290 */ /* 0x000fe4000fffe03f */
[----:B------:R-:W-:-:S02]  /*6ff0*/  UIADD3 UR22, UR13, UR22, URZ ;  /* 0x000000160d167290 */ /* 0x000fc4000fffe03f */
[----:B------:R-:W-:Y:S02]  /*7000*/  UIADD3 UR17, UR15, UR17, URZ ;  /* 0x000000110f117290 */ /* 0x000fe4000fffe03f */
[----:B------:R-:W-:Y:S01]  /*7010*/  IMAD.U32 R14, RZ, RZ, UR18 ;  /* 0x00000012ff0e7e24 */ /* 0x000fe2000f8e00ff */
[----:B----4-:R-:W-:Y:S01]  /*7020*/  @P0 R2UR UR4, R7 ;  /* 0x00000000070402ca */ /* 0x010fe200000e0000 */
[----:B------:R-:W-:Y:S01]  /*7030*/  IMAD.MOV.U32 R7, RZ, RZ, R12 ;  /* 0x000000ffff077224 */ /* 0x000fe200078e000c */
[----:B------:R-:W-:Y:S01]  /*7040*/  @P1 SHF.R.U32.HI R7, RZ, UR26, R8 ;  /* 0x0000001aff071c19 */ /* 0x000fe20008011608 */
[----:B------:R-:W-:-:S04]  /*7050*/  IMAD.U32 R8, RZ, RZ, UR24 ;  /* 0x00000018ff087e24 */ /* 0x000fc8000f8e00ff */
[----:B------:R-:W-:-:S06]  /*7060*/  IMAD.MOV R11, RZ, RZ, -R7 ;  /* 0x000000ffff0b7224 */ /* 0x000fcc00078e0a07 */
[----:B------:R-:W-:Y:S02]  /*7070*/  UIADD3 UR12, UP0, UP3, UR14, UR12, UR4 ;  /* 0x0000000c0e0c7290 */ /* 0x000fe4000fb1e004 */
[----:B------:R-:W-:Y:S01]  /*7080*/  USHF.R.S32.HI UR16, URZ, 0x1f, UR4 ;  /* 0x0000001f3f107899 */ /* 0x000fe20008011404 */
[----:B------:R-:W-:Y:S01]  /*7090*/  IMAD R11, R11, UR9, R12 ;  /* 0x000000090b0b7c24 */ /* 0x000fe2000f8e020c */
[----:B------:R-:W-:Y:S02]  /*70a0*/  SHF.R.S32.HI R9, RZ, 0x1f, R7 ;  /* 0x0000001fff097819 */ /* 0x000fe40000011407 */
[----:B------:R-:W-:Y:S01]  /*70b0*/  UIADD3.X UR14, UR17, UR22, UR16, UP0, UP3 ;  /* 0x00000016110e7290 */ /* 0x000fe200087e6410 */
[----:B------:R-:W-:Y:S01]  /*70c0*/  IADD3 R8, P2, P3, R7, UR12, R8 ;  /* 0x0000000c07087c10 */ /* 0x000fe2000fb5e008 */
[----:B------:R-:W-:Y:S01]  /*70d0*/  ULDC.64 UR12, c[0x0][UR21+0x210] ;  /* 0x00008400150c7abb */ /* 0x000fe20008000a00 */
[----:B------:R-:W-:Y:S01]  /*70e0*/  SHF.R.S32.HI R7, RZ, 0x1f, R11 ;  /* 0x0000001fff077819 */ /* 0x000fe2000001140b */
[----:B------:R-:W-:-:S02]  /*70f0*/  IMAD R10, R11, UR13, RZ ;  /* 0x0000000d0b0a7c24 */ /* 0x000fc4000f8e02ff */
[----:B------:R-:W-:Y:S01]  /*7100*/  IADD3.X R9, R9, UR14, R14, P2, P3 ;  /* 0x0000000e09097c10 */ /* 0x000fe200097e640e */
[----:B------:R-:W-:Y:S01]  /*7110*/  ULDC.64 UR14, c[0x0][0xba8] ;  /* 0x0002ea00000e7ab9 */ /* 0x000fe20000000a00 */
[----:B------:R-:W-:Y:S01]  /*7120*/  IMAD R7, R7, UR12, R10 ;  /* 0x0000000c07077c24 */ /* 0x000fe2000f8e020a */
[----:B------:R-:W-:Y:S01]  /*7130*/  @!UP2 ULDC UR14, c[0x0][0xb50] ;  /* 0x0002d400000eaab9 */ /* 0x000fe20000000800 */
[----:B------:R-:W-:Y:S01]  /*7140*/  @!UP2 ULDC UR15, c[0x0][0xb54] ;  /* 0x0002d500000faab9 */ /* 0x000fe20000000800 */
[----:B------:R-:W-:-:S04]  /*7150*/  IMAD.WIDE.U32 R8, R11, UR12, R8 ;  /* 0x0000000c0b087c25 */ /* 0x000fc8000f8e0008 */
[----:B------:R-:W-:Y:S01]  /*7160*/  IMAD.IADD R7, R9, 0x1, R7 ;  /* 0x0000000109077824 */ /* 0x000fe200078e0207 */
[----:B------:R-:W-:-:S04]  /*7170*/  LEA R11, P2, R8, UR14, 0x2 ;  /* 0x0000000e080b7c11 */ /* 0x000fc8000f8410ff */
[----:B------:R-:W-:Y:S01]  /*7180*/  LEA.HI.X R7, R8, UR15, R7, 0x2, P2 ;  /* 0x0000000f08077c11 */ /* 0x000fe200090f1407 */
[----:B--2---:R-:W-:Y:S08]  /*7190*/  @P4 BRA `(.L_x_412) ;  /* 0x0000000000104947 */ /* 0x004ff00003800000 */
[----:B------:R-:W-:Y:S05]  /*71a0*/  @!P0 BRA `(.L_x_412) ;  /* 0x00000000000c8947 */ /* 0x000fea0003800000 */
[----:B------:R-:W2:Y:S04]  /*71b0*/  LDG.E R8, desc[UR50][R4.64] ;  /* 0x0000003204087981 */ /* 0x000ea8000c1e1900 */
[----:B-----5:R-:W2:Y:S02]  /*71c0*/  LDG.E R3, desc[UR50][R4.64+0x4] ;  /* 0x0000043204037981 */ /* 0x020ea4000c1e1900 */
[----:B--2---:R-:W-:-:S07]  /*71d0*/  IMAD.IADD R3, R3, 0x1, -R8 ;  /* 0x0000000103037824 */ /* 0x004fce00078e0a08 */
.L_x_412:
[----:B------:R-:W2:Y:S01]  /*71e0*/  LDL R10, [R1+0x28] ;  /* 0x00002800010a7983 */ /* 0x000ea20000100800 */
[----:B------:R-:W-:Y:S01]  /*71f0*/  IMAD.U32 R14, RZ, RZ, UR41 ;  /* 0x00000029ff0e7e24 */ /* 0x000fe2000f8e00ff */
[----:B------:R-:W-:Y:S01]  /*7200*/  LOP3.LUT P0, RZ, R225, 0x3, RZ, 0xc0, !PT ;  /* 0x00000003e1ff7812 */ /* 0x000fe2000780c0ff */
[----:B-----5:R-:W-:Y:S01]  /*7210*/  IMAD R3, R3, UR9, RZ ;  /* 0x0000000903037c24 */ /* 0x020fe2000f8e02ff */
[----:B------:R-:W-:Y:S01]  /*7220*/  SHFL.IDX PT, R4, R11, RZ, 0x1c1f ;  /* 0x001c1fff0b047589 */ /* 0x000fe200000e0000 */
[----:B------:R-:W-:-:S03]  /*7230*/  PLOP3.LUT P3, PT, PT, PT, UP2, 0x80, 0x0 ;  /* 0x000000000000781c */ /* 0x000fc60003f6f028 */
[----:B------:R-:W0:Y:S04]  /*7240*/  SHFL.IDX PT, R5, R7, RZ, 0x1c1f ;  /* 0x001c1fff07057589 */ /* 0x000e2800000e0000 */
[----:B------:R-:W-:Y:S04]  /*7250*/  SHFL.IDX PT, R8, R11, 0x1, 0x1c1f ;  /* 0x003c1f000b087f89 */ /* 0x000fe800000e0000 */
[----:B------:R-:W1:Y:S01]  /*7260*/  SHFL.IDX PT, R9, R7, 0x1, 0x1c1f ;  /* 0x003c1f0007097f89 */ /* 0x000e6200000e0000 */
[----:B--2---:R-:W-:-:S04]  /*7270*/  IMAD R14, R14, 0x80, R10 ;  /* 0x000000800e0e7824 */ /* 0x004fc800078e020a */
[C---:B------:R-:W-:Y:S01]  /*7280*/  VIADD R10, R14.reuse, 0x8 ;  /* 0x000000080e0a7836 */ /* 0x040fe20000000000 */
[----:B------:R-:W-:-:S04]  /*7290*/  ISETP.GE.OR P2, PT, R14, R3, P0 ;  /* 0x000000030e00720c */ /* 0x000fc80000746670 */
[----:B------:R-:W-:-:S09]  /*72a0*/  ISETP.GE.OR P0, PT, R10, R3, P0 ;  /* 0x000000030a00720c */ /* 0x000fd20000706670 */
[----:B0-----:R0:W-:Y:S01]  /*72b0*/  @!P2 ST.E desc[UR50][R4.64], R6 ;  /* 0x000000060400a985 */ /* 0x0011e2000c101932 */
[----:B------:R-:W-:-:S03]  /*72c0*/  ISETP.GE.AND P2, PT, R14, R3, PT ;  /* 0x000000030e00720c */ /* 0x000fc60003f46270 */
[----:B-1----:R0:W-:Y:S01]  /*72d0*/  @!P0 ST.E desc[UR50][R8.64], R0 ;  /* 0x0000000008008985 */ /* 0x0021e2000c101932 */
[----:B------:R-:W-:Y:S01]  /*72e0*/  ISETP.GE.AND P0, PT, R10, R3, PT ;  /* 0x000000030a00720c */ /* 0x000fe20003f06270 */
[----:B------:R-:W-:-:S12]  /*72f0*/  @P3 BRA `(.L_x_413) ;  /* 0x0000001000103947 */ /* 0x000fd80003800000 */
[----:B0-----:R-:W0:Y:S01]  /*7300*/  S2R R0, SR_TID.X ;  /* 0x0000000000007919 */ /* 0x001e220000002100 */
[----:B------:R-:W-:Y:S01]  /*7310*/  ULDC.64 UR14, c[0x0][0xaa0] ;  /* 0x0002a800000e7ab9 */ /* 0x000fe20000000a00 */
[----:B0-----:R-:W-:-:S05]  /*7320*/  VIADD R0, R0, 0xffffff80 ;  /* 0xffffff8000007836 */ /* 0x001fca0000000000 */
[----:B------:R-:W-:-:S04]  /*7330*/  SHF.R.S32.HI R5, RZ, 0x1f, R0 ;  /* 0x0000001fff057819 */ /* 0x000fc80000011400 */
[----:B------:R-:W-:-:S04]  /*7340*/  LEA.HI R5, R5, R0, RZ, 0x3 ;  /* 0x0000000005057211 */ /* 0x000fc800078f18ff */
[----:B------:R-:W-:Y:S02]  /*7350*/  LOP3.LUT R7, R5, 0xfffffff8, RZ, 0xc0, !PT ;  /* 0xfffffff805077812 */ /* 0x000fe400078ec0ff */
[----:B------:R-:W-:Y:S01]  /*7360*/  SHF.R.S32.HI R21, RZ, 0x3, R5 ;  /* 0x00000003ff157819 */ /* 0x000fe20000011405 */
[----:B------:R-:W-:Y:S02]  /*7370*/  IMAD.MOV.U32 R5, RZ, RZ, 0x2 ;  /* 0x00000002ff057424 */ /* 0x000fe400078e00ff */
[----:B------:R-:W-:-:S04]  /*7380*/  IMAD.IADD R20, R0, 0x1, -R7 ;  /* 0x0000000100147824 */ /* 0x000fc800078e0a07 */
[----:B------:R-:W-:-:S04]  /*7390*/  IMAD.SHL.U32 R0, R20, 0x8, RZ ;  /* 0x0000000814007824 */ /* 0x000fc800078e00ff */
[----:B------:R-:W-:-:S04]  /*73a0*/  IMAD R4, R21, 0x40, R0 ;  /* 0x0000004015047824 */ /* 0x000fc800078e0200 */
[----:B------:R-:W-:Y:S01]  /*73b0*/  IMAD.WIDE R4, R4, R5, UR10 ;  /* 0x0000000a04047e25 */ /* 0x000fe2000f8e0205 */
[----:B------:R-:W-:Y:S02]  /*73c0*/  UIMAD UR12, UR16, UR14, URZ ;  /* 0x0000000e100c72a4 */ /* 0x000fe4000f8e023f */
[C---:B------:R-:W-:Y:S02]  /*73d0*/  IADD3 R9, P4, R4.reuse, 0x1000, RZ ;  /* 0x0000100004097810 */ /* 0x040fe40007f9e0ff */
[C---:B------:R-:W-:Y:S02]  /*73e0*/  IADD3 R13, P3, R4.reuse, 0x2000, RZ ;  /* 0x00002000040d7810 */ /* 0x040fe40007f7e0ff */
[----:B------:R-:W-:Y:S01]  /*73f0*/  IADD3 R25, P2, R4, 0x3000, RZ ;  /* 0x0000300004197810 */ /* 0x000fe20007f5e0ff */
[----:B------:R-:W-:Y:S01]  /*7400*/  UIMAD UR12, UR4, UR15, UR12 ;  /* 0x0000000f040c72a4 */ /* 0x000fe2000f8e020c */
[----:B------:R-:W-:Y:S01]  /*7410*/  LOP3.LUT R8, R9, 0x380, RZ, 0xc0, !PT ;  /* 0x0000038009087812 */ /* 0x000fe200078ec0ff */
[----:B------:R-:W-:Y:S01]  /*7420*/  UIMAD.WIDE.U32 UR10, UR4, UR14, URZ ;  /* 0x0000000e040a72a5 */ /* 0x000fe2000f8e003f */
[----:B------:R-:W-:-:S02]  /*7430*/  LOP3.LUT R12, R13, 0x380, RZ, 0xc0, !PT ;  /* 0x000003800d0c7812 */ /* 0x000fc400078ec0ff */
[----:B------:R-:W-:Y:S01]  /*7440*/  LOP3.LUT R24, R25, 0x380, RZ, 0xc0, !PT ;  /* 0x0000038019187812 */ /* 0x000fe200078ec0ff */
[----:B------:R-:W-:Y:S01]  /*7450*/  UIADD3 UR11, UR11, UR12, URZ ;  /* 0x0000000c0b0b7290 */ /* 0x000fe2000fffe03f */
[----:B------:R-:W-:Y:S01]  /*7460*/  SHF.R.U64 R8, R8, 0x3, RZ ;  /* 0x0000000308087819 */ /* 0x000fe200000012ff */
[----:B------:R-:W-:Y:S01]  /*7470*/  IMAD.U32 R77, RZ, RZ, UR41 ;  /* 0x00000029ff4d7e24 */ /* 0x000fe2000f8e00ff */
[----:B------:R-:W-:Y:S01]  /*7480*/  SHF.R.U64 R12, R12, 0x3, RZ ;  /* 0x000000030c0c7819 */ /* 0x000fe200000012ff */
[----:B------:R-:W-:Y:S01]  /*7490*/  ULDC.64 UR12, c[0x0][0xae8] ;  /* 0x0002ba00000c7ab9 */ /* 0x000fe20000000a00 */
[----:B------:R-:W-:Y:S01]  /*74a0*/  SHF.R.U64 R24, R24, 0x3, RZ ;  /* 0x0000000318187819 */ /* 0x000fe200000012ff */
[----:B------:R-:W-:Y:S01]  /*74b0*/  UIMAD.WIDE.U32 UR10, UR43, UR12, UR10 ;  /* 0x0000000c2b0a72a5 */ /* 0x000fe2000f8e000a */
[----:B------:R-:W-:Y:S01]  /*74c0*/  LOP3.LUT R8, R8, R9, RZ, 0x3c, !PT ;  /* 0x0000000908087212 */ /* 0x000fe200078e3cff */
[--C-:B------:R-:W-:Y:S01]  /*74d0*/  IMAD.X R9, RZ, RZ, R5.reuse, P4 ;  /* 0x000000ffff097224 */ /* 0x100fe200020e0605 */
[----:B------:R-:W-:Y:S01]  /*74e0*/  LOP3.LUT R12, R12, R13, RZ, 0x3c, !PT ;  /* 0x0000000d0c0c7212 */ /* 0x000fe200078e3cff */
[----:B------:R-:W-:Y:S01]  /*74f0*/  IMAD.X R13, RZ, RZ, R5, P3 ;  /* 0x000000ffff0d7224 */ /* 0x000fe200018e0605 */
[----:B------:R-:W-:Y:S01]  /*7500*/  LOP3.LUT R24, R24, R25, RZ, 0x3c, !PT ;  /* 0x0000001918187212 */ /* 0x000fe200078e3cff */
[----:B------:R-:W-:Y:S01]  /*7510*/  IMAD R20, R20, 0x20, R21 ;  /* 0x0000002014147824 */ /* 0x000fe200078e0215 */
[C---:B------:R-:W-:Y:S01]  /*7520*/  IADD3 R29, P0, R4.reuse, 0x4000, RZ ;  /* 0x00004000041d7810 */ /* 0x040fe20007f1e0ff */
[----:B------:R-:W-:Y:S01]  /*7530*/  IMAD.X R25, RZ, RZ, R5, P2 ;  /* 0x000000ffff197224 */ /* 0x000fe200010e0605 */
[----:B------:R-:W-:-:S02]  /*7540*/  IADD3 R33, P6, R4, 0x5000, RZ ;  /* 0x0000500004217810 */ /* 0x000fc40007fde0ff */
[C---:B------:R-:W-:Y:S01]  /*7550*/  IADD3 R37, P5, R4.reuse, 0x6000, RZ ;  /* 0x0000600004257810 */ /* 0x040fe20007fbe0ff */
[----:B------:R-:W-:Y:S01]  /*7560*/  USHF.R.S32.HI UR4, URZ, 0x1f, UR39 ;  /* 0x0000001f3f047899 */ /* 0x000fe20008011427 */
[C---:B------:R-:W-:Y:S01]  /*7570*/  IADD3 R41, P4, R4.reuse, 0x7000, RZ ;  /* 0x0000700004297810 */ /* 0x040fe20007f9e0ff */
[----:B------:R-:W-:Y:S01]  /*7580*/  @UP1 ULDC UR14, c[0x0][0xbec] ;  /* 0x0002fb00000e1ab9 */ /* 0x000fe20000000800 */
[C---:B------:R-:W-:Y:S01]  /*7590*/  IADD3 R45, P3, R4.reuse, 0x8000, RZ ;  /* 0x00008000042d7810 */ /* 0x040fe20007f7e0ff */
[----:B------:R-:W-:Y:S01]  /*75a0*/  UIMAD UR11, UR43, UR13, UR11 ;  /* 0x0000000d2b0b72a4 */ /* 0x000fe2000f8e020b */
[----:B------:R-:W-:Y:S01]  /*75b0*/  IADD3 R49, P2, R4, 0x9000, RZ ;  /* 0x0000900004317810 */ /* 0x000fe20007f5e0ff */
[----:B------:R-:W-:Y:S01]  /*75c0*/  IMAD R78, R77, 0x80, R20 ;  /* 0x000000804d4e7824 */ /* 0x000fe200078e0214 */
[----:B------:R-:W-:Y:S01]  /*75d0*/  LOP3.LUT R28, R29, 0x380, RZ, 0xc0, !PT ;  /* 0x000003801d1c7812 */ /* 0x000fe200078ec0ff */
[----:B------:R-:W-:Y:S01]  /*75e0*/  ULDC.64 UR12, c[0x0][0xaf0] ;  /* 0x0002bc00000c7ab9 */ /* 0x000fe20000000a00 */
[----:B------:R-:W-:Y:S01]  /*75f0*/  LOP3.LUT R32, R33, 0x380, RZ, 0xc0, !PT ;  /* 0x0000038021207812 */ /* 0x000fe200078ec0ff */
[----:B------:R-:W-:Y:S01]  /*7600*/  IMAD.U32 R84, RZ, RZ, UR41 ;  /* 0x00000029ff547e24 */ /* 0x000fe2000f8e00ff */
[----:B------:R-:W-:Y:S01]  /*7610*/  LOP3.LUT R36, R37, 0x380, RZ, 0xc0, !PT ;  /* 0x0000038025247812 */ /* 0x000fe200078ec0ff */
[----:B------:R-:W5:Y:S01]  /*7620*/  LD.E.128 R12, desc[UR50][R12.64] ;  /* 0x000000320c0c7980 */ /* 0x000f62000c101d00 */
[----:B------:R-:W-:-:S02]  /*7630*/  LOP3.LUT R40, R41, 0x380, RZ, 0xc0, !PT ;  /* 0x0000038029287812 */ /* 0x000fc400078ec0ff */
[----:B------:R-:W-:Y:S01]  /*7640*/  LOP3.LUT R44, R45, 0x380, RZ, 0xc0, !PT ;  /* 0x000003802d2c7812 */ /* 0x000fe200078ec0ff */
[----:B------:R-:W-:Y:S01]  /*7650*/  UIMAD UR4, UR4, UR12, URZ ;  /* 0x0000000c040472a4 */ /* 0x000fe2000f8e023f */
[----:B------:R-:W-:Y:S01]  /*7660*/  LOP3.LUT R48, R49, 0x380, RZ, 0xc0, !PT ;  /* 0x0000038031307812 */ /* 0x000fe200078ec0ff */
[----:B------:R-:W-:Y:S01]  /*7670*/  @P1 IMAD.HI.U32 R20, R78, UR14, RZ ;  /* 0x0000000e4e141c27 */ /* 0x000fe2000f8e00ff */
[----:B------:R-:W-:Y:S01]  /*7680*/  SHF.R.U64 R28, R28, 0x3, RZ ;  /* 0x000000031c1c7819 */ /* 0x000fe200000012ff */
[----:B------:R-:W-:Y:S01]  /*7690*/  UIMAD.WIDE.U32 UR10, UR39, UR12, UR10 ;  /* 0x0000000c270a72a5 */ /* 0x000fe2000f8e000a */
[----:B------:R-:W-:Y:S01]  /*76a0*/  SHF.R.U64 R32, R32, 0x3, RZ ;  /* 0x0000000320207819 */ /* 0x000fe200000012ff */
[----:B------:R-:W5:Y:S01]  /*76b0*/  LD.E.128 R24, desc[UR50][R24.64] ;  /* 0x0000003218187980 */ /* 0x000f62000c101d00 */
[----:B------:R-:W-:Y:S02]  /*76c0*/  SHF.R.U64 R36, R36, 0x3, RZ ;  /* 0x0000000324247819 */ /* 0x000fe400000012ff */
[----:B------:R-:W-:-:S02]  /*76d0*/  SHF.R.U64 R40, R40, 0x3, RZ ;  /* 0x0000000328287819 */ /* 0x000fc400000012ff */
[----:B------:R-:W-:Y:S01]  /*76e0*/  SHF.R.U64 R44, R44, 0x3, RZ ;  /* 0x000000032c2c7819 */ /* 0x000fe200000012ff */
[----:B------:R-:W-:Y:S01]  /*76f0*/  UIMAD UR4, UR39, UR13, UR4 ;  /* 0x0000000d270472a4 */ /* 0x000fe2000f8e0204 */
[----:B------:R-:W-:Y:S01]  /*7700*/  SHF.R.U64 R48, R48, 0x3, RZ ;  /* 0x0000000330307819 */ /* 0x000fe200000012ff */
[----:B------:R-:W-:Y:S01]  /*7710*/  @UP1 ULDC UR12, c[0x0][0xbf0] ;  /* 0x0002fc00000c1ab9 */ /* 0x000fe20000000800 */
[----:B------:R-:W-:Y:S01]  /*7720*/  IMAD.MOV.U32 R79, RZ, RZ, R78 ;  /* 0x000000ffff4f7224 */ /* 0x000fe200078e004e */
[----:B------:R-:W-:Y:S01]  /*7730*/  LOP3.LUT R28, R28, R29, RZ, 0x3c, !PT ;  /* 0x0000001d1c1c7212 */ /* 0x000fe200078e3cff */
[--C-:B------:R-:W-:Y:S01]  /*7740*/  IMAD.X R29, RZ, RZ, R5.reuse, P0 ;  /* 0x000000ffff1d7224 */ /* 0x100fe200000e0605 */
        /* <DEDUP_REMOVED lines=8> */
[----:B------:R-:W-:Y:S01]  /*77d0*/  @P1 SHF.R.U32.HI R79, RZ, UR12, R20 ;  /* 0x0000000cff4f1c19 */ /* 0x000fe20008011614 */
[----:B------:R-:W-:Y:S01]  /*77e0*/  UIADD3 UR4, UR11, UR4, URZ ;  /* 0x000000040b047290 */ /* 0x000fe2000fffe03f */
[----:B------:R-:W-:Y:S01]  /*77f0*/  LOP3.LUT R48, R48, R49, RZ, 0x3c, !PT ;  /* 0x0000003130307212 */ /* 0x000fe200078e3cff */
[----:B------:R-:W-:Y:S01]  /*7800*/  IMAD.X R49, RZ, RZ, R5, P2 ;  /* 0x000000ffff317224 */ /* 0x000fe200010e0605 */
[C---:B------:R-:W-:Y:S01]  /*7810*/  IADD3 R53, P0, R4.reuse, 0xa000, RZ ;  /* 0x0000a00004357810 */ /* 0x040fe20007f1e0ff */
[----:B------:R-:W-:Y:S01]  /*7820*/  IMAD.U32 R76, RZ, RZ, UR10 ;  /* 0x0000000aff4c7e24 */ /* 0x000fe2000f8e00ff */
[C---:B------:R-:W-:Y:S01]  /*7830*/  IADD3 R57, P6, R4.reuse, 0xb000, RZ ;  /* 0x0000b00004397810 */ /* 0x040fe20007fde0ff */
[----:B------:R-:W-:Y:S01]  /*7840*/  IMAD.U32 R77, RZ, RZ, UR11 ;  /* 0x0000000bff4d7e24 */ /* 0x000fe2000f8e00ff */
[C---:B------:R-:W-:Y:S01]  /*7850*/  IADD3 R61, P5, R4.reuse, 0xc000, RZ ;  /* 0x0000c000043d7810 */ /* 0x040fe20007fbe0ff */
[----:B------:R-:W5:Y:S01]  /*7860*/  LD.E.128 R28, desc[UR50][R28.64] ;  /* 0x000000321c1c7980 */ /* 0x000f62000c101d00 */
[----:B------:R-:W-:-:S02]  /*7870*/  IADD3 R65, P4, R4, 0xd000, RZ ;  /* 0x0000d00004417810 */ /* 0x000fc40007f9e0ff */
[C---:B------:R-:W-:Y:S01]  /*7880*/  IADD3 R69, P3, R4.reuse, 0xe000, RZ ;  /* 0x0000e00004457810 */ /* 0x040fe20007f7e0ff */
[--C-:B------:R-:W-:Y:S01]  /*7890*/  IMAD.MOV R81, RZ, RZ, -R79.reuse ;  /* 0x000000ffff517224 */ /* 0x100fe200078e0a4f */
[----:B------:R-:W-:Y:S01]  /*78a0*/  IADD3 R7, P2, R4, 0xf000, RZ ;  /* 0x0000f00004077810 */ /* 0x000fe20007f5e0ff */
[----:B------:R-:W-:Y:S01]  /*78b0*/  ULDC.64 UR10, c[0x0][0xae0] ;  /* 0x0002b800000a7ab9 */ /* 0x000fe20000000a00 */
[----:B------:R-:W-:Y:S01]  /*78c0*/  SHF.R.S32.HI R20, RZ, 0x1f, R79 ;  /* 0x0000001fff147819 */ /* 0x000fe2000001144f */
[----:B------:R-:W5:Y:S01]  /*78d0*/  LD.E.128 R32, desc[UR50][R32.64] ;  /* 0x0000003220207980 */ /* 0x000f62000c101d00 */
[----:B------:R-:W-:Y:S02]  /*78e0*/  LOP3.LUT R52, R53, 0x380, RZ, 0xc0, !PT ;  /* 0x0000038035347812 */ /* 0x000fe400078ec0ff */
[----:B------:R-:W-:Y:S01]  /*78f0*/  LOP3.LUT R56, R57, 0x380, RZ, 0xc0, !PT ;  /* 0x0000038039387812 */ /* 0x000fe200078ec0ff */
[----:B------:R-:W5:Y:S01]  /*7900*/  LD.E.128 R36, desc[UR50][R36.64] ;  /* 0x0000003224247980 */ /* 0x000f62000c101d00 */
[----:B------:R-:W-:-:S02]  /*7910*/  LOP3.LUT R60, R61, 0x380, RZ, 0xc0, !PT ;  /* 0x000003803d3c7812 */ /* 0x000fc400078ec0ff */
[----:B------:R-:W-:Y:S01]  /*7920*/  LOP3.LUT R64, R65, 0x380, RZ, 0xc0, !PT ;  /* 0x0000038041407812 */ /* 0x000fe200078ec0ff */
[----:B------:R-:W5:Y:S01]  /*7930*/  LD.E.128 R40, desc[UR50][R40.64] ;  /* 0x0000003228287980 */ /* 0x000f62000c101d00 */
[----:B------:R-:W-:Y:S01]  /*7940*/  LOP3.LUT R68, R69, 0x380, RZ, 0xc0, !PT ;  /* 0x0000038045447812 */ /* 0x000fe200078ec0ff */
[----:B------:R-:W-:Y:S01]  /*7950*/  IMAD.U32 R77, RZ, RZ, UR4 ;  /* 0x00000004ff4d7e24 */ /* 0x000fe2000f8e00ff */
[----:B------:R-:W-:Y:S01]  /*7960*/  LOP3.LUT R11, R4, 0x380, RZ, 0xc0, !PT ;  /* 0x00000380040b7812 */ /* 0x000fe200078ec0ff */
[----:B------:R-:W-:Y:S01]  /*7970*/  IMAD R81, R81, UR9, R78 ;  /* 0x0000000951517c24 */ /* 0x000fe2000f8e024e */
[----:B------:R-:W-:Y:S01]  /*7980*/  LOP3.LUT R6, R7, 0x380, RZ, 0xc0, !PT ;  /* 0x0000038007067812 */ /* 0x000fe200078ec0ff */
[----:B------:R-:W-:Y:S01]  /*7990*/  IMAD R20, R20, UR10, RZ ;  /* 0x0000000a14147c24 */ /* 0x000fe2000f8e02ff */
[----:B------:R-:W-:Y:S01]  /*79a0*/  SHF.R.U64 R52, R52, 0x3, RZ ;  /* 0x0000000334347819 */ /* 0x000fe200000012ff */
[----:B------:R-:W-:Y:S01]  /*79b0*/  IMAD.X R73, RZ, RZ, R5, P2 ;  /* 0x000000ffff497224 */ /* 0x000fe200010e0605 */
[----:B------:R-:W-:Y:S01]  /*79c0*/  SHF.R.U64 R56, R56, 0x3, RZ ;  /* 0x0000000338387819 */ /* 0x000fe200000012ff */
[----:B------:R-:W5:Y:S01]  /*79d0*/  LD.E.128 R44, desc[UR50][R44.64] ;  /* 0x000000322c2c7980 */ /* 0x000f62000c101d00 */
[----:B------:R-:W-:-:S02]  /*79e0*/  SHF.R.U64 R60, R60, 0x3, RZ ;  /* 0x000000033c3c7819 */ /* 0x000fc400000012ff */
[----:B------:R-:W-:Y:S01]  /*79f0*/  SHF.R.U64 R64, R64, 0x3, RZ ;  /* 0x0000000340407819 */ /* 0x000fe200000012ff */
[----:B------:R-:W5:Y:S01]  /*7a00*/  LD.E.128 R48, desc[UR50][R48.64] ;  /* 0x0000003230307980 */ /* 0x000f62000c101d00 */
[----:B------:R-:W-:Y:S01]  /*7a10*/  SHF.R.U64 R68, R68, 0x3, RZ ;  /* 0x0000000344447819 */ /* 0x000fe200000012ff */
[----:B------:R-:W-:Y:S01]  /*7a20*/  IMAD.WIDE.U32 R76, R79, UR10, R76 ;  /* 0x0000000a4f4c7c25 */ /* 0x000fe2000f8e004c */
[----:B------:R-:W-:Y:S02]  /*7a30*/  SHF.R.U64 R11, R11, 0x3, RZ ;  /* 0x000000030b0b7819 */ /* 0x000fe400000012ff */
[----:B------:R-:W-:Y:S01]  /*7a40*/  SHF.R.U64 R6, R6, 0x3, RZ ;  /* 0x0000000306067819 */ /* 0x000fe200000012ff */
[----:B------:R-:W-:Y:S01]  /*7a50*/  IMAD R79, R79, UR11, R20 ;  /* 0x0000000b4f4f7c24 */ /* 0x000fe2000f8e0214 */
        /* <DEDUP_REMOVED lines=9> */
[----:B------:R-:W-:Y:S01]  /*7af0*/  IMAD.X R69, RZ, RZ, R5, P3 ;  /* 0x000000ffff457224 */ /* 0x000fe200018e0605 */
[----:B------:R-:W-:Y:S01]  /*7b00*/  SHF.R.S32.HI R20, RZ, 0x1f, R81 ;  /* 0x0000001fff147819 */ /* 0x000fe20000011451 */
[----:B------:R-:W-:Y:S01]  /*7b10*/  ULDC.64 UR10, c[0x0][0xad8] ;  /* 0x0002b600000a7ab9 */ /* 0x000fe20000000a00 */
[----:B------:R-:W-:-:S02]  /*7b20*/  LOP3.LUT R4, R11, R4, RZ, 0x3c, !PT ;  /* 0x000000040b047212 */ /* 0x000fc400078e3cff */
[----:B------:R-:W-:Y:S01]  /*7b30*/  LOP3.LUT R72, R6, R7, RZ, 0x3c, !PT ;  /* 0x0000000706487212 */ /* 0x000fe200078e3cff */
[----:B------:R-:W-:Y:S01]  /*7b40*/  IMAD R20, R20, UR10, RZ ;  /* 0x0000000a14147c24 */ /* 0x000fe2000f8e02ff */
[----:B------:R-:W5:Y:S01]  /*7b50*/  LD.E.128 R8, desc[UR50][R8.64] ;  /* 0x0000003208087980 */ /* 0x000f62000c101d00 */
[----:B------:R-:W-:-:S03]  /*7b60*/  IMAD.IADD R77, R77, 0x1, R79 ;  /* 0x000000014d4d7824 */ /* 0x000fc600078e024f */
[----:B------:R-:W5:Y:S01]  /*7b70*/  LD.E.128 R4, desc[UR50][R4.64] ;  /* 0x0000003204047980 */ /* 0x000f62000c101d00 */
[----:B------:R-:W-:-:S03]  /*7b80*/  IMAD R84, R84, 0x80, R21 ;  /* 0x0000008054547824 */ /* 0x000fc600078e0215 */
[----:B------:R-:W5:Y:S01]  /*7b90*/  LD.E.128 R52, desc[UR50][R52.64] ;  /* 0x0000003234347980 */ /* 0x000f62000c101d00 */
[----:B------:R-:W-:-:S03]  /*7ba0*/  IMAD R79, R81, UR11, R20 ;  /* 0x0000000b514f7c24 */ /* 0x000fc6000f8e0214 */
[----:B------:R-:W5:Y:S01]  /*7bb0*/  LD.E.128 R56, desc[UR50][R56.64] ;  /* 0x0000003238387980 */ /* 0x000f62000c101d00 */
[----:B------:R-:W-:Y:S01]  /*7bc0*/  IMAD.WIDE.U32 R20, R81, UR10, R76 ;  /* 0x0000000a51147c25 */ /* 0x000fe2000f8e004c */
[----:B------:R-:W-:Y:S02]  /*7bd0*/  ULDC.64 UR10, c[0x0][0xa80] ;  /* 0x0002a000000a7ab9 */ /* 0x000fe40000000a00 */
[----:B------:R-:W5:Y:S04]  /*7be0*/  LD.E.128 R60, desc[UR50][R60.64] ;  /* 0x000000323c3c7980 */ /* 0x000f68000c101d00 */
[----:B------:R-:W5:Y:S04]  /*7bf0*/  LD.E.128 R64, desc[UR50][R64.64] ;  /* 0x0000003240407980 */ /* 0x000f68000c101d00 */
[----:B------:R-:W5:Y:S04]  /*7c00*/  LD.E.128 R68, desc[UR50][R68.64] ;  /* 0x0000003244447980 */ /* 0x000f68000c101d00 */
[----:B------:R-:W5:Y:S01]  /*7c10*/  LD.E.128 R72, desc[UR50][R72.64] ;  /* 0x0000003248487980 */ /* 0x000f62000c101d00 */
[----:B------:R-:W-:Y:S01]  /*7c20*/  @!PT LDS RZ, [RZ] ;  /* 0x00000000fffff984 */ /* 0x000fe20000000800 */
[----:B------:R-:W-:Y:S01]  /*7c30*/  @!PT LDS RZ, [RZ] ;  /* 0x00000000fffff984 */ /* 0x000fe20000000800 */
[----:B------:R-:W-:Y:S01]  /*7c40*/  @!PT LDS RZ, [RZ] ;  /* 0x00000000fffff984 */ /* 0x000fe20000000800 */
[----:B------:R-:W-:Y:S01]  /*7c50*/  @!PT LDS RZ, [RZ] ;  /* 0x00000000fffff984 */ /* 0x000fe20000000800 */
[----:B------:R0:W-:Y:S06]  /*7c60*/  MEMBAR.ALL.CTA ;  /* 0x0000000000007992 */ /* 0x0001ec0000008000 */
[----:B0-----:R-:W0:Y:S01]  /*7c70*/  FENCE.VIEW.ASYNC.S ;  /* 0x00000000000073c6 */ /* 0x001e220000000000 */
[----:B------:R-:W-:Y:S01]  /*7c80*/  IMAD.IADD R21, R21, 0x1, R79 ;  /* 0x0000000115157824 */ /* 0x000fe200078e024f */
[----:B------:R-:W-:Y:S01]  /*7c90*/  LEA R82, P2, R20, UR10, 0x1 ;  /* 0x0000000a14527c11 */ /* 0x000fe2000f8408ff */
[----:B------:R-:W-:-:S03]  /*7ca0*/  UIADD3 UR8, UR8, 0x22820, URZ ;  /* 0x0002282008087890 */ /* 0x000fc6000fffe03f */
[----:B------:R-:W-:Y:S02]  /*7cb0*/  LEA.HI.X R83, R20, UR11, R21, 0x1, P2 ;  /* 0x0000000b14537c11 */ /* 0x000fe400090f0c15 */
[C---:B------:R-:W-:Y:S01]  /*7cc0*/  ISETP.GE.AND P2, PT, R84.reuse, R3, PT ;  /* 0x000000035400720c */ /* 0x040fe20003f46270 */
[----:B------:R-:W-:Y:S01]  /*7cd0*/  UPRMT UR8, URZ, 0x654, UR8 ;  /* 0x000006543f087896 */ /* 0x000fe20008000008 */
[C---:B------:R-:W-:Y:S02]  /*7ce0*/  VIADD R76, R84.reuse, 0x20 ;  /* 0x00000020544c7836 */ /* 0x040fe40000000000 */
[----:B------:R-:W-:Y:S02]  /*7cf0*/  VIADD R78, R84, 0x40 ;  /* 0x00000040544e7836 */ /* 0x000fe40000000000 */
[C---:B------:R-:W-:Y:S02]  /*7d00*/  VIADD R86, R0.reuse, 0x40 ;  /* 0x0000004000567836 */ /* 0x040fe40000000000 */
[----:B------:R-:W-:-:S02]  /*7d10*/  VIADD R88, R0, 0x80 ;  /* 0x0000008000587836 */ /* 0x000fc40000000000 */
[----:B------:R-:W-:Y:S01]  /*7d20*/  VIADD R90, R0, 0xc0 ;  /* 0x000000c0005a7836 */ /* 0x000fe20000000000 */
[----:B0-----:R0:W1:Y:S01]  /*7d30*/  SHFL.IDX PT, R85, R82, RZ, 0x181f ;  /* 0x00181fff52557589 */ /* 0x00106200000e0000 */
[----:B------:R-:W-:Y:S03]  /*7d40*/  BSSY B1, `(.L_x_414) ;  /* 0x000001b000017945 */ /* 0x000fe60003800000 */
[----:B------:R0:W2:Y:S01]  /*7d50*/  SHFL.IDX PT, R81, R83, RZ, 0x181f ;  /* 0x00181fff53517589 */ /* 0x0000a200000e0000 */
[----:B------:R-:W-:Y:S01]  /*7d60*/  SYNCS.ARRIVE.TRANS64.RED.A1T0 RZ, [UR8], RZ ;  /* 0x000000ffffff79a7 */ /* 0x000fe20008100408 */
[-C--:B------:R-:W-:Y:S02]  /*7d70*/  ISETP.GE.AND P1, PT, R76, R3.reuse, PT ;  /* 0x000000034c00720c */ /* 0x080fe40003f26270 */
[----:B------:R-:W-:Y:S02]  /*7d80*/  ISETP.GE.AND P0, PT, R78, R3, PT ;  /* 0x000000034e00720c */ /* 0x000fe40003f06270 */
[----:B------:R-:W-:-:S02]  /*7d90*/  SHF.R.S32.HI R92, RZ, 0x1f, R0 ;  /* 0x0000001fff5c7819 */ /* 0x000fc40000011400 */
[----:B------:R-:W-:Y:S02]  /*7da0*/  SHF.R.S32.HI R87, RZ, 0x1f, R86 ;  /* 0x0000001fff577819 */ /* 0x000fe40000011456 */
[----:B------:R-:W-:Y:S02]  /*7db0*/  SHF.R.S32.HI R89, RZ, 0x1f, R88 ;  /* 0x0000001fff597819 */ /* 0x000fe40000011458 */
[----:B------:R-:W-:Y:S01]  /*7dc0*/  SHF.R.S32.HI R91, RZ, 0x1f, R90 ;  /* 0x0000001fff5b7819 */ /* 0x000fe2000001145a */
[----:B0-----:R-:W-:Y:S06]  /*7dd0*/  @P2 BRA `(.L_x_415) ;  /* 0x0000000000442947 */ /* 0x001fec0003800000 */
[----:B------:R-:W-:Y:S02]  /*7de0*/  ULDC UR4, c[0x0][0xac8] ;  /* 0x0002b20000047ab9 */ /* 0x000fe40000000800 */
[----:B------:R-:W-:Y:S02]  /*7df0*/  ISETP.GE.AND P5, PT, R0, UR4, PT ;  /* 0x0000000400007c0c */ /* 0x000fe4000bfa6270 */
[----:B------:R-:W-:Y:S02]  /*7e00*/  ISETP.GE.AND P4, PT, R86, UR4, PT ;  /* 0x0000000456007c0c */ /* 0x000fe4000bf86270 */
[----:B------:R-:W-:Y:S02]  /*7e10*/  ISETP.GE.AND P3, PT, R88, UR4, PT ;  /* 0x0000000458007c0c */ /* 0x000fe4000bf66270 */
[----:B------:R-:W-:-:S07]  /*7e20*/  ISETP.GE.AND P2, PT, R90, UR4, PT ;  /* 0x000000045a007c0c */ /* 0x000fce000bf46270 */
[----:B-1----:R-:W-:-:S04]  /*7e30*/  @!P5 LEA R20, P6, R0, R85, 0x1 ;  /* 0x000000550014d211 */ /* 0x002fc800078c08ff */
[----:B--2---:R-:W-:Y:S02]  /*7e40*/  @!P5 LEA.HI.X R21, R0, R81, R92, 0x1, P6 ;  /* 0x000000510015d211 */ /* 0x004fe400030f0c5c */
[----:B------:R-:W-:-:S03]  /*7e50*/  @!P4 LEA R76, P6, R86, R85, 0x1 ;  /* 0x00000055564cc211 */ /* 0x000fc600078c08ff */
[----:B-----5:R0:W-:Y:S01]  /*7e60*/  @!P5 ST.E.128 desc[UR50][R20.64], R4 ;  /* 0x000000041400d985 */ /* 0x0201e2000c101d32 */
[----:B------:R-:W-:Y:S02]  /*7e70*/  @!P4 LEA.HI.X R77, R86, R81, R87, 0x1, P6 ;  /* 0x00000051564dc211 */ /* 0x000fe400030f0c57 */
[----:B------:R-:W-:-:S03]  /*7e80*/  @!P3 LEA R78, P6, R88, R85, 0x1 ;  /* 0x00000055584eb211 */ /* 0x000fc600078c08ff */
[----:B------:R0:W-:Y:S01]  /*7e90*/  @!P4 ST.E.128 desc[UR50][R76.64], R28 ;  /* 0x0000001c4c00c985 */ /* 0x0001e2000c101d32 */
[----:B------:R-:W-:Y:S02]  /*7ea0*/  @!P3 LEA.HI.X R79, R88, R81, R89, 0x1, P6 ;  /* 0x00000051584fb211 */ /* 0x000fe400030f0c59 */
[----:B------:R-:W-:-:S03]  /*7eb0*/  @!P2 LEA R80, P6, R90, R85, 0x1 ;  /* 0x000000555a50a211 */ /* 0x000fc600078c08ff */
[----:B------:R0:W-:Y:S01]  /*7ec0*/  @!P3 ST.E.128 desc[UR50][R78.64], R44 ;  /* 0x0000002c4e00b985 */ /* 0x0001e2000c101d32 */
[----:B------:R-:W-:-:S05]  /*7ed0*/  @!P2 LEA.HI.X R81, R90, R81, R91, 0x1, P6 ;  /* 0x000000515a51a211 */ /* 0x000fca00030f0c5b */
[----:B------:R0:W-:Y:S04]  /*7ee0*/  @!P2 ST.E.128 desc[UR50][R80.64], R60 ;  /* 0x0000003c5000a985 */ /* 0x0001e8000c101d32 */
.L_x_415:
[----:B------:R-:W-:Y:S05]  /*7ef0*/  BSYNC B1 ;  /* 0x0000000000017941 */ /* 0x000fea0003800000 */
.L_x_414:
[----:B0----5:R0:W3:Y:S01]  /*7f00*/  SHFL.IDX PT, R29, R83, 0x1, 0x181f ;  /* 0x00381f00531d7f89 */ /* 0x0210e200000e0000 */
[----:B------:R-:W-:Y:S03]  /*7f10*/  BSSY B1, `(.L_x_416) ;  /* 0x0000014000017945 */ /* 0x000fe60003800000 */
[----:B------:R0:W4:Y:S01]  /*7f20*/  SHFL.IDX PT, R21, R82, 0x1, 0x181f ;  /* 0x00381f0052157f89 */ /* 0x00012200000e0000 */
[----:B------:R-:W-:Y:S05]  /*7f30*/  @P1 BRA `(.L_x_417) ;  /* 0x0000000000441947 */ /* 0x000fea0003800000 */
[----:B------:R-:W-:Y:S02]  /*7f40*/  ULDC UR4, c[0x0][0xac8] ;  /* 0x0002b20000047ab9 */ /* 0x000fe40000000800 */
[----:B------:R-:W-:Y:S02]  /*7f50*/  ISETP.GE.AND P4, PT, R0, UR4, PT ;  /* 0x0000000400007c0c */ /* 0x000fe4000bf86270 */
[----:B------:R-:W-:Y:S02]  /*7f60*/  ISETP.GE.AND P3, PT, R86, UR4, PT ;  /* 0x0000000456007c0c */ /* 0x000fe4000bf66270 */
[----:B------:R-:W-:Y:S02]  /*7f70*/  ISETP.GE.AND P2, PT, R88, UR4, PT ;  /* 0x0000000458007c0c */ /* 0x000fe4000bf46270 */
[----:B------:R-:W-:-:S07]  /*7f80*/  ISETP.GE.AND P1, PT, R90, UR4, PT ;  /* 0x000000045a007c0c */ /* 0x000fce000bf26270 */
[-C--:B----4-:R-:W-:Y:S02]  /*7f90*/  @!P4 LEA R4, P6, R0, R21.reuse, 0x1 ;  /* 0x000000150004c211 */ /* 0x090fe400078c08ff */
[----:B------:R-:W-:Y:S02]  /*7fa0*/  @!P3 LEA R6, P5, R86, R21, 0x1 ;  /* 0x000000155606b211 */ /* 0x000fe400078a08ff */
[----:B---3--:R-:W-:Y:S02]  /*7fb0*/  @!P4 LEA.HI.X R5, R0, R29, R92, 0x1, P6 ;  /* 0x0000001d0005c211 */ /* 0x008fe400030f0c5c */
[----:B------:R-:W-:Y:S02]  /*7fc0*/  @!P2 LEA R20, P6, R88, R21, 0x1 ;  /* 0x000000155814a211 */ /* 0x000fe400078c08ff */
[----:B------:R-:W-:Y:S01]  /*7fd0*/  @!P3 LEA.HI.X R7, R86, R29, R87, 0x1, P5 ;  /* 0x0000001d5607b211 */ /* 0x000fe200028f0c57 */
[----:B------:R3:W-:Y:S01]  /*7fe0*/  @!P4 ST.E.128 desc[UR50][R4.64], R8 ;  /* 0x000000080400c985 */ /* 0x0007e2000c101d32 */
[----:B------:R-:W-:-:S02]  /*7ff0*/  @!P1 LEA R28, P5, R90, R21, 0x1 ;  /* 0x000000155a1c9211 */ /* 0x000fc400078a08ff */
[-C--:B------:R-:W-:Y:S01]  /*8000*/  @!P2 LEA.HI.X R21, R88, R29.reuse, R89, 0x1, P6 ;  /* 0x0000001d5815a211 */ /* 0x080fe200030f0c59 */
[----:B------:R3:W-:Y:S01]  /*8010*/  @!P3 ST.E.128 desc[UR50][R6.64], R32 ;  /* 0x000000200600b985 */ /* 0x0007e2000c101d32 */
[----:B------:R-:W-:-:S03]  /*8020*/  @!P1 LEA.HI.X R29, R90, R29, R91, 0x1, P5 ;  /* 0x0000001d5a1d9211 */ /* 0x000fc600028f0c5b */
[----:B------:R3:W-:Y:S04]  /*8030*/  @!P2 ST.E.128 desc[UR50][R20.64], R48 ;  /* 0x000000301400a985 */ /* 0x0007e8000c101d32 */
[----:B------:R3:W-:Y:S02]  /*8040*/  @!P1 ST.E.128 desc[UR50][R28.64], R64 ;  /* 0x000000401c009985 */ /* 0x0007e4000c101d32 */
.L_x_417:
[----:B------:R-:W-:Y:S05]  /*8050*/  BSYNC B1 ;  /* 0x0000000000017941 */ /* 0x000fea0003800000 */
.L_x_416:
[----:B---3--:R3:W0:Y:S01]  /*8060*/  SHFL.IDX PT, R11, R83, 0x2, 0x181f ;  /* 0x00581f00530b7f89 */ /* 0x00862200000e0000 */
[----:B------:R-:W-:Y:S03]  /*8070*/  BSSY B1, `(.L_x_418) ;  /* 0x0000014000017945 */ /* 0x000fe60003800000 */
[----:B------:R3:W0:Y:S01]  /*8080*/  SHFL.IDX PT, R7, R82, 0x2, 0x181f ;  /* 0x00581f0052077f89 */ /* 0x00062200000e0000 */
[----:B------:R-:W-:Y:S05]  /*8090*/  @P0 BRA `(.L_x_419) ;  /* 0x0000000000440947 */ /* 0x000fea0003800000 */
[----:B------:R-:W-:Y:S02]  /*80a0*/  ULDC UR4, c[0x0][0xac8] ;  /* 0x0002b20000047ab9 */ /* 0x000fe40000000800 */
[----:B------:R-:W-:Y:S02]  /*80b0*/  ISETP.GE.AND P3, PT, R0, UR4, PT ;  /* 0x0000000400007c0c */ /* 0x000fe4000bf66270 */
[----:B------:R-:W-:Y:S02]  /*80c0*/  ISETP.GE.AND P2, PT, R86, UR4, PT ;  /* 0x0000000456007c0c */ /* 0x000fe4000bf46270 */
[----:B------:R-:W-:Y:S02]  /*80d0*/  ISETP.GE.AND P1, PT, R88, UR4, PT ;  /* 0x0000000458007c0c */ /* 0x000fe4000bf26270 */
[----:B------:R-:W-:-:S07]  /*80e0*/  ISETP.GE.AND P0, PT, R90, UR4, PT ;  /* 0x000000045a007c0c */ /* 0x000fce000bf06270 */
[-C--:B0-----:R-:W-:Y:S02]  /*80f0*/  @!P3 LEA R4, P6, R0, R7.reuse, 0x1 ;  /* 0x000000070004b211 */ /* 0x081fe400078c08ff */
[-C--:B------:R-:W-:Y:S02]  /*8100*/  @!P2 LEA R6, P5, R86, R7.reuse, 0x1 ;  /* 0x000000075606a211 */ /* 0x080fe400078a08ff */
[----:B------:R-:W-:Y:S02]  /*8110*/  @!P1 LEA R8, P4, R88, R7, 0x1 ;  /* 0x0000000758089211 */ /* 0x000fe400078808ff */
[----:B------:R-:W-:Y:S02]  /*8120*/  @!P3 LEA.HI.X R5, R0, R11, R92, 0x1, P6 ;  /* 0x0000000b0005b211 */ /* 0x000fe400030f0c5c */
[----:B------:R-:W-:Y:S02]  /*8130*/  @!P0 LEA R10, P6, R90, R7, 0x1 ;  /* 0x000000075a0a8211 */ /* 0x000fe400078c08ff */
[-C--:B------:R-:W-:Y:S01]  /*8140*/  @!P2 LEA.HI.X R7, R86, R11.reuse, R87, 0x1, P5 ;  /* 0x0000000b5607a211 */ /* 0x080fe200028f0c57 */
[----:B------:R0:W-:Y:S01]  /*8150*/  @!P3 ST.E.128 desc[UR50][R4.64], R12 ;  /* 0x0000000c0400b985 */ /* 0x0001e2000c101d32 */
[----:B------:R-:W-:-:S02]  /*8160*/  @!P1 LEA.HI.X R9, R88, R11, R89, 0x1, P4 ;  /* 0x0000000b58099211 */ /* 0x000fc400020f0c59 */
[----:B------:R-:W-:Y:S01]  /*8170*/  @!P0 LEA.HI.X R11, R90, R11, R91, 0x1, P6 ;  /* 0x0000000b5a0b8211 */ /* 0x000fe200030f0c5b */
[----:B------:R0:W-:Y:S04]  /*8180*/  @!P2 ST.E.128 desc[UR50][R6.64], R36 ;  /* 0x000000240600a985 */ /* 0x0001e8000c101d32 */
[----:B------:R0:W-:Y:S04]  /*8190*/  @!P1 ST.E.128 desc[UR50][R8.64], R52 ;  /* 0x0000003408009985 */ /* 0x0001e8000c101d32 */
[----:B------:R0:W-:Y:S02]  /*81a0*/  @!P0 ST.E.128 desc[UR50][R10.64], R68 ;  /* 0x000000440a008985 */ /* 0x0001e4000c101d32 */
.L_x_419:
[----:B------:R-:W-:Y:S05]  /*81b0*/  BSYNC B1 ;  /* 0x0000000000017941 */ /* 0x000fea0003800000 */
.L_x_418:
[----:B0-----:R-:W-:Y:S01]  /*81c0*/  VIADD R4, R84, 0x60 ;  /* 0x0000006054047836 */ /* 0x001fe20000000000 */
[----:B---3--:R-:W0:Y:S04]  /*81d0*/  SHFL.IDX PT, R83, R83, 0x3, 0x181f ;  /* 0x00781f0053537f89 */ /* 0x008e2800000e0000 */
[----:B------:R-:W-:Y:S01]  /*81e0*/  ISETP.GE.AND P0, PT, R4, R3, PT ;  /* 0x000000030400720c */ /* 0x000fe20003f06270 */
[----:B------:R3:W0:-:S12]  /*81f0*/  SHFL.IDX PT, R11, R82, 0x3, 0x181f ;  /* 0x00781f00520b7f89 */ /* 0x00061800000e0000 */
[----:B---3--:R-:W-:Y:S05]  /*8200*/  @P0 BRA `(.L_x_420) ;  /* 0x0000002400a40947 */ /* 0x008fea0003800000 */
[----:B------:R-:W-:Y:S02]  /*8210*/  ULDC UR4, c[0x0][0xac8] ;  /* 0x0002b20000047ab9 */ /* 0x000fe40000000800 */
[----:B------:R-:W-:Y:S02]  /*8220*/  ISETP.GE.AND P3, PT, R0, UR4, PT ;  /* 0x0000000400007c0c */ /* 0x000fe4000bf66270 */
[----:B------:R-:W-:Y:S02]  /*8230*/  ISETP.GE.AND P4, PT, R86, UR4, PT ;  /* 0x0000000456007c0c */ /* 0x000fe4000bf86270 */
[----:B------:R-:W-:-:S09]  /*8240*/  ISETP.GE.AND P5, PT, R88, UR4, PT ;  /* 0x0000000458007c0c */ /* 0x000fd2000bfa6270 */
[-C--:B0-----:R-:W-:Y:S02]  /*8250*/  @!P3 LEA R4, P0, R0, R11.reuse, 0x1 ;  /* 0x0000000b0004b211 */ /* 0x081fe400078008ff */
[-C--:B------:R-:W-:Y:S02]  /*8260*/  @!P4 LEA R6, P1, R86, R11.reuse, 0x1 ;  /* 0x0000000b5606c211 */ /* 0x080fe400078208ff */
[----:B------:R-:W-:Y:S02]  /*8270*/  @!P5 LEA R8, P2, R88, R11, 0x1 ;  /* 0x0000000b5808d211 */ /* 0x000fe400078408ff */
[-C--:B------:R-:W-:Y:S02]  /*8280*/  @!P3 LEA.HI.X R5, R0, R83.reuse, R92, 0x1, P0 ;  /* 0x000000530005b211 */ /* 0x080fe400000f0c5c */
[-C--:B------:R-:W-:Y:S02]  /*8290*/  @!P4 LEA.HI.X R7, R86, R83.reuse, R87, 0x1, P1 ;  /* 0x000000535607c211 */ /* 0x080fe400008f0c57 */
[----:B------:R-:W-:Y:S01]  /*82a0*/  @!P5 LEA.HI.X R9, R88, R83, R89, 0x1, P2 ;  /* 0x000000535809d211 */ /* 0x000fe200010f0c59 */
[----:B------:R3:W-:Y:S01]  /*82b0*/  @!P3 ST.E.128 desc[UR50][R4.64], R24 ;  /* 0x000000180400b985 */ /* 0x0007e2000c101d32 */
[----:B------:R-:W-:-:S03]  /*82c0*/  ISETP.GE.AND P0, PT, R90, UR4, PT ;  /* 0x000000045a007c0c */ /* 0x000fc6000bf06270 */
[----:B------:R3:W-:Y:S04]  /*82d0*/  @!P4 ST.E.128 desc[UR50][R6.64], R40 ;  /* 0x000000280600c985 */ /* 0x0007e8000c101d32 */
[----:B------:R3:W-:Y:S06]  /*82e0*/  @!P5 ST.E.128 desc[UR50][R8.64], R56 ;  /* 0x000000380800d985 */ /* 0x0007ec000c101d32 */
[----:B------:R-:W-:Y:S05]  /*82f0*/  @P0 BRA `(.L_x_420) ;  /* 0x0000002400680947 */ /* 0x000fea0003800000 */
[----:B---3--:R-:W-:-:S04]  /*8300*/  LEA R4, P0, R90, R11, 0x1 ;  /* 0x0000000b5a047211 */ /* 0x008fc800078008ff */
[----:B------:R-:W-:-:S05]  /*8310*/  LEA.HI.X R5, R90, R83, R91, 0x1, P0 ;  /* 0x000000535a057211 */ /* 0x000fca00000f0c5b */
[----:B------:R0:W-:Y:S01]  /*8320*/  ST.E.128 desc[UR50][R4.64], R72 ;  /* 0x0000004804007985 */ /* 0x0001e2000c101d32 */
[----:B------:R-:W-:Y:S05]  /*8330*/  BRA `(.L_x_420) ;  /* 0x0000002400587947 */ /* 0x000fea0003800000 */
.L_x_413:
[----:B------:R-:W-:Y:S01]  /*8340*/  ULDC.64 UR14, c[0x0][0xb08] ;  /* 0x0002c200000e7ab9 */ /* 0x000fe20000000a00 */
[----:B------:R-:W-:Y:S01]  /*8350*/  IMAD.MOV.U32 R3, RZ, RZ, R12 ;  /* 0x000000ffff037224 */ /* 0x000fe200078e000c */
[----:B------:R-:W-:Y:S01]  /*8360*/  UIMAD UR12, UR16, UR14, URZ ;  /* 0x0000000e100c72a4 */ /* 0x000fe2000f8e023f */
[----:B------:R-:W-:Y:S01]  /*8370*/  BSSY B1, `(.L_x_421) ;  /* 0x00000cd000017945 */ /* 0x000fe20003800000 */
[----:B------:R-:W-:Y:S01]  /*8380*/  UIMAD.WIDE.U32 UR10, UR4, UR14, URZ ;  /* 0x0000000e040a72a5 */ /* 0x000fe2000f8e003f */
[----:B------:R-:W-:Y:S01]  /*8390*/  SHF.R.S32.HI R152, RZ, 0x1f, R23 ;  /* 0x0000001fff987819 */ /* 0x000fe20000011417 */
[----:B------:R-:W-:Y:S01]  /*83a0*/  UIMAD UR12, UR4, UR15, UR12 ;  /* 0x0000000f040c72a4 */ /* 0x000fe2000f8e020c */
[----:B------:R-:W-:Y:S01]  /*83b0*/  SHF.R.S32.HI R153, RZ, 0x1f, R204 ;  /* 0x0000001fff997819 */ /* 0x000fe200000114cc */
[----:B------:R-:W-:Y:S01]  /*83c0*/  USHF.R.S32.HI UR4, URZ, 0x1f, UR39 ;  /* 0x0000001f3f047899 */ /* 0x000fe20008011427 */
[----:B------:R-:W-:Y:S01]  /*83d0*/  SHF.R.S32.HI R154, RZ, 0x1f, R205 ;  /* 0x0000001fff9a7819 */ /* 0x000fe200000114cd */
[----:B------:R-:W-:Y:S01]  /*83e0*/  UIADD3 UR11, UR11, UR12, URZ ;  /* 0x0000000c0b0b7290 */ /* 0x000fe2000fffe03f */
[----:B------:R-:W-:Y:S01]  /*83f0*/  SHF.R.S32.HI R155, RZ, 0x1f, R206 ;  /* 0x0000001fff9b7819 */ /* 0x000fe200000114ce */
[----:B------:R-:W-:Y:S01]  /*8400*/  ULDC.64 UR14, c[0x0][0xb40] ;  /* 0x0002d000000e7ab9 */ /* 0x000fe20000000a00 */
[----:B------:R-:W-:Y:S01]  /*8410*/  ULDC.64 UR12, c[0x0][0xb38] ;  /* 0x0002ce00000c7ab9 */ /* 0x000fe20000000a00 */
[----:B------:R-:W-:Y:S01]  /*8420*/  UIMAD UR4, UR4, UR14, URZ ;  /* 0x0000000e040472a4 */ /* 0x000fe2000f8e023f */
[----:B------:R-:W-:Y:S01]  /*8430*/  SHF.R.S32.HI R156, RZ, 0x1f, R207 ;  /* 0x0000001fff9c7819 */ /* 0x000fe200000114cf */
[----:B------:R-:W-:Y:S01]  /*8440*/  UIMAD.WIDE.U32 UR10, UR43, UR12, UR10 ;  /* 0x0000000c2b0a72a5 */ /* 0x000fe2000f8e000a */
[----:B------:R-:W-:Y:S01]  /*8450*/  SHF.R.S32.HI R157, RZ, 0x1f, R208 ;  /* 0x0000001fff9d7819 */ /* 0x000fe200000114d0 */
[----:B------:R-:W-:Y:S01]  /*8460*/  UIMAD UR4, UR39, UR15, UR4 ;  /* 0x0000000f270472a4 */ /* 0x000fe2000f8e0204 */
[----:B------:R-:W-:Y:S01]  /*8470*/  SHF.R.S32.HI R158, RZ, 0x1f, R209 ;  /* 0x0000001fff9e7819 */ /* 0x000fe200000114d1 */
[----:B------:R-:W-:Y:S01]  /*8480*/  UIMAD UR11, UR43, UR13, UR11 ;  /* 0x0000000d2b0b72a4 */ /* 0x000fe2000f8e020b */
[----:B------:R-:W-:Y:S01]  /*8490*/  SHF.R.S32.HI R159, RZ, 0x1f, R210 ;  /* 0x0000001fff9f7819 */ /* 0x000fe200000114d2 */
[----:B------:R-:W-:Y:S01]  /*84a0*/  @UP1 ULDC UR12, c[0x0][0xbec] ;  /* 0x0002fb00000c1ab9 */ /* 0x000fe20000000800 */
[----:B------:R-:W-:Y:S01]  /*84b0*/  UIADD3 UR8, UR8, 0x22820, URZ ;  /* 0x0002282008087890 */ /* 0x000fe2000fffe03f */
[----:B0-----:R-:W-:Y:S01]  /*84c0*/  @P1 IMAD.HI.U32 R0, R12, UR12, RZ ;  /* 0x0000000c0c001c27 */ /* 0x001fe2000f8e00ff */
[----:B------:R-:W-:Y:S01]  /*84d0*/  UIMAD.WIDE.U32 UR10, UR39, UR14, UR10 ;  /* 0x0000000e270a72a5 */ /* 0x000fe2000f8e000a */
[----:B------:R-:W-:Y:S01]  /*84e0*/  SHF.R.S32.HI R160, RZ, 0x1f, R211 ;  /* 0x0000001fffa07819 */ /* 0x000fe200000114d3 */
[----:B------:R-:W-:Y:S01]  /*84f0*/  ULDC.64 UR12, c[0x0][0xb48] ;  /* 0x0002d200000c7ab9 */ /* 0x000fe20000000a00 */
[----:B------:R-:W-:Y:S01]  /*8500*/  UPRMT UR8, URZ, 0x654, UR8 ;  /* 0x000006543f087896 */ /* 0x000fe20008000008 */
[----:B------:R-:W-:Y:S01]  /*8510*/  SHF.R.S32.HI R161, RZ, 0x1f, R212 ;  /* 0x0000001fffa17819 */ /* 0x000fe200000114d4 */
[----:B------:R-:W-:Y:S01]  /*8520*/  UIADD3 UR11, UR11, UR4, URZ ;  /* 0x000000040b0b7290 */ /* 0x000fe2000fffe03f */
[----:B------:R-:W-:-:S02]  /*8530*/  SHF.R.S32.HI R162, RZ, 0x1f, R213 ;  /* 0x0000001fffa27819 */ /* 0x000fc400000114d5 */
[----:B------:R-:W-:Y:S01]  /*8540*/  @UP1 ULDC UR4, c[0x0][0xbf0] ;  /* 0x0002fc0000041ab9 */ /* 0x000fe20000000800 */
[----:B------:R-:W-:Y:S01]  /*8550*/  UIMAD.WIDE.U32 UR10, UR42, UR12, UR10 ;  /* 0x0000000c2a0a72a5 */ /* 0x000fe2000f8e000a */
[----:B------:R-:W-:Y:S02]  /*8560*/  @P1 SHF.R.U32.HI R3, RZ, UR4, R0 ;  /* 0x00000004ff031c19 */ /* 0x000fe40008011600 */
[----:B------:R-:W-:Y:S01]  /*8570*/  SYNCS.ARRIVE.TRANS64.RED.A1T0 RZ, [UR8], RZ ;  /* 0x000000ffffff79a7 */ /* 0x000fe20008100408 */
[----:B------:R-:W-:Y:S01]  /*8580*/  UIMAD UR42, UR42, UR13, UR11 ;  /* 0x0000000d2a2a72a4 */ /* 0x000fe2000f8e020b */
[--C-:B------:R-:W-:Y:S01]  /*8590*/  SHF.R.S32.HI R0, RZ, 0x1f, R3.reuse ;  /* 0x0000001fff007819 */ /* 0x100fe20000011403 */
[----:B------:R-:W-:Y:S01]  /*85a0*/  IMAD.MOV R7, RZ, RZ, -R3 ;  /* 0x000000ffff077224 */ /* 0x000fe200078e0a03 */
[----:B------:R-:W-:Y:S01]  /*85b0*/  ULDC.64 UR12, c[0x0][0xb30] ;  /* 0x0002cc00000c7ab9 */ /* 0x000fe20000000a00 */
[----:B------:R-:W-:Y:S01]  /*85c0*/  IMAD.U32 R5, RZ, RZ, UR11 ;  /* 0x0000000bff057e24 */ /* 0x000fe2000f8e00ff */
[----:B------:R-:W-:Y:S01]  /*85d0*/  SHF.R.S32.HI R163, RZ, 0x1f, R214 ;  /* 0x0000001fffa37819 */ /* 0x000fe200000114d6 */
[----:B------:R-:W-:Y:S01]  /*85e0*/  IMAD R7, R7, UR9, R12 ;  /* 0x0000000907077c24 */ /* 0x000fe2000f8e020c */
[----:B------:R-:W-:Y:S01]  /*85f0*/  SHF.R.S32.HI R164, RZ, 0x1f, R215 ;  /* 0x0000001fffa47819 */ /* 0x000fe200000114d7 */
[----:B------:R-:W-:Y:S01]  /*8600*/  IMAD R0, R0, UR12, RZ ;  /* 0x0000000c00007c24 */ /* 0x000fe2000f8e02ff */
[----:B------:R-:W-:Y:S01]  /*8610*/  SHF.R.S32.HI R165, RZ, 0x1f, R216 ;  /* 0x0000001fffa57819 */ /* 0x000fe200000114d8 */
[----:B------:R-:W-:Y:S01]  /*8620*/  IMAD.U32 R4, RZ, RZ, UR10 ;  /* 0x0000000aff047e24 */ /* 0x000fe2000f8e00ff */
[----:B------:R-:W-:Y:S01]  /*8630*/  ULDC.64 UR10, c[0x0][0xb28] ;  /* 0x0002ca00000a7ab9 */ /* 0x000fe20000000a00 */
[----:B------:R-:W-:Y:S01]  /*8640*/  IMAD.U32 R5, RZ, RZ, UR42 ;  /* 0x0000002aff057e24 */ /* 0x000fe2000f8e00ff */
[----:B------:R-:W-:Y:S01]  /*8650*/  SHF.R.S32.HI R166, RZ, 0x1f, R217 ;  /* 0x0000001fffa67819 */ /* 0x000fe200000114d9 */
[C---:B------:R-:W-:Y:S01]  /*8660*/  IMAD R9, R3.reuse, UR13, R0 ;  /* 0x0000000d03097c24 */ /* 0x040fe2000f8e0200 */
[----:B------:R-:W-:Y:S01]  /*8670*/  SHF.R.S32.HI R0, RZ, 0x1f, R7 ;  /* 0x0000001fff007819 */ /* 0x000fe20000011407 */
[----:B------:R-:W-:Y:S01]  /*8680*/  IMAD.WIDE.U32 R4, R3, UR12, R4 ;  /* 0x0000000c03047c25 */ /* 0x000fe2000f8e0004 */
[----:B------:R-:W-:-:S02]  /*8690*/  SHF.R.S32.HI R167, RZ, 0x1f, R218 ;  /* 0x0000001fffa77819 */ /* 0x000fc400000114da */
[----:B------:R-:W-:Y:S01]  /*86a0*/  SHF.R.S32.HI R168, RZ, 0x1f, R219 ;  /* 0x0000001fffa87819 */ /* 0x000fe200000114db */
[----:B------:R-:W-:Y:S01]  /*86b0*/  IMAD R0, R0, UR10, RZ ;  /* 0x0000000a00007c24 */ /* 0x000fe2000f8e02ff */
[----:B------:R-:W-:Y:S01]  /*86c0*/  SHF.R.S32.HI R20, RZ, 0x1f, R220 ;  /* 0x0000001fff147819 */ /* 0x000fe200000114dc */
[----:B------:R-:W-:Y:S01]  /*86d0*/  IMAD.IADD R5, R5, 0x1, R9 ;  /* 0x0000000105057824 */ /* 0x000fe200078e0209 */
[----:B------:R-:W-:Y:S01]  /*86e0*/  SHF.R.S32.HI R169, RZ, 0x1f, R221 ;  /* 0x0000001fffa97819 */ /* 0x000fe200000114dd */
[C---:B------:R-:W-:Y:S01]  /*86f0*/  IMAD R3, R7.reuse, UR11, R0 ;  /* 0x0000000b07037c24 */ /* 0x040fe2000f8e0200 */
[----:B------:R-:W-:Y:S01]  /*8700*/  SHF.R.S32.HI R170, RZ, 0x1f, R222 ;  /* 0x0000001fffaa7819 */ /* 0x000fe200000114de */
[----:B------:R-:W-:Y:S01]  /*8710*/  IMAD.WIDE.U32 R4, R7, UR10, R4 ;  /* 0x0000000a07047c25 */ /* 0x000fe2000f8e0004 */
[----:B------:R-:W-:Y:S01]  /*8720*/  ULDC.64 UR10, c[0x0][0xb00] ;  /* 0x0002c000000a7ab9 */ /* 0x000fe20000000a00 */
[----:B------:R-:W-:Y:S02]  /*8730*/  SHF.R.S32.HI R171, RZ, 0x1f, R223 ;  /* 0x0000001fffab7819 */ /* 0x000fe400000114df */
[----:B------:R-:W-:Y:S01]  /*8740*/  IMAD.IADD R3, R5, 0x1, R3 ;  /* 0x0000000105037824 */ /* 0x000fe200078e0203 */
[----:B------:R-:W-:-:S02]  /*8750*/  LEA R0, P1, R4, UR10, 0x2 ;  /* 0x0000000a04007c11 */ /* 0x000fc4000f8210ff */
[----:B------:R-:W-:Y:S02]  /*8760*/  SHF.R.S32.HI R172, RZ, 0x1f, R224 ;  /* 0x0000001fffac7819 */ /* 0x000fe400000114e0 */
[----:B------:R-:W-:Y:S02]  /*8770*/  LEA.HI.X R3, R4, UR11, R3, 0x2, P1 ;  /* 0x0000000b04037c11 */ /* 0x000fe400088f1403 */
[----:B------:R0:W1:Y:S04]  /*8780*/  SHFL.IDX PT, R4, R0, RZ, 0x1c1f ;  /* 0x001c1fff00047589 */ /* 0x00006800000e0000 */
[----:B------:R0:W2:Y:S01]  /*8790*/  SHFL.IDX PT, R5, R3, RZ, 0x1c1f ;  /* 0x001c1fff03057589 */ /* 0x0000a200000e0000 */
[----:B------:R-:W-:Y:S05]  /*87a0*/  @P2 BRA `(.L_x_422) ;  /* 0x0000000800242947 */ /* 0x000fea0003800000 */
[----:B------:R-:W-:Y:S01]  /*87b0*/  ULDC UR4, c[0x0][0xac8] ;  /* 0x0002b20000047ab9 */ /* 0x000fe20000000800 */
[----:B------:R-:W-:Y:S01]  /*87c0*/  VIADD R21, R2, 0xe0 ;  /* 0x000000e002157836 */ /* 0x000fe20000000000 */
[----:B------:R-:W-:Y:S02]  /*87d0*/  ISETP.GE.AND P2, PT, R224, UR4, PT ;  /* 0x00000004e0007c0c */ /* 0x000fe4000bf46270 */
[----:B------:R-:W-:Y:S02]  /*87e0*/  ISETP.GE.AND P3, PT, R2, UR4, PT ;  /* 0x0000000402007c0c */ /* 0x000fe4000bf66270 */
[----:B------:R-:W-:Y:S02]  /*87f0*/  ISETP.GE.AND P1, PT, R223, UR4, PT ;  /* 0x00000004df007c0c */ /* 0x000fe4000bf26270 */
[----:B------:R-:W-:-:S07]  /*8800*/  ISETP.GE.AND P4, PT, R222, UR4, PT ;  /* 0x00000004de007c0c */ /* 0x000fce000bf86270 */
[----:B-1----:R-:W-:Y:S02]  /*8810*/  @!P2 LEA R8, P5, R224, R4, 0x2 ;  /* 0x00000004e008a211 */ /* 0x002fe400078a10ff */
[----:B--2---:R-:W-:Y:S02]  /*8820*/  @!P3 IMAD.WIDE R6, R2, 0x4, R4 ;  /* 0x000000040206b825 */ /* 0x004fe400078e0204 */
[----:B------:R-:W-:-:S03]  /*8830*/  @!P2 LEA.HI.X R9, R224, R5, R172, 0x2, P5 ;  /* 0x00000005e009a211 */ /* 0x000fc600028f14ac */
[----:B------:R1:W-:Y:S01]  /*8840*/  @!P3 ST.E.64 desc[UR50][R6.64], R24 ;  /* 0x000000180600b985 */ /* 0x0003e2000c101b32 */
[----:B------:R-:W-:-:S03]  /*8850*/  ISETP.GE.AND P3, PT, R221, UR4, PT ;  /* 0x00000004dd007c0c */ /* 0x000fc6000bf66270 */
[----:B------:R2:W-:Y:S01]  /*8860*/  @!P2 ST.E.64 desc[UR50][R8.64], R28 ;  /* 0x0000001c0800a985 */ /* 0x0005e2000c101b32 */
[----:B------:R-:W-:Y:S02]  /*8870*/  ISETP.GE.AND P2, PT, R220, UR4, PT ;  /* 0x00000004dc007c0c */ /* 0x000fe4000bf46270 */
[----:B-1----:R-:W-:Y:S01]  /*8880*/  @!P1 LEA R6, P6, R223, R4, 0x2 ;  /* 0x00000004df069211 */ /* 0x002fe200078c10ff */
[----:B------:R-:W-:-:S03]  /*8890*/  VIADD R25, R2, 0xf8 ;  /* 0x000000f802197836 */ /* 0x000fc60000000000 */
[----:B------:R-:W-:Y:S01]  /*88a0*/  @!P1 LEA.HI.X R7, R223, R5, R171, 0x2, P6 ;  /* 0x00000005df079211 */ /* 0x000fe200030f14ab */
[----:B--2---:R-:W-:Y:S01]  /*88b0*/  VIADD R29, R2, 0xf0 ;  /* 0x000000f0021d7836 */ /* 0x004fe20000000000 */
[----:B------:R-:W-:-:S03]  /*88c0*/  @!P4 LEA R8, P5, R222, R4, 0x2 ;  /* 0x00000004de08c211 */ /* 0x000fc600078a10ff */
[----:B------:R1:W-:Y:S01]  /*88d0*/  @!P1 ST.E.64 desc[UR50][R6.64], R32 ;  /* 0x0000002006009985 */ /* 0x0003e2000c101b32 */
[----:B------:R-:W-:Y:S02]  /*88e0*/  @!P4 LEA.HI.X R9, R222, R5, R170, 0x2, P5 ;  /* 0x00000005de09c211 */ /* 0x000fe400028f14aa */
[----:B------:R-:W-:-:S03]  /*88f0*/  ISETP.GE.AND P1, PT, R219, UR4, PT ;  /* 0x00000004db007c0c */ /* 0x000fc6000bf26270 */
[----:B------:R2:W-:Y:S01]  /*8900*/  @!P4 ST.E.64 desc[UR50][R8.64], R36 ;  /* 0x000000240800c985 */ /* 0x0005e2000c101b32 */
[----:B------:R-:W-:Y:S02]  /*8910*/  ISETP.GE.AND P4, PT, R218, UR4, PT ;  /* 0x00000004da007c0c */ /* 0x000fe4000bf86270 */
[----:B-1----:R-:W-:Y:S01]  /*8920*/  @!P3 LEA R6, P6, R221, R4, 0x2 ;  /* 0x00000004dd06b211 */ /* 0x002fe200078c10ff */
[----:B------:R-:W-:-:S03]  /*8930*/  VIADD R33, R2, 0xe8 ;  /* 0x000000e802217836 */ /* 0x000fc60000000000 */
[----:B------:R-:W-:Y:S02]  /*8940*/  @!P3 LEA.HI.X R7, R221, R5, R169, 0x2, P6 ;  /* 0x00000005dd07b211 */ /* 0x000fe400030f14a9 */
[----:B--2---:R-:W-:-:S03]  /*8950*/  @!P2 LEA R8, P5, R220, R4, 0x2 ;  /* 0x00000004dc08a211 */ /* 0x004fc600078a10ff */
[----:B------:R1:W-:Y:S01]  /*8960*/  @!P3 ST.E.64 desc[UR50][R6.64], R40 ;  /* 0x000000280600b985 */ /* 0x0003e2000c101b32 */
[----:B------:R-:W-:Y:S02]  /*8970*/  @!P2 LEA.HI.X R9, R220, R5, R20, 0x2, P5 ;  /* 0x00000005dc09a211 */ /* 0x000fe400028f1414 */
[----:B------:R-:W-:-:S03]  /*8980*/  ISETP.GE.AND P3, PT, R217, UR4, PT ;  /* 0x00000004d9007c0c */ /* 0x000fc6000bf66270 */
[----:B------:R2:W-:Y:S01]  /*8990*/  @!P2 ST.E.64 desc[UR50][R8.64], R44 ;  /* 0x0000002c0800a985 */ /* 0x0005e2000c101b32 */
[----:B------:R-:W-:Y:S02]  /*89a0*/  ISETP.GE.AND P2, PT, R216, UR4, PT ;  /* 0x00000004d8007c0c */ /* 0x000fe4000bf46270 */
[----:B-1----:R-:W-:-:S04]  /*89b0*/  @!P1 LEA R6, P6, R219, R4, 0x2 ;  /* 0x00000004db069211 */ /* 0x002fc800078c10ff */
        /* <DEDUP_REMOVED lines=19> */
[-C--:B------:R-:W-:Y:S02]  /*8af0*/  @!P4 LEA.HI.X R9, R214, R5.reuse, R163, 0x2, P5 ;  /* 0x00000005d609c211 */ /* 0x080fe400028f14a3 */
[----:B------:R-:W-:Y:S02]  /*8b00*/  ISETP.GE.AND P1, PT, R211, UR4, PT ;  /* 0x00000004d3007c0c */ /* 0x000fe4000bf26270 */
[-C--:B------:R-:W-:Y:S01]  /*8b10*/  @!P2 LEA R10, P5, R212, R4.reuse, 0x2 ;  /* 0x00000004d40aa211 */ /* 0x080fe200078a10ff */
[----:B------:R2:W-:Y:S01]  /*8b20*/  @!P4 ST.E.64 desc[UR50][R8.64], R68 ;  /* 0x000000440800c985 */ /* 0x0005e2000c101b32 */
[----:B------:R-:W-:Y:S02]  /*8b30*/  ISETP.GE.AND P4, PT, R210, UR4, PT ;  /* 0x00000004d2007c0c */ /* 0x000fe4000bf86270 */
[----:B------:R-:W-:Y:S02]  /*8b40*/  @!P2 LEA.HI.X R11, R212, R5, R161, 0x2, P5 ;  /* 0x00000005d40ba211 */ /* 0x000fe400028f14a1 */
[----:B-1----:R-:W-:-:S04]  /*8b50*/  @!P3 LEA R6, P6, R213, R4, 0x2 ;  /* 0x00000004d506b211 */ /* 0x002fc800078c10ff */
[----:B------:R-:W-:Y:S02]  /*8b60*/  @!P3 LEA.HI.X R7, R213, R5, R162, 0x2, P6 ;  /* 0x00000005d507b211 */ /* 0x000fe400030f14a2 */
[----:B------:R-:W-:-:S03]  /*8b70*/  @!P1 LEA R12, P6, R211, R4, 0x2 ;  /* 0x00000004d30c9211 */ /* 0x000fc600078c10ff */
[----:B------:R-:W-:Y:S01]  /*8b80*/  @!P4 LEA R14, P5, R210, R4, 0x2 ;  /* 0x00000004d20ec211 */ /* 0x000fe200078a10ff */
[----:B------:R1:W-:Y:S01]  /*8b90*/  @!P3 ST.E.64 desc[UR50][R6.64], R72 ;  /* 0x000000480600b985 */ /* 0x0003e2000c101b32 */
[----:B------:R-:W-:Y:S02]  /*8ba0*/  ISETP.GE.AND P3, PT, R209, UR4, PT ;  /* 0x00000004d1007c0c */ /* 0x000fe4000bf66270 */
[-C--:B------:R-:W-:Y:S01]  /*8bb0*/  @!P1 LEA.HI.X R13, R211, R5.reuse, R160, 0x2, P6 ;  /* 0x00000005d30d9211 */ /* 0x080fe200030f14a0 */
[----:B------:R3:W-:Y:S01]  /*8bc0*/  @!P2 ST.E.64 desc[UR50][R10.64], R76 ;  /* 0x0000004c0a00a985 */ /* 0x0007e2000c101b32 */
[----:B------:R-:W-:Y:S02]  /*8bd0*/  ISETP.GE.AND P2, PT, R208, UR4, PT ;  /* 0x00000004d0007c0c */ /* 0x000fe4000bf46270 */
[----:B------:R-:W-:Y:S01]  /*8be0*/  @!P4 LEA.HI.X R15, R210, R5, R159, 0x2, P5 ;  /* 0x00000005d20fc211 */ /* 0x000fe200028f149f */
[----:B------:R4:W-:Y:S01]  /*8bf0*/  @!P1 ST.E.64 desc[UR50][R12.64], R80 ;  /* 0x000000500c009985 */ /* 0x0009e2000c101b32 */
[----:B------:R-:W-:-:S03]  /*8c00*/  ISETP.GE.AND P1, PT, R207, UR4, PT ;  /* 0x00000004cf007c0c */ /* 0x000fc6000bf26270 */
[----:B------:R5:W-:Y:S01]  /*8c10*/  @!P4 ST.E.64 desc[UR50][R14.64], R84 ;  /* 0x000000540e00c985 */ /* 0x000be2000c101b32 */
[----:B------:R-:W-:Y:S02]  /*8c20*/  ISETP.GE.AND P4, PT, R206, UR4, PT ;  /* 0x00000004ce007c0c */ /* 0x000fe4000bf86270 */
[----:B--2---:R-:W-:-:S03]  /*8c30*/  @!P3 LEA R8, P6, R209, R4, 0x2 ;  /* 0x00000004d108b211 */ /* 0x004fc600078c10ff */
[CC--:B-1----:R-:W-:Y:S02]  /*8c40*/  @!P2 LEA R6, P5, R208.reuse, R4.reuse, 0x2 ;  /* 0x00000004d006a211 */ /* 0x0c2fe400078a10ff */
[-C--:B------:R-:W-:Y:S02]  /*8c50*/  @!P3 LEA.HI.X R9, R209, R5.reuse, R158, 0x2, P6 ;  /* 0x00000005d109b211 */ /* 0x080fe400030f149e */
[-C--:B------:R-:W-:Y:S02]  /*8c60*/  @!P2 LEA.HI.X R7, R208, R5.reuse, R157, 0x2, P5 ;  /* 0x00000005d007a211 */ /* 0x080fe400028f149d */
[----:B---3--:R-:W-:Y:S01]  /*8c70*/  @!P1 LEA R10, P6, R207, R4, 0x2 ;  /* 0x00000004cf0a9211 */ /* 0x008fe200078c10ff */
[----:B------:R1:W-:Y:S01]  /*8c80*/  @!P3 ST.E.64 desc[UR50][R8.64], R88 ;  /* 0x000000580800b985 */ /* 0x0003e2000c101b32 */
[----:B------:R-:W-:Y:S02]  /*8c90*/  ISETP.GE.AND P3, PT, R205, UR4, PT ;  /* 0x00000004cd007c0c */ /* 0x000fe4000bf66270 */
[----:B------:R-:W-:Y:S01]  /*8ca0*/  @!P1 LEA.HI.X R11, R207, R5, R156, 0x2, P6 ;  /* 0x00000005cf0b9211 */ /* 0x000fe200030f149c */
[----:B------:R2:W-:Y:S01]  /*8cb0*/  @!P2 ST.E.64 desc[UR50][R6.64], R92 ;  /* 0x0000005c0600a985 */ /* 0x0005e2000c101b32 */
[----:B------:R-:W-:-:S02]  /*8cc0*/  ISETP.GE.AND P2, PT, R204, UR4, PT ;  /* 0x00000004cc007c0c */ /* 0x000fc4000bf46270 */
[C---:B----4-:R-:W-:Y:S01]  /*8cd0*/  @!P4 LEA R12, P5, R206.reuse, R4, 0x2 ;  /* 0x00000004ce0cc211 */ /* 0x050fe200078a10ff */
[----:B------:R3:W-:Y:S01]  /*8ce0*/  @!P1 ST.E.64 desc[UR50][R10.64], R96 ;  /* 0x000000600a009985 */ /* 0x0007e2000c101b32 */
[----:B------:R-:W-:Y:S02]  /*8cf0*/  ISETP.GE.AND P1, PT, R23, UR4, PT ;  /* 0x0000000417007c0c */ /* 0x000fe4000bf26270 */
[----:B------:R-:W-:-:S03]  /*8d00*/  @!P4 LEA.HI.X R13, R206, R5, R155, 0x2, P5 ;  /* 0x00000005ce0dc211 */ /* 0x000fc600028f149b */
[CC--:B-----5:R-:W-:Y:S02]  /*8d10*/  @!P3 LEA R14, P6, R205.reuse, R4.reuse, 0x2 ;  /* 0x00000004cd0eb211 */ /* 0x0e0fe400078c10ff */
[----:B------:R4:W-:Y:S01]  /*8d20*/  @!P4 ST.E.64 desc[UR50][R12.64], R100 ;  /* 0x000000640c00c985 */ /* 0x0009e2000c101b32 */
[----:B------:R-:W-:Y:S02]  /*8d30*/  ISETP.GE.AND P4, PT, R22, UR4, PT ;  /* 0x0000000416007c0c */ /* 0x000fe4000bf86270 */
[CC--:B-1----:R-:W-:Y:S02]  /*8d40*/  @!P2 LEA R8, P5, R204.reuse, R4.reuse, 0x2 ;  /* 0x00000004cc08a211 */ /* 0x0c2fe400078a10ff */
[-C--:B------:R-:W-:Y:S02]  /*8d50*/  @!P3 LEA.HI.X R15, R205, R5.reuse, R154, 0x2, P6 ;  /* 0x00000005cd0fb211 */ /* 0x080fe400030f149a */
[----:B------:R-:W-:Y:S02]  /*8d60*/  @!P2 LEA.HI.X R9, R204, R5, R153, 0x2, P5 ;  /* 0x00000005cc09a211 */ /* 0x000fe400028f1499 */
[----:B--2---:R-:W-:Y:S01]  /*8d70*/  @!P1 LEA R6, P6, R23, R4, 0x2 ;  /* 0x0000000417069211 */ /* 0x004fe200078c10ff */
[----:B------:R1:W-:Y:S01]  /*8d80*/  @!P3 ST.E.64 desc[UR50][R14.64], R104 ;  /* 0x000000680e00b985 */ /* 0x0003e2000c101b32 */
[----:B------:R-:W-:-:S02]  /*8d90*/  ISETP.GE.AND P3, PT, R19, UR4, PT ;  /* 0x0000000413007c0c */ /* 0x000fc4000bf66270 */
[-C--:B------:R-:W-:Y:S01]  /*8da0*/  @!P1 LEA.HI.X R7, R23, R5.reuse, R152, 0x2, P6 ;  /* 0x0000000517079211 */ /* 0x080fe200030f1498 */
[----:B------:R2:W-:Y:S01]  /*8db0*/  @!P2 ST.E.64 desc[UR50][R8.64], R108 ;  /* 0x0000006c0800a985 */ /* 0x0005e2000c101b32 */
[----:B------:R-:W-:Y:S02]  /*8dc0*/  ISETP.GE.AND P2, PT, R18, UR4, PT ;  /* 0x0000000412007c0c */ /* 0x000fe4000bf46270 */
[C---:B---3--:R-:W-:Y:S01]  /*8dd0*/  @!P4 LEA R10, P5, R22.reuse, R4, 0x2 ;  /* 0x00000004160ac211 */ /* 0x048fe200078a10ff */
[----:B------:R3:W-:Y:S01]  /*8de0*/  @!P1 ST.E.64 desc[UR50][R6.64], R112 ;  /* 0x0000007006009985 */ /* 0x0007e2000c101b32 */
[----:B------:R-:W-:Y:S02]  /*8df0*/  ISETP.GE.AND P1, PT, R17, UR4, PT ;  /* 0x0000000411007c0c */ /* 0x000fe4000bf26270 */
[----:B------:R-:W-:-:S03]  /*8e00*/  @!P4 LEA.HI.X R11, R22, R5, R229, 0x2, P5 ;  /* 0x00000005160bc211 */ /* 0x000fc600028f14e5 */
[CC--:B----4-:R-:W-:Y:S02]  /*8e10*/  @!P3 LEA R12, P6, R19.reuse, R4.reuse, 0x2 ;  /* 0x00000004130cb211 */ /* 0x0d0fe400078c10ff */
[----:B------:R4:W-:Y:S02]  /*8e20*/  @!P4 ST.E.64 desc[UR50][R10.64], R116 ;  /* 0x000000740a00c985 */ /* 0x0009e4000c101b32 */
[CC--:B-1----:R-:W-:Y:S02]  /*8e30*/  @!P2 LEA R14, P4, R18.reuse, R4.reuse, 0x2 ;  /* 0x00000004120ea211 */ /* 0x0c2fe400078810ff */
[-C--:B------:R-:W-:Y:S02]  /*8e40*/  @!P3 LEA.HI.X R13, R19, R5.reuse, R228, 0x2, P6 ;  /* 0x00000005130db211 */ /* 0x080fe400030f14e4 */
[----:B------:R-:W-:Y:S02]  /*8e50*/  @!P2 LEA.HI.X R15, R18, R5, R227, 0x2, P4 ;  /* 0x00000005120fa211 */ /* 0x000fe400020f14e3 */
[----:B------:R-:W-:Y:S01]  /*8e60*/  ISETP.GE.AND P4, PT, R16, UR4, PT ;  /* 0x0000000410007c0c */ /* 0x000fe2000bf86270 */
[----:B------:R1:W-:Y:S01]  /*8e70*/  @!P3 ST.E.64 desc[UR50][R12.64], R120 ;  /* 0x000000780c00b985 */ /* 0x0003e2000c101b32 */
[----:B--2---:R-:W-:-:S02]  /*8e80*/  @!P1 LEA R8, P5, R17, R4, 0x2 ;  /* 0x0000000411089211 */ /* 0x004fc400078a10ff */
[----:B------:R-:W-:Y:S01]  /*8e90*/  ISETP.GE.AND P3, PT, R21, UR4, PT ;  /* 0x0000000415007c0c */ /* 0x000fe2000bf66270 */
[----:B------:R-:W-:Y:S01]  /*8ea0*/  @!P2 ST.E.64 desc[UR50][R14.64], R124 ;  /* 0x0000007c0e00a985 */ /* 0x000fe2000c101b32 */
[----:B------:R-:W-:Y:S02]  /*8eb0*/  @!P1 LEA.HI.X R9, R17, R5, R226, 0x2, P5 ;  /* 0x0000000511099211 */ /* 0x000fe400028f14e2 */
[----:B------:R-:W-:Y:S02]  /*8ec0*/  ISETP.GE.AND P2, PT, R33, UR4, PT ;  /* 0x0000000421007c0c */ /* 0x000fe4000bf46270 */
[----:B---3--:R-:W-:Y:S01]  /*8ed0*/  SHF.R.S32.HI R7, RZ, 0x1f, R16 ;  /* 0x0000001fff077819 */ /* 0x008fe20000011410 */
[----:B------:R2:W-:Y:S01]  /*8ee0*/  @!P1 ST.E.64 desc[UR50][R8.64], R128 ;  /* 0x0000008008009985 */ /* 0x0005e2000c101b32 */
[----:B------:R-:W-:Y:S02]  /*8ef0*/  ISETP.GE.AND P1, PT, R29, UR4, PT ;  /* 0x000000041d007c0c */ /* 0x000fe4000bf26270 */
[----:B------:R-:W-:-:S02]  /*8f00*/  @!P4 LEA R6, P5, R16, R4, 0x2 ;  /* 0x000000041006c211 */ /* 0x000fc400078a10ff */
[----:B----4-:R-:W-:Y:S02]  /*8f10*/  SHF.R.S32.HI R11, RZ, 0x1f, R21 ;  /* 0x0000001fff0b7819 */ /* 0x010fe40000011415 */
[----:B------:R-:W-:Y:S02]  /*8f20*/  @!P3 LEA R10, P6, R21, R4, 0x2 ;  /* 0x00000004150ab211 */ /* 0x000fe400078c10ff */
[-C--:B------:R-:W-:Y:S02]  /*8f30*/  @!P4 LEA.HI.X R7, R16, R5.reuse, R7, 0x2, P5 ;  /* 0x000000051007c211 */ /* 0x080fe400028f1407 */
[----:B------:R-:W-:Y:S02]  /*8f40*/  ISETP.GE.AND P5, PT, R25, UR4, PT ;  /* 0x0000000419007c0c */ /* 0x000fe4000bfa6270 */
[----:B------:R-:W-:Y:S01]  /*8f50*/  @!P3 LEA.HI.X R11, R21, R5, R11, 0x2, P6 ;  /* 0x00000005150bb211 */ /* 0x000fe200030f140b */
[----:B------:R3:W-:Y:S01]  /*8f60*/  @!P4 ST.E.64 desc[UR50][R6.64], R132 ;  /* 0x000000840600c985 */ /* 0x0007e2000c101b32 */
[----:B-1----:R-:W-:-:S02]  /*8f70*/  SHF.R.S32.HI R12, RZ, 0x1f, R33 ;  /* 0x0000001fff0c7819 */ /* 0x002fc40000011421 */
[CC--:B--2---:R-:W-:Y:S01]  /*8f80*/  @!P2 LEA R8, P6, R33.reuse, R4.reuse, 0x2 ;  /* 0x000000042108a211 */ /* 0x0c4fe200078c10ff */
[----:B------:R3:W-:Y:S01]  /*8f90*/  @!P3 ST.E.64 desc[UR50][R10.64], R136 ;  /* 0x000000880a00b985 */ /* 0x0007e2000c101b32 */
[----:B------:R-:W-:Y:S02]  /*8fa0*/  SHF.R.S32.HI R13, RZ, 0x1f, R29 ;  /* 0x0000001fff0d7819 */ /* 0x000fe4000001141d */
[-C--:B------:R-:W-:Y:S02]  /*8fb0*/  @!P2 LEA.HI.X R9, R33, R5.reuse, R12, 0x2, P6 ;  /* 0x000000052109a211 */ /* 0x080fe400030f140c */
[C---:B------:R-:W-:Y:S02]  /*8fc0*/  @!P1 LEA R12, P6, R29.reuse, R4, 0x2 ;  /* 0x000000041d0c9211 */ /* 0x040fe400078c10ff */
[----:B------:R-:W-:Y:S01]  /*8fd0*/  SHF.R.S32.HI R14, RZ, 0x1f, R25 ;  /* 0x0000001fff0e7819 */ /* 0x000fe20000011419 */
[----:B------:R3:W-:Y:S01]  /*8fe0*/  @!P2 ST.E.64 desc[UR50][R8.64], R140 ;  /* 0x0000008c0800a985 */ /* 0x0007e2000c101b32 */
[----:B------:R-:W-:-:S02]  /*8ff0*/  @!P1 LEA.HI.X R13, R29, R5, R13, 0x2, P6 ;  /* 0x000000051d0d9211 */ /* 0x000fc400030f140d */
[----:B------:R-:W-:-:S03]  /*9000*/  @!P5 LEA R4, P6, R25, R4, 0x2 ;  /* 0x000000041904d211 */ /* 0x000fc600078c10ff */
[----:B------:R3:W-:Y:S01]  /*9010*/  @!P1 ST.E.64 desc[UR50][R12.64], R144 ;  /* 0x000000900c009985 */ /* 0x0007e2000c101b32 */
[----:B------:R-:W-:-:S05]  /*9020*/  @!P5 LEA.HI.X R5, R25, R5, R14, 0x2, P6 ;  /* 0x000000051905d211 */ /* 0x000fca00030f140e */
[----:B------:R3:W-:Y:S04]  /*9030*/  @!P5 ST.E.64 desc[UR50][R4.64], R148 ;  /* 0x000000940400d985 */ /* 0x0007e8000c101b32 */
.L_x_422:
[----:B------:R-:W-:Y:S05]  /*9040*/  BSYNC B1 ;  /* 0x0000000000017941 */ /* 0x000fea0003800000 */
.L_x_421:
[----:B--23--:R2:W3:Y:S04]  /*9050*/  SHFL.IDX PT, R5, R3, 0x1, 0x1c1f ;  /* 0x003c1f0003057f89 */ /* 0x00c4e800000e0000 */
[----:B-1----:R2:W1:Y:S01]  /*9060*/  SHFL.IDX PT, R4, R0, 0x1, 0x1c1f ;  /* 0x003c1f0000047f89 */ /* 0x00246200000e0000 */
[----:B------:R-:W-:Y:S05]  /*9070*/  @P0 BRA `(.L_x_420) ;  /* 0x0000001800080947 */ /* 0x000fea0003800000 */
[----:B------:R-:W-:Y:S01]  /*9080*/  ULDC UR4, c[0x0][0xac8] ;  /* 0x0002b20000047ab9 */ /* 0x000fe20000000800 */
[----:B------:R-:W-:Y:S01]  /*9090*/  VIADD R25, R2, 0xe0 ;  /* 0x000000e002197836 */ /* 0x000fe20000000000 */
[----:B------:R-:W-:Y:S01]  /*90a0*/  ISETP.GE.AND P5, PT, R224, UR4, PT ;  /* 0x00000004e0007c0c */ /* 0x000fe2000bfa6270 */
[C---:B0-2---:R-:W-:Y:S01]  /*90b0*/  VIADD R3, R2.reuse, 0xe8 ;  /* 0x000000e802037836 */ /* 0x045fe20000000000 */
[----:B------:R-:W-:Y:S02]  /*90c0*/  ISETP.GE.AND P4, PT, R2, UR4, PT ;  /* 0x0000000402007c0c */ /* 0x000fe4000bf86270 */
[----:B------:R-:W-:Y:S02]  /*90d0*/  ISETP.GE.AND P2, PT, R223, UR4, PT ;  /* 0x00000004df007c0c */ /* 0x000fe4000bf46270 */
[----:B------:R-:W-:Y:S02]  /*90e0*/  ISETP.GE.AND P1, PT, R222, UR4, PT ;  /* 0x00000004de007c0c */ /* 0x000fe4000bf26270 */
[----:B------:R-:W-:-:S02]  /*90f0*/  ISETP.GE.AND P0, PT, R221, UR4, PT ;  /* 0x00000004dd007c0c */ /* 0x000fc4000bf06270 */
[----:B------:R-:W-:-:S03]  /*9100*/  SHF.R.S32.HI R0, RZ, 0x1f, R25 ;  /* 0x0000001fff007819 */ /* 0x000fc60000011419 */
[-C--:B-1----:R-:W-:Y:S02]  /*9110*/  @!P5 LEA R8, P3, R224, R4.reuse, 0x2 ;  /* 0x00000004e008d211 */ /* 0x082fe400078610ff */
[----:B---3--:R-:W-:Y:S02]  /*9120*/  @!P4 IMAD.WIDE R6, R2, 0x4, R4 ;  /* 0x000000040206c825 */ /* 0x008fe400078e0204 */
[-C--:B------:R-:W-:Y:S02]  /*9130*/  @!P5 LEA.HI.X R9, R224, R5.reuse, R172, 0x2, P3 ;  /* 0x00000005e009d211 */ /* 0x080fe400018f14ac */
[CC--:B------:R-:W-:Y:S01]  /*9140*/  @!P2 LEA R10, P6, R223.reuse, R4.reuse, 0x2 ;  /* 0x00000004df0aa211 */ /* 0x0c0fe200078c10ff */
[----:B------:R0:W-:Y:S01]  /*9150*/  @!P4 ST.E.64 desc[UR50][R6.64], R26 ;  /* 0x0000001a0600c985 */ /* 0x0001e2000c101b32 */
[----:B------:R-:W-:Y:S02]  /*9160*/  ISETP.GE.AND P3, PT, R220, UR4, PT ;  /* 0x00000004dc007c0c */ /* 0x000fe4000bf66270 */
[----:B------:R-:W-:Y:S01]  /*9170*/  @!P2 LEA.HI.X R11, R223, R5, R171, 0x2, P6 ;  /* 0x00000005df0ba211 */ /* 0x000fe200030f14ab */
[----:B------:R1:W-:Y:S01]  /*9180*/  @!P5 ST.E.64 desc[UR50][R8.64], R30 ;  /* 0x0000001e0800d985 */ /* 0x0003e2000c101b32 */
[----:B------:R-:W-:-:S02]  /*9190*/  @!P1 LEA R12, P5, R222, R4, 0x2 ;  /* 0x00000004de0c9211 */ /* 0x000fc400078a10ff */
[----:B------:R-:W-:Y:S01]  /*91a0*/  ISETP.GE.AND P4, PT, R219, UR4, PT ;  /* 0x00000004db007c0c */ /* 0x000fe2000bf86270 */
[----:B------:R2:W-:Y:S01]  /*91b0*/  @!P2 ST.E.64 desc[UR50][R10.64], R34 ;  /* 0x000000220a00a985 */ /* 0x0005e2000c101b32 */
[CC--:B------:R-:W-:Y:S02]  /*91c0*/  @!P0 LEA R14, P6, R221.reuse, R4.reuse, 0x2 ;  /* 0x00000004dd0e8211 */ /* 0x0c0fe400078c10ff */
[-C--:B------:R-:W-:Y:S02]  /*91d0*/  @!P1 LEA.HI.X R13, R222, R5.reuse, R170, 0x2, P5 ;  /* 0x00000005de0d9211 */ /* 0x080fe400028f14aa */
[----:B------:R-:W-:Y:S02]  /*91e0*/  ISETP.GE.AND P5, PT, R218, UR4, PT ;  /* 0x00000004da007c0c */ /* 0x000fe4000bfa6270 */
[----:B------:R-:W-:Y:S01]  /*91f0*/  @!P0 LEA.HI.X R15, R221, R5, R169, 0x2, P6 ;  /* 0x00000005dd0f8211 */ /* 0x000fe200030f14a9 */
[----:B------:R3:W-:Y:S01]  /*9200*/  @!P1 ST.E.64 desc[UR50][R12.64], R38 ;  /* 0x000000260c009985 */ /* 0x0007e2000c101b32 */
[----:B0-----:R-:W-:-:S02]  /*9210*/  @!P3 LEA R6, P6, R220, R4, 0x2 ;  /* 0x00000004dc06b211 */ /* 0x001fc400078c10ff */
[----:B------:R-:W-:Y:S01]  /*9220*/  ISETP.GE.AND P1, PT, R216, UR4, PT ;  /* 0x00000004d8007c0c */ /* 0x000fe2000bf26270 */
[----:B------:R0:W-:Y:S01]  /*9230*/  @!P0 ST.E.64 desc[UR50][R14.64], R42 ;  /* 0x0000002a0e008985 */ /* 0x0001e2000c101b32 */
[----:B------:R-:W-:Y:S02]  /*9240*/  ISETP.GE.AND P0, PT, R217, UR4, PT ;  /* 0x00000004d9007c0c */ /* 0x000fe4000bf06270 */
[CC--:B-1----:R-:W-:Y:S02]  /*9250*/  @!P4 LEA R8, P2, R219.reuse, R4.reuse, 0x2 ;  /* 0x00000004db08c211 */ /* 0x0c2fe400078410ff */
[-C--:B------:R-:W-:Y:S02]  /*9260*/  @!P3 LEA.HI.X R7, R220, R5.reuse, R20, 0x2, P6 ;  /* 0x00000005dc07b211 */ /* 0x080fe400030f1414 */
[----:B------:R-:W-:Y:S02]  /*9270*/  @!P5 LEA R20, P6, R218, R4, 0x2 ;  /* 0x00000004da14d211 */ /* 0x000fe400078c10ff */
[----:B------:R-:W-:Y:S01]  /*9280*/  @!P4 LEA.HI.X R9, R219, R5, R168, 0x2, P2 ;  /* 0x00000005db09c211 */ /* 0x000fe200010f14a8 */
[----:B------:R1:W-:Y:S01]  /*9290*/  @!P3 ST.E.64 desc[UR50][R6.64], R46 ;  /* 0x0000002e0600b985 */ /* 0x0003e2000c101b32 */
[----:B------:R-:W-:-:S02]  /*92a0*/  ISETP.GE.AND P2, PT, R215, UR4, PT ;  /* 0x00000004d7007c0c */ /* 0x000fc4000bf46270 */
[-C--:B------:R-:W-:Y:S01]  /*92b0*/  @!P5 LEA.HI.X R21, R218, R5.reuse, R167, 0x2, P6 ;  /* 0x00000005da15d211 */ /* 0x080fe200030f14a7 */
[----:B------:R4:W-:Y:S01]  /*92c0*/  @!P4 ST.E.64 desc[UR50][R8.64], R50 ;  /* 0x000000320800c985 */ /* 0x0009e2000c101b32 */
[CC--:B--2---:R-:W-:Y:S02]  /*92d0*/  @!P0 LEA R10, P4, R217.reuse, R4.reuse, 0x2 ;  /* 0x00000004d90a8211 */ /* 0x0c4fe400078810ff */
[----:B------:R-:W-:Y:S01]  /*92e0*/  ISETP.GE.AND P3, PT, R214, UR4, PT ;  /* 0x00000004d6007c0c */ /* 0x000fe2000bf66270 */
[----:B------:R2:W-:Y:S01]  /*92f0*/  @!P5 ST.E.64 desc[UR50][R20.64], R54 ;  /* 0x000000361400d985 */ /* 0x0005e2000c101b32 */
[----:B---3--:R-:W-:Y:S02]  /*9300*/  @!P1 LEA R12, P5, R216, R4, 0x2 ;  /* 0x00000004d80c9211 */ /* 0x008fe400078a10ff */
[----:B------:R-:W-:Y:S02]  /*9310*/  @!P0 LEA.HI.X R11, R217, R5, R166, 0x2, P4 ;  /* 0x00000005d90b8211 */ /* 0x000fe400020f14a6 */
[----:B------:R-:W-:-:S02]  /*9320*/  ISETP.GE.AND P4, PT, R213, UR4, PT ;  /* 0x00000004d5007c0c */ /* 0x000fc4000bf86270 */
[-C--:B------:R-:W-:Y:S01]  /*9330*/  @!P1 LEA.HI.X R13, R216, R5.reuse, R165, 0x2, P5 ;  /* 0x00000005d80d9211 */ /* 0x080fe200028f14a5 */
[----:B------:R-:W-:Y:S01]  /*9340*/  @!P0 ST.E.64 desc[UR50][R10.64], R58 ;  /* 0x0000003a0a008985 */ /* 0x000fe2000c101b32 */
[----:B------:R-:W-:Y:S02]  /*9350*/  ISETP.GE.AND P5, PT, R212, UR4, PT ;  /* 0x00000004d4007c0c */ /* 0x000fe4000bfa6270 */
[CC--:B0-----:R-:W-:Y:S01]  /*9360*/  @!P2 LEA R14, P6, R215.reuse, R4.reuse, 0x2 ;  /* 0x00000004d70ea211 */ /* 0x0c1fe200078c10ff */
[----:B------:R0:W-:Y:S01]  /*9370*/  @!P1 ST.E.64 desc[UR50][R12.64], R62 ;  /* 0x0000003e0c009985 */ /* 0x0001e2000c101b32 */
[----:B------:R-:W-:Y:S02]  /*9380*/  ISETP.GE.AND P1, PT, R210, UR4, PT ;  /* 0x00000004d2007c0c */ /* 0x000fe4000bf26270 */
[----:B------:R-:W-:Y:S02]  /*9390*/  @!P2 LEA.HI.X R15, R215, R5, R164, 0x2, P6 ;  /* 0x00000005d70fa211 */ /* 0x000fe400030f14a4 */
[----:B-1----:R-:W-:-:S02]  /*93a0*/  @!P3 LEA R6, P6, R214, R4, 0x2 ;  /* 0x00000004d606b211 */ /* 0x002fc400078c10ff */
[----:B------:R-:W-:Y:S01]  /*93b0*/  ISETP.GE.AND P0, PT, R211, UR4, PT ;  /* 0x00000004d3007c0c */ /* 0x000fe2000bf06270 */
[----:B------:R1:W-:Y:S01]  /*93c0*/  @!P2 ST.E.64 desc[UR50][R14.64], R66 ;  /* 0x000000420e00a985 */ /* 0x0003e2000c101b32 */
[CC--:B----4-:R-:W-:Y:S02]  /*93d0*/  @!P4 LEA R8, P2, R213.reuse, R4.reuse, 0x2 ;  /* 0x00000004d508c211 */ /* 0x0d0fe400078410ff */
[-C--:B------:R-:W-:Y:S02]  /*93e0*/  @!P3 LEA.HI.X R7, R214, R5.reuse, R163, 0x2, P6 ;  /* 0x00000005d607b211 */ /* 0x080fe400030f14a3 */
[----:B--2---:R-:W-:Y:S02]  /*93f0*/  @!P5 LEA R20, P6, R212, R4, 0x2 ;  /* 0x00000004d414d211 */ /* 0x004fe400078c10ff */
[----:B------:R-:W-:Y:S01]  /*9400*/  @!P4 LEA.HI.X R9, R213, R5, R162, 0x2, P2 ;  /* 0x00000005d509c211 */ /* 0x000fe200010f14a2 */
[----:B------:R-:W-:Y:S01]  /*9410*/  @!P3 ST.E.64 desc[UR50][R6.64], R70 ;  /* 0x000000460600b985 */ /* 0x000fe2000c101b32 */
[----:B------:R-:W-:-:S02]  /*9420*/  ISETP.GE.AND P2, PT, R209, UR4, PT ;  /* 0x00000004d1007c0c */ /* 0x000fc4000bf46270 */
[-C--:B------:R-:W-:Y:S01]  /*9430*/  @!P5 LEA.HI.X R21, R212, R5.reuse, R161, 0x2, P6 ;  /* 0x00000005d415d211 */ /* 0x080fe200030f14a1 */
[----:B------:R2:W-:Y:S01]  /*9440*/  @!P4 ST.E.64 desc[UR50][R8.64], R74 ;  /* 0x0000004a0800c985 */ /* 0x0005e2000c101b32 */
[-C--:B0-----:R-:W-:Y:S02]  /*9450*/  @!P1 LEA R12, P3, R210, R4.reuse, 0x2 ;  /* 0x00000004d20c9211 */ /* 0x081fe400078610ff */
[----:B------:R-:W-:Y:S01]  /*9460*/  @!P0 LEA R10, P6, R211, R4, 0x2 ;  /* 0x00000004d30a8211 */ /* 0x000fe200078c10ff */
[----:B------:R0:W-:Y:S01]  /*9470*/  @!P5 ST.E.64 desc[UR50][R20.64], R78 ;  /* 0x0000004e1400d985 */ /* 0x0001e2000c101b32 */
[----:B------:R-:W-:Y:S02]  /*9480*/  ISETP.GE.AND P5, PT, R208, UR4, PT ;  /* 0x00000004d0007c0c */ /* 0x000fe4000bfa6270 */
[----:B------:R-:W-:Y:S02]  /*9490*/  ISETP.GE.AND P4, PT, R207, UR4, PT ;  /* 0x00000004cf007c0c */ /* 0x000fe4000bf86270 */
[----:B------:R-:W-:-:S02]  /*94a0*/  @!P1 LEA.HI.X R13, R210, R5, R159, 0x2, P3 ;  /* 0x00000005d20d9211 */ /* 0x000fc400018f149f */
[----:B------:R-:W-:Y:S02]  /*94b0*/  ISETP.GE.AND P3, PT, R206, UR4, PT ;  /* 0x00000004ce007c0c */ /* 0x000fe4000bf66270 */
[-C--:B------:R-:W-:Y:S02]  /*94c0*/  @!P0 LEA.HI.X R11, R211, R5.reuse, R160, 0x2, P6 ;  /* 0x00000005d30b8211 */ /* 0x080fe400030f14a0 */
[CC--:B-1----:R-:W-:Y:S02]  /*94d0*/  @!P2 LEA R14, P6, R209.reuse, R4.reuse, 0x2 ;  /* 0x00000004d10ea211 */ /* 0x0c2fe400078c10ff */
[----:B------:R-:W-:Y:S01]  /*94e0*/  SHF.R.S32.HI R27, RZ, 0x1f, R16 ;  /* 0x0000001fff1b7819 */ /* 0x000fe20000011410 */
[----:B------:R1:W-:Y:S01]  /*94f0*/  @!P0 ST.E.64 desc[UR50][R10.64], R82 ;  /* 0x000000520a008985 */ /* 0x0003e2000c101b32 */
[----:B------:R-:W-:Y:S02]  /*9500*/  @!P2 LEA.HI.X R15, R209, R5, R158, 0x2, P6 ;  /* 0x00000005d10fa211 */ /* 0x000fe400030f149e */
[-C--:B--2---:R-:W-:Y:S01]  /*9510*/  @!P4 LEA R8, P0, R207, R4.reuse, 0x2 ;  /* 0x00000004cf08c211 */ /* 0x084fe200078010ff */
[----:B------:R2:W-:Y:S01]  /*9520*/  @!P1 ST.E.64 desc[UR50][R12.64], R86 ;  /* 0x000000560c009985 */ /* 0x0005e2000c101b32 */
[----:B------:R-:W-:-:S02]  /*9530*/  @!P5 LEA R6, P1, R208, R4, 0x2 ;  /* 0x00000004d006d211 */ /* 0x000fc400078210ff */
[----:B0-----:R-:W-:Y:S01]  /*9540*/  @!P3 LEA R20, P6, R206, R4, 0x2 ;  /* 0x00000004ce14b211 */ /* 0x001fe200078c10ff */
[----:B------:R0:W-:Y:S01]  /*9550*/  @!P2 ST.E.64 desc[UR50][R14.64], R90 ;  /* 0x0000005a0e00a985 */ /* 0x0001e2000c101b32 */
[----:B------:R-:W-:Y:S02]  /*9560*/  ISETP.GE.AND P2, PT, R205, UR4, PT ;  /* 0x00000004cd007c0c */ /* 0x000fe4000bf46270 */
[-C--:B------:R-:W-:Y:S02]  /*9570*/  @!P5 LEA.HI.X R7, R208, R5.reuse, R157, 0x2, P1 ;  /* 0x00000005d007d211 */ /* 0x080fe400008f149d */
[----:B------:R-:W-:Y:S02]  /*9580*/  ISETP.GE.AND P1, PT, R204, UR4, PT ;  /* 0x00000004cc007c0c */ /* 0x000fe4000bf26270 */
[-C--:B------:R-:W-:Y:S01]  /*9590*/  @!P4 LEA.HI.X R9, R207, R5.reuse, R156, 0x2, P0 ;  /* 0x00000005cf09c211 */ /* 0x080fe200000f149c */
[----:B------:R-:W-:Y:S01]  /*95a0*/  @!P5 ST.E.64 desc[UR50][R6.64], R94 ;  /* 0x0000005e0600d985 */ /* 0x000fe2000c101b32 */
[----:B------:R-:W-:-:S02]  /*95b0*/  @!P3 LEA.HI.X R21, R206, R5, R155, 0x2, P6 ;  /* 0x00000005ce15b211 */ /* 0x000fc400030f149b */
[----:B------:R-:W-:Y:S01]  /*95c0*/  ISETP.GE.AND P0, PT, R23, UR4, PT ;  /* 0x0000000417007c0c */ /* 0x000fe2000bf06270 */
[----:B------:R3:W-:Y:S01]  /*95d0*/  @!P4 ST.E.64 desc[UR50][R8.64], R98 ;  /* 0x000000620800c985 */ /* 0x0007e2000c101b32 */
[----:B------:R-:W-:Y:S02]  /*95e0*/  ISETP.GE.AND P4, PT, R19, UR4, PT ;  /* 0x0000000413007c0c */ /* 0x000fe4000bf86270 */
[CC--:B-1----:R-:W-:Y:S01]  /*95f0*/  @!P2 LEA R10, P6, R205.reuse, R4.reuse, 0x2 ;  /* 0x00000004cd0aa211 */ /* 0x0c2fe200078c10ff */
[----:B------:R1:W-:Y:S01]  /*9600*/  @!P3 ST.E.64 desc[UR50][R20.64], R102 ;  /* 0x000000661400b985 */ /* 0x0003e2000c101b32 */
[----:B------:R-:W-:Y:S02]  /*9610*/  ISETP.GE.AND P3, PT, R22, UR4, PT ;  /* 0x0000000416007c0c */ /* 0x000fe4000bf66270 */
[----:B--2---:R-:W-:Y:S02]  /*9620*/  @!P1 LEA R12, P5, R204, R4, 0x2 ;  /* 0x00000004cc0c9211 */ /* 0x004fe400078a10ff */
[----:B------:R-:W-:-:S02]  /*9630*/  @!P2 LEA.HI.X R11, R205, R5, R154, 0x2, P6 ;  /* 0x00000005cd0ba211 */ /* 0x000fc400030f149a */
[-C--:B------:R-:W-:Y:S02]  /*9640*/  @!P1 LEA.HI.X R13, R204, R5.reuse, R153, 0x2, P5 ;  /* 0x00000005cc0d9211 */ /* 0x080fe400028f1499 */
[-C--:B0-----:R-:W-:Y:S01]  /*9650*/  @!P0 LEA R14, P6, R23, R4.reuse, 0x2 ;  /* 0x00000004170e8211 */ /* 0x081fe200078c10ff */
[----:B------:R0:W-:Y:S01]  /*9660*/  @!P2 ST.E.64 desc[UR50][R10.64], R106 ;  /* 0x0000006a0a00a985 */ /* 0x0001e2000c101b32 */
[-C--:B---3--:R-:W-:Y:S02]  /*9670*/  @!P4 LEA R8, P5, R19, R4.reuse, 0x2 ;  /* 0x000000041308c211 */ /* 0x088fe400078a10ff */
[-C--:B------:R-:W-:Y:S01]  /*9680*/  @!P0 LEA.HI.X R15, R23, R5.reuse, R152, 0x2, P6 ;  /* 0x00000005170f8211 */ /* 0x080fe200030f1498 */
[----:B------:R2:W-:Y:S01]  /*9690*/  @!P1 ST.E.64 desc[UR50][R12.64], R110 ;  /* 0x0000006e0c009985 */ /* 0x0005e2000c101b32 */
[----:B------:R-:W-:Y:S01]  /*96a0*/  @!P3 LEA R6, P1, R22, R4, 0x2 ;  /* 0x000000041606b211 */ /* 0x000fe200078210ff */
[----:B-1----:R-:W-:Y:S01]  /*96b0*/  VIADD R21, R2, 0xf0 ;  /* 0x000000f002157836 */ /* 0x002fe20000000000 */
[----:B------:R-:W-:Y:S01]  /*96c0*/  ISETP.GE.AND P2, PT, R18, UR4, PT ;  /* 0x0000000412007c0c */ /* 0x000fe2000bf46270 */
[----:B------:R1:W-:Y:S01]  /*96d0*/  @!P0 ST.E.64 desc[UR50][R14.64], R114 ;  /* 0x000000720e008985 */ /* 0x0003e2000c101b32 */
[----:B------:R-:W-:-:S02]  /*96e0*/  @!P3 LEA.HI.X R7, R22, R5, R229, 0x2, P1 ;  /* 0x000000051607b211 */ /* 0x000fc400008f14e5 */
[----:B------:R-:W-:Y:S02]  /*96f0*/  ISETP.GE.AND P1, PT, R17, UR4, PT ;  /* 0x0000000411007c0c */ /* 0x000fe4000bf26270 */
[----:B------:R-:W-:Y:S01]  /*9700*/  @!P4 LEA.HI.X R9, R19, R5, R228, 0x2, P5 ;  /* 0x000000051309c211 */ /* 0x000fe200028f14e4 */
[----:B------:R3:W-:Y:S01]  /*9710*/  @!P3 ST.E.64 desc[UR50][R6.64], R118 ;  /* 0x000000760600b985 */ /* 0x0007e2000c101b32 */
[----:B------:R-:W-:Y:S02]  /*9720*/  ISETP.GE.AND P0, PT, R16, UR4, PT ;  /* 0x0000000410007c0c */ /* 0x000fe4000bf06270 */
[----:B------:R-:W-:Y:S01]  /*9730*/  ISETP.GE.AND P3, PT, R3, UR4, PT ;  /* 0x0000000403007c0c */ /* 0x000fe2000bf66270 */
[----:B------:R4:W-:Y:S01]  /*9740*/  @!P4 ST.E.64 desc[UR50][R8.64], R122 ;  /* 0x0000007a0800c985 */ /* 0x0009e2000c101b32 */
[----:B------:R-:W-:Y:S02]  /*9750*/  ISETP.GE.AND P4, PT, R25, UR4, PT ;  /* 0x0000000419007c0c */ /* 0x000fe4000bf86270 */
[----:B0-----:R-:W-:-:S03]  /*9760*/  @!P2 LEA R10, P5, R18, R4, 0x2 ;  /* 0x00000004120aa211 */ /* 0x001fc600078a10ff */
[CC--:B--2---:R-:W-:Y:S02]  /*9770*/  @!P1 LEA R12, P6, R17.reuse, R4.reuse, 0x2 ;  /* 0x00000004110c9211 */ /* 0x0c4fe400078c10ff */
[-C--:B------:R-:W-:Y:S02]  /*9780*/  @!P2 LEA.HI.X R11, R18, R5.reuse, R227, 0x2, P5 ;  /* 0x00000005120ba211 */ /* 0x080fe400028f14e3 */
[CC--:B-1----:R-:W-:Y:S02]  /*9790*/  @!P0 LEA R14, P5, R16.reuse, R4.reuse, 0x2 ;  /* 0x00000004100e8211 */ /* 0x0c2fe400078a10ff */
[-C--:B------:R-:W-:Y:S01]  /*97a0*/  @!P1 LEA.HI.X R13, R17, R5.reuse, R226, 0x2, P6 ;  /* 0x00000005110d9211 */ /* 0x080fe200030f14e2 */
[----:B------:R0:W-:Y:S01]  /*97b0*/  @!P2 ST.E.64 desc[UR50][R10.64], R126 ;  /* 0x0000007e0a00a985 */ /* 0x0001e2000c101b32 */
[----:B------:R-:W-:Y:S02]  /*97c0*/  ISETP.GE.AND P6, PT, R21, UR4, PT ;  /* 0x0000000415007c0c */ /* 0x000fe4000bfc6270 */
[----:B------:R-:W-:Y:S01]  /*97d0*/  @!P0 LEA.HI.X R15, R16, R5, R27, 0x2, P5 ;  /* 0x00000005100f8211 */ /* 0x000fe200028f141b */
[----:B------:R0:W-:Y:S01]  /*97e0*/  @!P1 ST.E.64 desc[UR50][R12.64], R130 ;  /* 0x000000820c009985 */ /* 0x0001e2000c101b32 */
[----:B---3--:R-:W-:-:S03]  /*97f0*/  @!P4 LEA R6, P5, R25, R4, 0x2 ;  /* 0x000000041906c211 */ /* 0x008fc600078a10ff */
[----:B------:R0:W-:Y:S01]  /*9800*/  @!P0 ST.E.64 desc[UR50][R14.64], R134 ;  /* 0x000000860e008985 */ /* 0x0001e2000c101b32 */
[-C--:B------:R-:W-:Y:S02]  /*9810*/  @!P4 LEA.HI.X R7, R25, R5.reuse, R0, 0x2, P5 ;  /* 0x000000051907c211 */ /* 0x080fe400028f1400 */
[----:B------:R-:W-:Y:S02]  /*9820*/  SHF.R.S32.HI R0, RZ, 0x1f, R3 ;  /* 0x0000001fff007819 */ /* 0x000fe40000011403 */
[C---:B----4-:R-:W-:Y:S01]  /*9830*/  @!P3 LEA R8, P5, R3.reuse, R4, 0x2 ;  /* 0x000000040308b211 */ /* 0x050fe200078a10ff */
[----:B------:R0:W-:Y:S03]  /*9840*/  @!P4 ST.E.64 desc[UR50][R6.64], R138 ;  /* 0x0000008a0600c985 */ /* 0x0001e6000c101b32 */
[----:B------:R-:W-:Y:S01]  /*9850*/  @!P3 LEA.HI.X R9, R3, R5, R0, 0x2, P5 ;  /* 0x000000050309b211 */ /* 0x000fe200028f1400 */
[----:B------:R-:W-:Y:S01]  /*9860*/  VIADD R3, R2, 0xf8 ;  /* 0x000000f802037836 */ /* 0x000fe20000000000 */
[----:B------:R-:W-:-:S02]  /*9870*/  SHF.R.S32.HI R0, RZ, 0x1f, R21 ;  /* 0x0000001fff007819 */ /* 0x000fc40000011415 */
[----:B------:R-:W-:Y:S01]  /*9880*/  @!P6 LEA R20, P5, R21, R4, 0x2 ;  /* 0x000000041514e211 */ /* 0x000fe200078a10ff */
[----:B------:R0:W-:Y:S01]  /*9890*/  @!P3 ST.E.64 desc[UR50][R8.64], R142 ;  /* 0x0000008e0800b985 */ /* 0x0001e2000c101b32 */
[----:B------:R-:W-:Y:S02]  /*98a0*/  ISETP.GE.AND P0, PT, R3, UR4, PT ;  /* 0x0000000403007c0c */ /* 0x000fe4000bf06270 */
[----:B------:R-:W-:-:S05]  /*98b0*/  @!P6 LEA.HI.X R21, R21, R5, R0, 0x2, P5 ;  /* 0x000000051515e211 */ /* 0x000fca00028f1400 */
[----:B------:R0:W-:Y:S06]  /*98c0*/  @!P6 ST.E.64 desc[UR50][R20.64], R146 ;  /* 0x000000921400e985 */ /* 0x0001ec000c101b32 */
[----:B------:R-:W-:Y:S05]  /*98d0*/  @P0 BRA `(.L_x_420) ;  /* 0x0000000c00f00947 */ /* 0x000fea0003800000 */
[----:B------:R-:W-:Y:S02]  /*98e0*/  LEA R4, P0, R3, R4, 0x2 ;  /* 0x0000000403047211 */ /* 0x000fe400078010ff */
[----:B------:R-:W-:-:S04]  /*98f0*/  SHF.R.S32.HI R0, RZ, 0x1f, R3 ;  /* 0x0000001fff007819 */ /* 0x000fc80000011403 */
[----:B------:R-:W-:-:S05]  /*9900*/  LEA.HI.X R5, R3, R5, R0, 0x2, P0 ;  /* 0x0000000503057211 */ /* 0x000fca00000f1400 */
[----:B------:R1:W-:Y:S01]  /*9910*/  ST.E.64 desc[UR50][R4.64], R150 ;  /* 0x0000009604007985 */ /* 0x0003e2000c101b32 */
[----:B------:R-:W-:Y:S05]  /*9920*/  BRA `(.L_x_420) ;  /* 0x0000000c00dc7947 */ /* 0x000fea0003800000 */
.L_x_411:
[----:B------:R-:W-:Y:S02]  /*9930*/  ULDC.64 UR8, c[0x0][0xc00] ;  /* 0x0003000000087ab9 */ /* 0x000fe40000000a00 */
[----:B------:R-:W-:-:S04]  /*9940*/  UISETP.NE.U32.AND UP0, UPT, UR8, URZ, UPT ;  /* 0x0000003f0800728c */ /* 0x000fc8000bf05070 */
[----:B------:R-:W-:-:S03]  /*9950*/  UISETP.NE.AND.EX UP0, UPT, UR9, URZ, UPT, UP0 ;  /* 0x0000003f0900728c */ /* 0x000fc6000bf05300 */
[----:B------:R-:W-:Y:S02]  /*9960*/  ULDC.64 UR8, c[0x0][0xc00] ;  /* 0x0003000000087ab9 */ /* 0x000fe40000000a00 */
[----:B------:R-:W-:Y:S01]  /*9970*/  UIMAD.WIDE UR8, UR39, 0x4, UR8 ;  /* 0x00000004270878a5 */ /* 0x000fe2000f8e0208 */
[----:B------:R-:W-:-:S05]  /*9980*/  PLOP3.LUT P1, PT, PT, PT, UP0, 0x80, 0x0 ;  /* 0x000000000000781c */ /* 0x000fca0003f2f008 */
[----:B------:R-:W-:Y:S02]  /*9990*/  IMAD.U32 R4, RZ, RZ, UR8 ;  /* 0x00000008ff047e24 */ /* 0x000fe4000f8e00ff */
[----:B------:R-:W-:Y:S01]  /*99a0*/  IMAD.U32 R5, RZ, RZ, UR9 ;  /* 0x00000009ff057e24 */ /* 0x000fe2000f8e00ff */
[----:B------:R-:W-:Y:S02]  /*99b0*/  ULDC.64 UR8, c[0x0][0xc08] ;  /* 0x0003020000087ab9 */ /* 0x000fe40000000a00 */
[----:B------:R-:W-:-:S03]  /*99c0*/  UISETP.NE.U32.AND UP1, UPT, UR8, URZ, UPT ;  /* 0x0000003f0800728c */ /* 0x000fc6000bf25070 */
[----:B------:R-:W2:Y:S01]  /*99d0*/  @P1 LDG.E R8, desc[UR50][R4.64] ;  /* 0x0000003204081981 */ /* 0x000ea2000c1e1900 */
[----:B------:R-:W-:Y:S01]  /*99e0*/  UISETP.NE.AND.EX UP1, UPT, UR9, URZ, UPT, UP1 ;  /* 0x0000003f0900728c */ /* 0x000fe2000bf25310 */
[----:B------:R-:W-:Y:S02]  /*99f0*/  ULDC UR4, c[0x0][0xa88] ;  /* 0x0002a20000047ab9 */ /* 0x000fe40000000800 */
[----:B------:R-:W-:-:S03]  /*9a00*/  IMAD.U32 R0, RZ, RZ, UR4 ;  /* 0x00000004ff007e24 */ /* 0x000fc6000f8e00ff */
[----:B------:R-:W-:-:S05]  /*9a10*/  PLOP3.LUT P2, PT, PT, PT, UP1, 0x80, 0x0 ;  /* 0x000000000000781c */ /* 0x000fca0003f4f018 */
[----:B------:R-:W-:Y:S02]  /*9a20*/  @UP1 ULDC.64 UR8, c[0x0][0xc08] ;  /* 0x0003020000081ab9 */ /* 0x000fe40000000a00 */
[----:B------:R-:W-:-:S06]  /*9a30*/  @UP1 UIMAD.WIDE UR8, UR39, 0x4, UR8 ;  /* 0x00000004270818a5 */ /* 0x000fcc000f8e0208 */
[----:B------:R-:W-:Y:S02]  /*9a40*/  IMAD.U32 R6, RZ, RZ, UR8 ;  /* 0x00000008ff067e24 */ /* 0x000fe4000f8e00ff */
[----:B------:R-:W-:-:S05]  /*9a50*/  IMAD.U32 R7, RZ, RZ, UR9 ;  /* 0x00000009ff077e24 */ /* 0x000fca000f8e00ff */
[----:B------:R0:W5:Y:S01]  /*9a60*/  @P2 LDG.E R0, desc[UR50][R6.64] ;  /* 0x0000003206002981 */ /* 0x000162000c1e1900 */
[----:B------:R-:W-:Y:S01]  /*9a70*/  UMOV UR4, URZ ;  /* 0x0000003f00047c82 */ /* 0x000fe20008000000 */
[----:B------:R-:W-:Y:S01]  /*9a80*/  UISETP.NE.AND UP1, UPT, UR44, URZ, UPT ;  /* 0x0000003f2c00728c */ /* 0x000fe2000bf25270 */
[----:B------:R-:W1:Y:S10]  /*9a90*/  S2R R3, SR_TID.X ;  /* 0x0000000000037919 */ /* 0x000e740000002100 */
[----:B------:R-:W-:Y:S01]  /*9aa0*/  @!UP1 ULDC UR44, c[0x0][0xad4] ;  /* 0x0002b500002c9ab9 */ /* 0x000fe20000000800 */
[----:B--2---:R-:W-:Y:S01]  /*9ab0*/  @P1 R2UR UR4, R8 ;  /* 0x00000000080412ca */ /* 0x004fe200000e0000 */
[----:B-1----:R-:W-:-:S05]  /*9ac0*/  VIADD R8, R3, 0xffffff80 ;  /* 0xffffff8003087836 */ /* 0x002fca0000000000 */
[----:B------:R-:W-:-:S07]  /*9ad0*/  ISETP.GT.AND P0, PT, R8, 0x7f, PT ;  /* 0x0000007f0800780c */ /* 0x000fce0003f04270 */
[----:B------:R-:W-:Y:S01]  /*9ae0*/  USHF.R.S32.HI UR19, URZ, 0x1f, UR4 ;  /* 0x0000001f3f137899 */ /* 0x000fe20008011404 */
[----:B0-----:R-:W-:Y:S11]  /*9af0*/  @P2 BRA `(.L_x_423) ;  /* 0x0000000000102947 */ /* 0x001ff60003800000 */
[----:B------:R-:W-:Y:S05]  /*9b00*/  @!P1 BRA `(.L_x_423) ;  /* 0x00000000000c9947 */ /* 0x000fea0003800000 */
[----:B------:R-:W2:Y:S04]  /*9b10*/  LDG.E R3, desc[UR50][R4.64] ;  /* 0x0000003204037981 */ /* 0x000ea8000c1e1900 */
[----:B-----5:R-:W2:Y:S02]  /*9b20*/  LDG.E R0, desc[UR50][R4.64+0x4] ;  /* 0x0000043204007981 */ /* 0x020ea4000c1e1900 */
[----:B--2---:R-:W-:-:S07]  /*9b30*/  IMAD.IADD R0, R0, 0x1, -R3 ;  /* 0x0000000100007824 */ /* 0x004fce00078e0a03 */
.L_x_423:
[----:B------:R-:W-:Y:S01]  /*9b40*/  USEL UR39, UR39, URZ, !UP0 ;  /* 0x0000003f27277287 */ /* 0x000fe2000c000000 */
[----:B------:R-:W-:Y:S01]  /*9b50*/  BSSY B1, `(.L_x_424) ;  /* 0x0000039000017945 */ /* 0x000fe20003800000 */
[----:B------:R-:W-:-:S03]  /*9b60*/  USEL UR40, UR40, URZ, !UP0 ;  /* 0x0000003f28287287 */ /* 0x000fc6000c000000 */
[----:B------:R-:W-:Y:S09]  /*9b70*/  @P0 BRA `(.L_x_425) ;  /* 0x0000000000d80947 */ /* 0x000ff20003800000 */
[----:B------:R-:W0:Y:S01]  /*9b80*/  S2R R3, SR_TID.X ;  /* 0x0000000000037919 */ /* 0x000e220000002100 */
[----:B------:R-:W1:Y:S01]  /*9b90*/  LDC R9, c[0x0][0xbe8] ;  /* 0x0002fa00ff097b82 */ /* 0x000e620000000800 */
[----:B------:R-:W-:-:S04]  /*9ba0*/  IMAD.U32 R4, RZ, RZ, UR41 ;  /* 0x00000029ff047e24 */ /* 0x000fc8000f8e00ff */
[----:B0-----:R-:W-:Y:S02]  /*9bb0*/  IMAD R3, R4, 0x80, R3 ;  /* 0x0000008004037824 */ /* 0x001fe400078e0203 */
[----:B-1---5:R-:W-:Y:S02]  /*9bc0*/  IMAD R4, R0, R9, RZ ;  /* 0x0000000900047224 */ /* 0x022fe400078e02ff */
[----:B------:R-:W-:-:S05]  /*9bd0*/  VIADD R6, R3, 0xffffff80 ;  /* 0xffffff8003067836 */ /* 0x000fca0000000000 */
[----:B------:R-:W-:-:S13]  /*9be0*/  ISETP.GE.AND P0, PT, R6, R4, PT ;  /* 0x000000040600720c */ /* 0x000fda0003f06270 */
[----:B------:R-:W-:Y:S05]  /*9bf0*/  @P0 BRA `(.L_x_425) ;  /* 0x0000000000b80947 */ /* 0x000fea0003800000 */
[----:B------:R-:W-:Y:S01]  /*9c00*/  ISETP.NE.AND P0, PT, R9, 0x1, PT ;  /* 0x000000010900780c */ /* 0x000fe20003f05270 */
[----:B------:R-:W-:Y:S01]  /*9c10*/  UISETP.GT.AND UP0, UPT, UR44, 0x1, UPT ;  /* 0x000000012c00788c */ /* 0x000fe2000bf04270 */
[----:B------:R-:W-:-:S03]  /*9c20*/  UMOV UR17, 0x9b8 ;  /* 0x000009b800117882 */ /* 0x000fc60000000000 */
[----:B------:R-:W-:Y:S02]  /*9c30*/  USEL UR17, UR17, 0x978, UP0 ;  /* 0x0000097811117887 */ /* 0x000fe40008000000 */
[----:B------:R-:W-:-:S06]  /*9c40*/  USEL UR16, UR42, URZ, UP0 ;  /* 0x0000003f2a107287 */ /* 0x000fcc0008000000 */
[----:B------:R-:W0:Y:S04]  /*9c50*/  @P0 LDC R3, c[0x0][0xbec] ;  /* 0x0002fb00ff030b82 */ /* 0x000e280000000800 */
[----:B------:R-:W-:Y:S01]  /*9c60*/  ULDC.64 UR8, c[0x0][UR17+0x218] ;  /* 0x0000860011087abb */ /* 0x000fe20008000a00 */
[----:B------:R-:W-:Y:S01]  /*9c70*/  ULDC.64 UR12, c[0x0][UR17+0x220] ;  /* 0x00008800110c7abb */ /* 0x000fe20008000a00 */
[----:B------:R-:W-:Y:S01]  /*9c80*/  ULDC.64 UR14, c[0x0][UR17+0x228] ;  /* 0x00008a00110e7abb */ /* 0x000fe20008000a00 */
[----:B------:R-:W-:Y:S01]  /*9c90*/  UIMAD.WIDE.U32 UR10, UR8, UR43, URZ ;  /* 0x0000002b080a72a5 */ /* 0x000fe2000f8e003f */
[----:B------:R-:W1:Y:S01]  /*9ca0*/  @P0 LDC R5, c[0x0][0xbf0] ;  /* 0x0002fc00ff050b82 */ /* 0x000e620000000800 */
[----:B------:R-:W-:Y:S02]  /*9cb0*/  UIMAD UR18, UR9, UR43, URZ ;  /* 0x0000002b091272a4 */ /* 0x000fe4000f8e023f */
[----:B------:R-:W-:-:S02]  /*9cc0*/  UIMAD UR13, UR13, UR39, URZ ;  /* 0x000000270d0d72a4 */ /* 0x000fc4000f8e023f */
[----:B------:R-:W-:Y:S02]  /*9cd0*/  UIMAD.WIDE.U32 UR20, UR14, UR16, URZ ;  /* 0x000000100e1472a5 */ /* 0x000fe4000f8e003f */
[----:B------:R-:W-:Y:S02]  /*9ce0*/  UIMAD.WIDE.U32 UR8, UR12, UR39, URZ ;  /* 0x000000270c0872a5 */ /* 0x000fe4000f8e003f */
[----:B------:R-:W-:Y:S02]  /*9cf0*/  UIMAD UR14, UR15, UR16, URZ ;  /* 0x000000100f0e72a4 */ /* 0x000fe4000f8e023f */
[----:B------:R-:W-:Y:S02]  /*9d00*/  UIMAD UR13, UR12, UR40, UR13 ;  /* 0x000000280c0d72a4 */ /* 0x000fe4000f8e020d */
[----:B------:R-:W-:Y:S02]  /*9d10*/  UIADD3 UR10, UP1, UP2, UR8, UR10, UR4 ;  /* 0x0000000a080a7290 */ /* 0x000fe4000fa3e004 */
[----:B------:R-:W-:Y:S01]  /*9d20*/  UIADD3 UR14, UR21, UR14, URZ ;  /* 0x0000000e150e7290 */ /* 0x000fe2000fffe03f */
[----:B0-----:R-:W-:Y:S01]  /*9d30*/  @P0 IMAD.HI.U32 R4, R6, R3, RZ ;  /* 0x0000000306040227 */ /* 0x001fe200078e00ff */
[----:B------:R-:W-:-:S02]  /*9d40*/  UIADD3 UR18, UR11, UR18, URZ ;  /* 0x000000120b127290 */ /* 0x000fc4000fffe03f */
[----:B------:R-:W-:Y:S01]  /*9d50*/  UIADD3 UR13, UR9, UR13, URZ ;  /* 0x0000000d090d7290 */ /* 0x000fe2000fffe03f */
[----:B------:R-:W-:Y:S02]  /*9d60*/  IMAD.MOV.U32 R3, RZ, RZ, R6 ;  /* 0x000000ffff037224 */ /* 0x000fe400078e0006 */
[----:B------:R-:W-:Y:S01]  /*9d70*/  IMAD.U32 R10, RZ, RZ, UR14 ;  /* 0x0000000eff0a7e24 */ /* 0x000fe2000f8e00ff */
[----:B------:R-:W-:Y:S01]  /*9d80*/  ULDC.64 UR8, c[0x0][UR17+0x210] ;  /* 0x0000840011087abb */ /* 0x000fe20008000a00 */
[----:B-1----:R-:W-:Y:S01]  /*9d90*/  @P0 SHF.R.U32.HI R3, RZ, R5, R4 ;  /* 0x00000005ff030219 */ /* 0x002fe20000011604 */
[----:B------:R-:W-:Y:S02]  /*9da0*/  IMAD.U32 R4, RZ, RZ, UR20 ;  /* 0x00000014ff047e24 */ /* 0x000fe4000f8e00ff */
[----:B------:R-:W-:Y:S01]  /*9db0*/  IMAD.U32 R5, RZ, RZ, UR21 ;  /* 0x00000015ff057e24 */ /* 0x000fe2000f8e00ff */
[--C-:B------:R-:W-:Y:S01]  /*9dc0*/  SHF.R.S32.HI R5, RZ, 0x1f, R3.reuse ;  /* 0x0000001fff057819 */ /* 0x100fe20000011403 */
[----:B------:R-:W-:Y:S01]  /*9dd0*/  IMAD.MOV R7, RZ, RZ, -R3 ;  /* 0x000000ffff077224 */ /* 0x000fe200078e0a03 */
[----:B------:R-:W-:Y:S01]  /*9de0*/  IADD3 R4, P0, P1, R3, UR10, R4 ;  /* 0x0000000a03047c10 */ /* 0x000fe2000f91e004 */
[----:B------:R-:W-:-:S02]  /*9df0*/  UIADD3.X UR10, UR13, UR18, UR19, UP1, UP2 ;  /* 0x000000120d0a7290 */ /* 0x000fc40008fe4413 */
[----:B------:R-:W-:-:S04]  /*9e00*/  IMAD R7, R9, R7, R6 ;  /* 0x0000000709077224 */ /* 0x000fc800078e0206 */
[----:B------:R-:W-:Y:S01]  /*9e10*/  IADD3.X R5, R5, UR10, R10, P0, P1 ;  /* 0x0000000a05057c10 */ /* 0x000fe200087e240a */
[C---:B------:R-:W-:Y:S01]  /*9e20*/  IMAD R6, R7.reuse, UR9, RZ ;  /* 0x0000000907067c24 */ /* 0x040fe2000f8e02ff */
[----:B------:R-:W-:Y:S01]  /*9e30*/  SHF.R.S32.HI R3, RZ, 0x1f, R7 ;  /* 0x0000001fff037819 */ /* 0x000fe20000011407 */
[----:B------:R-:W-:Y:S01]  /*9e40*/  ULDC.64 UR10, c[0x0][0xba8] ;  /* 0x0002ea00000a7ab9 */ /* 0x000fe20000000a00 */
[----:B------:R-:W-:Y:S01]  /*9e50*/  @!UP0 ULDC UR10, c[0x0][0xb50] ;  /* 0x0002d400000a8ab9 */ /* 0x000fe20000000800 */
[----:B------:R-:W-:Y:S01]  /*9e60*/  IMAD.WIDE.U32 R4, R7, UR8, R4 ;  /* 0x0000000807047c25 */ /* 0x000fe2000f8e0004 */
[----:B------:R-:W-:-:S03]  /*9e70*/  @!UP0 ULDC UR11, c[0x0][0xb54] ;  /* 0x0002d500000b8ab9 */ /* 0x000fc60000000800 */
[----:B------:R-:W-:Y:S01]  /*9e80*/  IMAD R3, R3, UR8, R6 ;  /* 0x0000000803037c24 */ /* 0x000fe2000f8e0206 */
[----:B------:R-:W-:-:S03]  /*9e90*/  LEA R6, P0, R4, UR10, 0x2 ;  /* 0x0000000a04067c11 */ /* 0x000fc6000f8010ff */
[----:B------:R-:W-:-:S05]  /*9ea0*/  IMAD.IADD R3, R5, 0x1, R3 ;  /* 0x0000000105037824 */ /* 0x000fca00078e0203 */
[----:B------:R-:W-:Y:S01]  /*9eb0*/  LEA.HI.X R7, R4, UR11, R3, 0x2, P0 ;  /* 0x0000000b04077c11 */ /* 0x000fe200080f1403 */
[----:B------:R-:W-:-:S05]  /*9ec0*/  IMAD.MOV.U32 R3, RZ, RZ, -0x800000 ;  /* 0xff800000ff037424 */ /* 0x000fca00078e00ff */
[----:B------:R0:W-:Y:S02]  /*9ed0*/  STG.E desc[UR50][R6.64], R3 ;  /* 0x0000000306007986 */ /* 0x0001e4000c101932 */
.L_x_425:
[----:B------:R-:W-:Y:S05]  /*9ee0*/  BSYNC B1 ;  /* 0x0000000000017941 */ /* 0x000fea0003800000 */
.L_x_424:
[----:B------:R-:W-:-:S06]  /*9ef0*/  UISETP.GT.AND UP0, UPT, UR44, 0x1, UPT ;  /* 0x000000012c00788c */ /* 0x000fcc000bf04270 */
[----:B------:R-:W-:-:S13]  /*9f00*/  PLOP3.LUT P0, PT, PT, PT, UP0, 0x80, 0x0 ;  /* 0x000000000000781c */ /* 0x000fda0003f0f008 */
[----:B------:R-:W-:Y:S05]  /*9f10*/  @P0 BRA `(.L_x_420) ;  /* 0x0000000800600947 */ /* 0x000fea0003800000 */
[----:B------:R-:W1:Y:S01]  /*9f20*/  LDC R11, c[0x0][0xbe8] ;  /* 0x0002fa00ff0b7b82 */ /* 0x000e620000000800 */
[----:B0-----:R-:W-:Y:S01]  /*9f30*/  SHF.R.S32.HI R3, RZ, 0x1f, R8 ;  /* 0x0000001fff037819 */ /* 0x001fe20000011408 */
[----:B------:R-:W-:Y:S01]  /*9f40*/  ULDC.64 UR10, c[0x0][0xaa0] ;  /* 0x0002a800000a7ab9 */ /* 0x000fe20000000a00 */
[----:B------:R-:W-:Y:S01]  /*9f50*/  BSSY B1, `(.L_x_426) ;  /* 0x0000052000017945 */ /* 0x000fe20003800000 */
[----:B------:R-:W-:Y:S01]  /*9f60*/  UIMAD.WIDE.U32 UR8, UR4, UR10, URZ ;  /* 0x0000000a040872a5 */ /* 0x000fe2000f8e003f */
[----:B------:R-:W-:Y:S01]  /*9f70*/  LEA.HI R3, R3, R8, RZ, 0x3 ;  /* 0x0000000803037211 */ /* 0x000fe200078f18ff */
[----:B------:R-:W-:-:S03]  /*9f80*/  UIMAD UR10, UR19, UR10, URZ ;  /* 0x0000000a130a72a4 */ /* 0x000fc6000f8e023f */
[----:B------:R-:W-:Y:S01]  /*9f90*/  LOP3.LUT R9, R3, 0xfffffff8, RZ, 0xc0, !PT ;  /* 0xfffffff803097812 */ /* 0x000fe200078ec0ff */
[----:B------:R-:W-:Y:S01]  /*9fa0*/  UIMAD UR10, UR4, UR11, UR10 ;  /* 0x0000000b040a72a4 */ /* 0x000fe2000f8e020a */
[----:B------:R-:W-:-:S03]  /*9fb0*/  SHF.R.S32.HI R13, RZ, 0x3, R3 ;  /* 0x00000003ff0d7819 */ /* 0x000fc60000011403 */
[----:B------:R-:W-:Y:S01]  /*9fc0*/  IMAD.IADD R10, R8, 0x1, -R9 ;  /* 0x00000001080a7824 */ /* 0x000fe200078e0a09 */
[----:B------:R-:W-:Y:S01]  /*9fd0*/  UIADD3 UR9, UR9, UR10, URZ ;  /* 0x0000000a09097290 */ /* 0x000fe2000fffe03f */
[----:B------:R-:W-:Y:S02]  /*9fe0*/  IMAD.U32 R8, RZ, RZ, UR41 ;  /* 0x00000029ff087e24 */ /* 0x000fe4000f8e00ff */
[----:B------:R-:W-:Y:S01]  /*9ff0*/  IMAD R3, R10, 0x20, R13 ;  /* 0x000000200a037824 */ /* 0x000fe200078e020d */
[----:B------:R-:W-:Y:S02]  /*a000*/  ULDC.64 UR10, c[0x0][0xae8] ;  /* 0x0002ba00000a7ab9 */ /* 0x000fe40000000a00 */
[----:B------:R-:W-:Y:S01]  /*a010*/  UIMAD.WIDE.U32 UR8, UR43, UR10, UR8 ;  /* 0x0000000a2b0872a5 */ /* 0x000fe2000f8e0008 */
[----:B------:R-:W-:Y:S01]  /*a020*/  IMAD R8, R8, 0x80, R3 ;  /* 0x0000008008087824 */ /* 0x000fe200078e0203 */
[----:B-1----:R-:W-:Y:S02]  /*a030*/  ISETP.NE.AND P0, PT, R11, 0x1, PT ;  /* 0x000000010b00780c */ /* 0x002fe40003f05270 */
[----:B------:R-:W-:Y:S01]  /*a040*/  UIMAD UR9, UR43, UR11, UR9 ;  /* 0x0000000b2b0972a4 */ /* 0x000fe2000f8e0209 */
[----:B------:R-:W-:-:S02]  /*a050*/  IMAD.MOV.U32 R3, RZ, RZ, R8 ;  /* 0x000000ffff037224 */ /* 0x000fc400078e0008 */
[----:B------:R-:W-:Y:S02]  /*a060*/  ULDC.64 UR10, c[0x0][0xaf0] ;  /* 0x0002bc00000a7ab9 */ /* 0x000fe40000000a00 */
[----:B------:R-:W-:Y:S02]  /*a070*/  UIMAD UR40, UR40, UR10, URZ ;  /* 0x0000000a282872a4 */ /* 0x000fe4000f8e023f */
[----:B------:R-:W-:Y:S02]  /*a080*/  UIMAD.WIDE.U32 UR8, UR39, UR10, UR8 ;  /* 0x0000000a270872a5 */ /* 0x000fe4000f8e0008 */
[----:B------:R-:W-:Y:S02]  /*a090*/  UIMAD UR4, UR39, UR11, UR40 ;  /* 0x0000000b270472a4 */ /* 0x000fe4000f8e0228 */
[----:B------:R-:W0:Y:S02]  /*a0a0*/  @P0 LDC R5, c[0x0][0xbec] ;  /* 0x0002fb00ff050b82 */ /* 0x000e240000000800 */
[----:B------:R-:W-:Y:S01]  /*a0b0*/  UIADD3 UR4, UR9, UR4, URZ ;  /* 0x0000000409047290 */ /* 0x000fe2000fffe03f */
[----:B------:R-:W-:-:S05]  /*a0c0*/  ULDC.64 UR10, c[0x0][0xae0] ;  /* 0x0002b800000a7ab9 */ /* 0x000fca0000000a00 */
[----:B------:R-:W1:Y:S01]  /*a0d0*/  @P0 LDC R7, c[0x0][0xbf0] ;  /* 0x0002fc00ff070b82 */ /* 0x000e620000000800 */
[----:B0-----:R-:W-:-:S04]  /*a0e0*/  @P0 IMAD.HI.U32 R4, R8, R5, RZ ;  /* 0x0000000508040227 */ /* 0x001fc800078e00ff */
[----:B------:R-:W-:Y:S02]  /*a0f0*/  IMAD.U32 R5, RZ, RZ, UR9 ;  /* 0x00000009ff057e24 */ /* 0x000fe4000f8e00ff */
[----:B------:R-:W-:Y:S01]  /*a100*/  IMAD.U32 R5, RZ, RZ, UR4 ;  /* 0x00000004ff057e24 */ /* 0x000fe2000f8e00ff */
[----:B-1----:R-:W-:Y:S01]  /*a110*/  @P0 SHF.R.U32.HI R3, RZ, R7, R4 ;  /* 0x00000007ff030219 */ /* 0x002fe20000011604 */
[----:B------:R-:W-:Y:S01]  /*a120*/  IMAD.U32 R4, RZ, RZ, UR8 ;  /* 0x00000008ff047e24 */ /* 0x000fe2000f8e00ff */
[----:B------:R-:W-:Y:S02]  /*a130*/  ULDC.64 UR8, c[0x0][0xad8] ;  /* 0x0002b60000087ab9 */ /* 0x000fe40000000a00 */
[--C-:B------:R-:W-:Y:S01]  /*a140*/  SHF.R.S32.HI R6, RZ, 0x1f, R3.reuse ;  /* 0x0000001fff067819 */ /* 0x100fe20000011403 */
[----:B------:R-:W-:Y:S02]  /*a150*/  IMAD.MOV R7, RZ, RZ, -R3 ;  /* 0x000000ffff077224 */ /* 0x000fe400078e0a03 */
[----:B------:R-:W-:-:S04]  /*a160*/  IMAD.WIDE.U32 R4, R3, UR10, R4 ;  /* 0x0000000a03047c25 */ /* 0x000fc8000f8e0004 */
[----:B------:R-:W-:Y:S02]  /*a170*/  IMAD R7, R11, R7, R8 ;  /* 0x000000070b077224 */ /* 0x000fe400078e0208 */
[----:B------:R-:W-:Y:S02]  /*a180*/  IMAD R6, R6, UR10, RZ ;  /* 0x0000000a06067c24 */ /* 0x000fe4000f8e02ff */
[----:B------:R-:W-:Y:S02]  /*a190*/  IMAD.U32 R8, RZ, RZ, UR41 ;  /* 0x00000029ff087e24 */ /* 0x000fe4000f8e00ff */
[----:B------:R-:W-:Y:S01]  /*a1a0*/  IMAD R9, R3, UR11, R6 ;  /* 0x0000000b03097c24 */ /* 0x000fe2000f8e0206 */
[----:B------:R-:W-:Y:S01]  /*a1b0*/  SHF.R.S32.HI R6, RZ, 0x1f, R7 ;  /* 0x0000001fff067819 */ /* 0x000fe20000011407 */
[----:B------:R-:W-:Y:S02]  /*a1c0*/  IMAD R8, R8, 0x80, R13 ;  /* 0x0000008008087824 */ /* 0x000fe400078e020d */
[----:B------:R-:W-:-:S02]  /*a1d0*/  IMAD.IADD R5, R5, 0x1, R9 ;  /* 0x0000000105057824 */ /* 0x000fc400078e0209 */
[----:B------:R-:W-:Y:S02]  /*a1e0*/  IMAD R6, R6, UR8, RZ ;  /* 0x0000000806067c24 */ /* 0x000fe4000f8e02ff */
[----:B------:R-:W-:-:S04]  /*a1f0*/  IMAD.WIDE.U32 R4, R7, UR8, R4 ;  /* 0x0000000807047c25 */ /* 0x000fc8000f8e0004 */
[----:B------:R-:W-:Y:S01]  /*a200*/  IMAD R9, R7, UR9, R6 ;  /* 0x0000000907097c24 */ /* 0x000fe2000f8e0206 */
[----:B------:R-:W-:Y:S01]  /*a210*/  ULDC.64 UR8, c[0x0][0xa80] ;  /* 0x0002a00000087ab9 */ /* 0x000fe20000000a00 */
[----:B-----5:R-:W-:Y:S01]  /*a220*/  IMAD R11, R0, R11, RZ ;  /* 0x0000000b000b7224 */ /* 0x020fe200078e02ff */
[----:B------:R-:W-:Y:S01]  /*a230*/  LEA R6, P2, R4, UR8, 0x1 ;  /* 0x0000000804067c11 */ /* 0x000fe2000f8408ff */
[C---:B------:R-:W-:Y:S02]  /*a240*/  VIADD R3, R8.reuse, 0x40 ;  /* 0x0000004008037836 */ /* 0x040fe40000000000 */
[----:B------:R-:W-:Y:S02]  /*a250*/  IMAD.IADD R5, R5, 0x1, R9 ;  /* 0x0000000105057824 */ /* 0x000fe400078e0209 */
[----:B------:R-:W-:Y:S01]  /*a260*/  VIADD R0, R8, 0x20 ;  /* 0x0000002008007836 */ /* 0x000fe20000000000 */
[----:B------:R-:W-:Y:S01]  /*a270*/  ISETP.GE.AND P0, PT, R3, R11, PT ;  /* 0x0000000b0300720c */ /* 0x000fe20003f06270 */
[----:B------:R-:W-:Y:S01]  /*a280*/  IMAD.SHL.U32 R7, R10, 0x8, RZ ;  /* 0x000000080a077824 */ /* 0x000fe200078e00ff */
[----:B------:R-:W-:-:S02]  /*a290*/  LEA.HI.X R3, R4, UR9, R5, 0x1, P2 ;  /* 0x0000000904037c11 */ /* 0x000fc400090f0c05 */
[-C--:B------:R-:W-:Y:S01]  /*a2a0*/  ISETP.GE.AND P2, PT, R8, R11.reuse, PT ;  /* 0x0000000b0800720c */ /* 0x080fe20003f46270 */
[C---:B------:R-:W-:Y:S01]  /*a2b0*/  VIADD R9, R7.reuse, 0x80 ;  /* 0x0000008007097836 */ /* 0x040fe20000000000 */
[----:B------:R-:W-:Y:S01]  /*a2c0*/  ISETP.GE.AND P1, PT, R0, R11, PT ;  /* 0x0000000b0000720c */ /* 0x000fe20003f26270 */
[C---:B------:R-:W-:Y:S01]  /*a2d0*/  VIADD R15, R7.reuse, 0xc0 ;  /* 0x000000c0070f7836 */ /* 0x040fe20000000000 */
[----:B------:R0:W1:Y:S01]  /*a2e0*/  SHFL.IDX PT, R4, R6, RZ, 0x181f ;  /* 0x00181fff06047589 */ /* 0x00006200000e0000 */
[----:B------:R-:W-:Y:S01]  /*a2f0*/  VIADD R13, R7, 0x40 ;  /* 0x00000040070d7836 */ /* 0x000fe20000000000 */
[----:B------:R-:W-:Y:S02]  /*a300*/  SHF.R.S32.HI R20, RZ, 0x1f, R7 ;  /* 0x0000001fff147819 */ /* 0x000fe40000011407 */
[----:B------:R0:W2:Y:S01]  /*a310*/  SHFL.IDX PT, R0, R3, RZ, 0x181f ;  /* 0x00181fff03007589 */ /* 0x0000a200000e0000 */
[----:B------:R-:W-:Y:S02]  /*a320*/  SHF.R.S32.HI R10, RZ, 0x1f, R9 ;  /* 0x0000001fff0a7819 */ /* 0x000fe40000011409 */
[----:B------:R-:W-:-:S02]  /*a330*/  SHF.R.S32.HI R12, RZ, 0x1f, R15 ;  /* 0x0000001fff0c7819 */ /* 0x000fc4000001140f */
[----:B------:R-:W-:Y:S01]  /*a340*/  SHF.R.S32.HI R14, RZ, 0x1f, R13 ;  /* 0x0000001fff0e7819 */ /* 0x000fe2000001140d */
[----:B------:R-:W-:Y:S06]  /*a350*/  @P2 BRA `(.L_x_427) ;  /* 0x0000000000442947 */ /* 0x000fec0003800000 */
        /* <DEDUP_REMOVED lines=8> */
[----:B------:R3:W-:Y:S01]  /*a3e0*/  @!P5 ST.E.128 desc[UR50][R24.64], RZ ;  /* 0x000000ff1800d985 */ /* 0x0007e2000c101d32 */
[----:B------:R-:W-:Y:S02]  /*a3f0*/  @!P4 LEA.HI.X R27, R13, R0, R14, 0x1, P6 ;  /* 0x000000000d1bc211 */ /* 0x000fe400030f0c0e */
[----:B------:R-:W-:-:S03]  /*a400*/  @!P3 LEA R28, P6, R9, R4, 0x1 ;  /* 0x00000004091cb211 */ /* 0x000fc600078c08ff */
[----:B------:R3:W-:Y:S01]  /*a410*/  @!P4 ST.E.128 desc[UR50][R26.64], RZ ;  /* 0x000000ff1a00c985 */ /* 0x0007e2000c101d32 */
[----:B------:R-:W-:Y:S02]  /*a420*/  @!P3 LEA.HI.X R29, R9, R0, R10, 0x1, P6 ;  /* 0x00000000091db211 */ /* 0x000fe400030f0c0a */
[----:B------:R-:W-:-:S03]  /*a430*/  @!P2 LEA R4, P6, R15, R4, 0x1 ;  /* 0x000000040f04a211 */ /* 0x000fc600078c08ff */
[----:B------:R3:W-:Y:S01]  /*a440*/  @!P3 ST.E.128 desc[UR50][R28.64], RZ ;  /* 0x000000ff1c00b985 */ /* 0x0007e2000c101d32 */
[----:B------:R-:W-:-:S05]  /*a450*/  @!P2 LEA.HI.X R5, R15, R0, R12, 0x1, P6 ;  /* 0x000000000f05a211 */ /* 0x000fca00030f0c0c */
[----:B------:R3:W-:Y:S04]  /*a460*/  @!P2 ST.E.128 desc[UR50][R4.64], RZ ;  /* 0x000000ff0400a985 */ /* 0x0007e8000c101d32 */
.L_x_427:
[----:B------:R-:W-:Y:S05]  /*a470*/  BSYNC B1 ;  /* 0x0000000000017941 */ /* 0x000fea0003800000 */
.L_x_426:
[----:B--2---:R2:W4:Y:S01]  /*a480*/  SHFL.IDX PT, R0, R3, 0x1, 0x181f ;  /* 0x00381f0003007f89 */ /* 0x00452200000e0000 */
[----:B------:R-:W-:Y:S03]  /*a490*/  BSSY B1, `(.L_x_428) ;  /* 0x0000014000017945 */ /* 0x000fe60003800000 */
[----:B-1-3--:R2:W1:Y:S01]  /*a4a0*/  SHFL.IDX PT, R4, R6, 0x1, 0x181f ;  /* 0x00381f0006047f89 */ /* 0x00a46200000e0000 */
[----:B------:R-:W-:Y:S05]  /*a4b0*/  @P1 BRA `(.L_x_429) ;  /* 0x0000000000441947 */ /* 0x000fea0003800000 */
[----:B------:R-:W-:Y:S02]  /*a4c0*/  ULDC UR4, c[0x0][0xac8] ;  /* 0x0002b20000047ab9 */ /* 0x000fe40000000800 */
[----:B------:R-:W-:Y:S02]  /*a4d0*/  ISETP.GE.AND P4, PT, R7, UR4, PT ;  /* 0x0000000407007c0c */ /* 0x000fe4000bf86270 */
[----:B------:R-:W-:Y:S02]  /*a4e0*/  ISETP.GE.AND P3, PT, R13, UR4, PT ;  /* 0x000000040d007c0c */ /* 0x000fe4000bf66270 */
[----:B------:R-:W-:Y:S02]  /*a4f0*/  ISETP.GE.AND P2, PT, R9, UR4, PT ;  /* 0x0000000409007c0c */ /* 0x000fe4000bf46270 */
[----:B------:R-:W-:-:S07]  /*a500*/  ISETP.GE.AND P1, PT, R15, UR4, PT ;  /* 0x000000040f007c0c */ /* 0x000fce000bf26270 */
[-C--:B-1----:R-:W-:Y:S02]  /*a510*/  @!P4 LEA R24, P6, R7, R4.reuse, 0x1 ;  /* 0x000000040718c211 */ /* 0x082fe400078c08ff */
[----:B------:R-:W-:Y:S02]  /*a520*/  @!P3 LEA R26, P5, R13, R4, 0x1 ;  /* 0x000000040d1ab211 */ /* 0x000fe400078a08ff */
[----:B----4-:R-:W-:Y:S02]  /*a530*/  @!P4 LEA.HI.X R25, R7, R0, R20, 0x1, P6 ;  /* 0x000000000719c211 */ /* 0x010fe400030f0c14 */
[----:B------:R-:W-:Y:S02]  /*a540*/  @!P2 LEA R28, P6, R9, R4, 0x1 ;  /* 0x00000004091ca211 */ /* 0x000fe400078c08ff */
[----:B------:R-:W-:Y:S01]  /*a550*/  @!P3 LEA.HI.X R27, R13, R0, R14, 0x1, P5 ;  /* 0x000000000d1bb211 */ /* 0x000fe200028f0c0e */
[----:B------:R3:W-:Y:S01]  /*a560*/  @!P4 ST.E.128 desc[UR50][R24.64], RZ ;  /* 0x000000ff1800c985 */ /* 0x0007e2000c101d32 */
[----:B------:R-:W-:-:S02]  /*a570*/  @!P1 LEA R4, P5, R15, R4, 0x1 ;  /* 0x000000040f049211 */ /* 0x000fc400078a08ff */
[-C--:B------:R-:W-:Y:S01]  /*a580*/  @!P2 LEA.HI.X R29, R9, R0.reuse, R10, 0x1, P6 ;  /* 0x00000000091da211 */ /* 0x080fe200030f0c0a */
[----:B------:R3:W-:Y:S01]  /*a590*/  @!P3 ST.E.128 desc[UR50][R26.64], RZ ;  /* 0x000000ff1a00b985 */ /* 0x0007e2000c101d32 */
[----:B------:R-:W-:-:S03]  /*a5a0*/  @!P1 LEA.HI.X R5, R15, R0, R12, 0x1, P5 ;  /* 0x000000000f059211 */ /* 0x000fc600028f0c0c */
[----:B------:R3:W-:Y:S04]  /*a5b0*/  @!P2 ST.E.128 desc[UR50][R28.64], RZ ;  /* 0x000000ff1c00a985 */ /* 0x0007e8000c101d32 */
[----:B------:R3:W-:Y:S02]  /*a5c0*/  @!P1 ST.E.128 desc[UR50][R4.64], RZ ;  /* 0x000000ff04009985 */ /* 0x0007e4000c101d32 */
.L_x_429:
[----:B------:R-:W-:Y:S05]  /*a5d0*/  BSYNC B1 ;  /* 0x0000000000017941 */ /* 0x000fea0003800000 */
.L_x_428:
[----:B----4-:R4:W0:Y:S01]  /*a5e0*/  SHFL.IDX PT, R0, R3, 0x2, 0x181f ;  /* 0x00581f0003007f89 */ /* 0x01082200000e0000 */
        /* <DEDUP_REMOVED lines=9> */
[-C--:B------:R-:W-:Y:S02]  /*a680*/  @!P2 LEA R26, P5, R13, R4.reuse, 0x1 ;  /* 0x000000040d1aa211 */ /* 0x080fe400078a08ff */
[----:B------:R-:W-:Y:S02]  /*a690*/  @!P1 LEA R28, P4, R9, R4, 0x1 ;  /* 0x00000004091c9211 */ /* 0x000fe400078808ff */
[----:B0-----:R-:W-:Y:S02]  /*a6a0*/  @!P3 LEA.HI.X R25, R7, R0, R20, 0x1, P6 ;  /* 0x000000000719b211 */ /* 0x001fe400030f0c14 */
[----:B------:R-:W-:Y:S02]  /*a6b0*/  @!P0 LEA R4, P6, R15, R4, 0x1 ;  /* 0x000000040f048211 */ /* 0x000fe400078c08ff */
[-C--:B------:R-:W-:Y:S01]  /*a6c0*/  @!P2 LEA.HI.X R27, R13, R0.reuse, R14, 0x1, P5 ;  /* 0x000000000d1ba211 */ /* 0x080fe200028f0c0e */
[----:B------:R3:W-:Y:S01]  /*a6d0*/  @!P3 ST.E.128 desc[UR50][R24.64], RZ ;  /* 0x000000ff1800b985 */ /* 0x0007e2000c101d32 */
[----:B------:R-:W-:-:S02]  /*a6e0*/  @!P1 LEA.HI.X R29, R9, R0, R10, 0x1, P4 ;  /* 0x00000000091d9211 */ /* 0x000fc400020f0c0a */
[----:B------:R-:W-:Y:S01]  /*a6f0*/  @!P0 LEA.HI.X R5, R15, R0, R12, 0x1, P6 ;  /* 0x000000000f058211 */ /* 0x000fe200030f0c0c */
[----:B------:R3:W-:Y:S04]  /*a700*/  @!P2 ST.E.128 desc[UR50][R26.64], RZ ;  /* 0x000000ff1a00a985 */ /* 0x0007e8000c101d32 */
[----:B------:R3:W-:Y:S04]  /*a710*/  @!P1 ST.E.128 desc[UR50][R28.64], RZ ;  /* 0x000000ff1c009985 */ /* 0x0007e8000c101d32 */
[----:B------:R3:W-:Y:S02]  /*a720*/  @!P0 ST.E.128 desc[UR50][R4.64], RZ ;  /* 0x000000ff04008985 */ /* 0x0007e4000c101d32 */
.L_x_431:
[----:B------:R-:W-:Y:S05]  /*a730*/  BSYNC B1 ;  /* 0x0000000000017941 */ /* 0x000fea0003800000 */
.L_x_430:
[----:B0-----:R-:W-:Y:S01]  /*a740*/  VIADD R0, R8, 0x60 ;  /* 0x0000006008007836 */ /* 0x001fe20000000000 */
[----:B--2-4-:R-:W0:Y:S04]  /*a750*/  SHFL.IDX PT, R3, R3, 0x3, 0x181f ;  /* 0x00781f0003037f89 */ /* 0x014e2800000e0000 */
[----:B------:R-:W-:Y:S01]  /*a760*/  ISETP.GE.AND P0, PT, R0, R11, PT ;  /* 0x0000000b0000720c */ /* 0x000fe20003f06270 */
[----:B-1-3--:R1:W2:-:S12]  /*a770*/  SHFL.IDX PT, R4, R6, 0x3, 0x181f ;  /* 0x00781f0006047f89 */ /* 0x00a29800000e0000 */
[----:B-1----:R-:W-:Y:S05]  /*a780*/  @P0 BRA `(.L_x_420) ;  /* 0x0000000000440947 */ /* 0x002fea0003800000 */
[----:B------:R-:W-:Y:S02]  /*a790*/  ULDC UR4, c[0x0][0xac8] ;  /* 0x0002b20000047ab9 */ /* 0x000fe40000000800 */
[----:B------:R-:W-:Y:S02]  /*a7a0*/  ISETP.GE.AND P3, PT, R7, UR4, PT ;  /* 0x0000000407007c0c */ /* 0x000fe4000bf66270 */
[----:B------:R-:W-:Y:S02]  /*a7b0*/  ISETP.GE.AND P2, PT, R13, UR4, PT ;  /* 0x000000040d007c0c */ /* 0x000fe4000bf46270 */
[----:B------:R-:W-:Y:S02]  /*a7c0*/  ISETP.GE.AND P1, PT, R9, UR4, PT ;  /* 0x0000000409007c0c */ /* 0x000fe4000bf26270 */
[----:B------:R-:W-:-:S07]  /*a7d0*/  ISETP.GE.AND P0, PT, R15, UR4, PT ;  /* 0x000000040f007c0c */ /* 0x000fce000bf06270 */
[----:B--2---:R-:W-:-:S04]  /*a7e0*/  @!P3 LEA R6, P4, R7, R4, 0x1 ;  /* 0x000000040706b211 */ /* 0x004fc800078808ff */
[-C--:B0-----:R-:W-:Y:S02]  /*a7f0*/  @!P3 LEA.HI.X R7, R7, R3.reuse, R20, 0x1, P4 ;  /* 0x000000030707b211 */ /* 0x081fe400020f0c14 */
[-C--:B------:R-:W-:Y:S02]  /*a800*/  @!P2 LEA R20, P4, R13, R4.reuse, 0x1 ;  /* 0x000000040d14a211 */ /* 0x080fe400078808ff */
[-C--:B------:R-:W-:Y:S01]  /*a810*/  @!P1 LEA R8, P5, R9, R4.reuse, 0x1 ;  /* 0x0000000409089211 */ /* 0x080fe200078a08ff */
[----:B------:R0:W-:Y:S01]  /*a820*/  @!P3 ST.E.128 desc[UR50][R6.64], RZ ;  /* 0x000000ff0600b985 */ /* 0x0001e2000c101d32 */
[----:B------:R-:W-:Y:S02]  /*a830*/  @!P0 LEA R4, P6, R15, R4, 0x1 ;  /* 0x000000040f048211 */ /* 0x000fe400078c08ff */
[-C--:B------:R-:W-:Y:S02]  /*a840*/  @!P2 LEA.HI.X R21, R13, R3.reuse, R14, 0x1, P4 ;  /* 0x000000030d15a211 */ /* 0x080fe400020f0c0e */
[----:B------:R-:W-:-:S02]  /*a850*/  @!P1 LEA.HI.X R9, R9, R3, R10, 0x1, P5 ;  /* 0x0000000309099211 */ /* 0x000fc400028f0c0a */
[----:B------:R-:W-:Y:S01]  /*a860*/  @!P0 LEA.HI.X R5, R15, R3, R12, 0x1, P6 ;  /* 0x000000030f058211 */ /* 0x000fe200030f0c0c */
[----:B------:R0:W-:Y:S04]  /*a870*/  @!P2 ST.E.128 desc[UR50][R20.64], RZ ;  /* 0x000000ff1400a985 */ /* 0x0001e8000c101d32 */
[----:B------:R0:W-:Y:S04]  /*a880*/  @!P1 ST.E.128 desc[UR50][R8.64], RZ ;  /* 0x000000ff08009985 */ /* 0x0001e8000c101d32 */
[----:B------:R0:W-:Y:S02]  /*a890*/  @!P0 ST.E.128 desc[UR50][R4.64], RZ ;  /* 0x000000ff04008985 */ /* 0x0001e4000c101d32 */
.L_x_420:
[----:B------:R-:W-:Y:S05]  /*a8a0*/  BSYNC B0 ;  /* 0x0000000000007941 */ /* 0x000fea0003800000 */
.L_x_410:
[----:B------:R-:W-:Y:S02]  /*a8b0*/  ULDC UR4, c[0x0][0xc3c] ;  /* 0x00030f0000047ab9 */ /* 0x000fe40000000800 */
[----:B------:R-:W-:-:S06]  /*a8c0*/  UISETP.GE.AND UP0, UPT, UR7, UR4, UPT ;  /* 0x000000040700728c */ /* 0x000fcc000bf06270 */
[----:B------:R-:W-:-:S13]  /*a8d0*/  PLOP3.LUT P0, PT, PT, PT, UP0, 0x80, 0x0 ;  /* 0x000000000000781c */ /* 0x000fda0003f0f008 */
[----:B------:R-:W-:Y:S05]  /*a8e0*/  @!P0 BRA `(.L_x_432) ;  /* 0xffffff6400d48947 */ /* 0x000fea000383ffff */
[----:B------:R-:W-:Y:S05]  /*a8f0*/  EXIT ;  /* 0x000000000000794d */ /* 0x000fea0003800000 */
.L_x_381:
[----:B------:R-:W-:-:S08]  /*a900*/  NOP ;  /* 0x0000000000007918 */ /* 0x000fd00000000000 */
[----:B------:R-:W0:-:S00]  /*a910*/  USETMAXREG.DEALLOC.CTAPOOL 0x28 ;  /* 0x00000028000079c8 */ /* 0x000e0000080e0500 */
[----:B0-----:R-:W-:Y:S01]  /*a920*/  LOP3.LUT R2, R2, 0x3, RZ, 0xc0, !PT ;  /* 0x0000000302027812 */ /* 0x001fe200078ec0ff */
[----:B------:R-:W-:Y:S01]  /*a930*/  IMAD.MOV.U32 R6, RZ, RZ, RZ ;  /* 0x000000ffff067224 */ /* 0x000fe200078e00ff */
[----:B------:R-:W-:-:S04]  /*a940*/  LOP3.LUT R23, R23, 0xfffffdff, RZ, 0xc0, !PT ;  /* 0xfffffdff17177812 */ /* 0x000fc800078ec0ff */
[----:B------:R-:W0:Y:S02]  /*a950*/  SHFL.IDX PT, R2, R2, RZ, 0x1f ;  /* 0x00001fff02027589 */ /* 0x000e2400000e0000 */
[----:B0-----:R-:W-:-:S13]  /*a960*/  ISETP.NE.AND P0, PT, R2, RZ, PT ;  /* 0x000000ff0200720c */ /* 0x001fda0003f05270 */
[----:B------:R-:W-:Y:S01]  /*a970*/  @P0 LOP3.LUT R23, R23, 0x200, RZ, 0xfc, !PT ;  /* 0x0000020017170812 */ /* 0x000fe200078efcff */
[----:B------:R-:W-:Y:S06]  /*a980*/  @!P0 BRA `(.L_x_433) ;  /* 0x00000000001c8947 */ /* 0x000fec0003800000 */
[----:B------:R-:W0:Y:S08]  /*a990*/  S2UR UR5, SR_CgaCtaId ;  /* 0x00000000000579c3 */ /* 0x000e300000008800 */
[----:B------:R-:W-:Y:S06]  /*a9a0*/  BAR.SYNC.DEFER_BLOCKING 0x5, 0x180 ;  /* 0x0146000000007b1d */ /* 0x000fec0000010000 */
[----:B------:R-:W-:-:S02]  /*a9b0*/  UMOV UR4, 0x400 ;  /* 0x0000040000047882 */ /* 0x000fc40000000000 */
[----:B0-----:R-:W-:-:S09]  /*a9c0*/  ULEA UR4, UR5, UR4, 0x18 ;  /* 0x0000000405047291 */ /* 0x001fd2000f8ec03f */
[----:B------:R-:W0:Y:S01]  /*a9d0*/  LDS.128 R16, [UR4+0x228d0] ;  /* 0x0228d004ff107984 */ /* 0x000e220008000c00 */
[----:B------:R-:W-:Y:S06]  /*a9e0*/  BAR.ARV 0x4, 0x180 ;  /* 0x0106000000007b1d */ /* 0x000fec0000002000 */
[----:B------:R-:W-:Y:S05]  /*a9f0*/  BRA `(.L_x_434) ;  /* 0x0000000800907947 */ /* 0x000fea0003800000 */
.L_x_433:
[----:B------:R-:W-:Y:S01]  /*aa00*/  LOP3.LUT R7, R0, 0x1f, RZ, 0xc0, !PT ;  /* 0x0000001f00077812 */ /* 0x000fe200078ec0ff */
[----:B------:R-:W-:Y:S01]  /*aa10*/  ULDC UR4, c[0x0][0xc3c] ;  /* 0x00030f0000047ab9 */ /* 0x000fe20000000800 */
[----:B------:R-:W-:Y:S01]  /*aa20*/  IMAD.MOV.U32 R9, RZ, RZ, RZ ;  /* 0x000000ffff097224 */ /* 0x000fe200078e00ff */
[----:B------:R-:W0:Y:S01]  /*aa30*/  S2UR UR6, SR_CTAID.X ;  /* 0x00000000000679c3 */ /* 0x000e220000002500 */
[----:B------:R-:W-:Y:S01]  /*aa40*/  ISETP.NE.AND P0, PT, R7, 0x1f, PT ;  /* 0x0000001f0700780c */ /* 0x000fe20003f05270 */
[----:B------:R-:W-:-:S03]  /*aa50*/  ULDC UR5, c[0x0][0xc38] ;  /* 0x00030e0000057ab9 */ /* 0x000fc60000000800 */
[----:B------:R-:W-:-:S13]  /*aa60*/  ISETP.GE.OR P1, PT, R7, UR4, !P0 ;  /* 0x0000000407007c0c */ /* 0x000fda000c726670 */
[----:B------:R-:W1:Y:S08]  /*aa70*/  @!P1 LDC.64 R4, c[0x0][0xc80] ;  /* 0x00032000ff049b82 */ /* 0x000e700000000a00 */
[----:B------:R-:W2:Y:S01]  /*aa80*/  @!P1 LDC.64 R2, c[0x0][0xc78] ;  /* 0x00031e00ff029b82 */ /* 0x000ea20000000a00 */
[----:B-1----:R-:W-:-:S05]  /*aa90*/  @!P1 IMAD.WIDE.U32 R4, R7, 0x4, R4 ;  /* 0x0000000407049825 */ /* 0x002fca00078e0004 */
[----:B------:R-:W3:Y:S01]  /*aaa0*/  @!P1 LDG.E R6, desc[UR50][R4.64] ;  /* 0x0000003204069981 */ /* 0x000ee2000c1e1900 */
[----:B--2---:R-:W-:-:S05]  /*aab0*/  @!P1 IMAD.WIDE.U32 R2, R7, 0x4, R2 ;  /* 0x0000000407029825 */ /* 0x004fca00078e0002 */
[----:B------:R-:W3:Y:S01]  /*aac0*/  @!P1 LDG.E R9, desc[UR50][R2.64] ;  /* 0x0000003202099981 */ /* 0x000ee2000c1e1900 */
[C---:B------:R-:W-:Y:S02]  /*aad0*/  ISETP.NE.AND P1, PT, R7.reuse, RZ, PT ;  /* 0x000000ff0700720c */ /* 0x040fe40003f25270 */
[C---:B------:R-:W-:Y:S02]  /*aae0*/  ISETP.GE.U32.AND P2, PT, R7.reuse, 0x2, PT ;  /* 0x000000020700780c */ /* 0x040fe40003f46070 */
[C---:B------:R-:W-:Y:S02]  /*aaf0*/  ISETP.GE.U32.AND P3, PT, R7.reuse, 0x4, PT ;  /* 0x000000040700780c */ /* 0x040fe40003f66070 */
[C---:B------:R-:W-:Y:S02]  /*ab00*/  ISETP.GE.U32.AND P4, PT, R7.reuse, 0x8, PT ;  /* 0x000000080700780c */ /* 0x040fe40003f86070 */
[----:B------:R-:W-:Y:S01]  /*ab10*/  ISETP.GE.U32.AND P5, PT, R7, 0x10, PT ;  /* 0x000000100700780c */ /* 0x000fe20003fa6070 */
[----:B------:R-:W-:Y:S01]  /*ab20*/  UMOV UR4, URZ ;  /* 0x0000003f00047c82 */ /* 0x000fe20008000000 */
[----:B---3--:R-:W-:-:S05]  /*ab30*/  IMAD R8, R6, R9, RZ ;  /* 0x0000000906087224 */ /* 0x008fca00078e02ff */
[----:B------:R-:W1:Y:S02]  /*ab40*/  SHFL.UP PT, R10, R8, 0x1, RZ ;  /* 0x04200000080a7989 */ /* 0x000e6400000e00ff */
[----:B-1----:R-:W-:-:S05]  /*ab50*/  SEL R11, R10, RZ, P1 ;  /* 0x000000ff0a0b7207 */ /* 0x002fca0000800000 */
[----:B------:R-:W-:-:S05]  /*ab60*/  IMAD.IADD R11, R8, 0x1, R11 ;  /* 0x00000001080b7824 */ /* 0x000fca00078e020b */
        /* <DEDUP_REMOVED lines=12> */
[----:B------:R-:W1:Y:S02]  /*ac30*/  SHFL.IDX PT, R4, R5, 0x1f, 0x1f ;  /* 0x03e01f0005047f89 */ /* 0x000e6400000e0000 */
[----:B-1----:R-:W-:-:S05]  /*ac40*/  IMAD R8, R4, UR5, RZ ;  /* 0x0000000504087c24 */ /* 0x002fca000f8e02ff */
[----:B0-----:R-:W-:Y:S01]  /*ac50*/  ISETP.GT.AND P6, PT, R8, UR6, PT ;  /* 0x0000000608007c0c */ /* 0x001fe2000bfc4270 */
[----:B------:R-:W-:-:S12]  /*ac60*/  IMAD.MOV.U32 R3, RZ, RZ, R8 ;  /* 0x000000ffff037224 */ /* 0x000fd800078e0008 */
[----:B------:R-:W-:Y:S05]  /*ac70*/  @P6 BRA `(.L_x_435) ;  /* 0x0000000000986947 */ /* 0x000fea0003800000 */
[----:B------:R-:W-:Y:S01]  /*ac80*/  IMAD.MOV.U32 R8, RZ, RZ, R3 ;  /* 0x000000ffff087224 */ /* 0x000fe200078e0003 */
[----:B------:R-:W-:Y:S01]  /*ac90*/  UMOV UR4, URZ ;  /* 0x0000003f00047c82 */ /* 0x000fe20008000000 */
[----:B------:R-:W-:-:S05]  /*aca0*/  ULDC UR5, c[0x0][0xc38] ;  /* 0x00030e0000057ab9 */ /* 0x000fca0000000800 */
.L_x_437:
[----:B------:R-:W0:Y:S01]  /*acb0*/  LDC R2, c[0x0][0xc3c] ;  /* 0x00030f00ff027b82 */ /* 0x000e220000000800 */
[----:B------:R-:W-:-:S06]  /*acc0*/  UIADD3 UR4, UR4, 0x1f, URZ ;  /* 0x0000001f04047890 */ /* 0x000fcc000fffe03f */
[----:B0-----:R-:W-:-:S13]  /*acd0*/  ISETP.LE.AND P6, PT, R2, UR4, PT ;  /* 0x0000000402007c0c */ /* 0x001fda000bfc3270 */
[----:B------:R-:W-:Y:S05]  /*ace0*/  @P6 BRA `(.L_x_436) ;  /* 0x0000000400a86947 */ /* 0x000fea0003800000 */
[----:B------:R-:W-:Y:S02]  /*acf0*/  VIADD R9, R7, UR4 ;  /* 0x0000000407097c36 */ /* 0x000fe40008000000 */
[----:B------:R-:W-:-:S03]  /*ad00*/  IMAD.MOV.U32 R6, RZ, RZ, RZ ;  /* 0x000000ffff067224 */ /* 0x000fc600078e00ff */
[----:B------:R-:W-:-:S13]  /*ad10*/  ISETP.GE.OR P6, PT, R9, R2, !P0 ;  /* 0x000000020900720c */ /* 0x000fda00047c6670 */
[----:B------:R-:W0:Y:S08]  /*ad20*/  @!P6 LDC.64 R4, c[0x0][0xc80] ;  /* 0x00032000ff04eb82 */ /* 0x000e300000000a00 */
[----:B------:R-:W1:Y:S01]  /*ad30*/  @!P6 LDC.64 R2, c[0x0][0xc78] ;  /* 0x00031e00ff02eb82 */ /* 0x000e620000000a00 */
[----:B0-----:R-:W-:-:S05]  /*ad40*/  @!P6 IMAD.WIDE R4, R9, 0x4, R4 ;  /* 0x000000040904e825 */ /* 0x001fca00078e0204 */
[----:B------:R-:W2:Y:S01]  /*ad50*/  @!P6 LDG.E R6, desc[UR50][R4.64] ;  /* 0x000000320406e981 */ /* 0x000ea2000c1e1900 */
[----:B-1----:R-:W-:-:S04]  /*ad60*/  @!P6 IMAD.WIDE R2, R9, 0x4, R2 ;  /* 0x000000040902e825 */ /* 0x002fc800078e0202 */
[----:B------:R-:W-:-:S06]  /*ad70*/  IMAD.MOV.U32 R9, RZ, RZ, RZ ;  /* 0x000000ffff097224 */ /* 0x000fcc00078e00ff */
[----:B------:R-:W2:Y:S02]  /*ad80*/  @!P6 LDG.E R9, desc[UR50][R2.64] ;  /* 0x000000320209e981 */ /* 0x000ea4000c1e1900 */
[----:B--2---:R-:W-:-:S05]  /*ad90*/  IMAD R13, R6, R9, RZ ;  /* 0x00000009060d7224 */ /* 0x004fca00078e02ff */
[----:B------:R-:W0:Y:S02]  /*ada0*/  SHFL.UP PT, R10, R13, 0x1, RZ ;  /* 0x042000000d0a7989 */ /* 0x000e2400000e00ff */
[----:B0-----:R-:W-:-:S05]  /*adb0*/  SEL R10, R10, RZ, P1 ;  /* 0x000000ff0a0a7207 */ /* 0x001fca0000800000 */
[----:B------:R-:W-:-:S05]  /*adc0*/  IMAD.IADD R10, R13, 0x1, R10 ;  /* 0x000000010d0a7824 */ /* 0x000fca00078e020a */
        /* <DEDUP_REMOVED lines=12> */
[----:B------:R-:W0:Y:S02]  /*ae90*/  SHFL.IDX PT, R2, R5, 0x1f, 0x1f ;  /* 0x03e01f0005027f89 */ /* 0x000e2400000e0000 */
[----:B0-----:R-:W-:-:S04]  /*aea0*/  IMAD R3, R2, UR5, RZ ;  /* 0x0000000502037c24 */ /* 0x001fc8000f8e02ff */
[----:B------:R-:W-:-:S05]  /*aeb0*/  IMAD.IADD R8, R3, 0x1, R8 ;  /* 0x0000000103087824 */ /* 0x000fca00078e0208 */
[----:B------:R-:W-:-:S13]  /*aec0*/  ISETP.GT.AND P6, PT, R8, UR6, PT ;  /* 0x0000000608007c0c */ /* 0x000fda000bfc4270 */
[----:B------:R-:W-:Y:S05]  /*aed0*/  @!P6 BRA `(.L_x_437) ;  /* 0xfffffffc0074e947 */ /* 0x000fea000383ffff */
.L_x_435:
[----:B------:R-:W-:Y:S02]  /*aee0*/  IMAD.IADD R10, R8, 0x1, -R3 ;  /* 0x00000001080a7824 */ /* 0x000fe400078e0a03 */
[----:B------:R-:W-:Y:S02]  /*aef0*/  IMAD.MOV.U32 R16, RZ, RZ, RZ ;  /* 0x000000ffff107224 */ /* 0x000fe400078e00ff */
[----:B------:R-:W-:-:S05]  /*af00*/  IMAD R2, R5, UR5, R10 ;  /* 0x0000000505027c24 */ /* 0x000fca000f8e020a */
[----:B------:R-:W-:-:S13]  /*af10*/  ISETP.GT.AND P0, PT, R2, UR6, PT ;  /* 0x0000000602007c0c */ /* 0x000fda000bf04270 */
[----:B------:R-:W-:-:S04]  /*af20*/  VOTE.ANY R4, PT, !P0 ;  /* 0x0000000000047806 */ /* 0x000fc800040e0100 */
[----:B------:R-:W0:Y:S01]  /*af30*/  POPC R19, R4 ;  /* 0x0000000400137309 */ /* 0x000e220000000000 */
[----:B------:R-:W-:Y:S01]  /*af40*/  ISETP.NE.AND P0, PT, R4, RZ, PT ;  /* 0x000000ff0400720c */ /* 0x000fe20003f05270 */
[----:B0-----:R-:W0:Y:S04]  /*af50*/  SHFL.IDX PT, R6, R6, R19, 0x1f ;  /* 0x00001f1306067589 */ /* 0x001e2800000e0000 */
[----:B------:R1:W2:Y:S01]  /*af60*/  SHFL.IDX PT, R9, R9, R19, 0x1f ;  /* 0x00001f1309097589 */ /* 0x0002a200000e0000 */
[----:B0-----:R-:W-:-:S04]  /*af70*/  IABS R12, R6 ;  /* 0x00000006000c7213 */ /* 0x001fc80000000000 */
[----:B------:R-:W0:Y:S08]  /*af80*/  I2F.RP R8, R12 ;  /* 0x0000000c00087306 */ /* 0x000e300000209400 */
[----:B0-----:R-:W0:Y:S02]  /*af90*/  MUFU.RCP R8, R8 ;  /* 0x0000000800087308 */ /* 0x001e240000001000 */
[----:B0-----:R-:W-:-:S06]  /*afa0*/  VIADD R2, R8, 0xffffffe ;  /* 0x0ffffffe08027836 */ /* 0x001fcc0000000000 */
[----:B------:R-:W0:Y:S02]  /*afb0*/  F2I.FTZ.U32.TRUNC.NTZ R3, R2 ;  /* 0x0000000200037305 */ /* 0x000e24000021f000 */
[----:B0-----:R-:W-:Y:S01]  /*afc0*/  IMAD.MOV R11, RZ, RZ, -R3 ;  /* 0x000000ffff0b7224 */ /* 0x001fe200078e0a03 */
[----:B-12---:R-:W-:Y:S06]  /*afd0*/  @!P0 BRA `(.L_x_438) ;  /* 0x0000000000088947 */ /* 0x006fec0003800000 */
[----:B------:R-:W-:-:S06]  /*afe0*/  VIADD R16, R19, 0xffffffff ;  /* 0xffffffff13107836 */ /* 0x000fcc0000000000 */
[----:B------:R0:W1:Y:S02]  /*aff0*/  SHFL.IDX PT, R16, R5, R16, 0x1f ;  /* 0x00001f1005107589 */ /* 0x00006400000e0000 */
.L_x_438:
[----:B-1----:R-:W-:Y:S01]  /*b000*/  IMAD R16, R16, UR5, R10 ;  /* 0x0000000510107c24 */ /* 0x002fe2000f8e020a */
[----:B------:R-:W-:Y:S01]  /*b010*/  IABS R4, R9 ;  /* 0x0000000900047213 */ /* 0x000fe20000000000 */
[----:B0-----:R-:W-:Y:S01]  /*b020*/  IMAD.MOV.U32 R5, RZ, RZ, R11 ;  /* 0x000000ffff057224 */ /* 0x001fe200078e000b */
[----:B------:R-:W-:Y:S01]  /*b030*/  IABS R11, R6 ;  /* 0x00000006000b7213 */ /* 0x000fe20000000000 */
[----:B------:R-:W-:Y:S01]  /*b040*/  IMAD.MOV.U32 R2, RZ, RZ, RZ ;  /* 0x000000ffff027224 */ /* 0x000fe200078e00ff */
[----:B------:R-:W-:Y:S01]  /*b050*/  IADD3 R17, -R16, UR6, RZ ;  /* 0x0000000610117c10 */ /* 0x000fe2000fffe1ff */
[----:B------:R-:W-:Y:S01]  /*b060*/  IMAD R5, R5, R12, RZ ;  /* 0x0000000c05057224 */ /* 0x000fe200078e02ff */
[----:B------:R-:W0:Y:S01]  /*b070*/  I2F.RP R8, R4 ;  /* 0x0000000400087306 */ /* 0x000e220000209400 */
[----:B------:R-:W-:Y:S01]  /*b080*/  VIADD R19, R19, UR4 ;  /* 0x0000000413137c36 */ /* 0x000fe20008000000 */
[----:B------:R-:W-:Y:S01]  /*b090*/  IABS R10, R17 ;  /* 0x00000011000a7213 */ /* 0x000fe20000000000 */
[----:B------:R-:W-:-:S04]  /*b0a0*/  IMAD.HI.U32 R2, R3, R5, R2 ;  /* 0x0000000503027227 */ /* 0x000fc800078e0002 */
[----:B------:R-:W-:Y:S02]  /*b0b0*/  IMAD.MOV.U32 R3, RZ, RZ, R10 ;  /* 0x000000ffff037224 */ /* 0x000fe400078e000a */
[----:B------:R-:W-:Y:S02]  /*b0c0*/  IMAD.MOV R5, RZ, RZ, -R11 ;  /* 0x000000ffff057224 */ /* 0x000fe400078e0a0b */
[----:B------:R-:W-:-:S04]  /*b0d0*/  IMAD.HI.U32 R2, R2, R3, RZ ;  /* 0x0000000302027227 */ /* 0x000fc800078e00ff */
[----:B------:R-:W-:Y:S01]  /*b0e0*/  IMAD R3, R2, R5, R3 ;  /* 0x0000000502037224 */ /* 0x000fe200078e0203 */
[----:B0-----:R-:W0:Y:S01]  /*b0f0*/  MUFU.RCP R8, R8 ;  /* 0x0000000800087308 */ /* 0x001e220000001000 */
[----:B------:R-:W-:-:S03]  /*b100*/  LOP3.LUT R5, R17, R6, RZ, 0x3c, !PT ;  /* 0x0000000611057212 */ /* 0x000fc600078e3cff */
[----:B------:R-:W-:Y:S02]  /*b110*/  ISETP.GT.U32.AND P1, PT, R12, R3, PT ;  /* 0x000000030c00720c */ /* 0x000fe40003f24070 */
[----:B------:R-:W-:-:S11]  /*b120*/  ISETP.GE.AND P2, PT, R5, RZ, PT ;  /* 0x000000ff0500720c */ /* 0x000fd60003f46270 */
[----:B------:R-:W-:Y:S02]  /*b130*/  @!P1 IMAD.IADD R3, R3, 0x1, -R12 ;  /* 0x0000000103039824 */ /* 0x000fe400078e0a0c */
[----:B0-----:R-:W-:Y:S02]  /*b140*/  VIADD R10, R8, 0xffffffe ;  /* 0x0ffffffe080a7836 */ /* 0x001fe40000000000 */
[----:B------:R-:W-:Y:S01]  /*b150*/  @!P1 VIADD R2, R2, 0x1 ;  /* 0x0000000102029836 */ /* 0x000fe20000000000 */
[----:B------:R-:W-:Y:S02]  /*b160*/  ISETP.GE.U32.AND P0, PT, R3, R12, PT ;  /* 0x0000000c0300720c */ /* 0x000fe40003f06070 */
[----:B------:R-:W0:Y:S01]  /*b170*/  F2I.FTZ.U32.TRUNC.NTZ R3, R10 ;  /* 0x0000000a00037305 */ /* 0x000e22000021f000 */
[----:B------:R-:W-:-:S10]  /*b180*/  ISETP.NE.AND P1, PT, R6, RZ, PT ;  /* 0x000000ff0600720c */ /* 0x000fd40003f25270 */
[----:B------:R-:W-:-:S04]  /*b190*/  @P0 VIADD R2, R2, 0x1 ;  /* 0x0000000102020836 */ /* 0x000fc80000000000 */
[----:B------:R-:W-:Y:S01]  /*b1a0*/  IMAD.MOV.U32 R8, RZ, RZ, R2 ;  /* 0x000000ffff087224 */ /* 0x000fe200078e0002 */
[----:B------:R-:W-:Y:S01]  /*b1b0*/  IABS R2, R9 ;  /* 0x0000000900027213 */ /* 0x000fe20000000000 */
[----:B0-----:R-:W-:Y:S02]  /*b1c0*/  IMAD.MOV R5, RZ, RZ, -R3 ;  /* 0x000000ffff057224 */ /* 0x001fe400078e0a03 */
[----:B------:R-:W-:Y:S01]  /*b1d0*/  @!P2 IMAD.MOV R8, RZ, RZ, -R8 ;  /* 0x000000ffff08a224 */ /* 0x000fe200078e0a08 */
[----:B------:R-:W-:Y:S01]  /*b1e0*/  @!P1 LOP3.LUT R8, RZ, R6, RZ, 0x33, !PT ;  /* 0x00000006ff089212 */ /* 0x000fe200078e33ff */
[----:B------:R-:W-:Y:S02]  /*b1f0*/  IMAD.MOV R11, RZ, RZ, -R2 ;  /* 0x000000ffff0b7224 */ /* 0x000fe400078e0a02 */
[----:B------:R-:W-:Y:S01]  /*b200*/  IMAD R5, R5, R4, RZ ;  /* 0x0000000405057224 */ /* 0x000fe200078e02ff */
[----:B------:R-:W-:Y:S01]  /*b210*/  IABS R10, R8 ;  /* 0x00000008000a7213 */ /* 0x000fe20000000000 */
[----:B------:R-:W-:-:S02]  /*b220*/  IMAD.MOV.U32 R2, RZ, RZ, RZ ;  /* 0x000000ffff027224 */ /* 0x000fc400078e00ff */
[----:B------:R-:W-:Y:S02]  /*b230*/  IMAD R6, R6, R8, RZ ;  /* 0x0000000806067224 */ /* 0x000fe400078e02ff */
[----:B------:R-:W-:-:S04]  /*b240*/  IMAD.HI.U32 R2, R3, R5, R2 ;  /* 0x0000000503027227 */ /* 0x000fc800078e0002 */
[----:B------:R-:W-:Y:S02]  /*b250*/  IMAD.MOV.U32 R3, RZ, RZ, R10 ;  /* 0x000000ffff037224 */ /* 0x000fe400078e000a */
[----:B------:R-:W-:Y:S02]  /*b260*/  IMAD.MOV.U32 R5, RZ, RZ, R11 ;  /* 0x000000ffff057224 */ /* 0x000fe400078e000b */
[----:B------:R-:W-:-:S04]  /*b270*/  IMAD.HI.U32 R2, R2, R3, RZ ;  /* 0x0000000302027227 */ /* 0x000fc800078e00ff */
[----:B------:R-:W-:Y:S02]  /*b280*/  IMAD R3, R2, R5, R3 ;  /* 0x0000000502037224 */ /* 0x000fe400078e0203 */
[----:B------:R-:W-:-:S03]  /*b290*/  IMAD.IADD R17, R17, 0x1, -R6 ;  /* 0x0000000111117824 */ /* 0x000fc600078e0a06 */
[----:B------:R-:W-:-:S13]  /*b2a0*/  ISETP.GT.U32.AND P1, PT, R4, R3, PT ;  /* 0x000000030400720c */ /* 0x000fda0003f24070 */
[----:B------:R-:W-:Y:S02]  /*b2b0*/  @!P1 IMAD.IADD R3, R3, 0x1, -R4 ;  /* 0x0000000103039824 */ /* 0x000fe400078e0a04 */
[----:B------:R-:W-:Y:S01]  /*b2c0*/  @!P1 VIADD R2, R2, 0x1 ;  /* 0x0000000102029836 */ /* 0x000fe20000000000 */
[----:B------:R-:W-:Y:S02]  /*b2d0*/  ISETP.NE.AND P1, PT, R9, RZ, PT ;  /* 0x000000ff0900720c */ /* 0x000fe40003f25270 */
[----:B------:R-:W-:Y:S02]  /*b2e0*/  ISETP.GE.U32.AND P0, PT, R3, R4, PT ;  /* 0x000000040300720c */ /* 0x000fe40003f06070 */
[----:B------:R-:W-:-:S04]  /*b2f0*/  LOP3.LUT R3, R8, R9, RZ, 0x3c, !PT ;  /* 0x0000000908037212 */ /* 0x000fc800078e3cff */
[----:B------:R-:W-:-:S07]  /*b300*/  ISETP.GE.AND P2, PT, R3, RZ, PT ;  /* 0x000000ff0300720c */ /* 0x000fce0003f46270 */
[----:B------:R-:W-:-:S06]  /*b310*/  @P0 VIADD R2, R2, 0x1 ;  /* 0x0000000102020836 */ /* 0x000fcc0000000000 */
[----:B------:R-:W-:Y:S01]  /*b320*/  @!P2 IMAD.MOV R2, RZ, RZ, -R2 ;  /* 0x000000ffff02a224 */ /* 0x000fe200078e0a02 */
[----:B------:R-:W-:-:S05]  /*b330*/  @!P1 LOP3.LUT R2, RZ, R9, RZ, 0x33, !PT ;  /* 0x00000009ff029212 */ /* 0x000fca00078e33ff */
[----:B------:R-:W-:-:S04]  /*b340*/  IMAD.MOV R18, RZ, RZ, -R2 ;  /* 0x000000ffff127224 */ /* 0x000fc800078e0a02 */
[C---:B------:R-:W-:Y:S02]  /*b350*/  IMAD R18, R9.reuse, R18, R8 ;  /* 0x0000001209127224 */ /* 0x040fe400078e0208 */
[----:B------:R-:W-:-:S04]  /*b360*/  IMAD R9, R9, 0x1000000, R2 ;  /* 0x0100000009097824 */ /* 0x000fc800078e0202 */
[----:B------:R-:W-:Y:S01]  /*b370*/  IMAD R18, R18, 0x10000, R9 ;  /* 0x0001000012127824 */ /* 0x000fe200078e0209 */
[----:B------:R-:W-:Y:S06]  /*b380*/  BRA `(.L_x_439) ;  /* 0x0000000000147947 */ /* 0x000fec0003800000 */
.L_x_436:
[----:B------:R-:W-:Y:S01]  /*b390*/  ULDC UR4, c[0x0][0xc3c] ;  /* 0x00030f0000047ab9 */ /* 0x000fe20000000800 */
[----:B------:R-:W-:Y:S02]  /*b3a0*/  IMAD.MOV.U32 R17, RZ, RZ, RZ ;  /* 0x000000ffff117224 */ /* 0x000fe400078e00ff */
[----:B------:R-:W-:Y:S02]  /*b3b0*/  IMAD.U32 R16, RZ, RZ, UR6 ;  /* 0x00000006ff107e24 */ /* 0x000fe4000f8e00ff */
[----:B------:R-:W-:Y:S02]  /*b3c0*/  IMAD.MOV.U32 R18, RZ, RZ, RZ ;  /* 0x000000ffff127224 */ /* 0x000fe400078e00ff */
[----:B------:R-:W-:-:S07]  /*b3d0*/  IMAD.U32 R19, RZ, RZ, UR4 ;  /* 0x00000004ff137e24 */ /* 0x000fce000f8e00ff */
.L_x_439:
[----:B------:R-:W-:-:S13]  /*b3e0*/  ISETP.NE.AND P0, PT, R7, RZ, PT ;  /* 0x000000ff0700720c */ /* 0x000fda0003f05270 */
[----:B------:R-:W0:Y:S01]  /*b3f0*/  @!P0 S2R R3, SR_CgaCtaId ;  /* 0x0000000000038919 */ /* 0x000e220000008800 */
[----:B------:R-:W-:-:S04]  /*b400*/  @!P0 MOV R2, 0x400 ;  /* 0x0000040000028802 */ /* 0x000fc80000000f00 */
[----:B0-----:R-:W-:-:S05]  /*b410*/  @!P0 LEA R2, R3, R2, 0x18 ;  /* 0x0000000203028211 */ /* 0x001fca00078ec0ff */
[----:B------:R1:W-:Y:S01]  /*b420*/  @!P0 STS.128 [R2+0x228d0], R16 ;  /* 0x0228d01002008388 */ /* 0x0003e20000000c00 */
[----:B------:R-:W-:Y:S06]  /*b430*/  BAR.ARV 0x5, 0x180 ;  /* 0x0146000000007b1d */ /* 0x000fec0000002000 */
.L_x_434:
[----:B------:R2:W-:Y:S01]  /*b440*/  STL [R1+0x24], RZ ;  /* 0x000024ff01007387 */ /* 0x0005e20000100800 */
[----:B------:R-:W-:Y:S01]  /*b450*/  ULDC UR4, c[0x0][0xc3c] ;  /* 0x00030f0000047ab9 */ /* 0x000fe20000000800 */
[----:B------:R-:W-:Y:S01]  /*b460*/  IMAD.MOV.U32 R26, RZ, RZ, 0x1 ;  /* 0x00000001ff1a7424 */ /* 0x000fe200078e00ff */
[----:B0-----:R-:W-:Y:S01]  /*b470*/  ISETP.GE.AND P0, PT, R19, UR4, PT ;  /* 0x0000000413007c0c */ /* 0x001fe2000bf06270 */
[----:B------:R-:W-:-:S12]  /*b480*/  IMAD.MOV.U32 R24, RZ, RZ, RZ ;  /* 0x000000ffff187224 */ /* 0x000fd800078e00ff */
[----:B--2---:R-:W-:Y:S05]  /*b490*/  @P0 BRA `(.L_x_440) ;  /* 0x0000004800500947 */ /* 0x004fea0003800000 */
[----:B------:R-:W0:Y:S01]  /*b4a0*/  S2UR UR5, SR_CgaCtaId ;  /* 0x00000000000579c3 */ /* 0x000e220000008800 */
[----:B------:R2:W-:Y:S01]  /*b4b0*/  STL [R1+0x24], RZ ;  /* 0x000024ff01007387 */ /* 0x0005e20000100800 */
[C---:B-1----:R-:W-:Y:S01]  /*b4c0*/  IMAD.SHL.U32 R2, R0.reuse, 0x8, RZ ;  /* 0x0000000800027824 */ /* 0x042fe200078e00ff */
[----:B------:R-:W-:Y:S01]  /*b4d0*/  UMOV UR4, 0x400 ;  /* 0x0000040000047882 */ /* 0x000fe20000000000 */
[----:B------:R-:W-:Y:S01]  /*b4e0*/  LOP3.LUT R4, R0, 0x7f, RZ, 0xc0, !PT ;  /* 0x0000007f00047812 */ /* 0x000fe200078ec0ff */
[----:B------:R-:W-:Y:S01]  /*b4f0*/  BSSY B8, `(.L_x_440) ;  /* 0x000048e000087945 */ /* 0x000fe20003800000 */
[----:B------:R-:W-:Y:S01]  /*b500*/  IMAD.MOV.U32 R26, RZ, RZ, 0x1 ;  /* 0x00000001ff1a7424 */ /* 0x000fe200078e00ff */
[----:B------:R-:W-:Y:S01]  /*b510*/  LOP3.LUT R3, R2, 0x1f8, RZ, 0xc0, !PT ;  /* 0x000001f802037812 */ /* 0x000fe200078ec0ff */
[----:B------:R-:W-:Y:S01]  /*b520*/  IMAD.MOV.U32 R24, RZ, RZ, RZ ;  /* 0x000000ffff187224 */ /* 0x000fe200078e00ff */
[----:B------:R-:W-:Y:S01]  /*b530*/  SHF.R.U32.HI R5, RZ, 0x3, R4 ;  /* 0x00000003ff057819 */ /* 0x000fe20000011604 */
[----:B------:R-:W-:Y:S01]  /*b540*/  ULOP3.LUT UR36, UR38, 0x2, URZ, 0xfc, !UPT ;  /* 0x0000000226247892 */ /* 0x000fe2000f8efc3f */
[----:B------:R-:W-:Y:S01]  /*b550*/  LOP3.LUT R3, R3, 0x38, R0, 0x78, !PT ;  /* 0x0000003803037812 */ /* 0x000fe200078e7800 */
[----:B------:R-:W-:Y:S01]  /*b560*/  IMAD.SHL.U32 R0, R0, 0x10, RZ ;  /* 0x0000001000007824 */ /* 0x000fe200078e00ff */
[----:B------:R-:W-:Y:S01]  /*b570*/  LOP3.LUT R4, R2, 0x38, RZ, 0xc0, !PT ;  /* 0x0000003802047812 */ /* 0x000fe200078ec0ff */
[----:B------:R-:W-:Y:S01]  /*b580*/  ULDC UR37, c[0x0][0xc] ;  /* 0x0000030000257ab9 */ /* 0x000fe20000000800 */
[----:B------:R-:W-:-:S02]  /*b590*/  LOP3.LUT R28, R3, 0x200, R2, 0xf8, !PT ;  /* 0x00000200031c7812 */ /* 0x000fc400078ef802 */
[----:B------:R-:W-:Y:S02]  /*b5a0*/  LOP3.LUT R0, R5, 0x70, R0, 0xf8, !PT ;  /* 0x0000007005007812 */ /* 0x000fe400078ef800 */
[C---:B------:R-:W-:Y:S02]  /*b5b0*/  LOP3.LUT R3, R4.reuse, 0x40, RZ, 0xfc, !PT ;  /* 0x0000004004037812 */ /* 0x040fe400078efcff */
[C---:B------:R-:W-:Y:S02]  /*b5c0*/  LOP3.LUT R2, R4.reuse, 0x80, RZ, 0xfc, !PT ;  /* 0x0000008004027812 */ /* 0x040fe400078efcff */
[----:B------:R-:W-:Y:S01]  /*b5d0*/  LOP3.LUT R0, R4, 0xc0, RZ, 0xfc, !PT ;  /* 0x000000c004007812 */ /* 0x000fe200078efcff */
[----:B0-----:R-:W-:-:S06]  /*b5e0*/  ULEA UR4, UR5, UR4, 0x18 ;  /* 0x0000000405047291 */ /* 0x001fcc000f8ec03f */
[----:B------:R-:W-:-:S04]  /*b5f0*/  IMAD.U32 R22, RZ, RZ, UR4 ;  /* 0x00000004ff167e24 */ /* 0x000fc8000f8e00ff */
[----:B--2---:R-:W-:-:S07]  /*b600*/  IMAD R36, R28, 0x2, R22 ;  /* 0x000000021c247824 */ /* 0x004fce00078e0216 */
.L_x_501:
[----:B0-----:R-:W0:Y:S02]  /*b610*/  LDC.64 R2, c[0x0][0xc88] ;  /* 0x00032200ff027b82 */ /* 0x001e240000000a00 */
[----:B0-----:R-:W-:-:S05]  /*b620*/  IMAD.WIDE R2, R19, 0x4, R2 ;  /* 0x0000000413027825 */ /* 0x001fca00078e0202 */
[----:B------:R-:W2:Y:S01]  /*b630*/  LDG.E R25, desc[UR50][R2.64] ;  /* 0x0000003202197981 */ /* 0x000ea2000c1e1900 */
[----:B------:R-:W-:Y:S05]  /*b640*/  YIELD ;  /* 0x0000000000007946 */ /* 0x000fea0003800000 */
[----:B------:R-:W-:Y:S01]  /*b650*/  ULDC.64 UR4, c[0x0][0xa28] ;  /* 0x00028a0000047ab9 */ /* 0x000fe20000000a00 */
[----:B------:R-:W-:Y:S01]  /*b660*/  IMAD.MOV.U32 R30, RZ, RZ, RZ ;  /* 0x000000ffff1e7224 */ /* 0x000fe200078e00ff */
[----:B------:R-:W-:Y:S01]  /*b670*/  ISETP.NE.U32.AND P0, PT, RZ, UR4, PT ;  /* 0x00000004ff007c0c */ /* 0x000fe2000bf05070 */
[----:B------:R-:W-:-:S03]  /*b680*/  ULDC.64 UR6, c[0x0][0xa18] ;  /* 0x0002860000067ab9 */ /* 0x000fc60000000a00 */
[----:B------:R-:W-:Y:S01]  /*b690*/  ISETP.NE.AND.EX P0, PT, RZ, UR5, PT, P0 ;  /* 0x00000005ff007c0c */ /* 0x000fe2000bf05300 */
[----:B------:R-:W-:Y:S01]  /*b6a0*/  IMAD.MOV.U32 R37, RZ, RZ, RZ ;  /* 0x000000ffff257224 */ /* 0x000fe200078e00ff */
[----:B--2---:R-:W-:-:S11]  /*b6b0*/  SHF.R.S32.HI R0, RZ, 0x1f, R25 ;  /* 0x0000001fff007819 */ /* 0x004fd60000011419 */
[C---:B------:R-:W-:Y:S01]  /*b6c0*/  @P0 LEA R2, P1, R25.reuse, UR4, 0x2 ;  /* 0x0000000419020c11 */ /* 0x040fe2000f8210ff */
[C---:B------:R-:W-:Y:S01]  /*b6d0*/  IMAD.SHL.U32 R31, R25.reuse, 0x4, RZ ;  /* 0x00000004191f7824 */ /* 0x040fe200078e00ff */
[C-C-:B------:R-:W-:Y:S01]  /*b6e0*/  SHF.L.U64.HI R33, R25.reuse, 0x2, R0.reuse ;  /* 0x0000000219217819 */ /* 0x140fe20000010200 */
[----:B------:R0:W-:Y:S01]  /*b6f0*/  STL [R1], R0 ;  /* 0x0000000001007387 */ /* 0x0001e20000100800 */
[----:B------:R-:W-:Y:S01]  /*b700*/  @P0 LEA.HI.X R3, R25, UR5, R0, 0x2, P1 ;  /* 0x0000000519030c11 */ /* 0x000fe200088f1400 */
[----:B------:R-:W-:-:S04]  /*b710*/  ULDC.64 UR4, c[0x0][0xa00] ;  /* 0x0002800000047ab9 */ /* 0x000fc80000000a00 */
[----:B-1----:R1:W5:Y:S01]  /*b720*/  @P0 LDG.E R30, desc[UR50][R2.64] ;  /* 0x00000032021e0981 */ /* 0x002362000c1e1900 */
[----:B------:R-:W-:Y:S02]  /*b730*/  ISETP.NE.U32.AND P0, PT, RZ, UR4, PT ;  /* 0x00000004ff007c0c */ /* 0x000fe4000bf05070 */
[----:B------:R-:W-:Y:S02]  /*b740*/  LOP3.LUT R23, R23, 0xfffffeff, RZ, 0xc0, !PT ;  /* 0xfffffeff17177812 */ /* 0x000fe400078ec0ff */
[----:B------:R-:W-:Y:S02]  /*b750*/  ISETP.NE.AND.EX P2, PT, RZ, UR5, PT, P0 ;  /* 0x00000005ff007c0c */ /* 0x000fe4000bf45300 */
[----:B------:R-:W-:Y:S02]  /*b760*/  ISETP.NE.U32.AND P0, PT, RZ, UR6, PT ;  /* 0x00000006ff007c0c */ /* 0x000fe4000bf05070 */
[----:B-1----:R-:W-:Y:S02]  /*b770*/  IADD3 R2, P1, R31, UR4, RZ ;  /* 0x000000041f027c10 */ /* 0x002fe4000ff3e0ff */
[----:B------:R-:W-:-:S02]  /*b780*/  ISETP.NE.AND.EX P0, PT, RZ, UR7, PT, P0 ;  /* 0x00000007ff007c0c */ /* 0x000fc4000bf05300 */
[----:B------:R-:W-:Y:S01]  /*b790*/  IADD3.X R3, R33, UR5, RZ, P1, !PT ;  /* 0x0000000521037c10 */ /* 0x000fe20008ffe4ff */
[----:B------:R-:W-:-:S04]  /*b7a0*/  ULDC.64 UR4, c[0x0][0x418] ;  /* 0x0001060000047ab9 */ /* 0x000fc80000000a00 */
[----:B------:R-:W-:Y:S01]  /*b7b0*/  @P2 LOP3.LUT R23, R23, 0x100, RZ, 0xfc, !PT ;  /* 0x0000010017172812 */ /* 0x000fe200078efcff */
[----:B------:R1:W5:Y:S05]  /*b7c0*/  @P2 LDG.E R37, desc[UR50][R2.64] ;  /* 0x0000003202252981 */ /* 0x00036a000c1e1900 */
[----:B------:R-:W-:-:S04]  /*b7d0*/  @P0 IADD3 R4, P1, R31, UR6, RZ ;  /* 0x000000061f040c10 */ /* 0x000fc8000ff3e0ff */
[----:B------:R-:W-:-:S05]  /*b7e0*/  @P0 IADD3.X R5, R33, UR7, RZ, P1, !PT ;  /* 0x0000000721050c10 */ /* 0x000fca0008ffe4ff */
[----:B0-----:R-:W2:Y:S01]  /*b7f0*/  @P0 LDG.E R0, desc[UR50][R4.64] ;  /* 0x0000003204000981 */ /* 0x001ea2000c1e1900 */
[----:B------:R-:W-:-:S03]  /*b800*/  UISETP.NE.U32.AND UP0, UPT, UR4, URZ, UPT ;  /* 0x0000003f0400728c */ /* 0x000fc6000bf05070 */
[----:B------:R-:W-:Y:S01]  /*b810*/  ULDC UR4, c[0x0][0x424] ;  /* 0x0001090000047ab9 */ /* 0x000fe20000000800 */
[----:B------:R-:W-:-:S03]  /*b820*/  UISETP.NE.AND.EX UP0, UPT, UR5, URZ, UPT, UP0 ;  /* 0x0000003f0500728c */ /* 0x000fc6000bf05300 */
[----:B------:R-:W-:Y:S01]  /*b830*/  ULDC UR5, c[0x0][0x2f0] ;  /* 0x0000bc0000057ab9 */ /* 0x000fe20000000800 */
[----:B------:R-:W-:-:S04]  /*b840*/  USEL UR4, UR4, 0x1, UP0 ;  /* 0x0000000104047887 */ /* 0x000fc80008000000 */
[----:B------:R-:W-:-:S06]  /*b850*/  UIMAD UR4, UR4, UR5, URZ ;  /* 0x00000005040472a4 */ /* 0x000fcc000f8e023f */
[----:B------:R-:W-:Y:S01]  /*b860*/  IMAD.U32 R7, RZ, RZ, UR4 ;  /* 0x00000004ff077e24 */ /* 0x000fe2000f8e00ff */
[----:B--2---:R1:W-:Y:S01]  /*b870*/  @P0 STL [R1+0x10], R0 ;  /* 0x0000100001000387 */ /* 0x0043e20000100800 */
[----:B---34-:R-:W-:Y:S05]  /*b880*/  @P0 BRA `(.L_x_441) ;  /* 0x0000000000200947 */ /* 0x018fea0003800000 */
[----:B------:R-:W-:Y:S02]  /*b890*/  ULDC UR4, c[0x0][0x288] ;  /* 0x0000a20000047ab9 */ /* 0x000fe40000000800 */
[----:B-1----:R-:W-:-:S05]  /*b8a0*/  IMAD.U32 R0, RZ, RZ, UR4 ;  /* 0x00000004ff007e24 */ /* 0x002fca000f8e00ff */
[----:B------:R0:W-:Y:S01]  /*b8b0*/  STL [R1+0x10], R0 ;  /* 0x0000100001007387 */ /* 0x0001e20000100800 */
[----:B------:R-:W-:Y:S05]  /*b8c0*/  @!P2 BRA `(.L_x_441) ;  /* 0x000000000010a947 */ /* 0x000fea0003800000 */
[----:B------:R-:W2:Y:S04]  /*b8d0*/  LDG.E R5, desc[UR50][R2.64] ;  /* 0x0000003202057981 */ /* 0x000ea8000c1e1900 */
[----:B0-----:R-:W2:Y:S02]  /*b8e0*/  LDG.E R0, desc[UR50][R2.64+0x4] ;  /* 0x0000043202007981 */ /* 0x001ea4000c1e1900 */
[----:B--2---:R-:W-:-:S05]  /*b8f0*/  IMAD.IADD R0, R0, 0x1, -R5 ;  /* 0x0000000100007824 */ /* 0x004fca00078e0a05 */
[----:B------:R2:W-:Y:S02]  /*b900*/  STL [R1+0x10], R0 ;  /* 0x0000100001007387 */ /* 0x0005e40000100800 */
.L_x_441:
[----:B------:R-:W-:Y:S01]  /*b910*/  ULDC.64 UR4, c[0x0][0xa20] ;  /* 0x0002880000047ab9 */ /* 0x000fe20000000a00 */
[----:B------:R-:W-:Y:S01]  /*b920*/  IMAD.MOV.U32 R27, RZ, RZ, R25 ;  /* 0x000000ffff1b7224 */ /* 0x000fe200078e0019 */
[----:B------:R-:W-:-:S04]  /*b930*/  ISETP.NE.U32.AND P0, PT, RZ, UR4, PT ;  /* 0x00000004ff007c0c */ /* 0x000fc8000bf05070 */
[----:B------:R-:W-:-:S13]  /*b940*/  ISETP.NE.AND.EX P0, PT, RZ, UR5, PT, P0 ;  /* 0x00000005ff007c0c */ /* 0x000fda000bf05300 */
[----:B------:R-:W-:Y:S05]  /*b950*/  @!P0 BRA `(.L_x_442) ;  /* 0x0000000000108947 */ /* 0x000fea0003800000 */
[----:B-1----:R-:W-:-:S04]  /*b960*/  IADD3 R2, P0, R31, UR4, RZ ;  /* 0x000000041f027c10 */ /* 0x002fc8000ff1e0ff */
[----:B------:R-:W-:-:S05]  /*b970*/  IADD3.X R3, R33, UR5, RZ, P0, !PT ;  /* 0x0000000521037c10 */ /* 0x000fca00087fe4ff */
[----:B------:R1:W5:Y:S01]  /*b980*/  LDG.E R7, desc[UR50][R2.64] ;  /* 0x0000003202077981 */ /* 0x000362000c1e1900 */
[----:B------:R-:W-:Y:S05]  /*b990*/  BRA `(.L_x_443) ;  /* 0x0000000000247947 */ /* 0x000fea0003800000 */
.L_x_442:
[----:B------:R-:W-:Y:S02]  /*b9a0*/  ULDC.64 UR4, c[0x0][0xa08] ;  /* 0x0002820000047ab9 */ /* 0x000fe40000000a00 */
[----:B------:R-:W-:-:S04]  /*b9b0*/  ISETP.NE.U32.AND P0, PT, RZ, UR4, PT ;  /* 0x00000004ff007c0c */ /* 0x000fc8000bf05070 */
[----:B------:R-:W-:-:S13]  /*b9c0*/  ISETP.NE.AND.EX P0, PT, RZ, UR5, PT, P0 ;  /* 0x00000005ff007c0c */ /* 0x000fda000bf05300 */
[----:B------:R-:W-:Y:S05]  /*b9d0*/  @!P0 BRA `(.L_x_443) ;  /* 0x0000000000148947 */ /* 0x000fea0003800000 */
[----:B-1----:R-:W1:Y:S02]  /*b9e0*/  LDC.64 R2, c[0x0][0xa08] ;  /* 0x00028200ff027b82 */ /* 0x002e640000000a00 */
[----:B-1----:R-:W-:-:S05]  /*b9f0*/  IMAD.WIDE R2, R27, 0x4, R2 ;  /* 0x000000041b027825 */ /* 0x002fca00078e0202 */
[----:B------:R-:W3:Y:S04]  /*ba00*/  LDG.E R7, desc[UR50][R2.64] ;  /* 0x0000003202077981 */ /* 0x000ee8000c1e1900 */
[----:B0-2---:R-:W3:Y:S02]  /*ba10*/  LDG.E R0, desc[UR50][R2.64+0x4] ;  /* 0x0000043202007981 */ /* 0x005ee4000c1e1900 */
[----:B---3--:R-:W-:-:S07]  /*ba20*/  IMAD.IADD R7, R0, 0x1, -R7 ;  /* 0x0000000100077824 */ /* 0x008fce00078e0a07 */
.L_x_443:
[----:B-----5:R-:W-:Y:S01]  /*ba30*/  IMAD.IADD R32, R7, 0x1, -R30 ;  /* 0x0000000107207824 */ /* 0x020fe200078e0a1e */
[----:B012---:R-:W-:Y:S01]  /*ba40*/  LOP3.LUT R0, R18, 0xff000000, RZ, 0xc0, !PT ;  /* 0xff00000012007812 */ /* 0x007fe200078ec0ff */
[----:B------:R-:W-:Y:S02]  /*ba50*/  BSSY B0, `(.L_x_444) ;  /* 0x0000028000007945 */ /* 0x000fe40003800000 */
[C---:B------:R-:W-:Y:S01]  /*ba60*/  VIADD R2, R32.reuse, 0x5f ;  /* 0x0000005f20027836 */ /* 0x040fe20000000000 */
[----:B------:R-:W-:Y:S02]  /*ba70*/  ISETP.GE.AND P0, PT, R32, 0x1, PT ;  /* 0x000000012000780c */ /* 0x000fe40003f06270 */
[----:B------:R-:W-:Y:S01]  /*ba80*/  SHF.R.U32.HI R3, RZ, 0x8, R0 ;  /* 0x00000008ff037819 */ /* 0x000fe20000011600 */
[----:B------:R-:W-:Y:S01]  /*ba90*/  IMAD.HI R2, R2, 0x2aaaaaab, RZ ;  /* 0x2aaaaaab02027827 */ /* 0x000fe200078e02ff */
[----:B------:R-:W-:-:S04]  /*baa0*/  LOP3.LUT R0, R18, 0xff0000, RZ, 0xc0, !PT ;  /* 0x00ff000012007812 */ /* 0x000fc800078ec0ff */
[----:B------:R-:W-:Y:S02]  /*bab0*/  LEA.HI R5, R0, R3, RZ, 0x10 ;  /* 0x0000000300057211 */ /* 0x000fe400078f80ff */
[----:B------:R-:W-:Y:S02]  /*bac0*/  SHF.R.U32.HI R3, RZ, 0x1f, R2 ;  /* 0x0000001fff037819 */ /* 0x000fe40000011602 */
[----:B------:R-:W-:Y:S02]  /*bad0*/  LOP3.LUT R29, R5, 0xff, RZ, 0xc0, !PT ;  /* 0x000000ff051d7812 */ /* 0x000fe400078ec0ff */
[----:B------:R-:W-:Y:S01]  /*bae0*/  LEA.HI.SX32 R0, R2, R3, 0x1c ;  /* 0x0000000302007211 */ /* 0x000fe200078fe2ff */
[----:B------:R-:W-:Y:S01]  /*baf0*/  IMAD.MOV.U32 R2, RZ, RZ, RZ ;  /* 0x000000ffff027224 */ /* 0x000fe200078e00ff */
[----:B------:R-:W-:Y:S06]  /*bb00*/  @!P0 BRA `(.L_x_445) ;  /* 0x0000000000708947 */ /* 0x000fec0003800000 */
[----:B------:R-:W-:-:S04]  /*bb10*/  SHF.R.U32.HI R5, RZ, 0x10, R5 ;  /* 0x00000010ff057819 */ /* 0x000fc80000011605 */
[----:B------:R-:W-:-:S13]  /*bb20*/  ISETP.NE.AND P0, PT, R5, RZ, PT ;  /* 0x000000ff0500720c */ /* 0x000fda0003f05270 */
[----:B------:R-:W0:Y:S02]  /*bb30*/  @!P0 LDC R5, c[0x0][0x9f0] ;  /* 0x00027c00ff058b82 */ /* 0x000e240000000800 */
[-C--:B0-----:R-:W-:Y:S02]  /*bb40*/  IABS R4, R5.reuse ;  /* 0x0000000500047213 */ /* 0x081fe40000000000 */
[----:B------:R-:W-:Y:S02]  /*bb50*/  IADD3 R6, R5, -0x1, R0 ;  /* 0xffffffff05067810 */ /* 0x000fe40007ffe000 */
[----:B------:R-:W0:Y:S02]  /*bb60*/  I2F.RP R7, R4 ;  /* 0x0000000400077306 */ /* 0x000e240000209400 */
[----:B------:R-:W-:-:S04]  /*bb70*/  LOP3.LUT R2, R6, R5, RZ, 0x3c, !PT ;  /* 0x0000000506027212 */ /* 0x000fc800078e3cff */
[----:B------:R-:W-:Y:S01]  /*bb80*/  ISETP.GE.AND P2, PT, R2, RZ, PT ;  /* 0x000000ff0200720c */ /* 0x000fe20003f46270 */
[----:B------:R-:W-:Y:S01]  /*bb90*/  IMAD.MOV.U32 R2, RZ, RZ, RZ ;  /* 0x000000ffff027224 */ /* 0x000fe200078e00ff */
[----:B0-----:R-:W0:Y:S02]  /*bba0*/  MUFU.RCP R7, R7 ;  /* 0x0000000700077308 */ /* 0x001e240000001000 */
[----:B0-----:R-:W-:-:S06]  /*bbb0*/  VIADD R3, R7, 0xffffffe ;  /* 0x0ffffffe07037836 */ /* 0x001fcc0000000000 */
[----:B------:R-:W0:Y:S02]  /*bbc0*/  F2I.FTZ.U32.TRUNC.NTZ R3, R3 ;  /* 0x0000000300037305 */ /* 0x000e24000021f000 */
[----:B0-----:R-:W-:-:S04]  /*bbd0*/  IMAD.MOV R9, RZ, RZ, -R3 ;  /* 0x000000ffff097224 */ /* 0x001fc800078e0a03 */
[----:B------:R-:W-:-:S04]  /*bbe0*/  IMAD R9, R9, R4, RZ ;  /* 0x0000000409097224 */ /* 0x000fc800078e02ff */
[----:B------:R-:W-:Y:S01]  /*bbf0*/  IMAD.HI.U32 R2, R3, R9, R2 ;  /* 0x0000000903027227 */ /* 0x000fe200078e0002 */
[----:B------:R-:W-:Y:S02]  /*bc00*/  IABS R3, R6 ;  /* 0x0000000600037213 */ /* 0x000fe40000000000 */
[----:B------:R-:W-:-:S03]  /*bc10*/  IABS R6, R5 ;  /* 0x0000000500067213 */ /* 0x000fc60000000000 */
[----:B------:R-:W-:-:S04]  /*bc20*/  IMAD.HI.U32 R2, R2, R3, RZ ;  /* 0x0000000302027227 */ /* 0x000fc800078e00ff */
[----:B------:R-:W-:-:S04]  /*bc30*/  IMAD.MOV R6, RZ, RZ, -R6 ;  /* 0x000000ffff067224 */ /* 0x000fc800078e0a06 */
[----:B------:R-:W-:-:S05]  /*bc40*/  IMAD R3, R2, R6, R3 ;  /* 0x0000000602037224 */ /* 0x000fca00078e0203 */
[----:B------:R-:W-:-:S13]  /*bc50*/  ISETP.GT.U32.AND P1, PT, R4, R3, PT ;  /* 0x000000030400720c */ /* 0x000fda0003f24070 */
[----:B------:R-:W-:Y:S02]  /*bc60*/  @!P1 IMAD.IADD R3, R3, 0x1, -R4 ;  /* 0x0000000103039824 */ /* 0x000fe400078e0a04 */
[----:B------:R-:W-:Y:S01]  /*bc70*/  @!P1 VIADD R2, R2, 0x1 ;  /* 0x0000000102029836 */ /* 0x000fe20000000000 */
[----:B------:R-:W-:Y:S02]  /*bc80*/  ISETP.NE.AND P1, PT, R5, RZ, PT ;  /* 0x000000ff0500720c */ /* 0x000fe40003f25270 */
[----:B------:R-:W-:-:S13]  /*bc90*/  ISETP.GE.U32.AND P0, PT, R3, R4, PT ;  /* 0x000000040300720c */ /* 0x000fda0003f06070 */
[----:B------:R-:W-:-:S04]  /*bca0*/  @P0 VIADD R2, R2, 0x1 ;  /* 0x0000000102020836 */ /* 0x000fc80000000000 */
[----:B------:R-:W-:Y:S01]  /*bcb0*/  @!P2 IMAD.MOV R2, RZ, RZ, -R2 ;  /* 0x000000ffff02a224 */ /* 0x000fe200078e0a02 */
[----:B------:R-:W-:-:S07]  /*bcc0*/  @!P1 LOP3.LUT R2, RZ, R5, RZ, 0x33, !PT ;  /* 0x00000005ff029212 */ /* 0x000fce00078e33ff */
.L_x_445:
[----:B------:R-:W-:Y:S05]  /*bcd0*/  BSYNC B0 ;  /* 0x0000000000007941 */ /* 0x000fea0003800000 */
.L_x_444:
[-C--:B------:R-:W-:Y:S01]  /*bce0*/  IMAD R29, R29, R2.reuse, RZ ;  /* 0x000000021d1d7224 */ /* 0x080fe200078e02ff */
[----:B------:R-:W-:Y:S04]  /*bcf0*/  BSSY B7, `(.L_x_446) ;  /* 0x000034b000077945 */ /* 0x000fe80003800000 */
[----:B------:R-:W-:-:S04]  /*bd00*/  VIADDMNMX R35, R29, R2, R0, PT ;  /* 0x000000021d237246 */ /* 0x000fc80003800100 */
[----:B------:R-:W-:Y:S01]  /*bd10*/  ISETP.GT.AND P0, PT, R35, R29, PT ;  /* 0x0000001d2300720c */ /* 0x000fe20003f04270 */
[----:B------:R0:W-:-:S12]  /*bd20*/  STL [R1+0x18], R35 ;  /* 0x0000182301007387 */ /* 0x0001d80000100800 */
[----:B0-----:R-:W-:Y:S05]  /*bd30*/  @P0 BRA `(.L_x_447) ;  /* 0x0000000000440947 */ /* 0x001fea0003800000 */
[----:B------:R-:W0:Y:S02]  /*bd40*/  S2R R3, SR_TID.X ;  /* 0x0000000000037919 */ /* 0x000e240000002100 */
[----:B0-----:R-:W-:-:S04]  /*bd50*/  LOP3.LUT R3, R3, 0x7f, RZ, 0xc0, !PT ;  /* 0x0000007f03037812 */ /* 0x001fc800078ec0ff */
[----:B------:R-:W-:-:S13]  /*bd60*/  ISETP.NE.AND P0, PT, R3, RZ, PT ;  /* 0x000000ff0300720c */ /* 0x000fda0003f05270 */
[----:B------:R-:W-:Y:S05]  /*bd70*/  @P0 BRA `(.L_x_448) ;  /* 0x0000003400080947 */ /* 0x000fea0003800000 */
[----:B------:R-:W0:Y:S01]  /*bd80*/  S2R R5, SR_LANEID ;  /* 0x0000000000057919 */ /* 0x000e220000000000 */
[----:B------:R-:W-:Y:S01]  /*bd90*/  VOTEU.ANY UR4, UPT, PT ;  /* 0x0000000000047886 */ /* 0x000fe200038e0100 */
[----:B------:R-:W1:Y:S01]  /*bda0*/  LDC.64 R2, c[0x0][0xc60] ;  /* 0x00031800ff027b82 */ /* 0x000e620000000a00 */
[----:B------:R-:W0:Y:S02]  /*bdb0*/  FLO.U32 R0, UR4 ;  /* 0x0000000400007d00 */ /* 0x000e2400080e0000 */
[----:B0-----:R-:W-:-:S06]  /*bdc0*/  ISETP.EQ.U32.AND P0, PT, R0, R5, PT ;  /* 0x000000050000720c */ /* 0x001fcc0003f02070 */
[----:B------:R-:W1:Y:S07]  /*bdd0*/  POPC R5, UR4 ;  /* 0x0000000400057d09 */ /* 0x000e6e0008000000 */
[----:B-1----:R-:W2:Y:S01]  /*bde0*/  @P0 ATOMG.E.ADD.STRONG.GPU PT, R3, desc[UR50][R2.64], R5 ;  /* 0x00000005020309a8 */ /* 0x002ea200081ee1f2 */
[----:B------:R-:W0:Y:S02]  /*bdf0*/  S2R R4, SR_LTMASK ;  /* 0x0000000000047919 */ /* 0x000e240000003900 */
[----:B0-----:R-:W-:-:S04]  /*be00*/  LOP3.LUT R4, R4, UR4, RZ, 0xc0, !PT ;  /* 0x0000000404047c12 */ /* 0x001fc8000f8ec0ff */
[----:B------:R-:W0:Y:S01]  /*be10*/  POPC R7, R4 ;  /* 0x0000000400077309 */ /* 0x000e220000000000 */
[----:B--2---:R-:W0:Y:S02]  /*be20*/  SHFL.IDX PT, R0, R3, R0, 0x1f ;  /* 0x00001f0003007589 */ /* 0x004e2400000e0000 */
[----:B0-----:R-:W-:Y:S01]  /*be30*/  IADD3 R16, R0, UR37, R7 ;  /* 0x0000002500107c10 */ /* 0x001fe2000fffe007 */
[----:B------:R-:W-:Y:S06]  /*be40*/  BRA `(.L_x_448) ;  /* 0x0000003000d47947 */ /* 0x000fec0003800000 */
.L_x_447:
[----:B------:R-:W-:Y:S01]  /*be50*/  VIADD R0, R22, 0x1c400 ;  /* 0x0001c40016007836 */ /* 0x000fe20000000000 */
[----:B------:R-:W-:Y:S04]  /*be60*/  BSSY B6, `(.L_x_449) ;  /* 0x0000013000067945 */ /* 0x000fe80003800000 */
[----:B------:R-:W-:-:S13]  /*be70*/  LOP3.LUT P0, RZ, R0, 0x3ff, RZ, 0xc0, !PT ;  /* 0x000003ff00ff7812 */ /* 0x000fda000780c0ff */
[----:B------:R-:W-:Y:S05]  /*be80*/  @!P0 BRA `(.L_x_450) ;  /* 0x0000000000408947 */ /* 0x000fea0003800000 */
[----:B------:R-:W-:Y:S01]  /*be90*/  MOV R2, 0x0 ;  /* 0x0000000000027802 */ /* 0x000fe20000000f00 */
[----:B------:R-:W-:Y:S01]  /*bea0*/  ULDC.64 UR6, c[0x4][0x98] ;  /* 0x0100260000067ab9 */ /* 0x000fe20000000a00 */
[----:B------:R-:W-:Y:S01]  /*beb0*/  ULDC.64 UR8, c[0x4][0xa0] ;  /* 0x0100280000087ab9 */ /* 0x000fe20000000a00 */
[----:B------:R-:W-:Y:S01]  /*bec0*/  ULDC.64 UR4, c[0x4][0x8] ;  /* 0x0100020000047ab9 */ /* 0x000fe20000000a00 */
[----:B------:R-:W-:Y:S02]  /*bed0*/  IMAD.U32 R4, RZ, RZ, UR6 ;  /* 0x00000006ff047e24 */ /* 0x000fe4000f8e00ff */
[----:B------:R-:W0:Y:S01]  /*bee0*/  LDC.64 R2, c[0x4][R2] ;  /* 0x0100000002027b82 */ /* 0x000e220000000a00 */
[----:B------:R-:W-:Y:S02]  /*bef0*/  IMAD.U32 R5, RZ, RZ, UR7 ;  /* 0x00000007ff057e24 */ /* 0x000fe4000f8e00ff */
[----:B------:R-:W-:Y:S02]  /*bf00*/  IMAD.U32 R6, RZ, RZ, UR8 ;  /* 0x00000008ff067e24 */ /* 0x000fe4000f8e00ff */
[----:B------:R-:W-:-:S02]  /*bf10*/  IMAD.U32 R7, RZ, RZ, UR9 ;  /* 0x00000009ff077e24 */ /* 0x000fc4000f8e00ff */
[----:B------:R-:W-:Y:S02]  /*bf20*/  IMAD.U32 R10, RZ, RZ, UR4 ;  /* 0x00000004ff0a7e24 */ /* 0x000fe4000f8e00ff */
[----:B------:R-:W-:Y:S02]  /*bf30*/  IMAD.U32 R11, RZ, RZ, UR5 ;  /* 0x00000005ff0b7e24 */ /* 0x000fe4000f8e00ff */
[----:B------:R-:W-:Y:S02]  /*bf40*/  IMAD.MOV.U32 R8, RZ, RZ, 0x70 ;  /* 0x00000070ff087424 */ /* 0x000fe400078e00ff */
[----:B------:R-:W-:Y:S02]  /*bf50*/  IMAD.MOV.U32 R12, RZ, RZ, 0x1 ;  /* 0x00000001ff0c7424 */ /* 0x000fe400078e00ff */
[----:B------:R-:W-:-:S07]  /*bf60*/  IMAD.MOV.U32 R13, RZ, RZ, RZ ;  /* 0x000000ffff0d7224 */ /* 0x000fce00078e00ff */
[----:B------:R-:W-:-:S07]  /*bf70*/  LEPC R20, `(.L_x_450) ;  /* 0x000000001014794e */ /* 0x000fce0000000000 */
[----:B0-----:R-:W-:Y:S05]  /*bf80*/  CALL.ABS.NOINC R2 ;  /* 0x0000000002007343 */ /* 0x001fea0003c00000 */
.L_x_450:
[----:B------:R-:W-:Y:S05]  /*bf90*/  BSYNC B6 ;  /* 0x0000000000067941 */ /* 0x000fea0003800000 */
.L_x_449:
        /* <DEDUP_REMOVED lines=8> */
[----:B------:R0:W1:Y:S01]  /*c020*/  LDC.64 R2, c[0x4][R34] ;  /* 0x0100000022027b82 */ /* 0x0000620000000a00 */
[----:B------:R-:W-:Y:S02]  /*c030*/  IMAD.U32 R4, RZ, RZ, UR6 ;  /* 0x00000006ff047e24 */ /* 0x000fe4000f8e00ff */
[----:B------:R-:W-:Y:S02]  /*c040*/  IMAD.U32 R5, RZ, RZ, UR7 ;  /* 0x00000007ff057e24 */ /* 0x000fe4000f8e00ff */
[----:B------:R-:W-:Y:S02]  /*c050*/  IMAD.U32 R6, RZ, RZ, UR8 ;  /* 0x00000008ff067e24 */ /* 0x000fe4000f8e00ff */
[----:B------:R-:W-:-:S02]  /*c060*/  IMAD.U32 R7, RZ, RZ, UR9 ;  /* 0x00000009ff077e24 */ /* 0x000fc4000f8e00ff */
[----:B------:R-:W-:Y:S02]  /*c070*/  IMAD.U32 R10, RZ, RZ, UR4 ;  /* 0x00000004ff0a7e24 */ /* 0x000fe4000f8e00ff */
[----:B------:R-:W-:Y:S02]  /*c080*/  IMAD.U32 R11, RZ, RZ, UR5 ;  /* 0x00000005ff0b7e24 */ /* 0x000fe4000f8e00ff */
[----:B------:R-:W-:Y:S02]  /*c090*/  IMAD.MOV.U32 R8, RZ, RZ, 0x70 ;  /* 0x00000070ff087424 */ /* 0x000fe400078e00ff */
[----:B------:R-:W-:Y:S02]  /*c0a0*/  IMAD.MOV.U32 R12, RZ, RZ, 0x1 ;  /* 0x00000001ff0c7424 */ /* 0x000fe400078e00ff */
[----:B0-----:R-:W-:-:S07]  /*c0b0*/  IMAD.MOV.U32 R13, RZ, RZ, RZ ;  /* 0x000000ffff0d7224 */ /* 0x001fce00078e00ff */
[----:B------:R-:W-:-:S07]  /*c0c0*/  LEPC R20, `(.L_x_453) ;  /* 0x000000001014794e */ /* 0x000fce0000000000 */
[----:B-1----:R-:W-:Y:S05]  /*c0d0*/  CALL.ABS.NOINC R2 ;  /* 0x0000000002007343 */ /* 0x002fea0003c00000 */
.L_x_453:
[----:B------:R0:W1:Y:S01]  /*c0e0*/  LDC.64 R2, c[0x4][R34] ;  /* 0x0100000022027b82 */ /* 0x0000620000000a00 */
[----:B------:R-:W-:Y:S01]  /*c0f0*/  ULDC.64 UR6, c[0x4][0x98] ;  /* 0x0100260000067ab9 */ /* 0x000fe20000000a00 */
[----:B------:R-:W-:Y:S01]  /*c100*/  ULDC.64 UR8, c[0x4][0xa0] ;  /* 0x0100280000087ab9 */ /* 0x000fe20000000a00 */
[----:B------:R-:W-:Y:S01]  /*c110*/  ULDC.64 UR4, c[0x4][0x18] ;  /* 0x0100060000047ab9 */ /* 0x000fe20000000a00 */
        /* <DEDUP_REMOVED lines=11> */
.L_x_452:
[----:B------:R-:W-:Y:S05]  /*c1d0*/  BSYNC B6 ;  /* 0x0000000000067941 */ /* 0x000fea0003800000 */
.L_x_451:
[----:B------:R-:W-:Y:S01]  /*c1e0*/  ULDC.64 UR4, c[0x0][0x9f8] ;  /* 0x00027e0000047ab9 */ /* 0x000fe20000000a00 */
[----:B------:R-:W0:Y:S01]  /*c1f0*/  S2R R20, SR_TID.X ;  /* 0x0000000000147919 */ /* 0x000e220000002100 */
[----:B------:R-:W-:Y:S01]  /*c200*/  ISETP.NE.U32.AND P0, PT, RZ, UR4, PT ;  /* 0x00000004ff007c0c */ /* 0x000fe2000bf05070 */
[----:B------:R-:W1:Y:S03]  /*c210*/  LDC R8, c[0x0][0x430] ;  /* 0x00010c00ff087b82 */ /* 0x000e660000000800 */
[----:B------:R-:W-:-:S13]  /*c220*/  ISETP.NE.AND.EX P0, PT, RZ, UR5, PT, P0 ;  /* 0x00000005ff007c0c */ /* 0x000fda000bf05300 */
[----:B------:R-:W-:Y:S01]  /*c230*/  @P0 IADD3 R2, P1, R31, UR4, RZ ;  /* 0x000000041f020c10 */ /* 0x000fe2000ff3e0ff */
[----:B------:R-:W-:Y:S01]  /*c240*/  VIADD R0, R35, 0xffffffff ;  /* 0xffffffff23007836 */ /* 0x000fe20000000000 */
[----:B------:R-:W-:Y:S02]  /*c250*/  ULDC UR4, c[0x0][0x320] ;  /* 0x0000c80000047ab9 */ /* 0x000fe40000000800 */
[----:B------:R-:W-:-:S05]  /*c260*/  @P0 IADD3.X R3, R33, UR5, RZ, P1, !PT ;  /* 0x0000000521030c10 */ /* 0x000fca0008ffe4ff */
[----:B------:R2:W3:Y:S01]  /*c270*/  @P0 LDG.E R27, desc[UR50][R2.64] ;  /* 0x00000032021b0981 */ /* 0x0004e2000c1e1900 */
[----:B0-----:R-:W-:-:S04]  /*c280*/  LOP3.LUT R20, R20, 0x7f, RZ, 0xc0, !PT ;  /* 0x0000007f14147812 */ /* 0x001fc800078ec0ff */
[----:B------:R-:W-:Y:S02]  /*c290*/  SHF.R.U32.HI R21, RZ, 0x3, R20 ;  /* 0x00000003ff157819 */ /* 0x000fe40000011614 */
[----:B------:R-:W0:Y:S01]  /*c2a0*/  S2R R20, SR_TID.X ;  /* 0x0000000000147919 */ /* 0x000e220000002100 */
[----:B-1----:R-:W-:-:S13]  /*c2b0*/  ISETP.NE.AND P2, PT, R8, 0x1, PT ;  /* 0x000000010800780c */ /* 0x002fda0003f45270 */
[----:B------:R-:W2:Y:S08]  /*c2c0*/  @P2 LDC R6, c[0x0][0x434] ;  /* 0x00010d00ff062b82 */ /* 0x000eb00000000800 */
[----:B------:R-:W1:Y:S01]  /*c2d0*/  @P2 LDC R7, c[0x0][0x438] ;  /* 0x00010e00ff072b82 */ /* 0x000e620000000800 */
[----:B0-----:R-:W-:-:S05]  /*c2e0*/  IMAD.SHL.U32 R20, R20, 0x10, RZ ;  /* 0x0000001014147824 */ /* 0x001fca00078e00ff */
[----:B------:R-:W-:-:S05]  /*c2f0*/  LOP3.LUT R20, R21, 0x70, R20, 0xf8, !PT ;  /* 0x0000007015147812 */ /* 0x000fca00078ef814 */
[----:B------:R-:W-:-:S05]  /*c300*/  IMAD R35, R0, 0x60, R20 ;  /* 0x0000006000237824 */ /* 0x000fca00078e0214 */
[----:B------:R-:W-:-:S04]  /*c310*/  ISETP.GE.AND P0, PT, R35, R32, PT ;  /* 0x000000202300720c */ /* 0x000fc80003f06270 */
[----:B------:R-:W-:Y:S01]  /*c320*/  ISETP.GT.U32.OR P0, PT, R20, 0x5f, P0 ;  /* 0x0000005f1400780c */ /* 0x000fe20000704470 */
[----:B------:R-:W0:Y:S01]  /*c330*/  S2R R21, SR_TID.X ;  /* 0x0000000000157919 */ /* 0x000e220000002100 */
[----:B------:R-:W-:-:S11]  /*c340*/  IMAD.IADD R35, R35, 0x1, R30 ;  /* 0x0000000123237824 */ /* 0x000fd600078e021e */
[----:B------:R-:W4:Y:S01]  /*c350*/  @!P0 LDC.64 R4, c[0x0][0x428] ;  /* 0x00010a00ff048b82 */ /* 0x000f220000000a00 */
[----:B--2---:R-:W-:-:S04]  /*c360*/  @P2 IMAD.HI.U32 R2, R35, R6, RZ ;  /* 0x0000000623022227 */ /* 0x004fc800078e00ff */
[----:B------:R-:W-:Y:S01]  /*c370*/  IMAD.MOV.U32 R6, RZ, RZ, R35 ;  /* 0x000000ffff067224 */ /* 0x000fe200078e0023 */
[----:B-1----:R-:W-:-:S04]  /*c380*/  @P2 SHF.R.U32.HI R6, RZ, R7, R2 ;  /* 0x00000007ff062219 */ /* 0x002fc80000011602 */
[--C-:B------:R-:W-:Y:S01]  /*c390*/  @!P0 SHF.R.S32.HI R3, RZ, 0x1f, R6.reuse ;  /* 0x0000001fff038819 */ /* 0x100fe20000011406 */
[----:B------:R-:W-:Y:S02]  /*c3a0*/  @!P0 IMAD.MOV.U32 R2, RZ, RZ, R6 ;  /* 0x000000ffff028224 */ /* 0x000fe400078e0006 */
[----:B0-----:R-:W-:-:S05]  /*c3b0*/  IMAD.SHL.U32 R21, R21, 0x8, RZ ;  /* 0x0000000815157824 */ /* 0x001fca00078e00ff */
[----:B------:R-:W-:-:S04]  /*c3c0*/  LOP3.LUT R21, R21, 0x38, RZ, 0xc0, !PT ;  /* 0x0000003815157812 */ /* 0x000fc800078ec0ff */
[----:B------:R-:W-:Y:S02]  /*c3d0*/  LOP3.LUT R10, R21, 0x40, RZ, 0xfc, !PT ;  /* 0x00000040150a7812 */ /* 0x000fe400078efcff */
[----:B------:R-:W-:Y:S02]  /*c3e0*/  LOP3.LUT R23, R23, 0xffffff7f, RZ, 0xc0, !PT ;  /* 0xffffff7f17177812 */ /* 0x000fe400078ec0ff */
[----:B------:R-:W-:Y:S02]  /*c3f0*/  ISETP.GE.AND P3, PT, R10, UR4, PT ;  /* 0x000000040a007c0c */ /* 0x000fe4000bf66270 */
[----:B------:R-:W-:Y:S02]  /*c400*/  @P2 LOP3.LUT R23, R23, 0x80, RZ, 0xfc, !PT ;  /* 0x0000008017172812 */ /* 0x000fe400078efcff */
[----:B------:R-:W-:Y:S02]  /*c410*/  LOP3.LUT R9, R21, 0x80, RZ, 0xfc, !PT ;  /* 0x0000008015097812 */ /* 0x000fe400078efcff */
[----:B------:R-:W-:Y:S01]  /*c420*/  LOP3.LUT R23, R23, 0xfffffff7, RZ, 0xc0, !PT ;  /* 0xfffffff717177812 */ /* 0x000fe200078ec0ff */
[----:B------:R-:W-:Y:S01]  /*c430*/  IMAD.MOV.U32 R34, RZ, RZ, RZ ;  /* 0x000000ffff227224 */ /* 0x000fe200078e00ff */
[----:B------:R-:W-:-:S05]  /*c440*/  ISETP.GE.AND P2, PT, R21, UR4, PT ;  /* 0x0000000415007c0c */ /* 0x000fca000bf46270 */
[----:B------:R-:W-:-:S04]  /*c450*/  @P3 LOP3.LUT R23, R23, 0x8, RZ, 0xfc, !PT ;  /* 0x0000000817173812 */ /* 0x000fc800078efcff */
[----:B------:R-:W-:-:S04]  /*c460*/  LOP3.LUT R23, R23, 0xffffffef, RZ, 0xc0, !PT ;  /* 0xffffffef17177812 */ /* 0x000fc800078ec0ff */
[----:B------:R-:W-:Y:S01]  /*c470*/  LOP3.LUT R23, R23, 0xfffffffb, RZ, 0xc0, !PT ;  /* 0xfffffffb17177812 */ /* 0x000fe200078ec0ff */
[----:B------:R-:W-:Y:S01]  /*c480*/  UMOV UR5, 0xffffffff ;  /* 0xffffffff00057882 */ /* 0x000fe20000000000 */
[----:B------:R-:W-:Y:S02]  /*c490*/  LOP3.LUT R18, R18, 0xffff, RZ, 0xc0, !PT ;  /* 0x0000ffff12127812 */ /* 0x000fe400078ec0ff */
[----:B---3--:R-:W-:Y:S01]  /*c4a0*/  SHF.R.S32.HI R31, RZ, 0x1f, R27 ;  /* 0x0000001fff1f7819 */ /* 0x008fe2000001141b */
[----:B----4-:R-:W-:-:S04]  /*c4b0*/  @!P0 IMAD.WIDE.U32 R2, R27, R4, R2 ;  /* 0x000000041b028225 */ /* 0x010fc800078e0002 */
[----:B------:R-:W-:-:S04]  /*c4c0*/  @!P0 IMAD R7, R31, R4, RZ ;  /* 0x000000041f078224 */ /* 0x000fc800078e02ff */
[----:B------:R-:W-:Y:S02]  /*c4d0*/  @!P0 IMAD R7, R27, R5, R7 ;  /* 0x000000051b078224 */ /* 0x000fe400078e0207 */
[----:B------:R-:W0:Y:S02]  /*c4e0*/  @!P0 LDC.64 R4, c[0x0][0x418] ;  /* 0x00010600ff048b82 */ /* 0x000e240000000a00 */
[----:B------:R-:W-:Y:S01]  /*c4f0*/  @!P0 IMAD.IADD R7, R3, 0x1, R7 ;  /* 0x0000000103078824 */ /* 0x000fe200078e0207 */
[----:B0-----:R-:W-:-:S04]  /*c500*/  @!P0 LEA R4, P1, R2, R4, 0x2 ;  /* 0x0000000402048211 */ /* 0x001fc800078210ff */
[----:B------:R-:W-:Y:S02]  /*c510*/  @!P0 LEA.HI.X R5, R2, R5, R7, 0x2, P1 ;  /* 0x0000000502058211 */ /* 0x000fe400008f1407 */
[----:B------:R-:W-:Y:S01]  /*c520*/  ISETP.GE.AND P1, PT, R9, UR4, PT ;  /* 0x0000000409007c0c */ /* 0x000fe2000bf26270 */
[----:B------:R-:W-:Y:S02]  /*c530*/  IMAD.MOV R2, RZ, RZ, -R6 ;  /* 0x000000ffff027224 */ /* 0x000fe400078e0a06 */
[----:B------:R0:W5:Y:S02]  /*c540*/  @!P0 LDG.E R34, desc[UR50][R4.64] ;  /* 0x0000003204228981 */ /* 0x000164000c1e1900 */
[----:B------:R-:W-:Y:S01]  /*c550*/  IMAD R35, R8, R2, R35 ;  /* 0x0000000208237224 */ /* 0x000fe200078e0223 */
[----:B------:R-:W-:-:S04]  /*c560*/  LOP3.LUT R8, R21, 0xc0, RZ, 0xfc, !PT ;  /* 0x000000c015087812 */ /* 0x000fc800078efcff */
[----:B------:R-:W-:-:S03]  /*c570*/  ISETP.GE.AND P0, PT, R8, UR4, PT ;  /* 0x0000000408007c0c */ /* 0x000fc6000bf06270 */
[----:B------:R-:W-:-:S04]  /*c580*/  @P1 LOP3.LUT R23, R23, 0x4, RZ, 0xfc, !PT ;  /* 0x0000000417171812 */ /* 0x000fc800078efcff */
[----:B------:R-:W-:-:S04]  /*c590*/  @P2 LOP3.LUT R23, R23, 0x10, RZ, 0xfc, !PT ;  /* 0x0000001017172812 */ /* 0x000fc800078efcff */
[----:B------:R-:W-:Y:S01]  /*c5a0*/  LOP3.LUT R23, R23, 0xfffffffd, RZ, 0xc0, !PT ;  /* 0xfffffffd17177812 */ /* 0x000fe200078ec0ff */
[----:B------:R-:W-:-:S03]  /*c5b0*/  IMAD.U32 R2, RZ, RZ, UR36 ;  /* 0x00000024ff027e24 */ /* 0x000fc6000f8e00ff */
[----:B------:R-:W-:Y:S01]  /*c5c0*/  @P0 LOP3.LUT R23, R23, 0x2, RZ, 0xfc, !PT ;  /* 0x0000000217170812 */ /* 0x000fe200078efcff */
[----:B0-----:R-:W-:Y:S06]  /*c5d0*/  BRA.DIV UR5, `(.L_x_454) ;  /* 0x0000003e055c7947 */ /* 0x001fec000b800000 */
.L_x_518:
[----:B------:R-:W-:Y:S02]  /*c5e0*/  ISETP.NE.AND P0, PT, R2, 0x3, PT ;  /* 0x000000030200780c */ /* 0x000fe40003f05270 */
[----:B------:R-:W-:Y:S02]  /*c5f0*/  ISETP.GT.U32.AND P1, PT, R20, 0x5f, PT ;  /* 0x0000005f1400780c */ /* 0x000fe40003f24070 */
[----:B------:R-:W-:Y:S02]  /*c600*/  LOP3.LUT R23, R23, 0xffffffbf, RZ, 0xc0, !PT ;  /* 0xffffffbf17177812 */ /* 0x000fe400078ec0ff */
[----:B------:R-:W-:-:S07]  /*c610*/  SEL R6, RZ, 0x1, P2 ;  /* 0x00000001ff067807 */ /* 0x000fce0001000000 */
[----:B------:R-:W-:-:S04]  /*c620*/  @P0 LOP3.LUT R23, R23, 0x40, RZ, 0xfc, !PT ;  /* 0x0000004017170812 */ /* 0x000fc800078efcff */
[----:B------:R-:W-:-:S04]  /*c630*/  LOP3.LUT R23, R23, 0xffffffdf, RZ, 0xc0, !PT ;  /* 0xffffffdf17177812 */ /* 0x000fc800078ec0ff */
[----:B------:R-:W-:Y:S01]  /*c640*/  @P1 LOP3.LUT R23, R23, 0x20, RZ, 0xfc, !PT ;  /* 0x0000002017171812 */ /* 0x000fe200078efcff */
[----:B------:R-:W-:Y:S06]  /*c650*/  @!P0 BRA `(.L_x_455) ;  /* 0x0000000000048947 */ /* 0x000fec0003800000 */
[----:B------:R-:W-:Y:S01]  /*c660*/  BPT.TRAP 0x1 ;  /* 0x000000040000795c */ /* 0x000fe20000300000 */
.L_x_455:
[----:B------:R-:W-:Y:S01]  /*c670*/  IMAD R32, R0, -0x60, R32 ;  /* 0xffffffa000207824 */ /* 0x000fe200078e0220 */
[----:B------:R-:W-:Y:S01]  /*c680*/  SHF.L.U32 R0, R26, 0x1f, RZ ;  /* 0x0000001f1a007819 */ /* 0x000fe200000006ff */
[----:B------:R-:W-:Y:S01]  /*c690*/  IMAD R33, R24, 0x8, R22 ;  /* 0x0000000818217824 */ /* 0x000fe200078e0216 */
[----:B------:R-:W-:Y:S03]  /*c6a0*/  BSSY B0, `(.L_x_456) ;  /* 0x0000003000007945 */ /* 0x000fe60003800000 */
[----:B------:R-:W0:Y:S02]  /*c6b0*/  SYNCS.PHASECHK.TRANS64.TRYWAIT P0, [R33+URZ+0x22840], R0 ;  /* 0x02284000210075a7 */ /* 0x000e24000800017f */
[----:B0-----:R-:W-:Y:S05]  /*c6c0*/  @!P0 BRA `(.L_x_457) ;  /* 0x0000003c00548947 */ /* 0x001fea0003800000 */
.L_x_519:
[----:B------:R-:W-:Y:S05]  /*c6d0*/  BSYNC B0 ;  /* 0x0000000000007941 */ /* 0x000fea0003800000 */
.L_x_456:
[----:B0-----:R-:W-:Y:S01]  /*c6e0*/  SHF.R.S32.HI R0, RZ, 0x1f, R35 ;  /* 0x0000001fff007819 */ /* 0x001fe20000011423 */
[----:B------:R-:W-:Y:S01]  /*c6f0*/  ULDC.64 UR4, c[0x0][0x300] ;  /* 0x0000c00000047ab9 */ /* 0x000fe20000000a00 */
[----:B------:R-:W0:Y:S01]  /*c700*/  S2R R8, SR_TID.X ;  /* 0x0000000000087919 */ /* 0x000e220000002100 */
[----:B------:R-:W-:Y:S01]  /*c710*/  IMAD.WIDE.U32 R2, R35, UR4, RZ ;  /* 0x0000000423027c25 */ /* 0x000fe2000f8e00ff */
[----:B-----5:R-:W-:Y:S01]  /*c720*/  SHF.R.S32.HI R4, RZ, 0x1f, R34 ;  /* 0x0000001fff047819 */ /* 0x020fe20000011422 */
[----:B------:R-:W-:Y:S01]  /*c730*/  ULDC.64 UR6, c[0x0][0x2e8] ;  /* 0x0000ba0000067ab9 */ /* 0x000fe20000000a00 */
[----:B------:R1:W-:Y:S01]  /*c740*/  STL [R1+0x1c], R0 ;  /* 0x00001c0001007387 */ /* 0x0003e20000100800 */
[----:B------:R-:W-:-:S03]  /*c750*/  LOP3.LUT R23, R23, 0xfffffffe, RZ, 0xc0, !PT ;  /* 0xfffffffe17177812 */ /* 0x000fc600078ec0ff */
[----:B------:R2:W-:Y:S01]  /*c760*/  STL [R1+0x20], R4 ;  /* 0x0000200401007387 */ /* 0x0005e20000100800 */
[----:B-1----:R-:W-:-:S04]  /*c770*/  IMAD R0, R0, UR4, RZ ;  /* 0x0000000400007c24 */ /* 0x002fc8000f8e02ff */
[----:B------:R-:W-:Y:S01]  /*c780*/  IMAD R0, R35, UR5, R0 ;  /* 0x0000000523007c24 */ /* 0x000fe2000f8e0200 */
[----:B------:R-:W-:-:S03]  /*c790*/  ULDC.64 UR4, c[0x0][0x310] ;  /* 0x0000c40000047ab9 */ /* 0x000fc60000000a00 */
[----:B------:R-:W-:Y:S02]  /*c7a0*/  IMAD.IADD R3, R3, 0x1, R0 ;  /* 0x0000000103037824 */ /* 0x000fe400078e0200 */
[----:B------:R-:W-:Y:S02]  /*c7b0*/  IMAD R0, R4, UR4, RZ ;  /* 0x0000000404007c24 */ /* 0x000fe4000f8e02ff */
[----:B--2---:R-:W1:Y:S01]  /*c7c0*/  S2R R4, SR_TID.X ;  /* 0x0000000000047919 */ /* 0x004e620000002100 */
[----:B------:R-:W-:-:S04]  /*c7d0*/  IMAD.WIDE.U32 R2, R34, UR4, R2 ;  /* 0x0000000422027c25 */ /* 0x000fc8000f8e0002 */
[----:B------:R-:W-:Y:S01]  /*c7e0*/  IMAD R0, R34, UR5, R0 ;  /* 0x0000000522007c24 */ /* 0x000fe2000f8e0200 */
[----:B------:R-:W-:Y:S01]  /*c7f0*/  ULDC.64 UR4, c[0x0][0x308] ;  /* 0x0000c20000047ab9 */ /* 0x000fe20000000a00 */
[----:B0-----:R-:W-:Y:S02]  /*c800*/  IMAD.SHL.U32 R8, R8, 0x8, RZ ;  /* 0x0000000808087824 */ /* 0x001fe400078e00ff */
[----:B------:R-:W-:-:S03]  /*c810*/  IMAD.IADD R3, R3, 0x1, R0 ;  /* 0x0000000103037824 */ /* 0x000fc600078e0200 */
[----:B------:R-:W-:Y:S01]  /*c820*/  LOP3.LUT R8, R8, 0x38, RZ, 0xc0, !PT ;  /* 0x0000003808087812 */ /* 0x000fe200078ec0ff */
[----:B------:R-:W-:Y:S01]  /*c830*/  IMAD.WIDE.U32 R2, R18, UR4, R2 ;  /* 0x0000000412027c25 */ /* 0x000fe2000f8e0002 */
[----:B------:R-:W-:Y:S02]  /*c840*/  ULDC UR4, c[0x0][0x2f4] ;  /* 0x0000bd0000047ab9 */ /* 0x000fe40000000800 */
[----:B------:R-:W-:Y:S02]  /*c850*/  ISETP.GE.AND P2, PT, R8, UR4, PT ;  /* 0x0000000408007c0c */ /* 0x000fe4000bf46270 */
[----:B------:R-:W-:-:S11]  /*c860*/  LEA R0, P0, R2, UR6, 0x1 ;  /* 0x0000000602007c11 */ /* 0x000fd6000f8008ff */
[----:B------:R-:W-:Y:S02]  /*c870*/  @P2 LOP3.LUT R23, R23, 0x1, RZ, 0xfc, !PT ;  /* 0x0000000117172812 */ /* 0x000fe400078efcff */
[----:B-1----:R-:W-:-:S04]  /*c880*/  LOP3.LUT R4, R4, 0x7f, RZ, 0xc0, !PT ;  /* 0x0000007f04047812 */ /* 0x002fc800078ec0ff */
[----:B------:R-:W-:Y:S01]  /*c890*/  SHF.R.U32.HI R5, RZ, 0x3, R4 ;  /* 0x00000003ff057819 */ /* 0x000fe20000011604 */
[----:B------:R-:W-:Y:S01]  /*c8a0*/  IMAD R4, R18, UR5, R3 ;  /* 0x0000000512047c24 */ /* 0x000fe2000f8e0203 */
[----:B------:R-:W-:-:S03]  /*c8b0*/  UMOV UR5, 0xffffffff ;  /* 0xffffffff00057882 */ /* 0x000fc60000000000 */
[----:B------:R-:W-:Y:S01]  /*c8c0*/  IMAD.IADD R32, R32, 0x1, -R5 ;  /* 0x0000000120207824 */ /* 0x000fe200078e0a05 */
[----:B------:R-:W-:Y:S01]  /*c8d0*/  LEA.HI.X R4, R2, UR7, R4, 0x1, P0 ;  /* 0x0000000702047c11 */ /* 0x000fe200080f0c04 */
[----:B------:R-:W-:-:S03]  /*c8e0*/  IMAD R5, R24, 0x1800, R28 ;  /* 0x0000180018057824 */ /* 0x000fc600078e021c */
[----:B------:R-:W-:Y:S01]  /*c8f0*/  ISETP.GE.AND P0, PT, R32, 0x1, PT ;  /* 0x000000012000780c */ /* 0x000fe20003f06270 */
[----:B------:R-:W-:-:S12]  /*c900*/  BRA.DIV UR5, `(.L_x_458) ;  /* 0x0000003a05d87947 */ /* 0x000fd8000b800000 */
[----:B------:R-:W0:Y:S01]  /*c910*/  SHFL.IDX PT, R3, R0, RZ, 0x181f ;  /* 0x00181fff00037589 */ /* 0x000e2200000e0000 */
[----:B------:R-:W-:-:S03]  /*c920*/  @P0 IMAD R7, R5, 0x2, R22 ;  /* 0x0000000205070824 */ /* 0x000fc600078e0216 */
[----:B------:R-:W1:Y:S01]  /*c930*/  SHFL.IDX PT, R2, R4, RZ, 0x181f ;  /* 0x00181fff04027589 */ /* 0x000e6200000e0000 */
[----:B0-----:R-:W-:-:S05]  /*c940*/  @P0 LEA R3, P1, R8, R3, 0x1 ;  /* 0x0000000308030211 */ /* 0x001fca00078208ff */
[----:B-1----:R-:W-:-:S05]  /*c950*/  @P0 IMAD.X R2, RZ, RZ, R2, P1 ;  /* 0x000000ffff020224 */ /* 0x002fca00008e0602 */
[----:B------:R-:W-:-:S04]  /*c960*/  @P0 LOP3.LUT R3, R3, R2, RZ, 0x3c, !PT ;  /* 0x0000000203030212 */ /* 0x000fc800078e3cff */
[----:B------:R-:W-:-:S04]  /*c970*/  @P0 LOP3.LUT R2, R3, R2, RZ, 0x3c, !PT ;  /* 0x0000000203020212 */ /* 0x000fc800078e3cff */
[----:B------:R-:W-:-:S05]  /*c980*/  @P0 LOP3.LUT R3, R3, R2, RZ, 0x3c, !PT ;  /* 0x0000000203030212 */ /* 0x000fca00078e3cff */
[----:B------:R-:W-:Y:S01]  /*c990*/  @!PT LDS RZ, [RZ] ;  /* 0x00000000fffff984 */ /* 0x000fe20000000800 */
[----:B------:R0:W-:Y:S01]  /*c9a0*/  @P0 LDGSTS.E.BYPASS.LTC128B.128 [R7+0x1c400], desc[UR50][R2.64], !P2 ;  /* 0x1c40000002070fae */ /* 0x0001e2000d101d72 */
[----:B------:R-:W-:-:S03]  /*c9b0*/  ISETP.GE.AND P0, PT, R32, 0x11, PT ;  /* 0x000000112000780c */ /* 0x000fc60003f06270 */
[----:B0-----:R-:W0:Y:S10]  /*c9c0*/  SHFL.IDX PT, R3, R0, 0x1, 0x181f ;  /* 0x00381f0000037f89 */ /* 0x001e3400000e0000 */
[----:B------:R-:W-:Y:S01]  /*c9d0*/  @P0 IMAD R7, R5, 0x2, R22 ;  /* 0x0000000205070824 */ /* 0x000fe200078e0216 */
[----:B------:R-:W1:Y:S01]  /*c9e0*/  SHFL.IDX PT, R2, R4, 0x1, 0x181f ;  /* 0x00381f0004027f89 */ /* 0x000e6200000e0000 */
[----:B0-----:R-:W-:-:S05]  /*c9f0*/  @P0 LEA R3, P1, R8, R3, 0x1 ;  /* 0x0000000308030211 */ /* 0x001fca00078208ff */
[----:B-1----:R-:W-:-:S05]  /*ca00*/  @P0 IMAD.X R2, RZ, RZ, R2, P1 ;  /* 0x000000ffff020224 */ /* 0x002fca00008e0602 */
[----:B------:R-:W-:-:S04]  /*ca10*/  @P0 LOP3.LUT R3, R3, R2, RZ, 0x3c, !PT ;  /* 0x0000000203030212 */ /* 0x000fc800078e3cff */
[----:B------:R-:W-:-:S04]  /*ca20*/  @P0 LOP3.LUT R2, R3, R2, RZ, 0x3c, !PT ;  /* 0x0000000203020212 */ /* 0x000fc800078e3cff */
[----:B------:R-:W-:-:S05]  /*ca30*/  @P0 LOP3.LUT R3, R3, R2, RZ, 0x3c, !PT ;  /* 0x0000000203030212 */ /* 0x000fca00078e3cff */
        /* <DEDUP_REMOVED lines=24> */
[----:B------:R-:W1:Y:S04]  /*cbc0*/  SHFL.IDX PT, R2, R4, 0x4, 0x181f ;  /* 0x00981f0004027f89 */ /* 0x000e6800000e0000 */
[----:B------:R-:W2:Y:S04]  /*cbd0*/  SHFL.IDX PT, R4, R4, 0x5, 0x181f ;  /* 0x00b81f0004047f89 */ /* 0x000ea800000e0000 */
[----:B------:R-:W3:Y:S01]  /*cbe0*/  SHFL.IDX PT, R0, R0, 0x5, 0x181f ;  /* 0x00b81f0000007f89 */ /* 0x000ee200000e0000 */
[----:B0-----:R-:W-:-:S05]  /*cbf0*/  @P0 LEA R3, P1, R8, R3, 0x1 ;  /* 0x0000000308030211 */ /* 0x001fca00078208ff */
[----:B-1----:R-:W-:-:S05]  /*cc00*/  @P0 IMAD.X R2, RZ, RZ, R2, P1 ;  /* 0x000000ffff020224 */ /* 0x002fca00008e0602 */
[----:B------:R-:W-:-:S04]  /*cc10*/  @P0 LOP3.LUT R3, R3, R2, RZ, 0x3c, !PT ;  /* 0x0000000203030212 */ /* 0x000fc800078e3cff */
[----:B------:R-:W-:-:S04]  /*cc20*/  @P0 LOP3.LUT R2, R3, R2, RZ, 0x3c, !PT ;  /* 0x0000000203020212 */ /* 0x000fc800078e3cff */
[----:B------:R-:W-:-:S05]  /*cc30*/  @P0 LOP3.LUT R3, R3, R2, RZ, 0x3c, !PT ;  /* 0x0000000203030212 */ /* 0x000fca00078e3cff */
[----:B--23--:R0:W-:Y:S02]  /*cc40*/  @P0 LDGSTS.E.BYPASS.LTC128B.128 [R7+0x1e400], desc[UR50][R2.64], !P2 ;  /* 0x1e40000002070fae */ /* 0x00c1e4000d101d72 */
.L_x_533:
[----:B------:R-:W-:-:S13]  /*cc50*/  ISETP.GE.AND P0, PT, R32, 0x51, PT ;  /* 0x000000512000780c */ /* 0x000fda0003f06270 */
[----:B01----:R-:W-:Y:S01]  /*cc60*/  @P0 LEA R2, P1, R8, R0, 0x1 ;  /* 0x0000000008020211 */ /* 0x003fe200078208ff */
[----:B------:R-:W-:-:S04]  /*cc70*/  @P0 IMAD R5, R5, 0x2, R22 ;  /* 0x0000000205050824 */ /* 0x000fc800078e0216 */
[----:B------:R-:W-:-:S05]  /*cc80*/  @P0 IMAD.X R3, RZ, RZ, R4, P1 ;  /* 0x000000ffff030224 */ /* 0x000fca00008e0604 */
[----:B------:R-:W-:Y:S01]  /*cc90*/  @!PT LDS RZ, [RZ] ;  /* 0x00000000fffff984 */ /* 0x000fe20000000800 */
[----:B------:R-:W-:Y:S01]  /*cca0*/  @!PT LDS RZ, [RZ] ;  /* 0x00000000fffff984 */ /* 0x000fe20000000800 */
[----:B------:R-:W-:Y:S01]  /*ccb0*/  @!PT LDS RZ, [RZ] ;  /* 0x00000000fffff984 */ /* 0x000fe20000000800 */
[----:B------:R0:W-:Y:S01]  /*ccc0*/  @P0 LDGSTS.E.BYPASS.LTC128B.128 [R5+0x1ec00], desc[UR50][R2.64], !P2 ;  /* 0x1ec0000002050fae */ /* 0x0001e2000d101d72 */
[----:B------:R-:W-:Y:S01]  /*ccd0*/  PLOP3.LUT P0, PT, PT, PT, PT, 0x80, 0x0 ;  /* 0x000000000000781c */ /* 0x000fe20003f0f070 */
[----:B------:R-:W-:-:S12]  /*cce0*/  NOP ;  /* 0x0000000000007918 */ /* 0x000fd80000000000 */
.L_x_459:
[----:B------:R-:W-:Y:S02]  /*ccf0*/  PLOP3.LUT P1, PT, P1, P0, PT, 0xa2, 0x0 ;  /* 0x000000000000781c */ /* 0x000fe40000f21472 */
[----:B------:R-:W-:-:S08]  /*cd00*/  @P0 R2UR P1, UR4, R33 ;  /* 0x00000000210402ca */ /* 0x000fd00000020000 */
[----:B------:R-:W-:-:S05]  /*cd10*/  @P0 PLOP3.LUT P0, PT, P1, PT, PT, 0x80, 0x0 ;  /* 0x000000000000081c */ /* 0x000fca0000f0f070 */
[----:B------:R-:W-:Y:S01]  /*cd20*/  @!P1 SYNCS.ARRIVE.TRANS64.RED.A0T1 RZ, [UR4+0x22830], RZ ;  /* 0x022830ffffff99a7 */ /* 0x000fe20008200404 */
[----:B------:R-:W-:Y:S07]  /*cd30*/  @!P1 ARRIVES.LDGSTSBAR.64.TRANSCNT [UR4+0x22830] ;  /* 0x02283000ff0099b0 */ /* 0x000fee0008000a84 */
[----:B------:R-:W-:Y:S05]  /*cd40*/  @P0 BRA.U.ANY `(.L_x_459) ;  /* 0xfffffffd00e80947 */ /* 0x000fea000393ffff */
[----:B------:R-:W-:Y:S01]  /*cd50*/  NOP ;  /* 0x0000000000007918 */ /* 0x000fe20000000000 */
[----:B------:R-:W-:-:S05]  /*cd60*/  IMAD.U32 R0, RZ, RZ, UR36 ;  /* 0x00000024ff007e24 */ /* 0x000fca000f8e00ff */
[----:B------:R-:W-:-:S13]  /*cd70*/  ISETP.NE.AND P2, PT, R0, 0x3, PT ;  /* 0x000000030000780c */ /* 0x000fda0003f45270 */
[----:B------:R-:W-:Y:S05]  /*cd80*/  @!P2 BRA `(.L_x_460) ;  /* 0x000000000004a947 */ /* 0x000fea0003800000 */
[----:B------:R-:W-:Y:S01]  /*cd90*/  BPT.TRAP 0x1 ;  /* 0x000000040000795c */ /* 0x000fe20000300000 */
.L_x_460:
[----:B0-----:R0:W5:Y:S01]  /*cda0*/  LDL.LU R3, [R1] ;  /* 0x0000000001037983 */ /* 0x0011620000300800 */
[C---:B------:R-:W-:Y:S01]  /*cdb0*/  LOP3.LUT P3, RZ, R23.reuse, 0x8, RZ, 0xc0, !PT ;  /* 0x0000000817ff7812 */ /* 0x040fe2000786c0ff */
[----:B------:R0:W-:Y:S01]  /*cdc0*/  SYNCS.ARRIVE.TRANS64.A1T0 RZ, [R33+URZ+0x22830], RZ ;  /* 0x022830ff21ff79a7 */ /* 0x0001e2000810003f */
[----:B------:R-:W-:-:S13]  /*cdd0*/  LOP3.LUT P2, RZ, R23, 0x4, RZ, 0xc0, !PT ;  /* 0x0000000417ff7812 */ /* 0x000fda000784c0ff */
[----:B------:R-:W-:Y:S05]  /*cde0*/  WARPSYNC.ALL ;  /* 0x0000000000007948 */ /* 0x000fea0003800000 */
[----:B------:R-:W-:Y:S01]  /*cdf0*/  BAR.SYNC.DEFER_BLOCKING 0x8, 0x180 ;  /* 0x0206000000007b1d */ /* 0x000fe20000010000 */
[----:B------:R-:W-:Y:S02]  /*ce00*/  LOP3.LUT P1, RZ, R23, 0x100, RZ, 0xc0, !PT ;  /* 0x0000010017ff7812 */ /* 0x000fe4000782c0ff */
[----:B------:R-:W-:Y:S02]  /*ce10*/  SEL R0, RZ, 0x2, P3 ;  /* 0x00000002ff007807 */ /* 0x000fe40001800000 */
[----:B------:R-:W-:Y:S01]  /*ce20*/  SEL R2, RZ, 0x4, P2 ;  /* 0x00000004ff027807 */ /* 0x000fe20001000000 */
[----:B------:R-:W-:Y:S01]  /*ce30*/  ULDC.64 UR4, c[0x0][0x298] ;  /* 0x0000a60000047ab9 */ /* 0x000fe20000000a00 */
[----:B------:R-:W-:Y:S01]  /*ce40*/  SEL R4, R25, RZ, !P1 ;  /* 0x000000ff19047207 */ /* 0x000fe20004800000 */
[----:B------:R-:W-:Y:S01]  /*ce50*/  BSSY B6, `(.L_x_461) ;  /* 0x0000021000067945 */ /* 0x000fe20003800000 */
[----:B------:R-:W-:-:S02]  /*ce60*/  IADD3 R0, R2, R0, R6 ;  /* 0x0000000002007210 */ /* 0x000fc40007ffe006 */
[----:B------:R-:W-:Y:S01]  /*ce70*/  LOP3.LUT P0, RZ, R23, 0x2, RZ, 0xc0, !PT ;  /* 0x0000000217ff7812 */ /* 0x000fe2000780c0ff */
[----:B------:R1:W-:Y:S03]  /*ce80*/  STL [R1+0x14], R4 ;  /* 0x0000140401007387 */ /* 0x0003e60000100800 */
[----:B------:R-:W-:-:S05]  /*ce90*/  SEL R25, RZ, 0x8, P0 ;  /* 0x00000008ff197807 */ /* 0x000fca0000000000 */
[----:B------:R-:W-:Y:S01]  /*cea0*/  IMAD.IADD R25, R0, 0x1, R25 ;  /* 0x0000000100197824 */ /* 0x000fe200078e0219 */
[----:B------:R-:W-:Y:S01]  /*ceb0*/  SHF.R.S32.HI R0, RZ, 0x1f, R37 ;  /* 0x0000001fff007819 */ /* 0x000fe20000011425 */
[----:B-1----:R-:W-:-:S04]  /*cec0*/  IMAD.WIDE.U32 R4, R37, UR4, RZ ;  /* 0x0000000425047c25 */ /* 0x002fc8000f8e00ff */
[----:B------:R-:W-:-:S04]  /*ced0*/  IMAD R0, R0, UR4, RZ ;  /* 0x0000000400007c24 */ /* 0x000fc8000f8e02ff */
[----:B------:R-:W-:-:S04]  /*cee0*/  IMAD R0, R37, UR5, R0 ;  /* 0x0000000525007c24 */ /* 0x000fc8000f8e0200 */
[----:B------:R-:W-:Y:S01]  /*cef0*/  IMAD.IADD R37, R5, 0x1, R0 ;  /* 0x0000000105257824 */ /* 0x000fe200078e0200 */
[----:B-----5:R-:W-:-:S05]  /*cf00*/  SEL R2, R3, RZ, !P1 ;  /* 0x000000ff03027207 */ /* 0x020fca0004800000 */
[----:B------:R1:W-:Y:S04]  /*cf10*/  STL [R1], R2 ;  /* 0x0000000201007387 */ /* 0x0003e80000100800 */
[----:B------:R2:W-:Y:S01]  /*cf20*/  STL.64 [R1+0x8], R4 ;  /* 0x0000080401007387 */ /* 0x0005e20000100a00 */
[----:B-1----:R-:W-:-:S05]  /*cf30*/  VIADD R2, R22, 0x18400 ;  /* 0x0001840016027836 */ /* 0x002fca0000000000 */
[----:B------:R-:W-:-:S13]  /*cf40*/  LOP3.LUT P0, RZ, R2, 0x3ff, RZ, 0xc0, !PT ;  /* 0x000003ff02ff7812 */ /* 0x000fda000780c0ff */
[----:B--2---:R-:W-:Y:S05]  /*cf50*/  @!P0 BRA `(.L_x_462) ;  /* 0x0000000000408947 */ /* 0x004fea0003800000 */
[----:B------:R-:W-:Y:S01]  /*cf60*/  MOV R2, 0x0 ;  /* 0x0000000000027802 */ /* 0x000fe20000000f00 */
[----:B------:R-:W-:Y:S01]  /*cf70*/  ULDC.64 UR6, c[0x4][0x98] ;  /* 0x0100260000067ab9 */ /* 0x000fe20000000a00 */
[----:B------:R-:W-:Y:S01]  /*cf80*/  ULDC.64 UR8, c[0x4][0xa0] ;  /* 0x0100280000087ab9 */ /* 0x000fe20000000a00 */
[----:B------:R-:W-:Y:S01]  /*cf90*/  ULDC.64 UR4, c[0x4][0x20] ;  /* 0x0100080000047ab9 */ /* 0x000fe20000000a00 */
[----:B------:R-:W-:Y:S02]  /*cfa0*/  IMAD.U32 R4, RZ, RZ, UR6 ;  /* 0x00000006ff047e24 */ /* 0x000fe4000f8e00ff */
[----:B------:R-:W1:Y:S01]  /*cfb0*/  LDC.64 R2, c[0x4][R2] ;  /* 0x0100000002027b82 */ /* 0x000e620000000a00 */
        /* <DEDUP_REMOVED lines=9> */
[----:B01----:R-:W-:Y:S05]  /*d050*/  CALL.ABS.NOINC R2 ;  /* 0x0000000002007343 */ /* 0x003fea0003c00000 */
.L_x_462:
[----:B------:R-:W-:Y:S05]  /*d060*/  BSYNC B6 ;  /* 0x0000000000067941 */ /* 0x000fea0003800000 */
.L_x_461:
[----:B------:R-:W2:Y:S01]  /*d070*/  LDL.LU.64 R2, [R1+0x8] ;  /* 0x0000080001027983 */ /* 0x000ea20000300a00 */
[----:B------:R-:W-:Y:S01]  /*d080*/  ULDC.64 UR4, c[0x0][0x2d8] ;  /* 0x0000b60000047ab9 */ /* 0x000fe20000000a00 */
[----:B------:R-:W1:Y:S02]  /*d090*/  LDC R6, c[0x0][0x448] ;  /* 0x00011200ff067b82 */ /* 0x000e640000000800 */
[----:B------:R-:W3:Y:S04]  /*d0a0*/  LDL.LU R21, [R1] ;  /* 0x0000000001157983 */ /* 0x000ee80000300800 */
[----:B------:R-:W4:Y:S01]  /*d0b0*/  LDL.LU R20, [R1+0x14] ;  /* 0x0000140001147983 */ /* 0x000f220000300800 */
[----:B------:R-:W-:-:S03]  /*d0c0*/  IMAD.SHL.U32 R17, R17, 0x80, RZ ;  /* 0x0000008011117824 */ /* 0x000fc600078e00ff */
[----:B------:R0:W5:Y:S01]  /*d0d0*/  LDL R10, [R1+0x10] ;  /* 0x00001000010a7983 */ /* 0x0001620000100800 */
[----:B-1----:R-:W-:-:S13]  /*d0e0*/  ISETP.NE.AND P0, PT, R6, 0x1, PT ;  /* 0x000000010600780c */ /* 0x002fda0003f05270 */
[----:B------:R-:W1:Y:S01]  /*d0f0*/  @P0 LDC R4, c[0x0][0x44c] ;  /* 0x00011300ff040b82 */ /* 0x000e620000000800 */
[----:B------:R-:W0:Y:S02]  /*d100*/  S2R R8, SR_TID.X ;  /* 0x0000000000087919 */ /* 0x000e240000002100 */
[----:B0-----:R-:W-:-:S05]  /*d110*/  IMAD.SHL.U32 R8, R8, 0x8, RZ ;  /* 0x0000000808087824 */ /* 0x001fca00078e00ff */
[----:B------:R-:W-:Y:S01]  /*d120*/  LOP3.LUT R8, R8, 0x38, RZ, 0xc0, !PT ;  /* 0x0000003808087812 */ /* 0x000fe200078ec0ff */
[----:B--2---:R-:W-:Y:S02]  /*d130*/  IMAD.MOV.U32 R3, RZ, RZ, R37 ;  /* 0x000000ffff037224 */ /* 0x004fe400078e0025 */
[----:B------:R-:W-:-:S04]  /*d140*/  IMAD.WIDE.U32 R2, R18, UR4, R2 ;  /* 0x0000000412027c25 */ /* 0x000fc8000f8e0002 */
[----:B------:R-:W-:Y:S01]  /*d150*/  IMAD R3, R18, UR5, R3 ;  /* 0x0000000512037c24 */ /* 0x000fe2000f8e0203 */
[----:B------:R-:W-:Y:S02]  /*d160*/  ULDC.64 UR4, c[0x0][0x2e0] ;  /* 0x0000b80000047ab9 */ /* 0x000fe40000000a00 */
[----:B---3--:R-:W-:Y:S02]  /*d170*/  IMAD R0, R21, UR4, RZ ;  /* 0x0000000415007c24 */ /* 0x008fe4000f8e02ff */
[----:B----4-:R-:W-:-:S04]  /*d180*/  IMAD.WIDE.U32 R2, R20, UR4, R2 ;  /* 0x0000000414027c25 */ /* 0x010fc8000f8e0002 */
[----:B------:R-:W-:Y:S01]  /*d190*/  IMAD R0, R20, UR5, R0 ;  /* 0x0000000514007c24 */ /* 0x000fe2000f8e0200 */
[----:B------:R-:W-:Y:S01]  /*d1a0*/  ULDC.64 UR4, c[0x0][0x2d0] ;  /* 0x0000b40000047ab9 */ /* 0x000fe20000000a00 */
[----:B------:R-:W0:Y:S02]  /*d1b0*/  S2R R20, SR_TID.X ;  /* 0x0000000000147919 */ /* 0x000e240000002100 */
[----:B------:R-:W-:Y:S02]  /*d1c0*/  IMAD.IADD R3, R3, 0x1, R0 ;  /* 0x0000000103037824 */ /* 0x000fe400078e0200 */
[----:B------:R-:W2:Y:S01]  /*d1d0*/  @P0 LDC R0, c[0x0][0x450] ;  /* 0x00011400ff000b82 */ /* 0x000ea20000000800 */
[----:B0-----:R-:W-:-:S04]  /*d1e0*/  LOP3.LUT R20, R20, 0x7f, RZ, 0xc0, !PT ;  /* 0x0000007f14147812 */ /* 0x001fc800078ec0ff */
[----:B------:R-:W-:Y:S02]  /*d1f0*/  SHF.R.U32.HI R21, RZ, 0x3, R20 ;  /* 0x00000003ff157819 */ /* 0x000fe40000011614 */
[----:B------:R-:W0:Y:S02]  /*d200*/  S2R R20, SR_TID.X ;  /* 0x0000000000147919 */ /* 0x000e240000002100 */
[----:B0-----:R-:W-:-:S05]  /*d210*/  IMAD.SHL.U32 R20, R20, 0x10, RZ ;  /* 0x0000001014147824 */ /* 0x001fca00078e00ff */
[----:B------:R-:W-:-:S04]  /*d220*/  LOP3.LUT R20, R21, 0x70, R20, 0xf8, !PT ;  /* 0x0000007015147812 */ /* 0x000fc800078ef814 */
[----:B------:R-:W-:-:S05]  /*d230*/  LOP3.LUT R5, R20, R17, RZ, 0xfc, !PT ;  /* 0x0000001114057212 */ /* 0x000fca00078efcff */
[----:B-1----:R-:W-:-:S04]  /*d240*/  @P0 IMAD.HI.U32 R7, R5, R4, RZ ;  /* 0x0000000405070227 */ /* 0x002fc800078e00ff */
[----:B------:R-:W-:Y:S01]  /*d250*/  IMAD.MOV.U32 R4, RZ, RZ, R5 ;  /* 0x000000ffff047224 */ /* 0x000fe200078e0005 */
[----:B--2---:R-:W-:Y:S01]  /*d260*/  @P0 SHF.R.U32.HI R4, RZ, R0, R7 ;  /* 0x00000000ff040219 */ /* 0x004fe20000011607 */
[----:B------:R-:W0:Y:S04]  /*d270*/  S2R R20, SR_TID.X ;  /* 0x0000000000147919 */ /* 0x000e280000002100 */
[----:B------:R-:W-:-:S04]  /*d280*/  IMAD.MOV R0, RZ, RZ, -R4 ;  /* 0x000000ffff007224 */ /* 0x000fc800078e0a04 */
[----:B------:R-:W-:Y:S01]  /*d290*/  IMAD R0, R6, R0, R5 ;  /* 0x0000000006007224 */ /* 0x000fe200078e0205 */
[----:B------:R-:W-:Y:S01]  /*d2a0*/  SHF.R.S32.HI R5, RZ, 0x1f, R4 ;  /* 0x0000001fff057819 */ /* 0x000fe20000011404 */
[----:B------:R-:W-:-:S04]  /*d2b0*/  IMAD.WIDE.U32 R2, R4, UR4, R2 ;  /* 0x0000000404027c25 */ /* 0x000fc8000f8e0002 */
[----:B------:R-:W-:-:S04]  /*d2c0*/  IMAD R5, R5, UR4, RZ ;  /* 0x0000000405057c24 */ /* 0x000fc8000f8e02ff */
[----:B------:R-:W-:Y:S01]  /*d2d0*/  IMAD R5, R4, UR5, R5 ;  /* 0x0000000504057c24 */ /* 0x000fe2000f8e0205 */
[----:B------:R-:W-:Y:S01]  /*d2e0*/  SHF.R.S32.HI R4, RZ, 0x1f, R0 ;  /* 0x0000001fff047819 */ /* 0x000fe20000011400 */
[----:B------:R-:W-:Y:S02]  /*d2f0*/  ULDC.64 UR4, c[0x0][0x2c8] ;  /* 0x0000b20000047ab9 */ /* 0x000fe40000000a00 */
[----:B------:R-:W-:Y:S02]  /*d300*/  IMAD.IADD R3, R3, 0x1, R5 ;  /* 0x0000000103037824 */ /* 0x000fe400078e0205 */
[----:B------:R-:W-:Y:S02]  /*d310*/  IMAD R4, R4, UR4, RZ ;  /* 0x0000000404047c24 */ /* 0x000fe4000f8e02ff */
[----:B------:R-:W-:-:S04]  /*d320*/  IMAD.WIDE.U32 R2, R0, UR4, R2 ;  /* 0x0000000400027c25 */ /* 0x000fc8000f8e0002 */
[----:B------:R-:W-:Y:S01]  /*d330*/  IMAD R4, R0, UR5, R4 ;  /* 0x0000000500047c24 */ /* 0x000fe2000f8e0204 */
[----:B------:R-:W-:Y:S02]  /*d340*/  ULDC.64 UR4, c[0x0][0x280] ;  /* 0x0000a00000047ab9 */ /* 0x000fe40000000a00 */
[----:B------:R-:W-:Y:S01]  /*d350*/  LEA R0, P0, R2, UR4, 0x1 ;  /* 0x0000000402007c11 */ /* 0x000fe2000f8008ff */
[----:B------:R-:W-:Y:S01]  /*d360*/  IMAD.IADD R4, R3, 0x1, R4 ;  /* 0x0000000103047824 */ /* 0x000fe200078e0204 */
[----:B------:R-:W-:Y:S01]  /*d370*/  ULDC UR4, c[0x0][0x2b8] ;  /* 0x0000ae0000047ab9 */ /* 0x000fe20000000800 */
[----:B0-----:R-:W-:-:S03]  /*d380*/  LOP3.LUT R20, R20, 0x7f, RZ, 0xc0, !PT ;  /* 0x0000007f14147812 */ /* 0x001fc600078ec0ff */
[----:B------:R-:W-:Y:S01]  /*d390*/  LEA.HI.X R4, R2, UR5, R4, 0x1, P0 ;  /* 0x0000000502047c11 */ /* 0x000fe200080f0c04 */
[----:B------:R-:W-:Y:S01]  /*d3a0*/  UMOV UR5, 0xffffffff ;  /* 0xffffffff00057882 */ /* 0x000fe20000000000 */
[----:B------:R-:W-:Y:S02]  /*d3b0*/  ISETP.GE.AND P1, PT, R8, UR4, PT ;  /* 0x0000000408007c0c */ /* 0x000fe4000bf26270 */
[----:B------:R-:W-:Y:S01]  /*d3c0*/  SHF.R.U32.HI R9, RZ, 0x3, R20 ;  /* 0x00000003ff097819 */ /* 0x000fe20000011614 */
[----:B------:R-:W-:Y:S10]  /*d3d0*/  BRA.DIV UR5, `(.L_x_463) ;  /* 0x0000003a05247947 */ /* 0x000ff4000b800000 */
[----:B------:R-:W0:Y:S01]  /*d3e0*/  SHFL.IDX PT, R3, R0, RZ, 0x181f ;  /* 0x00181fff00037589 */ /* 0x000e2200000e0000 */
[----:B-----5:R-:W-:Y:S02]  /*d3f0*/  IMAD R5, R10, R6, RZ ;  /* 0x000000060a057224 */ /* 0x020fe400078e02ff */
[----:B------:R-:W-:Y:S01]  /*d400*/  IMAD.IADD R17, R9, 0x1, R17 ;  /* 0x0000000109117824 */ /* 0x000fe200078e0211 */
[----:B------:R-:W1:Y:S03]  /*d410*/  SHFL.IDX PT, R2, R4, RZ, 0x181f ;  /* 0x00181fff04027589 */ /* 0x000e6600000e0000 */
[C---:B------:R-:W-:Y:S01]  /*d420*/  VIADD R6, R17.reuse, 0x10 ;  /* 0x0000001011067836 */ /* 0x040fe20000000000 */
[----:B------:R-:W-:Y:S01]  /*d430*/  ISETP.GE.AND P0, PT, R17, R5, PT ;  /* 0x000000051100720c */ /* 0x000fe20003f06270 */
[----:B------:R-:W-:-:S12]  /*d440*/  SHFL.IDX PT, R14, R0, 0x7, 0x181f ;  /* 0x00f81f00000e7f89 */ /* 0x000fd800000e0000 */
[----:B0-----:R-:W-:-:S05]  /*d450*/  @!P0 LEA R3, P2, R8, R3, 0x1 ;  /* 0x0000000308038211 */ /* 0x001fca00078408ff */
[----:B-1----:R-:W-:-:S05]  /*d460*/  @!P0 IMAD.X R2, RZ, RZ, R2, P2 ;  /* 0x000000ffff028224 */ /* 0x002fca00010e0602 */
[----:B------:R-:W-:-:S04]  /*d470*/  @!P0 LOP3.LUT R3, R3, R2, RZ, 0x3c, !PT ;  /* 0x0000000203038212 */ /* 0x000fc800078e3cff */
[----:B------:R-:W-:-:S04]  /*d480*/  @!P0 LOP3.LUT R2, R3, R2, RZ, 0x3c, !PT ;  /* 0x0000000203028212 */ /* 0x000fc800078e3cff */
[----:B------:R-:W-:-:S05]  /*d490*/  @!P0 LOP3.LUT R3, R3, R2, RZ, 0x3c, !PT ;  /* 0x0000000203038212 */ /* 0x000fca00078e3cff */
[----:B------:R0:W-:Y:S01]  /*d4a0*/  @!P0 LDGSTS.E.BYPASS.LTC128B.128 [R36+0x18400], desc[UR50][R2.64], !P1 ;  /* 0x1840000002248fae */ /* 0x0001e2000c901d72 */
[----:B------:R-:W-:Y:S01]  /*d4b0*/  ISETP.GE.AND P0, PT, R6, R5, PT ;  /* 0x000000050600720c */ /* 0x000fe20003f06270 */
[----:B------:R-:W-:Y:S02]  /*d4c0*/  VIADD R6, R17, 0x20 ;  /* 0x0000002011067836 */ /* 0x000fe40000000000 */
[----:B0-----:R-:W0:Y:S04]  /*d4d0*/  SHFL.IDX PT, R3, R0, 0x1, 0x181f ;  /* 0x00381f0000037f89 */ /* 0x001e2800000e0000 */
[----:B------:R-:W1:Y:S06]  /*d4e0*/  SHFL.IDX PT, R2, R4, 0x1, 0x181f ;  /* 0x00381f0004027f89 */ /* 0x000e6c00000e0000 */
        /* <DEDUP_REMOVED lines=46> */
[----:B------:R-:W-:-:S03]  /*d7d0*/  ISETP.GE.AND P0, PT, R6, R5, PT ;  /* 0x000000050600720c */ /* 0x000fc60003f06270 */
[----:B0-----:R-:W0:Y:S04]  /*d7e0*/  SHFL.IDX PT, R3, R0, 0x6, 0x181f ;  /* 0x00d81f0000037f89 */ /* 0x001e2800000e0000 */
[----:B------:R-:W1:Y:S04]  /*d7f0*/  SHFL.IDX PT, R2, R4, 0x6, 0x181f ;  /* 0x00d81f0004027f89 */ /* 0x000e6800000e0000 */
[----:B------:R-:W2:Y:S02]  /*d800*/  SHFL.IDX PT, R4, R4, 0x7, 0x181f ;  /* 0x00f81f0004047f89 */ /* 0x000ea400000e0000 */
[----:B0-----:R-:W-:-:S05]  /*d810*/  @!P0 LEA R3, P2, R8, R3, 0x1 ;  /* 0x0000000308038211 */ /* 0x001fca00078408ff */
[----:B-1----:R-:W-:-:S05]  /*d820*/  @!P0 IMAD.X R2, RZ, RZ, R2, P2 ;  /* 0x000000ffff028224 */ /* 0x002fca00010e0602 */
[----:B------:R-:W-:-:S04]  /*d830*/  @!P0 LOP3.LUT R3, R3, R2, RZ, 0x3c, !PT ;  /* 0x0000000203038212 */ /* 0x000fc800078e3cff */
[----:B------:R-:W-:-:S04]  /*d840*/  @!P0 LOP3.LUT R2, R3, R2, RZ, 0x3c, !PT ;  /* 0x0000000203028212 */ /* 0x000fc800078e3cff */
[----:B------:R-:W-:-:S05]  /*d850*/  @!P0 LOP3.LUT R3, R3, R2, RZ, 0x3c, !PT ;  /* 0x0000000203038212 */ /* 0x000fca00078e3cff */
[----:B--2---:R0:W-:Y:S02]  /*d860*/  @!P0 LDGSTS.E.BYPASS.LTC128B.128 [R36+0x1b400], desc[UR50][R2.64], !P1 ;  /* 0x1b40000002248fae */ /* 0x0041e4000c901d72 */
.L_x_550:
[----:B------:R-:W-:-:S05]  /*d870*/  VIADD R0, R17, 0x70 ;  /* 0x0000007011007836 */ /* 0x000fca0000000000 */
[----:B------:R-:W-:-:S13]  /*d880*/  ISETP.GE.AND P0, PT, R0, R5, PT ;  /* 0x000000050000720c */ /* 0x000fda0003f06270 */
[----:B0-----:R-:W-:-:S05]  /*d890*/  @!P0 LEA R2, P2, R8, R14, 0x1 ;  /* 0x0000000e08028211 */ /* 0x001fca00078408ff */
[----:B------:R-:W-:-:S05]  /*d8a0*/  @!P0 IMAD.X R3, RZ, RZ, R4, P2 ;  /* 0x000000ffff038224 */ /* 0x000fca00010e0604 */
[----:B------:R-:W-:Y:S01]  /*d8b0*/  @!PT LDS RZ, [RZ] ;  /* 0x00000000fffff984 */ /* 0x000fe20000000800 */
[----:B------:R-:W-:Y:S01]  /*d8c0*/  @!PT LDS RZ, [RZ] ;  /* 0x00000000fffff984 */ /* 0x000fe20000000800 */
[----:B------:R-:W-:Y:S01]  /*d8d0*/  @!PT LDS RZ, [RZ] ;  /* 0x00000000fffff984 */ /* 0x000fe20000000800 */
[----:B------:R0:W-:Y:S01]  /*d8e0*/  @!P0 LDGSTS.E.BYPASS.LTC128B.128 [R36+0x1bc00], desc[UR50][R2.64], !P1 ;  /* 0x1bc0000002248fae */ /* 0x0001e2000c901d72 */
[----:B------:R-:W-:Y:S01]  /*d8f0*/  PLOP3.LUT P0, PT, PT, PT, PT, 0x80, 0x0 ;  /* 0x000000000000781c */ /* 0x000fe20003f0f070 */
[----:B------:R-:W-:-:S12]  /*d900*/  NOP ;  /* 0x0000000000007918 */ /* 0x000fd80000000000 */
.L_x_464:
[----:B------:R-:W-:Y:S02]  /*d910*/  PLOP3.LUT P1, PT, P1, P0, PT, 0xa2, 0x0 ;  /* 0x000000000000781c */ /* 0x000fe40000f21472 */
[----:B------:R-:W-:-:S08]  /*d920*/  @P0 R2UR P1, UR4, R22 ;  /* 0x00000000160402ca */ /* 0x000fd00000020000 */
[----:B------:R-:W-:-:S05]  /*d930*/  @P0 PLOP3.LUT P0, PT, P1, PT, PT, 0x80, 0x0 ;  /* 0x000000000000081c */ /* 0x000fca0000f0f070 */
[----:B------:R-:W-:Y:S01]  /*d940*/  @!P1 SYNCS.ARRIVE.TRANS64.RED.A0T1 RZ, [UR4+0x22800], RZ ;  /* 0x022800ffffff99a7 */ /* 0x000fe20008200404 */
[----:B------:R-:W-:Y:S07]  /*d950*/  @!P1 ARRIVES.LDGSTSBAR.64.TRANSCNT [UR4+0x22800] ;  /* 0x02280000ff0099b0 */ /* 0x000fee0008000a84 */
[----:B------:R-:W-:Y:S05]  /*d960*/  @P0 BRA.U.ANY `(.L_x_464) ;  /* 0xfffffffd00e80947 */ /* 0x000fea000393ffff */
[----:B0-----:R-:W2:Y:S02]  /*d970*/  LDL.LU R2, [R1+0x24] ;  /* 0x0000240001027983 */ /* 0x001ea40000300800 */
[----:B--2---:R-:W-:-:S05]  /*d980*/  VIADD R2, R2, 0x1 ;  /* 0x0000000102027836 */ /* 0x004fca0000000000 */
[----:B------:R0:W-:Y:S01]  /*d990*/  STL [R1+0x24], R2 ;  /* 0x0000240201007387 */ /* 0x0001e20000100800 */
[----:B------:R-:W-:-:S04]  /*d9a0*/  LEA.HI R0, R2, R2, RZ, 0x1 ;  /* 0x0000000202007211 */ /* 0x000fc800078f08ff */
[----:B------:R-:W-:-:S05]  /*d9b0*/  LOP3.LUT R0, R0, 0xfffffffe, RZ, 0xc0, !PT ;  /* 0xfffffffe00007812 */ /* 0x000fca00078ec0ff */
[----:B------:R-:W-:-:S05]  /*d9c0*/  IMAD.IADD R0, R2, 0x1, -R0 ;  /* 0x0000000102007824 */ /* 0x000fca00078e0a00 */
[----:B------:R-:W-:Y:S01]  /*d9d0*/  SHF.L.U32 R3, R0, 0x1f, RZ ;  /* 0x0000001f00037819 */ /* 0x000fe200000006ff */
[----:B------:R-:W-:Y:S01]  /*d9e0*/  NOP ;  /* 0x0000000000007918 */ /* 0x000fe20000000000 */
[----:B------:R0:W-:Y:S01]  /*d9f0*/  SYNCS.ARRIVE.TRANS64.A1T0 RZ, [R22+URZ+0x22800], RZ ;  /* 0x022800ff16ff79a7 */ /* 0x0001e2000810003f */
[----:B------:R-:W-:Y:S01]  /*da00*/  BSSY B0, `(.L_x_465) ;  /* 0x0000003000007945 */ /* 0x000fe20003800000 */
[----:B------:R-:W1:Y:S03]  /*da10*/  SYNCS.PHASECHK.TRANS64.TRYWAIT P0, [R22+URZ+0x22820], R3 ;  /* 0x02282003160075a7 */ /* 0x000e66000800017f */
[----:B01----:R-:W-:Y:S05]  /*da20*/  @!P0 BRA `(.L_x_466) ;  /* 0x0000003c00308947 */ /* 0x003fea0003800000 */
.L_x_551:
[----:B------:R-:W-:Y:S05]  /*da30*/  BSYNC B0 ;  /* 0x0000000000007941 */ /* 0x000fea0003800000 */
.L_x_465:
[----:B------:R-:W-:-:S05]  /*da40*/  IMAD.U32 R0, RZ, RZ, UR36 ;  /* 0x00000024ff007e24 */ /* 0x000fca000f8e00ff */
[----:B------:R-:W-:-:S13]  /*da50*/  ISETP.NE.AND P0, PT, R0, 0x3, PT ;  /* 0x000000030000780c */ /* 0x000fda0003f05270 */
[----:B------:R-:W-:Y:S05]  /*da60*/  @!P0 BRA `(.L_x_467) ;  /* 0x0000000000048947 */ /* 0x000fea0003800000 */
[----:B------:R-:W-:Y:S01]  /*da70*/  BPT.TRAP 0x1 ;  /* 0x000000040000795c */ /* 0x000fe20000300000 */
.L_x_467:
[----:B------:R-:W-:Y:S01]  /*da80*/  SHF.L.U32 R0, R26, 0x1f, RZ ;  /* 0x0000001f1a007819 */ /* 0x000fe200000006ff */
[----:B------:R-:W-:Y:S03]  /*da90*/  BSSY B0, `(.L_x_468) ;  /* 0x0000003000007945 */ /* 0x000fe60003800000 */
[----:B------:R-:W1:Y:S02]  /*daa0*/  SYNCS.PHASECHK.TRANS64.TRYWAIT P0, [R33+URZ+0x22860], R0 ;  /* 0x02286000210075a7 */ /* 0x000e64000800017f */
[----:B-1----:R-:W-:Y:S05]  /*dab0*/  @!P0 BRA `(.L_x_469) ;  /* 0x0000003c00208947 */ /* 0x002fea0003800000 */
.L_x_552:
[----:B------:R-:W-:Y:S05]  /*dac0*/  BSYNC B0 ;  /* 0x0000000000007941 */ /* 0x000fea0003800000 */
.L_x_468:
[----:B------:R-:W1:Y:S01]  /*dad0*/  LDL.LU R2, [R1+0x1c] ;  /* 0x00001c0001027983 */ /* 0x000e620000300800 */
[----:B------:R-:W-:Y:S01]  /*dae0*/  ULDC.64 UR4, c[0x0][0x328] ;  /* 0x0000ca0000047ab9 */ /* 0x000fe20000000a00 */
[----:B------:R-:W-:Y:S02]  /*daf0*/  ULDC.64 UR6, c[0x0][0x318] ;  /* 0x0000c60000067ab9 */ /* 0x000fe40000000a00 */
[----:B------:R-:W2:Y:S01]  /*db00*/  LDL.LU R4, [R1+0x20] ;  /* 0x0000200001047983 */ /* 0x000ea20000300800 */
[----:B-1----:R-:W-:Y:S02]  /*db10*/  IMAD R0, R2, UR4, RZ ;  /* 0x0000000402007c24 */ /* 0x002fe4000f8e02ff */
[----:B0-----:R-:W-:-:S04]  /*db20*/  IMAD.WIDE.U32 R2, R35, UR4, RZ ;  /* 0x0000000423027c25 */ /* 0x001fc8000f8e00ff */
[----:B------:R-:W-:Y:S01]  /*db30*/  IMAD R5, R35, UR5, R0 ;  /* 0x0000000523057c24 */ /* 0x000fe2000f8e0200 */
[----:B------:R-:W-:-:S03]  /*db40*/  ULDC.64 UR4, c[0x0][0x338] ;  /* 0x0000ce0000047ab9 */ /* 0x000fc60000000a00 */
[----:B------:R-:W-:Y:S02]  /*db50*/  IMAD.IADD R3, R3, 0x1, R5 ;  /* 0x0000000103037824 */ /* 0x000fe400078e0205 */
[----:B--2---:R-:W-:Y:S02]  /*db60*/  IMAD R5, R4, UR4, RZ ;  /* 0x0000000404057c24 */ /* 0x004fe4000f8e02ff */
[----:B------:R-:W-:-:S04]  /*db70*/  IMAD.WIDE.U32 R2, R34, UR4, R2 ;  /* 0x0000000422027c25 */ /* 0x000fc8000f8e0002 */
[----:B------:R-:W-:Y:S01]  /*db80*/  IMAD R5, R34, UR5, R5 ;  /* 0x0000000522057c24 */ /* 0x000fe2000f8e0205 */
[----:B------:R-:W-:Y:S01]  /*db90*/  ULDC.64 UR4, c[0x0][0x330] ;  /* 0x0000cc0000047ab9 */ /* 0x000fe20000000a00 */
[----:B------:R-:W-:Y:S02]  /*dba0*/  IMAD R4, R24, 0x6000, R28 ;  /* 0x0000600018047824 */ /* 0x000fe400078e021c */
[----:B------:R-:W-:Y:S02]  /*dbb0*/  IMAD.IADD R3, R3, 0x1, R5 ;  /* 0x0000000103037824 */ /* 0x000fe400078e0205 */
[----:B------:R-:W-:Y:S01]  /*dbc0*/  IMAD.WIDE.U32 R2, R18, UR4, R2 ;  /* 0x0000000412027c25 */ /* 0x000fe2000f8e0002 */
[----:B------:R-:W-:-:S03]  /*dbd0*/  UMOV UR4, 0xffffffff ;  /* 0xffffffff00047882 */ /* 0x000fc60000000000 */
[----:B------:R-:W-:Y:S01]  /*dbe0*/  IMAD R3, R18, UR5, R3 ;  /* 0x0000000512037c24 */ /* 0x000fe2000f8e0203 */
[----:B------:R-:W-:-:S04]  /*dbf0*/  LEA R5, P0, R2, UR6, 0x1 ;  /* 0x0000000602057c11 */ /* 0x000fc8000f8008ff */
[----:B------:R-:W-:Y:S01]  /*dc00*/  LEA.HI.X R6, R2, UR7, R3, 0x1, P0 ;  /* 0x0000000702067c11 */ /* 0x000fe200080f0c03 */
[----:B------:R-:W-:Y:S08]  /*dc10*/  BRA.DIV UR4, `(.L_x_470) ;  /* 0x0000003a04dc7947 */ /* 0x000ff0000b800000 */
[----:B------:R-:W0:Y:S01]  /*dc20*/  S2R R2, SR_TID.X ;  /* 0x0000000000027919 */ /* 0x000e220000002100 */
[C---:B------:R-:W-:Y:S01]  /*dc30*/  LOP3.LUT R7, R25.reuse, 0x1, RZ, 0xc0, !PT ;  /* 0x0000000119077812 */ /* 0x040fe200078ec0ff */
[----:B------:R-:W-:Y:S01]  /*dc40*/  IMAD R4, R4, 0x2, R22 ;  /* 0x0000000204047824 */ /* 0x000fe200078e0216 */
[----:B------:R-:W-:Y:S01]  /*dc50*/  LOP3.LUT P2, RZ, R25, 0x2, RZ, 0xc0, !PT ;  /* 0x0000000219ff7812 */ /* 0x000fe2000784c0ff */
[----:B------:R-:W1:Y:S01]  /*dc60*/  SHFL.IDX PT, R14, R5, RZ, 0x181f ;  /* 0x00181fff050e7589 */ /* 0x000e6200000e0000 */
[----:B------:R-:W-:Y:S02]  /*dc70*/  ISETP.NE.U32.AND P3, PT, R7, 0x1, PT ;  /* 0x000000010700780c */ /* 0x000fe40003f65070 */
[----:B------:R-:W-:Y:S01]  /*dc80*/  LOP3.LUT P1, RZ, R25, 0x4, RZ, 0xc0, !PT ;  /* 0x0000000419ff7812 */ /* 0x000fe2000782c0ff */
[----:B------:R-:W2:Y:S01]  /*dc90*/  SHFL.IDX PT, R3, R6, RZ, 0x181f ;  /* 0x00181fff06037589 */ /* 0x000ea200000e0000 */
[----:B0-----:R-:W-:-:S05]  /*dca0*/  IMAD.SHL.U32 R2, R2, 0x8, RZ ;  /* 0x0000000802027824 */ /* 0x001fca00078e00ff */
[----:B------:R-:W-:-:S05]  /*dcb0*/  LOP3.LUT R2, R2, 0x38, RZ, 0xc0, !PT ;  /* 0x0000003802027812 */ /* 0x000fca00078ec0ff */
[----:B------:R-:W-:-:S05]  /*dcc0*/  IMAD.SHL.U32 R0, R2, 0x2, RZ ;  /* 0x0000000202007824 */ /* 0x000fca00078e00ff */
[----:B-1----:R-:W-:Y:S02]  /*dcd0*/  IADD3 R2, P0, R14, R0, RZ ;  /* 0x000000000e027210 */ /* 0x002fe40007f1e0ff */
[----:B------:R-:W0:Y:S03]  /*dce0*/  SHFL.IDX PT, R14, R5, 0x1, 0x181f ;  /* 0x00381f00050e7f89 */ /* 0x000e2600000e0000 */
[----:B--2---:R-:W-:Y:S01]  /*dcf0*/  IMAD.X R3, RZ, RZ, R3, P0 ;  /* 0x000000ffff037224 */ /* 0x004fe200000e0603 */
[----:B------:R-:W-:-:S13]  /*dd00*/  ISETP.LT.OR P0, PT, R32, 0x1, P3 ;  /* 0x000000012000780c */ /* 0x000fda0001f01670 */
[----:B------:R-:W-:Y:S01]  /*dd10*/  LDGSTS.E.BYPASS.LTC128B.128 [R4+0x400], desc[UR50][R2.64], !P0 ;  /* 0x0040000002047fae */ /* 0x000fe2000c101d72 */
[----:B------:R-:W-:-:S13]  /*dd20*/  ISETP.LT.OR P0, PT, R32, 0x1, !P2 ;  /* 0x000000012000780c */ /* 0x000fda0005701670 */
[----:B------:R-:W-:Y:S01]  /*dd30*/  LDGSTS.E.BYPASS.LTC128B.128 [R4+0x3400], desc[UR50][R2.64+0x80], !P0 ;  /* 0x0340008002047fae */ /* 0x000fe2000c101d72 */
[----:B------:R-:W-:-:S13]  /*dd40*/  ISETP.LT.OR P0, PT, R32, 0x1, !P1 ;  /* 0x000000012000780c */ /* 0x000fda0004f01670 */
[----:B------:R-:W-:Y:S01]  /*dd50*/  LDGSTS.E.BYPASS.LTC128B.128 [R4+0x6400], desc[UR50][R2.64+0x100], !P0 ;  /* 0x0640010002047fae */ /* 0x000fe2000c101d72 */
[----:B------:R-:W-:-:S04]  /*dd60*/  LOP3.LUT P0, RZ, R25, 0x8, RZ, 0xc0, !PT ;  /* 0x0000000819ff7812 */ /* 0x000fc8000780c0ff */
[----:B------:R-:W-:-:S13]  /*dd70*/  ISETP.LT.OR P4, PT, R32, 0x1, !P0 ;  /* 0x000000012000780c */ /* 0x000fda0004781670 */
[----:B------:R1:W-:Y:S04]  /*dd80*/  LDGSTS.E.BYPASS.LTC128B.128 [R4+0x9400], desc[UR50][R2.64+0x180], !P4 ;  /* 0x0940018002047fae */ /* 0x0003e8000e101d72 */
[----:B-1----:R-:W1:Y:S01]  /*dd90*/  SHFL.IDX PT, R3, R6, 0x1, 0x181f ;  /* 0x00381f0006037f89 */ /* 0x002e6200000e0000 */
        /* <DEDUP_REMOVED lines=11> */
[----:B0-----:R-:W-:-:S03]  /*de50*/  IADD3 R8, P4, R14, R0, RZ ;  /* 0x000000000e087210 */ /* 0x001fc60007f9e0ff */
[----:B------:R-:W-:Y:S04]  /*de60*/  SHFL.IDX PT, R14, R5, 0x3, 0x181f ;  /* 0x00781f00050e7f89 */ /* 0x000fe800000e0000 */
[----:B-1----:R-:W0:Y:S02]  /*de70*/  SHFL.IDX PT, R3, R6, 0x2, 0x181f ;  /* 0x00581f0006037f89 */ /* 0x002e2400000e0000 */
[----:B0-----:R-:W-:Y:S01]  /*de80*/  IMAD.X R9, RZ, RZ, R3, P4 ;  /* 0x000000ffff097224 */ /* 0x001fe200020e0603 */
[----:B------:R-:W-:Y:S01]  /*de90*/  ISETP.LT.OR P4, PT, R32, 0x21, P3 ;  /* 0x000000212000780c */ /* 0x000fe20001f81670 */
[----:B------:R-:W0:-:S12]  /*dea0*/  SHFL.IDX PT, R3, R6, 0x3, 0x181f ;  /* 0x00781f0006037f89 */ /* 0x000e1800000e0000 */
[----:B------:R-:W-:Y:S01]  /*deb0*/  LDGSTS.E.BYPASS.LTC128B.128 [R4+0x1400], desc[UR50][R8.64], !P4 ;  /* 0x0140000008047fae */ /* 0x000fe2000e101d72 */
[----:B------:R-:W-:-:S13]  /*dec0*/  ISETP.LT.OR P4, PT, R32, 0x21, !P2 ;  /* 0x000000212000780c */ /* 0x000fda0005781670 */
[----:B------:R-:W-:Y:S01]  /*ded0*/  LDGSTS.E.BYPASS.LTC128B.128 [R4+0x4400], desc[UR50][R8.64+0x80], !P4 ;  /* 0x0440008008047fae */ /* 0x000fe2000e101d72 */
[----:B------:R-:W-:-:S13]  /*dee0*/  ISETP.LT.OR P4, PT, R32, 0x21, !P1 ;  /* 0x000000212000780c */ /* 0x000fda0004f81670 */
[----:B------:R-:W-:Y:S01]  /*def0*/  LDGSTS.E.BYPASS.LTC128B.128 [R4+0x7400], desc[UR50][R8.64+0x100], !P4 ;  /* 0x0740010008047fae */ /* 0x000fe2000e101d72 */
[----:B------:R-:W-:-:S13]  /*df00*/  ISETP.LT.OR P4, PT, R32, 0x21, !P0 ;  /* 0x000000212000780c */ /* 0x000fda0004781670 */
[----:B------:R-:W-:Y:S01]  /*df10*/  LDGSTS.E.BYPASS.LTC128B.128 [R4+0xa400], desc[UR50][R8.64+0x180], !P4 ;  /* 0x0a40018008047fae */ /* 0x000fe2000e101d72 */
[----:B------:R-:W-:-:S03]  /*df20*/  IADD3 R2, P4, R14, R0, RZ ;  /* 0x000000000e027210 */ /* 0x000fc60007f9e0ff */
[----:B------:R-:W1:Y:S02]  /*df30*/  SHFL.IDX PT, R14, R5, 0x4, 0x181f ;  /* 0x00981f00050e7f89 */ /* 0x000e6400000e0000 */
[----:B0-----:R-:W-:Y:S01]  /*df40*/  IMAD.X R3, RZ, RZ, R3, P4 ;  /* 0x000000ffff037224 */ /* 0x001fe200020e0603 */
[----:B------:R-:W-:-:S13]  /*df50*/  ISETP.LT.OR P4, PT, R32, 0x31, P3 ;  /* 0x000000312000780c */ /* 0x000fda0001f81670 */
[----:B------:R-:W-:Y:S01]  /*df60*/  LDGSTS.E.BYPASS.LTC128B.128 [R4+0x1c00], desc[UR50][R2.64], !P4 ;  /* 0x01c0000002047fae */ /* 0x000fe2000e101d72 */
[----:B------:R-:W-:-:S13]  /*df70*/  ISETP.LT.OR P4, PT, R32, 0x31, !P2 ;  /* 0x000000312000780c */ /* 0x000fda0005781670 */
[----:B------:R-:W-:Y:S01]  /*df80*/  LDGSTS.E.BYPASS.LTC128B.128 [R4+0x4c00], desc[UR50][R2.64+0x80], !P4 ;  /* 0x04c0008002047fae */ /* 0x000fe2000e101d72 */
[----:B------:R-:W-:-:S13]  /*df90*/  ISETP.LT.OR P4, PT, R32, 0x31, !P1 ;  /* 0x000000312000780c */ /* 0x000fda0004f81670 */
[----:B------:R-:W-:Y:S01]  /*dfa0*/  LDGSTS.E.BYPASS.LTC128B.128 [R4+0x7c00], desc[UR50][R2.64+0x100], !P4 ;  /* 0x07c0010002047fae */ /* 0x000fe2000e101d72 */
[----:B------:R-:W-:-:S13]  /*dfb0*/  ISETP.LT.OR P4, PT, R32, 0x31, !P0 ;  /* 0x000000312000780c */ /* 0x000fda0004781670 */
[----:B------:R0:W-:Y:S04]  /*dfc0*/  LDGSTS.E.BYPASS.LTC128B.128 [R4+0xac00], desc[UR50][R2.64+0x180], !P4 ;  /* 0x0ac0018002047fae */ /* 0x0001e8000e101d72 */
[----:B0-----:R-:W0:Y:S01]  /*dfd0*/  SHFL.IDX PT, R3, R6, 0x4, 0x181f ;  /* 0x00981f0006037f89 */ /* 0x001e2200000e0000 */
[----:B-1----:R-:W-:-:S03]  /*dfe0*/  IADD3 R2, P4, R14, R0, RZ ;  /* 0x000000000e027210 */ /* 0x002fc60007f9e0ff */
[----:B------:R-:W1:Y:S04]  /*dff0*/  SHFL.IDX PT, R6, R6, 0x5, 0x181f ;  /* 0x00b81f0006067f89 */ /* 0x000e6800000e0000 */
[----:B------:R2:W3:Y:S01]  /*e000*/  SHFL.IDX PT, R14, R5, 0x5, 0x181f ;  /* 0x00b81f00050e7f89 */ /* 0x0004e200000e0000 */
[----:B0-----:R-:W-:Y:S01]  /*e010*/  IMAD.X R3, RZ, RZ, R3, P4 ;  /* 0x000000ffff037224 */ /* 0x001fe200020e0603 */
        /* <DEDUP_REMOVED lines=8> */
.L_x_566:
[C---:B------:R-:W-:Y:S02]  /*e0a0*/  ISETP.LT.OR P3, PT, R32.reuse, 0x51, P3 ;  /* 0x000000512000780c */ /* 0x040fe40001f61670 */
[C---:B------:R-:W-:Y:S02]  /*e0b0*/  ISETP.LT.OR P2, PT, R32.reuse, 0x51, !P2 ;  /* 0x000000512000780c */ /* 0x040fe40005741670 */
[----:B------:R-:W-:Y:S02]  /*e0c0*/  ISETP.LT.OR P1, PT, R32, 0x51, !P1 ;  /* 0x000000512000780c */ /* 0x000fe40004f21670 */
[----:B0-2---:R-:W-:Y:S02]  /*e0d0*/  IADD3 R2, P4, R14, R0, RZ ;  /* 0x000000000e027210 */ /* 0x005fe40007f9e0ff */
[----:B------:R-:W-:-:S03]  /*e0e0*/  ISETP.LT.OR P0, PT, R32, 0x51, !P0 ;  /* 0x000000512000780c */ /* 0x000fc60004701670 */
[----:B------:R-:W-:-:S05]  /*e0f0*/  IMAD.X R3, RZ, RZ, R6, P4 ;  /* 0x000000ffff037224 */ /* 0x000fca00020e0606 */
[----:B------:R-:W-:Y:S01]  /*e100*/  @!PT LDS RZ, [RZ] ;  /* 0x00000000fffff984 */ /* 0x000fe20000000800 */
[----:B------:R-:W-:Y:S01]  /*e110*/  @!PT LDS RZ, [RZ] ;  /* 0x00000000fffff984 */ /* 0x000fe20000000800 */
[----:B------:R-:W-:Y:S01]  /*e120*/  @!PT LDS RZ, [RZ] ;  /* 0x00000000fffff984 */ /* 0x000fe20000000800 */
[----:B------:R0:W-:Y:S04]  /*e130*/  LDGSTS.E.BYPASS.LTC128B.128 [R4+0x2c00], desc[UR50][R2.64], !P3 ;  /* 0x02c0000002047fae */ /* 0x0001e8000d901d72 */
[----:B------:R0:W-:Y:S04]  /*e140*/  LDGSTS.E.BYPASS.LTC128B.128 [R4+0x5c00], desc[UR50][R2.64+0x80], !P2 ;  /* 0x05c0008002047fae */ /* 0x0001e8000d101d72 */
[----:B------:R0:W-:Y:S04]  /*e150*/  LDGSTS.E.BYPASS.LTC128B.128 [R4+0x8c00], desc[UR50][R2.64+0x100], !P1 ;  /* 0x08c0010002047fae */ /* 0x0001e8000c901d72 */
[----:B------:R0:W-:Y:S01]  /*e160*/  LDGSTS.E.BYPASS.LTC128B.128 [R4+0xbc00], desc[UR50][R2.64+0x180], !P0 ;  /* 0x0bc0018002047fae */ /* 0x0001e2000c101d72 */
[----:B------:R-:W-:Y:S01]  /*e170*/  PLOP3.LUT P0, PT, PT, PT, PT, 0x80, 0x0 ;  /* 0x000000000000781c */ /* 0x000fe20003f0f070 */
[----:B------:R-:W-:-:S12]  /*e180*/  NOP ;  /* 0x0000000000007918 */ /* 0x000fd80000000000 */
.L_x_471:
[----:B------:R-:W-:Y:S02]  /*e190*/  PLOP3.LUT P1, PT, P1, P0, PT, 0xa2, 0x0 ;  /* 0x000000000000781c */ /* 0x000fe40000f21472 */
[----:B------:R-:W-:-:S08]  /*e1a0*/  @P0 R2UR P1, UR4, R33 ;  /* 0x00000000210402ca */ /* 0x000fd00000020000 */
[----:B------:R-:W-:-:S05]  /*e1b0*/  @P0 PLOP3.LUT P0, PT, P1, PT, PT, 0x80, 0x0 ;  /* 0x000000000000081c */ /* 0x000fca0000f0f070 */
[----:B------:R-:W-:Y:S01]  /*e1c0*/  @!P1 SYNCS.ARRIVE.TRANS64.RED.A0T1 RZ, [UR4+0x22850], RZ ;  /* 0x022850ffffff99a7 */ /* 0x000fe20008200404 */
[----:B------:R-:W-:Y:S07]  /*e1d0*/  @!P1 ARRIVES.LDGSTSBAR.64.TRANSCNT [UR4+0x22850] ;  /* 0x02285000ff0099b0 */ /* 0x000fee0008000a84 */
[----:B------:R-:W-:Y:S05]  /*e1e0*/  @P0 BRA.U.ANY `(.L_x_471) ;  /* 0xfffffffd00e80947 */ /* 0x000fea000393ffff */
[----:B------:R-:W-:Y:S01]  /*e1f0*/  NOP ;  /* 0x0000000000007918 */ /* 0x000fe20000000000 */
[----:B0-----:R-:W-:-:S05]  /*e200*/  IMAD.U32 R2, RZ, RZ, UR36 ;  /* 0x00000024ff027e24 */ /* 0x001fca000f8e00ff */
[----:B------:R-:W-:-:S13]  /*e210*/  ISETP.NE.AND P2, PT, R2, 0x3, PT ;  /* 0x000000030200780c */ /* 0x000fda0003f45270 */
[----:B------:R-:W-:Y:S05]  /*e220*/  @!P2 BRA `(.L_x_472) ;  /* 0x000000000004a947 */ /* 0x000fea0003800000 */
[----:B------:R-:W-:Y:S01]  /*e230*/  BPT.TRAP 0x1 ;  /* 0x000000040000795c */ /* 0x000fe20000300000 */
.L_x_472:
[----:B------:R-:W2:Y:S01]  /*e240*/  LDL.LU R2, [R1+0x18] ;  /* 0x0000180001027983 */ /* 0x000ea20000300800 */
[----:B------:R0:W-:Y:S01]  /*e250*/  SYNCS.ARRIVE.TRANS64.A1T0 RZ, [R33+URZ+0x22850], RZ ;  /* 0x022850ff21ff79a7 */ /* 0x0001e2000810003f */
[----:B------:R-:W-:Y:S01]  /*e260*/  BSSY B0, `(.L_x_473) ;  /* 0x00000dc000007945 */ /* 0x000fe20003800000 */
[----:B--2---:R-:W-:-:S05]  /*e270*/  VIADD R21, R2, 0xfffffffe ;  /* 0xfffffffe02157836 */ /* 0x004fca0000000000 */
[----:B------:R-:W-:-:S13]  /*e280*/  ISETP.GE.AND P0, PT, R21, R29, PT ;  /* 0x0000001d1500720c */ /* 0x000fda0003f06270 */
[----:B0-----:R-:W-:Y:S05]  /*e290*/  @!P0 BRA `(.L_x_474) ;  /* 0x0000000c00608947 */ /* 0x001fea0003800000 */
.L_x_487:
[----:B0-----:R-:W0:Y:S01]  /*e2a0*/  S2R R2, SR_TID.X ;  /* 0x0000000000027919 */ /* 0x001e220000002100 */
[----:B-1----:R-:W1:Y:S01]  /*e2b0*/  LDC R3, c[0x0][0x430] ;  /* 0x00010c00ff037b82 */ /* 0x002e620000000800 */
[----:B------:R-:W-:Y:S02]  /*e2c0*/  IMAD R8, R21, 0x60, R30 ;  /* 0x0000006015087824 */ /* 0x000fe400078e021e */
[----:B------:R-:W-:Y:S01]  /*e2d0*/  VIADD R24, R24, 0x1 ;  /* 0x0000000118187836 */ /* 0x000fe20000000000 */
[----:B-1----:R-:W-:Y:S02]  /*e2e0*/  ISETP.NE.AND P0, PT, R3, 0x1, PT ;  /* 0x000000010300780c */ /* 0x002fe40003f05270 */
[----:B0-----:R-:W-:-:S04]  /*e2f0*/  LOP3.LUT R2, R2, 0x7f, RZ, 0xc0, !PT ;  /* 0x0000007f02027812 */ /* 0x001fc800078ec0ff */
[----:B------:R-:W-:Y:S02]  /*e300*/  SHF.R.U32.HI R4, RZ, 0x3, R2 ;  /* 0x00000003ff047819 */ /* 0x000fe40000011602 */
[----:B------:R-:W0:Y:S05]  /*e310*/  S2R R2, SR_TID.X ;  /* 0x0000000000027919 */ /* 0x000e2a0000002100 */
[----:B------:R-:W1:Y:S08]  /*e320*/  @P0 LDC R3, c[0x0][0x434] ;  /* 0x00010d00ff030b82 */ /* 0x000e700000000800 */
[----:B------:R-:W2:Y:S01]  /*e330*/  @P0 LDC R7, c[0x0][0x438] ;  /* 0x00010e00ff070b82 */ /* 0x000ea20000000800 */
[----:B0-----:R-:W-:-:S05]  /*e340*/  IMAD.SHL.U32 R2, R2, 0x10, RZ ;  /* 0x0000001002027824 */ /* 0x001fca00078e00ff */
[----:B------:R-:W-:-:S04]  /*e350*/  LOP3.LUT R2, R4, 0x70, R2, 0xf8, !PT ;  /* 0x0000007004027812 */ /* 0x000fc800078ef802 */
[C---:B------:R-:W-:Y:S01]  /*e360*/  ISETP.GT.U32.AND P1, PT, R2.reuse, 0x5f, PT ;  /* 0x0000005f0200780c */ /* 0x040fe20003f24070 */
[----:B------:R-:W-:-:S04]  /*e370*/  IMAD.IADD R8, R2, 0x1, R8 ;  /* 0x0000000102087824 */ /* 0x000fc800078e0208 */
[----:B-1----:R-:W-:-:S04]  /*e380*/  @P0 IMAD.HI.U32 R2, R8, R3, RZ ;  /* 0x0000000308020227 */ /* 0x002fc800078e00ff */
[----:B------:R-:W-:Y:S01]  /*e390*/  IMAD.MOV.U32 R9, RZ, RZ, R8 ;  /* 0x000000ffff097224 */ /* 0x000fe200078e0008 */
[----:B--2---:R-:W-:-:S03]  /*e3a0*/  @P0 SHF.R.U32.HI R9, RZ, R7, R2 ;  /* 0x00000007ff090219 */ /* 0x004fc60000011602 */
[----:B------:R-:W0:Y:S01]  /*e3b0*/  @!P1 LDC.64 R4, c[0x0][0x428] ;  /* 0x00010a00ff049b82 */ /* 0x000e220000000a00 */
[----:B------:R-:W-:-:S07]  /*e3c0*/  @!P1 SHF.R.S32.HI R3, RZ, 0x1f, R9 ;  /* 0x0000001fff039819 */ /* 0x000fce0000011409 */
[----:B------:R-:W1:Y:S01]  /*e3d0*/  @!P1 LDC.64 R6, c[0x0][0x418] ;  /* 0x00010600ff069b82 */ /* 0x000e620000000a00 */
[----:B0-----:R-:W-:-:S04]  /*e3e0*/  @!P1 IMAD R2, R31, R4, RZ ;  /* 0x000000041f029224 */ /* 0x001fc800078e02ff */
[----:B------:R-:W-:Y:S02]  /*e3f0*/  @!P1 IMAD R5, R27, R5, R2 ;  /* 0x000000051b059224 */ /* 0x000fe400078e0202 */
[----:B------:R-:W-:-:S04]  /*e400*/  @!P1 IMAD.MOV.U32 R2, RZ, RZ, R9 ;  /* 0x000000ffff029224 */ /* 0x000fc800078e0009 */
[----:B------:R-:W-:-:S04]  /*e410*/  @!P1 IMAD.WIDE.U32 R2, R27, R4, R2 ;  /* 0x000000041b029225 */ /* 0x000fc800078e0002 */
[----:B------:R-:W-:Y:S01]  /*e420*/  @!P1 IMAD.IADD R3, R5, 0x1, R3 ;  /* 0x0000000105039824 */ /* 0x000fe200078e0203 */
[C---:B-1----:R-:W-:Y:S01]  /*e430*/  @!P1 LEA R6, P0, R2.reuse, R6, 0x2 ;  /* 0x0000000602069211 */ /* 0x042fe200078010ff */
[----:B------:R-:W-:Y:S02]  /*e440*/  IMAD.MOV.U32 R4, RZ, RZ, RZ ;  /* 0x000000ffff047224 */ /* 0x000fe400078e00ff */
[----:B------:R-:W-:Y:S01]  /*e450*/  IMAD.U32 R10, RZ, RZ, UR36 ;  /* 0x00000024ff0a7e24 */ /* 0x000fe2000f8e00ff */
[----:B------:R-:W-:Y:S01]  /*e460*/  @!P1 LEA.HI.X R7, R2, R7, R3, 0x2, P0 ;  /* 0x0000000702079211 */ /* 0x000fe200000f1403 */
[----:B------:R-:W-:Y:S01]  /*e470*/  IMAD.MOV R5, RZ, RZ, -R9 ;  /* 0x000000ffff057224 */ /* 0x000fe200078e0a09 */
[----:B------:R-:W-:-:S03]  /*e480*/  ISETP.NE.AND P0, PT, R24, 0x2, PT ;  /* 0x000000021800780c */ /* 0x000fc60003f05270 */
[----:B------:R0:W5:Y:S01]  /*e490*/  @!P1 LDG.E R4, desc[UR50][R6.64] ;  /* 0x0000003206049981 */ /* 0x000162000c1e1900 */
[----:B------:R-:W-:Y:S01]  /*e4a0*/  ISETP.NE.AND P1, PT, R10, 0x3, PT ;  /* 0x000000030a00780c */ /* 0x000fe20003f25270 */
[----:B------:R-:W-:Y:S05]  /*e4b0*/  YIELD ;  /* 0x0000000000007946 */ /* 0x000fea0003800000 */
[----:B------:R-:W-:Y:S01]  /*e4c0*/  ULDC UR4, c[0x0][0x430] ;  /* 0x00010c0000047ab9 */ /* 0x000fe20000000800 */
[----:B------:R-:W-:Y:S01]  /*e4d0*/  IMAD.MOV.U32 R2, RZ, RZ, R21 ;  /* 0x000000ffff027224 */ /* 0x000fe200078e0015 */
[----:B------:R-:W-:Y:S01]  /*e4e0*/  SEL R3, RZ, 0x1, P0 ;  /* 0x00000001ff037807 */ /* 0x000fe20000000000 */
[----:B------:R-:W-:Y:S01]  /*e4f0*/  IMAD R5, R5, UR4, R8 ;  /* 0x0000000405057c24 */ /* 0x000fe2000f8e0208 */
[----:B------:R-:W-:Y:S01]  /*e500*/  SEL R24, R24, RZ, P0 ;  /* 0x000000ff18187207 */ /* 0x000fe20000000000 */
[----:B------:R-:W-:Y:S01]  /*e510*/  VIADD R21, R21, 0xffffffff ;  /* 0xffffffff15157836 */ /* 0x000fe20000000000 */
[----:B------:R-:W-:-:S02]  /*e520*/  LOP3.LUT R26, R26, R3, RZ, 0x3c, !PT ;  /* 0x000000031a1a7212 */ /* 0x000fc400078e3cff */
[----:B------:R-:W-:Y:S01]  /*e530*/  ISETP.GT.AND P2, PT, R2, R29, PT ;  /* 0x0000001d0200720c */ /* 0x000fe20003f44270 */
[----:B0-----:R-:W-:-:S12]  /*e540*/  @!P1 BRA `(.L_x_475) ;  /* 0x0000000000049947 */ /* 0x001fd80003800000 */
[----:B------:R-:W-:Y:S01]  /*e550*/  BPT.TRAP 0x1 ;  /* 0x000000040000795c */ /* 0x000fe20000300000 */
.L_x_475:
[----:B------:R-:W-:Y:S01]  /*e560*/  IMAD R10, R24, 0x8, R22 ;  /* 0x00000008180a7824 */ /* 0x000fe200078e0216 */
[----:B------:R-:W-:Y:S01]  /*e570*/  SHF.L.U32 R20, R26, 0x1f, RZ ;  /* 0x0000001f1a147819 */ /* 0x000fe200000006ff */
[----:B------:R-:W-:Y:S01]  /*e580*/  BSSY B1, `(.L_x_476) ;  /* 0x0000004000017945 */ /* 0x000fe20003800000 */
[----:B------:R-:W-:Y:S02]  /*e590*/  SHF.R.S32.HI R9, RZ, 0x1f, R5 ;  /* 0x0000001fff097819 */ /* 0x000fe40000011405 */
[----:B------:R-:W0:Y:S02]  /*e5a0*/  SYNCS.PHASECHK.TRANS64.TRYWAIT P0, [R10+URZ+0x22840], R20 ;  /* 0x022840140a0075a7 */ /* 0x000e24000800017f */
[----:B0-----:R-:W-:Y:S05]  /*e5b0*/  @!P0 BRA `(.L_x_477) ;  /* 0x0000003800bc8947 */ /* 0x001fea0003800000 */
.L_x_567:
[----:B------:R-:W-:Y:S05]  /*e5c0*/  BSYNC B1 ;  /* 0x0000000000017941 */ /* 0x000fea0003800000 */
.L_x_476:
[----:B------:R-:W-:Y:S01]  /*e5d0*/  ULDC.64 UR4, c[0x0][0x300] ;  /* 0x0000c00000047ab9 */ /* 0x000fe20000000a00 */
[----:B-----5:R-:W-:Y:S01]  /*e5e0*/  SHF.R.S32.HI R17, RZ, 0x1f, R4 ;  /* 0x0000001fff117819 */ /* 0x020fe20000011404 */
[----:B------:R-:W-:Y:S01]  /*e5f0*/  IMAD R2, R9, UR4, RZ ;  /* 0x0000000409027c24 */ /* 0x000fe2000f8e02ff */
[----:B------:R-:W-:Y:S01]  /*e600*/  ULDC.64 UR6, c[0x0][0x2e8] ;  /* 0x0000ba0000067ab9 */ /* 0x000fe20000000a00 */
[----:B------:R-:W-:Y:S02]  /*e610*/  LOP3.LUT P1, RZ, R23, 0x1, RZ, 0xc0, !PT ;  /* 0x0000000117ff7812 */ /* 0x000fe4000782c0ff */
        /* <DEDUP_REMOVED lines=16> */
[----:B------:R-:W1:Y:S01]  /*e720*/  SHFL.IDX PT, R2, R6, RZ, 0x181f ;  /* 0x00181fff06027589 */ /* 0x000e6200000e0000 */
[----:B------:R-:W-:-:S03]  /*e730*/  IMAD R7, R7, 0x2, R22 ;  /* 0x0000000207077824 */ /* 0x000fc600078e0216 */
[----:B------:R-:W2:Y:S04]  /*e740*/  SHFL.IDX PT, R3, R8, RZ, 0x181f ;  /* 0x00181fff08037589 */ /* 0x000ea800000e0000 */
[----:B------:R-:W-:Y:S01]  /*e750*/  SHFL.IDX PT, R14, R6, 0x5, 0x181f ;  /* 0x00b81f00060e7f89 */ /* 0x000fe200000e0000 */
[----:B-1----:R-:W-:-:S05]  /*e760*/  IADD3 R2, P0, R2, R0, RZ ;  /* 0x0000000002027210 */ /* 0x002fca0007f1e0ff */
[----:B--2---:R-:W-:-:S05]  /*e770*/  IMAD.X R3, RZ, RZ, R3, P0 ;  /* 0x000000ffff037224 */ /* 0x004fca00000e0603 */
[----:B------:R1:W-:Y:S04]  /*e780*/  LDGSTS.E.BYPASS.LTC128B.128 [R7+0x1c400], desc[UR50][R2.64], !P1 ;  /* 0x1c40000002077fae */ /* 0x0003e8000c901d72 */
[----:B-1----:R-:W1:Y:S04]  /*e790*/  SHFL.IDX PT, R2, R6, 0x1, 0x181f ;  /* 0x00381f0006027f89 */ /* 0x002e6800000e0000 */
[----:B------:R-:W2:Y:S01]  /*e7a0*/  SHFL.IDX PT, R3, R8, 0x1, 0x181f ;  /* 0x00381f0008037f89 */ /* 0x000ea200000e0000 */
        /* <DEDUP_REMOVED lines=14> */
[----:B------:R-:W2:Y:S04]  /*e890*/  SHFL.IDX PT, R3, R8, 0x4, 0x181f ;  /* 0x00981f0008037f89 */ /* 0x000ea800000e0000 */
[----:B------:R-:W3:Y:S01]  /*e8a0*/  SHFL.IDX PT, R8, R8, 0x5, 0x181f ;  /* 0x00b81f0008087f89 */ /* 0x000ee200000e0000 */
[----:B-1----:R-:W-:-:S05]  /*e8b0*/  IADD3 R2, P0, R2, R0, RZ ;  /* 0x0000000002027210 */ /* 0x002fca0007f1e0ff */
[----:B--2---:R-:W-:-:S05]  /*e8c0*/  IMAD.X R3, RZ, RZ, R3, P0 ;  /* 0x000000ffff037224 */ /* 0x004fca00000e0603 */
[----:B---3--:R1:W-:Y:S03]  /*e8d0*/  LDGSTS.E.BYPASS.LTC128B.128 [R7+0x1e400], desc[UR50][R2.64], !P1 ;  /* 0x1e40000002077fae */ /* 0x0083e6000c901d72 */
.L_x_581:
[----:B-1----:R-:W-:-:S05]  /*e8e0*/  IADD3 R2, P0, R14, R0, RZ ;  /* 0x000000000e027210 */ /* 0x002fca0007f1e0ff */
[----:B------:R-:W-:Y:S01]  /*e8f0*/  IMAD.X R3, RZ, RZ, R8, P0 ;  /* 0x000000ffff037224 */ /* 0x000fe200000e0608 */
[----:B------:R-:W-:-:S04]  /*e900*/  PLOP3.LUT P0, PT, PT, PT, PT, 0x80, 0x0 ;  /* 0x000000000000781c */ /* 0x000fc80003f0f070 */
[----:B------:R-:W-:Y:S01]  /*e910*/  @!PT LDS RZ, [RZ] ;  /* 0x00000000fffff984 */ /* 0x000fe20000000800 */
[----:B------:R-:W-:Y:S01]  /*e920*/  @!PT LDS RZ, [RZ] ;  /* 0x00000000fffff984 */ /* 0x000fe20000000800 */
[----:B------:R-:W-:Y:S01]  /*e930*/  @!PT LDS RZ, [RZ] ;  /* 0x00000000fffff984 */ /* 0x000fe20000000800 */
[----:B------:R1:W-:Y:S01]  /*e940*/  LDGSTS.E.BYPASS.LTC128B.128 [R7+0x1ec00], desc[UR50][R2.64], !P1 ;  /* 0x1ec0000002077fae */ /* 0x0003e2000c901d72 */
[----:B------:R-:W-:-:S08]  /*e950*/  NOP ;  /* 0x0000000000007918 */ /* 0x000fd00000000000 */
.L_x_479:
[----:B------:R-:W-:Y:S02]  /*e960*/  PLOP3.LUT P1, PT, P1, P0, PT, 0xa2, 0x0 ;  /* 0x000000000000781c */ /* 0x000fe40000f21472 */
[----:B------:R-:W-:-:S08]  /*e970*/  @P0 R2UR P1, UR4, R10 ;  /* 0x000000000a0402ca */ /* 0x000fd00000020000 */
[----:B------:R-:W-:-:S05]  /*e980*/  @P0 PLOP3.LUT P0, PT, P1, PT, PT, 0x80, 0x0 ;  /* 0x000000000000081c */ /* 0x000fca0000f0f070 */
[----:B------:R-:W-:Y:S01]  /*e990*/  @!P1 SYNCS.ARRIVE.TRANS64.RED.A0T1 RZ, [UR4+0x22830], RZ ;  /* 0x022830ffffff99a7 */ /* 0x000fe20008200404 */
[----:B------:R-:W-:Y:S07]  /*e9a0*/  @!P1 ARRIVES.LDGSTSBAR.64.TRANSCNT [UR4+0x22830] ;  /* 0x02283000ff0099b0 */ /* 0x000fee0008000a84 */
[----:B------:R-:W-:Y:S05]  /*e9b0*/  @P0 BRA.U.ANY `(.L_x_479) ;  /* 0xfffffffd00e80947 */ /* 0x000fea000393ffff */
[----:B------:R-:W-:Y:S01]  /*e9c0*/  NOP ;  /* 0x0000000000007918 */ /* 0x000fe20000000000 */
[----:B-1----:R-:W-:-:S05]  /*e9d0*/  IMAD.U32 R2, RZ, RZ, UR36 ;  /* 0x00000024ff027e24 */ /* 0x002fca000f8e00ff */
[----:B------:R-:W-:-:S13]  /*e9e0*/  ISETP.NE.AND P3, PT, R2, 0x3, PT ;  /* 0x000000030200780c */ /* 0x000fda0003f65270 */
[----:B------:R-:W-:Y:S05]  /*e9f0*/  @!P3 BRA `(.L_x_480) ;  /* 0x000000000004b947 */ /* 0x000fea0003800000 */
[----:B------:R-:W-:Y:S01]  /*ea00*/  BPT.TRAP 0x1 ;  /* 0x000000040000795c */ /* 0x000fe20000300000 */
.L_x_480:
[----:B------:R1:W-:Y:S01]  /*ea10*/  SYNCS.ARRIVE.TRANS64.A1T0 RZ, [R10+URZ+0x22830], RZ ;  /* 0x022830ff0aff79a7 */ /* 0x0003e2000810003f */
[----:B------:R-:W-:Y:S05]  /*ea20*/  @!P3 BRA `(.L_x_481) ;  /* 0x000000000004b947 */ /* 0x000fea0003800000 */
[----:B------:R-:W-:Y:S01]  /*ea30*/  BPT.TRAP 0x1 ;  /* 0x000000040000795c */ /* 0x000fe20000300000 */
.L_x_481:
[----:B------:R-:W2:Y:S01]  /*ea40*/  SYNCS.PHASECHK.TRANS64.TRYWAIT P0, [R10+URZ+0x22860], R20 ;  /* 0x022860140a0075a7 */ /* 0x000ea2000800017f */
[----:B------:R-:W-:Y:S04]  /*ea50*/  BSSY B1, `(.L_x_482) ;  /* 0x0000002000017945 */ /* 0x000fe80003800000 */
[----:B--2---:R-:W-:Y:S05]  /*ea60*/  @!P0 BRA `(.L_x_483) ;  /* 0x0000003c00448947 */ /* 0x004fea0003800000 */
.L_x_582:
[----:B------:R-:W-:Y:S05]  /*ea70*/  BSYNC B1 ;  /* 0x0000000000017941 */ /* 0x000fea0003800000 */
.L_x_482:
[----:B------:R-:W-:Y:S01]  /*ea80*/  ULDC.64 UR4, c[0x0][0x328] ;  /* 0x0000ca0000047ab9 */ /* 0x000fe20000000a00 */
[----:B------:R-:W-:Y:S01]  /*ea90*/  ULDC.64 UR6, c[0x0][0x318] ;  /* 0x0000c60000067ab9 */ /* 0x000fe20000000a00 */
[----:B------:R-:W-:Y:S01]  /*eaa0*/  IMAD R2, R9, UR4, RZ ;  /* 0x0000000409027c24 */ /* 0x000fe2000f8e02ff */
[C---:B------:R-:W-:Y:S01]  /*eab0*/  LOP3.LUT P5, RZ, R23.reuse, 0x10, RZ, 0xc0, !PT ;  /* 0x0000001017ff7812 */ /* 0x040fe200078ac0ff */
[----:B0-2---:R-:W-:Y:S01]  /*eac0*/  IMAD R20, R24, 0x6000, R28 ;  /* 0x0000600018147824 */ /* 0x005fe200078e021c */
[----:B------:R-:W-:Y:S01]  /*ead0*/  LOP3.LUT P4, RZ, R23, 0x8, RZ, 0xc0, !PT ;  /* 0x0000000817ff7812 */ /* 0x000fe2000788c0ff */
[----:B------:R-:W-:Y:S01]  /*eae0*/  IMAD R7, R5, UR5, R2 ;  /* 0x0000000505077c24 */ /* 0x000fe2000f8e0202 */
[----:B------:R-:W-:Y:S01]  /*eaf0*/  LOP3.LUT P3, RZ, R23, 0x4, RZ, 0xc0, !PT ;  /* 0x0000000417ff7812 */ /* 0x000fe2000786c0ff */
[----:B------:R-:W-:Y:S01]  /*eb00*/  IMAD.WIDE.U32 R2, R5, UR4, RZ ;  /* 0x0000000405027c25 */ /* 0x000fe2000f8e00ff */
[----:B------:R-:W-:Y:S01]  /*eb10*/  ULDC.64 UR4, c[0x0][0x338] ;  /* 0x0000ce0000047ab9 */ /* 0x000fe20000000a00 */
[----:B------:R-:W-:-:S02]  /*eb20*/  LOP3.LUT P1, RZ, R23, 0x2, RZ, 0xc0, !PT ;  /* 0x0000000217ff7812 */ /* 0x000fc4000782c0ff */
[----:B------:R-:W-:Y:S02]  /*eb30*/  IMAD.IADD R3, R3, 0x1, R7 ;  /* 0x0000000103037824 */ /* 0x000fe400078e0207 */
[----:B------:R-:W-:Y:S02]  /*eb40*/  IMAD R17, R17, UR4, RZ ;  /* 0x0000000411117c24 */ /* 0x000fe4000f8e02ff */
[----:B------:R-:W-:-:S04]  /*eb50*/  IMAD.WIDE.U32 R2, R4, UR4, R2 ;  /* 0x0000000404027c25 */ /* 0x000fc8000f8e0002 */
[----:B------:R-:W-:Y:S01]  /*eb60*/  IMAD R17, R4, UR5, R17 ;  /* 0x0000000504117c24 */ /* 0x000fe2000f8e0211 */
[----:B------:R-:W-:-:S03]  /*eb70*/  ULDC.64 UR4, c[0x0][0x330] ;  /* 0x0000cc0000047ab9 */ /* 0x000fc60000000a00 */
[----:B------:R-:W-:Y:S02]  /*eb80*/  IMAD.IADD R3, R3, 0x1, R17 ;  /* 0x0000000103037824 */ /* 0x000fe400078e0211 */
[----:B------:R-:W-:Y:S01]  /*eb90*/  IMAD.WIDE.U32 R2, R18, UR4, R2 ;  /* 0x0000000412027c25 */ /* 0x000fe2000f8e0002 */
[----:B------:R-:W-:-:S03]  /*eba0*/  UMOV UR4, 0xffffffff ;  /* 0xffffffff00047882 */ /* 0x000fc60000000000 */
[----:B------:R-:W-:Y:S01]  /*ebb0*/  IMAD R25, R18, UR5, R3 ;  /* 0x0000000512197c24 */ /* 0x000fe2000f8e0203 */
[----:B------:R-:W-:-:S04]  /*ebc0*/  LEA R17, P0, R2, UR6, 0x1 ;  /* 0x0000000602117c11 */ /* 0x000fc8000f8008ff */
[----:B------:R-:W-:Y:S01]  /*ebd0*/  LEA.HI.X R25, R2, UR7, R25, 0x1, P0 ;  /* 0x0000000702197c11 */ /* 0x000fe200080f0c19 */
[----:B------:R-:W-:Y:S08]  /*ebe0*/  BRA.DIV UR4, `(.L_x_484) ;  /* 0x0000003a04f87947 */ /* 0x000ff0000b800000 */
[----:B------:R-:W0:Y:S01]  /*ebf0*/  SHFL.IDX PT, R14, R17, RZ, 0x181f ;  /* 0x00181fff110e7589 */ /* 0x000e2200000e0000 */
[----:B------:R-:W-:-:S03]  /*ec00*/  IMAD R20, R20, 0x2, R22 ;  /* 0x0000000214147824 */ /* 0x000fc600078e0216 */
[----:B------:R-:W2:Y:S04]  /*ec10*/  SHFL.IDX PT, R3, R25, RZ, 0x181f ;  /* 0x00181fff19037589 */ /* 0x000ea800000e0000 */
[----:B------:R-:W-:Y:S04]  /*ec20*/  SHFL.IDX PT, R4, R25, 0x1, 0x181f ;  /* 0x00381f0019047f89 */ /* 0x000fe800000e0000 */
[----:B------:R-:W-:Y:S04]  /*ec30*/  SHFL.IDX PT, R8, R17, 0x2, 0x181f ;  /* 0x00581f0011087f89 */ /* 0x000fe800000e0000 */
[----:B------:R-:W-:Y:S01]  /*ec40*/  SHFL.IDX PT, R5, R25, 0x3, 0x181f ;  /* 0x00781f0019057f89 */ /* 0x000fe200000e0000 */
[----:B0-----:R-:W-:-:S03]  /*ec50*/  IADD3 R2, P0, R14, R0, RZ ;  /* 0x000000000e027210 */ /* 0x001fc60007f1e0ff */
[----:B------:R-:W0:Y:S02]  /*ec60*/  SHFL.IDX PT, R14, R17, 0x1, 0x181f ;  /* 0x00381f00110e7f89 */ /* 0x000e2400000e0000 */
[----:B--2---:R-:W-:-:S05]  /*ec70*/  IMAD.X R3, RZ, RZ, R3, P0 ;  /* 0x000000ffff037224 */ /* 0x004fca00000e0603 */
[----:B------:R-:W-:Y:S04]  /*ec80*/  LDGSTS.E.BYPASS.LTC128B.128 [R20+0x400], desc[UR50][R2.64], !P5 ;  /* 0x0040000002147fae */ /* 0x000fe8000e901d72 */
[----:B------:R-:W-:Y:S04]  /*ec90*/  LDGSTS.E.BYPASS.LTC128B.128 [R20+0x3400], desc[UR50][R2.64+0x80], !P4 ;  /* 0x0340008002147fae */ /* 0x000fe8000e101d72 */
[----:B------:R-:W-:Y:S04]  /*eca0*/  LDGSTS.E.BYPASS.LTC128B.128 [R20+0x6400], desc[UR50][R2.64+0x100], !P3 ;  /* 0x0640010002147fae */ /* 0x000fe8000d901d72 */
[----:B------:R2:W-:Y:S01]  /*ecb0*/  LDGSTS.E.BYPASS.LTC128B.128 [R20+0x9400], desc[UR50][R2.64+0x180], !P1 ;  /* 0x0940018002147fae */ /* 0x0005e2000c901d72 */
[----:B0-----:R-:W-:-:S03]  /*ecc0*/  IADD3 R6, P0, R14, R0, RZ ;  /* 0x000000000e067210 */ /* 0x001fc60007f1e0ff */
[----:B------:R-:W-:Y:S02]  /*ecd0*/  SHFL.IDX PT, R14, R17, 0x3, 0x181f ;  /* 0x00781f00110e7f89 */ /* 0x000fe400000e0000 */
[----:B------:R-:W-:Y:S01]  /*ece0*/  IMAD.X R7, RZ, RZ, R4, P0 ;  /* 0x000000ffff077224 */ /* 0x000fe200000e0604 */
[-C--:B------:R-:W-:Y:S01]  /*ecf0*/  IADD3 R8, P0, R8, R0.reuse, RZ ;  /* 0x0000000008087210 */ /* 0x080fe20007f1e0ff */
[----:B------:R-:W0:Y:S04]  /*ed00*/  SHFL.IDX PT, R4, R25, 0x2, 0x181f ;  /* 0x00581f0019047f89 */ /* 0x000e2800000e0000 */
[----:B--2---:R-:W-:Y:S04]  /*ed10*/  SHFL.IDX PT, R3, R25, 0x4, 0x181f ;  /* 0x00981f0019037f89 */ /* 0x004fe800000e0000 */
[----:B------:R2:W-:Y:S04]  /*ed20*/  LDGSTS.E.BYPASS.LTC128B.128 [R20+0xc00], desc[UR50][R6.64], !P5 ;  /* 0x00c0000006147fae */ /* 0x0005e8000e901d72 */
[----:B------:R2:W-:Y:S04]  /*ed30*/  LDGSTS.E.BYPASS.LTC128B.128 [R20+0x3c00], desc[UR50][R6.64+0x80], !P4 ;  /* 0x03c0008006147fae */ /* 0x0005e8000e101d72 */
[----:B------:R2:W-:Y:S04]  /*ed40*/  LDGSTS.E.BYPASS.LTC128B.128 [R20+0x6c00], desc[UR50][R6.64+0x100], !P3 ;  /* 0x06c0010006147fae */ /* 0x0005e8000d901d72 */
[----:B------:R2:W-:Y:S01]  /*ed50*/  LDGSTS.E.BYPASS.LTC128B.128 [R20+0x9c00], desc[UR50][R6.64+0x180], !P1 ;  /* 0x09c0018006147fae */ /* 0x0005e2000c901d72 */
[----:B0-----:R-:W-:Y:S01]  /*ed60*/  IMAD.X R9, RZ, RZ, R4, P0 ;  /* 0x000000ffff097224 */ /* 0x001fe200000e0604 */
[----:B------:R-:W-:-:S02]  /*ed70*/  IADD3 R4, P0, R14, R0, RZ ;  /* 0x000000000e047210 */ /* 0x000fc40007f1e0ff */
[----:B------:R-:W-:Y:S04]  /*ed80*/  SHFL.IDX PT, R25, R25, 0x5, 0x181f ;  /* 0x00b81f0019197f89 */ /* 0x000fe800000e0000 */
[----:B------:R-:W0:Y:S01]  /*ed90*/  SHFL.IDX PT, R14, R17, 0x4, 0x181f ;  /* 0x00981f00110e7f89 */ /* 0x000e2200000e0000 */
[----:B------:R-:W-:-:S03]  /*eda0*/  IMAD.X R5, RZ, RZ, R5, P0 ;  /* 0x000000ffff057224 */ /* 0x000fc600000e0605 */
[----:B------:R2:W-:Y:S04]  /*edb0*/  LDGSTS.E.BYPASS.LTC128B.128 [R20+0x1400], desc[UR50][R8.64], !P5 ;  /* 0x0140000008147fae */ /* 0x0005e8000e901d72 */
[----:B------:R2:W-:Y:S04]  /*edc0*/  LDGSTS.E.BYPASS.LTC128B.128 [R20+0x4400], desc[UR50][R8.64+0x80], !P4 ;  /* 0x0440008008147fae */ /* 0x0005e8000e101d72 */
[----:B------:R2:W-:Y:S04]  /*edd0*/  LDGSTS.E.BYPASS.LTC128B.128 [R20+0x7400], desc[UR50][R8.64+0x100], !P3 ;  /* 0x0740010008147fae */ /* 0x0005e8000d901d72 */
[----:B------:R2:W-:Y:S04]  /*ede0*/  LDGSTS.E.BYPASS.LTC128B.128 [R20+0xa400], desc[UR50][R8.64+0x180], !P1 ;  /* 0x0a40018008147fae */ /* 0x0005e8000c901d72 */
[----:B------:R2:W-:Y:S01]  /*edf0*/  LDGSTS.E.BYPASS.LTC128B.128 [R20+0x1c00], desc[UR50][R4.64], !P5 ;  /* 0x01c0000004147fae */ /* 0x0005e2000e901d72 */
[----:B0-----:R-:W-:-:S03]  /*ee00*/  IADD3 R2, P0, R14, R0, RZ ;  /* 0x000000000e027210 */ /* 0x001fc60007f1e0ff */
[----:B------:R2:W-:Y:S02]  /*ee10*/  LDGSTS.E.BYPASS.LTC128B.128 [R20+0x4c00], desc[UR50][R4.64+0x80], !P4 ;  /* 0x04c0008004147fae */ /* 0x0005e4000e101d72 */
[----:B------:R-:W-:Y:S02]  /*ee20*/  IMAD.X R3, RZ, RZ, R3, P0 ;  /* 0x000000ffff037224 */ /* 0x000fe400000e0603 */
[----:B------:R2:W-:Y:S04]  /*ee30*/  LDGSTS.E.BYPASS.LTC128B.128 [R20+0x7c00], desc[UR50][R4.64+0x100], !P3 ;  /* 0x07c0010004147fae */ /* 0x0005e8000d901d72 */
[----:B------:R2:W-:Y:S04]  /*ee40*/  LDGSTS.E.BYPASS.LTC128B.128 [R20+0xac00], desc[UR50][R4.64+0x180], !P1 ;  /* 0x0ac0018004147fae */ /* 0x0005e8000c901d72 */
[----:B------:R2:W-:Y:S04]  /*ee50*/  LDGSTS.E.BYPASS.LTC128B.128 [R20+0x2400], desc[UR50][R2.64], !P5 ;  /* 0x0240000002147fae */ /* 0x0005e8000e901d72 */
[----:B------:R2:W-:Y:S04]  /*ee60*/  LDGSTS.E.BYPASS.LTC128B.128 [R20+0x5400], desc[UR50][R2.64+0x80], !P4 ;  /* 0x0540008002147fae */ /* 0x0005e8000e101d72 */
[----:B------:R2:W-:Y:S04]  /*ee70*/  LDGSTS.E.BYPASS.LTC128B.128 [R20+0x8400], desc[UR50][R2.64+0x100], !P3 ;  /* 0x0840010002147fae */ /* 0x0005e8000d901d72 */
[----:B------:R2:W-:Y:S04]  /*ee80*/  LDGSTS.E.BYPASS.LTC128B.128 [R20+0xb400], desc[UR50][R2.64+0x180], !P1 ;  /* 0x0b40018002147fae */ /* 0x0005e8000c901d72 */
[----:B------:R2:W0:Y:S02]  /*ee90*/  SHFL.IDX PT, R14, R17, 0x5, 0x181f ;  /* 0x00b81f00110e7f89 */ /* 0x00042400000e0000 */
.L_x_596:
[----:B0-2---:R-:W-:-:S05]  /*eea0*/  IADD3 R2, P0, R14, R0, RZ ;  /* 0x000000000e027210 */ /* 0x005fca0007f1e0ff */
        /* <DEDUP_REMOVED lines=10> */
.L_x_485:
        /* <DEDUP_REMOVED lines=11> */
.L_x_486:
[----:B------:R0:W-:Y:S01]  /*f000*/  SYNCS.ARRIVE.TRANS64.A1T0 RZ, [R10+URZ+0x22850], RZ ;  /* 0x022850ff0aff79a7 */ /* 0x0001e2000810003f */
[----:B------:R-:W-:Y:S05]  /*f010*/  @P2 BRA `(.L_x_487) ;  /* 0xfffffff000a02947 */ /* 0x000fea000383ffff */
.L_x_474:
[----:B------:R-:W-:Y:S05]  /*f020*/  BSYNC B0 ;  /* 0x0000000000007941 */ /* 0x000fea0003800000 */
.L_x_473:
[----:B------:R-:W2:Y:S01]  /*f030*/  S2R R2, SR_TID.X ;  /* 0x0000000000027919 */ /* 0x000ea20000002100 */
[----:B------:R-:W-:Y:S01]  /*f040*/  VIADD R24, R24, 0x1 ;  /* 0x0000000118187836 */ /* 0x000fe20000000000 */
[----:B------:R-:W-:Y:S04]  /*f050*/  BSSY B0, `(.L_x_488) ;  /* 0x0000012000007945 */ /* 0x000fe80003800000 */
[----:B------:R-:W-:-:S04]  /*f060*/  ISETP.NE.AND P0, PT, R24, 0x2, PT ;  /* 0x000000021800780c */ /* 0x000fc80003f05270 */
[----:B------:R-:W-:Y:S02]  /*f070*/  SEL R5, RZ, 0x1, P0 ;  /* 0x00000001ff057807 */ /* 0x000fe40000000000 */
[----:B--2---:R-:W-:-:S04]  /*f080*/  LOP3.LUT R2, R2, 0x7f, RZ, 0xc0, !PT ;  /* 0x0000007f02027812 */ /* 0x004fc800078ec0ff */
[----:B------:R-:W-:-:S13]  /*f090*/  ISETP.NE.AND P1, PT, R2, RZ, PT ;  /* 0x000000ff0200720c */ /* 0x000fda0003f25270 */
[----:B------:R-:W-:Y:S05]  /*f0a0*/  @P1 BRA `(.L_x_489) ;  /* 0x0000000000301947 */ /* 0x000fea0003800000 */
[----:B------:R-:W2:Y:S01]  /*f0b0*/  S2R R7, SR_LANEID ;  /* 0x0000000000077919 */ /* 0x000ea20000000000 */
[----:B------:R-:W-:Y:S01]  /*f0c0*/  VOTEU.ANY UR4, UPT, PT ;  /* 0x0000000000047886 */ /* 0x000fe200038e0100 */
[----:B------:R-:W3:Y:S01]  /*f0d0*/  LDC.64 R2, c[0x0][0xc60] ;  /* 0x00031800ff027b82 */ /* 0x000ee20000000a00 */
[----:B------:R-:W2:Y:S02]  /*f0e0*/  FLO.U32 R0, UR4 ;  /* 0x0000000400007d00 */ /* 0x000ea400080e0000 */
[----:B--2---:R-:W-:-:S06]  /*f0f0*/  ISETP.EQ.U32.AND P1, PT, R0, R7, PT ;  /* 0x000000070000720c */ /* 0x004fcc0003f22070 */
[----:B------:R-:W3:Y:S07]  /*f100*/  POPC R7, UR4 ;  /* 0x0000000400077d09 */ /* 0x000eee0008000000 */
[----:B---3--:R-:W2:Y:S01]  /*f110*/  @P1 ATOMG.E.ADD.STRONG.GPU PT, R3, desc[UR50][R2.64], R7 ;  /* 0x00000007020319a8 */ /* 0x008ea200081ee1f2 */
[----:B------:R-:W3:Y:S02]  /*f120*/  S2R R4, SR_LTMASK ;  /* 0x0000000000047919 */ /* 0x000ee40000003900 */
[----:B---3--:R-:W-:-:S04]  /*f130*/  LOP3.LUT R4, R4, UR4, RZ, 0xc0, !PT ;  /* 0x0000000404047c12 */ /* 0x008fc8000f8ec0ff */
[----:B------:R-:W3:Y:S01]  /*f140*/  POPC R9, R4 ;  /* 0x0000000400097309 */ /* 0x000ee20000000000 */
[----:B--2---:R-:W3:Y:S02]  /*f150*/  SHFL.IDX PT, R0, R3, R0, 0x1f ;  /* 0x00001f0003007589 */ /* 0x004ee400000e0000 */
[----:B---3--:R-:W-:-:S07]  /*f160*/  IADD3 R16, R0, UR37, R9 ;  /* 0x0000002500107c10 */ /* 0x008fce000fffe009 */
.L_x_489:
[----:B------:R-:W-:Y:S05]  /*f170*/  BSYNC B0 ;  /* 0x0000000000007941 */ /* 0x000fea0003800000 */
.L_x_488:
[----:B------:R-:W-:Y:S02]  /*f180*/  SEL R24, R24, RZ, P0 ;  /* 0x000000ff18187207 */ /* 0x000fe40000000000 */
[----:B------:R-:W-:-:S07]  /*f190*/  LOP3.LUT R26, R26, R5, RZ, 0x3c, !PT ;  /* 0x000000051a1a7212 */ /* 0x000fce00078e3cff */
.L_x_448:
[----:B------:R-:W-:Y:S05]  /*f1a0*/  BSYNC B7 ;  /* 0x0000000000077941 */ /* 0x000fea0003800000 */
.L_x_446:
[----:B------:R-:W-:-:S13]  /*f1b0*/  LOP3.LUT P0, RZ, R23, 0x200, RZ, 0xc0, !PT ;  /* 0x0000020017ff7812 */ /* 0x000fda000780c0ff */
[----:B------:R-:W-:Y:S05]  /*f1c0*/  @!P0 BRA `(.L_x_490) ;  /* 0x0000000000248947 */ /* 0x000fea0003800000 */
[----:B------:R-:W-:Y:S05]  /*f1d0*/  WARPSYNC.ALL ;  /* 0x0000000000007948 */ /* 0x000fea0003800000 */
[----:B------:R-:W2:Y:S08]  /*f1e0*/  S2UR UR5, SR_CgaCtaId ;  /* 0x00000000000579c3 */ /* 0x000eb00000008800 */
[----:B------:R-:W-:Y:S06]  /*f1f0*/  BAR.SYNC.DEFER_BLOCKING 0x5, 0x180 ;  /* 0x0146000000007b1d */ /* 0x000fec0000010000 */
[----:B------:R-:W-:-:S02]  /*f200*/  UMOV UR4, 0x400 ;  /* 0x0000040000047882 */ /* 0x000fc40000000000 */
[----:B--2---:R-:W-:-:S06]  /*f210*/  ULEA UR4, UR5, UR4, 0x18 ;  /* 0x0000000405047291 */ /* 0x004fcc000f8ec03f */
[----:B------:R-:W-:-:S05]  /*f220*/  IMAD.U32 R22, RZ, RZ, UR4 ;  /* 0x00000004ff167e24 */ /* 0x000fca000f8e00ff */
[----:B------:R4:W2:Y:S01]  /*f230*/  LDS.128 R16, [R22+0x228d0] ;  /* 0x0228d00016107984 */ /* 0x0008a20000000c00 */
[----:B------:R-:W-:Y:S06]  /*f240*/  BAR.ARV 0x4, 0x180 ;  /* 0x0106000000007b1d */ /* 0x000fec0000002000 */
[----:B------:R-:W-:Y:S05]  /*f250*/  BRA `(.L_x_491) ;  /* 0x0000000800d07947 */ /* 0x000fea0003800000 */
.L_x_490:
[----:B------:R-:W2:Y:S01]  /*f260*/  S2R R9, SR_TID.X ;  /* 0x0000000000097919 */ /* 0x000ea20000002100 */
[----:B------:R-:W-:Y:S01]  /*f270*/  UMOV UR4, 0xffffffff ;  /* 0xffffffff00047882 */ /* 0x000fe20000000000 */
[----:B--2---:R-:W-:-:S04]  /*f280*/  LOP3.LUT R9, R9, 0x1f, RZ, 0xc0, !PT ;  /* 0x0000001f09097812 */ /* 0x004fc800078ec0ff */
[----:B------:R-:W-:Y:S01]  /*f290*/  ISETP.NE.AND P0, PT, R9, 0x1f, PT ;  /* 0x0000001f0900780c */ /* 0x000fe20003f05270 */
[----:B------:R-:W-:-:S12]  /*f2a0*/  BRA.DIV UR4, `(.L_x_492) ;  /* 0x0000003e04147947 */ /* 0x000fd8000b800000 */
[----:B------:R-:W-:Y:S01]  /*f2b0*/  IMAD.IADD R7, R19, 0x1, R9 ;  /* 0x0000000113077824 */ /* 0x000fe200078e0209 */
[----:B------:R-:W-:-:S04]  /*f2c0*/  ULDC UR4, c[0x0][0xc3c] ;  /* 0x00030f0000047ab9 */ /* 0x000fc80000000800 */
[----:B------:R-:W-:-:S13]  /*f2d0*/  ISETP.GE.OR P1, PT, R7, UR4, !P0 ;  /* 0x0000000407007c0c */ /* 0x000fda000c726670 */
[----:B------:R-:W2:Y:S08]  /*f2e0*/  @!P1 LDC.64 R2, c[0x0][0xc80] ;  /* 0x00032000ff029b82 */ /* 0x000eb00000000a00 */
[----:B------:R-:W3:Y:S01]  /*f2f0*/  @!P1 LDC.64 R4, c[0x0][0xc78] ;  /* 0x00031e00ff049b82 */ /* 0x000ee20000000a00 */
[----:B--2---:R-:W-:-:S05]  /*f300*/  @!P1 IMAD.WIDE R2, R7, 0x4, R2 ;  /* 0x0000000407029825 */ /* 0x004fca00078e0202 */
[----:B------:R3:W2:Y:S02]  /*f310*/  @!P1 LDG.E R6, desc[UR50][R2.64] ;  /* 0x0000003202069981 */ /* 0x0006a4000c1e1900 */
[----:B---3--:R-:W-:-:S05]  /*f320*/  @!P1 IMAD.WIDE R2, R7, 0x4, R4 ;  /* 0x0000000407029825 */ /* 0x008fca00078e0204 */
[----:B------:R-:W3:Y:S01]  /*f330*/  @!P1 LDG.E R5, desc[UR50][R2.64] ;  /* 0x0000003202059981 */ /* 0x000ee2000c1e1900 */
[----:B------:R-:W-:Y:S01]  /*f340*/  IMAD.MOV.U32 R7, RZ, RZ, RZ ;  /* 0x000000ffff077224 */ /* 0x000fe200078e00ff */
[C---:B------:R-:W-:Y:S01]  /*f350*/  ISETP.GE.U32.AND P2, PT, R9.reuse, 0x2, PT ;  /* 0x000000020900780c */ /* 0x040fe20003f46070 */
[----:B------:R-:W-:Y:S01]  /*f360*/  IMAD.MOV.U32 R4, RZ, RZ, RZ ;  /* 0x000000ffff047224 */ /* 0x000fe200078e00ff */
[C---:B------:R-:W-:Y:S01]  /*f370*/  ISETP.GE.U32.AND P3, PT, R9.reuse, 0x4, PT ;  /* 0x000000040900780c */ /* 0x040fe20003f66070 */
[----:B------:R-:W-:Y:S01]  /*f380*/  SHFL.IDX PT, R0, R16, RZ, 0x1f ;  /* 0x00001fff10007589 */ /* 0x000fe200000e0000 */
[C---:B------:R-:W-:Y:S02]  /*f390*/  ISETP.GE.U32.AND P4, PT, R9.reuse, 0x8, PT ;  /* 0x000000080900780c */ /* 0x040fe40003f86070 */
[----:B------:R-:W-:Y:S01]  /*f3a0*/  ISETP.GE.U32.AND P5, PT, R9, 0x10, PT ;  /* 0x000000100900780c */ /* 0x000fe20003fa6070 */
[----:B------:R-:W-:Y:S01]  /*f3b0*/  SHFL.IDX PT, R8, R16, 0x1, 0x1f ;  /* 0x00201f0010087f89 */ /* 0x000fe200000e0000 */
[----:B--2---:R-:W-:-:S02]  /*f3c0*/  @!P1 IMAD.MOV.U32 R7, RZ, RZ, R6 ;  /* 0x000000ffff079224 */ /* 0x004fc400078e0006 */
[----:B------:R-:W-:Y:S02]  /*f3d0*/  IMAD.MOV.U32 R6, RZ, RZ, RZ ;  /* 0x000000ffff067224 */ /* 0x000fe400078e00ff */
[----:B---3--:R-:W-:Y:S01]  /*f3e0*/  @!P1 IMAD.MOV.U32 R4, RZ, RZ, R5 ;  /* 0x000000ffff049224 */ /* 0x008fe200078e0005 */
[----:B------:R-:W-:-:S03]  /*f3f0*/  ISETP.NE.AND P1, PT, R9, RZ, PT ;  /* 0x000000ff0900720c */ /* 0x000fc60003f25270 */
[----:B------:R-:W-:-:S05]  /*f400*/  IMAD R13, R4, R7, RZ ;  /* 0x00000007040d7224 */ /* 0x000fca00078e02ff */
[----:B------:R-:W2:Y:S02]  /*f410*/  SHFL.UP PT, R14, R13, 0x1, RZ ;  /* 0x042000000d0e7989 */ /* 0x000ea400000e00ff */
[----:B--2---:R-:W-:-:S05]  /*f420*/  SEL R14, R14, RZ, P1 ;  /* 0x000000ff0e0e7207 */ /* 0x004fca0000800000 */
[----:B------:R-:W-:-:S05]  /*f430*/  IMAD.IADD R5, R13, 0x1, R14 ;  /* 0x000000010d057824 */ /* 0x000fca00078e020e */
        /* <DEDUP_REMOVED lines=12> */
[----:B------:R2:W3:Y:S02]  /*f500*/  SHFL.IDX PT, R14, R2, 0x1f, 0x1f ;  /* 0x03e01f00020e7f89 */ /* 0x0004e400000e0000 */
.L_x_606:
[----:B------:R-:W-:Y:S02]  /*f510*/  ULDC UR4, c[0x0][0xc38] ;  /* 0x00030e0000047ab9 */ /* 0x000fe40000000800 */
[----:B------:R-:W-:-:S04]  /*f520*/  IMAD.U32 R5, RZ, RZ, UR4 ;  /* 0x00000004ff057e24 */ /* 0x000fc8000f8e00ff */
[----:B---3--:R-:W-:-:S04]  /*f530*/  IMAD R14, R14, R5, RZ ;  /* 0x000000050e0e7224 */ /* 0x008fc800078e02ff */
[----:B------:R-:W-:-:S05]  /*f540*/  IMAD.IADD R9, R8, 0x1, R14 ;  /* 0x0000000108097824 */ /* 0x000fca00078e020e */
[----:B------:R-:W-:-:S13]  /*f550*/  ISETP.GT.AND P6, PT, R9, R0, PT ;  /* 0x000000000900720c */ /* 0x000fda0003fc4270 */
[----:B------:R-:W-:Y:S05]  /*f560*/  @P6 BRA `(.L_x_493) ;  /* 0x0000000000a46947 */ /* 0x000fea0003800000 */
.L_x_496:
[----:B--2---:R-:W2:Y:S01]  /*f570*/  LDC R2, c[0x0][0xc3c] ;  /* 0x00030f00ff027b82 */ /* 0x004ea20000000800 */
[----:B------:R-:W-:-:S05]  /*f580*/  VIADD R19, R19, 0x1f ;  /* 0x0000001f13137836 */ /* 0x000fca0000000000 */
[----:B--2---:R-:W-:-:S13]  /*f590*/  ISETP.GE.AND P6, PT, R19, R2, PT ;  /* 0x000000021300720c */ /* 0x004fda0003fc6270 */
[----:B------:R-:W-:Y:S05]  /*f5a0*/  @P6 BRA `(.L_x_494) ;  /* 0x0000000400b86947 */ /* 0x000fea0003800000 */
[----:B------:R-:W2:Y:S01]  /*f5b0*/  S2R R3, SR_TID.X ;  /* 0x0000000000037919 */ /* 0x000ea20000002100 */
[----:B------:R-:W-:Y:S01]  /*f5c0*/  IMAD.MOV.U32 R7, RZ, RZ, RZ ;  /* 0x000000ffff077224 */ /* 0x000fe200078e00ff */
[----:B--2---:R-:W-:-:S05]  /*f5d0*/  LOP3.LUT R3, R3, 0x1f, RZ, 0xc0, !PT ;  /* 0x0000001f03037812 */ /* 0x004fca00078ec0ff */
[----:B------:R-:W-:-:S05]  /*f5e0*/  IMAD.IADD R11, R19, 0x1, R3 ;  /* 0x00000001130b7824 */ /* 0x000fca00078e0203 */
[----:B------:R-:W-:-:S13]  /*f5f0*/  ISETP.GE.OR P6, PT, R11, R2, !P0 ;  /* 0x000000020b00720c */ /* 0x000fda00047c6670 */
[----:B------:R-:W2:Y:S08]  /*f600*/  @!P6 LDC.64 R2, c[0x0][0xc80] ;  /* 0x00032000ff02eb82 */ /* 0x000eb00000000a00 */
[----:B------:R-:W3:Y:S01]  /*f610*/  @!P6 LDC.64 R4, c[0x0][0xc78] ;  /* 0x00031e00ff04eb82 */ /* 0x000ee20000000a00 */
[----:B--2---:R-:W-:-:S05]  /*f620*/  @!P6 IMAD.WIDE R2, R11, 0x4, R2 ;  /* 0x000000040b02e825 */ /* 0x004fca00078e0202 */
[----:B------:R3:W2:Y:S02]  /*f630*/  @!P6 LDG.E R7, desc[UR50][R2.64] ;  /* 0x000000320207e981 */ /* 0x0006a4000c1e1900 */
[----:B---3--:R-:W-:-:S04]  /*f640*/  @!P6 IMAD.WIDE R2, R11, 0x4, R4 ;  /* 0x000000040b02e825 */ /* 0x008fc800078e0204 */
[----:B------:R-:W-:-:S06]  /*f650*/  IMAD.MOV.U32 R4, RZ, RZ, RZ ;  /* 0x000000ffff047224 */ /* 0x000fcc00078e00ff */
[----:B------:R-:W2:Y:S01]  /*f660*/  @!P6 LDG.E R4, desc[UR50][R2.64] ;  /* 0x000000320204e981 */ /* 0x000ea2000c1e1900 */
[----:B------:R-:W-:Y:S01]  /*f670*/  UMOV UR4, 0xffffffff ;  /* 0xffffffff00047882 */ /* 0x000fe20000000000 */
[----:B--2---:R-:W-:Y:S02]  /*f680*/  IMAD R13, R4, R7, RZ ;  /* 0x00000007040d7224 */ /* 0x004fe400078e02ff */
[----:B------:R-:W-:Y:S05]  /*f690*/  BRA.DIV UR4, `(.L_x_495) ;  /* 0x0000003e04547947 */ /* 0x000fea000b800000 */
        /* <DEDUP_REMOVED lines=16> */
.L_x_614:
[----:B------:R-:W-:Y:S02]  /*f7a0*/  ULDC UR4, c[0x0][0xc38] ;  /* 0x00030e0000047ab9 */ /* 0x000fe40000000800 */
[----:B------:R-:W-:-:S04]  /*f7b0*/  IMAD.U32 R5, RZ, RZ, UR4 ;  /* 0x00000004ff057e24 */ /* 0x000fc8000f8e00ff */
[----:B---3--:R-:W-:-:S04]  /*f7c0*/  IMAD R14, R14, R5, RZ ;  /* 0x000000050e0e7224 */ /* 0x008fc800078e02ff */
[----:B------:R-:W-:-:S05]  /*f7d0*/  IMAD.IADD R9, R14, 0x1, R9 ;  /* 0x000000010e097824 */ /* 0x000fca00078e0209 */
[----:B------:R-:W-:-:S13]  /*f7e0*/  ISETP.GT.AND P6, PT, R9, R0, PT ;  /* 0x000000000900720c */ /* 0x000fda0003fc4270 */
[----:B------:R-:W-:Y:S05]  /*f7f0*/  @!P6 BRA `(.L_x_496) ;  /* 0xfffffffc005ce947 */ /* 0x000fea000383ffff */
.L_x_493:
[----:B------:R-:W-:Y:S01]  /*f800*/  IMAD.IADD R9, R9, 0x1, -R14 ;  /* 0x0000000109097824 */ /* 0x000fe200078e0a0e */
[----:B------:R-:W-:-:S03]  /*f810*/  UMOV UR4, 0xffffffff ;  /* 0xffffffff00047882 */ /* 0x000fc60000000000 */
[----:B------:R-:W-:-:S05]  /*f820*/  IMAD R3, R2, R5, R9 ;  /* 0x0000000502037224 */ /* 0x000fca00078e0209 */
[----:B------:R-:W-:Y:S01]  /*f830*/  ISETP.GT.AND P6, PT, R3, R0, PT ;  /* 0x000000000300720c */ /* 0x000fe20003fc4270 */
[----:B------:R-:W-:-:S12]  /*f840*/  BRA.DIV UR4, `(.L_x_497) ;  /* 0x0000003e04a07947 */ /* 0x000fd8000b800000 */
[----:B------:R-:W-:-:S04]  /*f850*/  VOTE.ANY R3, PT, !P6 ;  /* 0x0000000000037806 */ /* 0x000fc800070e0100 */
[----:B------:R-:W3:Y:S02]  /*f860*/  POPC R8, R3 ;  /* 0x0000000300087309 */ /* 0x000ee40000000000 */
[----:B---3--:R3:W4:Y:S04]  /*f870*/  SHFL.IDX PT, R7, R7, R8, 0x1f ;  /* 0x00001f0807077589 */ /* 0x00872800000e0000 */
[----:B------:R3:W0:Y:S02]  /*f880*/  SHFL.IDX PT, R4, R4, R8, 0x1f ;  /* 0x00001f0804047589 */ /* 0x00062400000e0000 */
.L_x_619:
[----:B------:R-:W-:-:S13]  /*f890*/  ISETP.NE.AND P0, PT, R3, RZ, PT ;  /* 0x000000ff0300720c */ /* 0x000fda0003f05270 */
[----:B------:R-:W-:Y:S05]  /*f8a0*/  @!P0 BRA `(.L_x_498) ;  /* 0x0000000000108947 */ /* 0x000fea0003800000 */
[----:B------:R-:W-:Y:S01]  /*f8b0*/  UMOV UR4, 0xffffffff ;  /* 0xffffffff00047882 */ /* 0x000fe20000000000 */
[----:B------:R-:W-:Y:S02]  /*f8c0*/  VIADD R12, R8, 0xffffffff ;  /* 0xffffffff080c7836 */ /* 0x000fe40000000000 */
[----:B------:R-:W-:Y:S05]  /*f8d0*/  BRA.DIV UR4, `(.L_x_499) ;  /* 0x0000003e04d87947 */ /* 0x000fea000b800000 */
[----:B------:R0:W0:Y:S02]  /*f8e0*/  SHFL.IDX PT, R6, R2, R12, 0x1f ;  /* 0x00001f0c02067589 */ /* 0x00002400000e0000 */
.L_x_498:
[----:B01--4-:R-:W-:Y:S01]  /*f8f0*/  IABS R10, R7 ;  /* 0x00000007000a7213 */ /* 0x013fe20000000000 */
[----:B------:R-:W-:Y:S01]  /*f900*/  IMAD R16, R6, R5, R9 ;  /* 0x0000000506107224 */ /* 0x000fe200078e0209 */
[----:B------:R-:W-:Y:S01]  /*f910*/  IABS R5, R4 ;  /* 0x0000000400057213 */ /* 0x000fe20000000000 */
[----:B------:R-:W-:Y:S01]  /*f920*/  IMAD.IADD R19, R8, 0x1, R19 ;  /* 0x0000000108137824 */ /* 0x000fe200078e0213 */
[----:B------:R-:W0:Y:S01]  /*f930*/  I2F.RP R11, R10 ;  /* 0x0000000a000b7306 */ /* 0x000e220000209400 */
[----:B------:R-:W-:-:S07]  /*f940*/  IMAD.IADD R0, R0, 0x1, -R16 ;  /* 0x0000000100007824 */ /* 0x000fce00078e0a10 */
[----:B------:R-:W1:Y:S08]  /*f950*/  I2F.RP R12, R5 ;  /* 0x00000005000c7306 */ /* 0x000e700000209400 */
[----:B0-----:R-:W2:Y:S08]  /*f960*/  MUFU.RCP R11, R11 ;  /* 0x0000000b000b7308 */ /* 0x001eb00000001000 */
[----:B-1----:R-:W-:Y:S01]  /*f970*/  MUFU.RCP R12, R12 ;  /* 0x0000000c000c7308 */ /* 0x002fe20000001000 */
[----:B--2---:R-:W-:-:S07]  /*f980*/  VIADD R2, R11, 0xffffffe ;  /* 0x0ffffffe0b027836 */ /* 0x004fce0000000000 */
[----:B------:R0:W1:Y:S02]  /*f990*/  F2I.FTZ.U32.TRUNC.NTZ R3, R2 ;  /* 0x0000000200037305 */ /* 0x000064000021f000 */
[----:B0-----:R-:W-:Y:S02]  /*f9a0*/  IMAD.MOV.U32 R2, RZ, RZ, RZ ;  /* 0x000000ffff027224 */ /* 0x001fe400078e00ff */
[----:B-1----:R-:W-:-:S04]  /*f9b0*/  IMAD.MOV R9, RZ, RZ, -R3 ;  /* 0x000000ffff097224 */ /* 0x002fc800078e0a03 */
[----:B------:R-:W-:-:S04]  /*f9c0*/  IMAD R9, R9, R10, RZ ;  /* 0x0000000a09097224 */ /* 0x000fc800078e02ff */
[----:B------:R-:W-:Y:S01]  /*f9d0*/  IMAD.HI.U32 R3, R3, R9, R2 ;  /* 0x0000000903037227 */ /* 0x000fe200078e0002 */
[----:B------:R-:W-:Y:S02]  /*f9e0*/  IABS R2, R7 ;  /* 0x0000000700027213 */ /* 0x000fe40000000000 */
[----:B------:R-:W-:-:S03]  /*f9f0*/  IABS R9, R0 ;  /* 0x0000000000097213 */ /* 0x000fc60000000000 */
[----:B------:R-:W-:Y:S02]  /*fa00*/  IMAD.MOV R2, RZ, RZ, -R2 ;  /* 0x000000ffff027224 */ /* 0x000fe400078e0a02 */
[----:B------:R-:W-:-:S04]  /*fa10*/  IMAD.HI.U32 R6, R3, R9, RZ ;  /* 0x0000000903067227 */ /* 0x000fc800078e00ff */
[----:B------:R-:W-:Y:S02]  /*fa20*/  VIADD R3, R12, 0xffffffe ;  /* 0x0ffffffe0c037836 */ /* 0x000fe40000000000 */
[----:B------:R-:W-:-:S04]  /*fa30*/  IMAD R9, R6, R2, R9 ;  /* 0x0000000206097224 */ /* 0x000fc800078e0209 */
[----:B------:R-:W0:Y:S01]  /*fa40*/  F2I.FTZ.U32.TRUNC.NTZ R3, R3 ;  /* 0x0000000300037305 */ /* 0x000e22000021f000 */
[----:B------:R-:W-:-:S13]  /*fa50*/  ISETP.GT.U32.AND P1, PT, R10, R9, PT ;  /* 0x000000090a00720c */ /* 0x000fda0003f24070 */
[----:B------:R-:W-:Y:S02]  /*fa60*/  @!P1 IMAD.IADD R9, R9, 0x1, -R10 ;  /* 0x0000000109099824 */ /* 0x000fe400078e0a0a */
[----:B0-----:R-:W-:Y:S02]  /*fa70*/  IMAD.MOV R2, RZ, RZ, -R3 ;  /* 0x000000ffff027224 */ /* 0x001fe400078e0a03 */
[----:B------:R-:W-:Y:S01]  /*fa80*/  @!P1 VIADD R6, R6, 0x1 ;  /* 0x0000000106069836 */ /* 0x000fe20000000000 */
[----:B------:R-:W-:Y:S01]  /*fa90*/  ISETP.GE.U32.AND P0, PT, R9, R10, PT ;  /* 0x0000000a0900720c */ /* 0x000fe20003f06070 */
[----:B------:R-:W-:Y:S01]  /*faa0*/  IMAD R9, R2, R5, RZ ;  /* 0x0000000502097224 */ /* 0x000fe200078e02ff */
[----:B------:R-:W-:Y:S01]  /*fab0*/  ISETP.NE.AND P1, PT, R7, RZ, PT ;  /* 0x000000ff0700720c */ /* 0x000fe20003f25270 */
[----:B------:R-:W-:-:S04]  /*fac0*/  IMAD.MOV.U32 R2, RZ, RZ, RZ ;  /* 0x000000ffff027224 */ /* 0x000fc800078e00ff */
[----:B------:R-:W-:Y:S01]  /*fad0*/  IMAD.HI.U32 R9, R3, R9, R2 ;  /* 0x0000000903097227 */ /* 0x000fe200078e0002 */
[----:B------:R-:W-:Y:S02]  /*fae0*/  LOP3.LUT R2, R0, R7, RZ, 0x3c, !PT ;  /* 0x0000000700027212 */ /* 0x000fe400078e3cff */
[----:B------:R-:W-:Y:S02]  /*faf0*/  IABS R3, R4 ;  /* 0x0000000400037213 */ /* 0x000fe40000000000 */
[----:B------:R-:W-:Y:S01]  /*fb00*/  ISETP.GE.AND P2, PT, R2, RZ, PT ;  /* 0x000000ff0200720c */ /* 0x000fe20003f46270 */
[----:B------:R-:W-:Y:S02]  /*fb10*/  @P0 VIADD R6, R6, 0x1 ;  /* 0x0000000106060836 */ /* 0x000fe40000000000 */
[----:B------:R-:W-:-:S10]  /*fb20*/  IMAD.MOV R3, RZ, RZ, -R3 ;  /* 0x000000ffff037224 */ /* 0x000fd400078e0a03 */
[----:B------:R-:W-:Y:S01]  /*fb30*/  @!P2 IMAD.MOV R6, RZ, RZ, -R6 ;  /* 0x000000ffff06a224 */ /* 0x000fe200078e0a06 */
[----:B------:R-:W-:-:S04]  /*fb40*/  @!P1 LOP3.LUT R6, RZ, R7, RZ, 0x33, !PT ;  /* 0x00000007ff069212 */ /* 0x000fc800078e33ff */
[-C--:B------:R-:W-:Y:S01]  /*fb50*/  IABS R2, R6.reuse ;  /* 0x0000000600027213 */ /* 0x080fe20000000000 */
[----:B------:R-:W-:-:S04]  /*fb60*/  IMAD R7, R7, R6, RZ ;  /* 0x0000000607077224 */ /* 0x000fc800078e02ff */
        /* <DEDUP_REMOVED lines=13> */
[--C-:B------:R-:W-:Y:S02]  /*fc40*/  IMAD.MOV R3, RZ, RZ, -R9.reuse ;  /* 0x000000ffff037224 */ /* 0x100fe400078e0a09 */
[C---:B------:R-:W-:Y:S02]  /*fc50*/  IMAD R9, R4.reuse, 0x1000000, R9 ;  /* 0x0100000004097824 */ /* 0x040fe400078e0209 */
[----:B------:R-:W-:-:S04]  /*fc60*/  IMAD R18, R4, R3, R6 ;  /* 0x0000000304127224 */ /* 0x000fc800078e0206 */
[----:B------:R-:W-:Y:S01]  /*fc70*/  IMAD R18, R18, 0x10000, R9 ;  /* 0x0001000012127824 */ /* 0x000fe200078e0209 */
[----:B------:R-:W-:Y:S06]  /*fc80*/  BRA `(.L_x_500) ;  /* 0x00000000001c7947 */ /* 0x000fec0003800000 */
.L_x_494:
[----:B------:R-:W-:Y:S01]  /*fc90*/  UMOV UR4, URZ ;  /* 0x0000003f00047c82 */ /* 0x000fe20008000000 */
[----:B------:R-:W-:Y:S01]  /*fca0*/  UMOV UR5, URZ ;  /* 0x0000003f00057c82 */ /* 0x000fe20008000000 */
[----:B------:R-:W-:Y:S01]  /*fcb0*/  ULDC UR6, c[0x0][0xc3c] ;  /* 0x00030f0000067ab9 */ /* 0x000fe20000000800 */
[----:B------:R-:W-:Y:S02]  /*fcc0*/  IMAD.MOV.U32 R16, RZ, RZ, R0 ;  /* 0x000000ffff107224 */ /* 0x000fe400078e0000 */
[----:B------:R-:W-:Y:S02]  /*fcd0*/  IMAD.U32 R17, RZ, RZ, UR4 ;  /* 0x00000004ff117e24 */ /* 0x000fe4000f8e00ff */
[----:B------:R-:W-:Y:S02]  /*fce0*/  IMAD.U32 R18, RZ, RZ, UR5 ;  /* 0x00000005ff127e24 */ /* 0x000fe4000f8e00ff */
[----:B------:R-:W-:-:S07]  /*fcf0*/  IMAD.U32 R19, RZ, RZ, UR6 ;  /* 0x00000006ff137e24 */ /* 0x000fce000f8e00ff */
.L_x_500:
[----:B------:R-:W2:Y:S01]  /*fd00*/  S2R R0, SR_TID.X ;  /* 0x0000000000007919 */ /* 0x000ea20000002100 */
[----:B------:R-:W-:Y:S05]  /*fd10*/  WARPSYNC.ALL ;  /* 0x0000000000007948 */ /* 0x000fea0003800000 */
[----:B------:R-:W-:Y:S01]  /*fd20*/  BAR.SYNC.DEFER_BLOCKING 0x4, 0x180 ;  /* 0x0106000000007b1d */ /* 0x000fe20000010000 */
[----:B--2---:R-:W-:-:S04]  /*fd30*/  LOP3.LUT R0, R0, 0x1f, RZ, 0xc0, !PT ;  /* 0x0000001f00007812 */ /* 0x004fc800078ec0ff */
[----:B------:R-:W-:-:S13]  /*fd40*/  ISETP.NE.AND P0, PT, R0, RZ, PT ;  /* 0x000000ff0000720c */ /* 0x000fda0003f05270 */
[----:B------:R-:W2:Y:S01]  /*fd50*/  @!P0 S2R R3, SR_CgaCtaId ;  /* 0x0000000000038919 */ /* 0x000ea20000008800 */
[----:B------:R-:W-:-:S04]  /*fd60*/  @!P0 MOV R0, 0x400 ;  /* 0x0000040000008802 */ /* 0x000fc80000000f00 */
[----:B--2---:R-:W-:-:S05]  /*fd70*/  @!P0 LEA R22, R3, R0, 0x18 ;  /* 0x0000000003168211 */ /* 0x004fca00078ec0ff */
[----:B------:R2:W-:Y:S01]  /*fd80*/  @!P0 STS.128 [R22+0x228d0], R16 ;  /* 0x0228d01016008388 */ /* 0x0005e20000000c00 */
[----:B------:R-:W-:Y:S06]  /*fd90*/  BAR.ARV 0x5, 0x180 ;  /* 0x0146000000007b1d */ /* 0x000fec0000002000 */
.L_x_491:
[----:B------:R-:W-:Y:S02]  /*fda0*/  ULDC UR4, c[0x0][0xc3c] ;  /* 0x00030f0000047ab9 */ /* 0x000fe40000000800 */
[----:B--2---:R-:W-:-:S13]  /*fdb0*/  ISETP.GE.AND P0, PT, R19, UR4, PT ;  /* 0x0000000413007c0c */ /* 0x004fda000bf06270 */
[----:B------:R-:W-:Y:S05]  /*fdc0*/  @!P0 BRA `(.L_x_501) ;  /* 0xffffffb800108947 */ /* 0x000fea000383ffff */
[----:B------:R-:W-:Y:S05]  /*fdd0*/  BSYNC B8 ;  /* 0x0000000000087941 */ /* 0x000fea0003800000 */
.L_x_440:
[----:B------:R-:W2:Y:S01]  /*fde0*/  LDL.LU R0, [R1+0x24] ;  /* 0x0000240001007983 */ /* 0x000ea20000300800 */
[----:B------:R-:W-:Y:S01]  /*fdf0*/  BSSY B0, `(.L_x_502) ;  /* 0x000000b000007945 */ /* 0x000fe20003800000 */
[----:B------:R-:W5:Y:S01]  /*fe00*/  S2R R5, SR_CgaCtaId ;  /* 0x0000000000057919 */ /* 0x000f620000008800 */
[----:B--2---:R-:W-:-:S05]  /*fe10*/  VIADD R0, R0, 0x1 ;  /* 0x0000000100007836 */ /* 0x004fca0000000000 */
[----:B-1----:R-:W-:-:S04]  /*fe20*/  LEA.HI R2, R0, R0, RZ, 0x1 ;  /* 0x0000000000027211 */ /* 0x002fc800078f08ff */
[----:B------:R-:W-:Y:S02]  /*fe30*/  LOP3.LUT R3, R2, 0xfffffffe, RZ, 0xc0, !PT ;  /* 0xfffffffe02037812 */ /* 0x000fe400078ec0ff */
[----:B------:R-:W-:-:S03]  /*fe40*/  MOV R2, 0x400 ;  /* 0x0000040000027802 */ /* 0x000fc60000000f00 */
[----:B------:R-:W-:Y:S01]  /*fe50*/  IMAD.IADD R0, R0, 0x1, -R3 ;  /* 0x0000000100007824 */ /* 0x000fe200078e0a03 */
[----:B-----5:R-:W-:-:S04]  /*fe60*/  LEA R7, R5, R2, 0x18 ;  /* 0x0000000205077211 */ /* 0x020fc800078ec0ff */
[----:B------:R-:W-:-:S04]  /*fe70*/  SHF.L.U32 R0, R0, 0x1f, RZ ;  /* 0x0000001f00007819 */ /* 0x000fc800000006ff */
[----:B------:R-:W1:Y:S02]  /*fe80*/  SYNCS.PHASECHK.TRANS64.TRYWAIT P0, [R7+URZ+0x22820], R0 ;  /* 0x02282000070075a7 */ /* 0x000e64000800017f */
[----:B-1----:R-:W-:Y:S05]  /*fe90*/  @!P0 BRA `(.L_x_503) ;  /* 0x0000003800908947 */ /* 0x002fea0003800000 */
.L_x_622:
[----:B------:R-:W-:Y:S05]  /*fea0*/  BSYNC B0 ;  /* 0x0000000000007941 */ /* 0x000fea0003800000 */
.L_x_502:
[----:B------:R-:W-:-:S03]  /*feb0*/  UMOV UR4, 0xffffffff ;  /* 0xffffffff00047882 */ /* 0x000fc60000000000 */
[----:B------:R-:W-:Y:S05]  /*fec0*/  BRA.DIV UR4, `(.L_x_504) ;  /* 0x0000003a04987947 */ /* 0x000fea000b800000 */
[----:B-1----:R-:W1:Y:S02]  /*fed0*/  S2R R0, SR_TID.X ;  /* 0x0000000000007919 */ /* 0x002e640000002100 */
[----:B-1----:R-:W-:-:S04]  /*fee0*/  SHF.R.U32.HI R0, RZ, 0x5, R0 ;  /* 0x00000005ff007819 */ /* 0x002fc80000011600 */
[----:B------:R-:W-:-:S05]  /*fef0*/  LOP3.LUT R0, R0, 0x3, RZ, 0xc0, !PT ;  /* 0x0000000300007812 */ /* 0x000fca00078ec0ff */
[----:B------:R1:W2:Y:S02]  /*ff00*/  SHFL.IDX PT, R14, R0, RZ, 0x1f ;  /* 0x00001fff000e7589 */ /* 0x0002a400000e0000 */
.L_x_625:
[----:B--2---:R-:W-:Y:S01]  /*ff10*/  ISETP.NE.AND P0, PT, R14, RZ, PT ;  /* 0x000000ff0e00720c */ /* 0x004fe20003f05270 */
[----:B------:R-:W-:-:S12]  /*ff20*/  BSSY B0, `(.L_x_505) ;  /* 0x0000024000007945 */ /* 0x000fd80003800000 */
[----:B------:R-:W-:Y:S05]  /*ff30*/  @P0 BRA `(.L_x_506) ;  /* 0x0000000000880947 */ /* 0x000fea0003800000 */
[----:B------:R-:W-:-:S03]  /*ff40*/  UMOV UR4, 0xffffffff ;  /* 0xffffffff00047882 */ /* 0x000fc60000000000 */
[----:B------:R-:W-:Y:S05]  /*ff50*/  BRA.DIV UR4, `(.L_x_507) ;  /* 0x0000003a04a87947 */ /* 0x000fea000b800000 */
[----:B------:R-:W-:-:S13]  /*ff60*/  ELECT P6, URZ, PT ;  /* 0x00000000003f782f */ /* 0x000fda00038c0000 */
.L_x_628:
[----:B------:R-:W-:Y:S05]  /*ff70*/  @!P6 BRA `(.L_x_506) ;  /* 0x000000000078e947 */ /* 0x000fea0003800000 */
[----:B------:R-:W-:-:S06]  /*ff80*/  ULOP3.LUT UR4, UR38, 0x2, URZ, 0xfc, !UPT ;  /* 0x0000000226047892 */ /* 0x000fcc000f8efc3f */
[----:B-1----:R-:W-:-:S05]  /*ff90*/  IMAD.U32 R0, RZ, RZ, UR4 ;  /* 0x00000004ff007e24 */ /* 0x002fca000f8e00ff */
[----:B------:R-:W-:-:S13]  /*ffa0*/  ISETP.NE.AND P0, PT, R0, 0x3, PT ;  /* 0x000000030000780c */ /* 0x000fda0003f05270 */
[----:B------:R-:W-:Y:S05]  /*ffb0*/  @!P0 BRA `(.L_x_508) ;  /* 0x0000000000048947 */ /* 0x000fea0003800000 */
[----:B------:R-:W-:Y:S01]  /*ffc0*/  BPT.TRAP 0x1 ;  /* 0x000000040000795c */ /* 0x000fe20000300000 */
.L_x_508:
[----:B------:R-:W-:Y:S01]  /*ffd0*/  IMAD R5, R24, 0x8, R7 ;  /* 0x0000000818057824 */ /* 0x000fe200078e0207 */
[----:B------:R-:W-:Y:S01]  /*ffe0*/  SHF.L.U32 R0, R26, 0x1f, RZ ;  /* 0x0000001f1a007819 */ /* 0x000fe200000006ff */
[----:B------:R-:W-:-:S03]  /*fff0*/  VIADD R24, R24, 0x1 ;  /* 0x0000000118187836 */ /* 0x000fc60000000000 */
[----:B------:R-:W1:Y:S02]  /*10000*/  SYNCS.PHASECHK.TRANS64.TRYWAIT P1, [R5+URZ+0x22840], R0 ;  /* 0x02284000050075a7 */ /* 0x000e64000802017f */
[----:B------:R-:W-:-:S04]  /*10010*/  ISETP.NE.AND P2, PT, R24, 0x2, PT ;  /* 0x000000021800780c */ /* 0x000fc80003f45270 */
[----:B------:R-:W-:Y:S01]  /*10020*/  SEL R3, RZ, 0x1, P2 ;  /* 0x00000001ff037807 */ /* 0x000fe20001000000 */
[----:B-1----:R-:W-:Y:S08]  /*10030*/  @!P1 BRA `(.L_x_509) ;  /* 0x0000003800909947 */ /* 0x002ff00003800000 */
.L_x_629:
[----:B------:R-:W-:Y:S02]  /*10040*/  SEL R24, R24, RZ, P2 ;  /* 0x000000ff18187207 */ /* 0x000fe40001000000 */
[----:B------:R-:W-:Y:S01]  /*10050*/  LOP3.LUT R2, R26, R3, RZ, 0x3c, !PT ;  /* 0x000000031a027212 */ /* 0x000fe200078e3cff */
[----:B------:R-:W-:Y:S06]  /*10060*/  @!P0 BRA `(.L_x_510) ;  /* 0x0000000000048947 */ /* 0x000fec0003800000 */
[----:B------:R-:W-:Y:S01]  /*10070*/  BPT.TRAP 0x1 ;  /* 0x000000040000795c */ /* 0x000fe20000300000 */
.L_x_510:
[----:B------:R-:W-:Y:S01]  /*10080*/  IMAD R3, R24, 0x8, R7 ;  /* 0x0000000818037824 */ /* 0x000fe200078e0207 */
[----:B------:R-:W-:-:S04]  /*10090*/  SHF.L.U32 R2, R2, 0x1f, RZ ;  /* 0x0000001f02027819 */ /* 0x000fc800000006ff */
[----:B------:R-:W2:Y:S02]  /*100a0*/  SYNCS.PHASECHK.TRANS64.TRYWAIT P1, [R3+URZ+0x22840], R2 ;  /* 0x02284002030075a7 */ /* 0x000ea4000802017f */
[----:B--2---:R-:W-:Y:S05]  /*100b0*/  @!P1 BRA `(.L_x_511) ;  /* 0x0000003800849947 */ /* 0x004fea0003800000 */
.L_x_630:
[----:B------:R-:W-:Y:S05]  /*100c0*/  @!P0 BRA `(.L_x_512) ;  /* 0x0000000000048947 */ /* 0x000fea0003800000 */
[----:B------:R-:W-:Y:S01]  /*100d0*/  BPT.TRAP 0x1 ;  /* 0x000000040000795c */ /* 0x000fe20000300000 */
.L_x_512:
[----:B------:R-:W5:Y:S02]  /*100e0*/  SYNCS.PHASECHK.TRANS64.TRYWAIT P1, [R5+URZ+0x22860], R0 ;  /* 0x02286000050075a7 */ /* 0x000f64000802017f */
[----:B-----5:R-:W-:Y:S05]  /*100f0*/  @!P1 BRA `(.L_x_513) ;  /* 0x0000003800889947 */ /* 0x020fea0003800000 */
.L_x_631:
[----:B------:R-:W-:Y:S05]  /*10100*/  @!P0 BRA `(.L_x_514) ;  /* 0x0000000000048947 */ /* 0x000fea0003800000 */
[----:B------:R-:W-:Y:S01]  /*10110*/  BPT.TRAP 0x1 ;  /* 0x000000040000795c */ /* 0x000fe20000300000 */
.L_x_514:
[----:B------:R0:W0:Y:S02]  /*10120*/  SYNCS.PHASECHK.TRANS64.TRYWAIT P0, [R3+URZ+0x22860], R2 ;  /* 0x02286002030075a7 */ /* 0x000024000800017f */
[----:B0-----:R-:W-:Y:S05]  /*10130*/  @!P0 NANOSLEEP.SYNCS 0x989680 ;  /* 0x009896800000895d */ /* 0x001fea0003900000 */
[----:B------:R-:W0:Y:S02]  /*10140*/  @!P0 SYNCS.PHASECHK.TRANS64 P0, [R3+URZ+0x22860], R2 ;  /* 0x02286002030085a7 */ /* 0x000e24000800007f */
[----:B0-----:R-:W-:Y:S05]  /*10150*/  @!P0 BRA `(.L_x_514) ;  /* 0xfffffffc00f08947 */ /* 0x001fea000383ffff */
.L_x_506:
[----:B------:R-:W-:Y:S05]  /*10160*/  BSYNC B0 ;  /* 0x0000000000007941 */ /* 0x000fea0003800000 */
.L_x_505:
[----:B------:R-:W-:Y:S05]  /*10170*/  EXIT ;  /* 0x000000000000794d */ /* 0x000fea0003800000 */
.L_x_387:
[----:B0-----:R0:W1:Y:S02]  /*10180*/  SYNCS.PHASECHK.TRANS64.TRYWAIT P0, [R7+URZ+0x22800], R0 ;  /* 0x02280000070075a7 */ /* 0x001064000800017f */
[----:B-1----:R-:W-:Y:S05]  /*10190*/  @!P0 NANOSLEEP.SYNCS 0x989680 ;  /* 0x009896800000895d */ /* 0x002fea0003900000 */
[----:B------:R-:W1:Y:S02]  /*101a0*/  @!P0 SYNCS.PHASECHK.TRANS64 P0, [R7+URZ+0x22800], R0 ;  /* 0x02280000070085a7 */ /* 0x000e64000800007f */
[----:B-1----:R-:W-:Y:S05]  /*101b0*/  @!P0 BRA `(.L_x_387) ;  /* 0xfffffffc00f08947 */ /* 0x002fea000383ffff */
[----:B------:R-:W-:Y:S05]  /*101c0*/  BRA `(.L_x_515) ;  /* 0xffffff1c00247947 */ /* 0x000fea000383ffff */
.L_x_391:
[----:B-1----:R-:W-:-:S04]  /*101d0*/  IMAD.U32 R0, RZ, RZ, UR22 ;  /* 0x00000016ff007e24 */ /* 0x002fc8000f8e00ff */
[----:B------:R1:W2:Y:S03]  /*101e0*/  SYNCS.PHASECHK.TRANS64.TRYWAIT P1, [R0+URZ+0x22830], R9 ;  /* 0x02283009000075a7 */ /* 0x0002a6000802017f */
[----:B--2---:R-:W-:Y:S05]  /*101f0*/  @!P1 NANOSLEEP.SYNCS 0x989680 ;  /* 0x009896800000995d */ /* 0x004fea0003900000 */
[----:B------:R-:W2:Y:S02]  /*10200*/  @!P1 SYNCS.PHASECHK.TRANS64 P1, [R0+URZ+0x22830], R9 ;  /* 0x02283009000095a7 */ /* 0x000ea4000802007f */
[----:B--2---:R-:W-:Y:S05]  /*10210*/  @!P1 BRA `(.L_x_391) ;  /* 0xfffffffc00ec9947 */ /* 0x004fea000383ffff */
[----:B------:R-:W-:Y:S05]  /*10220*/  BRA `(.L_x_390) ;  /* 0xffffff1c004c7947 */ /* 0x000fea000383ffff */
.L_x_396:
[----:B---3--:R-:W-:-:S04]  /*10230*/  IMAD.U32 R10, RZ, RZ, UR22 ;  /* 0x00000016ff0a7e24 */ /* 0x008fc8000f8e00ff */
[----:B------:R3:W4:Y:S03]  /*10240*/  SYNCS.PHASECHK.TRANS64.TRYWAIT P1, [R10+URZ+0x22850], R9 ;  /* 0x022850090a0075a7 */ /* 0x000726000802017f */
[----:B----4-:R-:W-:Y:S05]  /*10250*/  @!P1 NANOSLEEP.SYNCS 0x989680 ;  /* 0x009896800000995d */ /* 0x010fea0003900000 */
[----:B------:R-:W4:Y:S02]  /*10260*/  @!P1 SYNCS.PHASECHK.TRANS64 P1, [R10+URZ+0x22850], R9 ;  /* 0x022850090a0095a7 */ /* 0x000f24000802007f */
[----:B----4-:R-:W-:Y:S05]  /*10270*/  @!P1 BRA `(.L_x_396) ;  /* 0xfffffffc00ec9947 */ /* 0x010fea000383ffff */
[----:B------:R-:W-:Y:S05]  /*10280*/  BRA `(.L_x_395) ;  /* 0xffffff3000c07947 */ /* 0x000fea000383ffff */
.L_x_402:
[----:B-1----:R-:W-:-:S04]  /*10290*/  IMAD.U32 R0, RZ, RZ, UR25 ;  /* 0x00000019ff007e24 */ /* 0x002fc8000f8e00ff */
[----:B------:R1:W2:Y:S03]  /*102a0*/  SYNCS.PHASECHK.TRANS64.TRYWAIT P1, [R0+URZ+0x22830], R7 ;  /* 0x02283007000075a7 */ /* 0x0002a6000802017f */
[----:B--2---:R-:W-:Y:S05]  /*102b0*/  @!P1 NANOSLEEP.SYNCS 0x989680 ;  /* 0x009896800000995d */ /* 0x004fea0003900000 */
[----:B------:R-:W2:Y:S02]  /*102c0*/  @!P1 SYNCS.PHASECHK.TRANS64 P1, [R0+URZ+0x22830], R7 ;  /* 0x02283007000095a7 */ /* 0x000ea4000802007f */
[----:B--2---:R-:W-:Y:S05]  /*102d0*/  @!P1 BRA `(.L_x_402) ;  /* 0xfffffffc00ec9947 */ /* 0x004fea000383ffff */
[----:B------:R-:W-:Y:S05]  /*102e0*/  BRA `(.L_x_401) ;  /* 0xffffff3400dc7947 */ /* 0x000fea000383ffff */
.L_x_407:
[----:B---3--:R-:W-:-:S04]  /*102f0*/  IMAD.U32 R8, RZ, RZ, UR25 ;  /* 0x00000019ff087e24 */ /* 0x008fc8000f8e00ff */
[----:B------:R3:W4:Y:S03]  /*10300*/  SYNCS.PHASECHK.TRANS64.TRYWAIT P1, [R8+URZ+0x22850], R7 ;  /* 0x02285007080075a7 */ /* 0x000726000802017f */
[----:B----4-:R-:W-:Y:S05]  /*10310*/  @!P1 NANOSLEEP.SYNCS 0x989680 ;  /* 0x009896800000995d */ /* 0x010fea0003900000 */
[----:B------:R-:W4:Y:S02]  /*10320*/  @!P1 SYNCS.PHASECHK.TRANS64 P1, [R8+URZ+0x22850], R7 ;  /* 0x02285007080095a7 */ /* 0x000f24000802007f */
[----:B----4-:R-:W-:Y:S05]  /*10330*/  @!P1 BRA `(.L_x_407) ;  /* 0xfffffffc00ec9947 */ /* 0x010fea000383ffff */
[----:B------:R-:W-:Y:S05]  /*10340*/  BRA `(.L_x_406) ;  /* 0xffffff4c00fc7947 */ /* 0x000fea000383ffff */
.L_x_454:
[----:B------:R-:W0:Y:S01]  /*10350*/  S2R R8, SR_TID.X ;  /* 0x0000000000087919 */ /* 0x000e220000002100 */
[----:B------:R-:W-:Y:S01]  /*10360*/  BSSY B0, `(.L_x_516) ;  /* 0x000000a000007945 */ /* 0x000fe20003800000 */
[----:B------:R-:W-:Y:S02]  /*10370*/  IMAD.MOV.U32 R12, RZ, RZ, RZ ;  /* 0x000000ffff0c7224 */ /* 0x000fe400078e00ff */
[----:B------:R-:W-:Y:S02]  /*10380*/  IMAD.MOV.U32 R11, RZ, RZ, 0x1f ;  /* 0x0000001fff0b7424 */ /* 0x000fe400078e00ff */
[----:B------:R-:W-:Y:S01]  /*10390*/  IMAD.MOV.U32 R15, RZ, RZ, -0x1 ;  /* 0xffffffffff0f7424 */ /* 0x000fe200078e00ff */
[----:B0-----:R-:W-:-:S04]  /*103a0*/  SHF.R.U32.HI R8, RZ, 0x5, R8 ;  /* 0x00000005ff087819 */ /* 0x001fc80000011608 */
[----:B------:R-:W-:-:S05]  /*103b0*/  LOP3.LUT R8, R8, 0x3, RZ, 0xc0, !PT ;  /* 0x0000000308087812 */ /* 0x000fca00078ec0ff */
[----:B------:R-:W-:-:S07]  /*103c0*/  IMAD.MOV.U32 R13, RZ, RZ, R8 ;  /* 0x000000ffff0d7224 */ /* 0x000fce00078e0008 */
[----:B-----5:R-:W-:Y:S05]  /*103d0*/  WARPSYNC.COLLECTIVE R15, `(.L_x_517) ;  /* 0x000000000f087348 */ /* 0x020fea0003c00000 */
[----:B------:R0:W1:Y:S02]  /*103e0*/  SHFL.IDX P6, R14, R13, R12, R11 ;  /* 0x0000000c0d0e7389 */ /* 0x00006400000c000b */
[----:B01---5:R-:W-:Y:S01]  /*103f0*/  ENDCOLLECTIVE ;  /* 0x000000000000791b */ /* 0x023fe20003800000 */
.L_x_517:
[----:B------:R-:W-:Y:S05]  /*10400*/  BSYNC B0 ;  /* 0x0000000000007941 */ /* 0x000fea0003800000 */
.L_x_516:
[----:B------:R-:W-:Y:S05]  /*10410*/  BRA `(.L_x_518) ;  /* 0xffffffc000707947 */ /* 0x000fea000383ffff */
.L_x_457:
[----:B0-----:R0:W1:Y:S02]  /*10420*/  SYNCS.PHASECHK.TRANS64.TRYWAIT P0, [R33+URZ+0x22840], R0 ;  /* 0x02284000210075a7 */ /* 0x001064000800017f */
[----:B-1----:R-:W-:Y:S05]  /*10430*/  @!P0 NANOSLEEP.SYNCS 0x989680 ;  /* 0x009896800000895d */ /* 0x002fea0003900000 */
[----:B------:R-:W1:Y:S02]  /*10440*/  @!P0 SYNCS.PHASECHK.TRANS64 P0, [R33+URZ+0x22840], R0 ;  /* 0x02284000210085a7 */ /* 0x000e64000800007f */
[----:B-1----:R-:W-:Y:S05]  /*10450*/  @!P0 BRA `(.L_x_457) ;  /* 0xfffffffc00f08947 */ /* 0x002fea000383ffff */
[----:B------:R-:W-:Y:S05]  /*10460*/  BRA `(.L_x_519) ;  /* 0xffffffc000987947 */ /* 0x000fea000383ffff */
.L_x_458:
[----:B------:R-:W-:Y:S01]  /*10470*/  BSSY B0, `(.L_x_520) ;  /* 0x0000008000007945 */ /* 0x000fe20003800000 */
[----:B------:R-:W-:Y:S02]  /*10480*/  IMAD.MOV.U32 R13, RZ, RZ, R4 ;  /* 0x000000ffff0d7224 */ /* 0x000fe400078e0004 */
[----:B------:R-:W-:Y:S02]  /*10490*/  IMAD.MOV.U32 R12, RZ, RZ, RZ ;  /* 0x000000ffff0c7224 */ /* 0x000fe400078e00ff */
[----:B------:R-:W-:Y:S02]  /*104a0*/  IMAD.MOV.U32 R11, RZ, RZ, 0x181f ;  /* 0x0000181fff0b7424 */ /* 0x000fe400078e00ff */
[----:B------:R-:W-:-:S07]  /*104b0*/  IMAD.MOV.U32 R15, RZ, RZ, -0x1 ;  /* 0xffffffffff0f7424 */ /* 0x000fce00078e00ff */
[----:B------:R-:W-:Y:S05]  /*104c0*/  WARPSYNC.COLLECTIVE R15, `(.L_x_521) ;  /* 0x000000000f087348 */ /* 0x000fea0003c00000 */
[----:B------:R0:W1:Y:S02]  /*104d0*/  SHFL.IDX P6, R14, R13, R12, R11 ;  /* 0x0000000c0d0e7389 */ /* 0x00006400000c000b */
[----:B01----:R-:W-:Y:S01]  /*104e0*/  ENDCOLLECTIVE ;  /* 0x000000000000791b */ /* 0x003fe20003800000 */
.L_x_521:
[----:B------:R-:W-:Y:S05]  /*104f0*/  BSYNC B0 ;  /* 0x0000000000007941 */ /* 0x000fea0003800000 */
.L_x_520:
[----:B------:R-:W-:Y:S02]  /*10500*/  IMAD.MOV.U32 R13, RZ, RZ, R0 ;  /* 0x000000ffff0d7224 */ /* 0x000fe400078e0000 */
[----:B------:R-:W-:Y:S02]  /*10510*/  IMAD.MOV.U32 R12, RZ, RZ, RZ ;  /* 0x000000ffff0c7224 */ /* 0x000fe400078e00ff */
[----:B------:R-:W-:Y:S02]  /*10520*/  IMAD.MOV.U32 R11, RZ, RZ, 0x181f ;  /* 0x0000181fff0b7424 */ /* 0x000fe400078e00ff */
[----:B------:R-:W-:Y:S02]  /*10530*/  IMAD.MOV.U32 R15, RZ, RZ, -0x1 ;  /* 0xffffffffff0f7424 */ /* 0x000fe400078e00ff */
[----:B------:R-:W-:Y:S02]  /*10540*/  IMAD.MOV.U32 R2, RZ, RZ, R14 ;  /* 0x000000ffff027224 */ /* 0x000fe400078e000e */
[----:B------:R-:W-:-:S07]  /*10550*/  @P0 IMAD R7, R5, 0x2, R22 ;  /* 0x0000000205070824 */ /* 0x000fce00078e0216 */
[----:B------:R-:W-:Y:S05]  /*10560*/  WARPSYNC.COLLECTIVE R15, `(.L_x_522) ;  /* 0x000000000f087348 */ /* 0x000fea0003c00000 */
[----:B------:R0:W1:Y:S02]  /*10570*/  SHFL.IDX P6, R14, R13, R12, R11 ;  /* 0x0000000c0d0e7389 */ /* 0x00006400000c000b */
[----:B01----:R-:W-:Y:S01]  /*10580*/  ENDCOLLECTIVE ;  /* 0x000000000000791b */ /* 0x003fe20003800000 */
.L_x_522:
[----:B------:R-:W-:Y:S02]  /*10590*/  IMAD.MOV.U32 R13, RZ, RZ, R4 ;  /* 0x000000ffff0d7224 */ /* 0x000fe400078e0004 */
[----:B------:R-:W-:Y:S02]  /*105a0*/  IMAD.MOV.U32 R12, RZ, RZ, 0x1 ;  /* 0x00000001ff0c7424 */ /* 0x000fe400078e00ff */
[----:B------:R-:W-:-:S07]  /*105b0*/  IMAD.MOV.U32 R3, RZ, RZ, R14 ;  /* 0x000000ffff037224 */ /* 0x000fce00078e000e */
[----:B------:R-:W-:Y:S05]  /*105c0*/  WARPSYNC.COLLECTIVE R15, `(.L_x_523) ;  /* 0x000000000f087348 */ /* 0x000fea0003c00000 */
[----:B------:R0:W1:Y:S02]  /*105d0*/  SHFL.IDX P6, R14, R13, R12, R11 ;  /* 0x0000000c0d0e7389 */ /* 0x00006400000c000b */
[----:B01----:R-:W-:Y:S01]  /*105e0*/  ENDCOLLECTIVE ;  /* 0x000000000000791b */ /* 0x003fe20003800000 */
.L_x_523:
[----:B------:R-:W-:-:S05]  /*105f0*/  @P0 LEA R3, P1, R8, R3, 0x1 ;  /* 0x0000000308030211 */ /* 0x000fca00078208ff */
[----:B------:R-:W-:-:S05]  /*10600*/  @P0 IMAD.X R2, RZ, RZ, R2, P1 ;  /* 0x000000ffff020224 */ /* 0x000fca00008e0602 */
[----:B------:R-:W-:Y:S01]  /*10610*/  @P0 LOP3.LUT R3, R3, R2, RZ, 0x3c, !PT ;  /* 0x0000000203030212 */ /* 0x000fe200078e3cff */
[----:B------:R-:W-:-:S03]  /*10620*/  IMAD.MOV.U32 R13, RZ, RZ, R0 ;  /* 0x000000ffff0d7224 */ /* 0x000fc600078e0000 */
[----:B------:R-:W-:-:S04]  /*10630*/  @P0 LOP3.LUT R2, R3, R2, RZ, 0x3c, !PT ;  /* 0x0000000203020212 */ /* 0x000fc800078e3cff */
[----:B------:R-:W-:-:S05]  /*10640*/  @P0 LOP3.LUT R3, R3, R2, RZ, 0x3c, !PT ;  /* 0x0000000203030212 */ /* 0x000fca00078e3cff */
[----:B------:R-:W-:Y:S01]  /*10650*/  @!PT LDS RZ, [RZ] ;  /* 0x00000000fffff984 */ /* 0x000fe20000000800 */
[----:B------:R-:W-:Y:S01]  /*10660*/  @!PT LDS RZ, [RZ] ;  /* 0x00000000fffff984 */ /* 0x000fe20000000800 */
[----:B------:R-:W-:Y:S01]  /*10670*/  @!PT LDS RZ, [RZ] ;  /* 0x00000000fffff984 */ /* 0x000fe20000000800 */
[----:B------:R0:W-:Y:S01]  /*10680*/  @P0 LDGSTS.E.BYPASS.LTC128B.128 [R7+0x1c400], desc[UR50][R2.64], !P2 ;  /* 0x1c40000002070fae */ /* 0x0001e2000d101d72 */
[----:B------:R-:W-:Y:S01]  /*10690*/  ISETP.GE.AND P0, PT, R32, 0x11, PT ;  /* 0x000000112000780c */ /* 0x000fe20003f06270 */
[----:B0-----:R-:W-:-:S12]  /*106a0*/  IMAD.MOV.U32 R2, RZ, RZ, R14 ;  /* 0x000000ffff027224 */ /* 0x001fd800078e000e */
[----:B------:R-:W-:Y:S05]  /*106b0*/  WARPSYNC.COLLECTIVE R15, `(.L_x_524) ;  /* 0x000000000f087348 */ /* 0x000fea0003c00000 */
[----:B------:R0:W1:Y:S02]  /*106c0*/  SHFL.IDX P6, R14, R13, R12, R11 ;  /* 0x0000000c0d0e7389 */ /* 0x00006400000c000b */
[----:B01----:R-:W-:Y:S01]  /*106d0*/  ENDCOLLECTIVE ;  /* 0x000000000000791b */ /* 0x003fe20003800000 */
.L_x_524:
[----:B------:R-:W-:Y:S02]  /*106e0*/  @P0 IMAD R7, R5, 0x2, R22 ;  /* 0x0000000205070824 */ /* 0x000fe400078e0216 */
[----:B------:R-:W-:Y:S02]  /*106f0*/  IMAD.MOV.U32 R13, RZ, RZ, R4 ;  /* 0x000000ffff0d7224 */ /* 0x000fe400078e0004 */
[----:B------:R-:W-:Y:S02]  /*10700*/  IMAD.MOV.U32 R12, RZ, RZ, 0x2 ;  /* 0x00000002ff0c7424 */ /* 0x000fe400078e00ff */
[----:B------:R-:W-:-:S07]  /*10710*/  IMAD.MOV.U32 R3, RZ, RZ, R14 ;  /* 0x000000ffff037224 */ /* 0x000fce00078e000e */
[----:B------:R-:W-:Y:S05]  /*10720*/  WARPSYNC.COLLECTIVE R15, `(.L_x_525) ;  /* 0x000000000f087348 */ /* 0x000fea0003c00000 */
[----:B------:R0:W1:Y:S02]  /*10730*/  SHFL.IDX P6, R14, R13, R12, R11 ;  /* 0x0000000c0d0e7389 */ /* 0x00006400000c000b */
[----:B01----:R-:W-:Y:S01]  /*10740*/  ENDCOLLECTIVE ;  /* 0x000000000000791b */ /* 0x003fe20003800000 */
.L_x_525:
        /* <DEDUP_REMOVED lines=15> */
.L_x_526:
[----:B------:R-:W-:Y:S02]  /*10840*/  @P0 IMAD R7, R5, 0x2, R22 ;  /* 0x0000000205070824 */ /* 0x000fe400078e0216 */
[----:B------:R-:W-:Y:S02]  /*10850*/  IMAD.MOV.U32 R13, RZ, RZ, R4 ;  /* 0x000000ffff0d7224 */ /* 0x000fe400078e0004 */
[----:B------:R-:W-:Y:S02]  /*10860*/  IMAD.MOV.U32 R12, RZ, RZ, 0x3 ;  /* 0x00000003ff0c7424 */ /* 0x000fe400078e00ff */
[----:B------:R-:W-:-:S07]  /*10870*/  IMAD.MOV.U32 R3, RZ, RZ, R14 ;  /* 0x000000ffff037224 */ /* 0x000fce00078e000e */
[----:B------:R-:W-:Y:S05]  /*10880*/  WARPSYNC.COLLECTIVE R15, `(.L_x_527) ;  /* 0x000000000f087348 */ /* 0x000fea0003c00000 */
[----:B------:R0:W1:Y:S02]  /*10890*/  SHFL.IDX P6, R14, R13, R12, R11 ;  /* 0x0000000c0d0e7389 */ /* 0x00006400000c000b */
[----:B01----:R-:W-:Y:S01]  /*108a0*/  ENDCOLLECTIVE ;  /* 0x000000000000791b */ /* 0x003fe20003800000 */
.L_x_527:
        /* <DEDUP_REMOVED lines=15> */
.L_x_528:
[----:B------:R-:W-:Y:S02]  /*109a0*/  @P0 IMAD R7, R5, 0x2, R22 ;  /* 0x0000000205070824 */ /* 0x000fe400078e0216 */
[----:B------:R-:W-:Y:S02]  /*109b0*/  IMAD.MOV.U32 R13, RZ, RZ, R4 ;  /* 0x000000ffff0d7224 */ /* 0x000fe400078e0004 */
[----:B------:R-:W-:Y:S02]  /*109c0*/  IMAD.MOV.U32 R12, RZ, RZ, 0x4 ;  /* 0x00000004ff0c7424 */ /* 0x000fe400078e00ff */
[----:B------:R-:W-:-:S07]  /*109d0*/  IMAD.MOV.U32 R3, RZ, RZ, R14 ;  /* 0x000000ffff037224 */ /* 0x000fce00078e000e */
[----:B------:R-:W-:Y:S05]  /*109e0*/  WARPSYNC.COLLECTIVE R15, `(.L_x_529) ;  /* 0x000000000f087348 */ /* 0x000fea0003c00000 */
[----:B------:R0:W1:Y:S02]  /*109f0*/  SHFL.IDX P6, R14, R13, R12, R11 ;  /* 0x0000000c0d0e7389 */ /* 0x00006400000c000b */
[----:B01----:R-:W-:Y:S01]  /*10a00*/  ENDCOLLECTIVE ;  /* 0x000000000000791b */ /* 0x003fe20003800000 */
.L_x_529:
        /* <DEDUP_REMOVED lines=15> */
.L_x_530:
[----:B------:R-:W-:Y:S02]  /*10b00*/  @P0 IMAD R7, R5, 0x2, R22 ;  /* 0x0000000205070824 */ /* 0x000fe400078e0216 */
[----:B------:R-:W-:Y:S02]  /*10b10*/  IMAD.MOV.U32 R13, RZ, RZ, R4 ;  /* 0x000000ffff0d7224 */ /* 0x000fe400078e0004 */
[----:B------:R-:W-:Y:S02]  /*10b20*/  IMAD.MOV.U32 R12, RZ, RZ, 0x5 ;  /* 0x00000005ff0c7424 */ /* 0x000fe400078e00ff */
[----:B------:R-:W-:-:S07]  /*10b30*/  IMAD.MOV.U32 R3, RZ, RZ, R14 ;  /* 0x000000ffff037224 */ /* 0x000fce00078e000e */
[----:B------:R-:W-:Y:S05]  /*10b40*/  WARPSYNC.COLLECTIVE R15, `(.L_x_531) ;  /* 0x000000000f087348 */ /* 0x000fea0003c00000 */
[----:B------:R0:W1:Y:S02]  /*10b50*/  SHFL.IDX P6, R14, R13, R12, R11 ;  /* 0x0000000c0d0e7389 */ /* 0x00006400000c000b */
[----:B01----:R-:W-:Y:S01]  /*10b60*/  ENDCOLLECTIVE ;  /* 0x000000000000791b */ /* 0x003fe20003800000 */
.L_x_531:
[----:B------:R-:W-:-:S05]  /*10b70*/  @P0 LEA R3, P1, R8, R3, 0x1 ;  /* 0x0000000308030211 */ /* 0x000fca00078208ff */
[----:B------:R-:W-:-:S05]  /*10b80*/  @P0 IMAD.X R2, RZ, RZ, R2, P1 ;  /* 0x000000ffff020224 */ /* 0x000fca00008e0602 */
[----:B------:R-:W-:Y:S01]  /*10b90*/  @P0 LOP3.LUT R3, R3, R2, RZ, 0x3c, !PT ;  /* 0x0000000203030212 */ /* 0x000fe200078e3cff */
[----:B------:R-:W-:-:S03]  /*10ba0*/  IMAD.MOV.U32 R13, RZ, RZ, R0 ;  /* 0x000000ffff0d7224 */ /* 0x000fc600078e0000 */
[----:B------:R-:W-:-:S04]  /*10bb0*/  @P0 LOP3.LUT R2, R3, R2, RZ, 0x3c, !PT ;  /* 0x0000000203020212 */ /* 0x000fc800078e3cff */
[----:B------:R-:W-:Y:S01]  /*10bc0*/  @P0 LOP3.LUT R3, R3, R2, RZ, 0x3c, !PT ;  /* 0x0000000203030212 */ /* 0x000fe200078e3cff */
[----:B------:R-:W-:-:S07]  /*10bd0*/  IMAD.MOV.U32 R4, RZ, RZ, R14 ;  /* 0x000000ffff047224 */ /* 0x000fce00078e000e */
[----:B------:R-:W-:Y:S05]  /*10be0*/  WARPSYNC.COLLECTIVE R15, `(.L_x_532) ;  /* 0x000000000f087348 */ /* 0x000fea0003c00000 */
[----:B------:R0:W1:Y:S02]  /*10bf0*/  SHFL.IDX P6, R14, R13, R12, R11 ;  /* 0x0000000c0d0e7389 */ /* 0x00006400000c000b */
[----:B01----:R-:W-:Y:S01]  /*10c00*/  ENDCOLLECTIVE ;  /* 0x000000000000791b */ /* 0x003fe20003800000 */
.L_x_532:
[----:B------:R-:W-:Y:S01]  /*10c10*/  @!PT LDS RZ, [RZ] ;  /* 0x00000000fffff984 */ /* 0x000fe20000000800 */
[----:B------:R-:W-:Y:S01]  /*10c20*/  @!PT LDS RZ, [RZ] ;  /* 0x00000000fffff984 */ /* 0x000fe20000000800 */
[----:B------:R-:W-:Y:S01]  /*10c30*/  @!PT LDS RZ, [RZ] ;  /* 0x00000000fffff984 */ /* 0x000fe20000000800 */
[----:B------:R1:W-:Y:S01]  /*10c40*/  @P0 LDGSTS.E.BYPASS.LTC128B.128 [R7+0x1e400], desc[UR50][R2.64], !P2 ;  /* 0x1e40000002070fae */ /* 0x0003e2000d101d72 */
[----:B------:R-:W-:Y:S01]  /*10c50*/  IMAD.MOV.U32 R0, RZ, RZ, R14 ;  /* 0x000000ffff007224 */ /* 0x000fe200078e000e */
[----:B------:R-:W-:Y:S06]  /*10c60*/  BRA `(.L_x_533) ;  /* 0xffffffbc00f87947 */ /* 0x000fec000383ffff */
.L_x_463:
[----:B------:R-:W-:Y:S02]  /*10c70*/  IMAD.MOV.U32 R13, RZ, RZ, R4 ;  /* 0x000000ffff0d7224 */ /* 0x000fe400078e0004 */
[----:B------:R-:W-:Y:S02]  /*10c80*/  IMAD.MOV.U32 R12, RZ, RZ, RZ ;  /* 0x000000ffff0c7224 */ /* 0x000fe400078e00ff */
[----:B------:R-:W-:Y:S02]  /*10c90*/  IMAD.MOV.U32 R11, RZ, RZ, 0x181f ;  /* 0x0000181fff0b7424 */ /* 0x000fe400078e00ff */
[----:B------:R-:W-:Y:S02]  /*10ca0*/  IMAD.MOV.U32 R15, RZ, RZ, -0x1 ;  /* 0xffffffffff0f7424 */ /* 0x000fe400078e00ff */
[----:B-----5:R-:W-:Y:S02]  /*10cb0*/  IMAD R5, R10, R6, RZ ;  /* 0x000000060a057224 */ /* 0x020fe400078e02ff */
[----:B------:R-:W-:-:S07]  /*10cc0*/  IMAD.IADD R17, R9, 0x1, R17 ;  /* 0x0000000109117824 */ /* 0x000fce00078e0211 */
[----:B------:R-:W-:Y:S05]  /*10cd0*/  WARPSYNC.COLLECTIVE R15, `(.L_x_534) ;  /* 0x000000000f087348 */ /* 0x000fea0003c00000 */
[----:B------:R0:W1:Y:S02]  /*10ce0*/  SHFL.IDX P6, R14, R13, R12, R11 ;  /* 0x0000000c0d0e7389 */ /* 0x00006400000c000b */
[----:B01----:R-:W-:Y:S01]  /*10cf0*/  ENDCOLLECTIVE ;  /* 0x000000000000791b */ /* 0x003fe20003800000 */
.L_x_534:
[C---:B------:R-:W-:Y:S01]  /*10d00*/  VIADD R6, R17.reuse, 0x10 ;  /* 0x0000001011067836 */ /* 0x040fe20000000000 */
[----:B------:R-:W-:Y:S01]  /*10d10*/  ISETP.GE.AND P0, PT, R17, R5, PT ;  /* 0x000000051100720c */ /* 0x000fe20003f06270 */
[----:B------:R-:W-:Y:S02]  /*10d20*/  IMAD.MOV.U32 R13, RZ, RZ, R0 ;  /* 0x000000ffff0d7224 */ /* 0x000fe400078e0000 */
[----:B------:R-:W-:-:S10]  /*10d30*/  IMAD.MOV.U32 R2, RZ, RZ, R14 ;  /* 0x000000ffff027224 */ /* 0x000fd400078e000e */
[----:B------:R-:W-:Y:S05]  /*10d40*/  WARPSYNC.COLLECTIVE R15, `(.L_x_535) ;  /* 0x000000000f087348 */ /* 0x000fea0003c00000 */
[----:B------:R0:W1:Y:S02]  /*10d50*/  SHFL.IDX P6, R14, R13, R12, R11 ;  /* 0x0000000c0d0e7389 */ /* 0x00006400000c000b */
[----:B01----:R-:W-:Y:S01]  /*10d60*/  ENDCOLLECTIVE ;  /* 0x000000000000791b */ /* 0x003fe20003800000 */
.L_x_535:
[----:B------:R-:W-:Y:S02]  /*10d70*/  IMAD.MOV.U32 R13, RZ, RZ, R4 ;  /* 0x000000ffff0d7224 */ /* 0x000fe400078e0004 */
[----:B------:R-:W-:Y:S02]  /*10d80*/  IMAD.MOV.U32 R12, RZ, RZ, 0x1 ;  /* 0x00000001ff0c7424 */ /* 0x000fe400078e00ff */
[----:B------:R-:W-:-:S07]  /*10d90*/  IMAD.MOV.U32 R3, RZ, RZ, R14 ;  /* 0x000000ffff037224 */ /* 0x000fce00078e000e */
[----:B------:R-:W-:Y:S05]  /*10da0*/  WARPSYNC.COLLECTIVE R15, `(.L_x_536) ;  /* 0x000000000f087348 */ /* 0x000fea0003c00000 */
[----:B------:R0:W1:Y:S02]  /*10db0*/  SHFL.IDX P6, R14, R13, R12, R11 ;  /* 0x0000000c0d0e7389 */ /* 0x00006400000c000b */
[----:B01----:R-:W-:Y:S01]  /*10dc0*/  ENDCOLLECTIVE ;  /* 0x000000000000791b */ /* 0x003fe20003800000 */
.L_x_536:
[----:B------:R-:W-:-:S05]  /*10dd0*/  @!P0 LEA R3, P2, R8, R3, 0x1 ;  /* 0x0000000308038211 */ /* 0x000fca00078408ff */
[----:B------:R-:W-:-:S05]  /*10de0*/  @!P0 IMAD.X R2, RZ, RZ, R2, P2 ;  /* 0x000000ffff028224 */ /* 0x000fca00010e0602 */
[----:B------:R-:W-:Y:S01]  /*10df0*/  @!P0 LOP3.LUT R3, R3, R2, RZ, 0x3c, !PT ;  /* 0x0000000203038212 */ /* 0x000fe200078e3cff */
[----:B------:R-:W-:-:S03]  /*10e00*/  IMAD.MOV.U32 R13, RZ, RZ, R0 ;  /* 0x000000ffff0d7224 */ /* 0x000fc600078e0000 */
[----:B------:R-:W-:-:S04]  /*10e10*/  @!P0 LOP3.LUT R2, R3, R2, RZ, 0x3c, !PT ;  /* 0x0000000203028212 */ /* 0x000fc800078e3cff */
[----:B------:R-:W-:-:S05]  /*10e20*/  @!P0 LOP3.LUT R3, R3, R2, RZ, 0x3c, !PT ;  /* 0x0000000203038212 */ /* 0x000fca00078e3cff */
        /* <DEDUP_REMOVED lines=9> */
.L_x_537:
[----:B------:R-:W-:Y:S02]  /*10ec0*/  IMAD.MOV.U32 R13, RZ, RZ, R4 ;  /* 0x000000ffff0d7224 */ /* 0x000fe400078e0004 */
[----:B------:R-:W-:Y:S02]  /*10ed0*/  IMAD.MOV.U32 R12, RZ, RZ, 0x2 ;  /* 0x00000002ff0c7424 */ /* 0x000fe400078e00ff */
[----:B------:R-:W-:-:S07]  /*10ee0*/  IMAD.MOV.U32 R3, RZ, RZ, R14 ;  /* 0x000000ffff037224 */ /* 0x000fce00078e000e */
[----:B------:R-:W-:Y:S05]  /*10ef0*/  WARPSYNC.COLLECTIVE R15, `(.L_x_538) ;  /* 0x000000000f087348 */ /* 0x000fea0003c00000 */
[----:B------:R0:W1:Y:S02]  /*10f00*/  SHFL.IDX P6, R14, R13, R12, R11 ;  /* 0x0000000c0d0e7389 */ /* 0x00006400000c000b */
[----:B01----:R-:W-:Y:S01]  /*10f10*/  ENDCOLLECTIVE ;  /* 0x000000000000791b */ /* 0x003fe20003800000 */
.L_x_538:
        /* <DEDUP_REMOVED lines=9> */
[----:B------:R0:W-:Y:S02]  /*10fb0*/  @!P0 LDGSTS.E.BYPASS.LTC128B.128 [R36+0x18c00], desc[UR50][R2.64], !P1 ;  /* 0x18c0000002248fae */ /* 0x0001e4000c901d72 */
[----:B0-----:R-:W-:-:S05]  /*10fc0*/  VIADD R2, R17, 0x20 ;  /* 0x0000002011027836 */ /* 0x001fca0000000000 */
[----:B------:R-:W-:Y:S01]  /*10fd0*/  ISETP.GE.AND P0, PT, R2, R5, PT ;  /* 0x000000050200720c */ /* 0x000fe20003f06270 */
[----:B------:R-:W-:-:S12]  /*10fe0*/  IMAD.MOV.U32 R2, RZ, RZ, R14 ;  /* 0x000000ffff027224 */ /* 0x000fd800078e000e */
[----:B------:R-:W-:Y:S05]  /*10ff0*/  WARPSYNC.COLLECTIVE R15, `(.L_x_539) ;  /* 0x000000000f087348 */ /* 0x000fea0003c00000 */
[----:B------:R0:W1:Y:S02]  /*11000*/  SHFL.IDX P6, R14, R13, R12, R11 ;  /* 0x0000000c0d0e7389 */ /* 0x00006400000c000b */
[----:B01----:R-:W-:Y:S01]  /*11010*/  ENDCOLLECTIVE ;  /* 0x000000000000791b */ /* 0x003fe20003800000 */
.L_x_539:
[----:B------:R-:W-:Y:S02]  /*11020*/  IMAD.MOV.U32 R13, RZ, RZ, R4 ;  /* 0x000000ffff0d7224 */ /* 0x000fe400078e0004 */
[----:B------:R-:W-:Y:S02]  /*11030*/  IMAD.MOV.U32 R12, RZ, RZ, 0x3 ;  /* 0x00000003ff0c7424 */ /* 0x000fe400078e00ff */
[----:B------:R-:W-:-:S07]  /*11040*/  IMAD.MOV.U32 R3, RZ, RZ, R14 ;  /* 0x000000ffff037224 */ /* 0x000fce00078e000e */
[----:B------:R-:W-:Y:S05]  /*11050*/  WARPSYNC.COLLECTIVE R15, `(.L_x_540) ;  /* 0x000000000f087348 */ /* 0x000fea0003c00000 */
[----:B------:R0:W1:Y:S02]  /*11060*/  SHFL.IDX P6, R14, R13, R12, R11 ;  /* 0x0000000c0d0e7389 */ /* 0x00006400000c000b */
[----:B01----:R-:W-:Y:S01]  /*11070*/  ENDCOLLECTIVE ;  /* 0x000000000000791b */ /* 0x003fe20003800000 */
.L_x_540:
        /* <DEDUP_REMOVED lines=16> */
.L_x_541:
[----:B------:R-:W-:Y:S02]  /*11180*/  IMAD.MOV.U32 R13, RZ, RZ, R4 ;  /* 0x000000ffff0d7224 */ /* 0x000fe400078e0004 */
[----:B------:R-:W-:Y:S02]  /*11190*/  IMAD.MOV.U32 R12, RZ, RZ, 0x4 ;  /* 0x00000004ff0c7424 */ /* 0x000fe400078e00ff */
[----:B------:R-:W-:-:S07]  /*111a0*/  IMAD.MOV.U32 R3, RZ, RZ, R14 ;  /* 0x000000ffff037224 */ /* 0x000fce00078e000e */
[----:B------:R-:W-:Y:S05]  /*111b0*/  WARPSYNC.COLLECTIVE R15, `(.L_x_542) ;  /* 0x000000000f087348 */ /* 0x000fea0003c00000 */
[----:B------:R0:W1:Y:S02]  /*111c0*/  SHFL.IDX P6, R14, R13, R12, R11 ;  /* 0x0000000c0d0e7389 */ /* 0x00006400000c000b */
[----:B01----:R-:W-:Y:S01]  /*111d0*/  ENDCOLLECTIVE ;  /* 0x000000000000791b */ /* 0x003fe20003800000 */
.L_x_542:
        /* <DEDUP_REMOVED lines=16> */
.L_x_543:
[----:B------:R-:W-:Y:S02]  /*112e0*/  IMAD.MOV.U32 R13, RZ, RZ, R4 ;  /* 0x000000ffff0d7224 */ /* 0x000fe400078e0004 */
[----:B------:R-:W-:Y:S02]  /*112f0*/  IMAD.MOV.U32 R12, RZ, RZ, 0x5 ;  /* 0x00000005ff0c7424 */ /* 0x000fe400078e00ff */
[----:B------:R-:W-:-:S07]  /*11300*/  IMAD.MOV.U32 R3, RZ, RZ, R14 ;  /* 0x000000ffff037224 */ /* 0x000fce00078e000e */
[----:B------:R-:W-:Y:S05]  /*11310*/  WARPSYNC.COLLECTIVE R15, `(.L_x_544) ;  /* 0x000000000f087348 */ /* 0x000fea0003c00000 */
[----:B------:R0:W1:Y:S02]  /*11320*/  SHFL.IDX P6, R14, R13, R12, R11 ;  /* 0x0000000c0d0e7389 */ /* 0x00006400000c000b */
[----:B01----:R-:W-:Y:S01]  /*11330*/  ENDCOLLECTIVE ;  /* 0x000000000000791b */ /* 0x003fe20003800000 */
.L_x_544:
        /* <DEDUP_REMOVED lines=16> */
.L_x_545:
[----:B------:R-:W-:Y:S02]  /*11440*/  IMAD.MOV.U32 R13, RZ, RZ, R4 ;  /* 0x000000ffff0d7224 */ /* 0x000fe400078e0004 */
[----:B------:R-:W-:Y:S02]  /*11450*/  IMAD.MOV.U32 R12, RZ, RZ, 0x6 ;  /* 0x00000006ff0c7424 */ /* 0x000fe400078e00ff */
[----:B------:R-:W-:-:S07]  /*11460*/  IMAD.MOV.U32 R3, RZ, RZ, R14 ;  /* 0x000000ffff037224 */ /* 0x000fce00078e000e */
[----:B------:R-:W-:Y:S05]  /*11470*/  WARPSYNC.COLLECTIVE R15, `(.L_x_546) ;  /* 0x000000000f087348 */ /* 0x000fea0003c00000 */
[----:B------:R0:W1:Y:S02]  /*11480*/  SHFL.IDX P6, R14, R13, R12, R11 ;  /* 0x0000000c0d0e7389 */ /* 0x00006400000c000b */
[----:B01----:R-:W-:Y:S01]  /*11490*/  ENDCOLLECTIVE ;  /* 0x000000000000791b */ /* 0x003fe20003800000 */
.L_x_546:
        /* <DEDUP_REMOVED lines=16> */
.L_x_547:
[----:B------:R-:W-:Y:S02]  /*115a0*/  IMAD.MOV.U32 R13, RZ, RZ, R4 ;  /* 0x000000ffff0d7224 */ /* 0x000fe400078e0004 */
[----:B------:R-:W-:Y:S02]  /*115b0*/  IMAD.MOV.U32 R12, RZ, RZ, 0x7 ;  /* 0x00000007ff0c7424 */ /* 0x000fe400078e00ff */
[----:B------:R-:W-:-:S07]  /*115c0*/  IMAD.MOV.U32 R3, RZ, RZ, R14 ;  /* 0x000000ffff037224 */ /* 0x000fce00078e000e */
[----:B------:R-:W-:Y:S05]  /*115d0*/  WARPSYNC.COLLECTIVE R15, `(.L_x_548) ;  /* 0x000000000f087348 */ /* 0x000fea0003c00000 */
[----:B------:R0:W1:Y:S02]  /*115e0*/  SHFL.IDX P6, R14, R13, R12, R11 ;  /* 0x0000000c0d0e7389 */ /* 0x00006400000c000b */
[----:B01----:R-:W-:Y:S01]  /*115f0*/  ENDCOLLECTIVE ;  /* 0x000000000000791b */ /* 0x003fe20003800000 */
.L_x_548:
[----:B------:R-:W-:-:S05]  /*11600*/  @!P0 LEA R3, P2, R8, R3, 0x1 ;  /* 0x0000000308038211 */ /* 0x000fca00078408ff */
[----:B------:R-:W-:-:S05]  /*11610*/  @!P0 IMAD.X R2, RZ, RZ, R2, P2 ;  /* 0x000000ffff028224 */ /* 0x000fca00010e0602 */
[----:B------:R-:W-:Y:S01]  /*11620*/  @!P0 LOP3.LUT R3, R3, R2, RZ, 0x3c, !PT ;  /* 0x0000000203038212 */ /* 0x000fe200078e3cff */
[----:B------:R-:W-:-:S03]  /*11630*/  IMAD.MOV.U32 R13, RZ, RZ, R0 ;  /* 0x000000ffff0d7224 */ /* 0x000fc600078e0000 */
[----:B------:R-:W-:-:S04]  /*11640*/  @!P0 LOP3.LUT R2, R3, R2, RZ, 0x3c, !PT ;  /* 0x0000000203028212 */ /* 0x000fc800078e3cff */
[----:B------:R-:W-:Y:S01]  /*11650*/  @!P0 LOP3.LUT R3, R3, R2, RZ, 0x3c, !PT ;  /* 0x0000000203038212 */ /* 0x000fe200078e3cff */
[----:B------:R-:W-:-:S04]  /*11660*/  IMAD.MOV.U32 R4, RZ, RZ, R14 ;  /* 0x000000ffff047224 */ /* 0x000fc800078e000e */
[----:B------:R-:W-:Y:S01]  /*11670*/  @!PT LDS RZ, [RZ] ;  /* 0x00000000fffff984 */ /* 0x000fe20000000800 */
[----:B------:R-:W-:Y:S01]  /*11680*/  @!PT LDS RZ, [RZ] ;  /* 0x00000000fffff984 */ /* 0x000fe20000000800 */
[----:B------:R-:W-:Y:S01]  /*11690*/  @!PT LDS RZ, [RZ] ;  /* 0x00000000fffff984 */ /* 0x000fe20000000800 */
[----:B------:R0:W-:Y:S03]  /*116a0*/  @!P0 LDGSTS.E.BYPASS.LTC128B.128 [R36+0x1b400], desc[UR50][R2.64], !P1 ;  /* 0x1b40000002248fae */ /* 0x0001e6000c901d72 */
[----:B0-----:R-:W-:Y:S05]  /*116b0*/  WARPSYNC.COLLECTIVE R15, `(.L_x_549) ;  /* 0x000000000f087348 */ /* 0x001fea0003c00000 */
[----:B------:R1:W2:Y:S02]  /*116c0*/  SHFL.IDX P6, R14, R13, R12, R11 ;  /* 0x0000000c0d0e7389 */ /* 0x0002a400000c000b */
[----:B012---:R-:W-:Y:S01]  /*116d0*/  ENDCOLLECTIVE ;  /* 0x000000000000791b */ /* 0x007fe20003800000 */
.L_x_549:
[----:B------:R-:W-:Y:S05]  /*116e0*/  BRA `(.L_x_550) ;  /* 0xffffffc000607947 */ /* 0x000fea000383ffff */
.L_x_466:
[----:B0-----:R0:W1:Y:S02]  /*116f0*/  SYNCS.PHASECHK.TRANS64.TRYWAIT P0, [R22+URZ+0x22820], R3 ;  /* 0x02282003160075a7 */ /* 0x001064000800017f */
[----:B-1----:R-:W-:Y:S05]  /*11700*/  @!P0 NANOSLEEP.SYNCS 0x989680 ;  /* 0x009896800000895d */ /* 0x002fea0003900000 */
[----:B------:R-:W1:Y:S02]  /*11710*/  @!P0 SYNCS.PHASECHK.TRANS64 P0, [R22+URZ+0x22820], R3 ;  /* 0x02282003160085a7 */ /* 0x000e64000800007f */
[----:B-1----:R-:W-:Y:S05]  /*11720*/  @!P0 BRA `(.L_x_466) ;  /* 0xfffffffc00f08947 */ /* 0x002fea000383ffff */
[----:B------:R-:W-:Y:S05]  /*11730*/  BRA `(.L_x_551) ;  /* 0xffffffc000bc7947 */ /* 0x000fea000383ffff */
.L_x_469:
[----:B-1----:R1:W2:Y:S02]  /*11740*/  SYNCS.PHASECHK.TRANS64.TRYWAIT P0, [R33+URZ+0x22860], R0 ;  /* 0x02286000210075a7 */ /* 0x0022a4000800017f */
[----:B--2---:R-:W-:Y:S05]  /*11750*/  @!P0 NANOSLEEP.SYNCS 0x989680 ;  /* 0x009896800000895d */ /* 0x004fea0003900000 */
[----:B------:R-:W2:Y:S02]  /*11760*/  @!P0 SYNCS.PHASECHK.TRANS64 P0, [R33+URZ+0x22860], R0 ;  /* 0x02286000210085a7 */ /* 0x000ea4000800007f */
[----:B--2---:R-:W-:Y:S05]  /*11770*/  @!P0 BRA `(.L_x_469) ;  /* 0xfffffffc00f08947 */ /* 0x004fea000383ffff */
[----:B------:R-:W-:Y:S05]  /*11780*/  BRA `(.L_x_552) ;  /* 0xffffffc000cc7947 */ /* 0x000fea000383ffff */
.L_x_470:
        /* <DEDUP_REMOVED lines=8> */
.L_x_554:
[----:B------:R-:W-:Y:S05]  /*11810*/  BSYNC B0 ;  /* 0x0000000000007941 */ /* 0x000fea0003800000 */
.L_x_553:
[----:B------:R-:W0:Y:S01]  /*11820*/  S2R R7, SR_TID.X ;  /* 0x0000000000077919 */ /* 0x000e220000002100 */
[----:B------:R-:W-:Y:S01]  /*11830*/  IMAD.MOV.U32 R13, RZ, RZ, R5 ;  /* 0x000000ffff0d7224 */ /* 0x000fe200078e0005 */
[C---:B------:R-:W-:Y:S01]  /*11840*/  LOP3.LUT P2, RZ, R25.reuse, 0x2, RZ, 0xc0, !PT ;  /* 0x0000000219ff7812 */ /* 0x040fe2000784c0ff */
[----:B------:R-:W-:Y:S01]  /*11850*/  IMAD.MOV.U32 R12, RZ, RZ, RZ ;  /* 0x000000ffff0c7224 */ /* 0x000fe200078e00ff */
[----:B------:R-:W-:Y:S01]  /*11860*/  LOP3.LUT P1, RZ, R25, 0x4, RZ, 0xc0, !PT ;  /* 0x0000000419ff7812 */ /* 0x000fe2000782c0ff */
[----:B------:R-:W-:Y:S02]  /*11870*/  IMAD.MOV.U32 R11, RZ, RZ, 0x181f ;  /* 0x0000181fff0b7424 */ /* 0x000fe400078e00ff */
[----:B------:R-:W-:Y:S01]  /*11880*/  IMAD.MOV.U32 R15, RZ, RZ, -0x1 ;  /* 0xffffffffff0f7424 */ /* 0x000fe200078e00ff */
[----:B------:R-:W-:Y:S01]  /*11890*/  ISETP.LT.OR P4, PT, R32, 0x1, !P1 ;  /* 0x000000012000780c */ /* 0x000fe20004f81670 */
[----:B------:R-:W-:Y:S02]  /*118a0*/  IMAD.MOV.U32 R3, RZ, RZ, R14 ;  /* 0x000000ffff037224 */ /* 0x000fe400078e000e */
[----:B------:R-:W-:-:S10]  /*118b0*/  IMAD R4, R4, 0x2, R22 ;  /* 0x0000000204047824 */ /* 0x000fd400078e0216 */
[----:B0-----:R-:W-:Y:S05]  /*118c0*/  WARPSYNC.COLLECTIVE R15, `(.L_x_555) ;  /* 0x000000000f087348 */ /* 0x001fea0003c00000 */
[----:B------:R1:W2:Y:S02]  /*118d0*/  SHFL.IDX P6, R14, R13, R12, R11 ;  /* 0x0000000c0d0e7389 */ /* 0x0002a400000c000b */
[----:B012---:R-:W-:Y:S01]  /*118e0*/  ENDCOLLECTIVE ;  /* 0x000000000000791b */ /* 0x007fe20003800000 */
.L_x_555:
[----:B------:R-:W-:Y:S02]  /*118f0*/  IMAD.MOV.U32 R13, RZ, RZ, R6 ;  /* 0x000000ffff0d7224 */ /* 0x000fe400078e0006 */
[----:B------:R-:W-:Y:S02]  /*11900*/  IMAD.MOV.U32 R12, RZ, RZ, 0x1 ;  /* 0x00000001ff0c7424 */ /* 0x000fe400078e00ff */
[----:B------:R-:W-:-:S05]  /*11910*/  IMAD.SHL.U32 R7, R7, 0x8, RZ ;  /* 0x0000000807077824 */ /* 0x000fca00078e00ff */
[----:B------:R-:W-:-:S05]  /*11920*/  LOP3.LUT R7, R7, 0x38, RZ, 0xc0, !PT ;  /* 0x0000003807077812 */ /* 0x000fca00078ec0ff */
[----:B------:R-:W-:Y:S01]  /*11930*/  IMAD.SHL.U32 R0, R7, 0x2, RZ ;  /* 0x0000000207007824 */ /* 0x000fe200078e00ff */
[----:B------:R-:W-:-:S04]  /*11940*/  LOP3.LUT R7, R25, 0x1, RZ, 0xc0, !PT ;  /* 0x0000000119077812 */ /* 0x000fc800078ec0ff */
[----:B------:R-:W-:Y:S02]  /*11950*/  IADD3 R2, P0, R14, R0, RZ ;  /* 0x000000000e027210 */ /* 0x000fe40007f1e0ff */
[----:B------:R-:W-:-:S13]  /*11960*/  ISETP.NE.U32.AND P3, PT, R7, 0x1, PT ;  /* 0x000000010700780c */ /* 0x000fda0003f65070 */
[----:B------:R-:W-:Y:S05]  /*11970*/  WARPSYNC.COLLECTIVE R15, `(.L_x_556) ;  /* 0x000000000f087348 */ /* 0x000fea0003c00000 */
[----:B------:R0:W1:Y:S02]  /*11980*/  SHFL.IDX P6, R14, R13, R12, R11 ;  /* 0x0000000c0d0e7389 */ /* 0x00006400000c000b */
[----:B01----:R-:W-:Y:S01]  /*11990*/  ENDCOLLECTIVE ;  /* 0x000000000000791b */ /* 0x003fe20003800000 */
.L_x_556:
[----:B------:R-:W-:Y:S01]  /*119a0*/  IMAD.X R3, RZ, RZ, R3, P0 ;  /* 0x000000ffff037224 */ /* 0x000fe200000e0603 */
[----:B------:R-:W-:Y:S01]  /*119b0*/  ISETP.LT.OR P0, PT, R32, 0x1, P3 ;  /* 0x000000012000780c */ /* 0x000fe20001f01670 */
[----:B------:R-:W-:-:S12]  /*119c0*/  IMAD.MOV.U32 R13, RZ, RZ, R5 ;  /* 0x000000ffff0d7224 */ /* 0x000fd800078e0005 */
[----:B------:R-:W-:Y:S01]  /*119d0*/  @!PT LDS RZ, [RZ] ;  /* 0x00000000fffff984 */ /* 0x000fe20000000800 */
[----:B------:R-:W-:Y:S01]  /*119e0*/  @!PT LDS RZ, [RZ] ;  /* 0x00000000fffff984 */ /* 0x000fe20000000800 */
[----:B------:R-:W-:Y:S01]  /*119f0*/  @!PT LDS RZ, [RZ] ;  /* 0x00000000fffff984 */ /* 0x000fe20000000800 */
[----:B------:R-:W-:Y:S01]  /*11a00*/  LDGSTS.E.BYPASS.LTC128B.128 [R4+0x400], desc[UR50][R2.64], !P0 ;  /* 0x0040000002047fae */ /* 0x000fe2000c101d72 */
[----:B------:R-:W-:-:S13]  /*11a10*/  ISETP.LT.OR P0, PT, R32, 0x1, !P2 ;  /* 0x000000012000780c */ /* 0x000fda0005701670 */
[----:B------:R-:W-:Y:S01]  /*11a20*/  LDGSTS.E.BYPASS.LTC128B.128 [R4+0x3400], desc[UR50][R2.64+0x80], !P0 ;  /* 0x0340008002047fae */ /* 0x000fe2000c101d72 */
[----:B------:R-:W-:-:S03]  /*11a30*/  LOP3.LUT P0, RZ, R25, 0x8, RZ, 0xc0, !PT ;  /* 0x0000000819ff7812 */ /* 0x000fc6000780c0ff */
[----:B------:R-:W-:Y:S01]  /*11a40*/  LDGSTS.E.BYPASS.LTC128B.128 [R4+0x6400], desc[UR50][R2.64+0x100], !P4 ;  /* 0x0640010002047fae */ /* 0x000fe2000e101d72 */
[----:B------:R-:W-:-:S13]  /*11a50*/  ISETP.LT.OR P4, PT, R32, 0x1, !P0 ;  /* 0x000000012000780c */ /* 0x000fda0004781670 */
[----:B------:R0:W-:Y:S02]  /*11a60*/  LDGSTS.E.BYPASS.LTC128B.128 [R4+0x9400], desc[UR50][R2.64+0x180], !P4 ;  /* 0x0940018002047fae */ /* 0x0001e4000e101d72 */
[----:B0-----:R-:W-:-:S07]  /*11a70*/  IMAD.MOV.U32 R3, RZ, RZ, R14 ;  /* 0x000000ffff037224 */ /* 0x001fce00078e000e */
[----:B------:R-:W-:Y:S05]  /*11a80*/  WARPSYNC.COLLECTIVE R15, `(.L_x_557) ;  /* 0x000000000f087348 */ /* 0x000fea0003c00000 */
[----:B------:R0:W1:Y:S02]  /*11a90*/  SHFL.IDX P6, R14, R13, R12, R11 ;  /* 0x0000000c0d0e7389 */ /* 0x00006400000c000b */
[----:B01----:R-:W-:Y:S01]  /*11aa0*/  ENDCOLLECTIVE ;  /* 0x000000000000791b */ /* 0x003fe20003800000 */
.L_x_557:
[----:B------:R-:W-:Y:S02]  /*11ab0*/  IMAD.MOV.U32 R13, RZ, RZ, R6 ;  /* 0x000000ffff0d7224 */ /* 0x000fe400078e0006 */
[----:B------:R-:W-:Y:S01]  /*11ac0*/  IMAD.MOV.U32 R12, RZ, RZ, 0x2 ;  /* 0x00000002ff0c7424 */ /* 0x000fe200078e00ff */
[----:B------:R-:W-:-:S13]  /*11ad0*/  IADD3 R2, P4, R14, R0, RZ ;  /* 0x000000000e027210 */ /* 0x000fda0007f9e0ff */
[----:B------:R-:W-:Y:S05]  /*11ae0*/  WARPSYNC.COLLECTIVE R15, `(.L_x_558) ;  /* 0x000000000f087348 */ /* 0x000fea0003c00000 */
[----:B------:R0:W1:Y:S02]  /*11af0*/  SHFL.IDX P6, R14, R13, R12, R11 ;  /* 0x0000000c0d0e7389 */ /* 0x00006400000c000b */
[----:B01----:R-:W-:Y:S01]  /*11b00*/  ENDCOLLECTIVE ;  /* 0x000000000000791b */ /* 0x003fe20003800000 */
.L_x_558:
        /* <DEDUP_REMOVED lines=9> */
[----:B------:R-:W-:-:S13]  /*11ba0*/  ISETP.LT.OR P4, PT, R32, 0x11, !P1 ;  /* 0x000000112000780c */ /* 0x000fda0004f81670 */
[----:B------:R-:W-:Y:S01]  /*11bb0*/  LDGSTS.E.BYPASS.LTC128B.128 [R4+0x6c00], desc[UR50][R2.64+0x100], !P4 ;  /* 0x06c0010002047fae */ /* 0x000fe2000e101d72 */
[----:B------:R-:W-:-:S13]  /*11bc0*/  ISETP.LT.OR P4, PT, R32, 0x11, !P0 ;  /* 0x000000112000780c */ /* 0x000fda0004781670 */
[----:B------:R0:W-:Y:S02]  /*11bd0*/  LDGSTS.E.BYPASS.LTC128B.128 [R4+0x9c00], desc[UR50][R2.64+0x180], !P4 ;  /* 0x09c0018002047fae */ /* 0x0001e4000e101d72 */
[----:B0-----:R-:W-:-:S07]  /*11be0*/  IMAD.MOV.U32 R3, RZ, RZ, R14 ;  /* 0x000000ffff037224 */ /* 0x001fce00078e000e */
[----:B------:R-:W-:Y:S05]  /*11bf0*/  WARPSYNC.COLLECTIVE R15, `(.L_x_559) ;  /* 0x000000000f087348 */ /* 0x000fea0003c00000 */
[----:B------:R0:W1:Y:S02]  /*11c00*/  SHFL.IDX P6, R14, R13, R12, R11 ;  /* 0x0000000c0d0e7389 */ /* 0x00006400000c000b */
[----:B01----:R-:W-:Y:S01]  /*11c10*/  ENDCOLLECTIVE ;  /* 0x000000000000791b */ /* 0x003fe20003800000 */
.L_x_559:
[----:B------:R-:W-:Y:S02]  /*11c20*/  IMAD.MOV.U32 R13, RZ, RZ, R6 ;  /* 0x000000ffff0d7224 */ /* 0x000fe400078e0006 */
[----:B------:R-:W-:Y:S01]  /*11c30*/  IMAD.MOV.U32 R12, RZ, RZ, 0x3 ;  /* 0x00000003ff0c7424 */ /* 0x000fe200078e00ff */
[----:B------:R-:W-:-:S13]  /*11c40*/  IADD3 R2, P4, R14, R0, RZ ;  /* 0x000000000e027210 */ /* 0x000fda0007f9e0ff */
[----:B------:R-:W-:Y:S05]  /*11c50*/  WARPSYNC.COLLECTIVE R15, `(.L_x_560) ;  /* 0x000000000f087348 */ /* 0x000fea0003c00000 */
[----:B------:R0:W1:Y:S02]  /*11c60*/  SHFL.IDX P6, R14, R13, R12, R11 ;  /* 0x0000000c0d0e7389 */ /* 0x00006400000c000b */
[----:B01----:R-:W-:Y:S01]  /*11c70*/  ENDCOLLECTIVE ;  /* 0x000000000000791b */ /* 0x003fe20003800000 */
.L_x_560:
        /* <DEDUP_REMOVED lines=17> */
.L_x_561:
[----:B------:R-:W-:Y:S02]  /*11d90*/  IMAD.MOV.U32 R13, RZ, RZ, R6 ;  /* 0x000000ffff0d7224 */ /* 0x000fe400078e0006 */
[----:B------:R-:W-:Y:S01]  /*11da0*/  IMAD.MOV.U32 R12, RZ, RZ, 0x4 ;  /* 0x00000004ff0c7424 */ /* 0x000fe200078e00ff */
[----:B------:R-:W-:-:S13]  /*11db0*/  IADD3 R2, P4, R14, R0, RZ ;  /* 0x000000000e027210 */ /* 0x000fda0007f9e0ff */
[----:B------:R-:W-:Y:S05]  /*11dc0*/  WARPSYNC.COLLECTIVE R15, `(.L_x_562) ;  /* 0x000000000f087348 */ /* 0x000fea0003c00000 */
[----:B------:R0:W1:Y:S02]  /*11dd0*/  SHFL.IDX P6, R14, R13, R12, R11 ;  /* 0x0000000c0d0e7389 */ /* 0x00006400000c000b */
[----:B01----:R-:W-:Y:S01]  /*11de0*/  ENDCOLLECTIVE ;  /* 0x000000000000791b */ /* 0x003fe20003800000 */
.L_x_562:
        /* <DEDUP_REMOVED lines=17> */
.L_x_563:
[----:B------:R-:W-:Y:S02]  /*11f00*/  IMAD.MOV.U32 R13, RZ, RZ, R6 ;  /* 0x000000ffff0d7224 */ /* 0x000fe400078e0006 */
[----:B------:R-:W-:Y:S01]  /*11f10*/  IMAD.MOV.U32 R12, RZ, RZ, 0x5 ;  /* 0x00000005ff0c7424 */ /* 0x000fe200078e00ff */
[----:B------:R-:W-:-:S13]  /*11f20*/  IADD3 R2, P4, R14, R0, RZ ;  /* 0x000000000e027210 */ /* 0x000fda0007f9e0ff */
[----:B------:R-:W-:Y:S05]  /*11f30*/  WARPSYNC.COLLECTIVE R15, `(.L_x_564) ;  /* 0x000000000f087348 */ /* 0x000fea0003c00000 */
[----:B------:R0:W1:Y:S02]  /*11f40*/  SHFL.IDX P6, R14, R13, R12, R11 ;  /* 0x0000000c0d0e7389 */ /* 0x00006400000c000b */
[----:B01----:R-:W-:Y:S01]  /*11f50*/  ENDCOLLECTIVE ;  /* 0x000000000000791b */ /* 0x003fe20003800000 */
.L_x_564:
        /* <DEDUP_REMOVED lines=12> */
.L_x_565:
        /* <DEDUP_REMOVED lines=9> */
.L_x_477:
[----:B0-----:R0:W1:Y:S02]  /*120b0*/  SYNCS.PHASECHK.TRANS64.TRYWAIT P0, [R10+URZ+0x22840], R20 ;  /* 0x022840140a0075a7 */ /* 0x001064000800017f */
[----:B-1----:R-:W-:Y:S05]  /*120c0*/  @!P0 NANOSLEEP.SYNCS 0x989680 ;  /* 0x009896800000895d */ /* 0x002fea0003900000 */
[----:B------:R-:W1:Y:S02]  /*120d0*/  @!P0 SYNCS.PHASECHK.TRANS64 P0, [R10+URZ+0x22840], R20 ;  /* 0x022840140a0085a7 */ /* 0x000e64000800007f */
[----:B-1----:R-:W-:Y:S05]  /*120e0*/  @!P0 BRA `(.L_x_477) ;  /* 0xfffffffc00f08947 */ /* 0x002fea000383ffff */
[----:B------:R-:W-:Y:S05]  /*120f0*/  BRA `(.L_x_567) ;  /* 0xffffffc400307947 */ /* 0x000fea000383ffff */
.L_x_478:
[----:B------:R-:W-:Y:S01]  /*12100*/  BSSY B1, `(.L_x_568) ;  /* 0x0000008000017945 */ /* 0x000fe20003800000 */
[----:B------:R-:W-:Y:S02]  /*12110*/  IMAD.MOV.U32 R13, RZ, RZ, R8 ;  /* 0x000000ffff0d7224 */ /* 0x000fe400078e0008 */
[----:B------:R-:W-:Y:S02]  /*12120*/  IMAD.MOV.U32 R12, RZ, RZ, RZ ;  /* 0x000000ffff0c7224 */ /* 0x000fe400078e00ff */
[----:B------:R-:W-:Y:S02]  /*12130*/  IMAD.MOV.U32 R11, RZ, RZ, 0x181f ;  /* 0x0000181fff0b7424 */ /* 0x000fe400078e00ff */
[----:B------:R-:W-:-:S07]  /*12140*/  IMAD.MOV.U32 R15, RZ, RZ, -0x1 ;  /* 0xffffffffff0f7424 */ /* 0x000fce00078e00ff */
[----:B0-----:R-:W-:Y:S05]  /*12150*/  WARPSYNC.COLLECTIVE R15, `(.L_x_569) ;  /* 0x000000000f087348 */ /* 0x001fea0003c00000 */
[----:B------:R1:W2:Y:S02]  /*12160*/  SHFL.IDX P6, R14, R13, R12, R11 ;  /* 0x0000000c0d0e7389 */ /* 0x0002a400000c000b */
[----:B012---:R-:W-:Y:S01]  /*12170*/  ENDCOLLECTIVE ;  /* 0x000000000000791b */ /* 0x007fe20003800000 */
.L_x_569:
[----:B------:R-:W-:Y:S05]  /*12180*/  BSYNC B1 ;  /* 0x0000000000017941 */ /* 0x000fea0003800000 */
.L_x_568:
[----:B------:R-:W-:Y:S02]  /*12190*/  IMAD.MOV.U32 R13, RZ, RZ, R6 ;  /* 0x000000ffff0d7224 */ /* 0x000fe400078e0006 */
        /* <DEDUP_REMOVED lines=8> */
.L_x_570:
[----:B------:R-:W-:Y:S02]  /*12220*/  IMAD.MOV.U32 R13, RZ, RZ, R8 ;  /* 0x000000ffff0d7224 */ /* 0x000fe400078e0008 */
[----:B------:R-:W-:Y:S02]  /*12230*/  IMAD.MOV.U32 R12, RZ, RZ, 0x1 ;  /* 0x00000001ff0c7424 */ /* 0x000fe400078e00ff */
[----:B------:R-:W-:-:S07]  /*12240*/  IMAD.MOV.U32 R2, RZ, RZ, R14 ;  /* 0x000000ffff027224 */ /* 0x000fce00078e000e */
[----:B------:R-:W-:Y:S05]  /*12250*/  WARPSYNC.COLLECTIVE R15, `(.L_x_571) ;  /* 0x000000000f087348 */ /* 0x000fea0003c00000 */
[----:B------:R0:W1:Y:S02]  /*12260*/  SHFL.IDX P6, R14, R13, R12, R11 ;  /* 0x0000000c0d0e7389 */ /* 0x00006400000c000b */
[----:B01----:R-:W-:Y:S01]  /*12270*/  ENDCOLLECTIVE ;  /* 0x000000000000791b */ /* 0x003fe20003800000 */
.L_x_571:
[----:B------:R-:W-:-:S05]  /*12280*/  IADD3 R2, P0, R2, R0, RZ ;  /* 0x0000000002027210 */ /* 0x000fca0007f1e0ff */
        /* <DEDUP_REMOVED lines=10> */
.L_x_572:
[----:B------:R-:W-:Y:S02]  /*12330*/  IMAD.MOV.U32 R13, RZ, RZ, R8 ;  /* 0x000000ffff0d7224 */ /* 0x000fe400078e0008 */
[----:B------:R-:W-:Y:S02]  /*12340*/  IMAD.MOV.U32 R12, RZ, RZ, 0x2 ;  /* 0x00000002ff0c7424 */ /* 0x000fe400078e00ff */
[----:B------:R-:W-:-:S07]  /*12350*/  IMAD.MOV.U32 R2, RZ, RZ, R14 ;  /* 0x000000ffff027224 */ /* 0x000fce00078e000e */
[----:B------:R-:W-:Y:S05]  /*12360*/  WARPSYNC.COLLECTIVE R15, `(.L_x_573) ;  /* 0x000000000f087348 */ /* 0x000fea0003c00000 */
[----:B------:R0:W1:Y:S02]  /*12370*/  SHFL.IDX P6, R14, R13, R12, R11 ;  /* 0x0000000c0d0e7389 */ /* 0x00006400000c000b */
[----:B01----:R-:W-:Y:S01]  /*12380*/  ENDCOLLECTIVE ;  /* 0x000000000000791b */ /* 0x003fe20003800000 */
.L_x_573:
        /* <DEDUP_REMOVED lines=11> */
.L_x_574:
[----:B------:R-:W-:Y:S02]  /*12440*/  IMAD.MOV.U32 R13, RZ, RZ, R8 ;  /* 0x000000ffff0d7224 */ /* 0x000fe400078e0008 */
[----:B------:R-:W-:Y:S02]  /*12450*/  IMAD.MOV.U32 R12, RZ, RZ, 0x3 ;  /* 0x00000003ff0c7424 */ /* 0x000fe400078e00ff */
[----:B------:R-:W-:-:S07]  /*12460*/  IMAD.MOV.U32 R2, RZ, RZ, R14 ;  /* 0x000000ffff027224 */ /* 0x000fce00078e000e */
[----:B------:R-:W-:Y:S05]  /*12470*/  WARPSYNC.COLLECTIVE R15, `(.L_x_575) ;  /* 0x000000000f087348 */ /* 0x000fea0003c00000 */
[----:B------:R0:W1:Y:S02]  /*12480*/  SHFL.IDX P6, R14, R13, R12, R11 ;  /* 0x0000000c0d0e7389 */ /* 0x00006400000c000b */
[----:B01----:R-:W-:Y:S01]  /*12490*/  ENDCOLLECTIVE ;  /* 0x000000000000791b */ /* 0x003fe20003800000 */
.L_x_575:
        /* <DEDUP_REMOVED lines=11> */
.L_x_576:
[----:B------:R-:W-:Y:S02]  /*12550*/  IMAD.MOV.U32 R13, RZ, RZ, R8 ;  /* 0x000000ffff0d7224 */ /* 0x000fe400078e0008 */
[----:B------:R-:W-:Y:S02]  /*12560*/  IMAD.MOV.U32 R12, RZ, RZ, 0x4 ;  /* 0x00000004ff0c7424 */ /* 0x000fe400078e00ff */
[----:B------:R-:W-:-:S07]  /*12570*/  IMAD.MOV.U32 R2, RZ, RZ, R14 ;  /* 0x000000ffff027224 */ /* 0x000fce00078e000e */
[----:B------:R-:W-:Y:S05]  /*12580*/  WARPSYNC.COLLECTIVE R15, `(.L_x_577) ;  /* 0x000000000f087348 */ /* 0x000fea0003c00000 */
[----:B------:R0:W1:Y:S02]  /*12590*/  SHFL.IDX P6, R14, R13, R12, R11 ;  /* 0x0000000c0d0e7389 */ /* 0x00006400000c000b */
[----:B01----:R-:W-:Y:S01]  /*125a0*/  ENDCOLLECTIVE ;  /* 0x000000000000791b */ /* 0x003fe20003800000 */
.L_x_577:
        /* <DEDUP_REMOVED lines=11> */
.L_x_578:
[----:B------:R-:W-:Y:S02]  /*12660*/  IMAD.MOV.U32 R13, RZ, RZ, R8 ;  /* 0x000000ffff0d7224 */ /* 0x000fe400078e0008 */
[----:B------:R-:W-:Y:S02]  /*12670*/  IMAD.MOV.U32 R12, RZ, RZ, 0x5 ;  /* 0x00000005ff0c7424 */ /* 0x000fe400078e00ff */
[----:B------:R-:W-:-:S07]  /*12680*/  IMAD.MOV.U32 R2, RZ, RZ, R14 ;  /* 0x000000ffff027224 */ /* 0x000fce00078e000e */
[----:B------:R-:W-:Y:S05]  /*12690*/  WARPSYNC.COLLECTIVE R15, `(.L_x_579) ;  /* 0x000000000f087348 */ /* 0x000fea0003c00000 */
[----:B------:R0:W1:Y:S02]  /*126a0*/  SHFL.IDX P6, R14, R13, R12, R11 ;  /* 0x0000000c0d0e7389 */ /* 0x00006400000c000b */
[----:B01----:R-:W-:Y:S01]  /*126b0*/  ENDCOLLECTIVE ;  /* 0x000000000000791b */ /* 0x003fe20003800000 */
.L_x_579:
[----:B------:R-:W-:-:S05]  /*126c0*/  IADD3 R2, P0, R2, R0, RZ ;  /* 0x0000000002027210 */ /* 0x000fca0007f1e0ff */
        /* <DEDUP_REMOVED lines=10> */
.L_x_580:
[----:B------:R-:W-:Y:S05]  /*12770*/  BRA `(.L_x_581) ;  /* 0xffffffc000587947 */ /* 0x000fea000383ffff */
.L_x_483:
[----:B--2---:R2:W3:Y:S02]  /*12780*/  SYNCS.PHASECHK.TRANS64.TRYWAIT P0, [R10+URZ+0x22860], R20 ;  /* 0x022860140a0075a7 */ /* 0x0044e4000800017f */
[----:B---3--:R-:W-:Y:S05]  /*12790*/  @!P0 NANOSLEEP.SYNCS 0x989680 ;  /* 0x009896800000895d */ /* 0x008fea0003900000 */
[----:B------:R-:W3:Y:S02]  /*127a0*/  @!P0 SYNCS.PHASECHK.TRANS64 P0, [R10+URZ+0x22860], R20 ;  /* 0x022860140a0085a7 */ /* 0x000ee4000800007f */
[----:B---3--:R-:W-:Y:S05]  /*127b0*/  @!P0 BRA `(.L_x_483) ;  /* 0xfffffffc00f08947 */ /* 0x008fea000383ffff */
[----:B------:R-:W-:Y:S05]  /*127c0*/  BRA `(.L_x_582) ;  /* 0xffffffc000a87947 */ /* 0x000fea000383ffff */
.L_x_484:
[----:B------:R-:W-:Y:S01]  /*127d0*/  BSSY B1, `(.L_x_583) ;  /* 0x0000008000017945 */ /* 0x000fe20003800000 */
[----:B------:R-:W-:Y:S02]  /*127e0*/  IMAD.MOV.U32 R13, RZ, RZ, R25 ;  /* 0x000000ffff0d7224 */ /* 0x000fe400078e0019 */
[----:B------:R-:W-:Y:S02]  /*127f0*/  IMAD.MOV.U32 R12, RZ, RZ, RZ ;  /* 0x000000ffff0c7224 */ /* 0x000fe400078e00ff */
[----:B------:R-:W-:Y:S02]  /*12800*/  IMAD.MOV.U32 R11, RZ, RZ, 0x181f ;  /* 0x0000181fff0b7424 */ /* 0x000fe400078e00ff */
[----:B------:R-:W-:-:S07]  /*12810*/  IMAD.MOV.U32 R15, RZ, RZ, -0x1 ;  /* 0xffffffffff0f7424 */ /* 0x000fce00078e00ff */
[----:B-1----:R-:W-:Y:S05]  /*12820*/  WARPSYNC.COLLECTIVE R15, `(.L_x_584) ;  /* 0x000000000f087348 */ /* 0x002fea0003c00000 */
[----:B------:R0:W2:Y:S02]  /*12830*/  SHFL.IDX P6, R14, R13, R12, R11 ;  /* 0x0000000c0d0e7389 */ /* 0x0000a400000c000b */
[----:B012---:R-:W-:Y:S01]  /*12840*/  ENDCOLLECTIVE ;  /* 0x000000000000791b */ /* 0x007fe20003800000 */
.L_x_584:
[----:B------:R-:W-:Y:S05]  /*12850*/  BSYNC B1 ;  /* 0x0000000000017941 */ /* 0x000fea0003800000 */
.L_x_583:
        /* <DEDUP_REMOVED lines=9> */
.L_x_585:
[----:B------:R-:W-:Y:S02]  /*128f0*/  IMAD.MOV.U32 R13, RZ, RZ, R25 ;  /* 0x000000ffff0d7224 */ /* 0x000fe400078e0019 */
[----:B------:R-:W-:Y:S01]  /*12900*/  IMAD.MOV.U32 R12, RZ, RZ, 0x1 ;  /* 0x00000001ff0c7424 */ /* 0x000fe200078e00ff */
[----:B------:R-:W-:-:S13]  /*12910*/  IADD3 R2, P0, R14, R0, RZ ;  /* 0x000000000e027210 */ /* 0x000fda0007f1e0ff */
[----:B------:R-:W-:Y:S05]  /*12920*/  WARPSYNC.COLLECTIVE R15, `(.L_x_586) ;  /* 0x000000000f087348 */ /* 0x000fea0003c00000 */
[----:B------:R0:W1:Y:S02]  /*12930*/  SHFL.IDX P6, R14, R13, R12, R11 ;  /* 0x0000000c0d0e7389 */ /* 0x00006400000c000b */
[----:B01----:R-:W-:Y:S01]  /*12940*/  ENDCOLLECTIVE ;  /* 0x000000000000791b */ /* 0x003fe20003800000 */
.L_x_586:
        /* <DEDUP_REMOVED lines=13> */
.L_x_587:
[----:B------:R-:W-:Y:S02]  /*12a20*/  IMAD.MOV.U32 R13, RZ, RZ, R25 ;  /* 0x000000ffff0d7224 */ /* 0x000fe400078e0019 */
[----:B------:R-:W-:Y:S01]  /*12a30*/  IMAD.MOV.U32 R12, RZ, RZ, 0x2 ;  /* 0x00000002ff0c7424 */ /* 0x000fe200078e00ff */
[----:B------:R-:W-:-:S13]  /*12a40*/  IADD3 R2, P0, R14, R0, RZ ;  /* 0x000000000e027210 */ /* 0x000fda0007f1e0ff */
[----:B------:R-:W-:Y:S05]  /*12a50*/  WARPSYNC.COLLECTIVE R15, `(.L_x_588) ;  /* 0x000000000f087348 */ /* 0x000fea0003c00000 */
[----:B------:R0:W1:Y:S02]  /*12a60*/  SHFL.IDX P6, R14, R13, R12, R11 ;  /* 0x0000000c0d0e7389 */ /* 0x00006400000c000b */
[----:B01----:R-:W-:Y:S01]  /*12a70*/  ENDCOLLECTIVE ;  /* 0x000000000000791b */ /* 0x003fe20003800000 */
.L_x_588:
        /* <DEDUP_REMOVED lines=13> */
.L_x_589:
[----:B------:R-:W-:Y:S02]  /*12b50*/  IMAD.MOV.U32 R13, RZ, RZ, R25 ;  /* 0x000000ffff0d7224 */ /* 0x000fe400078e0019 */
[----:B------:R-:W-:Y:S02]  /*12b60*/  IMAD.MOV.U32 R12, RZ, RZ, 0x3 ;  /* 0x00000003ff0c7424 */ /* 0x000fe400078e00ff */
[----:B------:R-:W-:-:S07]  /*12b70*/  IMAD.MOV.U32 R8, RZ, RZ, R14 ;  /* 0x000000ffff087224 */ /* 0x000fce00078e000e */
[----:B------:R-:W-:Y:S05]  /*12b80*/  WARPSYNC.COLLECTIVE R15, `(.L_x_590) ;  /* 0x000000000f087348 */ /* 0x000fea0003c00000 */
[----:B------:R0:W1:Y:S02]  /*12b90*/  SHFL.IDX P6, R14, R13, R12, R11 ;  /* 0x0000000c0d0e7389 */ /* 0x00006400000c000b */
[----:B01----:R-:W-:Y:S01]  /*12ba0*/  ENDCOLLECTIVE ;  /* 0x000000000000791b */ /* 0x003fe20003800000 */
.L_x_590:
        /* <DEDUP_REMOVED lines=14> */
.L_x_591:
[----:B------:R-:W-:Y:S02]  /*12c90*/  IMAD.MOV.U32 R13, RZ, RZ, R25 ;  /* 0x000000ffff0d7224 */ /* 0x000fe400078e0019 */
[----:B------:R-:W-:Y:S01]  /*12ca0*/  IMAD.MOV.U32 R12, RZ, RZ, 0x4 ;  /* 0x00000004ff0c7424 */ /* 0x000fe200078e00ff */
[----:B------:R-:W-:-:S13]  /*12cb0*/  IADD3 R2, P0, R14, R0, RZ ;  /* 0x000000000e027210 */ /* 0x000fda0007f1e0ff */
[----:B------:R-:W-:Y:S05]  /*12cc0*/  WARPSYNC.COLLECTIVE R15, `(.L_x_592) ;  /* 0x000000000f087348 */ /* 0x000fea0003c00000 */
[----:B------:R0:W1:Y:S02]  /*12cd0*/  SHFL.IDX P6, R14, R13, R12, R11 ;  /* 0x0000000c0d0e7389 */ /* 0x00006400000c000b */
[----:B01----:R-:W-:Y:S01]  /*12ce0*/  ENDCOLLECTIVE ;  /* 0x000000000000791b */ /* 0x003fe20003800000 */
.L_x_592:
[----:B------:R-:W-:-:S05]  /*12cf0*/  IMAD.X R3, RZ, RZ, R5, P0 ;  /* 0x000000ffff037224 */ /* 0x000fca00000e0605 */
[----:B------:R-:W-:Y:S01]  /*12d00*/  @!PT LDS RZ, [RZ] ;  /* 0x00000000fffff984 */ /* 0x000fe20000000800 */
[----:B------:R-:W-:Y:S01]  /*12d10*/  @!PT LDS RZ, [RZ] ;  /* 0x00000000fffff984 */ /* 0x000fe20000000800 */
[----:B------:R-:W-:Y:S01]  /*12d20*/  @!PT LDS RZ, [RZ] ;  /* 0x00000000fffff984 */ /* 0x000fe20000000800 */
[----:B------:R-:W-:Y:S04]  /*12d30*/  LDGSTS.E.BYPASS.LTC128B.128 [R20+0x1c00], desc[UR50][R2.64], !P5 ;  /* 0x01c0000002147fae */ /* 0x000fe8000e901d72 */
[----:B------:R-:W-:Y:S01]  /*12d40*/  LDGSTS.E.BYPASS.LTC128B.128 [R20+0x4c00], desc[UR50][R2.64+0x80], !P4 ;  /* 0x04c0008002147fae */ /* 0x000fe2000e101d72 */
[----:B------:R-:W-:-:S03]  /*12d50*/  IMAD.MOV.U32 R13, RZ, RZ, R17 ;  /* 0x000000ffff0d7224 */ /* 0x000fc600078e0011 */
[----:B------:R-:W-:Y:S04]  /*12d60*/  LDGSTS.E.BYPASS.LTC128B.128 [R20+0x7c00], desc[UR50][R2.64+0x100], !P3 ;  /* 0x07c0010002147fae */ /* 0x000fe8000d901d72 */
[----:B------:R0:W-:Y:S02]  /*12d70*/  LDGSTS.E.BYPASS.LTC128B.128 [R20+0xac00], desc[UR50][R2.64+0x180], !P1 ;  /* 0x0ac0018002147fae */ /* 0x0001e4000c901d72 */
[----:B0-----:R-:W-:-:S07]  /*12d80*/  IMAD.MOV.U32 R3, RZ, RZ, R14 ;  /* 0x000000ffff037224 */ /* 0x001fce00078e000e */
[----:B------:R-:W-:Y:S05]  /*12d90*/  WARPSYNC.COLLECTIVE R15, `(.L_x_593) ;  /* 0x000000000f087348 */ /* 0x000fea0003c00000 */
[----:B------:R0:W1:Y:S02]  /*12da0*/  SHFL.IDX P6, R14, R13, R12, R11 ;  /* 0x0000000c0d0e7389 */ /* 0x00006400000c000b */
[----:B01----:R-:W-:Y:S01]  /*12db0*/  ENDCOLLECTIVE ;  /* 0x000000000000791b */ /* 0x003fe20003800000 */
.L_x_593:
[----:B------:R-:W-:Y:S02]  /*12dc0*/  IMAD.MOV.U32 R13, RZ, RZ, R25 ;  /* 0x000000ffff0d7224 */ /* 0x000fe400078e0019 */
[----:B------:R-:W-:Y:S01]  /*12dd0*/  IMAD.MOV.U32 R12, RZ, RZ, 0x5 ;  /* 0x00000005ff0c7424 */ /* 0x000fe200078e00ff */
[----:B------:R-:W-:-:S13]  /*12de0*/  IADD3 R2, P0, R14, R0, RZ ;  /* 0x000000000e027210 */ /* 0x000fda0007f1e0ff */
[----:B------:R-:W-:Y:S05]  /*12df0*/  WARPSYNC.COLLECTIVE R15, `(.L_x_594) ;  /* 0x000000000f087348 */ /* 0x000fea0003c00000 */
[----:B------:R0:W1:Y:S02]  /*12e00*/  SHFL.IDX P6, R14, R13, R12, R11 ;  /* 0x0000000c0d0e7389 */ /* 0x00006400000c000b */
[----:B01----:R-:W-:Y:S01]  /*12e10*/  ENDCOLLECTIVE ;  /* 0x000000000000791b */ /* 0x003fe20003800000 */
.L_x_594:
        /* <DEDUP_REMOVED lines=13> */
.L_x_595:
[----:B------:R-:W-:Y:S05]  /*12ef0*/  BRA `(.L_x_596) ;  /* 0xffffffbc00e87947 */ /* 0x000fea000383ffff */
.L_x_492:
[----:B------:R-:W-:Y:S01]  /*12f00*/  BSSY B0, `(.L_x_597) ;  /* 0x0000008000007945 */ /* 0x000fe20003800000 */
[----:B------:R-:W-:Y:S02]  /*12f10*/  IMAD.MOV.U32 R13, RZ, RZ, R16 ;  /* 0x000000ffff0d7224 */ /* 0x000fe400078e0010 */
[----:B------:R-:W-:Y:S02]  /*12f20*/  IMAD.MOV.U32 R12, RZ, RZ, RZ ;  /* 0x000000ffff0c7224 */ /* 0x000fe400078e00ff */
[----:B------:R-:W-:Y:S02]  /*12f30*/  IMAD.MOV.U32 R11, RZ, RZ, 0x1f ;  /* 0x0000001fff0b7424 */ /* 0x000fe400078e00ff */
[----:B------:R-:W-:-:S07]  /*12f40*/  IMAD.MOV.U32 R15, RZ, RZ, -0x1 ;  /* 0xffffffffff0f7424 */ /* 0x000fce00078e00ff */
[----:B01----:R-:W-:Y:S05]  /*12f50*/  WARPSYNC.COLLECTIVE R15, `(.L_x_598) ;  /* 0x000000000f087348 */ /* 0x003fea0003c00000 */
[----:B------:R2:W3:Y:S02]  /*12f60*/  SHFL.IDX P6, R14, R13, R12, R11 ;  /* 0x0000000c0d0e7389 */ /* 0x0004e400000c000b */
[----:B0123--:R-:W-:Y:S01]  /*12f70*/  ENDCOLLECTIVE ;  /* 0x000000000000791b */ /* 0x00ffe20003800000 */
.L_x_598:
[----:B------:R-:W-:Y:S05]  /*12f80*/  BSYNC B0 ;  /* 0x0000000000007941 */ /* 0x000fea0003800000 */
.L_x_597:
[----:B------:R-:W-:Y:S02]  /*12f90*/  IMAD.MOV.U32 R13, RZ, RZ, R16 ;  /* 0x000000ffff0d7224 */ /* 0x000fe400078e0010 */
[----:B------:R-:W-:Y:S02]  /*12fa0*/  IMAD.MOV.U32 R12, RZ, RZ, 0x1 ;  /* 0x00000001ff0c7424 */ /* 0x000fe400078e00ff */
[----:B------:R-:W-:Y:S02]  /*12fb0*/  IMAD.MOV.U32 R11, RZ, RZ, 0x1f ;  /* 0x0000001fff0b7424 */ /* 0x000fe400078e00ff */
[----:B------:R-:W-:Y:S02]  /*12fc0*/  IMAD.MOV.U32 R15, RZ, RZ, -0x1 ;  /* 0xffffffffff0f7424 */ /* 0x000fe400078e00ff */
[----:B------:R-:W-:Y:S02]  /*12fd0*/  IMAD.IADD R7, R19, 0x1, R9 ;  /* 0x0000000113077824 */ /* 0x000fe400078e0209 */
[----:B------:R-:W-:-:S07]  /*12fe0*/  IMAD.MOV.U32 R0, RZ, RZ, R14 ;  /* 0x000000ffff007224 */ /* 0x000fce00078e000e */
[----:B------:R-:W-:Y:S05]  /*12ff0*/  WARPSYNC.COLLECTIVE R15, `(.L_x_599) ;  /* 0x000000000f087348 */ /* 0x000fea0003c00000 */
[----:B------:R0:W1:Y:S02]  /*13000*/  SHFL.IDX P6, R14, R13, R12, R11 ;  /* 0x0000000c0d0e7389 */ /* 0x00006400000c000b */
[----:B01----:R-:W-:Y:S01]  /*13010*/  ENDCOLLECTIVE ;  /* 0x000000000000791b */ /* 0x003fe20003800000 */
.L_x_599:
[----:B------:R-:W-:Y:S02]  /*13020*/  ULDC UR4, c[0x0][0xc3c] ;  /* 0x00030f0000047ab9 */ /* 0x000fe40000000800 */
[----:B------:R-:W-:-:S13]  /*13030*/  ISETP.GE.OR P1, PT, R7, UR4, !P0 ;  /* 0x0000000407007c0c */ /* 0x000fda000c726670 */
[----:B------:R-:W0:Y:S08]  /*13040*/  @!P1 LDC.64 R2, c[0x0][0xc80] ;  /* 0x00032000ff029b82 */ /* 0x000e300000000a00 */
[----:B------:R-:W1:Y:S01]  /*13050*/  @!P1 LDC.64 R4, c[0x0][0xc78] ;  /* 0x00031e00ff049b82 */ /* 0x000e620000000a00 */
[----:B------:R-:W-:Y:S02]  /*13060*/  IMAD.MOV.U32 R11, RZ, RZ, RZ ;  /* 0x000000ffff0b7224 */ /* 0x000fe400078e00ff */
[----:B------:R-:W-:-:S02]  /*13070*/  IMAD.MOV.U32 R8, RZ, RZ, R14 ;  /* 0x000000ffff087224 */ /* 0x000fc400078e000e */
[----:B0-----:R-:W-:-:S05]  /*13080*/  @!P1 IMAD.WIDE R2, R7, 0x4, R2 ;  /* 0x0000000407029825 */ /* 0x001fca00078e0202 */
[----:B------:R1:W2:Y:S02]  /*13090*/  @!P1 LDG.E R6, desc[UR50][R2.64] ;  /* 0x0000003202069981 */ /* 0x0002a4000c1e1900 */
[----:B-1----:R-:W-:-:S05]  /*130a0*/  @!P1 IMAD.WIDE R2, R7, 0x4, R4 ;  /* 0x0000000407029825 */ /* 0x002fca00078e0204 */
[----:B------:R-:W3:Y:S01]  /*130b0*/  @!P1 LDG.E R5, desc[UR50][R2.64] ;  /* 0x0000003202059981 */ /* 0x000ee2000c1e1900 */
[----:B------:R-:W-:Y:S01]  /*130c0*/  IMAD.MOV.U32 R7, RZ, RZ, RZ ;  /* 0x000000ffff077224 */ /* 0x000fe200078e00ff */
[C---:B------:R-:W-:Y:S01]  /*130d0*/  ISETP.GE.U32.AND P2, PT, R9.reuse, 0x2, PT ;  /* 0x000000020900780c */ /* 0x040fe20003f46070 */
[----:B------:R-:W-:Y:S01]  /*130e0*/  IMAD.MOV.U32 R4, RZ, RZ, RZ ;  /* 0x000000ffff047224 */ /* 0x000fe200078e00ff */
[C---:B------:R-:W-:Y:S02]  /*130f0*/  ISETP.GE.U32.AND P3, PT, R9.reuse, 0x4, PT ;  /* 0x000000040900780c */ /* 0x040fe40003f66070 */
[C---:B------:R-:W-:Y:S02]  /*13100*/  ISETP.GE.U32.AND P4, PT, R9.reuse, 0x8, PT ;  /* 0x000000080900780c */ /* 0x040fe40003f86070 */
[----:B------:R-:W-:Y:S01]  /*13110*/  ISETP.GE.U32.AND P5, PT, R9, 0x10, PT ;  /* 0x000000100900780c */ /* 0x000fe20003fa6070 */
[----:B--2---:R-:W-:Y:S02]  /*13120*/  @!P1 IMAD.MOV.U32 R7, RZ, RZ, R6 ;  /* 0x000000ffff079224 */ /* 0x004fe400078e0006 */
[----:B------:R-:W-:-:S02]  /*13130*/  IMAD.MOV.U32 R6, RZ, RZ, RZ ;  /* 0x000000ffff067224 */ /* 0x000fc400078e00ff */
[----:B---3--:R-:W-:Y:S01]  /*13140*/  @!P1 IMAD.MOV.U32 R4, RZ, RZ, R5 ;  /* 0x000000ffff049224 */ /* 0x008fe200078e0005 */
[----:B------:R-:W-:-:S03]  /*13150*/  ISETP.NE.AND P1, PT, R9, RZ, PT ;  /* 0x000000ff0900720c */ /* 0x000fc60003f25270 */
[----:B------:R-:W-:-:S10]  /*13160*/  IMAD R13, R4, R7, RZ ;  /* 0x00000007040d7224 */ /* 0x000fd400078e02ff */
[----:B------:R-:W-:Y:S05]  /*13170*/  WARPSYNC.COLLECTIVE R15, `(.L_x_600) ;  /* 0x000000000f087348 */ /* 0x000fea0003c00000 */
[----:B------:R0:W1:Y:S02]  /*13180*/  SHFL.UP P6, R14, R13, R12, R11 ;  /* 0x0400000c0d0e7389 */ /* 0x00006400000c000b */
[----:B01----:R-:W-:Y:S01]  /*13190*/  ENDCOLLECTIVE ;  /* 0x000000000000791b */ /* 0x003fe20003800000 */
.L_x_600:
[----:B------:R-:W-:Y:S01]  /*131a0*/  IMAD.MOV.U32 R12, RZ, RZ, 0x2 ;  /* 0x00000002ff0c7424 */ /* 0x000fe200078e00ff */
[----:B------:R-:W-:-:S05]  /*131b0*/  SEL R14, R14, RZ, P1 ;  /* 0x000000ff0e0e7207 */ /* 0x000fca0000800000 */
[----:B------:R-:W-:-:S04]  /*131c0*/  IMAD.IADD R5, R13, 0x1, R14 ;  /* 0x000000010d057824 */ /* 0x000fc800078e020e */
[----:B------:R-:W-:-:S07]  /*131d0*/  IMAD.MOV.U32 R13, RZ, RZ, R5 ;  /* 0x000000ffff0d7224 */ /* 0x000fce00078e0005 */
[----:B------:R-:W-:Y:S05]  /*131e0*/  WARPSYNC.COLLECTIVE R15, `(.L_x_601) ;  /* 0x000000000f087348 */ /* 0x000fea0003c00000 */
[----:B------:R0:W1:Y:S02]  /*131f0*/  SHFL.UP P6, R14, R13, R12, R11 ;  /* 0x0400000c0d0e7389 */ /* 0x00006400000c000b */
[----:B01----:R-:W-:Y:S01]  /*13200*/  ENDCOLLECTIVE ;  /* 0x000000000000791b */ /* 0x003fe20003800000 */
.L_x_601:
[----:B------:R-:W-:Y:S01]  /*13210*/  IMAD.MOV.U32 R12, RZ, RZ, 0x4 ;  /* 0x00000004ff0c7424 */ /* 0x000fe200078e00ff */
[----:B------:R-:W-:-:S05]  /*13220*/  SEL R2, R14, RZ, P2 ;  /* 0x000000ff0e027207 */ /* 0x000fca0001000000 */
[----:B------:R-:W-:-:S04]  /*13230*/  IMAD.IADD R2, R5, 0x1, R2 ;  /* 0x0000000105027824 */ /* 0x000fc800078e0202 */
[----:B------:R-:W-:-:S07]  /*13240*/  IMAD.MOV.U32 R13, RZ, RZ, R2 ;  /* 0x000000ffff0d7224 */ /* 0x000fce00078e0002 */
[----:B------:R-:W-:Y:S05]  /*13250*/  WARPSYNC.COLLECTIVE R15, `(.L_x_602) ;  /* 0x000000000f087348 */ /* 0x000fea0003c00000 */
[----:B------:R0:W1:Y:S02]  /*13260*/  SHFL.UP P6, R14, R13, R12, R11 ;  /* 0x0400000c0d0e7389 */ /* 0x00006400000c000b */
[----:B01----:R-:W-:Y:S01]  /*13270*/  ENDCOLLECTIVE ;  /* 0x000000000000791b */ /* 0x003fe20003800000 */
.L_x_602:
[----:B------:R-:W-:Y:S01]  /*13280*/  IMAD.MOV.U32 R12, RZ, RZ, 0x8 ;  /* 0x00000008ff0c7424 */ /* 0x000fe200078e00ff */
[----:B------:R-:W-:-:S05]  /*13290*/  SEL R3, R14, RZ, P3 ;  /* 0x000000ff0e037207 */ /* 0x000fca0001800000 */
[----:B------:R-:W-:-:S04]  /*132a0*/  IMAD.IADD R3, R2, 0x1, R3 ;  /* 0x0000000102037824 */ /* 0x000fc800078e0203 */
[----:B------:R-:W-:-:S07]  /*132b0*/  IMAD.MOV.U32 R13, RZ, RZ, R3 ;  /* 0x000000ffff0d7224 */ /* 0x000fce00078e0003 */
[----:B------:R-:W-:Y:S05]  /*132c0*/  WARPSYNC.COLLECTIVE R15, `(.L_x_603) ;  /* 0x000000000f087348 */ /* 0x000fea0003c00000 */
[----:B------:R0:W1:Y:S02]  /*132d0*/  SHFL.UP P6, R14, R13, R12, R11 ;  /* 0x0400000c0d0e7389 */ /* 0x00006400000c000b */
[----:B01----:R-:W-:Y:S01]  /*132e0*/  ENDCOLLECTIVE ;  /* 0x000000000000791b */ /* 0x003fe20003800000 */
.L_x_603:
[----:B------:R-:W-:Y:S01]  /*132f0*/  IMAD.MOV.U32 R12, RZ, RZ, 0x10 ;  /* 0x00000010ff0c7424 */ /* 0x000fe200078e00ff */
[----:B------:R-:W-:-:S05]  /*13300*/  SEL R14, R14, RZ, P4 ;  /* 0x000000ff0e0e7207 */ /* 0x000fca0002000000 */
[----:B------:R-:W-:-:S04]  /*13310*/  IMAD.IADD R5, R3, 0x1, R14 ;  /* 0x0000000103057824 */ /* 0x000fc800078e020e */
[----:B------:R-:W-:-:S07]  /*13320*/  IMAD.MOV.U32 R13, RZ, RZ, R5 ;  /* 0x000000ffff0d7224 */ /* 0x000fce00078e0005 */
[----:B------:R-:W-:Y:S05]  /*13330*/  WARPSYNC.COLLECTIVE R15, `(.L_x_604) ;  /* 0x000000000f087348 */ /* 0x000fea0003c00000 */
[----:B------:R0:W1:Y:S02]  /*13340*/  SHFL.UP P6, R14, R13, R12, R11 ;  /* 0x0400000c0d0e7389 */ /* 0x00006400000c000b */
[----:B01----:R-:W-:Y:S01]  /*13350*/  ENDCOLLECTIVE ;  /* 0x000000000000791b */ /* 0x003fe20003800000 */
.L_x_604:
[----:B------:R-:W-:Y:S02]  /*13360*/  IMAD.MOV.U32 R12, RZ, RZ, 0x1f ;  /* 0x0000001fff0c7424 */ /* 0x000fe400078e00ff */
[----:B------:R-:W-:Y:S01]  /*13370*/  IMAD.MOV.U32 R11, RZ, RZ, 0x1f ;  /* 0x0000001fff0b7424 */ /* 0x000fe200078e00ff */
[----:B------:R-:W-:-:S05]  /*13380*/  SEL R2, R14, RZ, P5 ;  /* 0x000000ff0e027207 */ /* 0x000fca0002800000 */
[----:B------:R-:W-:-:S04]  /*13390*/  IMAD.IADD R2, R5, 0x1, R2 ;  /* 0x0000000105027824 */ /* 0x000fc800078e0202 */
[----:B------:R-:W-:-:S07]  /*133a0*/  IMAD.MOV.U32 R13, RZ, RZ, R2 ;  /* 0x000000ffff0d7224 */ /* 0x000fce00078e0002 */
[----:B------:R-:W-:Y:S05]  /*133b0*/  WARPSYNC.COLLECTIVE R15, `(.L_x_605) ;  /* 0x000000000f087348 */ /* 0x000fea0003c00000 */
[----:B------:R0:W1:Y:S02]  /*133c0*/  SHFL.IDX P6, R14, R13, R12, R11 ;  /* 0x0000000c0d0e7389 */ /* 0x00006400000c000b */
[----:B01----:R-:W-:Y:S01]  /*133d0*/  ENDCOLLECTIVE ;  /* 0x000000000000791b */ /* 0x003fe20003800000 */
.L_x_605:
[----:B------:R-:W-:Y:S05]  /*133e0*/  BRA `(.L_x_606) ;  /* 0xffffffc000487947 */ /* 0x000fea000383ffff */
.L_x_495:
[----:B------:R-:W-:Y:S01]  /*133f0*/  BSSY B0, `(.L_x_607) ;  /* 0x0000007000007945 */ /* 0x000fe20003800000 */
[----:B------:R-:W-:Y:S02]  /*13400*/  IMAD.MOV.U32 R12, RZ, RZ, 0x1 ;  /* 0x00000001ff0c7424 */ /* 0x000fe400078e00ff */
[----:B------:R-:W-:Y:S02]  /*13410*/  IMAD.MOV.U32 R11, RZ, RZ, RZ ;  /* 0x000000ffff0b7224 */ /* 0x000fe400078e00ff */
[----:B------:R-:W-:-:S07]  /*13420*/  IMAD.MOV.U32 R15, RZ, RZ, -0x1 ;  /* 0xffffffffff0f7424 */ /* 0x000fce00078e00ff */
[----:B01----:R-:W-:Y:S05]  /*13430*/  WARPSYNC.COLLECTIVE R15, `(.L_x_608) ;  /* 0x000000000f087348 */ /* 0x003fea0003c00000 */
[----:B------:R2:W3:Y:S02]  /*13440*/  SHFL.UP P6, R14, R13, R12, R11 ;  /* 0x0400000c0d0e7389 */ /* 0x0004e400000c000b */
[----:B0123--:R-:W-:Y:S01]  /*13450*/  ENDCOLLECTIVE ;  /* 0x000000000000791b */ /* 0x00ffe20003800000 */
.L_x_608:
[----:B------:R-:W-:Y:S05]  /*13460*/  BSYNC B0 ;  /* 0x0000000000007941 */ /* 0x000fea0003800000 */
.L_x_607:
[----:B------:R-:W-:Y:S01]  /*13470*/  SEL R14, R14, RZ, P1 ;  /* 0x000000ff0e0e7207 */ /* 0x000fe20000800000 */
[----:B------:R-:W-:Y:S02]  /*13480*/  IMAD.MOV.U32 R12, RZ, RZ, 0x2 ;  /* 0x00000002ff0c7424 */ /* 0x000fe400078e00ff */
[----:B------:R-:W-:Y:S02]  /*13490*/  IMAD.MOV.U32 R11, RZ, RZ, RZ ;  /* 0x000000ffff0b7224 */ /* 0x000fe400078e00ff */
[----:B------:R-:W-:Y:S02]  /*134a0*/  IMAD.IADD R13, R13, 0x1, R14 ;  /* 0x000000010d0d7824 */ /* 0x000fe400078e020e */
[----:B------:R-:W-:-:S07]  /*134b0*/  IMAD.MOV.U32 R15, RZ, RZ, -0x1 ;  /* 0xffffffffff0f7424 */ /* 0x000fce00078e00ff */
[----:B------:R-:W-:Y:S05]  /*134c0*/  WARPSYNC.COLLECTIVE R15, `(.L_x_609) ;  /* 0x000000000f087348 */ /* 0x000fea0003c00000 */
[----:B------:R0:W1:Y:S02]  /*134d0*/  SHFL.UP P6, R14, R13, R12, R11 ;  /* 0x0400000c0d0e7389 */ /* 0x00006400000c000b */
[----:B01----:R-:W-:Y:S01]  /*134e0*/  ENDCOLLECTIVE ;  /* 0x000000000000791b */ /* 0x003fe20003800000 */
.L_x_609:
[----:B------:R-:W-:Y:S01]  /*134f0*/  IMAD.MOV.U32 R12, RZ, RZ, 0x4 ;  /* 0x00000004ff0c7424 */ /* 0x000fe200078e00ff */
[----:B------:R-:W-:-:S05]  /*13500*/  SEL R2, R14, RZ, P2 ;  /* 0x000000ff0e027207 */ /* 0x000fca0001000000 */
[----:B------:R-:W-:-:S04]  /*13510*/  IMAD.IADD R2, R13, 0x1, R2 ;  /* 0x000000010d027824 */ /* 0x000fc800078e0202 */
[----:B------:R-:W-:-:S07]  /*13520*/  IMAD.MOV.U32 R13, RZ, RZ, R2 ;  /* 0x000000ffff0d7224 */ /* 0x000fce00078e0002 */
[----:B------:R-:W-:Y:S05]  /*13530*/  WARPSYNC.COLLECTIVE R15, `(.L_x_610) ;  /* 0x000000000f087348 */ /* 0x000fea0003c00000 */
[----:B------:R0:W1:Y:S02]  /*13540*/  SHFL.UP P6, R14, R13, R12, R11 ;  /* 0x0400000c0d0e7389 */ /* 0x00006400000c000b */
[----:B01----:R-:W-:Y:S01]  /*13550*/  ENDCOLLECTIVE ;  /* 0x000000000000791b */ /* 0x003fe20003800000 */
.L_x_610:
[----:B------:R-:W-:Y:S01]  /*13560*/  IMAD.MOV.U32 R12, RZ, RZ, 0x8 ;  /* 0x00000008ff0c7424 */ /* 0x000fe200078e00ff */
[----:B------:R-:W-:-:S05]  /*13570*/  SEL R3, R14, RZ, P3 ;  /* 0x000000ff0e037207 */ /* 0x000fca0001800000 */
[----:B------:R-:W-:-:S04]  /*13580*/  IMAD.IADD R3, R2, 0x1, R3 ;  /* 0x0000000102037824 */ /* 0x000fc800078e0203 */
[----:B------:R-:W-:-:S07]  /*13590*/  IMAD.MOV.U32 R13, RZ, RZ, R3 ;  /* 0x000000ffff0d7224 */ /* 0x000fce00078e0003 */
[----:B------:R-:W-:Y:S05]  /*135a0*/  WARPSYNC.COLLECTIVE R15, `(.L_x_611) ;  /* 0x000000000f087348 */ /* 0x000fea0003c00000 */
[----:B------:R0:W1:Y:S02]  /*135b0*/  SHFL.UP P6, R14, R13, R12, R11 ;  /* 0x0400000c0d0e7389 */ /* 0x00006400000c000b */
[----:B01----:R-:W-:Y:S01]  /*135c0*/  ENDCOLLECTIVE ;  /* 0x000000000000791b */ /* 0x003fe20003800000 */
.L_x_611:
[----:B------:R-:W-:Y:S01]  /*135d0*/  IMAD.MOV.U32 R12, RZ, RZ, 0x10 ;  /* 0x00000010ff0c7424 */ /* 0x000fe200078e00ff */
[----:B------:R-:W-:-:S05]  /*135e0*/  SEL R14, R14, RZ, P4 ;  /* 0x000000ff0e0e7207 */ /* 0x000fca0002000000 */
[----:B------:R-:W-:-:S04]  /*135f0*/  IMAD.IADD R5, R3, 0x1, R14 ;  /* 0x0000000103057824 */ /* 0x000fc800078e020e */
[----:B------:R-:W-:-:S07]  /*13600*/  IMAD.MOV.U32 R13, RZ, RZ, R5 ;  /* 0x000000ffff0d7224 */ /* 0x000fce00078e0005 */
[----:B------:R-:W-:Y:S05]  /*13610*/  WARPSYNC.COLLECTIVE R15, `(.L_x_612) ;  /* 0x000000000f087348 */ /* 0x000fea0003c00000 */
[----:B------:R0:W1:Y:S02]  /*13620*/  SHFL.UP P6, R14, R13, R12, R11 ;  /* 0x0400000c0d0e7389 */ /* 0x00006400000c000b */
[----:B01----:R-:W-:Y:S01]  /*13630*/  ENDCOLLECTIVE ;  /* 0x000000000000791b */ /* 0x003fe20003800000 */
.L_x_612:
        /* <DEDUP_REMOVED lines=8> */
.L_x_613:
[----:B------:R-:W-:Y:S05]  /*136c0*/  BRA `(.L_x_614) ;  /* 0xffffffc000347947 */ /* 0x000fea000383ffff */
.L_x_497:
[----:B------:R-:W-:Y:S01]  /*136d0*/  BSSY B0, `(.L_x_615) ;  /* 0x0000006000007945 */ /* 0x000fe20003800000 */
[----:B------:R-:W-:Y:S01]  /*136e0*/  PLOP3.LUT P6, PT, P6, PT, PT, 0x8, 0x0 ;  /* 0x000000000000781c */ /* 0x000fe200037ce170 */
[----:B------:R-:W-:-:S12]  /*136f0*/  IMAD.MOV.U32 R15, RZ, RZ, -0x1 ;  /* 0xffffffffff0f7424 */ /* 0x000fd800078e00ff */
[----:B012---:R-:W-:Y:S05]  /*13700*/  WARPSYNC.COLLECTIVE R15, `(.L_x_616) ;  /* 0x000000000f087348 */ /* 0x007fea0003c00000 */
[----:B------:R-:W-:Y:S01]  /*13710*/  VOTE.ANY R14, PT, P6 ;  /* 0x00000000000e7806 */ /* 0x000fe200030e0100 */
[----:B012---:R-:W-:Y:S06]  /*13720*/  ENDCOLLECTIVE ;  /* 0x000000000000791b */ /* 0x007fec0003800000 */
.L_x_616:
[----:B------:R-:W-:Y:S05]  /*13730*/  BSYNC B0 ;  /* 0x0000000000007941 */ /* 0x000fea0003800000 */
.L_x_615:
[----:B------:R-:W-:Y:S02]  /*13740*/  IMAD.MOV.U32 R3, RZ, RZ, R14 ;  /* 0x000000ffff037224 */ /* 0x000fe400078e000e */
[----:B------:R-:W-:Y:S02]  /*13750*/  IMAD.MOV.U32 R13, RZ, RZ, R7 ;  /* 0x000000ffff0d7224 */ /* 0x000fe400078e0007 */
[----:B------:R-:W0:Y:S01]  /*13760*/  POPC R8, R3 ;  /* 0x0000000300087309 */ /* 0x000e220000000000 */
[----:B------:R-:W-:Y:S02]  /*13770*/  IMAD.MOV.U32 R11, RZ, RZ, 0x1f ;  /* 0x0000001fff0b7424 */ /* 0x000fe400078e00ff */
[----:B------:R-:W-:Y:S02]  /*13780*/  IMAD.MOV.U32 R15, RZ, RZ, -0x1 ;  /* 0xffffffffff0f7424 */ /* 0x000fe400078e00ff */
[----:B0-----:R-:W-:-:S07]  /*13790*/  IMAD.MOV.U32 R12, RZ, RZ, R8 ;  /* 0x000000ffff0c7224 */ /* 0x001fce00078e0008 */
[----:B------:R-:W-:Y:S05]  /*137a0*/  WARPSYNC.COLLECTIVE R15, `(.L_x_617) ;  /* 0x000000000f087348 */ /* 0x000fea0003c00000 */
[----:B------:R0:W1:Y:S02]  /*137b0*/  SHFL.IDX P6, R14, R13, R12, R11 ;  /* 0x0000000c0d0e7389 */ /* 0x00006400000c000b */
[----:B01----:R-:W-:Y:S01]  /*137c0*/  ENDCOLLECTIVE ;  /* 0x000000000000791b */ /* 0x003fe20003800000 */
.L_x_617:
[----:B------:R-:W-:Y:S02]  /*137d0*/  IMAD.MOV.U32 R13, RZ, RZ, R4 ;  /* 0x000000ffff0d7224 */ /* 0x000fe400078e0004 */
[----:B------:R-:W-:-:S07]  /*137e0*/  IMAD.MOV.U32 R7, RZ, RZ, R14 ;  /* 0x000000ffff077224 */ /* 0x000fce00078e000e */
[----:B------:R-:W-:Y:S05]  /*137f0*/  WARPSYNC.COLLECTIVE R15, `(.L_x_618) ;  /* 0x000000000f087348 */ /* 0x000fea0003c00000 */
[----:B------:R0:W1:Y:S02]  /*13800*/  SHFL.IDX P6, R14, R13, R12, R11 ;  /* 0x0000000c0d0e7389 */ /* 0x00006400000c000b */
[----:B01----:R-:W-:Y:S01]  /*13810*/  ENDCOLLECTIVE ;  /* 0x000000000000791b */ /* 0x003fe20003800000 */
.L_x_618:
[----:B------:R-:W-:Y:S01]  /*13820*/  IMAD.MOV.U32 R4, RZ, RZ, R14 ;  /* 0x000000ffff047224 */ /* 0x000fe200078e000e */
[----:B------:R-:W-:Y:S06]  /*13830*/  BRA `(.L_x_619) ;  /* 0xffffffc000147947 */ /* 0x000fec000383ffff */
.L_x_499:
[----:B------:R-:W-:Y:S01]  /*13840*/  BSSY B0, `(.L_x_620) ;  /* 0x0000007000007945 */ /* 0x000fe20003800000 */
[----:B------:R-:W-:Y:S02]  /*13850*/  IMAD.MOV.U32 R13, RZ, RZ, R2 ;  /* 0x000000ffff0d7224 */ /* 0x000fe400078e0002 */
[----:B------:R-:W-:Y:S02]  /*13860*/  IMAD.MOV.U32 R11, RZ, RZ, 0x1f ;  /* 0x0000001fff0b7424 */ /* 0x000fe400078e00ff */
[----:B------:R-:W-:-:S07]  /*13870*/  IMAD.MOV.U32 R15, RZ, RZ, -0x1 ;  /* 0xffffffffff0f7424 */ /* 0x000fce00078e00ff */
[----:B01234-:R-:W-:Y:S05]  /*13880*/  WARPSYNC.COLLECTIVE R15, `(.L_x_621) ;  /* 0x000000000f087348 */ /* 0x01ffea0003c00000 */
[----:B------:R0:W0:Y:S02]  /*13890*/  SHFL.IDX P6, R14, R13, R12, R11 ;  /* 0x0000000c0d0e7389 */ /* 0x00002400000c000b */
[----:B01234-:R-:W-:Y:S01]  /*138a0*/  ENDCOLLECTIVE ;  /* 0x000000000000791b */ /* 0x01ffe20003800000 */
.L_x_621:
[----:B------:R-:W-:Y:S05]  /*138b0*/  BSYNC B0 ;  /* 0x0000000000007941 */ /* 0x000fea0003800000 */
.L_x_620:
[----:B------:R-:W-:Y:S01]  /*138c0*/  IMAD.MOV.U32 R6, RZ, RZ, R14 ;  /* 0x000000ffff067224 */ /* 0x000fe200078e000e */
[----:B------:R-:W-:Y:S06]  /*138d0*/  BRA `(.L_x_498) ;  /* 0xffffffc000047947 */ /* 0x000fec000383ffff */
.L_x_503:
[----:B-1----:R1:W2:Y:S02]  /*138e0*/  SYNCS.PHASECHK.TRANS64.TRYWAIT P0, [R7+URZ+0x22820], R0 ;  /* 0x02282000070075a7 */ /* 0x0022a4000800017f */
[----:B--2---:R-:W-:Y:S05]  /*138f0*/  @!P0 NANOSLEEP.SYNCS 0x989680 ;  /* 0x009896800000895d */ /* 0x004fea0003900000 */
[----:B------:R-:W2:Y:S02]  /*13900*/  @!P0 SYNCS.PHASECHK.TRANS64 P0, [R7+URZ+0x22820], R0 ;  /* 0x02282000070085a7 */ /* 0x000ea4000800007f */
[----:B--2---:R-:W-:Y:S05]  /*13910*/  @!P0 BRA `(.L_x_503) ;  /* 0xfffffffc00f08947 */ /* 0x004fea000383ffff */
[----:B------:R-:W-:Y:S05]  /*13920*/  BRA `(.L_x_622) ;  /* 0xffffffc4005c7947 */ /* 0x000fea000383ffff */
.L_x_504:
[----:B------:R-:W2:Y:S01]  /*13930*/  S2R R2, SR_TID.X ;  /* 0x0000000000027919 */ /* 0x000ea20000002100 */
[----:B------:R-:W-:Y:S01]  /*13940*/  BSSY B0, `(.L_x_623) ;  /* 0x000000a000007945 */ /* 0x000fe20003800000 */
[----:B------:R-:W-:Y:S02]  /*13950*/  IMAD.MOV.U32 R12, RZ, RZ, RZ ;  /* 0x000000ffff0c7224 */ /* 0x000fe400078e00ff */
[----:B------:R-:W-:Y:S02]  /*13960*/  IMAD.MOV.U32 R11, RZ, RZ, 0x1f ;  /* 0x0000001fff0b7424 */ /* 0x000fe400078e00ff */
[----:B------:R-:W-:Y:S01]  /*13970*/  IMAD.MOV.U32 R15, RZ, RZ, -0x1 ;  /* 0xffffffffff0f7424 */ /* 0x000fe200078e00ff */
[----:B--2---:R-:W-:-:S04]  /*13980*/  SHF.R.U32.HI R2, RZ, 0x5, R2 ;  /* 0x00000005ff027819 */ /* 0x004fc80000011602 */
[----:B------:R-:W-:-:S05]  /*13990*/  LOP3.LUT R2, R2, 0x3, RZ, 0xc0, !PT ;  /* 0x0000000302027812 */ /* 0x000fca00078ec0ff */
[----:B------:R-:W-:-:S07]  /*139a0*/  IMAD.MOV.U32 R13, RZ, RZ, R2 ;  /* 0x000000ffff0d7224 */ /* 0x000fce00078e0002 */
[----:B01-34-:R-:W-:Y:S05]  /*139b0*/  WARPSYNC.COLLECTIVE R15, `(.L_x_624) ;  /* 0x000000000f087348 */ /* 0x01bfea0003c00000 */
[----:B------:R2:W0:Y:S02]  /*139c0*/  SHFL.IDX P6, R14, R13, R12, R11 ;  /* 0x0000000c0d0e7389 */ /* 0x00042400000c000b */
[----:B01234-:R-:W-:Y:S01]  /*139d0*/  ENDCOLLECTIVE ;  /* 0x000000000000791b */ /* 0x01ffe20003800000 */
.L_x_624:
[----:B------:R-:W-:Y:S05]  /*139e0*/  BSYNC B0 ;  /* 0x0000000000007941 */ /* 0x000fea0003800000 */
.L_x_623:
[----:B------:R-:W-:Y:S05]  /*139f0*/  BRA `(.L_x_625) ;  /* 0xffffffc400447947 */ /* 0x000fea000383ffff */
.L_x_507:
[----:B------:R-:W-:Y:S01]  /*13a00*/  BSSY B1, `(.L_x_626) ;  /* 0x0000006000017945 */ /* 0x000fe20003800000 */
[----:B------:R-:W-:-:S07]  /*13a10*/  IMAD.MOV.U32 R15, RZ, RZ, -0x1 ;  /* 0xffffffffff0f7424 */ /* 0x000fce00078e00ff */
[----:B01-34-:R-:W-:Y:S05]  /*13a20*/  WARPSYNC.COLLECTIVE R15, `(.L_x_627) ;  /* 0x000000000f0c7348 */ /* 0x01bfea0003c00000 */
[----:B------:R-:W-:Y:S02]  /*13a30*/  ELECT P6, UR62, PT ;  /* 0x00000000003e782f */ /* 0x000fe400038c0000 */
[----:B------:R-:W-:Y:S01]  /*13a40*/  MOV R14, UR62 ;  /* 0x0000003e000e7c02 */ /* 0x000fe20008000f00 */
[----:B01-34-:R-:W-:Y:S10]  /*13a50*/  ENDCOLLECTIVE ;  /* 0x000000000000791b */ /* 0x01bff40003800000 */
.L_x_627:
[----:B------:R-:W-:Y:S05]  /*13a60*/  BSYNC B1 ;  /* 0x0000000000017941 */ /* 0x000fea0003800000 */
.L_x_626:
[----:B------:R-:W-:Y:S05]  /*13a70*/  BRA `(.L_x_628) ;  /* 0xffffffc4003c7947 */ /* 0x000fea000383ffff */
.L_x_509:
[----:B-1----:R1:W2:Y:S02]  /*13a80*/  SYNCS.PHASECHK.TRANS64.TRYWAIT P1, [R5+URZ+0x22840], R0 ;  /* 0x02284000050075a7 */ /* 0x0022a4000802017f */
[----:B--2---:R-:W-:Y:S05]  /*13a90*/  @!P1 NANOSLEEP.SYNCS 0x989680 ;  /* 0x009896800000995d */ /* 0x004fea0003900000 */
[----:B------:R-:W2:Y:S02]  /*13aa0*/  @!P1 SYNCS.PHASECHK.TRANS64 P1, [R5+URZ+0x22840], R0 ;  /* 0x02284000050095a7 */ /* 0x000ea4000802007f */
[----:B--2---:R-:W-:Y:S05]  /*13ab0*/  @!P1 BRA `(.L_x_509) ;  /* 0xfffffffc00f09947 */ /* 0x004fea000383ffff */
[----:B------:R-:W-:Y:S05]  /*13ac0*/  BRA `(.L_x_629) ;  /* 0xffffffc4005c7947 */ /* 0x000fea000383ffff */
.L_x_511:
[----:B--2---:R2:W0:Y:S02]  /*13ad0*/  SYNCS.PHASECHK.TRANS64.TRYWAIT P1, [R3+URZ+0x22840], R2 ;  /* 0x02284002030075a7 */ /* 0x004424000802017f */
[----:B0-----:R-:W-:Y:S05]  /*13ae0*/  @!P1 NANOSLEEP.SYNCS 0x989680 ;  /* 0x009896800000995d */ /* 0x001fea0003900000 */
[----:B------:R-:W0:Y:S02]  /*13af0*/  @!P1 SYNCS.PHASECHK.TRANS64 P1, [R3+URZ+0x22840], R2 ;  /* 0x02284002030095a7 */ /* 0x000e24000802007f */
[----:B0-----:R-:W-:Y:S05]  /*13b00*/  @!P1 BRA `(.L_x_511) ;  /* 0xfffffffc00f09947 */ /* 0x001fea000383ffff */
[----:B------:R-:W-:Y:S05]  /*13b10*/  BRA `(.L_x_630) ;  /* 0xffffffc400687947 */ /* 0x000fea000383ffff */
.L_x_513:
[----:B------:R0:W0:Y:S02]  /*13b20*/  SYNCS.PHASECHK.TRANS64.TRYWAIT P1, [R5+URZ+0x22860], R0 ;  /* 0x02286000050075a7 */ /* 0x000024000802017f */
[----:B0-----:R-:W-:Y:S05]  /*13b30*/  @!P1 NANOSLEEP.SYNCS 0x989680 ;  /* 0x009896800000995d */ /* 0x001fea0003900000 */
[----:B------:R-:W0:Y:S02]  /*13b40*/  @!P1 SYNCS.PHASECHK.TRANS64 P1, [R5+URZ+0x22860], R0 ;  /* 0x02286000050095a7 */ /* 0x000e24000802007f */
[----:B0-----:R-:W-:Y:S05]  /*13b50*/  @!P1 BRA `(.L_x_513) ;  /* 0xfffffffc00f09947 */ /* 0x001fea000383ffff */
[----:B------:R-:W-:Y:S05]  /*13b60*/  BRA `(.L_x_631) ;  /* 0xffffffc400647947 */ /* 0x000fea000383ffff */
.L_x_632:
        /* <DEDUP_REMOVED lines=9> */
.L_x_6558:


//--------------------- .text._ZN7cutlass13device_kernelIN5flash11enable_sm90INS1_16FlashAttnFwdSm90INS1_25CollectiveMainloopFwdSm90ILi2EN4cute5tupleIJNS5_1CILi1EEES8_S8_EEENS6_IJNS7_ILi128EEENS7_ILi96EEENS7_ILi64EEEEEELi256ENS_10bfloat16_tEfNS_4arch4Sm90ELb0ELb0ELb0ELb1ELb1ELb1ELb0ELb1ELb0ELb1ELb1ELb0EEENS1_21CollectiveEpilogueFwdINS6_IJSA_NS7_ILi256EEESB_EEES9_SE_SG_Li256ELb1ELb1ELb1ELb0EEENS1_36VarlenDynamicPersistentTileSchedulerILi128ELi96ELi256ELi128ELb1ELb1ELb1ELb0ELb1ELb1EEEEEEEEEvNT_6ParamsE --------------------------
	.section	.text._ZN7cutlass13device_kernelIN5flash11enable_sm90INS1_16FlashAttnFwdSm90INS1_25CollectiveMainloopFwdSm90ILi2EN4cute5tupleIJNS5_1CILi1EEES8_S8_EEENS6_IJNS7_ILi128EEENS7_ILi96EEENS7_ILi64EEEEEELi256ENS_10bfloat16_tEfNS_4arch4Sm90ELb0ELb0ELb0ELb1ELb1ELb1ELb0ELb1ELb0ELb1ELb1ELb0EEENS1_21CollectiveEpilogueFwdINS6_IJSA_NS7_ILi256EEESB_EEES9_SE_SG_Li256ELb1ELb1ELb1ELb0EEENS1_36VarlenDynamicPersistentTileSchedulerILi128ELi96ELi256ELi128ELb1ELb1ELb1ELb0ELb1ELb1EEEEEEEEEvNT_6ParamsE,"ax",@progbits
	.align	128
.text._ZN7cutlass13device_kernelIN5flash11enable_sm90INS1_16FlashAttnFwdSm90INS1_25CollectiveMainloopFwdSm90ILi2EN4cute5tupleIJNS5_1CILi1EEES8_S8_EEENS6_IJNS7_ILi128EEENS7_ILi96EEENS7_ILi64EEEEEELi256ENS_10bfloat16_tEfNS_4arch4Sm90ELb0ELb0ELb0ELb1ELb1ELb1ELb0ELb1ELb0ELb1ELb1ELb0EEENS1_21CollectiveEpilogueFwdINS6_IJSA_NS7_ILi256EEESB_EEES9_SE_SG_Li256ELb1ELb1ELb1ELb0EEENS1_36VarlenDynamicPersistentTileSchedulerILi128ELi96ELi256ELi128ELb1ELb1ELb1ELb0ELb1ELb1EEEEEEEEEvNT_6ParamsE:
        .type           _ZN7cutlass13device_kernelIN5flash11enable_sm90INS1_16FlashAttnFwdSm90INS1_25CollectiveMainloopFwdSm90ILi2EN4cute5tupleIJNS5_1CILi1EEES8_S8_EEENS6_IJNS7_ILi128EEENS7_ILi96EEENS7_ILi64EEEEEELi256ENS_10bfloat16_tEfNS_4arch4Sm90ELb0ELb0ELb0ELb1ELb1ELb1ELb0ELb1ELb0ELb1ELb1ELb0EEENS1_21CollectiveEpilogueFwdINS6_IJSA_NS7_ILi256EEESB_EEES9_SE_SG_Li256ELb1ELb1ELb1ELb0EEENS1_36VarlenDynamicPersistentTileSchedulerILi128ELi96ELi256ELi128ELb1ELb1ELb1ELb0ELb1ELb1EEEEEEEEEvNT_6ParamsE,@function
        .size           _ZN7cutlass13device_kernelIN5flash11enable_sm90INS1_16FlashAttnFwdSm90INS1_25CollectiveMainloopFwdSm90ILi2EN4cute5tupleIJNS5_1CILi1EEES8_S8_EEENS6_IJNS7_ILi128EEENS7_ILi96EEENS7_ILi64EEEEEELi256ENS_10bfloat16_tEfNS_4arch4Sm90ELb0ELb0ELb0ELb1ELb1ELb1ELb0ELb1ELb0ELb1ELb1ELb0EEENS1_21CollectiveEpilogueFwdINS6_IJSA_NS7_ILi256EEESB_EEES9_SE_SG_Li256ELb1ELb1ELb1ELb0EEENS1_36VarlenDynamicPersistentTileSchedulerILi128ELi96ELi256ELi128ELb1ELb1ELb1ELb0ELb1ELb1EEEEEEEEEvNT_6ParamsE,(.L_x_6559 - _ZN7cutlass13device_kernelIN5flash11enable_sm90INS1_16FlashAttnFwdSm90INS1_25CollectiveMainloopFwdSm90ILi2EN4cute5tupleIJNS5_1CILi1EEES8_S8_EEENS6_IJNS7_ILi128EEENS7_ILi96EEENS7_ILi64EEEEEELi256ENS_10bfloat16_tEfNS_4arch4Sm90ELb0ELb0ELb0ELb1ELb1ELb1ELb0ELb1ELb0ELb1ELb1ELb0EEENS1_21CollectiveEpilogueFwdINS6_IJSA_NS7_ILi256EEESB_EEES9_SE_SG_Li256ELb1ELb1ELb1ELb0EEENS1_36VarlenDynamicPersistentTileSchedulerILi128ELi96ELi256ELi128ELb1ELb1ELb1ELb0ELb1ELb1EEEEEEEEEvNT_6ParamsE)
        .other          _ZN7cutlass13device_kernelIN5flash11enable_sm90INS1_16FlashAttnFwdSm90INS1_25CollectiveMainloopFwdSm90ILi2EN4cute5tupleIJNS5_1CILi1EEES8_S8_EEENS6_IJNS7_ILi128EEENS7_ILi96EEENS7_ILi64EEEEEELi256ENS_10bfloat16_tEfNS_4arch4Sm90ELb0ELb0ELb0ELb1ELb1ELb1ELb0ELb1ELb0ELb1ELb1ELb0EEENS1_21CollectiveEpilogueFwdINS6_IJSA_NS7_ILi256EEESB_EEES9_SE_SG_Li256ELb1ELb1ELb1ELb0EEENS1_36VarlenDynamicPersistentTileSchedulerILi128ELi96ELi256ELi128ELb1ELb1ELb1ELb0ELb1ELb1EEEEEEEEEvNT_6ParamsE,@"STO_CUDA_ENTRY STV_DEFAULT"
_ZN7cutlass13device_kernelIN5flash11enable_sm90INS1_16FlashAttnFwdSm90INS1_25CollectiveMainloopFwdSm90ILi2EN4cute5tupleIJNS5_1CILi1EEES8_S8_EEENS6_IJNS7_ILi128EEENS7_ILi96EEENS7_ILi64EEEEEELi256ENS_10bfloat16_tEfNS_4arch4Sm90ELb0ELb0ELb0ELb1ELb1ELb1ELb0ELb1ELb0ELb1ELb1ELb0EEENS1_21CollectiveEpilogueFwdINS6_IJSA_NS7_ILi256EEESB_EEES9_SE_SG_Li256ELb1ELb1ELb1ELb0EEENS1_36VarlenDynamicPersistentTileSchedulerILi128ELi96ELi256ELi128ELb1ELb1ELb1ELb0ELb1ELb1EEEEEEEEEvNT_6ParamsE:
[----:B------:R-:W0:Y:S02]  /*0000*/  LDC R1, c[0x0][0x28] ;  /* 0x00000a00ff017b82 */ /* 0x000e240000000800 */
[----:B0-----:R-:W-:Y:S01]  /*0010*/  VIADD R1, R1, 0xfffffea8 ;  /* 0xfffffea801017836 */ /* 0x001fe20000000000 */
[----:B------:R-:W0:Y:S01]  /*0020*/  S2R R0, SR_TID.X ;  /* 0x0000000000007919 */ /* 0x000e220000002100 */
[----:B------:R-:W-:Y:S01]  /*0030*/  ELECT P0, URZ, PT ;  /* 0x00000000003f782f */ /* 0x000fe20003800000 */
[----:B------:R-:W-:Y:S01]  /*0040*/  BSSY B0, `(.L_x_633) ;  /* 0x000000d000007945 */ /* 0x000fe20003800000 */
[----:B0-----:R-:W-:-:S05]  /*0050*/  SHF.R.U32.HI R2, RZ, 0x5, R0 ;  /* 0x00000005ff027819 */ /* 0x001fca0000011600 */
[----:B------:R-:W0:Y:S02]  /*0060*/  SHFL.IDX PT, R3, R2, RZ, 0x1f ;  /* 0x00001fff02037589 */ /* 0x000e2400000e0000 */
[----:B0-----:R-:W-:-:S13]  /*0070*/  ISETP.EQ.AND P0, PT, R3, RZ, P0 ;  /* 0x000000ff0300720c */ /* 0x001fda0000702270 */
[----:B------:R-:W-:Y:S05]  /*0080*/  @!P0 BRA `(.L_x_634) ;  /* 0x0000000000208947 */ /* 0x000fea0003800000 */
[----:B------:R-:W-:Y:S02]  /*0090*/  ULDC.64 UR4, c[0x0][0x198] ;  /* 0x0000660000047ab9 */ /* 0x000fe40000000a00 */
[----:B------:R-:W-:Y:S02]  /*00a0*/  UIADD3 UR6, UP0, UR4, 0x570, URZ ;  /* 0x0000057004067890 */ /* 0x000fe4000ff1e03f */
[----:B------:R-:W-:Y:S02]  /*00b0*/  UIADD3 UR4, UP1, UR4, 0x670, URZ ;  /* 0x0000067004047890 */ /* 0x000fe4000ff3e03f */
[----:B------:R-:W-:Y:S02]  /*00c0*/  UIADD3.X UR7, URZ, UR5, URZ, UP0, !UPT ;  /* 0x000000053f077290 */ /* 0x000fe400087fe43f */
[----:B------:R-:W-:-:S07]  /*00d0*/  UIADD3.X UR5, URZ, UR5, URZ, UP1, !UPT ;  /* 0x000000053f057290 */ /* 0x000fce0008ffe43f */
[----:B------:R0:W-:Y:S02]  /*00e0*/  UTMACCTL.PF [UR6] ;  /* 0x00000000060079b9 */ /* 0x0001e40008040000 */
[----:B------:R0:W-:Y:S02]  /*00f0*/  UTMACCTL.PF [UR4] ;  /* 0x00000000040079b9 */ /* 0x0001e40008040000 */
[----:B0-----:R-:W-:Y:S01]  /*0100*/  NOP ;  /* 0x0000000000007918 */ /* 0x001fe20000000000 */
.L_x_634:
[----:B------:R-:W-:Y:S05]  /*0110*/  BSYNC B0 ;  /* 0x0000000000007941 */ /* 0x000fea0003800000 */
.L_x_633:
[----:B------:R-:W-:Y:S01]  /*0120*/  VOTEU.ANY UP0, P0 ;  /* 0x00000000003f7886 */ /* 0x000fe20000000100 */
[----:B------:R-:W0:Y:S01]  /*0130*/  SHFL.IDX PT, R3, R2, RZ, 0x1f ;  /* 0x00001fff02037589 */ /* 0x000e2200000e0000 */
[----:B------:R-:W-:Y:S01]  /*0140*/  UMOV UR4, 0x80 ;  /* 0x0000008000047882 */ /* 0x000fe20000000000 */
[----:B------:R-:W-:Y:S01]  /*0150*/  UMOV UR7, 0x100 ;  /* 0x0000010000077882 */ /* 0x000fe20000000000 */
[----:B------:R-:W-:Y:S01]  /*0160*/  SHF.R.U32.HI R4, RZ, 0x7, R0 ;  /* 0x00000007ff047819 */ /* 0x000fe20000011600 */
[----:B------:R-:W1:Y:S01]  /*0170*/  @UP0 S2UR UR8, SR_CgaCtaId ;  /* 0x00000000000809c3 */ /* 0x000e620000008800 */
[----:B------:R-:W-:Y:S01]  /*0180*/  @UP0 UMOV UR6, 0x400 ;  /* 0x0000040000060882 */ /* 0x000fe20000000000 */
[----:B------:R-:W-:-:S04]  /*0190*/  @UP0 UIADD3 UR4, -UR4, 0x100000, URZ ;  /* 0x0010000004040890 */ /* 0x000fc8000fffe13f */
[----:B------:R-:W-:Y:S02]  /*01a0*/  @UP0 USHF.L.U32 UR5, UR4, 0xb, URZ ;  /* 0x0000000b04050899 */ /* 0x000fe4000800063f */
[----:B------:R-:W-:Y:S01]  /*01b0*/  @UP0 USHF.L.U32 UR4, UR4, 0x1, URZ ;  /* 0x0000000104040899 */ /* 0x000fe2000800063f */
[----:B------:R-:W-:Y:S01]  /*01c0*/  VOTEU.ANY UP1, P0 ;  /* 0x00000000003f7886 */ /* 0x000fe20000020100 */
[----:B0-----:R-:W-:Y:S02]  /*01d0*/  ISETP.NE.AND P1, PT, R3, RZ, PT ;  /* 0x000000ff0300720c */ /* 0x001fe40003f25270 */
[----:B------:R0:W2:Y:S01]  /*01e0*/  SHFL.IDX PT, R3, R4, RZ, 0x1f ;  /* 0x00001fff04037589 */ /* 0x0000a200000e0000 */
[----:B-1----:R-:W-:Y:S02]  /*01f0*/  @UP0 ULEA UR8, UR8, UR6, 0x18 ;  /* 0x0000000608080291 */ /* 0x002fe4000f8ec03f */
[----:B------:R-:W-:-:S04]  /*0200*/  @UP0 UIADD3 UR6, -UR7, 0x100000, URZ ;  /* 0x0010000007060890 */ /* 0x000fc8000fffe13f */
[----:B------:R-:W-:Y:S02]  /*0210*/  @UP0 USHF.L.U32 UR7, UR6, 0xb, URZ ;  /* 0x0000000b06070899 */ /* 0x000fe4000800063f */
[----:B------:R-:W-:Y:S01]  /*0220*/  @UP0 USHF.L.U32 UR6, UR6, 0x1, URZ ;  /* 0x0000000106060899 */ /* 0x000fe2000800063f */
[----:B------:R-:W-:Y:S01]  /*0230*/  VOTEU.ANY UP0, P0 ;  /* 0x00000000003f7886 */ /* 0x000fe20000000100 */
[----:B------:R-:W1:Y:S04]  /*0240*/  FENCE.VIEW.ASYNC.S ;  /* 0x00000000000073c6 */ /* 0x000e680000000000 */
[----:B-1----:R0:W1:Y:S06]  /*0250*/  @UP0 SYNCS.EXCH.64 URZ, [UR8+0x22800], UR4 ;  /* 0x02280004083f05b2 */ /* 0x00206c0008000100 */
[----:B------:R0:W3:Y:S02]  /*0260*/  @UP1 SYNCS.EXCH.64 URZ, [UR8+0x22820], UR6 ;  /* 0x02282006083f15b2 */ /* 0x0000e40008000100 */
[----:B0-----:R-:W-:Y:S05]  /*0270*/  @P1 BRA `(.L_x_635) ;  /* 0x0000000000481947 */ /* 0x001fea0003800000 */
        /* <DEDUP_REMOVED lines=13> */
[----:B0-----:R0:W4:Y:S08]  /*0350*/  SYNCS.EXCH.64 URZ, [UR8+0x22830], UR4 ;  /* 0x02283004083f75b2 */ /* 0x0011300008000100 */
[----:B------:R0:W0:Y:S01]  /*0360*/  SYNCS.EXCH.64 URZ, [UR8+0x22840], UR6 ;  /* 0x02284006083f75b2 */ /* 0x0000220008000100 */
[----:B------:R0:W0:Y:S01]  /*0370*/  SYNCS.EXCH.64 URZ, [UR8+0x22838], UR4 ;  /* 0x02283804083f75b2 */ /* 0x0000220008000100 */
[----:B------:R0:W0:Y:S01]  /*0380*/  SYNCS.EXCH.64 URZ, [UR8+0x22848], UR6 ;  /* 0x02284806083f75b2 */ /* 0x0000220008000100 */
[----:B------:R-:W-:Y:S01]  /*0390*/  NOP ;  /* 0x0000000000007918 */ /* 0x000fe20000000000 */
.L_x_635:
        /* <DEDUP_REMOVED lines=22> */
.L_x_636:
        /* <DEDUP_REMOVED lines=18> */
.L_x_637:
        /* <DEDUP_REMOVED lines=22> */
.L_x_638:
        /* <DEDUP_REMOVED lines=22> */
.L_x_639:
[----:B--2---:R-:W-:Y:S01]  /*08e0*/  ISETP.NE.AND P0, PT, R3, RZ, PT ;  /* 0x000000ff0300720c */ /* 0x004fe20003f05270 */
[----:B------:R-:W-:Y:S01]  /*08f0*/  IMAD.MOV.U32 R37, RZ, RZ, 0x1 ;  /* 0x00000001ff257424 */ /* 0x000fe200078e00ff */
[----:B------:R-:W-:Y:S01]  /*0900*/  NOP ;  /* 0x0000000000007918 */ /* 0x000fe20000000000 */
[----:B------:R-:W-:Y:S01]  /*0910*/  ULDC.64 UR40, c[0x0][0x208] ;  /* 0x0000820000287ab9 */ /* 0x000fe20000000a00 */
[----:B------:R-:W-:Y:S02]  /*0920*/  BSSY B9, `(.L_x_640) ;  /* 0x0001972000097945 */ /* 0x000fe40003800000 */
[----:B------:R-:W-:Y:S01]  /*0930*/  SEL R37, R37, 0x2, !P0 ;  /* 0x0000000225257807 */ /* 0x000fe20004000000 */
[----:B01-34-:R-:W-:Y:S06]  /*0940*/  BAR.SYNC.DEFER_BLOCKING 0x0 ;  /* 0x0000000000007b1d */ /* 0x01bfec0000010000 */
[----:B------:R-:W-:Y:S05]  /*0950*/  @!P0 BRA `(.L_x_641) ;  /* 0x0000012400b88947 */ /* 0x000fea0003800000 */
.L_x_642:
[----:B------:R-:W-:-:S08]  /*0960*/  NOP ;  /* 0x0000000000007918 */ /* 0x000fd00000000000 */
[----:B------:R-:W0:Y:S02]  /*0970*/  USETMAXREG.TRY_ALLOC.CTAPOOL UP0, 0xe8 ;  /* 0x000000e8000079c8 */ /* 0x000e240008000600 */
[----:B0-----:R-:W-:-:S13]  /*0980*/  PLOP3.LUT P0, PT, PT, PT, UP0, 0x80, 0x0 ;  /* 0x000000000000781c */ /* 0x001fda0003f0f008 */
[----:B------:R-:W-:Y:S05]  /*0990*/  @!P0 BRA `(.L_x_642) ;  /* 0xfffffffc00f08947 */ /* 0x000fea000383ffff */
[----:B------:R-:W2:Y:S01]  /*09a0*/  LDL.LU R2, [R1] ;  /* 0x0000000001027983 */ /* 0x000ea20000300800 */
[----:B------:R-:W-:Y:S01]  /*09b0*/  SHF.R.U32.HI R4, RZ, 0x7, R0 ;  /* 0x00000007ff047819 */ /* 0x000fe20000011600 */
[----:B------:R-:W-:Y:S01]  /*09c0*/  ULDC UR4, c[0x0][0xc3c] ;  /* 0x00030f0000047ab9 */ /* 0x000fe20000000800 */
[----:B------:R-:W0:Y:S01]  /*09d0*/  S2R R3, SR_CgaCtaId ;  /* 0x0000000000037919 */ /* 0x000e220000008800 */
[----:B------:R-:W-:Y:S06]  /*09e0*/  BAR.ARV 0x8, 0x180 ;  /* 0x0206000000007b1d */ /* 0x000fec0000002000 */
[----:B------:R-:W-:-:S13]  /*09f0*/  ISETP.NE.AND P0, PT, R4, 0x1, PT ;  /* 0x000000010400780c */ /* 0x000fda0003f05270 */
[----:B------:R-:W-:Y:S08]  /*0a00*/  @!P0 BAR.ARV 0x9, 0x100 ;  /* 0x0244000000008b1d */ /* 0x000ff00000002000 */
[----:B------:R-:W-:Y:S01]  /*0a10*/  BAR.SYNC.DEFER_BLOCKING 0x5, 0x180 ;  /* 0x0146000000007b1d */ /* 0x000fe20000010000 */
[----:B------:R-:W-:-:S04]  /*0a20*/  MOV R19, 0x400 ;  /* 0x0000040000137802 */ /* 0x000fc80000000f00 */
[----:B0-----:R-:W-:-:S05]  /*0a30*/  LEA R19, R3, R19, 0x18 ;  /* 0x0000001303137211 */ /* 0x001fca00078ec0ff */
[----:B------:R-:W0:Y:S01]  /*0a40*/  LDS.128 R48, [R19+0x228d0] ;  /* 0x0228d00013307984 */ /* 0x000e220000000c00 */
[----:B------:R-:W-:Y:S06]  /*0a50*/  BAR.ARV 0x4, 0x180 ;  /* 0x0106000000007b1d */ /* 0x000fec0000002000 */
[----:B--2---:R-:W-:-:S04]  /*0a60*/  LOP3.LUT R2, R2, 0xfffffffb, RZ, 0xc0, !PT ;  /* 0xfffffffb02027812 */ /* 0x004fc800078ec0ff */
[----:B------:R-:W-:-:S05]  /*0a70*/  @P0 LOP3.LUT R2, R2, 0x4, RZ, 0xfc, !PT ;  /* 0x0000000402020812 */ /* 0x000fca00078efcff */
[----:B------:R1:W-:Y:S01]  /*0a80*/  STL [R1], R2 ;  /* 0x0000000201007387 */ /* 0x0003e20000100800 */
[----:B0-----:R-:W-:-:S13]  /*0a90*/  ISETP.GE.AND P0, PT, R51, UR4, PT ;  /* 0x0000000433007c0c */ /* 0x001fda000bf06270 */
[----:B-1----:R-:W-:Y:S05]  /*0aa0*/  @P0 BRA `(.L_x_643) ;  /* 0x0000019400640947 */ /* 0x002fea0003800000 */
[----:B------:R-:W-:Y:S01]  /*0ab0*/  VIADD R0, R0, 0xffffff80 ;  /* 0xffffff8000007836 */ /* 0x000fe20000000000 */
[----:B------:R-:W-:Y:S01]  /*0ac0*/  LOP3.LUT R210, R37, 0x1, RZ, 0xfc, !PT ;  /* 0x0000000125d27812 */ /* 0x000fe200078efcff */
[----:B------:R-:W-:Y:S02]  /*0ad0*/  IMAD.MOV.U32 R18, RZ, RZ, RZ ;  /* 0x000000ffff127224 */ /* 0x000fe400078e00ff */
[----:B------:R-:W-:Y:S01]  /*0ae0*/  IMAD.MOV.U32 R208, RZ, RZ, RZ ;  /* 0x000000ffffd07224 */ /* 0x000fe200078e00ff */
[----:B------:R-:W-:Y:S01]  /*0af0*/  SHF.R.S32.HI R3, RZ, 0x1f, R0 ;  /* 0x0000001fff037819 */ /* 0x000fe20000011400 */
[----:B------:R-:W-:Y:S02]  /*0b00*/  IMAD.MOV.U32 R218, RZ, RZ, RZ ;  /* 0x000000ffffda7224 */ /* 0x000fe400078e00ff */
[----:B------:R-:W-:Y:S01]  /*0b10*/  IMAD.MOV.U32 R207, RZ, RZ, RZ ;  /* 0x000000ffffcf7224 */ /* 0x000fe200078e00ff */
[CC--:B------:R-:W-:Y:S02]  /*0b20*/  LEA.HI R2, R3.reuse, R0.reuse, RZ, 0x7 ;  /* 0x0000000003027211 */ /* 0x0c0fe400078f38ff */
[----:B------:R-:W-:-:S02]  /*0b30*/  LEA.HI R4, R3, R0, RZ, 0x4 ;  /* 0x0000000003047211 */ /* 0x000fc400078f20ff */
[----:B------:R-:W-:Y:S02]  /*0b40*/  LOP3.LUT R5, R2, 0xffffff80, RZ, 0xc0, !PT ;  /* 0xffffff8002057812 */ /* 0x000fe400078ec0ff */
[----:B------:R-:W-:Y:S02]  /*0b50*/  SHF.R.S32.HI R7, RZ, 0x4, R4 ;  /* 0x00000004ff077819 */ /* 0x000fe40000011404 */
[----:B------:R-:W-:Y:S01]  /*0b60*/  LEA.HI R204, R3, R0, RZ, 0x2 ;  /* 0x0000000003cc7211 */ /* 0x000fe200078f10ff */
[----:B------:R-:W-:Y:S01]  /*0b70*/  IMAD.IADD R13, R0, 0x1, -R5 ;  /* 0x00000001000d7824 */ /* 0x000fe200078e0a05 */
[----:B------:R-:W-:Y:S02]  /*0b80*/  SHF.R.S32.HI R5, RZ, 0x7, R2 ;  /* 0x00000007ff057819 */ /* 0x000fe40000011402 */
[----:B------:R-:W-:Y:S02]  /*0b90*/  LEA.HI R6, R4, R7, RZ, 0x1 ;  /* 0x0000000704067211 */ /* 0x000fe400078f08ff */
[----:B------:R-:W-:Y:S01]  /*0ba0*/  SHF.R.S32.HI R9, RZ, 0x1f, R13 ;  /* 0x0000001fff097819 */ /* 0x000fe2000001140d */
[----:B------:R-:W-:Y:S01]  /*0bb0*/  STL [R1+0xc8], R13 ;  /* 0x0000c80d01007387 */ /* 0x000fe20000100800 */
[----:B------:R-:W-:-:S02]  /*0bc0*/  LEA.HI R2, R2, R5, RZ, 0x1 ;  /* 0x0000000502027211 */ /* 0x000fc400078f08ff */
[----:B------:R-:W-:Y:S02]  /*0bd0*/  LEA.HI R10, R9, R13, RZ, 0x2 ;  /* 0x0000000d090a7211 */ /* 0x000fe400078f10ff */
[----:B------:R-:W-:Y:S02]  /*0be0*/  LOP3.LUT R2, R2, 0x3fffffe, RZ, 0xc0, !PT ;  /* 0x03fffffe02027812 */ /* 0x000fe400078ec0ff */
[--C-:B------:R-:W-:Y:S02]  /*0bf0*/  SHF.R.S32.HI R11, RZ, 0x2, R10.reuse ;  /* 0x00000002ff0b7819 */ /* 0x100fe4000001140a */
[----:B------:R-:W-:Y:S02]  /*0c00*/  SHF.R.S32.HI R8, RZ, 0x1f, R10 ;  /* 0x0000001fff087819 */ /* 0x000fe4000001140a */
[----:B------:R-:W-:Y:S02]  /*0c10*/  LOP3.LUT R6, R6, 0x1ffffffe, RZ, 0xc0, !PT ;  /* 0x1ffffffe06067812 */ /* 0x000fe400078ec0ff */
[----:B------:R-:W-:-:S02]  /*0c20*/  LEA.HI R8, R8, R11, RZ, 0x3 ;  /* 0x0000000b08087211 */ /* 0x000fc400078f18ff */
[----:B------:R-:W-:Y:S01]  /*0c30*/  LEA.HI R9, R9, R13, RZ, 0x5 ;  /* 0x0000000d09097211 */ /* 0x000fe200078f28ff */
[----:B------:R-:W-:Y:S01]  /*0c40*/  IMAD.IADD R6, R7, 0x1, -R6 ;  /* 0x0000000107067824 */ /* 0x000fe200078e0a06 */
[----:B------:R-:W-:Y:S01]  /*0c50*/  LOP3.LUT R12, R8, 0xfffffff8, RZ, 0xc0, !PT ;  /* 0xfffffff8080c7812 */ /* 0x000fe200078ec0ff */
[----:B------:R-:W-:Y:S01]  /*0c60*/  IMAD.IADD R8, R5, 0x1, -R2 ;  /* 0x0000000105087824 */ /* 0x000fe200078e0a02 */
[-C--:B------:R-:W-:Y:S02]  /*0c70*/  LEA.HI R2, R3, R0.reuse, RZ, 0x5 ;  /* 0x0000000003027211 */ /* 0x080fe400078f28ff */
[----:B------:R-:W-:Y:S01]  /*0c80*/  LOP3.LUT R5, R4, 0x3fffff0, RZ, 0xc0, !PT ;  /* 0x03fffff004057812 */ /* 0x000fe200078ec0ff */
[----:B------:R-:W-:Y:S01]  /*0c90*/  IMAD.IADD R12, R11, 0x1, -R12 ;  /* 0x000000010b0c7824 */ /* 0x000fe200078e0a0c */
[----:B------:R-:W-:Y:S02]  /*0ca0*/  LEA.HI R3, R3, R0, RZ, 0x3 ;  /* 0x0000000003037211 */ /* 0x000fe400078f18ff */
[----:B------:R-:W-:Y:S01]  /*0cb0*/  SHF.R.S32.HI R14, RZ, 0x5, R2 ;  /* 0x00000005ff0e7819 */ /* 0x000fe20000011402 */
[----:B------:R-:W-:Y:S01]  /*0cc0*/  IMAD.IADD R5, R0, 0x1, -R5 ;  /* 0x0000000100057824 */ /* 0x000fe200078e0a05 */
[----:B------:R-:W-:-:S02]  /*0cd0*/  LOP3.LUT R7, R3, 0xfffffff8, RZ, 0xc0, !PT ;  /* 0xfffffff803077812 */ /* 0x000fc400078ec0ff */
[----:B------:R-:W-:Y:S01]  /*0ce0*/  LOP3.LUT R3, R204, 0xfffffffc, RZ, 0xc0, !PT ;  /* 0xfffffffccc037812 */ /* 0x000fe200078ec0ff */
[----:B------:R-:W-:Y:S01]  /*0cf0*/  IMAD R5, R14, 0x10, R5 ;  /* 0x000000100e057824 */ /* 0x000fe200078e0205 */
[----:B------:R-:W-:Y:S01]  /*0d00*/  SHF.R.S32.HI R204, RZ, 0x2, R204 ;  /* 0x00000002ffcc7819 */ /* 0x000fe200000114cc */
[----:B------:R-:W-:Y:S01]  /*0d10*/  IMAD.IADD R7, R0, 0x1, -R7 ;  /* 0x0000000100077824 */ /* 0x000fe200078e0a07 */
[----:B------:R-:W-:Y:S01]  /*0d20*/  SHF.R.S32.HI R9, RZ, 0x5, R9 ;  /* 0x00000005ff097819 */ /* 0x000fe20000011409 */
[----:B------:R-:W-:Y:S01]  /*0d30*/  IMAD R5, R5, 0x8, R6 ;  /* 0x0000000805057824 */ /* 0x000fe200078e0206 */
[----:B------:R-:W-:Y:S01]  /*0d40*/  LOP3.LUT R10, R10, 0x7ffffffc, RZ, 0xc0, !PT ;  /* 0x7ffffffc0a0a7812 */ /* 0x000fe200078ec0ff */
[----:B------:R-:W-:Y:S01]  /*0d50*/  VIADD R6, R204, 0x40 ;  /* 0x00000040cc067836 */ /* 0x000fe20000000000 */
[----:B------:R-:W-:Y:S01]  /*0d60*/  STL [R1+0x14], R14 ;  /* 0x0000140e01007387 */ /* 0x000fe20000100800 */
[----:B------:R-:W-:Y:S02]  /*0d70*/  IMAD.IADD R3, R0, 0x1, -R3 ;  /* 0x0000000100037824 */ /* 0x000fe400078e0a03 */
[----:B------:R-:W-:Y:S01]  /*0d80*/  IMAD.SHL.U32 R2, R6, 0x40, RZ ;  /* 0x0000004006027824 */ /* 0x000fe200078e00ff */
[----:B------:R-:W-:Y:S01]  /*0d90*/  SHF.R.S32.HI R4, RZ, 0x1f, R6 ;  /* 0x0000001fff047819 */ /* 0x000fe20000011406 */
[----:B------:R-:W-:Y:S01]  /*0da0*/  IMAD R9, R9, 0x10, R12 ;  /* 0x0000001009097824 */ /* 0x000fe200078e020c */
[C---:B------:R-:W-:Y:S01]  /*0db0*/  LEA.HI R0, R3.reuse, R3, RZ, 0x1 ;  /* 0x0000000303007211 */ /* 0x040fe200078f08ff */
[C---:B------:R-:W-:Y:S01]  /*0dc0*/  IMAD.SHL.U32 R16, R3.reuse, 0x8, RZ ;  /* 0x0000000803107824 */ /* 0x040fe200078e00ff */
[----:B------:R-:W-:Y:S01]  /*0dd0*/  LEA.HI R4, R4, R6, RZ, 0x3 ;  /* 0x0000000604047211 */ /* 0x000fe200078f18ff */
[----:B------:R-:W-:Y:S01]  /*0de0*/  IMAD.SHL.U32 R22, R3, 0x4, RZ ;  /* 0x0000000403167824 */ /* 0x000fe200078e00ff */
[----:B------:R-:W-:Y:S01]  /*0df0*/  LOP3.LUT R0, R0, 0x1ffffffe, RZ, 0xc0, !PT ;  /* 0x1ffffffe00007812 */ /* 0x000fe200078ec0ff */
[----:B------:R-:W-:Y:S01]  /*0e00*/  IMAD R8, R8, 0x40, R9 ;  /* 0x0000004008087824 */ /* 0x000fe200078e0209 */
[----:B------:R-:W-:Y:S01]  /*0e10*/  SHF.R.S32.HI R17, RZ, 0x1f, R16 ;  /* 0x0000001fff117819 */ /* 0x000fe20000011410 */
[----:B------:R-:W-:-:S02]  /*0e20*/  IMAD.SHL.U32 R4, R4, 0x40, RZ ;  /* 0x0000004004047824 */ /* 0x000fc400078e00ff */
[----:B------:R-:W-:Y:S01]  /*0e30*/  IMAD.IADD R0, R3, 0x1, -R0 ;  /* 0x0000000103007824 */ /* 0x000fe200078e0a00 */
[----:B------:R-:W-:Y:S01]  /*0e40*/  LOP3.LUT R3, R2, 0x1c0, RZ, 0xc0, !PT ;  /* 0x000001c002037812 */ /* 0x000fe200078ec0ff */
[----:B------:R-:W-:Y:S01]  /*0e50*/  IMAD.SHL.U32 R211, R7, 0x8, RZ ;  /* 0x0000000807d37824 */ /* 0x000fe200078e00ff */
[----:B------:R-:W-:Y:S01]  /*0e60*/  LOP3.LUT R4, R4, 0xfffffe00, RZ, 0xc0, !PT ;  /* 0xfffffe0004047812 */ /* 0x000fe200078ec0ff */
[----:B------:R-:W-:Y:S01]  /*0e70*/  STL [R1+0x14c], R8 ;  /* 0x00014c0801007387 */ /* 0x000fe20000100800 */
[----:B------:R-:W-:Y:S01]  /*0e80*/  SHF.R.U32.HI R7, RZ, 0x3, R3 ;  /* 0x00000003ff077819 */ /* 0x000fe20000011603 */
[----:B------:R-:W-:Y:S01]  /*0e90*/  IMAD.IADD R10, R13, 0x1, -R10 ;  /* 0x000000010d0a7824 */ /* 0x000fe200078e0a0a */
[----:B------:R-:W-:Y:S01]  /*0ea0*/  LOP3.LUT R3, R3, 0x38, R16, 0xf8, !PT ;  /* 0x0000003803037812 */ /* 0x000fe200078ef810 */
[----:B------:R-:W-:Y:S01]  /*0eb0*/  STL [R1+0x38], RZ ;  /* 0x000038ff01007387 */ /* 0x000fe20000100800 */
[----:B------:R-:W-:Y:S01]  /*0ec0*/  IMAD.SHL.U32 R5, R5, 0x8, RZ ;  /* 0x0000000805057824 */ /* 0x000fe200078e00ff */
[----:B------:R-:W-:Y:S01]  /*0ed0*/  SHF.R.S32.HI R6, RZ, 0x1f, R211 ;  /* 0x0000001fff067819 */ /* 0x000fe200000114d3 */
[----:B------:R-:W-:Y:S01]  /*0ee0*/  IMAD.SHL.U32 R42, R10, 0x2, RZ ;  /* 0x000000020a2a7824 */ /* 0x000fe200078e00ff */
[----:B------:R0:W-:Y:S01]  /*0ef0*/  STL [R1+0x18], R4 ;  /* 0x0000180401007387 */ /* 0x0001e20000100800 */
[----:B------:R-:W-:-:S02]  /*0f00*/  VIADD R11, R211, 0x40 ;  /* 0x00000040d30b7836 */ /* 0x000fc40000000000 */
[C---:B------:R-:W-:Y:S01]  /*0f10*/  VIADD R41, R42.reuse, 0x8 ;  /* 0x000000082a297836 */ /* 0x040fe20000000000 */
[----:B------:R-:W-:Y:S01]  /*0f20*/  STL [R1+0x44], R42 ;  /* 0x0000442a01007387 */ /* 0x000fe20000100800 */
[C---:B------:R-:W-:Y:S01]  /*0f30*/  VIADD R40, R42.reuse, 0x10 ;  /* 0x000000102a287836 */ /* 0x040fe20000000000 */
[----:B------:R-:W-:Y:S01]  /*0f40*/  SHF.R.S32.HI R11, RZ, 0x1f, R11 ;  /* 0x0000001fff0b7819 */ /* 0x000fe2000001140b */
[C---:B------:R-:W-:Y:S01]  /*0f50*/  VIADD R39, R42.reuse, 0x18 ;  /* 0x000000182a277836 */ /* 0x040fe20000000000 */
[----:B------:R-:W-:Y:S01]  /*0f60*/  STL [R1+0x154], R5 ;  /* 0x0001540501007387 */ /* 0x000fe20000100800 */
[----:B------:R-:W-:Y:S01]  /*0f70*/  VIADD R38, R42, 0x20 ;  /* 0x000000202a267836 */ /* 0x000fe20000000000 */
[----:B0-----:R-:W-:Y:S01]  /*0f80*/  LOP3.LUT R4, R4, R3, R7, 0xf6, !PT ;  /* 0x0000000304047212 */ /* 0x001fe200078ef607 */
[C---:B------:R-:W-:Y:S02]  /*0f90*/  VIADD R37, R42.reuse, 0x28 ;  /* 0x000000282a257836 */ /* 0x040fe40000000000 */
[----:B------:R-:W-:-:S02]  /*0fa0*/  VIADD R36, R42, 0x30 ;  /* 0x000000302a247836 */ /* 0x000fc40000000000 */
[----:B------:R-:W-:Y:S01]  /*0fb0*/  IMAD R3, R4, 0x2, R19 ;  /* 0x0000000204037824 */ /* 0x000fe200078e0213 */
[----:B------:R-:W-:Y:S01]  /*0fc0*/  SHF.R.S32.HI R4, RZ, 0x1f, R41 ;  /* 0x0000001fff047819 */ /* 0x000fe20000011429 */
[C---:B------:R-:W-:Y:S02]  /*0fd0*/  VIADD R35, R42.reuse, 0x38 ;  /* 0x000000382a237836 */ /* 0x040fe40000000000 */
[C---:B------:R-:W-:Y:S01]  /*0fe0*/  VIADD R34, R42.reuse, 0x40 ;  /* 0x000000402a227836 */ /* 0x040fe20000000000 */
[----:B------:R-:W-:Y:S01]  /*0ff0*/  STL [R1+0x148], R3 ;  /* 0x0001480301007387 */ /* 0x000fe20000100800 */
[C---:B------:R-:W-:Y:S02]  /*1000*/  VIADD R33, R42.reuse, 0x48 ;  /* 0x000000482a217836 */ /* 0x040fe40000000000 */
[C---:B------:R-:W-:Y:S01]  /*1010*/  VIADD R32, R42.reuse, 0x50 ;  /* 0x000000502a207836 */ /* 0x040fe20000000000 */
[----:B------:R-:W-:Y:S01]  /*1020*/  STL [R1+0xc0], R41 ;  /* 0x0000c02901007387 */ /* 0x000fe20000100800 */
[----:B------:R-:W-:-:S02]  /*1030*/  VIADD R31, R42, 0x58 ;  /* 0x000000582a1f7836 */ /* 0x000fc40000000000 */
[C---:B------:R-:W-:Y:S01]  /*1040*/  VIADD R30, R42.reuse, 0x60 ;  /* 0x000000602a1e7836 */ /* 0x040fe20000000000 */
[----:B------:R0:W-:Y:S01]  /*1050*/  STL [R1+0xbc], R40 ;  /* 0x0000bc2801007387 */ /* 0x0001e20000100800 */
[C---:B------:R-:W-:Y:S02]  /*1060*/  VIADD R29, R42.reuse, 0x68 ;  /* 0x000000682a1d7836 */ /* 0x040fe40000000000 */
[C---:B------:R-:W-:Y:S01]  /*1070*/  VIADD R28, R42.reuse, 0x70 ;  /* 0x000000702a1c7836 */ /* 0x040fe20000000000 */
[----:B------:R-:W-:Y:S01]  /*1080*/  STL [R1+0xb8], R39 ;  /* 0x0000b82701007387 */ /* 0x000fe20000100800 */
[C---:B------:R-:W-:Y:S02]  /*1090*/  VIADD R27, R42.reuse, 0x78 ;  /* 0x000000782a1b7836 */ /* 0x040fe40000000000 */
[C---:B------:R-:W-:Y:S01]  /*10a0*/  VIADD R26, R42.reuse, 0x80 ;  /* 0x000000802a1a7836 */ /* 0x040fe20000000000 */
[----:B------:R1:W-:Y:S01]  /*10b0*/  STL [R1+0xb4], R38 ;  /* 0x0000b42601007387 */ /* 0x0003e20000100800 */
[C---:B------:R-:W-:Y:S01]  /*10c0*/  VIADD R25, R42.reuse, 0x88 ;  /* 0x000000882a197836 */ /* 0x040fe20000000000 */
[----:B0-----:R-:W-:Y:S01]  /*10d0*/  SHF.R.S32.HI R40, RZ, 0x1f, R40 ;  /* 0x0000001fff287819 */ /* 0x001fe20000011428 */
[C---:B------:R-:W-:Y:S01]  /*10e0*/  VIADD R24, R42.reuse, 0x90 ;  /* 0x000000902a187836 */ /* 0x040fe20000000000 */
[----:B------:R0:W-:Y:S01]  /*10f0*/  STL [R1+0xb0], R37 ;  /* 0x0000b02501007387 */ /* 0x0001e20000100800 */
[----:B------:R-:W-:-:S02]  /*1100*/  VIADD R21, R42, 0x98 ;  /* 0x000000982a157836 */ /* 0x000fc40000000000 */
[C---:B------:R-:W-:Y:S01]  /*1110*/  VIADD R20, R42.reuse, 0xa0 ;  /* 0x000000a02a147836 */ /* 0x040fe20000000000 */
[----:B------:R-:W-:Y:S01]  /*1120*/  STL [R1+0xac], R36 ;  /* 0x0000ac2401007387 */ /* 0x000fe20000100800 */
[C---:B------:R-:W-:Y:S01]  /*1130*/  VIADD R9, R211.reuse, 0x80 ;  /* 0x00000080d3097836 */ /* 0x040fe20000000000 */
[----:B-1----:R-:W-:Y:S01]  /*1140*/  SHF.R.S32.HI R38, RZ, 0x1f, R38 ;  /* 0x0000001fff267819 */ /* 0x002fe20000011426 */
[C---:B------:R-:W-:Y:S01]  /*1150*/  VIADD R15, R42.reuse, 0xa8 ;  /* 0x000000a82a0f7836 */ /* 0x040fe20000000000 */
[----:B------:R1:W-:Y:S01]  /*1160*/  STL [R1+0xa8], R35 ;  /* 0x0000a82301007387 */ /* 0x0003e20000100800 */
[C---:B------:R-:W-:Y:S01]  /*1170*/  VIADD R14, R42.reuse, 0xb0 ;  /* 0x000000b02a0e7836 */ /* 0x040fe20000000000 */
[----:B------:R-:W-:Y:S01]  /*1180*/  SHF.R.S32.HI R9, RZ, 0x1f, R9 ;  /* 0x0000001fff097819 */ /* 0x000fe20000011409 */
[----:B------:R-:W-:Y:S01]  /*1190*/  VIADD R6, R211, 0xc0 ;  /* 0x000000c0d3067836 */ /* 0x000fe20000000000 */
[----:B------:R2:W-:Y:S01]  /*11a0*/  STL [R1+0xa4], R34 ;  /* 0x0000a42201007387 */ /* 0x0005e20000100800 */
[C---:B------:R-:W-:Y:S01]  /*11b0*/  VIADD R13, R42.reuse, 0xb8 ;  /* 0x000000b82a0d7836 */ /* 0x040fe20000000000 */
[----:B0-----:R-:W-:Y:S01]  /*11c0*/  SHF.R.S32.HI R37, RZ, 0x1f, R37 ;  /* 0x0000001fff257819 */ /* 0x001fe20000011425 */
[C---:B------:R-:W-:Y:S01]  /*11d0*/  VIADD R12, R42.reuse, 0xc0 ;  /* 0x000000c02a0c7836 */ /* 0x040fe20000000000 */
[----:B------:R-:W-:Y:S01]  /*11e0*/  STL [R1+0xa0], R33 ;  /* 0x0000a02101007387 */ /* 0x000fe20000100800 */
[C---:B------:R-:W-:Y:S01]  /*11f0*/  VIADD R11, R42.reuse, 0xc8 ;  /* 0x000000c82a0b7836 */ /* 0x040fe20000000000 */
[----:B------:R-:W-:Y:S01]  /*1200*/  SHF.R.S32.HI R6, RZ, 0x1f, R6 ;  /* 0x0000001fff067819 */ /* 0x000fe20000011406 */
[C---:B------:R-:W-:Y:S01]  /*1210*/  VIADD R10, R42.reuse, 0xd0 ;  /* 0x000000d02a0a7836 */ /* 0x040fe20000000000 */
[----:B------:R0:W-:Y:S01]  /*1220*/  STL [R1+0x9c], R32 ;  /* 0x00009c2001007387 */ /* 0x0001e20000100800 */
[C---:B------:R-:W-:Y:S01]  /*1230*/  VIADD R9, R42.reuse, 0xd8 ;  /* 0x000000d82a097836 */ /* 0x040fe20000000000 */
[----:B-1----:R-:W-:Y:S01]  /*1240*/  SHF.R.S32.HI R35, RZ, 0x1f, R35 ;  /* 0x0000001fff237819 */ /* 0x002fe20000011423 */
[C---:B------:R-:W-:Y:S01]  /*1250*/  VIADD R7, R42.reuse, 0xe0 ;  /* 0x000000e02a077836 */ /* 0x040fe20000000000 */
[----:B------:R1:W-:Y:S01]  /*1260*/  STL [R1+0x98], R31 ;  /* 0x0000981f01007387 */ /* 0x0003e20000100800 */
[C---:B------:R-:W-:Y:S01]  /*1270*/  VIADD R6, R42.reuse, 0xe8 ;  /* 0x000000e82a067836 */ /* 0x040fe20000000000 */
[----:B--2---:R-:W-:Y:S01]  /*1280*/  SHF.R.S32.HI R34, RZ, 0x1f, R34 ;  /* 0x0000001fff227819 */ /* 0x004fe20000011422 */
[C---:B------:R-:W-:Y:S01]  /*1290*/  VIADD R5, R42.reuse, 0xf0 ;  /* 0x000000f02a057836 */ /* 0x040fe20000000000 */
[----:B------:R-:W-:Y:S01]  /*12a0*/  STL [R1+0x94], R30 ;  /* 0x0000941e01007387 */ /* 0x000fe20000100800 */
[----:B------:R-:W-:Y:S01]  /*12b0*/  VIADD R3, R42, 0xf8 ;  /* 0x000000f82a037836 */ /* 0x000fe20000000000 */
[----:B0-----:R-:W-:Y:S01]  /*12c0*/  SHF.R.S32.HI R32, RZ, 0x1f, R32 ;  /* 0x0000001fff207819 */ /* 0x001fe20000011420 */
[----:B------:R-:W-:Y:S01]  /*12d0*/  IMAD R0, R0, 0x8, R8 ;  /* 0x0000000800007824 */ /* 0x000fe200078e0208 */
[----:B------:R0:W-:Y:S01]  /*12e0*/  STL [R1+0x90], R29 ;  /* 0x0000901d01007387 */ /* 0x0001e20000100800 */
[C---:B------:R-:W-:Y:S01]  /*12f0*/  VIADD R2, R16.reuse, 0x20 ;  /* 0x0000002010027836 */ /* 0x040fe20000000000 */
[----:B-1----:R-:W-:Y:S01]  /*1300*/  SHF.R.S32.HI R31, RZ, 0x1f, R31 ;  /* 0x0000001fff1f7819 */ /* 0x002fe2000001141f */
[C---:B------:R-:W-:Y:S01]  /*1310*/  VIADD R215, R16.reuse, 0x40 ;  /* 0x0000004010d77836 */ /* 0x040fe20000000000 */
[----:B------:R1:W-:Y:S01]  /*1320*/  STL [R1+0x8c], R28 ;  /* 0x00008c1c01007387 */ /* 0x0003e20000100800 */
[C---:B------:R-:W-:Y:S01]  /*1330*/  VIADD R214, R16.reuse, 0x60 ;  /* 0x0000006010d67836 */ /* 0x040fe20000000000 */
[----:B------:R-:W-:Y:S01]  /*1340*/  SHF.R.S32.HI R206, RZ, 0x1f, R2 ;  /* 0x0000001fffce7819 */ /* 0x000fe20000011402 */
[C---:B------:R-:W-:Y:S01]  /*1350*/  VIADD R213, R16.reuse, 0x80 ;  /* 0x0000008010d57836 */ /* 0x040fe20000000000 */
[----:B------:R-:W-:Y:S01]  /*1360*/  STL [R1+0x88], R27 ;  /* 0x0000881b01007387 */ /* 0x000fe20000100800 */
[C---:B------:R-:W-:Y:S01]  /*1370*/  VIADD R212, R16.reuse, 0xa0 ;  /* 0x000000a010d47836 */ /* 0x040fe20000000000 */
[----:B0-----:R-:W-:Y:S01]  /*1380*/  SHF.R.S32.HI R29, RZ, 0x1f, R29 ;  /* 0x0000001fff1d7819 */ /* 0x001fe2000001141d */
[C---:B------:R-:W-:Y:S01]  /*1390*/  VIADD R217, R16.reuse, 0xc0 ;  /* 0x000000c010d97836 */ /* 0x040fe20000000000 */
[----:B------:R0:W-:Y:S01]  /*13a0*/  STL [R1+0x84], R26 ;  /* 0x0000841a01007387 */ /* 0x0001e20000100800 */
[----:B------:R-:W-:Y:S01]  /*13b0*/  VIADD R216, R16, 0xe0 ;  /* 0x000000e010d87836 */ /* 0x000fe20000000000 */
[----:B-1----:R-:W-:Y:S01]  /*13c0*/  SHF.R.S32.HI R28, RZ, 0x1f, R28 ;  /* 0x0000001fff1c7819 */ /* 0x002fe2000001141c */
[----:B------:R-:W-:Y:S01]  /*13d0*/  VIADD R209, R22, 0x10 ;  /* 0x0000001016d17836 */ /* 0x000fe20000000000 */
[----:B------:R1:W-:Y:S01]  /*13e0*/  STL [R1+0x80], R25 ;  /* 0x0000801901007387 */ /* 0x0003e20000100800 */
[----:B------:R-:W-:-:S02]  /*13f0*/  SHF.R.S32.HI R224, RZ, 0x1f, R215 ;  /* 0x0000001fffe07819 */ /* 0x000fc400000114d7 */
[----:B------:R-:W-:Y:S01]  /*1400*/  SHF.R.S32.HI R223, RZ, 0x1f, R214 ;  /* 0x0000001fffdf7819 */ /* 0x000fe200000114d6 */
[----:B------:R-:W-:Y:S01]  /*1410*/  STL [R1+0x7c], R24 ;  /* 0x00007c1801007387 */ /* 0x000fe20000100800 */
[----:B------:R-:W-:Y:S02]  /*1420*/  SHF.R.S32.HI R222, RZ, 0x1f, R213 ;  /* 0x0000001fffde7819 */ /* 0x000fe400000114d5 */
[----:B0-----:R-:W-:Y:S01]  /*1430*/  SHF.R.S32.HI R26, RZ, 0x1f, R26 ;  /* 0x0000001fff1a7819 */ /* 0x001fe2000001141a */
[----:B------:R0:W-:Y:S01]  /*1440*/  STL [R1+0x78], R21 ;  /* 0x0000781501007387 */ /* 0x0001e20000100800 */
[----:B------:R-:W-:Y:S02]  /*1450*/  SHF.R.S32.HI R221, RZ, 0x1f, R212 ;  /* 0x0000001fffdd7819 */ /* 0x000fe400000114d4 */
[----:B-1----:R-:W-:Y:S01]  /*1460*/  SHF.R.S32.HI R25, RZ, 0x1f, R25 ;  /* 0x0000001fff197819 */ /* 0x002fe20000011419 */
[----:B------:R1:W-:Y:S01]  /*1470*/  STL [R1+0x74], R20 ;  /* 0x0000741401007387 */ /* 0x0003e20000100800 */
[----:B------:R-:W-:-:S02]  /*1480*/  SHF.R.S32.HI R220, RZ, 0x1f, R217 ;  /* 0x0000001fffdc7819 */ /* 0x000fc400000114d9 */
[----:B------:R-:W-:Y:S01]  /*1490*/  SHF.R.S32.HI R219, RZ, 0x1f, R216 ;  /* 0x0000001fffdb7819 */ /* 0x000fe200000114d8 */
[----:B------:R-:W-:Y:S01]  /*14a0*/  STL [R1+0x70], R15 ;  /* 0x0000700f01007387 */ /* 0x000fe20000100800 */
[----:B0-----:R-:W-:-:S03]  /*14b0*/  SHF.R.S32.HI R21, RZ, 0x1f, R21 ;  /* 0x0000001fff157819 */ /* 0x001fc60000011415 */
[----:B------:R0:W-:Y:S01]  /*14c0*/  STL [R1+0x6c], R14 ;  /* 0x00006c0e01007387 */ /* 0x0001e20000100800 */
[----:B-1----:R-:W-:-:S03]  /*14d0*/  SHF.R.S32.HI R20, RZ, 0x1f, R20 ;  /* 0x0000001fff147819 */ /* 0x002fc60000011414 */
[----:B------:R1:W-:Y:S04]  /*14e0*/  STL [R1+0x68], R13 ;  /* 0x0000680d01007387 */ /* 0x0003e80000100800 */
        /* <DEDUP_REMOVED lines=10> */
[----:B------:R2:W-:Y:S01]  /*1590*/  STL [R1+0x144], R4 ;  /* 0x0001440401007387 */ /* 0x0005e20000100800 */
[----:B0-----:R-:W-:-:S03]  /*15a0*/  SHF.R.S32.HI R7, RZ, 0x1f, R7 ;  /* 0x0000001fff077819 */ /* 0x001fc60000011407 */
[----:B------:R-:W-:Y:S01]  /*15b0*/  STL [R1+0x4c], R5 ;  /* 0x00004c0501007387 */ /* 0x000fe20000100800 */
[----:B-1----:R-:W-:-:S03]  /*15c0*/  SHF.R.S32.HI R6, RZ, 0x1f, R6 ;  /* 0x0000001fff067819 */ /* 0x002fc60000011406 */
[----:B------:R-:W-:Y:S01]  /*15d0*/  STL [R1+0x140], R40 ;  /* 0x0001402801007387 */ /* 0x000fe20000100800 */
[----:B--2---:R-:W-:-:S03]  /*15e0*/  SHF.R.S32.HI R4, RZ, 0x1f, R39 ;  /* 0x0000001fff047819 */ /* 0x004fc60000011427 */
[----:B------:R0:W-:Y:S04]  /*15f0*/  STL [R1+0x48], R3 ;  /* 0x0000480301007387 */ /* 0x0001e80000100800 */
[----:B------:R1:W-:Y:S04]  /*1600*/  STL [R1+0x13c], R4 ;  /* 0x00013c0401007387 */ /* 0x0003e80000100800 */
[----:B------:R-:W-:Y:S01]  /*1610*/  STL [R1+0x138], R38 ;  /* 0x0001382601007387 */ /* 0x000fe20000100800 */
[----:B0-----:R-:W-:-:S03]  /*1620*/  SHF.R.S32.HI R3, RZ, 0x1f, R3 ;  /* 0x0000001fff037819 */ /* 0x001fc60000011403 */
[----:B------:R-:W-:Y:S01]  /*1630*/  STL [R1+0x134], R37 ;  /* 0x0001342501007387 */ /* 0x000fe20000100800 */
[----:B-1----:R-:W-:-:S05]  /*1640*/  SHF.R.S32.HI R4, RZ, 0x1f, R36 ;  /* 0x0000001fff047819 */ /* 0x002fca0000011424 */
[----:B------:R0:W-:Y:S04]  /*1650*/  STL [R1+0x130], R4 ;  /* 0x0001300401007387 */ /* 0x0001e80000100800 */
[----:B------:R-:W-:Y:S04]  /*1660*/  STL [R1+0x12c], R35 ;  /* 0x00012c2301007387 */ /* 0x000fe80000100800 */
[----:B------:R-:W-:Y:S01]  /*1670*/  STL [R1+0x128], R34 ;  /* 0x0001282201007387 */ /* 0x000fe20000100800 */
[----:B0-----:R-:W-:-:S05]  /*1680*/  SHF.R.S32.HI R4, RZ, 0x1f, R33 ;  /* 0x0000001fff047819 */ /* 0x001fca0000011421 */
        /* <DEDUP_REMOVED lines=25> */
[----:B------:R1:W-:Y:S04]  /*1820*/  STL [R1+0xd8], R7 ;  /* 0x0000d80701007387 */ /* 0x0003e80000100800 */
[----:B------:R1:W-:Y:S01]  /*1830*/  STL [R1+0xd4], R6 ;  /* 0x0000d40601007387 */ /* 0x0003e20000100800 */
[----:B0-----:R-:W-:-:S05]  /*1840*/  SHF.R.S32.HI R4, RZ, 0x1f, R5 ;  /* 0x0000001fff047819 */ /* 0x001fca0000011405 */
[----:B------:R1:W-:Y:S04]  /*1850*/  STL [R1+0xd0], R4 ;  /* 0x0000d00401007387 */ /* 0x0003e80000100800 */
[----:B------:R1:W-:Y:S04]  /*1860*/  STL [R1+0x150], R0 ;  /* 0x0001500001007387 */ /* 0x0003e80000100800 */
[----:B------:R1:W-:Y:S02]  /*1870*/  STL [R1+0xcc], R3 ;  /* 0x0000cc0301007387 */ /* 0x0003e40000100800 */
.L_x_799:
[----:B012---:R-:W0:Y:S02]  /*1880*/  LDC.64 R4, c[0x0][0xc88] ;  /* 0x00032200ff047b82 */ /* 0x007e240000000a00 */
[----:B0-----:R-:W-:-:S05]  /*1890*/  IMAD.WIDE R4, R51, 0x4, R4 ;  /* 0x0000000433047825 */ /* 0x001fca00078e0204 */
[----:B------:R-:W2:Y:S01]  /*18a0*/  LDG.E R31, desc[UR40][R4.64] ;  /* 0x00000028041f7981 */ /* 0x000ea2000c1e1900 */
[----:B------:R-:W-:Y:S05]  /*18b0*/  YIELD ;  /* 0x0000000000007946 */ /* 0x000fea0003800000 */
[----:B------:R-:W-:Y:S01]  /*18c0*/  ULDC.64 UR4, c[0x0][0xa28] ;  /* 0x00028a0000047ab9 */ /* 0x000fe20000000a00 */
[----:B------:R-:W-:Y:S01]  /*18d0*/  ULDC.64 UR8, c[0x0][0xa18] ;  /* 0x0002860000087ab9 */ /* 0x000fe20000000a00 */
[----:B------:R-:W-:Y:S01]  /*18e0*/  ISETP.NE.U32.AND P1, PT, RZ, UR4, PT ;  /* 0x00000004ff007c0c */ /* 0x000fe2000bf25070 */
[----:B------:R-:W-:Y:S01]  /*18f0*/  ULDC.64 UR6, c[0x0][0xa08] ;  /* 0x0002820000067ab9 */ /* 0x000fe20000000a00 */
[----:B---3--:R-:W-:Y:S01]  /*1900*/  IMAD.MOV.U32 R8, RZ, RZ, RZ ;  /* 0x000000ffff087224 */ /* 0x008fe200078e00ff */
[----:B------:R-:W-:Y:S01]  /*1910*/  ISETP.NE.U32.AND P0, PT, RZ, UR6, PT ;  /* 0x00000006ff007c0c */ /* 0x000fe2000bf05070 */
[----:B------:R-:W-:Y:S01]  /*1920*/  IMAD.MOV.U32 R32, RZ, RZ, RZ ;  /* 0x000000ffff207224 */ /* 0x000fe200078e00ff */
[----:B------:R-:W-:-:S02]  /*1930*/  ISETP.NE.AND.EX P1, PT, RZ, UR5, PT, P1 ;  /* 0x00000005ff007c0c */ /* 0x000fc4000bf25310 */
[----:B------:R-:W-:Y:S02]  /*1940*/  ISETP.NE.AND.EX P0, PT, RZ, UR7, PT, P0 ;  /* 0x00000007ff007c0c */ /* 0x000fe4000bf05300 */
[----:B--2---:R-:W-:Y:S01]  /*1950*/  SHF.R.S32.HI R0, RZ, 0x1f, R31 ;  /* 0x0000001fff007819 */ /* 0x004fe2000001141f */
[----:B------:R-:W-:-:S08]  /*1960*/  IMAD.SHL.U32 R35, R31, 0x4, RZ ;  /* 0x000000041f237824 */ /* 0x000fd000078e00ff */
[C---:B------:R-:W-:Y:S01]  /*1970*/  @P1 LEA R6, P2, R31.reuse, UR4, 0x2 ;  /* 0x000000041f061c11 */ /* 0x040fe2000f8410ff */
[----:B------:R0:W-:Y:S01]  /*1980*/  STL [R1+0x2c], R31 ;  /* 0x00002c1f01007387 */ /* 0x0001e20000100800 */
[C-C-:B------:R-:W-:Y:S02]  /*1990*/  SHF.L.U64.HI R34, R31.reuse, 0x2, R0.reuse ;  /* 0x000000021f227819 */ /* 0x140fe40000010200 */
[----:B------:R-:W-:Y:S01]  /*19a0*/  @P1 LEA.HI.X R7, R31, UR5, R0, 0x2, P2 ;  /* 0x000000051f071c11 */ /* 0x000fe200090f1400 */
[----:B------:R-:W-:Y:S01]  /*19b0*/  ULDC UR4, c[0x0][0x288] ;  /* 0x0000a20000047ab9 */ /* 0x000fe20000000800 */
[----:B------:R-:W-:Y:S01]  /*19c0*/  ISETP.NE.U32.AND P2, PT, RZ, UR8, PT ;  /* 0x00000008ff007c0c */ /* 0x000fe2000bf45070 */
[----:B------:R0:W-:Y:S01]  /*19d0*/  STL [R1+0xc4], R0 ;  /* 0x0000c40001007387 */ /* 0x0001e20000100800 */
[C---:B------:R-:W-:Y:S02]  /*19e0*/  IADD3 R4, P3, R35.reuse, UR6, RZ ;  /* 0x0000000623047c10 */ /* 0x040fe4000ff7e0ff */
[----:B------:R-:W-:Y:S01]  /*19f0*/  ISETP.NE.AND.EX P2, PT, RZ, UR9, PT, P2 ;  /* 0x00000009ff007c0c */ /* 0x000fe2000bf45320 */
[----:B------:R1:W5:Y:S01]  /*1a00*/  @P1 LDG.E R8, desc[UR40][R6.64] ;  /* 0x0000002806081981 */ /* 0x000362000c1e1900 */
[----:B------:R-:W-:Y:S01]  /*1a10*/  IMAD.U32 R48, RZ, RZ, UR4 ;  /* 0x00000004ff307e24 */ /* 0x000fe2000f8e00ff */
[C---:B------:R-:W-:Y:S01]  /*1a20*/  IADD3.X R5, R34.reuse, UR7, RZ, P3, !PT ;  /* 0x0000000722057c10 */ /* 0x040fe20009ffe4ff */
[----:B------:R-:W-:Y:S01]  /*1a30*/  ULDC.64 UR4, c[0x0][0x418] ;  /* 0x0001060000047ab9 */ /* 0x000fe20000000a00 */
[----:B------:R0:W-:Y:S04]  /*1a40*/  STL [R1+0x30], R35 ;  /* 0x0000302301007387 */ /* 0x0001e80000100800 */
[----:B------:R0:W5:Y:S04]  /*1a50*/  @P0 LDG.E R32, desc[UR40][R4.64] ;  /* 0x0000002804200981 */ /* 0x000168000c1e1900 */
[----:B-1----:R-:W-:Y:S01]  /*1a60*/  @P2 IADD3 R6, P1, R35, UR8, RZ ;  /* 0x0000000823062c10 */ /* 0x002fe2000ff3e0ff */
[----:B------:R-:W-:Y:S01]  /*1a70*/  UISETP.NE.U32.AND UP0, UPT, UR4, URZ, UPT ;  /* 0x0000003f0400728c */ /* 0x000fe2000bf05070 */
[----:B------:R0:W-:Y:S02]  /*1a80*/  STL [R1+0x34], R34 ;  /* 0x0000342201007387 */ /* 0x0001e40000100800 */
[----:B------:R-:W-:Y:S01]  /*1a90*/  @P2 IADD3.X R7, R34, UR9, RZ, P1, !PT ;  /* 0x0000000922072c10 */ /* 0x000fe20008ffe4ff */
[----:B------:R-:W-:-:S04]  /*1aa0*/  ULDC UR4, c[0x0][0x424] ;  /* 0x0001090000047ab9 */ /* 0x000fc80000000800 */
[----:B------:R0:W5:Y:S01]  /*1ab0*/  @P2 LDG.E R48, desc[UR40][R6.64] ;  /* 0x0000002806302981 */ /* 0x000162000c1e1900 */
[----:B------:R-:W-:-:S03]  /*1ac0*/  UISETP.NE.AND.EX UP0, UPT, UR5, URZ, UPT, UP0 ;  /* 0x0000003f0500728c */ /* 0x000fc6000bf05300 */
[----:B------:R-:W-:Y:S01]  /*1ad0*/  ULDC UR5, c[0x0][0x2f0] ;  /* 0x0000bc0000057ab9 */ /* 0x000fe20000000800 */
[----:B------:R-:W-:-:S04]  /*1ae0*/  USEL UR4, UR4, 0x1, UP0 ;  /* 0x0000000104047887 */ /* 0x000fc80008000000 */
[----:B------:R-:W-:-:S03]  /*1af0*/  UIMAD UR4, UR4, UR5, URZ ;  /* 0x00000005040472a4 */ /* 0x000fc6000f8e023f */
[----:B------:R-:W-:Y:S02]  /*1b00*/  ULDC UR5, c[0x0][0x348] ;  /* 0x0000d20000057ab9 */ /* 0x000fe40000000800 */
[----:B------:R-:W-:Y:S02]  /*1b10*/  IMAD.U32 R24, RZ, RZ, UR5 ;  /* 0x00000005ff187e24 */ /* 0x000fe4000f8e00ff */
[----:B------:R-:W-:Y:S01]  /*1b20*/  IMAD.U32 R33, RZ, RZ, UR4 ;  /* 0x00000004ff217e24 */ /* 0x000fe2000f8e00ff */
[----:B0---4-:R-:W-:Y:S06]  /*1b30*/  @P2 BRA `(.L_x_644) ;  /* 0x0000000000242947 */ /* 0x011fec0003800000 */
[----:B------:R-:W-:Y:S02]  /*1b40*/  ULDC.64 UR4, c[0x0][0xa00] ;  /* 0x0002800000047ab9 */ /* 0x000fe40000000a00 */
[----:B------:R-:W-:-:S04]  /*1b50*/  ISETP.NE.U32.AND P1, PT, RZ, UR4, PT ;  /* 0x00000004ff007c0c */ /* 0x000fc8000bf25070 */
[----:B------:R-:W-:-:S13]  /*1b60*/  ISETP.NE.AND.EX P1, PT, RZ, UR5, PT, P1 ;  /* 0x00000005ff007c0c */ /* 0x000fda000bf25310 */
[----:B------:R-:W-:Y:S05]  /*1b70*/  @!P1 BRA `(.L_x_644) ;  /* 0x0000000000149947 */ /* 0x000fea0003800000 */
[----:B------:R-:W0:Y:S02]  /*1b80*/  LDC.64 R6, c[0x0][0xa00] ;  /* 0x00028000ff067b82 */ /* 0x000e240000000a00 */
[----:B0-----:R-:W-:-:S05]  /*1b90*/  IMAD.WIDE R6, R31, 0x4, R6 ;  /* 0x000000041f067825 */ /* 0x001fca00078e0206 */
[----:B-----5:R-:W2:Y:S04]  /*1ba0*/  LDG.E R48, desc[UR40][R6.64] ;  /* 0x0000002806307981 */ /* 0x020ea8000c1e1900 */
[----:B------:R-:W2:Y:S02]  /*1bb0*/  LDG.E R3, desc[UR40][R6.64+0x4] ;  /* 0x0000042806037981 */ /* 0x000ea4000c1e1900 */
[----:B--2---:R-:W-:-:S07]  /*1bc0*/  IMAD.IADD R48, R3, 0x1, -R48 ;  /* 0x0000000103307824 */ /* 0x004fce00078e0a30 */
.L_x_644:
[----:B------:R-:W-:Y:S01]  /*1bd0*/  ULDC.64 UR4, c[0x0][0xa20] ;  /* 0x0002880000047ab9 */ /* 0x000fe20000000a00 */
[----:B------:R0:W-:Y:S01]  /*1be0*/  STL [R1+0x3c], R49 ;  /* 0x00003c3101007387 */ /* 0x0001e20000100800 */
[----:B------:R-:W-:Y:S02]  /*1bf0*/  ISETP.NE.U32.AND P1, PT, RZ, UR4, PT ;  /* 0x00000004ff007c0c */ /* 0x000fe4000bf25070 */
[C---:B------:R-:W-:Y:S02]  /*1c00*/  LOP3.LUT R3, R50.reuse, 0xff000000, RZ, 0xc0, !PT ;  /* 0xff00000032037812 */ /* 0x040fe400078ec0ff */
[----:B------:R-:W-:Y:S02]  /*1c10*/  ISETP.NE.AND.EX P1, PT, RZ, UR5, PT, P1 ;  /* 0x00000005ff007c0c */ /* 0x000fe4000bf25310 */
[----:B------:R-:W-:Y:S02]  /*1c20*/  LOP3.LUT R0, R50, 0xff0000, RZ, 0xc0, !PT ;  /* 0x00ff000032007812 */ /* 0x000fe400078ec0ff */
[----:B------:R-:W-:-:S02]  /*1c30*/  SHF.R.U32.HI R3, RZ, 0x8, R3 ;  /* 0x00000008ff037819 */ /* 0x000fc40000011603 */
[----:B------:R-:W-:Y:S02]  /*1c40*/  LOP3.LUT R205, R50, 0xffff, RZ, 0xc0, !PT ;  /* 0x0000ffff32cd7812 */ /* 0x000fe400078ec0ff */
[----:B------:R-:W-:-:S05]  /*1c50*/  LEA.HI R6, R0, R3, RZ, 0x10 ;  /* 0x0000000300067211 */ /* 0x000fca00078f80ff */
[----:B0-----:R-:W-:Y:S05]  /*1c60*/  @!P1 BRA `(.L_x_645) ;  /* 0x0000000000109947 */ /* 0x001fea0003800000 */
[----:B------:R-:W-:-:S04]  /*1c70*/  IADD3 R4, P0, R35, UR4, RZ ;  /* 0x0000000423047c10 */ /* 0x000fc8000ff1e0ff */
[----:B------:R-:W-:-:S05]  /*1c80*/  IADD3.X R5, R34, UR5, RZ, P0, !PT ;  /* 0x0000000522057c10 */ /* 0x000fca00087fe4ff */
[----:B------:R0:W5:Y:S01]  /*1c90*/  LDG.E R33, desc[UR40][R4.64] ;  /* 0x0000002804217981 */ /* 0x000162000c1e1900 */
[----:B------:R-:W-:Y:S05]  /*1ca0*/  BRA `(.L_x_646) ;  /* 0x0000000000107947 */ /* 0x000fea0003800000 */
.L_x_645:
[----:B------:R-:W-:Y:S05]  /*1cb0*/  @!P0 BRA `(.L_x_646) ;  /* 0x00000000000c8947 */ /* 0x000fea0003800000 */
[----:B------:R-:W2:Y:S04]  /*1cc0*/  LDG.E R0, desc[UR40][R4.64] ;  /* 0x0000002804007981 */ /* 0x000ea8000c1e1900 */
[----:B------:R-:W2:Y:S02]  /*1cd0*/  LDG.E R33, desc[UR40][R4.64+0x4] ;  /* 0x0000042804217981 */ /* 0x000ea4000c1e1900 */
[----:B--2---:R-:W-:-:S07]  /*1ce0*/  IMAD.IADD R33, R33, 0x1, -R0 ;  /* 0x0000000121217824 */ /* 0x004fce00078e0a00 */
.L_x_646:
[----:B------:R-:W-:Y:S01]  /*1cf0*/  ULDC.64 UR4, c[0x0][0xa10] ;  /* 0x0002840000047ab9 */ /* 0x000fe20000000a00 */
[----:B------:R-:W2:Y:S01]  /*1d00*/  LDL.LU R30, [R1] ;  /* 0x00000000011e7983 */ /* 0x000ea20000300800 */
[----:B------:R-:W-:-:S04]  /*1d10*/  ISETP.NE.U32.AND P0, PT, RZ, UR4, PT ;  /* 0x00000004ff007c0c */ /* 0x000fc8000bf05070 */
[----:B------:R-:W-:Y:S01]  /*1d20*/  ISETP.NE.AND.EX P0, PT, RZ, UR5, PT, P0 ;  /* 0x00000005ff007c0c */ /* 0x000fe2000bf05300 */
[----:B------:R-:W-:-:S12]  /*1d30*/  ULDC.64 UR4, c[0x0][0xa30] ;  /* 0x00028c0000047ab9 */ /* 0x000fd80000000a00 */
[----:B0-----:R-:W0:Y:S02]  /*1d40*/  @P0 LDC.64 R4, c[0x0][0xa10] ;  /* 0x00028400ff040b82 */ /* 0x001e240000000a00 */
[----:B0-----:R-:W-:-:S05]  /*1d50*/  @P0 IMAD.WIDE R4, R31, 0x4, R4 ;  /* 0x000000041f040825 */ /* 0x001fca00078e0204 */
[----:B------:R-:W3:Y:S04]  /*1d60*/  @P0 LDG.E R0, desc[UR40][R4.64] ;  /* 0x0000002804000981 */ /* 0x000ee8000c1e1900 */
[----:B------:R0:W3:Y:S01]  /*1d70*/  @P0 LDG.E R3, desc[UR40][R4.64+0x4] ;  /* 0x0000042804030981 */ /* 0x0000e2000c1e1900 */
[----:B------:R-:W-:Y:S01]  /*1d80*/  ISETP.NE.U32.AND P1, PT, RZ, UR4, PT ;  /* 0x00000004ff007c0c */ /* 0x000fe2000bf25070 */
[----:B-----5:R-:W-:-:S03]  /*1d90*/  IMAD.MOV.U32 R50, RZ, RZ, R33 ;  /* 0x000000ffff327224 */ /* 0x020fc600078e0021 */
[----:B------:R-:W-:-:S13]  /*1da0*/  ISETP.NE.AND.EX P1, PT, RZ, UR5, PT, P1 ;  /* 0x00000005ff007c0c */ /* 0x000fda000bf25310 */
[----:B0-----:R-:W-:-:S04]  /*1db0*/  @P1 IADD3 R4, P2, R35, UR4, RZ ;  /* 0x0000000423041c10 */ /* 0x001fc8000ff5e0ff */
[----:B------:R-:W-:-:S05]  /*1dc0*/  @P1 IADD3.X R5, R34, UR5, RZ, P2, !PT ;  /* 0x0000000522051c10 */ /* 0x000fca00097fe4ff */
[----:B------:R0:W5:Y:S01]  /*1dd0*/  @P1 LDG.E R50, desc[UR40][R4.64] ;  /* 0x0000002804321981 */ /* 0x000162000c1e1900 */
[----:B------:R-:W-:Y:S01]  /*1de0*/  IMAD.IADD R9, R33, 0x1, -R8 ;  /* 0x0000000121097824 */ /* 0x000fe200078e0a08 */
[----:B------:R-:W-:Y:S01]  /*1df0*/  LOP3.LUT R12, R6, 0xff, RZ, 0xc0, !PT ;  /* 0x000000ff060c7812 */ /* 0x000fe200078ec0ff */
[----:B------:R-:W-:Y:S01]  /*1e00*/  BSSY B0, `(.L_x_647) ;  /* 0x000002d000007945 */ /* 0x000fe20003800000 */
[----:B------:R-:W-:-:S03]  /*1e10*/  SHF.R.U32.HI R7, RZ, 0x10, R6 ;  /* 0x00000010ff077819 */ /* 0x000fc60000011606 */
[----:B------:R0:W-:Y:S01]  /*1e20*/  STL [R1+0x40], R12 ;  /* 0x0000400c01007387 */ /* 0x0001e20000100800 */
[----:B--2---:R-:W-:Y:S01]  /*1e30*/  LOP3.LUT R30, R30, 0xfffffff7, RZ, 0xc0, !PT ;  /* 0xfffffff71e1e7812 */ /* 0x004fe200078ec0ff */
[----:B---3--:R-:W-:-:S04]  /*1e40*/  @P0 IMAD.IADD R24, R3, 0x1, -R0 ;  /* 0x0000000103180824 */ /* 0x008fc800078e0a00 */
[----:B------:R-:W-:-:S04]  /*1e50*/  IMAD.IADD R154, R9, 0x1, R24 ;  /* 0x00000001099a7824 */ /* 0x000fc800078e0218 */
[C---:B------:R-:W-:Y:S01]  /*1e60*/  VIADD R0, R154.reuse, 0x5f ;  /* 0x0000005f9a007836 */ /* 0x040fe20000000000 */
[----:B------:R-:W-:-:S03]  /*1e70*/  ISETP.GE.AND P3, PT, R154, 0x1, PT ;  /* 0x000000019a00780c */ /* 0x000fc60003f66270 */
[----:B------:R-:W-:-:S05]  /*1e80*/  IMAD.HI R0, R0, 0x2aaaaaab, RZ ;  /* 0x2aaaaaab00007827 */ /* 0x000fca00078e02ff */
[----:B------:R-:W-:-:S04]  /*1e90*/  SHF.R.U32.HI R3, RZ, 0x1f, R0 ;  /* 0x0000001fff037819 */ /* 0x000fc80000011600 */
[----:B------:R-:W-:Y:S01]  /*1ea0*/  LEA.HI.SX32 R172, R0, R3, 0x1c ;  /* 0x0000000300ac7211 */ /* 0x000fe200078fe2ff */
[----:B------:R-:W-:Y:S01]  /*1eb0*/  IMAD.MOV.U32 R3, RZ, RZ, RZ ;  /* 0x000000ffff037224 */ /* 0x000fe200078e00ff */
[----:B------:R-:W-:-:S05]  /*1ec0*/  @P3 LOP3.LUT R30, R30, 0x8, RZ, 0xfc, !PT ;  /* 0x000000081e1e3812 */ /* 0x000fca00078efcff */
[----:B------:R0:W-:Y:S04]  /*1ed0*/  STL [R1], R30 ;  /* 0x0000001e01007387 */ /* 0x0001e80000100800 */
[----:B------:R0:W-:Y:S01]  /*1ee0*/  STL [R1+0x28], R7 ;  /* 0x0000280701007387 */ /* 0x0001e20000100800 */
[----:B------:R-:W-:Y:S05]  /*1ef0*/  @!P3 BRA `(.L_x_648) ;  /* 0x000000000074b947 */ /* 0x000fea0003800000 */
[----:B------:R-:W-:Y:S01]  /*1f00*/  ISETP.NE.AND P0, PT, R7, RZ, PT ;  /* 0x000000ff0700720c */ /* 0x000fe20003f05270 */
[----:B------:R-:W-:-:S03]  /*1f10*/  ULDC UR4, c[0x0][0x9f0] ;  /* 0x00027c0000047ab9 */ /* 0x000fc60000000800 */
[----:B------:R-:W-:-:S04]  /*1f20*/  SEL R11, R7, UR4, P0 ;  /* 0x00000004070b7c07 */ /* 0x000fc80008000000 */
[-C--:B------:R-:W-:Y:S02]  /*1f30*/  IABS R6, R11.reuse ;  /* 0x0000000b00067213 */ /* 0x080fe40000000000 */
[----:B------:R-:W-:Y:S02]  /*1f40*/  IADD3 R0, R172, -0x1, R11 ;  /* 0xffffffffac007810 */ /* 0x000fe40007ffe00b */
[----:B------:R-:W1:Y:S01]  /*1f50*/  I2F.RP R3, R6 ;  /* 0x0000000600037306 */ /* 0x000e620000209400 */
[-C--:B------:R-:W-:Y:S02]  /*1f60*/  IABS R10, R11.reuse ;  /* 0x0000000b000a7213 */ /* 0x080fe40000000000 */
[----:B------:R-:W-:Y:S02]  /*1f70*/  IABS R8, R0 ;  /* 0x0000000000087213 */ /* 0x000fe40000000000 */
[----:B------:R-:W-:-:S04]  /*1f80*/  LOP3.LUT R0, R0, R11, RZ, 0x3c, !PT ;  /* 0x0000000b00007212 */ /* 0x000fc800078e3cff */
[----:B------:R-:W-:Y:S01]  /*1f90*/  ISETP.GE.AND P2, PT, R0, RZ, PT ;  /* 0x000000ff0000720c */ /* 0x000fe20003f46270 */
[----:B-1----:R-:W0:Y:S02]  /*1fa0*/  MUFU.RCP R3, R3 ;  /* 0x0000000300037308 */ /* 0x002e240000001000 */
[----:B0-----:R-:W-:Y:S02]  /*1fb0*/  VIADD R4, R3, 0xffffffe ;  /* 0x0ffffffe03047836 */ /* 0x001fe40000000000 */
[----:B------:R-:W-:-:S04]  /*1fc0*/  IMAD.MOV R3, RZ, RZ, -R10 ;  /* 0x000000ffff037224 */ /* 0x000fc800078e0a0a */
[----:B------:R0:W1:Y:S02]  /*1fd0*/  F2I.FTZ.U32.TRUNC.NTZ R5, R4 ;  /* 0x0000000400057305 */ /* 0x000064000021f000 */
[----:B0-----:R-:W-:Y:S02]  /*1fe0*/  IMAD.MOV.U32 R4, RZ, RZ, RZ ;  /* 0x000000ffff047224 */ /* 0x001fe400078e00ff */
[----:B-1----:R-:W-:-:S04]  /*1ff0*/  IMAD.MOV R7, RZ, RZ, -R5 ;  /* 0x000000ffff077224 */ /* 0x002fc800078e0a05 */
[----:B------:R-:W-:-:S04]  /*2000*/  IMAD R7, R7, R6, RZ ;  /* 0x0000000607077224 */ /* 0x000fc800078e02ff */
[----:B------:R-:W-:-:S06]  /*2010*/  IMAD.HI.U32 R5, R5, R7, R4 ;  /* 0x0000000705057227 */ /* 0x000fcc00078e0004 */
[----:B------:R-:W-:-:S04]  /*2020*/  IMAD.HI.U32 R5, R5, R8, RZ ;  /* 0x0000000805057227 */ /* 0x000fc800078e00ff */
[----:B------:R-:W-:-:S05]  /*2030*/  IMAD R3, R5, R3, R8 ;  /* 0x0000000305037224 */ /* 0x000fca00078e0208 */
[----:B------:R-:W-:-:S13]  /*2040*/  ISETP.GT.U32.AND P1, PT, R6, R3, PT ;  /* 0x000000030600720c */ /* 0x000fda0003f24070 */
[----:B------:R-:W-:Y:S02]  /*2050*/  @!P1 IMAD.IADD R3, R3, 0x1, -R6 ;  /* 0x0000000103039824 */ /* 0x000fe400078e0a06 */
[----:B------:R-:W-:Y:S01]  /*2060*/  @!P1 VIADD R5, R5, 0x1 ;  /* 0x0000000105059836 */ /* 0x000fe20000000000 */
[----:B------:R-:W-:Y:S02]  /*2070*/  ISETP.NE.AND P1, PT, R11, RZ, PT ;  /* 0x000000ff0b00720c */ /* 0x000fe40003f25270 */
[----:B------:R-:W-:-:S13]  /*2080*/  ISETP.GE.U32.AND P0, PT, R3, R6, PT ;  /* 0x000000060300720c */ /* 0x000fda0003f06070 */
[----:B------:R-:W-:-:S04]  /*2090*/  @P0 VIADD R5, R5, 0x1 ;  /* 0x0000000105050836 */ /* 0x000fc80000000000 */
[----:B------:R-:W-:-:S04]  /*20a0*/  IMAD.MOV.U32 R3, RZ, RZ, R5 ;  /* 0x000000ffff037224 */ /* 0x000fc800078e0005 */
[----:B------:R-:W-:Y:S01]  /*20b0*/  @!P2 IMAD.MOV R3, RZ, RZ, -R3 ;  /* 0x000000ffff03a224 */ /* 0x000fe200078e0a03 */
[----:B------:R-:W-:-:S07]  /*20c0*/  @!P1 LOP3.LUT R3, RZ, R11, RZ, 0x33, !PT ;  /* 0x0000000bff039212 */ /* 0x000fce00078e33ff */
.L_x_648:
[----:B------:R-:W-:Y:S05]  /*20d0*/  BSYNC B0 ;  /* 0x0000000000007941 */ /* 0x000fea0003800000 */
.L_x_647:
[----:B------:R-:W-:-:S05]  /*20e0*/  IMAD R0, R12, R3, RZ ;  /* 0x000000030c007224 */ /* 0x000fca00078e02ff */
[C---:B------:R-:W-:Y:S01]  /*20f0*/  VIADDMNMX R3, R0.reuse, R3, R172, PT ;  /* 0x0000000300037246 */ /* 0x040fe200038001ac */
[----:B------:R-:W-:-:S04]  /*2100*/  IMAD R0, R0, 0x60, -R9 ;  /* 0x0000006000007824 */ /* 0x000fc800078e0a09 */
[----:B------:R-:W-:Y:S01]  /*2110*/  IMAD R3, R3, 0x60, -R9 ;  /* 0x0000006003037824 */ /* 0x000fe200078e0a09 */
[----:B------:R-:W-:-:S04]  /*2120*/  VIMNMX R0, RZ, R0, !PT ;  /* 0x00000000ff007248 */ /* 0x000fc80007fe0100 */
[----:B------:R-:W-:Y:S01]  /*2130*/  VIMNMX R3, R3, R24, PT ;  /* 0x0000001803037248 */ /* 0x000fe20003fe0100 */
[----:B------:R-:W-:-:S03]  /*2140*/  IMAD.WIDE.U32 R28, R0, -0x55555555, RZ ;  /* 0xaaaaaaab001c7825 */ /* 0x000fc600078e00ff */
[----:B------:R-:W-:Y:S02]  /*2150*/  ISETP.GT.AND P0, PT, R3, R0, PT ;  /* 0x000000000300720c */ /* 0x000fe40003f04270 */
[----:B------:R-:W-:-:S05]  /*2160*/  SHF.R.U32.HI R28, RZ, 0x6, R29 ;  /* 0x00000006ff1c7819 */ /* 0x000fca000001161d */
[----:B------:R-:W-:-:S06]  /*2170*/  IMAD.MOV.U32 R27, RZ, RZ, R28 ;  /* 0x000000ffff1b7224 */ /* 0x000fcc00078e001c */
[----:B------:R-:W-:-:S04]  /*2180*/  @P0 VIADD R0, R3, 0x5f ;  /* 0x0000005f03000836 */ /* 0x000fc80000000000 */
[----:B------:R-:W-:-:S05]  /*2190*/  @P0 IMAD.HI R0, R0, 0x2aaaaaab, RZ ;  /* 0x2aaaaaab00000827 */ /* 0x000fca00078e02ff */
[----:B------:R-:W-:-:S04]  /*21a0*/  @P0 SHF.R.U32.HI R3, RZ, 0x1f, R0 ;  /* 0x0000001fff030819 */ /* 0x000fc80000011600 */
[----:B------:R-:W-:Y:S02]  /*21b0*/  @P0 LEA.HI.SX32 R27, R0, R3, 0x1c ;  /* 0x00000003001b0211 */ /* 0x000fe400078fe2ff */
[----:B------:R-:W-:Y:S02]  /*21c0*/  PLOP3.LUT P0, PT, PT, PT, PT, 0x80, 0x0 ;  /* 0x000000000000781c */ /* 0x000fe40003f0f070 */
[----:B------:R-:W-:-:S13]  /*21d0*/  ISETP.GT.AND P1, PT, R27, R28, PT ;  /* 0x0000001c1b00720c */ /* 0x000fda0003f24270 */
[----:B------:R-:W-:Y:S05]  /*21e0*/  @!P1 BRA `(.L_x_649) ;  /* 0x0000004800049947 */ /* 0x000fea0003800000 */
[----:B------:R-:W-:Y:S01]  /*21f0*/  VIADD R26, R19, 0x1c400 ;  /* 0x0001c400131a7836 */ /* 0x000fe20000000000 */
[----:B------:R-:W-:Y:S04]  /*2200*/  BSSY B6, `(.L_x_650) ;  /* 0x0000013000067945 */ /* 0x000fe80003800000 */
[----:B------:R-:W-:-:S13]  /*2210*/  LOP3.LUT P0, RZ, R26, 0x3ff, RZ, 0xc0, !PT ;  /* 0x000003ff1aff7812 */ /* 0x000fda000780c0ff */
[----:B------:R-:W-:Y:S05]  /*2220*/  @!P0 BRA `(.L_x_651) ;  /* 0x0000000000408947 */ /* 0x000fea0003800000 */
[----:B------:R-:W-:Y:S01]  /*2230*/  MOV R14, 0x0 ;  /* 0x00000000000e7802 */ /* 0x000fe20000000f00 */
[----:B------:R-:W-:Y:S01]  /*2240*/  ULDC.64 UR4, c[0x4][0x98] ;  /* 0x0100260000047ab9 */ /* 0x000fe20000000a00 */
[----:B------:R-:W-:Y:S01]  /*2250*/  ULDC.64 UR6, c[0x4][0x30] ;  /* 0x01000c0000067ab9 */ /* 0x000fe20000000a00 */
[----:B0-----:R-:W-:Y:S02]  /*2260*/  IMAD.U32 R4, RZ, RZ, UR4 ;  /* 0x00000004ff047e24 */ /* 0x001fe4000f8e00ff */
[----:B------:R-:W-:Y:S01]  /*2270*/  IMAD.U32 R5, RZ, RZ, UR5 ;  /* 0x00000005ff057e24 */ /* 0x000fe2000f8e00ff */
[----:B------:R-:W0:Y:S01]  /*2280*/  LDC.64 R14, c[0x4][R14] ;  /* 0x010000000e0e7b82 */ /* 0x000e220000000a00 */
[----:B------:R-:W-:Y:S01]  /*2290*/  ULDC.64 UR4, c[0x4][0xa0] ;  /* 0x0100280000047ab9 */ /* 0x000fe20000000a00 */
        /* <DEDUP_REMOVED lines=8> */
[----:B0----5:R-:W-:Y:S05]  /*2320*/  CALL.ABS.NOINC R14 ;  /* 0x000000000e007343 */ /* 0x021fea0003c00000 */
.L_x_651:
[----:B------:R-:W-:Y:S05]  /*2330*/  BSYNC B6 ;  /* 0x0000000000067941 */ /* 0x000fea0003800000 */
.L_x_650:
        /* <DEDUP_REMOVED lines=20> */
.L_x_653:
[----:B------:R-:W-:Y:S05]  /*2480*/  BSYNC B6 ;  /* 0x0000000000067941 */ /* 0x000fea0003800000 */
.L_x_652:
[----:B------:R-:W-:Y:S01]  /*2490*/  ULDC.64 UR4, c[0x0][0x9f8] ;  /* 0x00027e0000047ab9 */ /* 0x000fe20000000a00 */
[----:B0-----:R-:W0:Y:S01]  /*24a0*/  S2R R7, SR_TID.X ;  /* 0x0000000000077919 */ /* 0x001e220000002100 */
[----:B------:R-:W-:Y:S01]  /*24b0*/  ISETP.NE.U32.AND P0, PT, RZ, UR4, PT ;  /* 0x00000004ff007c0c */ /* 0x000fe2000bf05070 */
[----:B------:R-:W-:Y:S01]  /*24c0*/  IMAD.MOV.U32 R0, RZ, RZ, R31 ;  /* 0x000000ffff007224 */ /* 0x000fe200078e001f */
[----:B------:R-:W1:Y:S02]  /*24d0*/  LDC.64 R56, c[0x0][0x408] ;  /* 0x00010200ff387b82 */ /* 0x000e640000000a00 */
[----:B------:R-:W-:-:S06]  /*24e0*/  ISETP.NE.AND.EX P0, PT, RZ, UR5, PT, P0 ;  /* 0x00000005ff007c0c */ /* 0x000fcc000bf05300 */
[----:B------:R-:W2:Y:S07]  /*24f0*/  LDC R61, c[0x0][0x3f4] ;  /* 0x0000fd00ff3d7b82 */ /* 0x000eae0000000800 */
[----:B------:R-:W-:Y:S01]  /*2500*/  @P0 IADD3 R4, P1, R35, UR4, RZ ;  /* 0x0000000423040c10 */ /* 0x000fe2000ff3e0ff */
[----:B------:R-:W-:Y:S01]  /*2510*/  ULDC UR4, c[0x0][0x320] ;  /* 0x0000c80000047ab9 */ /* 0x000fe20000000800 */
[----:B------:R-:W-:Y:S02]  /*2520*/  IMAD.MOV.U32 R35, RZ, RZ, R30 ;  /* 0x000000ffff237224 */ /* 0x000fe400078e001e */
[----:B------:R-:W-:Y:S01]  /*2530*/  @P0 IADD3.X R5, R34, UR5, RZ, P1, !PT ;  /* 0x0000000522050c10 */ /* 0x000fe20008ffe4ff */
[----:B------:R-:W3:Y:S01]  /*2540*/  LDC.64 R30, c[0x0][0x3f8] ;  /* 0x0000fe00ff1e7b82 */ /* 0x000ee20000000a00 */
[----:B------:R-:W-:Y:S01]  /*2550*/  ISETP.GE.AND P1, PT, R2, UR4, PT ;  /* 0x0000000402007c0c */ /* 0x000fe2000bf26270 */
[----:B------:R-:W4:Y:S03]  /*2560*/  LDL R34, [R1+0x18] ;  /* 0x0000180001227983 */ /* 0x000f260000100800 */
[----:B------:R-:W-:Y:S01]  /*2570*/  SEL R6, RZ, 0xffffffff, P1 ;  /* 0xffffffffff067807 */ /* 0x000fe20000800000 */
[----:B------:R0:W4:Y:S01]  /*2580*/  @P0 LDG.E R0, desc[UR40][R4.64] ;  /* 0x0000002804000981 */ /* 0x000122000c1e1900 */
[----:B------:R-:W-:Y:S01]  /*2590*/  ISETP.GE.AND P0, PT, R16, UR4, PT ;  /* 0x0000000410007c0c */ /* 0x000fe2000bf06270 */
[----:B-1----:R-:W-:Y:S01]  /*25a0*/  IMAD.WIDE.U32 R54, R204, R56, R16 ;  /* 0x00000038cc367225 */ /* 0x002fe200078e0010 */
[----:B------:R-:W-:Y:S01]  /*25b0*/  ISETP.GE.AND P1, PT, R214, UR4, PT ;  /* 0x00000004d6007c0c */ /* 0x000fe2000bf26270 */
[----:B------:R-:W1:Y:S01]  /*25c0*/  S2R R36, SR_TID.X ;  /* 0x0000000000247919 */ /* 0x000e620000002100 */
[----:B------:R-:W-:Y:S01]  /*25d0*/  SEL R3, RZ, 0x1, P0 ;  /* 0x00000001ff037807 */ /* 0x000fe20000000000 */
[----:B------:R-:W-:Y:S01]  /*25e0*/  IMAD.SHL.U32 R6, R6, 0x2, RZ ;  /* 0x0000000206067824 */ /* 0x000fe200078e00ff */
[----:B------:R-:W-:Y:S01]  /*25f0*/  ISETP.GE.AND P0, PT, R215, UR4, PT ;  /* 0x00000004d7007c0c */ /* 0x000fe2000bf06270 */
[----:B0-----:R-:W-:Y:S01]  /*2600*/  VIADD R12, R7, 0xffffff80 ;  /* 0xffffff80070c7836 */ /* 0x001fe20000000000 */
[----:B------:R-:W-:Y:S01]  /*2610*/  SHF.R.S32.HI R7, RZ, 0x1f, R204 ;  /* 0x0000001fff077819 */ /* 0x000fe200000114cc */
[----:B------:R-:W-:Y:S01]  /*2620*/  IMAD.MOV.U32 R75, RZ, RZ, 0x20 ;  /* 0x00000020ff4b7424 */ /* 0x000fe200078e00ff */
[----:B------:R-:W-:Y:S01]  /*2630*/  LOP3.LUT R3, R6, 0x2, R3, 0xe2, !PT ;  /* 0x0000000206037812 */ /* 0x000fe200078ee203 */
[----:B------:R-:W-:Y:S01]  /*2640*/  IMAD R63, R57, 0x60, RZ ;  /* 0x00000060393f7824 */ /* 0x000fe200078e02ff */
[----:B------:R-:W-:Y:S01]  /*2650*/  SEL R4, RZ, 0x4, P0 ;  /* 0x00000004ff047807 */ /* 0x000fe20000000000 */
[----:B------:R-:W-:Y:S01]  /*2660*/  IMAD.SHL.U32 R59, R56, 0x40, RZ ;  /* 0x00000040383b7824 */ /* 0x000fe200078e00ff */
[----:B------:R-:W-:-:S02]  /*2670*/  SEL R5, RZ, 0x8, P1 ;  /* 0x00000008ff057807 */ /* 0x000fc40000800000 */
[----:B------:R-:W-:Y:S01]  /*2680*/  ISETP.GE.AND P0, PT, R213, UR4, PT ;  /* 0x00000004d5007c0c */ /* 0x000fe2000bf06270 */
[----:B---3--:R-:W-:Y:S01]  /*2690*/  IMAD.WIDE.U32 R20, R204, R30, R16 ;  /* 0x0000001ecc147225 */ /* 0x008fe200078e0010 */
[----:B------:R-:W-:Y:S02]  /*26a0*/  ISETP.GE.AND P1, PT, R212, UR4, PT ;  /* 0x00000004d4007c0c */ /* 0x000fe4000bf26270 */
[----:B------:R-:W-:Y:S01]  /*26b0*/  LOP3.LUT R4, R5, R3, R4, 0xfe, !PT ;  /* 0x0000000305047212 */ /* 0x000fe200078efe04 */
[----:B------:R-:W-:Y:S01]  /*26c0*/  IMAD.SHL.U32 R51, R30, 0x40, RZ ;  /* 0x000000401e337824 */ /* 0x000fe200078e00ff */
[----:B------:R-:W-:Y:S01]  /*26d0*/  SEL R5, RZ, 0x10, P0 ;  /* 0x00000010ff057807 */ /* 0x000fe20000000000 */
[----:B------:R-:W-:Y:S01]  /*26e0*/  IMAD.IADD R3, R32, 0x1, R33 ;  /* 0x0000000120037824 */ /* 0x000fe200078e0221 */
[----:B------:R-:W-:Y:S02]  /*26f0*/  SEL R6, RZ, 0x20, P1 ;  /* 0x00000020ff067807 */ /* 0x000fe40000800000 */
[----:B------:R-:W-:-:S02]  /*2700*/  SHF.R.S32.HI R23, RZ, 0x1f, R22 ;  /* 0x0000001fff177819 */ /* 0x000fc40000011416 */
[----:B------:R-:W-:Y:S01]  /*2710*/  LOP3.LUT R4, R6, R4, R5, 0xfe, !PT ;  /* 0x0000000406047212 */ /* 0x000fe200078efe05 */
[C---:B------:R-:W-:Y:S01]  /*2720*/  IMAD R6, R7.reuse, R30, RZ ;  /* 0x0000001e07067224 */ /* 0x040fe200078e02ff */
[----:B------:R-:W-:Y:S01]  /*2730*/  SHF.R.S32.HI R5, RZ, 0x1f, R12 ;  /* 0x0000001fff057819 */ /* 0x000fe2000001140c */
[----:B------:R-:W-:Y:S01]  /*2740*/  IMAD R7, R7, R56, RZ ;  /* 0x0000003807077224 */ /* 0x000fe200078e02ff */
[----:B------:R-:W-:Y:S01]  /*2750*/  ISETP.GE.AND P0, PT, R217, UR4, PT ;  /* 0x00000004d9007c0c */ /* 0x000fe2000bf06270 */
[C---:B------:R-:W-:Y:S01]  /*2760*/  IMAD R11, R204.reuse, R31, R6 ;  /* 0x0000001fcc0b7224 */ /* 0x040fe200078e0206 */
[----:B------:R-:W-:Y:S01]  /*2770*/  LEA.HI R14, R5, R12, RZ, 0x2 ;  /* 0x0000000c050e7211 */ /* 0x000fe200078f10ff */
[----:B------:R-:W-:Y:S01]  /*2780*/  IMAD.WIDE.U32 R8, R204, R30, R22 ;  /* 0x0000001ecc087225 */ /* 0x000fe200078e0016 */
[----:B-1----:R-:W-:Y:S02]  /*2790*/  SHF.R.U32.HI R36, RZ, 0x7, R36 ;  /* 0x00000007ff247819 */ /* 0x002fe40000011624 */
[----:B------:R-:W-:Y:S01]  /*27a0*/  LOP3.LUT R13, R14, 0xfffffffc, RZ, 0xc0, !PT ;  /* 0xfffffffc0e0d7812 */ /* 0x000fe200078ec0ff */
[----:B------:R-:W-:Y:S01]  /*27b0*/  IMAD.IADD R9, R9, 0x1, R11 ;  /* 0x0000000109097824 */ /* 0x000fe200078e020b */
[----:B------:R-:W-:Y:S01]  /*27c0*/  ISETP.NE.AND P6, PT, R36, 0x1, PT ;  /* 0x000000012400780c */ /* 0x000fe20003fc5270 */
[----:B------:R-:W-:Y:S01]  /*27d0*/  IMAD.IADD R21, R11, 0x1, R21 ;  /* 0x000000010b157824 */ /* 0x000fe200078e0215 */
[----:B------:R-:W-:Y:S01]  /*27e0*/  ISETP.GE.AND P1, PT, R216, UR4, PT ;  /* 0x00000004d8007c0c */ /* 0x000fe2000bf26270 */
[----:B------:R-:W-:Y:S01]  /*27f0*/  IMAD.IADD R15, R12, 0x1, -R13 ;  /* 0x000000010c0f7824 */ /* 0x000fe200078e0a0d */
[----:B------:R-:W-:Y:S01]  /*2800*/  SEL R5, RZ, 0x40, P0 ;  /* 0x00000040ff057807 */ /* 0x000fe20000000000 */
[C---:B------:R-:W-:Y:S01]  /*2810*/  IMAD R13, R204.reuse, R57, R7 ;  /* 0x00000039cc0d7224 */ /* 0x040fe200078e0207 */
[----:B-----5:R-:W-:Y:S01]  /*2820*/  SHF.R.S32.HI R7, RZ, 0x1f, R50 ;  /* 0x0000001fff077819 */ /* 0x020fe20000011432 */
[----:B------:R-:W-:Y:S01]  /*2830*/  IMAD.WIDE.U32 R52, R204, R56, R22 ;  /* 0x00000038cc347225 */ /* 0x000fe200078e0016 */
[----:B------:R-:W-:-:S02]  /*2840*/  SEL R10, RZ, 0x7fff80, P1 ;  /* 0x007fff80ff0a7807 */ /* 0x000fc40000800000 */
[----:B--2---:R-:W-:Y:S01]  /*2850*/  ISETP.GE.AND P0, PT, R16, R61, PT ;  /* 0x0000003d1000720c */ /* 0x004fe20003f06270 */
[----:B------:R-:W-:Y:S01]  /*2860*/  IMAD R6, R7, R30, RZ ;  /* 0x0000001e07067224 */ /* 0x000fe200078e02ff */
[----:B------:R-:W-:Y:S01]  /*2870*/  LOP3.LUT R35, R35, 0xfffffffe, RZ, 0xc0, !PT ;  /* 0xfffffffe23237812 */ /* 0x000fe200078ec0ff */
[----:B------:R-:W-:Y:S05]  /*2880*/  @!P6 WARPSYNC.ALL ;  /* 0x000000000000e948 */ /* 0x000fea0003800000 */
[----:B------:R-:W-:Y:S01]  /*2890*/  IMAD R11, R50, R31, R6 ;  /* 0x0000001f320b7224 */ /* 0x000fe200078e0206 */
[----:B------:R-:W-:Y:S01]  /*28a0*/  ULDC UR4, c[0x0][0x2f4] ;  /* 0x0000bd0000047ab9 */ /* 0x000fe20000000800 */
[----:B------:R-:W2:Y:S01]  /*28b0*/  LDL R6, [R1+0x14] ;  /* 0x0000140001067983 */ /* 0x000ea20000100800 */
[----:B------:R-:W-:Y:S01]  /*28c0*/  ISETP.GE.AND P2, PT, R2, UR4, PT ;  /* 0x0000000402007c0c */ /* 0x000fe2000bf46270 */
[----:B------:R-:W-:Y:S01]  /*28d0*/  IMAD.IADD R53, R53, 0x1, R13 ;  /* 0x0000000135357824 */ /* 0x000fe200078e020d */
[----:B------:R-:W-:Y:S01]  /*28e0*/  LOP3.LUT R10, R10, R4, R5, 0xfe, !PT ;  /* 0x000000040a0a7212 */ /* 0x000fe200078efe05 */
[----:B------:R-:W-:Y:S01]  /*28f0*/  IMAD.IADD R55, R13, 0x1, R55 ;  /* 0x000000010d377824 */ /* 0x000fe200078e0237 */
[----:B------:R-:W-:Y:S01]  /*2900*/  SEL R5, R61, RZ, P0 ;  /* 0x000000ff3d057207 */ /* 0x000fe20000000000 */
[----:B------:R-:W-:Y:S01]  /*2910*/  VIADD R60, R36, 0x8 ;  /* 0x00000008243c7836 */ /* 0x000fe20000000000 */
[----:B------:R-:W-:Y:S01]  /*2920*/  SHF.R.S32.HI R13, RZ, 0x1f, R14 ;  /* 0x0000001fff0d7819 */ /* 0x000fe2000001140e */
[----:B------:R-:W-:Y:S01]  /*2930*/  IMAD.WIDE.U32 R8, R50, R30, R8 ;  /* 0x0000001e32087225 */ /* 0x000fe200078e0008 */
[----:B------:R-:W-:-:S02]  /*2940*/  SHF.L.U64.HI R29, R30, 0x6, R31 ;  /* 0x000000061e1d7819 */ /* 0x000fc4000001021f */
[----:B------:R-:W-:Y:S01]  /*2950*/  LEA.HI R13, R13, R204, RZ, 0x3 ;  /* 0x000000cc0d0d7211 */ /* 0x000fe200078f18ff */
[----:B------:R-:W-:Y:S01]  /*2960*/  IMAD.IADD R5, R16, 0x1, R5 ;  /* 0x0000000110057824 */ /* 0x000fe200078e0205 */
[----:B------:R-:W-:Y:S01]  /*2970*/  SHF.L.U64.HI R58, R56, 0x6, R57 ;  /* 0x00000006383a7819 */ /* 0x000fe20000010239 */
[----:B------:R-:W-:Y:S01]  /*2980*/  IMAD.WIDE.U32 R20, R50, R30, R20 ;  /* 0x0000001e32147225 */ /* 0x000fe200078e0014 */
[----:B------:R-:W-:Y:S02]  /*2990*/  @P2 LOP3.LUT R35, R35, 0x1, RZ, 0xfc, !PT ;  /* 0x0000000123232812 */ /* 0x000fe400078efcff */
[----:B------:R-:W-:Y:S01]  /*29a0*/  LOP3.LUT R13, R13, 0xfffffff8, RZ, 0xc0, !PT ;  /* 0xfffffff80d0d7812 */ /* 0x000fe200078ec0ff */
[----:B------:R-:W-:Y:S01]  /*29b0*/  VIADD R36, R204, 0x40 ;  /* 0x00000040cc247836 */ /* 0x000fe20000000000 */
[----:B------:R-:W-:Y:S01]  /*29c0*/  SHF.R.S32.HI R4, RZ, 0x1f, R5 ;  /* 0x0000001fff047819 */ /* 0x000fe20000011405 */
[----:B------:R0:W-:Y:S01]  /*29d0*/  STL [R1], R35 ;  /* 0x0000002301007387 */ /* 0x0001e20000100800 */
[----:B------:R-:W-:-:S02]  /*29e0*/  IMAD R7, R7, R56, RZ ;  /* 0x0000003807077224 */ /* 0x000fc400078e02ff */
[----:B------:R-:W-:Y:S01]  /*29f0*/  IMAD.SHL.U32 R36, R36, 0x40, RZ ;  /* 0x0000004024247824 */ /* 0x000fe200078e00ff */
[----:B------:R-:W-:Y:S01]  /*2a00*/  LEA.HI R4, R4, R5, RZ, 0x3 ;  /* 0x0000000504047211 */ /* 0x000fe200078f18ff */
[----:B------:R-:W-:Y:S02]  /*2a10*/  IMAD.IADD R13, R204, 0x1, -R13 ;  /* 0x00000001cc0d7824 */ /* 0x000fe400078e0a0d */
[----:B------:R-:W-:Y:S02]  /*2a20*/  IMAD R5, R31, 0x60, RZ ;  /* 0x000000601f057824 */ /* 0x000fe400078e02ff */
[----:B------:R-:W-:-:S04]  /*2a30*/  IMAD.WIDE.U32 R52, R50, R56, R52 ;  /* 0x0000003832347225 */ /* 0x000fc800078e0034 */
[----:B0-----:R-:W-:Y:S01]  /*2a40*/  VIADD R35, R204, 0x40 ;  /* 0x00000040cc237836 */ /* 0x001fe20000000000 */
[----:B------:R-:W-:Y:S01]  /*2a50*/  LOP3.LUT R36, R36, 0x1c0, RZ, 0xc0, !PT ;  /* 0x000001c024247812 */ /* 0x000fe200078ec0ff */
[----:B------:R-:W-:-:S04]  /*2a60*/  IMAD.WIDE.U32 R30, R30, 0x60, RZ ;  /* 0x000000601e1e7825 */ /* 0x000fc800078e00ff */
[----:B------:R-:W-:Y:S02]  /*2a70*/  IMAD.SHL.U32 R35, R35, 0x40, RZ ;  /* 0x0000004023237824 */ /* 0x000fe400078e00ff */
[----:B------:R-:W-:Y:S02]  /*2a80*/  IMAD.SHL.U32 R73, R13, 0x40, RZ ;  /* 0x000000400d497824 */ /* 0x000fe400078e00ff */
[----:B------:R-:W-:Y:S01]  /*2a90*/  IMAD R7, R50, R57, R7 ;  /* 0x0000003932077224 */ /* 0x000fe200078e0207 */
[----:B------:R-:W-:Y:S01]  /*2aa0*/  LOP3.LUT R35, R35, 0x1c0, RZ, 0xc0, !PT ;  /* 0x000001c023237812 */ /* 0x000fe200078ec0ff */
[----:B------:R-:W-:Y:S01]  /*2ab0*/  IMAD.IADD R62, R31, 0x1, R5 ;  /* 0x000000011f3e7824 */ /* 0x000fe200078e0205 */
[----:B------:R-:W-:Y:S01]  /*2ac0*/  LOP3.LUT R5, R36, 0x38, R4, 0xf8, !PT ;  /* 0x0000003824057812 */ /* 0x000fe200078ef804 */
[----:B------:R-:W-:Y:S01]  /*2ad0*/  IMAD.WIDE.U32 R54, R50, R56, R54 ;  /* 0x0000003832367225 */ /* 0x000fe200078e0036 */
[----:B------:R-:W-:Y:S02]  /*2ae0*/  SHF.R.U32.HI R35, RZ, 0x3, R35 ;  /* 0x00000003ff237819 */ /* 0x000fe40000011623 */
[----:B------:R-:W-:Y:S01]  /*2af0*/  LOP3.LUT R73, R73, 0x1c0, RZ, 0xc0, !PT ;  /* 0x000001c049497812 */ /* 0x000fe200078ec0ff */
[----:B------:R-:W-:Y:S01]  /*2b00*/  IMAD.IADD R67, R53, 0x1, R7 ;  /* 0x0000000135437824 */ /* 0x000fe200078e0207 */
[----:B------:R-:W-:Y:S01]  /*2b10*/  LOP3.LUT R5, R5, R35, RZ, 0x3c, !PT ;  /* 0x0000002305057212 */ /* 0x000fe200078e3cff */
[----:B------:R-:W-:Y:S01]  /*2b20*/  IMAD.IADD R68, R7, 0x1, R55 ;  /* 0x0000000107447824 */ /* 0x000fe200078e0237 */
[----:B------:R-:W-:Y:S01]  /*2b30*/  SHF.R.U32.HI R76, RZ, 0x3, R73 ;  /* 0x00000003ff4c7819 */ /* 0x000fe20000011649 */
[----:B------:R-:W-:Y:S01]  /*2b40*/  IMAD.WIDE.U32 R56, R56, 0x60, RZ ;  /* 0x0000006038387825 */ /* 0x000fe200078e00ff */
[----:B------:R-:W-:-:S02]  /*2b50*/  LOP3.LUT R7, R73, 0x18, R16, 0xf8, !PT ;  /* 0x0000001849077812 */ /* 0x000fc400078ef810 */
[----:B------:R-:W-:Y:S01]  /*2b60*/  LOP3.LUT P2, RZ, R13, 0x4, RZ, 0xc0, !PT ;  /* 0x000000040dff7812 */ /* 0x000fe2000784c0ff */
[----:B------:R-:W-:Y:S01]  /*2b70*/  IMAD.SHL.U32 R61, R61, 0x2, RZ ;  /* 0x000000023d3d7824 */ /* 0x000fe200078e00ff */
[----:B------:R-:W-:Y:S02]  /*2b80*/  PRMT R84, R10, 0x8880, RZ ;  /* 0x000088800a547816 */ /* 0x000fe400000000ff */
[----:B------:R-:W-:Y:S02]  /*2b90*/  LOP3.LUT R7, R7, R76, RZ, 0x3c, !PT ;  /* 0x0000004c07077212 */ /* 0x000fe400078e3cff */
[----:B------:R-:W-:Y:S02]  /*2ba0*/  PRMT R84, R84, 0x7710, RZ ;  /* 0x0000771054547816 */ /* 0x000fe400000000ff */
[----:B------:R-:W-:Y:S02]  /*2bb0*/  SEL R75, R75, 0xffffffe0, !P2 ;  /* 0xffffffe04b4b7807 */ /* 0x000fe40005000000 */
[----:B------:R-:W-:Y:S01]  /*2bc0*/  LOP3.LUT R70, R4, 0xfffffff8, RZ, 0xc0, !PT ;  /* 0xfffffff804467812 */ /* 0x000fe200078ec0ff */
[----:B------:R-:W-:Y:S01]  /*2bd0*/  IMAD.IADD R63, R57, 0x1, R63 ;  /* 0x00000001393f7824 */ /* 0x000fe200078e023f */
[C---:B------:R-:W-:Y:S01]  /*2be0*/  LOP3.LUT R77, R84.reuse, 0x1, RZ, 0xc0, !PT ;  /* 0x00000001544d7812 */ /* 0x040fe200078ec0ff */
[----:B------:R-:W-:Y:S01]  /*2bf0*/  IMAD R64, R15, 0x40, R204 ;  /* 0x000000400f407824 */ /* 0x000fe200078e02cc */
[C---:B------:R-:W-:Y:S01]  /*2c00*/  LOP3.LUT R78, R84.reuse, 0x2, RZ, 0xc0, !PT ;  /* 0x00000002544e7812 */ /* 0x040fe200078ec0ff */
[----:B------:R-:W-:Y:S01]  /*2c10*/  IMAD.IADD R65, R9, 0x1, R11 ;  /* 0x0000000109417824 */ /* 0x000fe200078e020b */
[C---:B------:R-:W-:Y:S01]  /*2c20*/  LOP3.LUT R79, R84.reuse, 0x4, RZ, 0xc0, !PT ;  /* 0x00000004544f7812 */ /* 0x040fe200078ec0ff */
[----:B------:R-:W-:Y:S01]  /*2c30*/  IMAD.IADD R66, R11, 0x1, R21 ;  /* 0x000000010b427824 */ /* 0x000fe200078e0215 */
[----:B------:R-:W-:-:S02]  /*2c40*/  LOP3.LUT R80, R84, 0x8, RZ, 0xc0, !PT ;  /* 0x0000000854507812 */ /* 0x000fc400078ec0ff */
[C---:B------:R-:W-:Y:S02]  /*2c50*/  LOP3.LUT R81, R84.reuse, 0x10, RZ, 0xc0, !PT ;  /* 0x0000001054517812 */ /* 0x040fe400078ec0ff */
[----:B------:R-:W-:Y:S02]  /*2c60*/  LOP3.LUT R83, R84, 0x20, RZ, 0xc0, !PT ;  /* 0x0000002054537812 */ /* 0x000fe400078ec0ff */
[----:B------:R-:W-:Y:S01]  /*2c70*/  SHF.R.S32.HI R69, RZ, 0x3, R4 ;  /* 0x00000003ff457819 */ /* 0x000fe20000011404 */
[----:B------:R-:W-:Y:S01]  /*2c80*/  @!P6 BAR.SYNC.DEFER_BLOCKING 0x9, 0x100 ;  /* 0x024400000000eb1d */ /* 0x000fe20000010000 */
[----:B------:R-:W-:Y:S02]  /*2c90*/  ISETP.GE.AND P1, PT, R16, UR4, PT ;  /* 0x0000000410007c0c */ /* 0x000fe4000bf26270 */
[----:B------:R-:W-:Y:S02]  /*2ca0*/  SHF.R.S32.HI R72, RZ, 0x1f, R70 ;  /* 0x0000001fff487819 */ /* 0x000fe40000011446 */
[----:B------:R-:W-:Y:S01]  /*2cb0*/  LOP3.LUT R84, R84, 0x40, RZ, 0xc0, !PT ;  /* 0x0000004054547812 */ /* 0x000fe200078ec0ff */
[----:B----4-:R-:W-:Y:S01]  /*2cc0*/  IMAD.IADD R74, R34, 0x1, R5 ;  /* 0x00000001224a7824 */ /* 0x010fe200078e0205 */
[----:B------:R-:W-:-:S04]  /*2cd0*/  LOP3.LUT R5, R73, 0x38, R4, 0xf8, !PT ;  /* 0x0000003849057812 */ /* 0x000fc800078ef804 */
[----:B------:R-:W-:Y:S02]  /*2ce0*/  LOP3.LUT R5, R5, R76, RZ, 0x3c, !PT ;  /* 0x0000004c05057212 */ /* 0x000fe400078e3cff */
[----:B------:R-:W-:Y:S01]  /*2cf0*/  SHF.R.S32.HI R71, RZ, 0x1f, R0 ;  /* 0x0000001fff477819 */ /* 0x000fe20000011400 */
[C---:B--2---:R-:W-:Y:S02]  /*2d00*/  IMAD R82, R6.reuse, 0x200, R7 ;  /* 0x0000020006527824 */ /* 0x044fe400078e0207 */
[----:B------:R-:W-:Y:S02]  /*2d10*/  IMAD R85, R6, 0x200, R5 ;  /* 0x0000020006557824 */ /* 0x000fe400078e0205 */
[----:B------:R-:W-:-:S07]  /*2d20*/  IMAD.IADD R86, R75, 0x1, R82 ;  /* 0x000000014b567824 */ /* 0x000fce00078e0252 */
.L_x_707:
[----:B--2---:R-:W2:Y:S01]  /*2d30*/  LDL.LU R15, [R1] ;  /* 0x00000000010f7983 */ /* 0x004ea20000300800 */
[----:B------:R-:W0:Y:S01]  /*2d40*/  LDC R91, c[0x0][0x430] ;  /* 0x00010c00ff5b7b82 */ /* 0x000e220000000800 */
[----:B------:R-:W-:Y:S02]  /*2d50*/  VIADD R27, R27, 0xffffffff ;  /* 0xffffffff1b1b7836 */ /* 0x000fe40000000000 */
[----:B------:R-:W-:Y:S02]  /*2d60*/  IMAD.MOV.U32 R90, RZ, RZ, RZ ;  /* 0x000000ffff5a7224 */ /* 0x000fe400078e00ff */
[----:B------:R-:W-:-:S03]  /*2d70*/  IMAD R4, R27, 0x60, R64 ;  /* 0x000000601b047824 */ /* 0x000fc600078e0240 */
[----:B------:R-:W1:Y:S01]  /*2d80*/  LDC R88, c[0x0][0x3f4] ;  /* 0x0000fd00ff587b82 */ /* 0x000e620000000800 */
[----:B------:R-:W-:Y:S01]  /*2d90*/  IMAD.IADD R32, R3, 0x1, R4 ;  /* 0x0000000103207824 */ /* 0x000fe200078e0204 */
[----:B------:R-:W-:-:S03]  /*2da0*/  ISETP.GE.AND P2, PT, R4, R24, PT ;  /* 0x000000180400720c */ /* 0x000fc60003f46270 */
[----:B------:R-:W-:Y:S01]  /*2db0*/  IMAD.MOV.U32 R12, RZ, RZ, R32 ;  /* 0x000000ffff0c7224 */ /* 0x000fe200078e0020 */
[----:B------:R-:W-:Y:S02]  /*2dc0*/  ISETP.GT.OR P2, PT, R64, 0x5f, P2 ;  /* 0x0000005f4000780c */ /* 0x000fe40001744670 */
[----:B0-----:R-:W-:-:S11]  /*2dd0*/  ISETP.NE.AND P3, PT, R91, 0x1, PT ;  /* 0x000000015b00780c */ /* 0x001fd60003f65270 */
[----:B------:R-:W0:Y:S08]  /*2de0*/  @!P2 LDC.64 R6, c[0x0][0x428] ;  /* 0x00010a00ff06ab82 */ /* 0x000e300000000a00 */
[----:B------:R-:W3:Y:S08]  /*2df0*/  @!P2 LDC.64 R4, c[0x0][0x418] ;  /* 0x00010600ff04ab82 */ /* 0x000ef00000000a00 */
[----:B----4-:R-:W4:Y:S08]  /*2e00*/  @P3 LDC R11, c[0x0][0x434] ;  /* 0x00010d00ff0b3b82 */ /* 0x010f300000000800 */
[----:B------:R-:W1:Y:S01]  /*2e10*/  @P3 LDC R14, c[0x0][0x438] ;  /* 0x00010e00ff0e3b82 */ /* 0x000e620000000800 */
[----:B----4-:R-:W-:-:S05]  /*2e20*/  @P3 IMAD.HI.U32 R11, R32, R11, RZ ;  /* 0x0000000b200b3227 */ /* 0x010fca00078e00ff */
[----:B-1----:R-:W-:Y:S01]  /*2e30*/  @P3 SHF.R.U32.HI R12, RZ, R14, R11 ;  /* 0x0000000eff0c3219 */ /* 0x002fe2000001160b */
[----:B0-----:R-:W-:-:S03]  /*2e40*/  @!P2 IMAD R11, R71, R6, RZ ;  /* 0x00000006470ba224 */ /* 0x001fc600078e02ff */
[--C-:B------:R-:W-:Y:S01]  /*2e50*/  @!P2 SHF.R.S32.HI R13, RZ, 0x1f, R12.reuse ;  /* 0x0000001fff0da819 */ /* 0x100fe2000001140c */
[C---:B------:R-:W-:Y:S02]  /*2e60*/  @!P2 IMAD R11, R0.reuse, R7, R11 ;  /* 0x00000007000ba224 */ /* 0x040fe400078e020b */
[----:B------:R-:W-:-:S04]  /*2e70*/  @!P2 IMAD.WIDE.U32 R6, R0, R6, R12 ;  /* 0x000000060006a225 */ /* 0x000fc800078e000c */
[----:B------:R-:W-:Y:S01]  /*2e80*/  @!P2 IMAD.IADD R7, R7, 0x1, R11 ;  /* 0x000000010707a824 */ /* 0x000fe200078e020b */
[----:B---3--:R-:W-:-:S04]  /*2e90*/  @!P2 LEA R4, P3, R6, R4, 0x2 ;  /* 0x000000040604a211 */ /* 0x008fc800078610ff */
[----:B------:R-:W-:Y:S02]  /*2ea0*/  @!P2 LEA.HI.X R5, R6, R5, R7, 0x2, P3 ;  /* 0x000000050605a211 */ /* 0x000fe400018f1407 */
[----:B------:R-:W-:-:S03]  /*2eb0*/  ISETP.GT.AND P3, PT, R27, R28, PT ;  /* 0x0000001c1b00720c */ /* 0x000fc60003f64270 */
[----:B------:R0:W5:Y:S01]  /*2ec0*/  @!P2 LDG.E R90, desc[UR40][R4.64] ;  /* 0x00000028045aa981 */ /* 0x000162000c1e1900 */
[----:B------:R-:W-:Y:S01]  /*2ed0*/  ISETP.GE.AND P2, PT, R88, 0x1, PT ;  /* 0x000000015800780c */ /* 0x000fe20003f46270 */
[----:B------:R-:W-:Y:S01]  /*2ee0*/  IMAD.MOV R6, RZ, RZ, -R12 ;  /* 0x000000ffff067224 */ /* 0x000fe200078e0a0c */
[----:B------:R-:W-:Y:S05]  /*2ef0*/  YIELD ;  /* 0x0000000000007946 */ /* 0x000fea0003800000 */
[C---:B------:R-:W-:Y:S01]  /*2f00*/  IMAD R7, R18.reuse, 0x1800, R82 ;  /* 0x0000180012077824 */ /* 0x040fe200078e0252 */
[----:B------:R-:W-:Y:S01]  /*2f10*/  BSSY B0, `(.L_x_654) ;  /* 0x000030d000007945 */ /* 0x000fe20003800000 */
[----:B------:R-:W-:-:S02]  /*2f20*/  IMAD R89, R18, 0x1800, R86 ;  /* 0x0000180012597824 */ /* 0x000fc400078e0256 */
[----:B------:R-:W-:Y:S02]  /*2f30*/  IMAD R91, R91, R6, R32 ;  /* 0x000000065b5b7224 */ /* 0x000fe400078e0220 */
[--C-:B------:R-:W-:Y:S02]  /*2f40*/  IMAD R98, R7, 0x2, R26.reuse ;  /* 0x0000000207627824 */ /* 0x100fe400078e021a */
[----:B------:R-:W-:Y:S01]  /*2f50*/  IMAD R89, R89, 0x2, R26 ;  /* 0x0000000259597824 */ /* 0x000fe200078e021a */
[----:B--2---:R-:W-:-:S04]  /*2f60*/  LOP3.LUT R15, R15, 0xfffffffd, RZ, 0xc0, !PT ;  /* 0xfffffffd0f0f7812 */ /* 0x004fc800078ec0ff */
[----:B------:R-:W-:-:S05]  /*2f70*/  @P3 LOP3.LUT R15, R15, 0x2, RZ, 0xfc, !PT ;  /* 0x000000020f0f3812 */ /* 0x000fca00078efcff */
[----:B------:R0:W-:Y:S01]  /*2f80*/  STL [R1], R15 ;  /* 0x0000000f01007387 */ /* 0x0001e20000100800 */
[----:B------:R-:W-:Y:S05]  /*2f90*/  @!P2 BRA `(.L_x_655) ;  /* 0x0000002c0008a947 */ /* 0x000fea0003800000 */
[----:B------:R-:W-:Y:S01]  /*2fa0*/  SHF.R.S32.HI R92, RZ, 0x1f, R91 ;  /* 0x0000001fff5c7819 */ /* 0x000fe2000001145b */
[----:B------:R-:W-:Y:S01]  /*2fb0*/  ULDC.64 UR4, c[0x0][0x300] ;  /* 0x0000c00000047ab9 */ /* 0x000fe20000000a00 */
[----:B-----5:R-:W-:Y:S01]  /*2fc0*/  SHF.R.S32.HI R93, RZ, 0x1f, R90 ;  /* 0x0000001fff5d7819 */ /* 0x020fe2000001145a */
[----:B0-----:R-:W-:-:S04]  /*2fd0*/  IMAD.WIDE.U32 R4, R91, UR4, RZ ;  /* 0x000000045b047c25 */ /* 0x001fc8000f8e00ff */
[----:B------:R-:W-:Y:S02]  /*2fe0*/  IMAD R6, R92, UR4, RZ ;  /* 0x000000045c067c24 */ /* 0x000fe4000f8e02ff */
[----:B------:R-:W-:Y:S02]  /*2ff0*/  IMAD R94, R27, -0x60, R24 ;  /* 0xffffffa01b5e7824 */ /* 0x000fe400078e0218 */
[----:B------:R-:W-:Y:S01]  /*3000*/  IMAD R7, R91, UR5, R6 ;  /* 0x000000055b077c24 */ /* 0x000fe2000f8e0206 */
[----:B------:R-:W-:Y:S01]  /*3010*/  ULDC.64 UR4, c[0x0][0x310] ;  /* 0x0000c40000047ab9 */ /* 0x000fe20000000a00 */
[----:B------:R-:W-:Y:S01]  /*3020*/  IMAD R6, R62, R27, RZ ;  /* 0x0000001b3e067224 */ /* 0x000fe200078e02ff */
[----:B------:R-:W-:Y:S01]  /*3030*/  VIMNMX R94, R94, 0x60, PT ;  /* 0x000000605e5e7848 */ /* 0x000fe20003fe0100 */
[----:B------:R-:W-:Y:S02]  /*3040*/  IMAD R11, R93, UR4, RZ ;  /* 0x000000045d0b7c24 */ /* 0x000fe4000f8e02ff */
[----:B------:R-:W-:Y:S01]  /*3050*/  IMAD.IADD R5, R5, 0x1, R7 ;  /* 0x0000000105057824 */ /* 0x000fe200078e0207 */
[----:B------:R-:W-:Y:S01]  /*3060*/  SHF.R.S32.HI R7, RZ, 0x1f, R27 ;  /* 0x0000001fff077819 */ /* 0x000fe2000001141b */
[----:B------:R-:W-:-:S02]  /*3070*/  IMAD R11, R90, UR5, R11 ;  /* 0x000000055a0b7c24 */ /* 0x000fc4000f8e020b */
[----:B------:R-:W-:Y:S01]  /*3080*/  IMAD.WIDE.U32 R4, R90, UR4, R4 ;  /* 0x000000045a047c25 */ /* 0x000fe2000f8e0004 */
[----:B------:R-:W-:-:S03]  /*3090*/  ULDC.64 UR4, c[0x0][0x308] ;  /* 0x0000c20000047ab9 */ /* 0x000fc60000000a00 */
[----:B------:R-:W-:Y:S02]  /*30a0*/  IMAD.IADD R5, R5, 0x1, R11 ;  /* 0x0000000105057824 */ /* 0x000fe400078e020b */
[----:B------:R-:W-:Y:S02]  /*30b0*/  IMAD R11, R7, R30, R6 ;  /* 0x0000001e070b7224 */ /* 0x000fe400078e0206 */
[----:B------:R-:W-:-:S04]  /*30c0*/  IMAD.WIDE.U32 R4, R205, UR4, R4 ;  /* 0x00000004cd047c25 */ /* 0x000fc8000f8e0004 */
[----:B------:R-:W-:Y:S01]  /*30d0*/  IMAD R97, R205, UR5, R5 ;  /* 0x00000005cd617c24 */ /* 0x000fe2000f8e0205 */
[----:B------:R-:W-:Y:S01]  /*30e0*/  ULDC.64 UR4, c[0x0][0x2e8] ;  /* 0x0000ba0000047ab9 */ /* 0x000fe20000000a00 */
[-C--:B------:R-:W-:Y:S01]  /*30f0*/  IMAD R5, R63, R27.reuse, RZ ;  /* 0x0000001b3f057224 */ /* 0x080fe200078e02ff */
[C---:B------:R-:W-:Y:S01]  /*3100*/  LEA R96, P2, R4.reuse, UR4, 0x1 ;  /* 0x0000000404607c11 */ /* 0x040fe2000f8408ff */
[----:B------:R-:W-:Y:S02]  /*3110*/  ULDC.U8 UR4, c[0x0][0x410] ;  /* 0x0001040000047ab9 */ /* 0x000fe40000000000 */
[----:B------:R-:W-:Y:S01]  /*3120*/  IMAD R13, R7, R56, R5 ;  /* 0x00000038070d7224 */ /* 0x000fe200078e0205 */
[----:B------:R-:W-:Y:S01]  /*3130*/  LEA.HI.X R97, R4, UR5, R97, 0x1, P2 ;  /* 0x0000000504617c11 */ /* 0x000fe200090f0c61 */
[----:B------:R-:W-:Y:S01]  /*3140*/  IMAD.WIDE.U32 R4, R30, R27, RZ ;  /* 0x0000001b1e047225 */ /* 0x000fe200078e00ff */
[----:B------:R-:W-:-:S03]  /*3150*/  ISETP.NE.AND P2, PT, RZ, UR4, PT ;  /* 0x00000004ff007c0c */ /* 0x000fc6000bf45270 */
[----:B------:R-:W-:-:S04]  /*3160*/  IMAD.WIDE.U32 R6, R56, R27, RZ ;  /* 0x0000001b38067225 */ /* 0x000fc800078e00ff */
[----:B------:R-:W-:Y:S02]  /*3170*/  IMAD.IADD R100, R5, 0x1, R11 ;  /* 0x0000000105647824 */ /* 0x000fe400078e020b */
[----:B------:R-:W-:-:S04]  /*3180*/  IMAD.IADD R11, R7, 0x1, R13 ;  /* 0x00000001070b7824 */ /* 0x000fc800078e020d */
[----:B------:R-:W-:Y:S05]  /*3190*/  @!P2 BRA `(.L_x_656) ;  /* 0x00000014003ca947 */ /* 0x000fea0003800000 */
[----:B------:R-:W-:Y:S01]  /*31a0*/  ISETP.GE.AND P2, PT, R204, R94, PT ;  /* 0x0000005ecc00720c */ /* 0x000fe20003f46270 */
[----:B------:R-:W-:Y:S01]  /*31b0*/  BSSY B1, `(.L_x_657) ;  /* 0x000001e000017945 */ /* 0x000fe20003800000 */
        /* <DEDUP_REMOVED lines=8> */
[----:B------:R-:W-:Y:S06]  /*3240*/  @P2 BRA `(.L_x_658) ;  /* 0x0000000000502947 */ /* 0x000fec0003800000 */
[----:B------:R-:W-:Y:S01]  /*3250*/  IADD3 R13, P3, R8, R4, RZ ;  /* 0x00000004080d7210 */ /* 0x000fe20007f7e0ff */
[----:B------:R-:W-:Y:S01]  /*3260*/  ULDC.64 UR4, c[0x0][0x3e8] ;  /* 0x0000fa0000047ab9 */ /* 0x000fe20000000a00 */
[----:B------:R-:W-:Y:S02]  /*3270*/  CS2R R44, SRZ ;  /* 0x00000000002c7805 */ /* 0x000fe4000001ff00 */
[----:B------:R-:W-:Y:S01]  /*3280*/  CS2R R46, SRZ ;  /* 0x00000000002e7805 */ /* 0x000fe2000001ff00 */
[----:B------:R-:W-:Y:S01]  /*3290*/  IMAD.X R14, R100, 0x1, R65, P3 ;  /* 0x00000001640e7824 */ /* 0x000fe200018e0641 */
[----:B------:R-:W-:-:S05]  /*32a0*/  IADD3 R15, P3, R52, R6, RZ ;  /* 0x00000006340f7210 */ /* 0x000fca0007f7e0ff */
[----:B------:R-:W-:Y:S01]  /*32b0*/  IMAD.X R40, R11, 0x1, R67, P3 ;  /* 0x000000010b287824 */ /* 0x000fe200018e0643 */
[----:B------:R-:W-:-:S04]  /*32c0*/  LEA R12, P3, R13, UR4, 0x1 ;  /* 0x000000040d0c7c11 */ /* 0x000fc8000f8608ff */
[----:B------:R-:W-:Y:S01]  /*32d0*/  LEA.HI.X R13, R13, UR5, R14, 0x1, P3 ;  /* 0x000000050d0d7c11 */ /* 0x000fe200098f0c0e */
[----:B------:R-:W-:Y:S02]  /*32e0*/  ULDC.64 UR4, c[0x0][0x400] ;  /* 0x0001000000047ab9 */ /* 0x000fe40000000a00 */
[----:B------:R-:W-:-:S04]  /*32f0*/  LEA R14, P3, R15, UR4, 0x1 ;  /* 0x000000040f0e7c11 */ /* 0x000fc8000f8608ff */
[----:B------:R-:W-:Y:S02]  /*3300*/  LEA.HI.X R15, R15, UR5, R40, 0x1, P3 ;  /* 0x000000050f0f7c11 */ /* 0x000fe400098f0c28 */
[----:B------:R-:W-:Y:S02]  /*3310*/  ISETP.GE.AND P3, PT, R22, R88, PT ;  /* 0x000000581600720c */ /* 0x000fe40003f66270 */
[----:B------:R-:W-:Y:S02]  /*3320*/  CS2R R40, SRZ ;  /* 0x0000000000287805 */ /* 0x000fe4000001ff00 */
[----:B------:R-:W-:-:S09]  /*3330*/  CS2R R42, SRZ ;  /* 0x00000000002a7805 */ /* 0x000fd2000001ff00 */
[----:B------:R0:W5:Y:S04]  /*3340*/  @!P3 LDG.E.64 R44, desc[UR40][R12.64] ;  /* 0x000000280c2cb981 */ /* 0x000168000c1e1b00 */
[----:B------:R0:W5:Y:S01]  /*3350*/  @!P3 LDG.E.64 R46, desc[UR40][R14.64] ;  /* 0x000000280e2eb981 */ /* 0x000162000c1e1b00 */
[----:B------:R-:W-:-:S13]  /*3360*/  ISETP.GE.AND P3, PT, R209, R88, PT ;  /* 0x00000058d100720c */ /* 0x000fda0003f66270 */
[----:B------:R0:W5:Y:S04]  /*3370*/  @!P3 LDG.E.64 R40, desc[UR40][R12.64+0x20] ;  /* 0x000020280c28b981 */ /* 0x000168000c1e1b00 */
[----:B------:R0:W5:Y:S02]  /*3380*/  @!P3 LDG.E.64 R42, desc[UR40][R14.64+0x20] ;  /* 0x000020280e2ab981 */ /* 0x000164000c1e1b00 */
.L_x_658:
[----:B------:R-:W-:Y:S05]  /*3390*/  BSYNC B1 ;  /* 0x0000000000017941 */ /* 0x000fea0003800000 */
.L_x_657:
[----:B0-----:R-:W-:Y:S01]  /*33a0*/  VIADD R12, R204, 0x40 ;  /* 0x00000040cc0c7836 */ /* 0x001fe20000000000 */
[----:B------:R-:W-:Y:S01]  /*33b0*/  BSSY B1, `(.L_x_659) ;  /* 0x0000019000017945 */ /* 0x000fe20003800000 */
[----:B-----5:R-:W-:Y:S02]  /*33c0*/  IMAD.MOV.U32 R13, RZ, RZ, R40 ;  /* 0x000000ffff0d7224 */ /* 0x020fe400078e0028 */
[----:B------:R-:W-:Y:S01]  /*33d0*/  IMAD.MOV.U32 R15, RZ, RZ, R41 ;  /* 0x000000ffff0f7224 */ /* 0x000fe200078e0029 */
[----:B------:R-:W-:-:S13]  /*33e0*/  ISETP.GE.AND P4, PT, R12, R94, PT ;  /* 0x0000005e0c00720c */ /* 0x000fda0003f86270 */
[----:B------:R-:W-:Y:S05]  /*33f0*/  @P4 BRA `(.L_x_660) ;  /* 0x0000000000504947 */ /* 0x000fea0003800000 */
[----:B------:R-:W-:Y:S01]  /*3400*/  IADD3 R5, P3, P5, R8, R4, R51 ;  /* 0x0000000408057210 */ /* 0x000fe20007d7e033 */
[----:B------:R-:W-:Y:S01]  /*3410*/  ULDC.64 UR4, c[0x0][0x3e8] ;  /* 0x0000fa0000047ab9 */ /* 0x000fe20000000a00 */
[----:B------:R-:W-:Y:S02]  /*3420*/  CS2R R36, SRZ ;  /* 0x0000000000247805 */ /* 0x000fe4000001ff00 */
[----:B------:R-:W-:Y:S02]  /*3430*/  CS2R R38, SRZ ;  /* 0x0000000000267805 */ /* 0x000fe4000001ff00 */
[----:B------:R-:W-:Y:S02]  /*3440*/  IADD3.X R14, R65, R100, R29, P3, P5 ;  /* 0x00000064410e7210 */ /* 0x000fe40001fea41d */
[----:B------:R-:W-:-:S04]  /*3450*/  IADD3 R7, P3, P5, R52, R6, R59 ;  /* 0x0000000634077210 */ /* 0x000fc80007d7e03b */
[----:B------:R-:W-:Y:S02]  /*3460*/  IADD3.X R12, R67, R11, R58, P3, P5 ;  /* 0x0000000b430c7210 */ /* 0x000fe40001fea43a */
        /* <DEDUP_REMOVED lines=13> */
.L_x_660:
[----:B------:R-:W-:Y:S05]  /*3540*/  BSYNC B1 ;  /* 0x0000000000017941 */ /* 0x000fea0003800000 */
.L_x_659:
[----:B0-----:R-:W-:Y:S01]  /*3550*/  IMAD.MOV.U32 R4, RZ, RZ, R44 ;  /* 0x000000ffff047224 */ /* 0x001fe200078e002c */
[----:B------:R-:W-:Y:S01]  /*3560*/  ISETP.NE.AND P3, PT, R210, 0x3, PT ;  /* 0x00000003d200780c */ /* 0x000fe20003f65270 */
[----:B------:R-:W-:Y:S01]  /*3570*/  IMAD.MOV.U32 R5, RZ, RZ, R45 ;  /* 0x000000ffff057224 */ /* 0x000fe200078e002d */
[----:B------:R-:W-:Y:S01]  /*3580*/  PRMT R112, R13, 0x7610, R112 ;  /* 0x000076100d707816 */ /* 0x000fe20000000070 */
        /* <DEDUP_REMOVED lines=8> */
[----:B-----5:R-:W-:Y:S01]  /*3610*/  IMAD.MOV.U32 R4, RZ, RZ, R32 ;  /* 0x000000ffff047224 */ /* 0x020fe200078e0020 */
        /* <DEDUP_REMOVED lines=14> */
[----:B------:R-:W-:-:S02]  /*3700*/  PRMT R102, R4, 0x7610, R102 ;  /* 0x0000761004667816 */ /* 0x000fc40000000066 */
[----:B------:R-:W-:Y:S02]  /*3710*/  PRMT R103, R5, 0x7610, R103 ;  /* 0x0000761005677816 */ /* 0x000fe40000000067 */
[----:B------:R-:W-:Y:S02]  /*3720*/  PRMT R105, R6, 0x7610, R105 ;  /* 0x0000761006697816 */ /* 0x000fe40000000069 */
[----:B------:R-:W-:Y:S01]  /*3730*/  PRMT R106, R7, 0x7610, R106 ;  /* 0x00007610076a7816 */ /* 0x000fe2000000006a */
[----:B------:R-:W-:Y:S06]  /*3740*/  @!P3 BRA `(.L_x_661) ;  /* 0x000000000004b947 */ /* 0x000fec0003800000 */
[----:B------:R-:W-:Y:S01]  /*3750*/  BPT.TRAP 0x1 ;  /* 0x000000040000795c */ /* 0x000fe20000300000 */
.L_x_661:
[----:B------:R-:W-:Y:S01]  /*3760*/  IMAD R87, R18, 0x8, R19 ;  /* 0x0000000812577824 */ /* 0x000fe200078e0213 */
[----:B------:R-:W-:Y:S01]  /*3770*/  SHF.L.U32 R95, R208, 0x1f, RZ ;  /* 0x0000001fd05f7819 */ /* 0x000fe200000006ff */
[----:B------:R-:W-:Y:S03]  /*3780*/  BSSY B1, `(.L_x_662) ;  /* 0x0000003000017945 */ /* 0x000fe60003800000 */
[----:B------:R-:W0:Y:S02]  /*3790*/  SYNCS.PHASECHK.TRANS64.TRYWAIT P5, [R87+URZ+0x22890], R95 ;  /* 0x0228905f570075a7 */ /* 0x000e2400080a017f */
[----:B0-----:R-:W-:Y:S05]  /*37a0*/  @!P5 BRA `(.L_x_663) ;  /* 0x00000168002cd947 */ /* 0x001fea0003800000 */
.L_x_920:
[----:B------:R-:W-:Y:S05]  /*37b0*/  BSYNC B1 ;  /* 0x0000000000017941 */ /* 0x000fea0003800000 */
.L_x_662:
[----:B------:R-:W-:-:S03]  /*37c0*/  UMOV UR4, 0xffffffff ;  /* 0xffffffff00047882 */ /* 0x000fc60000000000 */
[----:B------:R-:W-:Y:S05]  /*37d0*/  BRA.DIV UR4, `(.L_x_664) ;  /* 0x0000016a04347947 */ /* 0x000fea000b800000 */
[----:B------:R1:W2:Y:S04]  /*37e0*/  SHFL.IDX PT, R99, R97, RZ, 0x1c1f ;  /* 0x001c1fff61637589 */ /* 0x0002a800000e0000 */
[----:B------:R1:W3:Y:S02]  /*37f0*/  SHFL.IDX PT, R14, R96, RZ, 0x1c1f ;  /* 0x001c1fff600e7589 */ /* 0x0002e400000e0000 */
.L_x_924:
[----:B------:R-:W-:Y:S04]  /*3800*/  BSSY B1, `(.L_x_665) ;  /* 0x0000070000017945 */ /* 0x000fe80003800000 */
[----:B------:R-:W-:Y:S05]  /*3810*/  @P2 BRA `(.L_x_666) ;  /* 0x0000000400b82947 */ /* 0x000fea0003800000 */
[----:B------:R-:W-:Y:S04]  /*3820*/  BSSY B2, `(.L_x_667) ;  /* 0x0000036000027945 */ /* 0x000fe80003800000 */
[----:B------:R-:W-:Y:S05]  /*3830*/  @P1 BRA `(.L_x_668) ;  /* 0x0000000000d01947 */ /* 0x000fea0003800000 */
[----:B------:R4:W0:Y:S01]  /*3840*/  LDS.128 R4, [R98] ;  /* 0x0000000062047984 */ /* 0x0008220000000c00 */
[C---:B---3--:R-:W-:Y:S01]  /*3850*/  LEA R12, P2, R16.reuse, R14, 0x1 ;  /* 0x0000000e100c7211 */ /* 0x048fe200078408ff */
[----:B------:R-:W-:Y:S03]  /*3860*/  BSSY B3, `(.L_x_669) ;  /* 0x0000030000037945 */ /* 0x000fe60003800000 */
[----:B--2---:R-:W-:Y:S02]  /*3870*/  LEA.HI.X R13, R16, R99, R17, 0x1, P2 ;  /* 0x00000063100d7211 */ /* 0x004fe400010f0c11 */
[----:B------:R-:W-:-:S13]  /*3880*/  ISETP.GE.AND P2, PT, R22, R88, PT ;  /* 0x000000581600720c */ /* 0x000fda0003f46270 */
[----:B----4-:R-:W-:Y:S05]  /*3890*/  @P2 BRA `(.L_x_670) ;  /* 0x0000000000b02947 */ /* 0x010fea0003800000 */
[----:B------:R-:W-:Y:S02]  /*38a0*/  SHF.R.U64 R15, R46, 0x10, R47 ;  /* 0x000000102e0f7819 */ /* 0x000fe4000000122f */
[----:B------:R-:W-:Y:S02]  /*38b0*/  SHF.R.U64 R11, R44, 0x10, R45 ;  /* 0x000000102c0b7819 */ /* 0x000fe4000000122d */
[----:B------:R-:W-:Y:S02]  /*38c0*/  PRMT R15, R109, 0x5410, R15 ;  /* 0x000054106d0f7816 */ /* 0x000fe4000000000f */
[----:B------:R-:W-:Y:S01]  /*38d0*/  PRMT R11, R108, 0x5410, R11 ;  /* 0x000054106c0b7816 */ /* 0x000fe2000000000b */
[C---:B0-----:R-:W-:Y:S01]  /*38e0*/  IMAD.U32 R108, R5.reuse, 0x10000, RZ ;  /* 0x00010000056c7824 */ /* 0x041fe200078e00ff */
[----:B------:R-:W-:Y:S02]  /*38f0*/  SHF.R.U32.HI R46, RZ, 0x10, R47 ;  /* 0x00000010ff2e7819 */ /* 0x000fe4000001162f */
[----:B------:R-:W-:-:S02]  /*3900*/  LOP3.LUT R110, R5, 0xffff0000, RZ, 0xc0, !PT ;  /* 0xffff0000056e7812 */ /* 0x000fc400078ec0ff */
[C---:B------:R-:W-:Y:S01]  /*3910*/  LOP3.LUT R47, R15.reuse, 0xffff0000, RZ, 0xc0, !PT ;  /* 0xffff00000f2f7812 */ /* 0x040fe200078ec0ff */
[----:B------:R-:W-:Y:S01]  /*3920*/  IMAD.U32 R15, R15, 0x10000, RZ ;  /* 0x000100000f0f7824 */ /* 0x000fe200078e00ff */
[C---:B------:R-:W-:Y:S01]  /*3930*/  LOP3.LUT R109, R11.reuse, 0xffff0000, RZ, 0xc0, !PT ;  /* 0xffff00000b6d7812 */ /* 0x040fe200078ec0ff */
[----:B------:R-:W-:Y:S01]  /*3940*/  IMAD.U32 R11, R11, 0x10000, RZ ;  /* 0x000100000b0b7824 */ /* 0x000fe200078e00ff */
[----:B------:R-:W-:Y:S01]  /*3950*/  SHF.R.U32.HI R45, RZ, 0x10, R45 ;  /* 0x00000010ff2d7819 */ /* 0x000fe2000001162d */
[C---:B------:R-:W-:Y:S01]  /*3960*/  FMUL.FTZ R5, R110.reuse, R47 ;  /* 0x0000002f6e057220 */ /* 0x040fe20000410000 */
[----:B------:R-:W-:Y:S01]  /*3970*/  PRMT R46, R101, 0x5432, R46 ;  /* 0x00005432652e7816 */ /* 0x000fe2000000002e */
[-C--:B------:R-:W-:Y:S01]  /*3980*/  FMUL.FTZ R110, R110, R109.reuse ;  /* 0x0000006d6e6e7220 */ /* 0x080fe20000410000 */
[----:B------:R-:W-:Y:S01]  /*3990*/  PRMT R45, R111, 0x5410, R45 ;  /* 0x000054106f2d7816 */ /* 0x000fe2000000002d */
[C---:B------:R-:W-:Y:S02]  /*39a0*/  FFMA.FTZ R44, R108.reuse, R109, -R5 ;  /* 0x0000006d6c2c7223 */ /* 0x040fe40000010805 */
[----:B------:R-:W-:Y:S01]  /*39b0*/  FFMA.FTZ R5, R108, R47, R110 ;  /* 0x0000002f6c057223 */ /* 0x000fe2000001006e */
[----:B------:R-:W-:Y:S01]  /*39c0*/  LOP3.LUT R110, R6, 0xffff0000, RZ, 0xc0, !PT ;  /* 0xffff0000066e7812 */ /* 0x000fe200078ec0ff */
[C---:B------:R-:W-:Y:S01]  /*39d0*/  IMAD.U32 R47, R46.reuse, 0x10000, RZ ;  /* 0x000100002e2f7824 */ /* 0x040fe200078e00ff */
[----:B------:R-:W-:Y:S01]  /*39e0*/  LOP3.LUT R46, R46, 0xffff0000, RZ, 0xc0, !PT ;  /* 0xffff00002e2e7812 */ /* 0x000fe200078ec0ff */
[C---:B------:R-:W-:Y:S01]  /*39f0*/  IMAD.U32 R109, R45.reuse, 0x10000, RZ ;  /* 0x000100002d6d7824 */ /* 0x040fe200078e00ff */
[----:B------:R-:W-:Y:S01]  /*3a00*/  LOP3.LUT R45, R45, 0xffff0000, RZ, 0xc0, !PT ;  /* 0xffff00002d2d7812 */ /* 0x000fe200078ec0ff */
[----:B------:R-:W-:Y:S01]  /*3a10*/  FMUL.FTZ R111, R110, R47 ;  /* 0x0000002f6e6f7220 */ /* 0x000fe20000410000 */
[----:B------:R-:W-:-:S02]  /*3a20*/  IMAD.U32 R108, R6, 0x10000, RZ ;  /* 0x00010000066c7824 */ /* 0x000fc400078e00ff */
[-C--:B------:R-:W-:Y:S01]  /*3a30*/  FMUL.FTZ R110, R110, R109.reuse ;  /* 0x0000006d6e6e7220 */ /* 0x080fe20000410000 */
[----:B------:R-:W-:Y:S01]  /*3a40*/  F2FP.BF16.F32.PACK_AB R5, R5, R44 ;  /* 0x0000002c0505723e */ /* 0x000fe200000010ff */
[C---:B------:R-:W-:Y:S02]  /*3a50*/  FFMA.FTZ R6, R108.reuse, R109, -R111 ;  /* 0x0000006d6c067223 */ /* 0x040fe4000001086f */
[----:B------:R-:W-:Y:S01]  /*3a60*/  FFMA.FTZ R47, R108, R47, R110 ;  /* 0x0000002f6c2f7223 */ /* 0x000fe2000001006e */
[C---:B------:R-:W-:Y:S01]  /*3a70*/  LOP3.LUT R108, R7.reuse, 0xffff0000, RZ, 0xc0, !PT ;  /* 0xffff0000076c7812 */ /* 0x040fe200078ec0ff */
[----:B------:R-:W-:-:S03]  /*3a80*/  IMAD.U32 R109, R7, 0x10000, RZ ;  /* 0x00010000076d7824 */ /* 0x000fc600078e00ff */
[----:B------:R-:W-:Y:S01]  /*3a90*/  F2FP.BF16.F32.PACK_AB R6, R47, R6 ;  /* 0x000000062f06723e */ /* 0x000fe200000010ff */
[CC--:B------:R-:W-:Y:S01]  /*3aa0*/  FMUL.FTZ R110, R108.reuse, R46.reuse ;  /* 0x0000002e6c6e7220 */ /* 0x0c0fe20000410000 */
[-C--:B------:R-:W-:Y:S01]  /*3ab0*/  FMUL.FTZ R111, R108, R45.reuse ;  /* 0x0000002d6c6f7220 */ /* 0x080fe20000410000 */
[C---:B------:R-:W-:Y:S01]  /*3ac0*/  LOP3.LUT R108, R4.reuse, 0xffff0000, RZ, 0xc0, !PT ;  /* 0xffff0000046c7812 */ /* 0x040fe200078ec0ff */
[----:B------:R-:W-:Y:S02]  /*3ad0*/  IMAD.U32 R4, R4, 0x10000, RZ ;  /* 0x0001000004047824 */ /* 0x000fe400078e00ff */
[C---:B------:R-:W-:Y:S01]  /*3ae0*/  FFMA.FTZ R7, R109.reuse, R45, -R110 ;  /* 0x0000002d6d077223 */ /* 0x040fe2000001086e */
[----:B------:R-:W-:Y:S01]  /*3af0*/  FFMA.FTZ R46, R109, R46, R111 ;  /* 0x0000002e6d2e7223 */ /* 0x000fe2000001006f */
[C---:B------:R-:W-:Y:S01]  /*3b00*/  FMUL.FTZ R45, R108.reuse, R15 ;  /* 0x0000000f6c2d7220 */ /* 0x040fe20000410000 */
[----:B------:R-:W-:-:S03]  /*3b10*/  FMUL.FTZ R108, R108, R11 ;  /* 0x0000000b6c6c7220 */ /* 0x000fc60000410000 */
[----:B------:R-:W-:Y:S01]  /*3b20*/  F2FP.BF16.F32.PACK_AB R7, R46, R7 ;  /* 0x000000072e07723e */ /* 0x000fe200000010ff */
[C---:B------:R-:W-:Y:S01]  /*3b30*/  FFMA.FTZ R11, R4.reuse, R11, -R45 ;  /* 0x0000000b040b7223 */ /* 0x040fe2000001082d */
[----:B------:R-:W-:-:S05]  /*3b40*/  FFMA.FTZ R108, R4, R15, R108 ;  /* 0x0000000f046c7223 */ /* 0x000fca000001006c */
[----:B------:R-:W-:-:S07]  /*3b50*/  F2FP.BF16.F32.PACK_AB R4, R108, R11 ;  /* 0x0000000b6c04723e */ /* 0x000fce00000010ff */
.L_x_670:
[----:B------:R-:W-:Y:S05]  /*3b60*/  BSYNC B3 ;  /* 0x0000000000037941 */ /* 0x000fea0003800000 */
.L_x_669:
[----:B0-----:R4:W-:Y:S02]  /*3b70*/  ST.E.128 desc[UR40][R12.64], R4 ;  /* 0x000000040c007985 */ /* 0x0019e4000c101d28 */
.L_x_668:
[----:B------:R-:W-:Y:S05]  /*3b80*/  BSYNC B2 ;  /* 0x0000000000027941 */ /* 0x000fea0003800000 */
.L_x_667:
[----:B----4-:R-:W4:Y:S02]  /*3b90*/  LDL R4, [R1] ;  /* 0x0000000001047983 */ /* 0x010f240000100800 */
[----:B----4-:R-:W-:-:S13]  /*3ba0*/  LOP3.LUT P2, RZ, R4, 0x1, RZ, 0xc0, !PT ;  /* 0x0000000104ff7812 */ /* 0x010fda000784c0ff */
        /* <DEDUP_REMOVED lines=8> */
[----:B------:R-:W-:Y:S01]  /*3c30*/  SHF.R.U64 R11, R40, 0x10, R41 ;  /* 0x00000010280b7819 */ /* 0x000fe20000001229 */
[C---:B0-----:R-:W-:Y:S01]  /*3c40*/  IMAD.U32 R40, R5.reuse, 0x10000, RZ ;  /* 0x0001000005287824 */ /* 0x041fe200078e00ff */
[----:B------:R-:W-:Y:S02]  /*3c50*/  PRMT R14, R100, 0x5432, R14 ;  /* 0x00005432640e7816 */ /* 0x000fe4000000000e */
[----:B------:R-:W-:Y:S02]  /*3c60*/  PRMT R11, R112, 0x5410, R11 ;  /* 0x00005410700b7816 */ /* 0x000fe4000000000b */
[----:B------:R-:W-:Y:S02]  /*3c70*/  SHF.R.U32.HI R45, RZ, 0x10, R43 ;  /* 0x00000010ff2d7819 */ /* 0x000fe4000001162b */
[----:B------:R-:W-:-:S02]  /*3c80*/  LOP3.LUT R15, R5, 0xffff0000, RZ, 0xc0, !PT ;  /* 0xffff0000050f7812 */ /* 0x000fc400078ec0ff */
[C---:B------:R-:W-:Y:S01]  /*3c90*/  LOP3.LUT R43, R14.reuse, 0xffff0000, RZ, 0xc0, !PT ;  /* 0xffff00000e2b7812 */ /* 0x040fe200078ec0ff */
[----:B------:R-:W-:Y:S01]  /*3ca0*/  IMAD.U32 R14, R14, 0x10000, RZ ;  /* 0x000100000e0e7824 */ /* 0x000fe200078e00ff */
[C---:B------:R-:W-:Y:S01]  /*3cb0*/  LOP3.LUT R42, R11.reuse, 0xffff0000, RZ, 0xc0, !PT ;  /* 0xffff00000b2a7812 */ /* 0x040fe200078ec0ff */
[----:B------:R-:W-:Y:S01]  /*3cc0*/  IMAD.U32 R11, R11, 0x10000, RZ ;  /* 0x000100000b0b7824 */ /* 0x000fe200078e00ff */
[----:B------:R-:W-:Y:S01]  /*3cd0*/  SHF.R.U32.HI R41, RZ, 0x10, R41 ;  /* 0x00000010ff297819 */ /* 0x000fe20000011629 */
[CC--:B------:R-:W-:Y:S02]  /*3ce0*/  FMUL.FTZ R5, R15.reuse, R43.reuse ;  /* 0x0000002b0f057220 */ /* 0x0c0fe40000410000 */
[-C--:B------:R-:W-:Y:S01]  /*3cf0*/  FMUL.FTZ R44, R15, R42.reuse ;  /* 0x0000002a0f2c7220 */ /* 0x080fe20000410000 */
[----:B------:R-:W-:Y:S02]  /*3d00*/  IMAD.U32 R15, R6, 0x10000, RZ ;  /* 0x00010000060f7824 */ /* 0x000fe400078e00ff */
[C---:B------:R-:W-:Y:S01]  /*3d10*/  FFMA.FTZ R5, R40.reuse, R42, -R5 ;  /* 0x0000002a28057223 */ /* 0x040fe20000010805 */
[----:B------:R-:W-:Y:S01]  /*3d20*/  PRMT R42, R113, 0x5410, R41 ;  /* 0x00005410712a7816 */ /* 0x000fe20000000029 */
[----:B------:R-:W-:Y:S01]  /*3d30*/  FFMA.FTZ R40, R40, R43, R44 ;  /* 0x0000002b28287223 */ /* 0x000fe2000001002c */
[----:B------:R-:W-:-:S02]  /*3d40*/  PRMT R43, R114, 0x5410, R45 ;  /* 0x00005410722b7816 */ /* 0x000fc4000000002d */
[----:B------:R-:W-:Y:S01]  /*3d50*/  LOP3.LUT R41, R6, 0xffff0000, RZ, 0xc0, !PT ;  /* 0xffff000006297812 */ /* 0x000fe200078ec0ff */
[C---:B------:R-:W-:Y:S01]  /*3d60*/  IMAD.U32 R44, R42.reuse, 0x10000, RZ ;  /* 0x000100002a2c7824 */ /* 0x040fe200078e00ff */
[----:B------:R-:W-:Y:S01]  /*3d70*/  LOP3.LUT R42, R42, 0xffff0000, RZ, 0xc0, !PT ;  /* 0xffff00002a2a7812 */ /* 0x000fe200078ec0ff */
[----:B------:R-:W-:Y:S01]  /*3d80*/  IMAD.U32 R46, R43, 0x10000, RZ ;  /* 0x000100002b2e7824 */ /* 0x000fe200078e00ff */
[----:B------:R-:W-:-:S03]  /*3d90*/  F2FP.BF16.F32.PACK_AB R5, R40, R5 ;  /* 0x000000052805723e */ /* 0x000fc600000010ff */
[C---:B------:R-:W-:Y:S01]  /*3da0*/  FMUL.FTZ R6, R41.reuse, R46 ;  /* 0x0000002e29067220 */ /* 0x040fe20000410000 */
[----:B------:R-:W-:-:S03]  /*3db0*/  FMUL.FTZ R41, R41, R44 ;  /* 0x0000002c29297220 */ /* 0x000fc60000410000 */
[C---:B------:R-:W-:Y:S01]  /*3dc0*/  FFMA.FTZ R6, R15.reuse, R44, -R6 ;  /* 0x0000002c0f067223 */ /* 0x040fe20000010806 */
[----:B------:R-:W-:Y:S01]  /*3dd0*/  FFMA.FTZ R15, R15, R46, R41 ;  /* 0x0000002e0f0f7223 */ /* 0x000fe20000010029 */
[----:B------:R-:W-:Y:S02]  /*3de0*/  LOP3.LUT R44, R43, 0xffff0000, RZ, 0xc0, !PT ;  /* 0xffff00002b2c7812 */ /* 0x000fe400078ec0ff */
[C---:B------:R-:W-:Y:S01]  /*3df0*/  LOP3.LUT R41, R7.reuse, 0xffff0000, RZ, 0xc0, !PT ;  /* 0xffff000007297812 */ /* 0x040fe200078ec0ff */
[----:B------:R-:W-:Y:S01]  /*3e00*/  IMAD.U32 R7, R7, 0x10000, RZ ;  /* 0x0001000007077824 */ /* 0x000fe200078e00ff */
[----:B------:R-:W-:-:S03]  /*3e10*/  F2FP.BF16.F32.PACK_AB R6, R15, R6 ;  /* 0x000000060f06723e */ /* 0x000fc600000010ff */
[C---:B------:R-:W-:Y:S01]  /*3e20*/  FMUL.FTZ R46, R41.reuse, R44 ;  /* 0x0000002c292e7220 */ /* 0x040fe20000410000 */
[----:B------:R-:W-:-:S03]  /*3e30*/  FMUL.FTZ R41, R41, R42 ;  /* 0x0000002a29297220 */ /* 0x000fc60000410000 */
[C---:B------:R-:W-:Y:S01]  /*3e40*/  FFMA.FTZ R46, R7.reuse, R42, -R46 ;  /* 0x0000002a072e7223 */ /* 0x040fe2000001082e */
[----:B------:R-:W-:Y:S01]  /*3e50*/  FFMA.FTZ R43, R7, R44, R41 ;  /* 0x0000002c072b7223 */ /* 0x000fe20000010029 */
[C---:B------:R-:W-:Y:S01]  /*3e60*/  LOP3.LUT R7, R4.reuse, 0xffff0000, RZ, 0xc0, !PT ;  /* 0xffff000004077812 */ /* 0x040fe200078ec0ff */
[----:B------:R-:W-:-:S04]  /*3e70*/  IMAD.U32 R4, R4, 0x10000, RZ ;  /* 0x0001000004047824 */ /* 0x000fc800078e00ff */
[C---:B------:R-:W-:Y:S01]  /*3e80*/  FMUL.FTZ R41, R7.reuse, R14 ;  /* 0x0000000e07297220 */ /* 0x040fe20000410000 */
[----:B------:R-:W-:-:S03]  /*3e90*/  FMUL.FTZ R7, R7, R11 ;  /* 0x0000000b07077220 */ /* 0x000fc60000410000 */
[C---:B------:R-:W-:Y:S01]  /*3ea0*/  FFMA.FTZ R41, R4.reuse, R11, -R41 ;  /* 0x0000000b04297223 */ /* 0x040fe20000010829 */
[----:B------:R-:W-:Y:S01]  /*3eb0*/  FFMA.FTZ R4, R4, R14, R7 ;  /* 0x0000000e04047223 */ /* 0x000fe20000010007 */
[----:B------:R-:W-:-:S04]  /*3ec0*/  F2FP.BF16.F32.PACK_AB R7, R43, R46 ;  /* 0x0000002e2b07723e */ /* 0x000fc800000010ff */
[----:B------:R-:W-:-:S07]  /*3ed0*/  F2FP.BF16.F32.PACK_AB R4, R4, R41 ;  /* 0x000000290404723e */ /* 0x000fce00000010ff */
.L_x_672:
[----:B------:R-:W-:Y:S05]  /*3ee0*/  BSYNC B2 ;  /* 0x0000000000027941 */ /* 0x000fea0003800000 */
.L_x_671:
[----:B0-----:R4:W-:Y:S02]  /*3ef0*/  ST.E.128 desc[UR40][R12.64], R4 ;  /* 0x000000040c007985 */ /* 0x0019e4000c101d28 */
.L_x_666:
[----:B------:R-:W-:Y:S05]  /*3f00*/  BSYNC B1 ;  /* 0x0000000000017941 */ /* 0x000fea0003800000 */
.L_x_665:
[----:B------:R-:W-:-:S03]  /*3f10*/  UMOV UR4, 0xffffffff ;  /* 0xffffffff00047882 */ /* 0x000fc60000000000 */
[----:B------:R-:W-:Y:S05]  /*3f20*/  BRA.DIV UR4, `(.L_x_673) ;  /* 0x0000016204a87947 */ /* 0x000fea000b800000 */
[----:B-1----:R-:W1:Y:S04]  /*3f30*/  SHFL.IDX PT, R97, R97, 0x1, 0x1c1f ;  /* 0x003c1f0061617f89 */ /* 0x002e6800000e0000 */
[----:B---3--:R3:W0:Y:S02]  /*3f40*/  SHFL.IDX PT, R14, R96, 0x1, 0x1c1f ;  /* 0x003c1f00600e7f89 */ /* 0x00862400000e0000 */
.L_x_928:
[----:B------:R-:W-:Y:S05]  /*3f50*/  @P4 BRA `(.L_x_674) ;  /* 0x0000002000204947 */ /* 0x000fea0003800000 */
[----:B------:R-:W-:Y:S04]  /*3f60*/  BSSY B1, `(.L_x_675) ;  /* 0x0000038000017945 */ /* 0x000fe80003800000 */
[----:B------:R-:W-:Y:S05]  /*3f70*/  @P1 BRA `(.L_x_676) ;  /* 0x0000000000d81947 */ /* 0x000fea0003800000 */
[----:B----4-:R4:W2:Y:S01]  /*3f80*/  LDS.128 R4, [R98+0x2000] ;  /* 0x0020000062047984 */ /* 0x0108a20000000c00 */
[C---:B0-----:R-:W-:Y:S01]  /*3f90*/  LEA R12, P2, R16.reuse, R14, 0x1 ;  /* 0x0000000e100c7211 */ /* 0x041fe200078408ff */
[----:B------:R-:W-:Y:S03]  /*3fa0*/  BSSY B2, `(.L_x_677) ;  /* 0x0000032000027945 */ /* 0x000fe60003800000 */
[----:B-1----:R-:W-:Y:S02]  /*3fb0*/  LEA.HI.X R13, R16, R97, R17, 0x1, P2 ;  /* 0x00000061100d7211 */ /* 0x002fe400010f0c11 */
[----:B------:R-:W-:-:S13]  /*3fc0*/  ISETP.GE.AND P2, PT, R22, R88, PT ;  /* 0x000000581600720c */ /* 0x000fda0003f46270 */
[----:B----4-:R-:W-:Y:S05]  /*3fd0*/  @P2 BRA `(.L_x_678) ;  /* 0x0000000000b82947 */ /* 0x010fea0003800000 */
[----:B------:R-:W-:Y:S01]  /*3fe0*/  SHF.R.U64 R40, R36, 0x10, R37 ;  /* 0x0000001024287819 */ /* 0x000fe20000001225 */
[----:B--2---:R-:W-:Y:S01]  /*3ff0*/  IMAD.U32 R11, R6, 0x10000, RZ ;  /* 0x00010000060b7824 */ /* 0x004fe200078e00ff */
[--C-:B------:R-:W-:Y:S02]  /*4000*/  SHF.R.U64 R36, R38, 0x10, R39.reuse ;  /* 0x0000001026247819 */ /* 0x100fe40000001227 */
[----:B------:R-:W-:Y:S02]  /*4010*/  SHF.R.U32.HI R39, RZ, 0x10, R39 ;  /* 0x00000010ff277819 */ /* 0x000fe40000011627 */
[----:B------:R-:W-:Y:S02]  /*4020*/  PRMT R105, R105, 0x5410, R36 ;  /* 0x0000541069697816 */ /* 0x000fe40000000024 */
[----:B------:R-:W-:Y:S02]  /*4030*/  SHF.R.U32.HI R37, RZ, 0x10, R37 ;  /* 0x00000010ff257819 */ /* 0x000fe40000011625 */
[----:B------:R-:W-:-:S02]  /*4040*/  PRMT R107, R107, 0x5410, R40 ;  /* 0x000054106b6b7816 */ /* 0x000fc40000000028 */
[----:B------:R-:W-:Y:S02]  /*4050*/  PRMT R106, R106, 0x5410, R39 ;  /* 0x000054106a6a7816 */ /* 0x000fe40000000027 */
[----:B------:R-:W-:Y:S02]  /*4060*/  LOP3.LUT R36, R5, 0xffff0000, RZ, 0xc0, !PT ;  /* 0xffff000005247812 */ /* 0x000fe400078ec0ff */
[----:B------:R-:W-:Y:S01]  /*4070*/  LOP3.LUT R39, R105, 0xffff0000, RZ, 0xc0, !PT ;  /* 0xffff000069277812 */ /* 0x000fe200078ec0ff */
[----:B------:R-:W-:Y:S01]  /*4080*/  IMAD.U32 R42, R106, 0x10000, RZ ;  /* 0x000100006a2a7824 */ /* 0x000fe200078e00ff */
[----:B------:R-:W-:Y:S01]  /*4090*/  PRMT R104, R104, 0x5410, R37 ;  /* 0x0000541068687816 */ /* 0x000fe20000000025 */
[----:B------:R-:W-:Y:S01]  /*40a0*/  IMAD.U32 R37, R5, 0x10000, RZ ;  /* 0x0001000005257824 */ /* 0x000fe200078e00ff */
[----:B------:R-:W-:Y:S01]  /*40b0*/  LOP3.LUT R38, R107, 0xffff0000, RZ, 0xc0, !PT ;  /* 0xffff00006b267812 */ /* 0x000fe200078ec0ff */
[----:B------:R-:W-:Y:S01]  /*40c0*/  FMUL.FTZ R44, R36, R39 ;  /* 0x00000027242c7220 */ /* 0x000fe20000410000 */
[----:B------:R-:W-:Y:S01]  /*40d0*/  LOP3.LUT R15, R6, 0xffff0000, RZ, 0xc0, !PT ;  /* 0xffff0000060f7812 */ /* 0x000fe200078ec0ff */
[----:B------:R-:W-:Y:S01]  /*40e0*/  IMAD.U32 R40, R104, 0x10000, RZ ;  /* 0x0001000068287824 */ /* 0x000fe200078e00ff */
[----:B------:R-:W-:Y:S01]  /*40f0*/  LOP3.LUT R6, R7, 0xffff0000, RZ, 0xc0, !PT ;  /* 0xffff000007067812 */ /* 0x000fe200078ec0ff */
[----:B------:R-:W-:Y:S01]  /*4100*/  FMUL.FTZ R46, R36, R38 ;  /* 0x00000026242e7220 */ /* 0x000fe20000410000 */
[C---:B------:R-:W-:Y:S01]  /*4110*/  IMAD.U32 R5, R4.reuse, 0x10000, RZ ;  /* 0x0001000004057824 */ /* 0x040fe200078e00ff */
[----:B------:R-:W-:Y:S01]  /*4120*/  LOP3.LUT R36, R4, 0xffff0000, RZ, 0xc0, !PT ;  /* 0xffff000004247812 */ /* 0x000fe200078ec0ff */
[----:B---3--:R-:W-:Y:S01]  /*4130*/  FMUL.FTZ R96, R15, R42 ;  /* 0x0000002a0f607220 */ /* 0x008fe20000410000 */
[----:B------:R-:W-:Y:S01]  /*4140*/  FFMA.FTZ R4, R37, R38, -R44 ;  /* 0x0000002625047223 */ /* 0x000fe2000001082c */
[-C--:B------:R-:W-:Y:S01]  /*4150*/  FMUL.FTZ R38, R15, R40.reuse ;  /* 0x000000280f267220 */ /* 0x080fe20000410000 */
[----:B------:R-:W-:Y:S01]  /*4160*/  LOP3.LUT R106, R106, 0xffff0000, RZ, 0xc0, !PT ;  /* 0xffff00006a6a7812 */ /* 0x000fe200078ec0ff */
[----:B------:R-:W-:Y:S01]  /*4170*/  IMAD.U32 R105, R105, 0x10000, RZ ;  /* 0x0001000069697824 */ /* 0x000fe200078e00ff */
[----:B------:R-:W-:Y:S01]  /*4180*/  LOP3.LUT R104, R104, 0xffff0000, RZ, 0xc0, !PT ;  /* 0xffff000068687812 */ /* 0x000fe200078ec0ff */
[----:B------:R-:W-:Y:S01]  /*4190*/  FFMA.FTZ R96, R11, R40, -R96 ;  /* 0x000000280b607223 */ /* 0x000fe20000010860 */
[----:B------:R-:W-:-:S02]  /*41a0*/  IMAD.U32 R107, R107, 0x10000, RZ ;  /* 0x000100006b6b7824 */ /* 0x000fc400078e00ff */
[----:B------:R-:W-:Y:S01]  /*41b0*/  FFMA.FTZ R11, R11, R42, R38 ;  /* 0x0000002a0b0b7223 */ /* 0x000fe20000010026 */
[C---:B------:R-:W-:Y:S01]  /*41c0*/  FMUL.FTZ R38, R6.reuse, R106 ;  /* 0x0000006a06267220 */ /* 0x040fe20000410000 */
[----:B------:R-:W-:Y:S01]  /*41d0*/  FMUL.FTZ R15, R6, R104 ;  /* 0x00000068060f7220 */ /* 0x000fe20000410000 */
[C---:B------:R-:W-:Y:S01]  /*41e0*/  FMUL.FTZ R6, R36.reuse, R105 ;  /* 0x0000006924067220 */ /* 0x040fe20000410000 */
[----:B------:R-:W-:Y:S01]  /*41f0*/  FFMA.FTZ R37, R37, R39, R46 ;  /* 0x0000002725257223 */ /* 0x000fe2000001002e */
[-C--:B------:R-:W-:Y:S01]  /*4200*/  FMUL.FTZ R36, R36, R107.reuse ;  /* 0x0000006b24247220 */ /* 0x080fe20000410000 */
[----:B------:R-:W-:Y:S02]  /*4210*/  IMAD.U32 R7, R7, 0x10000, RZ ;  /* 0x0001000007077824 */ /* 0x000fe400078e00ff */
[----:B------:R-:W-:Y:S01]  /*4220*/  FFMA.FTZ R6, R5, R107, -R6 ;  /* 0x0000006b05067223 */ /* 0x000fe20000010806 */
[----:B------:R-:W-:Y:S01]  /*4230*/  F2FP.BF16.F32.PACK_AB R96, R11, R96 ;  /* 0x000000600b60723e */ /* 0x000fe200000010ff */
[----:B------:R-:W-:Y:S01]  /*4240*/  FFMA.FTZ R5, R5, R105, R36 ;  /* 0x0000006905057223 */ /* 0x000fe20000010024 */
[C---:B------:R-:W-:Y:S01]  /*4250*/  FFMA.FTZ R38, R7.reuse, R104, -R38 ;  /* 0x0000006807267223 */ /* 0x040fe20000010826 */
[----:B------:R-:W-:Y:S01]  /*4260*/  FFMA.FTZ R15, R7, R106, R15 ;  /* 0x0000006a070f7223 */ /* 0x000fe2000001000f */
[----:B------:R-:W-:-:S02]  /*4270*/  F2FP.BF16.F32.PACK_AB R37, R37, R4 ;  /* 0x000000042525723e */ /* 0x000fc400000010ff */
[----:B------:R-:W-:Y:S01]  /*4280*/  F2FP.BF16.F32.PACK_AB R4, R5, R6 ;  /* 0x000000060504723e */ /* 0x000fe200000010ff */
[----:B------:R-:W-:Y:S01]  /*4290*/  IMAD.MOV.U32 R6, RZ, RZ, R96 ;  /* 0x000000ffff067224 */ /* 0x000fe200078e0060 */
[----:B------:R-:W-:Y:S01]  /*42a0*/  F2FP.BF16.F32.PACK_AB R7, R15, R38 ;  /* 0x000000260f07723e */ /* 0x000fe200000010ff */
[----:B------:R-:W-:-:S07]  /*42b0*/  IMAD.MOV.U32 R5, RZ, RZ, R37 ;  /* 0x000000ffff057224 */ /* 0x000fce00078e0025 */
.L_x_678:
[----:B------:R-:W-:Y:S05]  /*42c0*/  BSYNC B2 ;  /* 0x0000000000027941 */ /* 0x000fea0003800000 */
.L_x_677:
[----:B--2---:R0:W-:Y:S02]  /*42d0*/  ST.E.128 desc[UR40][R12.64], R4 ;  /* 0x000000040c007985 */ /* 0x0041e4000c101d28 */
.L_x_676:
[----:B------:R-:W-:Y:S05]  /*42e0*/  BSYNC B1 ;  /* 0x0000000000017941 */ /* 0x000fea0003800000 */
.L_x_675:
[----:B0---4-:R-:W4:Y:S02]  /*42f0*/  LDL R4, [R1] ;  /* 0x0000000001047983 */ /* 0x011f240000100800 */
[----:B----4-:R-:W-:-:S13]  /*4300*/  LOP3.LUT P2, RZ, R4, 0x1, RZ, 0xc0, !PT ;  /* 0x0000000104ff7812 */ /* 0x010fda000784c0ff */
[----:B------:R-:W-:Y:S05]  /*4310*/  @P2 BRA `(.L_x_674) ;  /* 0x0000001c00302947 */ /* 0x000fea0003800000 */
[----:B------:R0:W4:Y:S01]  /*4320*/  LDS.128 R4, [R89+0x2000] ;  /* 0x0020000059047984 */ /* 0x0001220000000c00 */
[C---:B------:R-:W-:Y:S01]  /*4330*/  LEA R12, P2, R2.reuse, R14, 0x1 ;  /* 0x0000000e020c7211 */ /* 0x040fe200078408ff */
[----:B------:R-:W-:Y:S03]  /*4340*/  BSSY B1, `(.L_x_679) ;  /* 0x0000032000017945 */ /* 0x000fe60003800000 */
[----:B-1----:R-:W-:Y:S02]  /*4350*/  LEA.HI.X R13, R2, R97, R206, 0x1, P2 ;  /* 0x00000061020d7211 */ /* 0x002fe400010f0cce */
[----:B------:R-:W-:-:S13]  /*4360*/  ISETP.GE.AND P2, PT, R209, R88, PT ;  /* 0x00000058d100720c */ /* 0x000fda0003f46270 */
[----:B0-----:R-:W-:Y:S05]  /*4370*/  @P2 BRA `(.L_x_680) ;  /* 0x0000000000b82947 */ /* 0x001fea0003800000 */
[--C-:B------:R-:W-:Y:S01]  /*4380*/  SHF.R.U64 R37, R32, 0x10, R33.reuse ;  /* 0x0000001020257819 */ /* 0x100fe20000001221 */
[----:B----4-:R-:W-:Y:S01]  /*4390*/  IMAD.U32 R11, R6, 0x10000, RZ ;  /* 0x00010000060b7824 */ /* 0x010fe200078e00ff */
[----:B------:R-:W-:Y:S01]  /*43a0*/  SHF.R.U32.HI R36, RZ, 0x10, R33 ;  /* 0x00000010ff247819 */ /* 0x000fe20000011621 */
[----:B------:R-:W-:Y:S01]  /*43b0*/  IMAD.U32 R15, R7, 0x10000, RZ ;  /* 0x00010000070f7824 */ /* 0x000fe200078e00ff */
[--C-:B------:R-:W-:Y:S02]  /*43c0*/  SHF.R.U64 R33, R34, 0x10, R35.reuse ;  /* 0x0000001022217819 */ /* 0x100fe40000001223 */
[----:B------:R-:W-:Y:S02]  /*43d0*/  SHF.R.U32.HI R34, RZ, 0x10, R35 ;  /* 0x00000010ff227819 */ /* 0x000fe40000011623 */
[----:B------:R-:W-:Y:S02]  /*43e0*/  PRMT R101, R101, 0x5410, R36 ;  /* 0x0000541065657816 */ /* 0x000fe40000000024 */
[----:B------:R-:W-:-:S02]  /*43f0*/  PRMT R103, R103, 0x5410, R34 ;  /* 0x0000541067677816 */ /* 0x000fc40000000022 */
[----:B------:R-:W-:Y:S01]  /*4400*/  LOP3.LUT R14, R6, 0xffff0000, RZ, 0xc0, !PT ;  /* 0xffff0000060e7812 */ /* 0x000fe200078ec0ff */
[----:B------:R-:W-:Y:S01]  /*4410*/  IMAD.U32 R34, R101, 0x10000, RZ ;  /* 0x0001000065227824 */ /* 0x000fe200078e00ff */
[----:B------:R-:W-:Y:S01]  /*4420*/  PRMT R100, R100, 0x5410, R37 ;  /* 0x0000541064647816 */ /* 0x000fe20000000025 */
[----:B------:R-:W-:Y:S01]  /*4430*/  IMAD.U32 R36, R103, 0x10000, RZ ;  /* 0x0001000067247824 */ /* 0x000fe200078e00ff */
[----:B------:R-:W-:Y:S01]  /*4440*/  PRMT R102, R102, 0x5410, R33 ;  /* 0x0000541066667816 */ /* 0x000fe20000000021 */
[----:B------:R-:W-:Y:S01]  /*4450*/  IMAD.U32 R6, R5, 0x10000, RZ ;  /* 0x0001000005067824 */ /* 0x000fe200078e00ff */
[----:B------:R-:W-:Y:S01]  /*4460*/  LOP3.LUT R32, R7, 0xffff0000, RZ, 0xc0, !PT ;  /* 0xffff000007207812 */ /* 0x000fe200078ec0ff */
[C---:B------:R-:W-:Y:S01]  /*4470*/  FMUL.FTZ R40, R14.reuse, R36 ;  /* 0x000000240e287220 */ /* 0x040fe20000410000 */
[----:B------:R-:W-:Y:S01]  /*4480*/  LOP3.LUT R7, R5, 0xffff0000, RZ, 0xc0, !PT ;  /* 0xffff000005077812 */ /* 0x000fe200078ec0ff */
[-C--:B------:R-:W-:Y:S01]  /*4490*/  FMUL.FTZ R14, R14, R34.reuse ;  /* 0x000000220e0e7220 */ /* 0x080fe20000410000 */
[----:B------:R-:W-:Y:S01]  /*44a0*/  LOP3.LUT R35, R102, 0xffff0000, RZ, 0xc0, !PT ;  /* 0xffff000066237812 */ /* 0x000fe200078ec0ff */
[----:B------:R-:W-:Y:S01]  /*44b0*/  FFMA.FTZ R40, R11, R34, -R40 ;  /* 0x000000220b287223 */ /* 0x000fe20000010828 */
[----:B------:R-:W-:Y:S01]  /*44c0*/  LOP3.LUT R33, R100, 0xffff0000, RZ, 0xc0, !PT ;  /* 0xffff000064217812 */ /* 0x000fe200078ec0ff */
[C---:B------:R-:W-:Y:S01]  /*44d0*/  IMAD.U32 R5, R4.reuse, 0x10000, RZ ;  /* 0x0001000004057824 */ /* 0x040fe200078e00ff */
[----:B------:R-:W-:Y:S01]  /*44e0*/  LOP3.LUT R103, R103, 0xffff0000, RZ, 0xc0, !PT ;  /* 0xffff000067677812 */ /* 0x000fe200078ec0ff */
[----:B------:R-:W-:Y:S01]  /*44f0*/  FFMA.FTZ R11, R11, R36, R14 ;  /* 0x000000240b0b7223 */ /* 0x000fe2000001000e */
[----:B------:R-:W-:Y:S01]  /*4500*/  LOP3.LUT R101, R101, 0xffff0000, RZ, 0xc0, !PT ;  /* 0xffff000065657812 */ /* 0x000fe200078ec0ff */
[C---:B------:R-:W-:Y:S01]  /*4510*/  FMUL.FTZ R37, R7.reuse, R35 ;  /* 0x0000002307257220 */ /* 0x040fe20000410000 */
[----:B------:R-:W-:Y:S01]  /*4520*/  FMUL.FTZ R38, R7, R33 ;  /* 0x0000002107267220 */ /* 0x000fe20000410000 */
[----:B------:R-:W-:Y:S01]  /*4530*/  LOP3.LUT R4, R4, 0xffff0000, RZ, 0xc0, !PT ;  /* 0xffff000004047812 */ /* 0x000fe200078ec0ff */
[----:B------:R-:W-:Y:S01]  /*4540*/  FMUL.FTZ R14, R32, R103 ;  /* 0x00000067200e7220 */ /* 0x000fe20000410000 */
[----:B------:R-:W-:-:S02]  /*4550*/  IMAD.U32 R102, R102, 0x10000, RZ ;  /* 0x0001000066667824 */ /* 0x000fc400078e00ff */
[----:B------:R-:W-:Y:S01]  /*4560*/  FMUL.FTZ R32, R32, R101 ;  /* 0x0000006520207220 */ /* 0x000fe20000410000 */
[----:B------:R-:W-:Y:S02]  /*4570*/  IMAD.U32 R100, R100, 0x10000, RZ ;  /* 0x0001000064647824 */ /* 0x000fe400078e00ff */
[C---:B------:R-:W-:Y:S01]  /*4580*/  FFMA.FTZ R37, R6.reuse, R33, -R37 ;  /* 0x0000002106257223 */ /* 0x040fe20000010825 */
[----:B------:R-:W-:Y:S01]  /*4590*/  FFMA.FTZ R38, R6, R35, R38 ;  /* 0x0000002306267223 */ /* 0x000fe20000010026 */
[C---:B------:R-:W-:Y:S01]  /*45a0*/  FFMA.FTZ R14, R15.reuse, R101, -R14 ;  /* 0x000000650f0e7223 */ /* 0x040fe2000001080e */
[C---:B------:R-:W-:Y:S01]  /*45b0*/  FMUL.FTZ R6, R4.reuse, R102 ;  /* 0x0000006604067220 */ /* 0x040fe20000410000 */
[----:B------:R-:W-:Y:S01]  /*45c0*/  FMUL.FTZ R7, R4, R100 ;  /* 0x0000006404077220 */ /* 0x000fe20000410000 */
[----:B------:R-:W-:Y:S01]  /*45d0*/  FFMA.FTZ R15, R15, R103, R32 ;  /* 0x000000670f0f7223 */ /* 0x000fe20000010020 */
[----:B------:R-:W-:Y:S01]  /*45e0*/  F2FP.BF16.F32.PACK_AB R11, R11, R40 ;  /* 0x000000280b0b723e */ /* 0x000fe200000010ff */
[C---:B------:R-:W-:Y:S01]  /*45f0*/  FFMA.FTZ R6, R5.reuse, R100, -R6 ;  /* 0x0000006405067223 */ /* 0x040fe20000010806 */
[----:B------:R-:W-:Y:S01]  /*4600*/  FFMA.FTZ R7, R5, R102, R7 ;  /* 0x0000006605077223 */ /* 0x000fe20000010007 */
[----:B------:R-:W-:-:S02]  /*4610*/  F2FP.BF16.F32.PACK_AB R5, R38, R37 ;  /* 0x000000252605723e */ /* 0x000fc400000010ff */
[----:B------:R-:W-:Y:S02]  /*4620*/  F2FP.BF16.F32.PACK_AB R14, R15, R14 ;  /* 0x0000000e0f0e723e */ /* 0x000fe400000010ff */
[----:B------:R-:W-:Y:S01]  /*4630*/  F2FP.BF16.F32.PACK_AB R4, R7, R6 ;  /* 0x000000060704723e */ /* 0x000fe200000010ff */
[----:B------:R-:W-:Y:S02]  /*4640*/  IMAD.MOV.U32 R6, RZ, RZ, R11 ;  /* 0x000000ffff067224 */ /* 0x000fe400078e000b */
[----:B------:R-:W-:-:S07]  /*4650*/  IMAD.MOV.U32 R7, RZ, RZ, R14 ;  /* 0x000000ffff077224 */ /* 0x000fce00078e000e */
.L_x_680:
[----:B------:R-:W-:Y:S05]  /*4660*/  BSYNC B1 ;  /* 0x0000000000017941 */ /* 0x000fea0003800000 */
.L_x_679:
[----:B----4-:R0:W-:Y:S01]  /*4670*/  ST.E.128 desc[UR40][R12.64], R4 ;  /* 0x000000040c007985 */ /* 0x0101e2000c101d28 */
[----:B------:R-:W-:Y:S05]  /*4680*/  BRA `(.L_x_674) ;  /* 0x0000001800547947 */ /* 0x000fea0003800000 */
.L_x_656:
[----:B------:R-:W-:Y:S01]  /*4690*/  VIADD R12, R204, 0x40 ;  /* 0x00000040cc0c7836 */ /* 0x000fe20000000000 */
[----:B------:R-:W-:-:S04]  /*46a0*/  CS2R R34, SRZ ;  /* 0x0000000000227805 */ /* 0x000fc8000001ff00 */
[----:B------:R-:W-:-:S04]  /*46b0*/  ISETP.GE.AND P2, PT, R12, R94, PT ;  /* 0x0000005e0c00720c */ /* 0x000fc80003f46270 */
[----:B------:R-:W-:-:S13]  /*46c0*/  ISETP.GE.OR P2, PT, R16, R88, P2 ;  /* 0x000000581000720c */ /* 0x000fda0001746670 */
[----:B------:R-:W-:Y:S01]  /*46d0*/  @!P2 IADD3 R5, P3, P4, R20, R4, R51 ;  /* 0x000000041405a210 */ /* 0x000fe20007c7e033 */
[----:B------:R-:W0:Y:S03]  /*46e0*/  @!P2 LDC.64 R14, c[0x0][0x3e8] ;  /* 0x0000fa00ff0eab82 */ /* 0x000e260000000a00 */
[----:B------:R-:W-:Y:S02]  /*46f0*/  @!P2 IADD3.X R32, R66, R100, R29, P3, P4 ;  /* 0x000000644220a210 */ /* 0x000fe40001fe841d */
[----:B------:R-:W-:-:S04]  /*4700*/  @!P2 IADD3 R38, P3, P4, R54, R6, R59 ;  /* 0x000000063626a210 */ /* 0x000fc80007c7e03b */
[----:B------:R-:W-:Y:S02]  /*4710*/  @!P2 IADD3.X R39, R68, R11, R58, P3, P4 ;  /* 0x0000000b4427a210 */ /* 0x000fe40001fe843a */
[----:B------:R-:W-:-:S04]  /*4720*/  ISETP.GE.AND P3, PT, R204, R94, PT ;  /* 0x0000005ecc00720c */ /* 0x000fc80003f66270 */
[----:B------:R-:W-:-:S13]  /*4730*/  ISETP.GE.OR P3, PT, R16, R88, P3 ;  /* 0x000000581000720c */ /* 0x000fda0001f66670 */
[----:B------:R-:W1:Y:S01]  /*4740*/  @!P3 LDC.64 R12, c[0x0][0x3e8] ;  /* 0x0000fa00ff0cbb82 */ /* 0x000e620000000a00 */
[----:B------:R-:W-:-:S05]  /*4750*/  @!P3 IADD3 R4, P4, R20, R4, RZ ;  /* 0x000000041404b210 */ /* 0x000fca0007f9e0ff */
[----:B------:R-:W-:Y:S02]  /*4760*/  @!P3 IMAD.X R7, R100, 0x1, R66, P4 ;  /* 0x000000016407b824 */ /* 0x000fe400020e0642 */
[----:B------:R-:W2:Y:S01]  /*4770*/  @!P3 LDC.64 R36, c[0x0][0x400] ;  /* 0x00010000ff24bb82 */ /* 0x000ea20000000a00 */
[----:B-1----:R-:W-:-:S04]  /*4780*/  @!P3 LEA R12, P4, R4, R12, 0x1 ;  /* 0x0000000c040cb211 */ /* 0x002fc800078808ff */
[----:B------:R-:W-:Y:S02]  /*4790*/  @!P3 LEA.HI.X R13, R4, R13, R7, 0x1, P4 ;  /* 0x0000000d040db211 */ /* 0x000fe400020f0c07 */
[----:B------:R-:W-:-:S05]  /*47a0*/  @!P3 IADD3 R6, P4, R54, R6, RZ ;  /* 0x000000063606b210 */ /* 0x000fca0007f9e0ff */
[----:B------:R-:W-:Y:S01]  /*47b0*/  @!P3 IMAD.X R11, R11, 0x1, R68, P4 ;  /* 0x000000010b0bb824 */ /* 0x000fe200020e0644 */
[----:B--2---:R-:W-:-:S04]  /*47c0*/  @!P3 LEA R36, P4, R6, R36, 0x1 ;  /* 0x000000240624b211 */ /* 0x004fc800078808ff */
[----:B------:R-:W-:Y:S02]  /*47d0*/  @!P3 LEA.HI.X R37, R6, R37, R11, 0x1, P4 ;  /* 0x000000250625b211 */ /* 0x000fe400020f0c0b */
[----:B------:R-:W-:Y:S02]  /*47e0*/  CS2R R6, SRZ ;  /* 0x0000000000067805 */ /* 0x000fe4000001ff00 */
[----:B0-----:R-:W-:-:S04]  /*47f0*/  @!P2 LEA R14, P4, R5, R14, 0x1 ;  /* 0x0000000e050ea211 */ /* 0x001fc800078808ff */
[----:B------:R-:W-:Y:S02]  /*4800*/  @!P2 LEA.HI.X R15, R5, R15, R32, 0x1, P4 ;  /* 0x0000000f050fa211 */ /* 0x000fe400020f0c20 */
[----:B------:R-:W-:Y:S02]  /*4810*/  CS2R R4, SRZ ;  /* 0x0000000000047805 */ /* 0x000fe4000001ff00 */
[----:B------:R-:W-:-:S04]  /*4820*/  CS2R R32, SRZ ;  /* 0x0000000000207805 */ /* 0x000fc8000001ff00 */
[----:B------:R0:W2:Y:S04]  /*4830*/  @!P3 LDG.E.128 R4, desc[UR40][R12.64] ;  /* 0x000000280c04b981 */ /* 0x0000a8000c1e1d00 */
[----:B------:R1:W3:Y:S01]  /*4840*/  @!P3 LDG.E.128 R32, desc[UR40][R36.64] ;  /* 0x000000282420b981 */ /* 0x0002e2000c1e1d00 */
[----:B0-----:R-:W0:Y:S01]  /*4850*/  @!P2 LDC.64 R12, c[0x0][0x400] ;  /* 0x00010000ff0cab82 */ /* 0x001e220000000a00 */
[----:B-1----:R-:W-:Y:S02]  /*4860*/  CS2R R36, SRZ ;  /* 0x0000000000247805 */ /* 0x002fe4000001ff00 */
[----:B------:R-:W-:Y:S02]  /*4870*/  CS2R R42, SRZ ;  /* 0x00000000002a7805 */ /* 0x000fe4000001ff00 */
[----:B------:R-:W-:-:S02]  /*4880*/  CS2R R40, SRZ ;  /* 0x0000000000287805 */ /* 0x000fc4000001ff00 */
[----:B0-----:R-:W-:-:S04]  /*4890*/  @!P2 LEA R12, P3, R38, R12, 0x1 ;  /* 0x0000000c260ca211 */ /* 0x001fc800078608ff */
[----:B------:R-:W-:Y:S02]  /*48a0*/  @!P2 LEA.HI.X R13, R38, R13, R39, 0x1, P3 ;  /* 0x0000000d260da211 */ /* 0x000fe400018f0c27 */
[----:B------:R-:W-:-:S03]  /*48b0*/  CS2R R38, SRZ ;  /* 0x0000000000267805 */ /* 0x000fc6000001ff00 */
[----:B------:R0:W4:Y:S04]  /*48c0*/  @!P2 LDG.E.128 R40, desc[UR40][R12.64] ;  /* 0x000000280c28a981 */ /* 0x000128000c1e1d00 */
[----:B------:R1:W5:Y:S01]  /*48d0*/  @!P2 LDG.E.128 R36, desc[UR40][R14.64] ;  /* 0x000000280e24a981 */ /* 0x000362000c1e1d00 */
[----:B------:R-:W-:Y:S02]  /*48e0*/  ISETP.NE.AND P3, PT, R210, 0x3, PT ;  /* 0x00000003d200780c */ /* 0x000fe40003f65270 */
[----:B------:R-:W-:Y:S01]  /*48f0*/  ISETP.GE.AND P2, PT, R16, R88, PT ;  /* 0x000000581000720c */ /* 0x000fe20003f46270 */
[----:B--2---:R-:W-:Y:S02]  /*4900*/  IMAD.MOV.U32 R11, RZ, RZ, R6 ;  /* 0x000000ffff0b7224 */ /* 0x004fe400078e0006 */
[----:B------:R-:W-:-:S02]  /*4910*/  IMAD.MOV.U32 R44, RZ, RZ, R7 ;  /* 0x000000ffff2c7224 */ /* 0x000fc400078e0007 */
[----:B------:R-:W-:Y:S01]  /*4920*/  IMAD.MOV.U32 R46, RZ, RZ, R5 ;  /* 0x000000ffff2e7224 */ /* 0x000fe200078e0005 */
[----:B------:R-:W-:Y:S01]  /*4930*/  PRMT R109, R109, 0x5410, R11 ;  /* 0x000054106d6d7816 */ /* 0x000fe2000000000b */
[----:B---3--:R-:W-:Y:S01]  /*4940*/  IMAD.MOV.U32 R11, RZ, RZ, R34 ;  /* 0x000000ffff0b7224 */ /* 0x008fe200078e0022 */
[----:B------:R-:W-:Y:S01]  /*4950*/  PRMT R107, R44, 0x7610, R107 ;  /* 0x000076102c6b7816 */ /* 0x000fe2000000006b */
[----:B0-----:R-:W-:Y:S01]  /*4960*/  IMAD.MOV.U32 R12, RZ, RZ, R35 ;  /* 0x000000ffff0c7224 */ /* 0x001fe200078e0023 */
[----:B------:R-:W-:Y:S01]  /*4970*/  PRMT R106, R46, 0x7610, R106 ;  /* 0x000076102e6a7816 */ /* 0x000fe2000000006a */
[----:B------:R-:W-:Y:S02]  /*4980*/  IMAD.MOV.U32 R13, RZ, RZ, R32 ;  /* 0x000000ffff0d7224 */ /* 0x000fe400078e0020 */
[----:B-1----:R-:W-:Y:S01]  /*4990*/  IMAD.MOV.U32 R14, RZ, RZ, R33 ;  /* 0x000000ffff0e7224 */ /* 0x002fe200078e0021 */
[----:B------:R-:W-:Y:S02]  /*49a0*/  PRMT R117, R11, 0x7610, R117 ;  /* 0x000076100b757816 */ /* 0x000fe40000000075 */
[----:B------:R-:W-:-:S02]  /*49b0*/  PRMT R107, R107, 0x5410, R12 ;  /* 0x000054106b6b7816 */ /* 0x000fc4000000000c */
[----:B------:R-:W-:Y:S02]  /*49c0*/  PRMT R110, R110, 0x5410, R13 ;  /* 0x000054106e6e7816 */ /* 0x000fe4000000000d */
[----:B------:R-:W-:Y:S01]  /*49d0*/  PRMT R106, R106, 0x5410, R14 ;  /* 0x000054106a6a7816 */ /* 0x000fe2000000000e */
[----:B------:R-:W-:-:S05]  /*49e0*/  IMAD.MOV.U32 R45, RZ, RZ, R4 ;  /* 0x000000ffff2d7224 */ /* 0x000fca00078e0004 */
[----:B------:R-:W-:Y:S01]  /*49f0*/  PRMT R118, R45, 0x7610, R118 ;  /* 0x000076102d767816 */ /* 0x000fe20000000076 */
[----:B-----5:R-:W-:Y:S02]  /*4a00*/  IMAD.MOV.U32 R11, RZ, RZ, R38 ;  /* 0x000000ffff0b7224 */ /* 0x020fe400078e0026 */
[----:B------:R-:W-:Y:S02]  /*4a10*/  IMAD.MOV.U32 R12, RZ, RZ, R39 ;  /* 0x000000ffff0c7224 */ /* 0x000fe400078e0027 */
[----:B------:R-:W-:Y:S02]  /*4a20*/  IMAD.MOV.U32 R13, RZ, RZ, R36 ;  /* 0x000000ffff0d7224 */ /* 0x000fe400078e0024 */
[----:B------:R-:W-:Y:S01]  /*4a30*/  IMAD.MOV.U32 R14, RZ, RZ, R37 ;  /* 0x000000ffff0e7224 */ /* 0x000fe200078e0025 */
[----:B------:R-:W-:Y:S01]  /*4a40*/  PRMT R109, R11, 0x7610, R109 ;  /* 0x000076100b6d7816 */ /* 0x000fe2000000006d */
[----:B----4-:R-:W-:Y:S01]  /*4a50*/  IMAD.MOV.U32 R11, RZ, RZ, R42 ;  /* 0x000000ffff0b7224 */ /* 0x010fe200078e002a */
        /* <DEDUP_REMOVED lines=12> */
.L_x_681:
[----:B------:R-:W-:Y:S01]  /*4b20*/  IMAD R87, R18, 0x8, R19 ;  /* 0x0000000812577824 */ /* 0x000fe200078e0213 */
[----:B------:R-:W-:Y:S01]  /*4b30*/  SHF.L.U32 R95, R208, 0x1f, RZ ;  /* 0x0000001fd05f7819 */ /* 0x000fe200000006ff */
[----:B------:R-:W0:Y:S01]  /*4b40*/  LDC R98, c[0x0][0x2f4] ;  /* 0x0000bd00ff627b82 */ /* 0x000e220000000800 */
[----:B------:R-:W-:Y:S02]  /*4b50*/  BSSY B1, `(.L_x_682) ;  /* 0x0000003000017945 */ /* 0x000fe40003800000 */
[----:B------:R-:W1:Y:S02]  /*4b60*/  SYNCS.PHASECHK.TRANS64.TRYWAIT P4, [R87+URZ+0x22890], R95 ;  /* 0x0228905f570075a7 */ /* 0x000e64000808017f */
[----:B-1----:R-:W-:Y:S05]  /*4b70*/  @!P4 BRA `(.L_x_683) ;  /* 0x0000015400dcc947 */ /* 0x002fea0003800000 */
.L_x_929:
[----:B------:R-:W-:Y:S05]  /*4b80*/  BSYNC B1 ;  /* 0x0000000000017941 */ /* 0x000fea0003800000 */
.L_x_682:
[----:B------:R-:W-:Y:S01]  /*4b90*/  UMOV UR4, 0xffffffff ;  /* 0xffffffff00047882 */ /* 0x000fe20000000000 */
[----:B0-----:R-:W-:Y:S02]  /*4ba0*/  IMAD.IADD R102, R98, 0x1, -R61 ;  /* 0x0000000162667824 */ /* 0x001fe400078e0a3d */
[----:B------:R-:W-:Y:S05]  /*4bb0*/  BRA.DIV UR4, `(.L_x_684) ;  /* 0x0000015604e07947 */ /* 0x000fea000b800000 */
[----:B------:R0:W2:Y:S04]  /*4bc0*/  SHFL.IDX PT, R99, R97, RZ, 0x1c1f ;  /* 0x001c1fff61637589 */ /* 0x0000a800000e0000 */
[----:B------:R0:W3:Y:S02]  /*4bd0*/  SHFL.IDX PT, R100, R96, RZ, 0x1c1f ;  /* 0x001c1fff60647589 */ /* 0x0000e400000e0000 */
.L_x_933:
[----:B------:R-:W-:Y:S01]  /*4be0*/  ISETP.GE.OR P4, PT, R204, R94, P1 ;  /* 0x0000005ecc00720c */ /* 0x000fe20000f86670 */
[----:B------:R-:W-:-:S12]  /*4bf0*/  BSSY B1, `(.L_x_685) ;  /* 0x0000077000017945 */ /* 0x000fd80003800000 */
[----:B------:R-:W-:Y:S05]  /*4c00*/  @P4 BRA `(.L_x_686) ;  /* 0x0000000400d44947 */ /* 0x000fea0003800000 */
[----:B------:R-:W4:Y:S01]  /*4c10*/  LDL R14, [R1+0x14] ;  /* 0x00001400010e7983 */ /* 0x000f220000100800 */
[----:B------:R-:W-:Y:S01]  /*4c20*/  SEL R11, R61, R102, !P0 ;  /* 0x000000663d0b7207 */ /* 0x000fe20004000000 */
[----:B------:R-:W-:Y:S01]  /*4c30*/  BSSY B2, `(.L_x_687) ;  /* 0x000006c000027945 */ /* 0x000fe20003800000 */
[C---:B---3--:R-:W-:Y:S02]  /*4c40*/  LEA R88, P4, R70.reuse, R100, 0x1 ;  /* 0x0000006446587211 */ /* 0x048fe400078808ff */
[----:B------:R-:W-:Y:S02]  /*4c50*/  SHF.R.S32.HI R12, RZ, 0x1f, R11 ;  /* 0x0000001fff0c7819 */ /* 0x000fe4000001140b */
[----:B--2---:R-:W-:Y:S02]  /*4c60*/  LEA.HI.X R89, R70, R99, R72, 0x1, P4 ;  /* 0x0000006346597211 */ /* 0x004fe400020f0c48 */
[----:B------:R-:W-:-:S04]  /*4c70*/  LEA.HI R12, R12, R11, RZ, 0x4 ;  /* 0x0000000b0c0c7211 */ /* 0x000fc800078f20ff */
[----:B------:R-:W-:Y:S01]  /*4c80*/  LEA.HI.SX32 R11, R12, R69, 0x1c ;  /* 0x000000450c0b7211 */ /* 0x000fe200078fe2ff */
[----:B------:R-:W-:-:S04]  /*4c90*/  IMAD R12, R18, 0x1800, R85 ;  /* 0x00001800120c7824 */ /* 0x000fc800078e0255 */
[----:B------:R-:W-:Y:S02]  /*4ca0*/  IMAD.SHL.U32 R11, R11, 0x8, RZ ;  /* 0x000000080b0b7824 */ /* 0x000fe400078e00ff */
[----:B------:R-:W-:-:S03]  /*4cb0*/  IMAD R12, R12, 0x2, R19 ;  /* 0x000000020c0c7824 */ /* 0x000fc600078e0213 */
[----:B------:R-:W-:-:S04]  /*4cc0*/  LOP3.LUT R13, R73, 0x38, R11, 0xf8, !PT ;  /* 0x00000038490d7812 */ /* 0x000fc800078ef80b */
[----:B------:R-:W-:-:S05]  /*4cd0*/  LOP3.LUT R13, R13, R76, RZ, 0x3c, !PT ;  /* 0x0000004c0d0d7212 */ /* 0x000fca00078e3cff */
[----:B----4-:R-:W-:-:S04]  /*4ce0*/  IMAD R13, R14, 0x200, R13 ;  /* 0x000002000e0d7824 */ /* 0x010fc800078e020d */
[----:B------:R-:W-:Y:S02]  /*4cf0*/  IMAD R44, R18, 0x1800, R13 ;  /* 0x00001800122c7824 */ /* 0x000fe400078e020d */
[----:B------:R-:W2:Y:S02]  /*4d00*/  LDS.128 R12, [R12+0x1c400] ;  /* 0x01c400000c0c7984 */ /* 0x000ea40000000c00 */
[----:B------:R-:W-:-:S06]  /*4d10*/  IMAD R44, R44, 0x2, R19 ;  /* 0x000000022c2c7824 */ /* 0x000fcc00078e0213 */
[----:B------:R-:W3:Y:S01]  /*4d20*/  LDS.128 R44, [R44+0x1c400] ;  /* 0x01c400002c2c7984 */ /* 0x000ee20000000c00 */
[----:B------:R-:W-:Y:S05]  /*4d30*/  @P2 BRA `(.L_x_688) ;  /* 0x00000004006c2947 */ /* 0x000fea0003800000 */
[----:B------:R-:W-:Y:S01]  /*4d40*/  SHF.R.U64 R101, R4, 0x10, R5 ;  /* 0x0000001004657819 */ /* 0x000fe20000001205 */
[----:B---3--:R-:W-:Y:S01]  /*4d50*/  IMAD.U32 R108, R45, 0x10000, RZ ;  /* 0x000100002d6c7824 */ /* 0x008fe200078e00ff */
[----:B------:R-:W-:Y:S02]  /*4d60*/  SHF.R.U64 R4, R6, 0x10, R7 ;  /* 0x0000001006047819 */ /* 0x000fe40000001207 */
[----:B------:R-:W-:Y:S02]  /*4d70*/  SHF.R.U32.HI R6, RZ, 0x10, R33 ;  /* 0x00000010ff067819 */ /* 0x000fe40000011621 */
[----:B------:R-:W-:Y:S02]  /*4d80*/  SHF.R.U32.HI R105, RZ, 0x10, R5 ;  /* 0x00000010ff697819 */ /* 0x000fe40000011605 */
[----:B------:R-:W-:Y:S02]  /*4d90*/  PRMT R6, R106, 0x5432, R6 ;  /* 0x000054326a067816 */ /* 0x000fe40000000006 */
[----:B------:R-:W-:-:S02]  /*4da0*/  SHF.R.U32.HI R103, RZ, 0x10, R7 ;  /* 0x00000010ff677819 */ /* 0x000fc40000011607 */
[----:B------:R-:W-:Y:S01]  /*4db0*/  SHF.R.U64 R104, R32, 0x10, R33 ;  /* 0x0000001020687819 */ /* 0x000fe20000001221 */
[----:B------:R-:W-:Y:S01]  /*4dc0*/  IMAD.U32 R33, R6, 0x10000, RZ ;  /* 0x0001000006217824 */ /* 0x000fe200078e00ff */
[----:B------:R-:W-:Y:S01]  /*4dd0*/  PRMT R7, R106, 0x5410, R105 ;  /* 0x000054106a077816 */ /* 0x000fe20000000069 */
[----:B--2---:R-:W-:Y:S01]  /*4de0*/  IMAD.U32 R106, R13, 0x10000, RZ ;  /* 0x000100000d6a7824 */ /* 0x004fe200078e00ff */
[--C-:B------:R-:W-:Y:S01]  /*4df0*/  SHF.R.U64 R5, R34, 0x10, R35.reuse ;  /* 0x0000001022057819 */ /* 0x100fe20000001223 */
[----:B------:R-:W-:Y:S01]  /*4e00*/  FMUL.FTZ R105, R108, R33 ;  /* 0x000000216c697220 */ /* 0x000fe20000410000 */
[----:B------:R-:W-:Y:S01]  /*4e10*/  SHF.R.U32.HI R34, RZ, 0x10, R35 ;  /* 0x00000010ff227819 */ /* 0x000fe20000011623 */
[C---:B------:R-:W-:Y:S01]  /*4e20*/  IMAD.U32 R35, R7.reuse, 0x10000, RZ ;  /* 0x0001000007237824 */ /* 0x040fe200078e00ff */
[----:B------:R-:W-:Y:S02]  /*4e30*/  LOP3.LUT R6, R6, 0xffff0000, RZ, 0xc0, !PT ;  /* 0xffff000006067812 */ /* 0x000fe400078ec0ff */
[----:B------:R-:W-:Y:S01]  /*4e40*/  LOP3.LUT R7, R7, 0xffff0000, RZ, 0xc0, !PT ;  /* 0xffff000007077812 */ /* 0x000fe200078ec0ff */
[-C--:B------:R-:W-:Y:S01]  /*4e50*/  FMUL.FTZ R108, R108, R35.reuse ;  /* 0x000000236c6c7220 */ /* 0x080fe20000410000 */
[----:B------:R-:W-:Y:S01]  /*4e60*/  FFMA.FTZ R32, R106, R35, -R105 ;  /* 0x000000236a207223 */ /* 0x000fe20000010869 */
[----:B------:R-:W-:Y:S01]  /*4e70*/  LOP3.LUT R35, R45, 0xffff0000, RZ, 0xc0, !PT ;  /* 0xffff00002d237812 */ /* 0x000fe200078ec0ff */
[----:B------:R-:W-:-:S02]  /*4e80*/  IMAD.U32 R105, R15, 0x10000, RZ ;  /* 0x000100000f697824 */ /* 0x000fc400078e00ff */
[----:B------:R-:W-:Y:S01]  /*4e90*/  FFMA.FTZ R33, R106, R33, R108 ;  /* 0x000000216a217223 */ /* 0x000fe2000001006c */
[----:B------:R-:W-:Y:S02]  /*4ea0*/  PRMT R45, R107, 0x5432, R34 ;  /* 0x000054326b2d7816 */ /* 0x000fe40000000022 */
[----:B------:R-:W-:Y:S01]  /*4eb0*/  LOP3.LUT R13, R13, 0xffff0000, RZ, 0xc0, !PT ;  /* 0xffff00000d0d7812 */ /* 0x000fe200078ec0ff */
[C---:B------:R-:W-:Y:S01]  /*4ec0*/  FMUL.FTZ R106, R35.reuse, R6 ;  /* 0x00000006236a7220 */ /* 0x040fe20000410000 */
[-C--:B------:R-:W-:Y:S01]  /*4ed0*/  FMUL.FTZ R35, R35, R7.reuse ;  /* 0x0000000723237220 */ /* 0x080fe20000410000 */
[----:B------:R-:W-:Y:S01]  /*4ee0*/  PRMT R103, R107, 0x5410, R103 ;  /* 0x000054106b677816 */ /* 0x000fe20000000067 */
[----:B------:R-:W-:Y:S02]  /*4ef0*/  IMAD.U32 R107, R47, 0x10000, RZ ;  /* 0x000100002f6b7824 */ /* 0x000fe400078e00ff */
[----:B------:R-:W-:Y:S01]  /*4f00*/  FFMA.FTZ R7, R13, R7, -R106 ;  /* 0x000000070d077223 */ /* 0x000fe2000001086a */
[----:B------:R-:W-:-:S02]  /*4f10*/  IMAD.U32 R34, R45, 0x10000, RZ ;  /* 0x000100002d227824 */ /* 0x000fc400078e00ff */
[----:B------:R-:W-:Y:S01]  /*4f20*/  FFMA.FTZ R6, R13, R6, R35 ;  /* 0x000000060d067223 */ /* 0x000fe20000010023 */
[----:B------:R-:W-:Y:S02]  /*4f30*/  PRMT R13, R118, 0x5410, R101 ;  /* 0x00005410760d7816 */ /* 0x000fe40000000065 */
[----:B------:R-:W-:Y:S01]  /*4f40*/  PRMT R101, R110, 0x5432, R104 ;  /* 0x000054326e657816 */ /* 0x000fe20000000068 */
[----:B------:R-:W-:Y:S02]  /*4f50*/  IMAD.U32 R104, R103, 0x10000, RZ ;  /* 0x0001000067687824 */ /* 0x000fe400078e00ff */
[----:B------:R-:W-:Y:S01]  /*4f60*/  FMUL.FTZ R106, R107, R34 ;  /* 0x000000226b6a7220 */ /* 0x000fe20000410000 */
[----:B------:R-:W-:Y:S02]  /*4f70*/  LOP3.LUT R45, R45, 0xffff0000, RZ, 0xc0, !PT ;  /* 0xffff00002d2d7812 */ /* 0x000fe400078ec0ff */
[----:B------:R-:W-:Y:S01]  /*4f80*/  LOP3.LUT R108, R47, 0xffff0000, RZ, 0xc0, !PT ;  /* 0xffff00002f6c7812 */ /* 0x000fe200078ec0ff */
[-C--:B------:R-:W-:Y:S01]  /*4f90*/  FFMA.FTZ R35, R105, R104.reuse, -R106 ;  /* 0x0000006869237223 */ /* 0x080fe2000001086a */
[----:B------:R-:W-:Y:S01]  /*4fa0*/  LOP3.LUT R103, R103, 0xffff0000, RZ, 0xc0, !PT ;  /* 0xffff000067677812 */ /* 0x000fe200078ec0ff */
[----:B------:R-:W-:Y:S01]  /*4fb0*/  FMUL.FTZ R107, R107, R104 ;  /* 0x000000686b6b7220 */ /* 0x000fe20000410000 */
[----:B------:R-:W-:Y:S01]  /*4fc0*/  LOP3.LUT R106, R15, 0xffff0000, RZ, 0xc0, !PT ;  /* 0xffff00000f6a7812 */ /* 0x000fe200078ec0ff */
[----:B------:R-:W-:Y:S01]  /*4fd0*/  FMUL.FTZ R15, R108, R45 ;  /* 0x0000002d6c0f7220 */ /* 0x000fe20000410000 */
[----:B------:R-:W-:-:S02]  /*4fe0*/  IMAD.U32 R47, R101, 0x10000, RZ ;  /* 0x00010000652f7824 */ /* 0x000fc400078e00ff */
[-C--:B------:R-:W-:Y:S01]  /*4ff0*/  FMUL.FTZ R108, R108, R103.reuse ;  /* 0x000000676c6c7220 */ /* 0x080fe20000410000 */
[----:B------:R-:W-:Y:S01]  /*5000*/  PRMT R5, R117, 0x5410, R5 ;  /* 0x0000541075057816 */ /* 0x000fe20000000005 */
[C---:B------:R-:W-:Y:S01]  /*5010*/  FFMA.FTZ R104, R106.reuse, R103, -R15 ;  /* 0x000000676a687223 */ /* 0x040fe2000001080f */
[----:B------:R-:W-:Y:S02]  /*5020*/  IMAD.U32 R103, R13, 0x10000, RZ ;  /* 0x000100000d677824 */ /* 0x000fe400078e00ff */
[----:B------:R-:W-:Y:S01]  /*5030*/  FFMA.FTZ R15, R106, R45, R108 ;  /* 0x0000002d6a0f7223 */ /* 0x000fe2000001006c */
[----:B------:R-:W-:Y:S01]  /*5040*/  IMAD.U32 R108, R44, 0x10000, RZ ;  /* 0x000100002c6c7824 */ /* 0x000fe200078e00ff */
[----:B------:R-:W-:Y:S01]  /*5050*/  PRMT R4, R109, 0x5432, R4 ;  /* 0x000054326d047816 */ /* 0x000fe20000000004 */
[----:B------:R-:W-:Y:S02]  /*5060*/  IMAD.U32 R106, R12, 0x10000, RZ ;  /* 0x000100000c6a7824 */ /* 0x000fe400078e00ff */
[----:B------:R-:W-:Y:S01]  /*5070*/  FFMA.FTZ R34, R105, R34, R107 ;  /* 0x0000002269227223 */ /* 0x000fe2000001006b */
[C---:B------:R-:W-:Y:S01]  /*5080*/  FMUL.FTZ R45, R108.reuse, R47 ;  /* 0x0000002f6c2d7220 */ /* 0x040fe20000410000 */
[----:B------:R-:W-:Y:S01]  /*5090*/  FMUL.FTZ R108, R108, R103 ;  /* 0x000000676c6c7220 */ /* 0x000fe20000410000 */
[----:B------:R-:W-:-:S02]  /*50a0*/  F2FP.BF16.F32.PACK_AB R35, R104, R35 ;  /* 0x000000236823723e */ /* 0x000fc400000010ff */
[----:B------:R-:W-:Y:S01]  /*50b0*/  FFMA.FTZ R45, R106, R103, -R45 ;  /* 0x000000676a2d7223 */ /* 0x000fe2000001082d */
[----:B------:R-:W-:Y:S01]  /*50c0*/  LOP3.LUT R103, R44, 0xffff0000, RZ, 0xc0, !PT ;  /* 0xffff00002c677812 */ /* 0x000fe200078ec0ff */
[----:B------:R-:W-:Y:S01]  /*50d0*/  FFMA.FTZ R47, R106, R47, R108 ;  /* 0x0000002f6a2f7223 */ /* 0x000fe2000001006c */
[----:B------:R-:W-:Y:S01]  /*50e0*/  LOP3.LUT R44, R101, 0xffff0000, RZ, 0xc0, !PT ;  /* 0xffff0000652c7812 */ /* 0x000fe200078ec0ff */
[----:B------:R-:W-:Y:S01]  /*50f0*/  IMAD.U32 R108, R46, 0x10000, RZ ;  /* 0x000100002e6c7824 */ /* 0x000fe200078e00ff */
[----:B------:R-:W-:Y:S01]  /*5100*/  LOP3.LUT R106, R13, 0xffff0000, RZ, 0xc0, !PT ;  /* 0xffff00000d6a7812 */ /* 0x000fe200078ec0ff */
[----:B------:R-:W-:Y:S01]  /*5110*/  IMAD.U32 R101, R4, 0x10000, RZ ;  /* 0x0001000004657824 */ /* 0x000fe200078e00ff */
[----:B------:R-:W-:Y:S01]  /*5120*/  LOP3.LUT R13, R12, 0xffff0000, RZ, 0xc0, !PT ;  /* 0xffff00000c0d7812 */ /* 0x000fe200078ec0ff */
[C---:B------:R-:W-:Y:S01]  /*5130*/  FMUL.FTZ R12, R103.reuse, R44 ;  /* 0x0000002c670c7220 */ /* 0x040fe20000410000 */
[----:B------:R-:W-:Y:S01]  /*5140*/  LOP3.LUT R46, R46, 0xffff0000, RZ, 0xc0, !PT ;  /* 0xffff00002e2e7812 */ /* 0x000fe200078ec0ff */
[-C--:B------:R-:W-:Y:S01]  /*5150*/  FMUL.FTZ R103, R103, R106.reuse ;  /* 0x0000006a67677220 */ /* 0x080fe20000410000 */
[----:B------:R-:W-:Y:S01]  /*5160*/  F2FP.BF16.F32.PACK_AB R6, R6, R33 ;  /* 0x000000210606723e */ /* 0x000fe200000010ff */
[----:B------:R-:W-:Y:S01]  /*5170*/  FFMA.FTZ R12, R13, R106, -R12 ;  /* 0x0000006a0d0c7223 */ /* 0x000fe2000001080c */
[----:B------:R-:W-:-:S02]  /*5180*/  IMAD.U32 R106, R14, 0x10000, RZ ;  /* 0x000100000e6a7824 */ /* 0x000fc400078e00ff */
[----:B------:R-:W-:Y:S01]  /*5190*/  FFMA.FTZ R44, R13, R44, R103 ;  /* 0x0000002c0d2c7223 */ /* 0x000fe20000010067 */
[C---:B------:R-:W-:Y:S01]  /*51a0*/  IMAD.U32 R13, R5.reuse, 0x10000, RZ ;  /* 0x00010000050d7824 */ /* 0x040fe200078e00ff */
[----:B------:R-:W-:Y:S02]  /*51b0*/  LOP3.LUT R5, R5, 0xffff0000, RZ, 0xc0, !PT ;  /* 0xffff000005057812 */ /* 0x000fe400078ec0ff */
[----:B------:R-:W-:Y:S01]  /*51c0*/  LOP3.LUT R14, R14, 0xffff0000, RZ, 0xc0, !PT ;  /* 0xffff00000e0e7812 */ /* 0x000fe200078ec0ff */
[C---:B------:R-:W-:Y:S01]  /*51d0*/  FMUL.FTZ R103, R108.reuse, R13 ;  /* 0x0000000d6c677220 */ /* 0x040fe20000410000 */
[-C--:B------:R-:W-:Y:S01]  /*51e0*/  FMUL.FTZ R108, R108, R101.reuse ;  /* 0x000000656c6c7220 */ /* 0x080fe20000410000 */
[----:B------:R-:W-:Y:S01]  /*51f0*/  F2FP.BF16.F32.PACK_AB R34, R15, R34 ;  /* 0x000000220f22723e */ /* 0x000fe200000010ff */
[----:B------:R-:W-:Y:S02]  /*5200*/  IMAD.MOV.U32 R15, RZ, RZ, R35 ;  /* 0x000000ffff0f7224 */ /* 0x000fe400078e0023 */
[C---:B------:R-:W-:Y:S01]  /*5210*/  FFMA.FTZ R103, R106.reuse, R101, -R103 ;  /* 0x000000656a677223 */ /* 0x040fe20000010867 */
[----:B------:R-:W-:Y:S01]  /*5220*/  FFMA.FTZ R108, R106, R13, R108 ;  /* 0x0000000d6a6c7223 */ /* 0x000fe2000001006c */
[----:B------:R-:W-:Y:S01]  /*5230*/  LOP3.LUT R13, R4, 0xffff0000, RZ, 0xc0, !PT ;  /* 0xffff0000040d7812 */ /* 0x000fe200078ec0ff */
[----:B------:R-:W-:Y:S01]  /*5240*/  FMUL.FTZ R101, R46, R5 ;  /* 0x000000052e657220 */ /* 0x000fe20000410000 */
[----:B------:R-:W-:Y:S01]  /*5250*/  F2FP.BF16.F32.PACK_AB R12, R12, R45 ;  /* 0x0000002d0c0c723e */ /* 0x000fe200000010ff */
[----:B------:R-:W-:Y:S01]  /*5260*/  IMAD.MOV.U32 R45, RZ, RZ, R6 ;  /* 0x000000ffff2d7224 */ /* 0x000fe200078e0006 */
[----:B------:R-:W-:Y:S01]  /*5270*/  F2FP.BF16.F32.PACK_AB R44, R44, R47 ;  /* 0x0000002f2c2c723e */ /* 0x000fe200000010ff */
[-C--:B------:R-:W-:Y:S01]  /*5280*/  FMUL.FTZ R46, R46, R13.reuse ;  /* 0x0000000d2e2e7220 */ /* 0x080fe20000410000 */
[----:B------:R-:W-:Y:S01]  /*5290*/  FFMA.FTZ R4, R14, R13, -R101 ;  /* 0x0000000d0e047223 */ /* 0x000fe20000010865 */
[----:B------:R-:W-:Y:S01]  /*52a0*/  F2FP.BF16.F32.PACK_AB R13, R7, R32 ;  /* 0x00000020070d723e */ /* 0x000fe200000010ff */
[----:B------:R-:W-:-:S02]  /*52b0*/  IMAD.MOV.U32 R47, RZ, RZ, R34 ;  /* 0x000000ffff2f7224 */ /* 0x000fc400078e0022 */
[----:B------:R-:W-:Y:S01]  /*52c0*/  FFMA.FTZ R5, R14, R5, R46 ;  /* 0x000000050e057223 */ /* 0x000fe2000001002e */
[----:B------:R-:W-:-:S04]  /*52d0*/  F2FP.BF16.F32.PACK_AB R14, R4, R103 ;  /* 0x00000067040e723e */ /* 0x000fc800000010ff */
[----:B------:R-:W-:-:S07]  /*52e0*/  F2FP.BF16.F32.PACK_AB R46, R5, R108 ;  /* 0x0000006c052e723e */ /* 0x000fce00000010ff */
.L_x_688:
[----:B------:R-:W-:Y:S05]  /*52f0*/  BSYNC B2 ;  /* 0x0000000000027941 */ /* 0x000fea0003800000 */
.L_x_687:
[----:B------:R-:W-:Y:S01]  /*5300*/  ISETP.GE.AND P4, PT, R11, R98, PT ;  /* 0x000000620b00720c */ /* 0x000fe20003f86270 */
[----:B------:R-:W-:Y:S01]  /*5310*/  IMAD.MOV.U32 R4, RZ, RZ, R100 ;  /* 0x000000ffff047224 */ /* 0x000fe200078e0064 */
[----:B--2---:R4:W-:Y:S01]  /*5320*/  ST.E.128 desc[UR40][R88.64], R12 ;  /* 0x0000000c58007985 */ /* 0x0049e2000c101d28 */
[----:B------:R-:W-:-:S10]  /*5330*/  IMAD.MOV.U32 R5, RZ, RZ, R99 ;  /* 0x000000ffff057224 */ /* 0x000fd400078e0063 */
[----:B------:R-:W-:-:S05]  /*5340*/  @!P4 IMAD.WIDE R4, R11, 0x2, R4 ;  /* 0x000000020b04c825 */ /* 0x000fca00078e0204 */
[----:B---3--:R4:W-:Y:S02]  /*5350*/  @!P4 ST.E.128 desc[UR40][R4.64], R44 ;  /* 0x0000002c0400c985 */ /* 0x0089e4000c101d28 */
.L_x_686:
[----:B------:R-:W-:Y:S05]  /*5360*/  BSYNC B1 ;  /* 0x0000000000017941 */ /* 0x000fea0003800000 */
.L_x_685:
[----:B------:R-:W-:-:S03]  /*5370*/  UMOV UR4, 0xffffffff ;  /* 0xffffffff00047882 */ /* 0x000fc60000000000 */
[----:B------:R-:W-:Y:S05]  /*5380*/  BRA.DIV UR4, `(.L_x_689) ;  /* 0x0000015204387947 */ /* 0x000fea000b800000 */
[----:B0-----:R-:W0:Y:S04]  /*5390*/  SHFL.IDX PT, R97, R97, 0x1, 0x1c1f ;  /* 0x003c1f0061617f89 */ /* 0x001e2800000e0000 */
[----:B------:R-:W0:Y:S02]  /*53a0*/  SHFL.IDX PT, R96, R96, 0x1, 0x1c1f ;  /* 0x003c1f0060607f89 */ /* 0x000e2400000e0000 */
.L_x_937:
[----:B----4-:R-:W-:-:S05]  /*53b0*/  VIADD R4, R204, 0x40 ;  /* 0x00000040cc047836 */ /* 0x010fca0000000000 */
[----:B------:R-:W-:-:S13]  /*53c0*/  ISETP.GE.OR P4, PT, R4, R94, P1 ;  /* 0x0000005e0400720c */ /* 0x000fda0000f86670 */
[----:B------:R-:W-:Y:S05]  /*53d0*/  @P4 BRA `(.L_x_674) ;  /* 0x0000000c00004947 */ /* 0x000fea0003800000 */
[----:B------:R-:W4:Y:S01]  /*53e0*/  LDL R6, [R1+0x18] ;  /* 0x0000180001067983 */ /* 0x000f220000100800 */
[----:B------:R-:W-:Y:S01]  /*53f0*/  SEL R102, R61, R102, !P0 ;  /* 0x000000663d667207 */ /* 0x000fe20004000000 */
[----:B------:R-:W-:Y:S01]  /*5400*/  VIADD R7, R204, 0x40 ;  /* 0x00000040cc077836 */ /* 0x000fe20000000000 */
[----:B0-----:R-:W-:Y:S01]  /*5410*/  LEA R32, P4, R70, R96, 0x1 ;  /* 0x0000006046207211 */ /* 0x001fe200078808ff */
[----:B------:R-:W-:Y:S01]  /*5420*/  VIADD R4, R204, 0x40 ;  /* 0x00000040cc047836 */ /* 0x000fe20000000000 */
[----:B------:R-:W-:Y:S01]  /*5430*/  SHF.R.S32.HI R5, RZ, 0x1f, R102 ;  /* 0x0000001fff057819 */ /* 0x000fe20000011466 */
[----:B------:R-:W-:Y:S01]  /*5440*/  IMAD.SHL.U32 R7, R7, 0x40, RZ ;  /* 0x0000004007077824 */ /* 0x000fe200078e00ff */
[----:B------:R-:W-:Y:S01]  /*5450*/  BSSY B1, `(.L_x_690) ;  /* 0x000006e000017945 */ /* 0x000fe20003800000 */
[----:B------:R-:W-:Y:S01]  /*5460*/  IMAD.SHL.U32 R4, R4, 0x40, RZ ;  /* 0x0000004004047824 */ /* 0x000fe200078e00ff */
[----:B------:R-:W-:Y:S02]  /*5470*/  LEA.HI R102, R5, R102, RZ, 0x4 ;  /* 0x0000006605667211 */ /* 0x000fe400078f20ff */
[----:B------:R-:W-:-:S02]  /*5480*/  LOP3.LUT R7, R7, 0x1c0, RZ, 0xc0, !PT ;  /* 0x000001c007077812 */ /* 0x000fc400078ec0ff */
[----:B------:R-:W-:Y:S02]  /*5490*/  LEA.HI.SX32 R11, R102, R69, 0x1c ;  /* 0x00000045660b7211 */ /* 0x000fe400078fe2ff */
[----:B------:R-:W-:Y:S02]  /*54a0*/  LOP3.LUT R4, R4, 0x1c0, RZ, 0xc0, !PT ;  /* 0x000001c004047812 */ /* 0x000fe400078ec0ff */
[----:B------:R-:W-:Y:S01]  /*54b0*/  SHF.R.U32.HI R7, RZ, 0x3, R7 ;  /* 0x00000003ff077819 */ /* 0x000fe20000011607 */
[----:B------:R-:W-:Y:S01]  /*54c0*/  IMAD.SHL.U32 R11, R11, 0x8, RZ ;  /* 0x000000080b0b7824 */ /* 0x000fe200078e00ff */
[----:B------:R-:W-:-:S04]  /*54d0*/  LEA.HI.X R33, R70, R97, R72, 0x1, P4 ;  /* 0x0000006146217211 */ /* 0x000fc800020f0c48 */
[----:B------:R-:W-:-:S04]  /*54e0*/  LOP3.LUT R4, R4, 0x38, R11, 0xf8, !PT ;  /* 0x0000003804047812 */ /* 0x000fc800078ef80b */
[----:B------:R-:W-:-:S05]  /*54f0*/  LOP3.LUT R4, R4, R7, RZ, 0x3c, !PT ;  /* 0x0000000704047212 */ /* 0x000fca00078e3cff */
[----:B----4-:R-:W-:Y:S02]  /*5500*/  IMAD.IADD R5, R6, 0x1, R4 ;  /* 0x0000000106057824 */ /* 0x010fe400078e0204 */
[C---:B------:R-:W-:Y:S02]  /*5510*/  IMAD R4, R18.reuse, 0x1800, R74 ;  /* 0x0000180012047824 */ /* 0x040fe400078e024a */
[----:B------:R-:W-:Y:S02]  /*5520*/  IMAD R6, R18, 0x1800, R5 ;  /* 0x0000180012067824 */ /* 0x000fe400078e0205 */
[--C-:B------:R-:W-:Y:S02]  /*5530*/  IMAD R4, R4, 0x2, R19.reuse ;  /* 0x0000000204047824 */ /* 0x100fe400078e0213 */
[----:B------:R-:W-:-:S04]  /*5540*/  IMAD R12, R6, 0x2, R19 ;  /* 0x00000002060c7824 */ /* 0x000fc800078e0213 */
[----:B------:R-:W0:Y:S04]  /*5550*/  LDS.128 R4, [R4+0x1c400] ;  /* 0x01c4000004047984 */ /* 0x000e280000000c00 */
[----:B------:R-:W4:Y:S01]  /*5560*/  LDS.128 R12, [R12+0x1c400] ;  /* 0x01c400000c0c7984 */ /* 0x000f220000000c00 */
[----:B------:R-:W-:Y:S05]  /*5570*/  @P2 BRA `(.L_x_691) ;  /* 0x00000004006c2947 */ /* 0x000fea0003800000 */
[----:B------:R-:W-:Y:S02]  /*5580*/  SHF.R.U32.HI R35, RZ, 0x10, R41 ;  /* 0x00000010ff237819 */ /* 0x000fe40000011629 */
[----:B------:R-:W-:Y:S02]  /*5590*/  SHF.R.U32.HI R34, RZ, 0x10, R37 ;  /* 0x00000010ff227819 */ /* 0x000fe40000011625 */
[----:B------:R-:W-:Y:S01]  /*55a0*/  PRMT R116, R116, 0x5410, R35 ;  /* 0x0000541074747816 */ /* 0x000fe20000000023 */
[----:B----4-:R-:W-:Y:S01]  /*55b0*/  IMAD.U32 R35, R13, 0x10000, RZ ;  /* 0x000100000d237824 */ /* 0x010fe200078e00ff */
[----:B------:R-:W-:Y:S02]  /*55c0*/  PRMT R115, R115, 0x5410, R34 ;  /* 0x0000541073737816 */ /* 0x000fe40000000022 */
[----:B------:R-:W-:Y:S01]  /*55d0*/  SHF.R.U64 R36, R36, 0x10, R37 ;  /* 0x0000001024247819 */ /* 0x000fe20000001225 */
[----:B------:R-:W-:Y:S01]  /*55e0*/  IMAD.U32 R44, R116, 0x10000, RZ ;  /* 0x00010000742c7824 */ /* 0x000fe200078e00ff */
[----:B------:R-:W-:Y:S01]  /*55f0*/  SHF.R.U32.HI R46, RZ, 0x10, R43 ;  /* 0x00000010ff2e7819 */ /* 0x000fe2000001162b */
[----:B------:R-:W-:Y:S01]  /*5600*/  IMAD.U32 R37, R115, 0x10000, RZ ;  /* 0x0001000073257824 */ /* 0x000fe200078e00ff */
[----:B------:R-:W-:Y:S01]  /*5610*/  SHF.R.U64 R41, R40, 0x10, R41 ;  /* 0x0000001028297819 */ /* 0x000fe20000001229 */
[-C--:B------:R-:W-:Y:S01]  /*5620*/  FMUL.FTZ R45, R35, R44.reuse ;  /* 0x0000002c232d7220 */ /* 0x080fe20000410000 */
[----:B------:R-:W-:Y:S01]  /*5630*/  SHF.R.U64 R34, R38, 0x10, R39 ;  /* 0x0000001026227819 */ /* 0x000fe20000001227 */
[----:B0-----:R-:W-:Y:S01]  /*5640*/  IMAD.U32 R38, R5, 0x10000, RZ ;  /* 0x0001000005267824 */ /* 0x001fe200078e00ff */
[----:B------:R-:W-:Y:S01]  /*5650*/  LOP3.LUT R40, R13, 0xffff0000, RZ, 0xc0, !PT ;  /* 0xffff00000d287812 */ /* 0x000fe200078ec0ff */
[-C--:B------:R-:W-:Y:S01]  /*5660*/  FMUL.FTZ R47, R35, R37.reuse ;  /* 0x00000025232f7220 */ /* 0x080fe20000410000 */
[----:B------:R-:W-:Y:S01]  /*5670*/  LOP3.LUT R116, R116, 0xffff0000, RZ, 0xc0, !PT ;  /* 0xffff000074747812 */ /* 0x000fe200078ec0ff */
[C---:B------:R-:W-:Y:S01]  /*5680*/  FFMA.FTZ R37, R38.reuse, R37, -R45 ;  /* 0x0000002526257223 */ /* 0x040fe2000001082d */
[----:B------:R-:W-:Y:S01]  /*5690*/  LOP3.LUT R115, R115, 0xffff0000, RZ, 0xc0, !PT ;  /* 0xffff000073737812 */ /* 0x000fe200078ec0ff */
[----:B------:R-:W-:Y:S01]  /*56a0*/  FFMA.FTZ R38, R38, R44, R47 ;  /* 0x0000002c26267223 */ /* 0x000fe2000001002f */
[----:B------:R-:W-:Y:S01]  /*56b0*/  SHF.R.U32.HI R39, RZ, 0x10, R39 ;  /* 0x00000010ff277819 */ /* 0x000fe20000011627 */
[----:B------:R-:W-:Y:S01]  /*56c0*/  IMAD.U32 R44, R15, 0x10000, RZ ;  /* 0x000100000f2c7824 */ /* 0x000fe200078e00ff */
[----:B------:R-:W-:-:S02]  /*56d0*/  PRMT R113, R113, 0x5410, R46 ;  /* 0x0000541071717816 */ /* 0x000fc4000000002e */
[----:B------:R-:W-:Y:S01]  /*56e0*/  SHF.R.U64 R35, R42, 0x10, R43 ;  /* 0x000000102a237819 */ /* 0x000fe2000000122b */
[CC--:B------:R-:W-:Y:S01]  /*56f0*/  FMUL.FTZ R42, R40.reuse, R116.reuse ;  /* 0x00000074282a7220 */ /* 0x0c0fe20000410000 */
[----:B------:R-:W-:Y:S01]  /*5700*/  LOP3.LUT R13, R5, 0xffff0000, RZ, 0xc0, !PT ;  /* 0xffff0000050d7812 */ /* 0x000fe200078ec0ff */
[-C--:B------:R-:W-:Y:S01]  /*5710*/  FMUL.FTZ R43, R40, R115.reuse ;  /* 0x00000073282b7220 */ /* 0x080fe20000410000 */
[----:B------:R-:W-:Y:S01]  /*5720*/  PRMT R110, R110, 0x5410, R39 ;  /* 0x000054106e6e7816 */ /* 0x000fe20000000027 */
[C---:B------:R-:W-:Y:S01]  /*5730*/  IMAD.U32 R46, R113.reuse, 0x10000, RZ ;  /* 0x00010000712e7824 */ /* 0x040fe200078e00ff */
[----:B------:R-:W-:Y:S01]  /*5740*/  LOP3.LUT R113, R113, 0xffff0000, RZ, 0xc0, !PT ;  /* 0xffff000071717812 */ /* 0x000fe200078ec0ff */
[C---:B------:R-:W-:Y:S01]  /*5750*/  FFMA.FTZ R40, R13.reuse, R115, -R42 ;  /* 0x000000730d287223 */ /* 0x040fe2000001082a */
[----:B------:R-:W-:Y:S01]  /*5760*/  FFMA.FTZ R13, R13, R116, R43 ;  /* 0x000000740d0d7223 */ /* 0x000fe2000001002b */
[C---:B------:R-:W-:Y:S01]  /*5770*/  IMAD.U32 R39, R12.reuse, 0x10000, RZ ;  /* 0x000100000c277824 */ /* 0x040fe200078e00ff */
[----:B------:R-:W-:Y:S01]  /*5780*/  LOP3.LUT R42, R12, 0xffff0000, RZ, 0xc0, !PT ;  /* 0xffff00000c2a7812 */ /* 0x000fe200078ec0ff */
[----:B------:R-:W-:-:S02]  /*5790*/  IMAD.U32 R45, R110, 0x10000, RZ ;  /* 0x000100006e2d7824 */ /* 0x000fc400078e00ff */
[-C--:B------:R-:W-:Y:S01]  /*57a0*/  FMUL.FTZ R12, R44, R46.reuse ;  /* 0x0000002e2c0c7220 */ /* 0x080fe20000410000 */
[C---:B------:R-:W-:Y:S01]  /*57b0*/  IMAD.U32 R43, R7.reuse, 0x10000, RZ ;  /* 0x00010000072b7824 */ /* 0x040fe200078e00ff */
[----:B------:R-:W-:Y:S01]  /*57c0*/  LOP3.LUT R110, R110, 0xffff0000, RZ, 0xc0, !PT ;  /* 0xffff00006e6e7812 */ /* 0x000fe200078ec0ff */
[-C--:B------:R-:W-:Y:S01]  /*57d0*/  FMUL.FTZ R47, R44, R45.reuse ;  /* 0x0000002d2c2f7220 */ /* 0x080fe20000410000 */
[----:B------:R-:W-:Y:S01]  /*57e0*/  LOP3.LUT R44, R7, 0xffff0000, RZ, 0xc0, !PT ;  /* 0xffff0000072c7812 */ /* 0x000fe200078ec0ff */
[----:B------:R-:W-:Y:S01]  /*57f0*/  FFMA.FTZ R12, R43, R45, -R12 ;  /* 0x0000002d2b0c7223 */ /* 0x000fe2000001080c */
[----:B------:R-:W-:Y:S01]  /*5800*/  LOP3.LUT R45, R15, 0xffff0000, RZ, 0xc0, !PT ;  /* 0xffff00000f2d7812 */ /* 0x000fe200078ec0ff */
[----:B------:R-:W-:Y:S01]  /*5810*/  FFMA.FTZ R43, R43, R46, R47 ;  /* 0x0000002e2b2b7223 */ /* 0x000fe2000001002f */
[----:B------:R-:W-:Y:S01]  /*5820*/  PRMT R114, R114, 0x5410, R41 ;  /* 0x0000541072727816 */ /* 0x000fe20000000029 */
[----:B------:R-:W-:Y:S01]  /*5830*/  IMAD.U32 R5, R4, 0x10000, RZ ;  /* 0x0001000004057824 */ /* 0x000fe200078e00ff */
[----:B------:R-:W-:Y:S01]  /*5840*/  PRMT R111, R111, 0x5410, R36 ;  /* 0x000054106f6f7816 */ /* 0x000fe20000000024 */
[C---:B------:R-:W-:Y:S01]  /*5850*/  FMUL.FTZ R46, R45.reuse, R110 ;  /* 0x0000006e2d2e7220 */ /* 0x040fe20000410000 */
[----:B------:R-:W-:Y:S01]  /*5860*/  FMUL.FTZ R47, R45, R113 ;  /* 0x000000712d2f7220 */ /* 0x000fe20000410000 */
[----:B------:R-:W-:Y:S01]  /*5870*/  LOP3.LUT R45, R114, 0xffff0000, RZ, 0xc0, !PT ;  /* 0xffff0000722d7812 */ /* 0x000fe200078ec0ff */
[----:B------:R-:W-:-:S02]  /*5880*/  IMAD.U32 R15, R14, 0x10000, RZ ;  /* 0x000100000e0f7824 */ /* 0x000fc400078e00ff */
[C---:B------:R-:W-:Y:S01]  /*5890*/  FFMA.FTZ R36, R44.reuse, R113, R46 ;  /* 0x000000712c247223 */ /* 0x040fe2000001002e */
[----:B------:R-:W-:Y:S01]  /*58a0*/  FFMA.FTZ R41, R44, R110, -R47 ;  /* 0x0000006e2c297223 */ /* 0x000fe2000001082f */
[----:B------:R-:W-:Y:S01]  /*58b0*/  IMAD.U32 R46, R114, 0x10000, RZ ;  /* 0x00010000722e7824 */ /* 0x000fe200078e00ff */
[----:B------:R-:W-:Y:S01]  /*58c0*/  PRMT R109, R109, 0x5410, R34 ;  /* 0x000054106d6d7816 */ /* 0x000fe20000000022 */
[C---:B------:R-:W-:Y:S01]  /*58d0*/  IMAD.U32 R44, R111.reuse, 0x10000, RZ ;  /* 0x000100006f2c7824 */ /* 0x040fe200078e00ff */
[----:B------:R-:W-:Y:S01]  /*58e0*/  LOP3.LUT R111, R111, 0xffff0000, RZ, 0xc0, !PT ;  /* 0xffff00006f6f7812 */ /* 0x000fe200078ec0ff */
[C---:B------:R-:W-:Y:S01]  /*58f0*/  FMUL.FTZ R34, R39.reuse, R46 ;  /* 0x0000002e27227220 */ /* 0x040fe20000410000 */
[----:B------:R-:W-:Y:S01]  /*5900*/  LOP3.LUT R4, R4, 0xffff0000, RZ, 0xc0, !PT ;  /* 0xffff000004047812 */ /* 0x000fe200078ec0ff */
[-C--:B------:R-:W-:Y:S01]  /*5910*/  FMUL.FTZ R39, R39, R44.reuse ;  /* 0x0000002c27277220 */ /* 0x080fe20000410000 */
[----:B------:R-:W-:Y:S01]  /*5920*/  PRMT R112, R112, 0x5410, R35 ;  /* 0x0000541070707816 */ /* 0x000fe20000000023 */
[C---:B------:R-:W-:Y:S01]  /*5930*/  FMUL.FTZ R35, R42.reuse, R45 ;  /* 0x0000002d2a237220 */ /* 0x040fe20000410000 */
[C---:B------:R-:W-:Y:S01]  /*5940*/  FFMA.FTZ R34, R5.reuse, R44, -R34 ;  /* 0x0000002c05227223 */ /* 0x040fe20000010822 */
[----:B------:R-:W-:Y:S01]  /*5950*/  FFMA.FTZ R5, R5, R46, R39 ;  /* 0x0000002e05057223 */ /* 0x000fe20000010027 */
[-C--:B------:R-:W-:Y:S01]  /*5960*/  FMUL.FTZ R39, R42, R111.reuse ;  /* 0x0000006f2a277220 */ /* 0x080fe20000410000 */
[----:B------:R-:W-:Y:S01]  /*5970*/  FFMA.FTZ R111, R4, R111, -R35 ;  /* 0x0000006f046f7223 */ /* 0x000fe20000010823 */
[----:B------:R-:W-:Y:S01]  /*5980*/  LOP3.LUT R14, R14, 0xffff0000, RZ, 0xc0, !PT ;  /* 0xffff00000e0e7812 */ /* 0x000fe200078ec0ff */
[C---:B------:R-:W-:Y:S01]  /*5990*/  IMAD.U32 R42, R109.reuse, 0x10000, RZ ;  /* 0x000100006d2a7824 */ /* 0x040fe200078e00ff */
[C---:B------:R-:W-:Y:S01]  /*59a0*/  LOP3.LUT R35, R112.reuse, 0xffff0000, RZ, 0xc0, !PT ;  /* 0xffff000070237812 */ /* 0x040fe200078ec0ff */
[----:B------:R-:W-:Y:S01]  /*59b0*/  IMAD.U32 R44, R112, 0x10000, RZ ;  /* 0x00010000702c7824 */ /* 0x000fe200078e00ff */
[----:B------:R-:W-:Y:S01]  /*59c0*/  LOP3.LUT R109, R109, 0xffff0000, RZ, 0xc0, !PT ;  /* 0xffff00006d6d7812 */ /* 0x000fe200078ec0ff */
[----:B------:R-:W-:-:S02]  /*59d0*/  IMAD.U32 R7, R6, 0x10000, RZ ;  /* 0x0001000006077824 */ /* 0x000fc400078e00ff */
[----:B------:R-:W-:Y:S01]  /*59e0*/  FFMA.FTZ R4, R4, R45, R39 ;  /* 0x0000002d04047223 */ /* 0x000fe20000010027 */
[----:B------:R-:W-:Y:S01]  /*59f0*/  LOP3.LUT R6, R6, 0xffff0000, RZ, 0xc0, !PT ;  /* 0xffff000006067812 */ /* 0x000fe200078ec0ff */
[C---:B------:R-:W-:Y:S01]  /*5a00*/  FMUL.FTZ R46, R15.reuse, R44 ;  /* 0x0000002c0f2e7220 */ /* 0x040fe20000410000 */
[C---:B------:R-:W-:Y:S01]  /*5a10*/  FMUL.FTZ R39, R14.reuse, R35 ;  /* 0x000000230e277220 */ /* 0x040fe20000410000 */
[-C--:B------:R-:W-:Y:S01]  /*5a20*/  FMUL.FTZ R15, R15, R42.reuse ;  /* 0x0000002a0f0f7220 */ /* 0x080fe20000410000 */
[----:B------:R-:W-:Y:S01]  /*5a30*/  FMUL.FTZ R14, R14, R109 ;  /* 0x0000006d0e0e7220 */ /* 0x000fe20000410000 */
[----:B------:R-:W-:Y:S01]  /*5a40*/  F2FP.BF16.F32.PACK_AB R43, R36, R43 ;  /* 0x0000002b242b723e */ /* 0x000fe200000010ff */
[C---:B------:R-:W-:Y:S01]  /*5a50*/  FFMA.FTZ R46, R7.reuse, R42, -R46 ;  /* 0x0000002a072e7223 */ /* 0x040fe2000001082e */
[----:B------:R-:W-:Y:S01]  /*5a60*/  FFMA.FTZ R15, R7, R44, R15 ;  /* 0x0000002c070f7223 */ /* 0x000fe2000001000f */
[C---:B------:R-:W-:Y:S01]  /*5a70*/  FFMA.FTZ R14, R6.reuse, R35, R14 ;  /* 0x00000023060e7223 */ /* 0x040fe2000001000e */
[----:B------:R-:W-:Y:S01]  /*5a80*/  FFMA.FTZ R39, R6, R109, -R39 ;  /* 0x0000006d06277223 */ /* 0x000fe20000010827 */
[----:B------:R-:W-:-:S02]  /*5a90*/  F2FP.BF16.F32.PACK_AB R37, R40, R37 ;  /* 0x000000252825723e */ /* 0x000fc400000010ff */
[----:B------:R-:W-:Y:S02]  /*5aa0*/  F2FP.BF16.F32.PACK_AB R36, R111, R34 ;  /* 0x000000226f24723e */ /* 0x000fe400000010ff */
[----:B------:R-:W-:Y:S02]  /*5ab0*/  F2FP.BF16.F32.PACK_AB R7, R41, R12 ;  /* 0x0000000c2907723e */ /* 0x000fe400000010ff */
[----:B------:R-:W-:Y:S01]  /*5ac0*/  F2FP.BF16.F32.PACK_AB R12, R4, R5 ;  /* 0x00000005040c723e */ /* 0x000fe200000010ff */
[----:B------:R-:W-:Y:S01]  /*5ad0*/  IMAD.MOV.U32 R4, RZ, RZ, R36 ;  /* 0x000000ffff047224 */ /* 0x000fe200078e0024 */
[----:B------:R-:W-:Y:S01]  /*5ae0*/  F2FP.BF16.F32.PACK_AB R14, R14, R15 ;  /* 0x0000000f0e0e723e */ /* 0x000fe200000010ff */
[----:B------:R-:W-:Y:S01]  /*5af0*/  IMAD.MOV.U32 R5, RZ, RZ, R37 ;  /* 0x000000ffff057224 */ /* 0x000fe200078e0025 */
[----:B------:R-:W-:Y:S01]  /*5b00*/  F2FP.BF16.F32.PACK_AB R13, R13, R38 ;  /* 0x000000260d0d723e */ /* 0x000fe200000010ff */
[----:B------:R-:W-:Y:S01]  /*5b10*/  IMAD.MOV.U32 R15, RZ, RZ, R43 ;  /* 0x000000ffff0f7224 */ /* 0x000fe200078e002b */
[----:B------:R-:W-:-:S07]  /*5b20*/  F2FP.BF16.F32.PACK_AB R6, R39, R46 ;  /* 0x0000002e2706723e */ /* 0x000fce00000010ff */
.L_x_691:
[----:B------:R-:W-:Y:S05]  /*5b30*/  BSYNC B1 ;  /* 0x0000000000017941 */ /* 0x000fea0003800000 */
.L_x_690:
[----:B------:R-:W-:Y:S01]  /*5b40*/  ISETP.GE.AND P2, PT, R11, R98, PT ;  /* 0x000000620b00720c */ /* 0x000fe20003f46270 */
[----:B0-----:R0:W-:Y:S02]  /*5b50*/  ST.E.128 desc[UR40][R32.64], R4 ;  /* 0x0000000420007985 */ /* 0x0011e4000c101d28 */
[----:B0-----:R-:W-:Y:S02]  /*5b60*/  IMAD.MOV.U32 R4, RZ, RZ, R96 ;  /* 0x000000ffff047224 */ /* 0x001fe400078e0060 */
[----:B------:R-:W-:-:S08]  /*5b70*/  IMAD.MOV.U32 R5, RZ, RZ, R97 ;  /* 0x000000ffff057224 */ /* 0x000fd000078e0061 */
[----:B------:R-:W-:Y:S05]  /*5b80*/  @P2 BRA `(.L_x_674) ;  /* 0x0000000400142947 */ /* 0x000fea0003800000 */
[----:B------:R-:W-:-:S05]  /*5b90*/  IMAD.WIDE R4, R11, 0x2, R4 ;  /* 0x000000020b047825 */ /* 0x000fca00078e0204 */
[----:B----4-:R0:W-:Y:S01]  /*5ba0*/  ST.E.128 desc[UR40][R4.64], R12 ;  /* 0x0000000c04007985 */ /* 0x0101e2000c101d28 */
[----:B------:R-:W-:Y:S05]  /*5bb0*/  BRA `(.L_x_674) ;  /* 0x0000000400087947 */ /* 0x000fea0003800000 */
.L_x_655:
[----:B------:R-:W-:-:S13]  /*5bc0*/  ISETP.NE.AND P3, PT, R210, 0x3, PT ;  /* 0x00000003d200780c */ /* 0x000fda0003f65270 */
[----:B------:R-:W-:Y:S05]  /*5bd0*/  @!P3 BRA `(.L_x_692) ;  /* 0x000000000004b947 */ /* 0x000fea0003800000 */
[----:B------:R-:W-:Y:S01]  /*5be0*/  BPT.TRAP 0x1 ;  /* 0x000000040000795c */ /* 0x000fe20000300000 */
.L_x_692:
[----:B------:R-:W-:Y:S01]  /*5bf0*/  IMAD R87, R18, 0x8, R19 ;  /* 0x0000000812577824 */ /* 0x000fe200078e0213 */
[----:B------:R-:W-:Y:S01]  /*5c00*/  SHF.L.U32 R95, R208, 0x1f, RZ ;  /* 0x0000001fd05f7819 */ /* 0x000fe200000006ff */
[----:B------:R-:W-:Y:S01]  /*5c10*/  BSSY B1, `(.L_x_693) ;  /* 0x0000004000017945 */ /* 0x000fe20003800000 */
[----:B------:R-:W-:Y:S02]  /*5c20*/  SHF.R.S32.HI R92, RZ, 0x1f, R91 ;  /* 0x0000001fff5c7819 */ /* 0x000fe4000001145b */
[----:B------:R-:W1:Y:S02]  /*5c30*/  SYNCS.PHASECHK.TRANS64.TRYWAIT P2, [R87+URZ+0x22890], R95 ;  /* 0x0228905f570075a7 */ /* 0x000e64000804017f */
[----:B-1----:R-:W-:Y:S05]  /*5c40*/  @!P2 BRA `(.L_x_694) ;  /* 0x000001480054a947 */ /* 0x002fea0003800000 */
.L_x_938:
[----:B------:R-:W-:Y:S05]  /*5c50*/  BSYNC B1 ;  /* 0x0000000000017941 */ /* 0x000fea0003800000 */
.L_x_693:
[----:B------:R-:W-:Y:S01]  /*5c60*/  ULDC.64 UR4, c[0x0][0x300] ;  /* 0x0000c00000047ab9 */ /* 0x000fe20000000a00 */
[----:B-----5:R-:W-:Y:S01]  /*5c70*/  SHF.R.S32.HI R93, RZ, 0x1f, R90 ;  /* 0x0000001fff5d7819 */ /* 0x020fe2000001145a */
[----:B------:R-:W-:Y:S01]  /*5c80*/  IMAD R6, R92, UR4, RZ ;  /* 0x000000045c067c24 */ /* 0x000fe2000f8e02ff */
[----:B------:R-:W-:Y:S01]  /*5c90*/  ULDC.64 UR6, c[0x0][0x2e8] ;  /* 0x0000ba0000067ab9 */ /* 0x000fe20000000a00 */
[----:B0-----:R-:W-:-:S04]  /*5ca0*/  IMAD.WIDE.U32 R4, R91, UR4, RZ ;  /* 0x000000045b047c25 */ /* 0x001fc8000f8e00ff */
[----:B------:R-:W-:Y:S01]  /*5cb0*/  IMAD R7, R91, UR5, R6 ;  /* 0x000000055b077c24 */ /* 0x000fe2000f8e0206 */
[----:B------:R-:W-:Y:S01]  /*5cc0*/  ULDC.64 UR4, c[0x0][0x310] ;  /* 0x0000c40000047ab9 */ /* 0x000fe20000000a00 */
[----:B------:R-:W-:Y:S02]  /*5cd0*/  IMAD R94, R27, -0x60, R24 ;  /* 0xffffffa01b5e7824 */ /* 0x000fe400078e0218 */
[----:B------:R-:W-:Y:S02]  /*5ce0*/  IMAD R11, R93, UR4, RZ ;  /* 0x000000045d0b7c24 */ /* 0x000fe4000f8e02ff */
[----:B------:R-:W-:Y:S01]  /*5cf0*/  IMAD.IADD R5, R5, 0x1, R7 ;  /* 0x0000000105057824 */ /* 0x000fe200078e0207 */
[----:B------:R-:W-:Y:S01]  /*5d00*/  VIMNMX R94, R94, 0x60, PT ;  /* 0x000000605e5e7848 */ /* 0x000fe20003fe0100 */
[C---:B------:R-:W-:Y:S02]  /*5d10*/  IMAD R11, R90.reuse, UR5, R11 ;  /* 0x000000055a0b7c24 */ /* 0x040fe4000f8e020b */
[----:B------:R-:W-:Y:S01]  /*5d20*/  IMAD.WIDE.U32 R4, R90, UR4, R4 ;  /* 0x000000045a047c25 */ /* 0x000fe2000f8e0004 */
[----:B------:R-:W-:-:S03]  /*5d30*/  ULDC.64 UR4, c[0x0][0x308] ;  /* 0x0000c20000047ab9 */ /* 0x000fc60000000a00 */
[----:B------:R-:W-:Y:S02]  /*5d40*/  IMAD.IADD R5, R5, 0x1, R11 ;  /* 0x0000000105057824 */ /* 0x000fe400078e020b */
[----:B------:R-:W-:Y:S02]  /*5d50*/  IMAD.IADD R34, R94, 0x1, -R204 ;  /* 0x000000015e227824 */ /* 0x000fe400078e0acc */
[----:B------:R-:W-:Y:S01]  /*5d60*/  IMAD.WIDE.U32 R4, R205, UR4, R4 ;  /* 0x00000004cd047c25 */ /* 0x000fe2000f8e0004 */
[----:B------:R-:W-:-:S03]  /*5d70*/  UMOV UR4, 0xffffffff ;  /* 0xffffffff00047882 */ /* 0x000fc60000000000 */
[----:B------:R-:W-:Y:S01]  /*5d80*/  IMAD R33, R205, UR5, R5 ;  /* 0x00000005cd217c24 */ /* 0x000fe2000f8e0205 */
[----:B------:R-:W-:-:S04]  /*5d90*/  LEA R32, P2, R4, UR6, 0x1 ;  /* 0x0000000604207c11 */ /* 0x000fc8000f8408ff */
[----:B------:R-:W-:Y:S02]  /*5da0*/  LEA.HI.X R33, R4, UR7, R33, 0x1, P2 ;  /* 0x0000000704217c11 */ /* 0x000fe400090f0c21 */
[----:B------:R-:W-:Y:S01]  /*5db0*/  ISETP.GE.AND P2, PT, R34, 0x1, PT ;  /* 0x000000012200780c */ /* 0x000fe20003f46270 */
[----:B------:R-:W-:-:S12]  /*5dc0*/  BRA.DIV UR4, `(.L_x_695) ;  /* 0x0000014a04087947 */ /* 0x000fd8000b800000 */
[----:B------:R0:W2:Y:S04]  /*5dd0*/  SHFL.IDX PT, R5, R33, RZ, 0x1c1f ;  /* 0x001c1fff21057589 */ /* 0x0000a800000e0000 */
[----:B------:R0:W3:Y:S02]  /*5de0*/  SHFL.IDX PT, R7, R32, RZ, 0x1c1f ;  /* 0x001c1fff20077589 */ /* 0x0000e400000e0000 */
.L_x_942:
[----:B------:R-:W-:Y:S04]  /*5df0*/  BSSY B1, `(.L_x_696) ;  /* 0x000000d000017945 */ /* 0x000fe80003800000 */
[----:B------:R-:W-:Y:S05]  /*5e00*/  @!P2 BRA `(.L_x_697) ;  /* 0x00000000002ca947 */ /* 0x000fea0003800000 */
[----:B------:R-:W-:Y:S02]  /*5e10*/  ULDC UR4, c[0x0][0x2f4] ;  /* 0x0000bd0000047ab9 */ /* 0x000fe40000000800 */
[----:B------:R-:W-:-:S13]  /*5e20*/  ISETP.GE.AND P2, PT, R16, UR4, PT ;  /* 0x0000000410007c0c */ /* 0x000fda000bf46270 */
[----:B---3--:R-:W-:-:S04]  /*5e30*/  @!P2 LEA R14, P4, R16, R7, 0x1 ;  /* 0x00000007100ea211 */ /* 0x008fc800078808ff */
[----:B--2---:R-:W-:Y:S02]  /*5e40*/  @!P2 LEA.HI.X R15, R16, R5, R17, 0x1, P4 ;  /* 0x00000005100fa211 */ /* 0x004fe400020f0c11 */
[----:B------:R-:W-:-:S13]  /*5e50*/  ISETP.GE.AND P4, PT, R2, UR4, PT ;  /* 0x0000000402007c0c */ /* 0x000fda000bf86270 */
[----:B------:R-:W-:-:S04]  /*5e60*/  @!P4 LEA R12, P5, R2, R7, 0x1 ;  /* 0x00000007020cc211 */ /* 0x000fc800078a08ff */
[----:B------:R-:W-:Y:S02]  /*5e70*/  @!P4 LEA.HI.X R13, R2, R5, R206, 0x1, P5 ;  /* 0x00000005020dc211 */ /* 0x000fe400028f0cce */
[----:B------:R-:W2:Y:S04]  /*5e80*/  @!P2 LDS.128 R4, [R98] ;  /* 0x000000006204a984 */ /* 0x000ea80000000c00 */
[----:B--2---:R-:W-:Y:S04]  /*5e90*/  @!P2 ST.E.128 desc[UR40][R14.64], R4 ;  /* 0x000000040e00a985 */ /* 0x004fe8000c101d28 */
[----:B------:R-:W2:Y:S04]  /*5ea0*/  @!P4 LDS.128 R4, [R89] ;  /* 0x000000005904c984 */ /* 0x000ea80000000c00 */
[----:B--2---:R4:W-:Y:S02]  /*5eb0*/  @!P4 ST.E.128 desc[UR40][R12.64], R4 ;  /* 0x000000040c00c985 */ /* 0x0049e4000c101d28 */
.L_x_697:
[----:B------:R-:W-:Y:S05]  /*5ec0*/  BSYNC B1 ;  /* 0x0000000000017941 */ /* 0x000fea0003800000 */
.L_x_696:
[----:B------:R-:W-:-:S03]  /*5ed0*/  UMOV UR4, 0xffffffff ;  /* 0xffffffff00047882 */ /* 0x000fc60000000000 */
[----:B------:R-:W-:Y:S05]  /*5ee0*/  BRA.DIV UR4, `(.L_x_698) ;  /* 0x0000014a040c7947 */ /* 0x000fea000b800000 */
[----:B--2-4-:R2:W4:Y:S04]  /*5ef0*/  SHFL.IDX PT, R5, R33, 0x1, 0x1c1f ;  /* 0x003c1f0021057f89 */ /* 0x01452800000e0000 */
[----:B---3--:R2:W3:Y:S02]  /*5f00*/  SHFL.IDX PT, R7, R32, 0x1, 0x1c1f ;  /* 0x003c1f0020077f89 */ /* 0x0084e400000e0000 */
.L_x_946:
[----:B------:R-:W-:-:S13]  /*5f10*/  ISETP.GE.AND P2, PT, R34, 0x41, PT ;  /* 0x000000412200780c */ /* 0x000fda0003f46270 */
[----:B------:R-:W-:Y:S05]  /*5f20*/  @!P2 BRA `(.L_x_674) ;  /* 0x00000000002ca947 */ /* 0x000fea0003800000 */
[----:B------:R-:W-:Y:S02]  /*5f30*/  ULDC UR4, c[0x0][0x2f4] ;  /* 0x0000bd0000047ab9 */ /* 0x000fe40000000800 */
[----:B------:R-:W-:-:S13]  /*5f40*/  ISETP.GE.AND P2, PT, R16, UR4, PT ;  /* 0x0000000410007c0c */ /* 0x000fda000bf46270 */
[----:B---3--:R-:W-:-:S04]  /*5f50*/  @!P2 LEA R14, P4, R16, R7, 0x1 ;  /* 0x00000007100ea211 */ /* 0x008fc800078808ff */
[----:B----4-:R-:W-:Y:S02]  /*5f60*/  @!P2 LEA.HI.X R15, R16, R5, R17, 0x1, P4 ;  /* 0x00000005100fa211 */ /* 0x010fe400020f0c11 */
[----:B------:R-:W-:-:S13]  /*5f70*/  ISETP.GE.AND P4, PT, R2, UR4, PT ;  /* 0x0000000402007c0c */ /* 0x000fda000bf86270 */
[----:B------:R-:W-:-:S04]  /*5f80*/  @!P4 LEA R12, P5, R2, R7, 0x1 ;  /* 0x00000007020cc211 */ /* 0x000fc800078a08ff */
[----:B------:R-:W-:Y:S02]  /*5f90*/  @!P4 LEA.HI.X R13, R2, R5, R206, 0x1, P5 ;  /* 0x00000005020dc211 */ /* 0x000fe400028f0cce */
[----:B------:R-:W3:Y:S04]  /*5fa0*/  @!P2 LDS.128 R4, [R98+0x2000] ;  /* 0x002000006204a984 */ /* 0x000ee80000000c00 */
[----:B---3--:R-:W-:Y:S04]  /*5fb0*/  @!P2 ST.E.128 desc[UR40][R14.64], R4 ;  /* 0x000000040e00a985 */ /* 0x008fe8000c101d28 */
[----:B------:R-:W3:Y:S04]  /*5fc0*/  @!P4 LDS.128 R4, [R89+0x2000] ;  /* 0x002000005904c984 */ /* 0x000ee80000000c00 */
[----:B---3--:R3:W-:Y:S02]  /*5fd0*/  @!P4 ST.E.128 desc[UR40][R12.64], R4 ;  /* 0x000000040c00c985 */ /* 0x0087e4000c101d28 */
.L_x_674:
[----:B------:R-:W-:Y:S05]  /*5fe0*/  BSYNC B0 ;  /* 0x0000000000007941 */ /* 0x000fea0003800000 */
.L_x_654:
[----:B0--34-:R-:W0:Y:S01]  /*5ff0*/  S2R R4, SR_TID.X ;  /* 0x0000000000047919 */ /* 0x019e220000002100 */
[----:B------:R-:W-:Y:S01]  /*6000*/  @!PT LDS RZ, [RZ] ;  /* 0x00000000fffff984 */ /* 0x000fe20000000800 */
[----:B------:R-:W-:Y:S01]  /*6010*/  @!PT LDS RZ, [RZ] ;  /* 0x00000000fffff984 */ /* 0x000fe20000000800 */
[----:B------:R-:W-:Y:S01]  /*6020*/  @!PT LDS RZ, [RZ] ;  /* 0x00000000fffff984 */ /* 0x000fe20000000800 */
[----:B------:R-:W-:Y:S01]  /*6030*/  @!PT LDS RZ, [RZ] ;  /* 0x00000000fffff984 */ /* 0x000fe20000000800 */
[----:B------:R3:W-:Y:S06]  /*6040*/  MEMBAR.ALL.CTA ;  /* 0x0000000000007992 */ /* 0x0007ec0000008000 */
[----:B---3--:R-:W3:Y:S01]  /*6050*/  FENCE.VIEW.ASYNC.S ;  /* 0x00000000000073c6 */ /* 0x008ee20000000000 */
[----:B------:R-:W-:Y:S05]  /*6060*/  WARPSYNC.ALL ;  /* 0x0000000000007948 */ /* 0x000fea0003800000 */
[----:B------:R-:W-:Y:S01]  /*6070*/  BSSY B0, `(.L_x_699) ;  /* 0x0000009000007945 */ /* 0x000fe20003800000 */
[----:B0-----:R-:W-:Y:S01]  /*6080*/  LOP3.LUT R4, R4, 0x7f, RZ, 0xc0, !PT ;  /* 0x0000007f04047812 */ /* 0x001fe200078ec0ff */
[----:B---3--:R0:W-:Y:S03]  /*6090*/  BAR.SYNC.DEFER_BLOCKING R60, 0x80 ;  /* 0x0002003c0000751d */ /* 0x0081e60000010000 */
[----:B------:R-:W-:-:S13]  /*60a0*/  ISETP.NE.AND P2, PT, R4, RZ, PT ;  /* 0x000000ff0400720c */ /* 0x000fda0003f45270 */
[----:B------:R-:W-:-:S05]  /*60b0*/  @!P2 VIADD R4, R87, 0x228a0 ;  /* 0x000228a05704a836 */ /* 0x000fca0000000000 */
[----:B------:R-:W-:-:S04]  /*60c0*/  @!P2 PRMT R4, RZ, 0x654, R4 ;  /* 0x00000654ff04a816 */ /* 0x000fc80000000004 */
[----:B------:R0:W-:Y:S01]  /*60d0*/  @!P2 SYNCS.ARRIVE.TRANS64.RED.A1T0 RZ, [R4+URZ], RZ ;  /* 0x000000ff04ffa9a7 */ /* 0x0001e2000810043f */
[----:B------:R-:W-:Y:S05]  /*60e0*/  @!P3 BRA `(.L_x_700) ;  /* 0x000000000004b947 */ /* 0x000fea0003800000 */
[----:B------:R-:W-:Y:S01]  /*60f0*/  BPT.TRAP 0x1 ;  /* 0x000000040000795c */ /* 0x000fe20000300000 */
.L_x_700:
[----:B------:R-:W-:Y:S05]  /*6100*/  BSYNC B0 ;  /* 0x0000000000007941 */ /* 0x000fea0003800000 */
.L_x_699:
[----:B------:R-:W3:Y:S01]  /*6110*/  SYNCS.PHASECHK.TRANS64.TRYWAIT P3, [R87+URZ+0x228b0], R95 ;  /* 0x0228b05f570075a7 */ /* 0x000ee2000806017f */
[----:B------:R-:W-:Y:S04]  /*6120*/  BSSY B0, `(.L_x_701) ;  /* 0x0000002000007945 */ /* 0x000fe80003800000 */
[----:B---3--:R-:W-:Y:S05]  /*6130*/  @!P3 BRA `(.L_x_702) ;  /* 0x0000014400c4b947 */ /* 0x008fea0003800000 */
.L_x_947:
[----:B------:R-:W-:Y:S05]  /*6140*/  BSYNC B0 ;  /* 0x0000000000007941 */ /* 0x000fea0003800000 */
.L_x_701:
[----:B------:R-:W-:Y:S01]  /*6150*/  ULDC.64 UR4, c[0x0][0x328] ;  /* 0x0000ca0000047ab9 */ /* 0x000fe20000000a00 */
[----:B------:R-:W-:Y:S01]  /*6160*/  ULDC.64 UR6, c[0x0][0x318] ;  /* 0x0000c60000067ab9 */ /* 0x000fe20000000a00 */
[----:B------:R-:W-:Y:S01]  /*6170*/  IMAD R92, R92, UR4, RZ ;  /* 0x000000045c5c7c24 */ /* 0x000fe2000f8e02ff */
[----:B------:R-:W-:Y:S01]  /*6180*/  BSSY B0, `(.L_x_703) ;  /* 0x0000040000007945 */ /* 0x000fe20003800000 */
[----:B0-----:R-:W-:-:S04]  /*6190*/  IMAD.WIDE.U32 R4, R91, UR4, RZ ;  /* 0x000000045b047c25 */ /* 0x001fc8000f8e00ff */
[----:B------:R-:W-:Y:S01]  /*61a0*/  IMAD R91, R91, UR5, R92 ;  /* 0x000000055b5b7c24 */ /* 0x000fe2000f8e025c */
[----:B------:R-:W-:Y:S01]  /*61b0*/  ULDC.64 UR4, c[0x0][0x338] ;  /* 0x0000ce0000047ab9 */ /* 0x000fe20000000a00 */
[----:B------:R-:W-:Y:S02]  /*61c0*/  IMAD.IADD R94, R94, 0x1, -R204 ;  /* 0x000000015e5e7824 */ /* 0x000fe400078e0acc */
[----:B------:R-:W-:Y:S02]  /*61d0*/  IMAD R93, R93, UR4, RZ ;  /* 0x000000045d5d7c24 */ /* 0x000fe4000f8e02ff */
[----:B------:R-:W-:Y:S02]  /*61e0*/  IMAD.IADD R5, R5, 0x1, R91 ;  /* 0x0000000105057824 */ /* 0x000fe400078e025b */
[C---:B------:R-:W-:Y:S02]  /*61f0*/  IMAD R93, R90.reuse, UR5, R93 ;  /* 0x000000055a5d7c24 */ /* 0x040fe4000f8e025d */
[----:B------:R-:W-:Y:S01]  /*6200*/  IMAD.WIDE.U32 R4, R90, UR4, R4 ;  /* 0x000000045a047c25 */ /* 0x000fe2000f8e0004 */
[----:B------:R-:W-:-:S03]  /*6210*/  ULDC.64 UR4, c[0x0][0x330] ;  /* 0x0000cc0000047ab9 */ /* 0x000fc60000000a00 */
[----:B------:R-:W-:Y:S02]  /*6220*/  IMAD.IADD R5, R5, 0x1, R93 ;  /* 0x0000000105057824 */ /* 0x000fe400078e025d */
[----:B------:R-:W-:Y:S02]  /*6230*/  IMAD R34, R18, 0x6000, R82 ;  /* 0x0000600012227824 */ /* 0x000fe400078e0252 */
[----:B------:R-:W-:-:S04]  /*6240*/  IMAD.WIDE.U32 R4, R205, UR4, R4 ;  /* 0x00000004cd047c25 */ /* 0x000fc8000f8e0004 */
[----:B------:R-:W-:Y:S01]  /*6250*/  IMAD R5, R205, UR5, R5 ;  /* 0x00000005cd057c24 */ /* 0x000fe2000f8e0205 */
[----:B------:R-:W-:-:S04]  /*6260*/  LEA R35, P3, R4, UR6, 0x1 ;  /* 0x0000000604237c11 */ /* 0x000fc8000f8608ff */
[----:B------:R-:W-:Y:S01]  /*6270*/  LEA.HI.X R36, R4, UR7, R5, 0x1, P3 ;  /* 0x0000000704247c11 */ /* 0x000fe200098f0c05 */
[----:B------:R-:W-:Y:S01]  /*6280*/  IMAD.IADD R4, R75, 0x1, R34 ;  /* 0x000000014b047824 */ /* 0x000fe200078e0222 */
[----:B------:R-:W-:Y:S01]  /*6290*/  ISETP.GE.AND P3, PT, R94, 0x1, PT ;  /* 0x000000015e00780c */ /* 0x000fe20003f66270 */
[----:B------:R0:W4:Y:S01]  /*62a0*/  SHFL.IDX PT, R41, R35, RZ, 0x1c1f ;  /* 0x001c1fff23297589 */ /* 0x00012200000e0000 */
[--C-:B------:R-:W-:Y:S02]  /*62b0*/  IMAD R34, R34, 0x2, R25.reuse ;  /* 0x0000000222227824 */ /* 0x100fe400078e0219 */
[----:B------:R-:W-:Y:S01]  /*62c0*/  IMAD R11, R4, 0x2, R25 ;  /* 0x00000002040b7824 */ /* 0x000fe200078e0219 */
[----:B------:R0:W0:Y:S08]  /*62d0*/  SHFL.IDX PT, R39, R36, RZ, 0x1c1f ;  /* 0x001c1fff24277589 */ /* 0x00003000000e0000 */
[----:B------:R-:W-:Y:S05]  /*62e0*/  @!P3 BRA `(.L_x_704) ;  /* 0x0000000000a4b947 */ /* 0x000fea0003800000 */
[----:B------:R-:W-:Y:S02]  /*62f0*/  ISETP.NE.AND P5, PT, R77, RZ, PT ;  /* 0x000000ff4d00720c */ /* 0x000fe40003fa5270 */
[----:B------:R-:W-:Y:S02]  /*6300*/  ISETP.NE.AND P4, PT, R78, RZ, PT ;  /* 0x000000ff4e00720c */ /* 0x000fe40003f85270 */
[----:B------:R-:W-:-:S09]  /*6310*/  PRMT R37, R10, 0x8880, RZ ;  /* 0x000088800a257816 */ /* 0x000fd200000000ff */
[----:B------:R-:W5:Y:S01]  /*6320*/  @P5 LDS.128 R4, [R34] ;  /* 0x0000000022045984 */ /* 0x000f620000000c00 */
[----:B--2-4-:R-:W-:-:S04]  /*6330*/  @P5 LEA R32, P3, R16, R41, 0x1 ;  /* 0x0000002910205211 */ /* 0x014fc800078608ff */
[----:B0-----:R-:W-:Y:S02]  /*6340*/  @P5 LEA.HI.X R33, R16, R39, R17, 0x1, P3 ;  /* 0x0000002710215211 */ /* 0x001fe400018f0c11 */
[----:B------:R-:W-:-:S04]  /*6350*/  @P4 LEA R14, P3, R2, R41, 0x1 ;  /* 0x00000029020e4211 */ /* 0x000fc800078608ff */
[----:B------:R-:W-:Y:S02]  /*6360*/  @P4 LEA.HI.X R15, R2, R39, R206, 0x1, P3 ;  /* 0x00000027020f4211 */ /* 0x000fe400018f0cce */
[----:B------:R-:W-:-:S13]  /*6370*/  ISETP.NE.AND P3, PT, R79, RZ, PT ;  /* 0x000000ff4f00720c */ /* 0x000fda0003f65270 */
[----:B------:R-:W-:-:S04]  /*6380*/  @P3 LEA R12, P6, R215, R41, 0x1 ;  /* 0x00000029d70c3211 */ /* 0x000fc800078c08ff */
[----:B------:R-:W-:Y:S01]  /*6390*/  @P3 LEA.HI.X R13, R215, R39, R224, 0x1, P6 ;  /* 0x00000027d70d3211 */ /* 0x000fe200030f0ce0 */
[----:B-----5:R0:W-:Y:S01]  /*63a0*/  @P5 ST.E.128 desc[UR40][R32.64], R4 ;  /* 0x0000000420005985 */ /* 0x0201e2000c101d28 */
[----:B------:R-:W-:-:S03]  /*63b0*/  ISETP.NE.AND P5, PT, R80, RZ, PT ;  /* 0x000000ff5000720c */ /* 0x000fc60003fa5270 */
[----:B------:R-:W2:Y:S10]  /*63c0*/  @P4 LDS.128 R4, [R11] ;  /* 0x000000000b044984 */ /* 0x000eb40000000c00 */
[----:B0-----:R-:W-:-:S04]  /*63d0*/  @P5 LEA R32, P6, R214, R41, 0x1 ;  /* 0x00000029d6205211 */ /* 0x001fc800078c08ff */
[----:B------:R-:W-:Y:S01]  /*63e0*/  @P5 LEA.HI.X R33, R214, R39, R223, 0x1, P6 ;  /* 0x00000027d6215211 */ /* 0x000fe200030f0cdf */
[----:B--2---:R0:W-:Y:S01]  /*63f0*/  @P4 ST.E.128 desc[UR40][R14.64], R4 ;  /* 0x000000040e004985 */ /* 0x0041e2000c101d28 */
[----:B------:R-:W-:-:S03]  /*6400*/  ISETP.NE.AND P4, PT, R81, RZ, PT ;  /* 0x000000ff5100720c */ /* 0x000fc60003f85270 */
[----:B------:R-:W2:Y:S10]  /*6410*/  @P3 LDS.128 R4, [R34+0x3000] ;  /* 0x0030000022043984 */ /* 0x000eb40000000c00 */
        /* <DEDUP_REMOVED lines=13> */
[----:B------:R-:W-:-:S03]  /*64f0*/  ISETP.GT.AND P4, PT, R37, -0x1, PT ;  /* 0xffffffff2500780c */ /* 0x000fc60003f84270 */
[----:B------:R-:W2:Y:S10]  /*6500*/  @P3 LDS.128 R4, [R11+0x6000] ;  /* 0x006000000b043984 */ /* 0x000eb40000000c00 */
[----:B0-----:R-:W-:-:S04]  /*6510*/  @!P4 LEA R14, P6, R216, R41, 0x1 ;  /* 0x00000029d80ec211 */ /* 0x001fc800078c08ff */
[----:B------:R-:W-:Y:S01]  /*6520*/  @!P4 LEA.HI.X R15, R216, R39, R219, 0x1, P6 ;  /* 0x00000027d80fc211 */ /* 0x000fe200030f0cdb */
[----:B--2---:R-:W-:Y:S04]  /*6530*/  @P3 ST.E.128 desc[UR40][R12.64], R4 ;  /* 0x000000040c003985 */ /* 0x004fe8000c101d28 */
[----:B------:R-:W0:Y:S04]  /*6540*/  @P5 LDS.128 R4, [R34+0x9000] ;  /* 0x0090000022045984 */ /* 0x000e280000000c00 */
[----:B0-----:R-:W-:Y:S04]  /*6550*/  @P5 ST.E.128 desc[UR40][R32.64], R4 ;  /* 0x0000000420005985 */ /* 0x001fe8000c101d28 */
[----:B------:R-:W0:Y:S04]  /*6560*/  @!P4 LDS.128 R4, [R11+0x9000] ;  /* 0x009000000b04c984 */ /* 0x000e280000000c00 */
[----:B0-----:R0:W-:Y:S02]  /*6570*/  @!P4 ST.E.128 desc[UR40][R14.64], R4 ;  /* 0x000000040e00c985 */ /* 0x0011e4000c101d28 */
.L_x_704:
[----:B------:R-:W-:Y:S05]  /*6580*/  BSYNC B0 ;  /* 0x0000000000007941 */ /* 0x000fea0003800000 */
.L_x_703:
[----:B------:R-:W-:Y:S01]  /*6590*/  ISETP.GE.AND P3, PT, R94, 0x41, PT ;  /* 0x000000415e00780c */ /* 0x000fe20003f66270 */
[----:B------:R1:W1:Y:S01]  /*65a0*/  SHFL.IDX PT, R37, R36, 0x1, 0x1c1f ;  /* 0x003c1f0024257f89 */ /* 0x00026200000e0000 */
[----:B------:R-:W-:Y:S03]  /*65b0*/  BSSY B0, `(.L_x_705) ;  /* 0x000002c000007945 */ /* 0x000fe60003800000 */
[----:B0-----:R-:W0:Y:S08]  /*65c0*/  SHFL.IDX PT, R35, R35, 0x1, 0x1c1f ;  /* 0x003c1f0023237f89 */ /* 0x001e3000000e0000 */
[----:B------:R-:W-:Y:S05]  /*65d0*/  @!P3 BRA `(.L_x_706) ;  /* 0x0000000000a4b947 */ /* 0x000fea0003800000 */
[----:B------:R-:W-:Y:S02]  /*65e0*/  ISETP.NE.AND P5, PT, R77, RZ, PT ;  /* 0x000000ff4d00720c */ /* 0x000fe40003fa5270 */
[----:B------:R-:W-:Y:S02]  /*65f0*/  ISETP.NE.AND P4, PT, R78, RZ, PT ;  /* 0x000000ff4e00720c */ /* 0x000fe40003f85270 */
[----:B-1----:R-:W-:-:S09]  /*6600*/  PRMT R36, R10, 0x8880, RZ ;  /* 0x000088800a247816 */ /* 0x002fd200000000ff */
[----:B------:R-:W1:Y:S01]  /*6610*/  @P5 LDS.128 R4, [R34+0x2000] ;  /* 0x0020000022045984 */ /* 0x000e620000000c00 */
[----:B0-2---:R-:W-:-:S04]  /*6620*/  @P5 LEA R32, P3, R16, R35, 0x1 ;  /* 0x0000002310205211 */ /* 0x005fc800078608ff */
[----:B------:R-:W-:Y:S02]  /*6630*/  @P5 LEA.HI.X R33, R16, R37, R17, 0x1, P3 ;  /* 0x0000002510215211 */ /* 0x000fe400018f0c11 */
[----:B------:R-:W-:-:S04]  /*6640*/  @P4 LEA R14, P3, R2, R35, 0x1 ;  /* 0x00000023020e4211 */ /* 0x000fc800078608ff */
[----:B------:R-:W-:Y:S02]  /*6650*/  @P4 LEA.HI.X R15, R2, R37, R206, 0x1, P3 ;  /* 0x00000025020f4211 */ /* 0x000fe400018f0cce */
[----:B------:R-:W-:-:S13]  /*6660*/  ISETP.NE.AND P3, PT, R79, RZ, PT ;  /* 0x000000ff4f00720c */ /* 0x000fda0003f65270 */
[----:B------:R-:W-:-:S04]  /*6670*/  @P3 LEA R12, P6, R215, R35, 0x1 ;  /* 0x00000023d70c3211 */ /* 0x000fc800078c08ff */
[----:B------:R-:W-:Y:S01]  /*6680*/  @P3 LEA.HI.X R13, R215, R37, R224, 0x1, P6 ;  /* 0x00000025d70d3211 */ /* 0x000fe200030f0ce0 */
[----:B-1----:R0:W-:Y:S01]  /*6690*/  @P5 ST.E.128 desc[UR40][R32.64], R4 ;  /* 0x0000000420005985 */ /* 0x0021e2000c101d28 */
[----:B------:R-:W-:-:S03]  /*66a0*/  ISETP.NE.AND P5, PT, R80, RZ, PT ;  /* 0x000000ff5000720c */ /* 0x000fc60003fa5270 */
[----:B------:R-:W1:Y:S10]  /*66b0*/  @P4 LDS.128 R4, [R11+0x2000] ;  /* 0x002000000b044984 */ /* 0x000e740000000c00 */
[----:B0-----:R-:W-:-:S04]  /*66c0*/  @P5 LEA R32, P6, R214, R35, 0x1 ;  /* 0x00000023d6205211 */ /* 0x001fc800078c08ff */
        /* <DEDUP_REMOVED lines=17> */
[----:B------:R-:W-:-:S03]  /*67e0*/  ISETP.GT.AND P4, PT, R36, -0x1, PT ;  /* 0xffffffff2400780c */ /* 0x000fc60003f84270 */
[----:B------:R-:W1:Y:S10]  /*67f0*/  @P3 LDS.128 R4, [R11+0x8000] ;  /* 0x008000000b043984 */ /* 0x000e740000000c00 */
[----:B0-----:R-:W-:-:S04]  /*6800*/  @!P4 LEA R14, P6, R216, R35, 0x1 ;  /* 0x00000023d80ec211 */ /* 0x001fc800078c08ff */
[----:B------:R-:W-:Y:S01]  /*6810*/  @!P4 LEA.HI.X R15, R216, R37, R219, 0x1, P6 ;  /* 0x00000025d80fc211 */ /* 0x000fe200030f0cdb */
[----:B-1----:R-:W-:Y:S04]  /*6820*/  @P3 ST.E.128 desc[UR40][R12.64], R4 ;  /* 0x000000040c003985 */ /* 0x002fe8000c101d28 */
[----:B------:R-:W0:Y:S04]  /*6830*/  @P5 LDS.128 R4, [R34+0xb000] ;  /* 0x00b0000022045984 */ /* 0x000e280000000c00 */
[----:B0-----:R-:W-:Y:S04]  /*6840*/  @P5 ST.E.128 desc[UR40][R32.64], R4 ;  /* 0x0000000420005985 */ /* 0x001fe8000c101d28 */
[----:B------:R-:W0:Y:S04]  /*6850*/  @!P4 LDS.128 R4, [R11+0xb000] ;  /* 0x00b000000b04c984 */ /* 0x000e280000000c00 */
[----:B0-----:R0:W-:Y:S02]  /*6860*/  @!P4 ST.E.128 desc[UR40][R14.64], R4 ;  /* 0x000000040e00c985 */ /* 0x0011e4000c101d28 */
.L_x_706:
[----:B------:R-:W-:Y:S05]  /*6870*/  BSYNC B0 ;  /* 0x0000000000007941 */ /* 0x000fea0003800000 */
.L_x_705:
[----:B0-----:R-:W5:Y:S01]  /*6880*/  LDL R4, [R1] ;  /* 0x0000000001047983 */ /* 0x001f620000100800 */
[----:B-1-3--:R-:W-:Y:S02]  /*6890*/  @!P2 VIADD R87, R87, 0x228c0 ;  /* 0x000228c05757a836 */ /* 0x00afe40000000000 */
[----:B------:R-:W-:Y:S01]  /*68a0*/  VIADD R18, R18, 0x1 ;  /* 0x0000000112127836 */ /* 0x000fe20000000000 */
[----:B------:R-:W-:Y:S01]  /*68b0*/  @!PT LDS RZ, [RZ] ;  /* 0x00000000fffff984 */ /* 0x000fe20000000800 */
[----:B------:R-:W-:Y:S01]  /*68c0*/  @!PT LDS RZ, [RZ] ;  /* 0x00000000fffff984 */ /* 0x000fe20000000800 */
[----:B------:R-:W-:Y:S01]  /*68d0*/  @!PT LDS RZ, [RZ] ;  /* 0x00000000fffff984 */ /* 0x000fe20000000800 */
[----:B------:R-:W-:Y:S01]  /*68e0*/  @!PT LDS RZ, [RZ] ;  /* 0x00000000fffff984 */ /* 0x000fe20000000800 */
[----:B------:R0:W-:Y:S06]  /*68f0*/  MEMBAR.ALL.CTA ;  /* 0x0000000000007992 */ /* 0x0001ec0000008000 */
[----:B0-----:R-:W0:Y:S01]  /*6900*/  FENCE.VIEW.ASYNC.S ;  /* 0x00000000000073c6 */ /* 0x001e220000000000 */
[----:B------:R-:W-:Y:S01]  /*6910*/  @!P2 PRMT R87, RZ, 0x654, R87 ;  /* 0x00000654ff57a816 */ /* 0x000fe20000000057 */
[----:B0-----:R0:W-:Y:S06]  /*6920*/  BAR.SYNC.DEFER_BLOCKING R60, 0x80 ;  /* 0x0002003c0000751d */ /* 0x0011ec0000010000 */
[----:B------:R0:W-:Y:S01]  /*6930*/  @!P2 SYNCS.ARRIVE.TRANS64.RED.A1T0 RZ, [R87+URZ], RZ ;  /* 0x000000ff57ffa9a7 */ /* 0x0001e2000810043f */
[----:B------:R-:W-:-:S04]  /*6940*/  ISETP.NE.AND P2, PT, R18, 0x2, PT ;  /* 0x000000021200780c */ /* 0x000fc80003f45270 */
[----:B------:R-:W-:Y:S02]  /*6950*/  SEL R5, RZ, 0x1, P2 ;  /* 0x00000001ff057807 */ /* 0x000fe40001000000 */
[----:B------:R-:W-:Y:S02]  /*6960*/  SEL R18, R18, RZ, P2 ;  /* 0x000000ff12127207 */ /* 0x000fe40001000000 */
[----:B------:R-:W-:Y:S02]  /*6970*/  LOP3.LUT R208, R208, R5, RZ, 0x3c, !PT ;  /* 0x00000005d0d07212 */ /* 0x000fe400078e3cff */
[----:B-----5:R-:W-:-:S13]  /*6980*/  LOP3.LUT P3, RZ, R4, 0x2, RZ, 0xc0, !PT ;  /* 0x0000000204ff7812 */ /* 0x020fda000786c0ff */
[----:B0-----:R-:W-:Y:S05]  /*6990*/  @P3 BRA `(.L_x_707) ;  /* 0xffffffc000e43947 */ /* 0x001fea000383ffff */
[----:B------:R-:W0:Y:S01]  /*69a0*/  S2R R4, SR_TID.X ;  /* 0x0000000000047919 */ /* 0x000e220000002100 */
[----:B------:R-:W-:Y:S02]  /*69b0*/  PLOP3.LUT P0, PT, PT, PT, PT, 0x8, 0x0 ;  /* 0x000000000000781c */ /* 0x000fe40003f0e170 */
[----:B0-----:R-:W-:-:S04]  /*69c0*/  SHF.R.U32.HI R4, RZ, 0x7, R4 ;  /* 0x00000007ff047819 */ /* 0x001fc80000011604 */
[----:B------:R-:W-:-:S13]  /*69d0*/  ISETP.NE.AND P3, PT, R4, 0x1, PT ;  /* 0x000000010400780c */ /* 0x000fda0003f65270 */
[----:B------:R-:W-:Y:S05]  /*69e0*/  @!P3 WARPSYNC.ALL ;  /* 0x000000000000b948 */ /* 0x000fea0003800000 */
[----:B------:R-:W-:Y:S06]  /*69f0*/  @!P3 BAR.ARV 0x9, 0x100 ;  /* 0x024400000000bb1d */ /* 0x000fec0000002000 */
.L_x_649:
[----:B------:R-:W-:Y:S01]  /*6a00*/  IMAD.MOV.U32 R3, RZ, RZ, RZ ;  /* 0x000000ffff037224 */ /* 0x000fe200078e00ff */
[----:B------:R-:W-:Y:S06]  /*6a10*/  @P0 BRA `(.L_x_708) ;  /* 0x00000000000c0947 */ /* 0x000fec0003800000 */
[----:B------:R-:W1:Y:S01]  /*6a20*/  FENCE.VIEW.ASYNC.G ;  /* 0x00000000000073c6 */ /* 0x000e620000000100 */
[----:B------:R-:W-:Y:S05]  /*6a30*/  WARPSYNC.ALL ;  /* 0x0000000000007948 */ /* 0x000fea0003800000 */
[----:B-1----:R-:W-:Y:S06]  /*6a40*/  BAR.ARV 0xc, 0x180 ;  /* 0x0306000000007b1d */ /* 0x002fec0000002000 */
.L_x_708:
[----:B------:R-:W3:Y:S01]  /*6a50*/  LDL R0, [R1] ;  /* 0x0000000001007983 */ /* 0x000ee20000100800 */
[----:B------:R-:W-:Y:S01]  /*6a60*/  BSSY B0, `(.L_x_709) ;  /* 0x0000021000007945 */ /* 0x000fe20003800000 */
[----:B---3--:R-:W-:-:S13]  /*6a70*/  LOP3.LUT P0, RZ, R0, 0x8, RZ, 0xc0, !PT ;  /* 0x0000000800ff7812 */ /* 0x008fda000780c0ff */
[----:B------:R-:W-:Y:S05]  /*6a80*/  @!P0 BRA `(.L_x_710) ;  /* 0x0000000000788947 */ /* 0x000fea0003800000 */
[----:B------:R-:W3:Y:S01]  /*6a90*/  LDL R0, [R1+0x28] ;  /* 0x0000280001007983 */ /* 0x000ee20000100800 */
[----:B------:R-:W-:Y:S01]  /*6aa0*/  ULDC UR4, c[0x0][0x9f0] ;  /* 0x00027c0000047ab9 */ /* 0x000fe20000000800 */
[----:B---3--:R-:W-:-:S04]  /*6ab0*/  ISETP.NE.AND P0, PT, R0, RZ, PT ;  /* 0x000000ff0000720c */ /* 0x008fc80003f05270 */
        /* <DEDUP_REMOVED lines=27> */
.L_x_710:
[----:B------:R-:W-:Y:S05]  /*6c70*/  BSYNC B0 ;  /* 0x0000000000007941 */ /* 0x000fea0003800000 */
.L_x_709:
[----:B------:R-:W3:Y:S01]  /*6c80*/  LDL R0, [R1+0x40] ;  /* 0x0000400001007983 */ /* 0x000ee20000100800 */
[----:B------:R-:W-:Y:S01]  /*6c90*/  PLOP3.LUT P0, PT, PT, PT, PT, 0x80, 0x0 ;  /* 0x000000000000781c */ /* 0x000fe20003f0f070 */
[----:B------:R-:W-:Y:S01]  /*6ca0*/  IMAD.MOV.U32 R155, RZ, RZ, RZ ;  /* 0x000000ffff9b7224 */ /* 0x000fe200078e00ff */
[----:B------:R-:W-:Y:S01]  /*6cb0*/  CS2R R150, SRZ ;  /* 0x0000000000967805 */ /* 0x000fe2000001ff00 */
[----:B------:R-:W-:Y:S01]  /*6cc0*/  IMAD.MOV.U32 R156, RZ, RZ, RZ ;  /* 0x000000ffff9c7224 */ /* 0x000fe200078e00ff */
        /* <DEDUP_REMOVED lines=25> */
[----:B--2---:R-:W-:Y:S02]  /*6e60*/  CS2R R98, SRZ ;  /* 0x0000000000627805 */ /* 0x004fe4000001ff00 */
        /* <DEDUP_REMOVED lines=23> */
[----:B0-----:R-:W-:Y:S02]  /*6fe0*/  CS2R R4, SRZ ;  /* 0x0000000000047805 */ /* 0x001fe4000001ff00 */
[----:B------:R-:W-:Y:S02]  /*6ff0*/  CS2R R24, SRZ ;  /* 0x0000000000187805 */ /* 0x000fe4000001ff00 */
[----:B------:R-:W-:-:S02]  /*7000*/  CS2R R46, SRZ ;  /* 0x00000000002e7805 */ /* 0x000fc4000001ff00 */
[----:B------:R-:W-:Y:S02]  /*7010*/  CS2R R44, SRZ ;  /* 0x00000000002c7805 */ /* 0x000fe4000001ff00 */
[----:B------:R-:W-:Y:S02]  /*7020*/  CS2R R42, SRZ ;  /* 0x00000000002a7805 */ /* 0x000fe4000001ff00 */
[----:B----4-:R-:W-:Y:S02]  /*7030*/  CS2R R40, SRZ ;  /* 0x0000000000287805 */ /* 0x010fe4000001ff00 */
[----:B------:R-:W-:Y:S02]  /*7040*/  CS2R R38, SRZ ;  /* 0x0000000000267805 */ /* 0x000fe4000001ff00 */
[----:B------:R-:W-:Y:S02]  /*7050*/  CS2R R36, SRZ ;  /* 0x0000000000247805 */ /* 0x000fe4000001ff00 */
[----:B------:R-:W-:-:S02]  /*7060*/  CS2R R34, SRZ ;  /* 0x0000000000227805 */ /* 0x000fc4000001ff00 */
[----:B------:R-:W-:Y:S02]  /*7070*/  CS2R R32, SRZ ;  /* 0x0000000000207805 */ /* 0x000fe4000001ff00 */
[----:B------:R-:W-:Y:S02]  /*7080*/  CS2R R30, SRZ ;  /* 0x00000000001e7805 */ /* 0x000fe4000001ff00 */
[----:B------:R-:W-:Y:S02]  /*7090*/  CS2R R28, SRZ ;  /* 0x00000000001c7805 */ /* 0x000fe4000001ff00 */
[----:B------:R-:W-:Y:S02]  /*70a0*/  CS2R R26, SRZ ;  /* 0x00000000001a7805 */ /* 0x000fe4000001ff00 */
[----:B------:R-:W-:Y:S01]  /*70b0*/  CS2R R152, SRZ ;  /* 0x0000000000987805 */ /* 0x000fe2000001ff00 */
[----:B---3--:R-:W-:-:S05]  /*70c0*/  IMAD R0, R0, R3, RZ ;  /* 0x0000000300007224 */ /* 0x008fca00078e02ff */
[----:B------:R0:W-:Y:S01]  /*70d0*/  STL [R1+0xc], R0 ;  /* 0x00000c0001007387 */ /* 0x0001e20000100800 */
[----:B------:R-:W-:-:S04]  /*70e0*/  VIADDMNMX R172, R0, R3, R172, PT ;  /* 0x0000000300ac7246 */ /* 0x000fc800038001ac */
[----:B------:R-:W-:-:S13]  /*70f0*/  ISETP.GT.AND P1, PT, R172, R0, PT ;  /* 0x00000000ac00720c */ /* 0x000fda0003f24270 */
[----:B0-----:R-:W-:Y:S05]  /*7100*/  @!P1 BRA `(.L_x_711) ;  /* 0x0000006c00289947 */ /* 0x001fea0003800000 */
[----:B------:R-:W0:Y:S01]  /*7110*/  S2R R0, SR_TID.X ;  /* 0x0000000000007919 */ /* 0x000e220000002100 */
[----:B------:R-:W-:Y:S01]  /*7120*/  UMOV UR4, 0xffffffff ;  /* 0xffffffff00047882 */ /* 0x000fe20000000000 */
[----:B0-----:R-:W-:-:S05]  /*7130*/  VIADD R29, R0, 0xffffff80 ;  /* 0xffffff80001d7836 */ /* 0x001fca0000000000 */
[----:B------:R-:W-:-:S04]  /*7140*/  SHF.R.S32.HI R30, RZ, 0x1f, R29 ;  /* 0x0000001fff1e7819 */ /* 0x000fc8000001141d */
[----:B------:R-:W-:-:S04]  /*7150*/  LEA.HI R13, R30, R29, RZ, 0x7 ;  /* 0x0000001d1e0d7211 */ /* 0x000fc800078f38ff */
[----:B------:R-:W-:Y:S01]  /*7160*/  SHF.R.S32.HI R13, RZ, 0x7, R13 ;  /* 0x00000007ff0d7819 */ /* 0x000fe2000001140d */
[----:B------:R-:W-:Y:S06]  /*7170*/  BRA.DIV UR4, `(.L_x_712) ;  /* 0x0000013604c87947 */ /* 0x000fec000b800000 */
[----:B------:R0:W1:Y:S02]  /*7180*/  SHFL.IDX PT, R14, R13, RZ, 0x1f ;  /* 0x00001fff0d0e7589 */ /* 0x00006400000e0000 */
.L_x_950:
[----:B-1----:R-:W-:Y:S01]  /*7190*/  LEA.HI R0, R14, R14, RZ, 0x1 ;  /* 0x0000000e0e007211 */ /* 0x002fe200078f08ff */
[----:B------:R-:W-:Y:S01]  /*71a0*/  VIADD R26, R19, 0x18400 ;  /* 0x00018400131a7836 */ /* 0x000fe20000000000 */
[----:B------:R-:W-:Y:S02]  /*71b0*/  BSSY B6, `(.L_x_713) ;  /* 0x0000018000067945 */ /* 0x000fe40003800000 */
[----:B------:R-:W-:Y:S02]  /*71c0*/  LOP3.LUT R3, R0, 0x1e, RZ, 0xc0, !PT ;  /* 0x0000001e00037812 */ /* 0x000fe400078ec0ff */
[----:B------:R-:W-:-:S03]  /*71d0*/  LOP3.LUT P0, RZ, R26, 0x1bf, RZ, 0xc0, !PT ;  /* 0x000001bf1aff7812 */ /* 0x000fc6000780c0ff */
[----:B------:R-:W-:-:S04]  /*71e0*/  IMAD.IADD R3, R14, 0x1, -R3 ;  /* 0x000000010e037824 */ /* 0x000fc800078e0a03 */
[----:B------:R-:W-:-:S05]  /*71f0*/  IMAD R3, R3, 0x2000, R26 ;  /* 0x0000200003037824 */ /* 0x000fca00078e021a */
[----:B------:R-:W-:-:S04]  /*7200*/  SHF.R.U32.HI R3, RZ, 0x4, R3 ;  /* 0x00000004ff037819 */ /* 0x000fc80000011603 */
[----:B------:R-:W-:Y:S01]  /*7210*/  LOP3.LUT R24, R3, 0x3fff, RZ, 0xc0, !PT ;  /* 0x00003fff03187812 */ /* 0x000fe200078ec0ff */
[----:B------:R-:W-:Y:S06]  /*7220*/  @!P0 BRA `(.L_x_714) ;  /* 0x0000000000408947 */ /* 0x000fec0003800000 */
[----:B------:R-:W-:Y:S01]  /*7230*/  MOV R14, 0x0 ;  /* 0x00000000000e7802 */ /* 0x000fe20000000f00 */
[----:B------:R-:W-:Y:S01]  /*7240*/  ULDC.64 UR4, c[0x4][0x98] ;  /* 0x0100260000047ab9 */ /* 0x000fe20000000a00 */
[----:B------:R-:W-:Y:S01]  /*7250*/  ULDC.64 UR6, c[0x4][0xa0] ;  /* 0x0100280000067ab9 */ /* 0x000fe20000000a00 */
[----:B------:R-:W-:Y:S02]  /*7260*/  IMAD.U32 R4, RZ, RZ, UR4 ;  /* 0x00000004ff047e24 */ /* 0x000fe4000f8e00ff */
[----:B------:R-:W-:Y:S01]  /*7270*/  IMAD.U32 R5, RZ, RZ, UR5 ;  /* 0x00000005ff057e24 */ /* 0x000fe2000f8e00ff */
[----:B------:R-:W1:Y:S01]  /*7280*/  LDC.64 R14, c[0x4][R14] ;  /* 0x010000000e0e7b82 */ /* 0x000e620000000a00 */
[----:B------:R-:W-:Y:S01]  /*7290*/  ULDC.64 UR4, c[0x4][0x38] ;  /* 0x01000e0000047ab9 */ /* 0x000fe20000000a00 */
        /* <DEDUP_REMOVED lines=8> */
[----:B-1---5:R-:W-:Y:S05]  /*7320*/  CALL.ABS.NOINC R14 ;  /* 0x000000000e007343 */ /* 0x022fea0003c00000 */
.L_x_714:
[----:B------:R-:W-:Y:S05]  /*7330*/  BSYNC B6 ;  /* 0x0000000000067941 */ /* 0x000fea0003800000 */
.L_x_713:
[----:B------:R-:W-:Y:S02]  /*7340*/  ULDC UR4, c[0x0][0x3f4] ;  /* 0x0000fd0000047ab9 */ /* 0x000fe40000000800 */
[----:B------:R-:W-:-:S13]  /*7350*/  ISETP.LT.AND P0, PT, RZ, UR4, PT ;  /* 0x00000004ff007c0c */ /* 0x000fda000bf01270 */
[----:B------:R-:W-:Y:S05]  /*7360*/  @P0 BRA `(.L_x_715) ;  /* 0x0000000000400947 */ /* 0x000fea0003800000 */
[----:B------:R-:W2:Y:S02]  /*7370*/  LDL R20, [R1+0x38] ;  /* 0x0000380001147983 */ /* 0x000ea40000100800 */
[----:B--2---:R-:W-:-:S04]  /*7380*/  LEA.HI R0, R20, R20, RZ, 0x1 ;  /* 0x0000001414007211 */ /* 0x004fc800078f08ff */
[----:B------:R-:W-:-:S05]  /*7390*/  LOP3.LUT R0, R0, 0xfffffffe, RZ, 0xc0, !PT ;  /* 0xfffffffe00007812 */ /* 0x000fca00078ec0ff */
[----:B------:R-:W-:-:S05]  /*73a0*/  IMAD.IADD R0, R20, 0x1, -R0 ;  /* 0x0000000114007824 */ /* 0x000fca00078e0a00 */
[----:B------:R-:W-:-:S04]  /*73b0*/  SHF.L.U32 R0, R0, 0x1f, RZ ;  /* 0x0000001f00007819 */ /* 0x000fc800000006ff */
[----:B------:R1:W2:Y:S03]  /*73c0*/  SYNCS.PHASECHK.TRANS64.TRYWAIT P0, [R19+URZ+0x22800], R0 ;  /* 0x02280000130075a7 */ /* 0x0002a6000800017f */
[----:B--2---:R-:W-:Y:S05]  /*73d0*/  @!P0 NANOSLEEP.SYNCS 0x989680 ;  /* 0x009896800000895d */ /* 0x004fea0003900000 */
[----:B------:R-:W2:Y:S01]  /*73e0*/  @!P0 SYNCS.PHASECHK.TRANS64 P0, [R19+URZ+0x22800], R0 ;  /* 0x02280000130085a7 */ /* 0x000ea2000800007f */
[----:B------:R-:W-:Y:S04]  /*73f0*/  BSSY B0, `(.L_x_716) ;  /* 0x0000006000007945 */ /* 0x000fe80003800000 */
[----:B--2---:R-:W-:Y:S05]  /*7400*/  @P0 BRA `(.L_x_717) ;  /* 0x0000000000100947 */ /* 0x004fea0003800000 */
.L_x_718:
[----:B--2---:R2:W3:Y:S02]  /*7410*/  SYNCS.PHASECHK.TRANS64.TRYWAIT P0, [R19+URZ+0x22800], R0 ;  /* 0x02280000130075a7 */ /* 0x0044e4000800017f */
[----:B---3--:R-:W-:Y:S05]  /*7420*/  @!P0 NANOSLEEP.SYNCS 0x989680 ;  /* 0x009896800000895d */ /* 0x008fea0003900000 */
[----:B------:R-:W3:Y:S02]  /*7430*/  @!P0 SYNCS.PHASECHK.TRANS64 P0, [R19+URZ+0x22800], R0 ;  /* 0x02280000130085a7 */ /* 0x000ee4000800007f */
[----:B---3--:R-:W-:Y:S05]  /*7440*/  @!P0 BRA `(.L_x_718) ;  /* 0xfffffffc00f08947 */ /* 0x008fea000383ffff */
.L_x_717:
[----:B------:R-:W-:Y:S05]  /*7450*/  BSYNC B0 ;  /* 0x0000000000007941 */ /* 0x000fea0003800000 */
.L_x_716:
[----:B------:R-:W-:Y:S05]  /*7460*/  BRA `(.L_x_719) ;  /* 0x0000002000d87947 */ /* 0x000fea0003800000 */
.L_x_715:
[----:B-----5:R-:W-:Y:S01]  /*7470*/  SHF.R.S32.HI R0, RZ, 0x1f, R50 ;  /* 0x0000001fff007819 */ /* 0x020fe20000011432 */
[----:B------:R-:W-:Y:S01]  /*7480*/  ULDC.64 UR4, c[0x0][0x3f8] ;  /* 0x0000fe0000047ab9 */ /* 0x000fe20000000a00 */
[----:B------:R-:W-:Y:S01]  /*7490*/  ULDC.64 UR6, c[0x0][0x408] ;  /* 0x0001020000067ab9 */ /* 0x000fe20000000a00 */
[----:B------:R-:W-:Y:S01]  /*74a0*/  LOP3.LUT P0, RZ, R26, 0x3ff, RZ, 0xc0, !PT ;  /* 0x000003ff1aff7812 */ /* 0x000fe2000780c0ff */
[----:B------:R-:W-:Y:S01]  /*74b0*/  IMAD.WIDE.U32 R4, R50, UR4, RZ ;  /* 0x0000000432047c25 */ /* 0x000fe2000f8e00ff */
[----:B------:R-:W-:Y:S03]  /*74c0*/  BSSY B6, `(.L_x_720) ;  /* 0x000001f000067945 */ /* 0x000fe60003800000 */
[C---:B------:R-:W-:Y:S02]  /*74d0*/  IMAD R3, R0.reuse, UR4, RZ ;  /* 0x0000000400037c24 */ /* 0x040fe4000f8e02ff */
[----:B------:R-:W-:-:S02]  /*74e0*/  IMAD R9, R0, UR6, RZ ;  /* 0x0000000600097c24 */ /* 0x000fc4000f8e02ff */
[C---:B------:R-:W-:Y:S01]  /*74f0*/  IMAD R3, R50.reuse, UR5, R3 ;  /* 0x0000000532037c24 */ /* 0x040fe2000f8e0203 */
[----:B------:R-:W-:Y:S01]  /*7500*/  ULDC.64 UR4, c[0x0][0x3e8] ;  /* 0x0000fa0000047ab9 */ /* 0x000fe20000000a00 */
[----:B------:R-:W-:Y:S01]  /*7510*/  IMAD.WIDE.U32 R6, R50, UR6, RZ ;  /* 0x0000000632067c25 */ /* 0x000fe2000f8e00ff */
[----:B------:R-:W-:-:S03]  /*7520*/  LEA R26, P1, R4, UR4, 0x1 ;  /* 0x00000004041a7c11 */ /* 0x000fc6000f8208ff */
[----:B------:R-:W-:Y:S01]  /*7530*/  IMAD R9, R50, UR7, R9 ;  /* 0x0000000732097c24 */ /* 0x000fe2000f8e0209 */
[----:B------:R-:W-:Y:S01]  /*7540*/  ULDC.64 UR6, c[0x0][0x400] ;  /* 0x0001000000067ab9 */ /* 0x000fe20000000a00 */
[----:B------:R-:W-:Y:S01]  /*7550*/  IMAD.IADD R27, R3, 0x1, R5 ;  /* 0x00000001031b7824 */ /* 0x000fe200078e0205 */
[----:B------:R-:W-:Y:S01]  /*7560*/  LEA R28, P2, R6, UR6, 0x1 ;  /* 0x00000006061c7c11 */ /* 0x000fe2000f8408ff */
[----:B------:R-:W-:-:S03]  /*7570*/  IMAD.IADD R25, R9, 0x1, R7 ;  /* 0x0000000109197824 */ /* 0x000fc600078e0207 */
[----:B------:R-:W-:Y:S02]  /*7580*/  LEA.HI.X R27, R4, UR5, R27, 0x1, P1 ;  /* 0x00000005041b7c11 */ /* 0x000fe400088f0c1b */
[----:B------:R-:W-:Y:S01]  /*7590*/  LEA.HI.X R25, R6, UR7, R25, 0x1, P2 ;  /* 0x0000000706197c11 */ /* 0x000fe200090f0c19 */
        /* <DEDUP_REMOVED lines=17> */
.L_x_721:
[----:B------:R-:W-:Y:S05]  /*76b0*/  BSYNC B6 ;  /* 0x0000000000067941 */ /* 0x000fea0003800000 */
.L_x_720:
[----:B------:R-:W-:Y:S01]  /*76c0*/  LEA.HI R29, R30, R29, RZ, 0x2 ;  /* 0x0000001d1e1d7211 */ /* 0x000fe200078f10ff */
[----:B------:R-:W-:Y:S01]  /*76d0*/  ULDC.U8 UR4, c[0x0][0x410] ;  /* 0x0001040000047ab9 */ /* 0x000fe20000000000 */
[----:B------:R-:W-:Y:S01]  /*76e0*/  BSSY B0, `(.L_x_722) ;  /* 0x0000206000007945 */ /* 0x000fe20003800000 */
[----:B------:R-:W-:Y:S01]  /*76f0*/  ISETP.NE.AND P0, PT, RZ, UR4, PT ;  /* 0x00000004ff007c0c */ /* 0x000fe2000bf05270 */
[----:B------:R-:W-:Y:S01]  /*7700*/  IMAD R4, R49, 0x80, R204 ;  /* 0x0000008031047824 */ /* 0x000fe200078e02cc */
[----:B------:R-:W-:-:S04]  /*7710*/  SHF.R.S32.HI R29, RZ, 0x1f, R29 ;  /* 0x0000001fff1d7819 */ /* 0x000fc8000001141d */
[----:B------:R-:W-:-:S04]  /*7720*/  LEA.HI R29, R29, R204, RZ, 0x3 ;  /* 0x000000cc1d1d7211 */ /* 0x000fc800078f18ff */
[----:B------:R-:W-:-:S05]  /*7730*/  LOP3.LUT R29, R29, 0xfffffff8, RZ, 0xc0, !PT ;  /* 0xfffffff81d1d7812 */ /* 0x000fca00078ec0ff */
[----:B------:R-:W-:Y:S01]  /*7740*/  IMAD.IADD R30, R204, 0x1, -R29 ;  /* 0x00000001cc1e7824 */ /* 0x000fe200078e0a1d */
[----:B------:R-:W-:Y:S06]  /*7750*/  @!P0 BRA `(.L_x_723) ;  /* 0x00000010000c8947 */ /* 0x000fec0003800000 */
[----:B------:R-:W-:-:S03]  /*7760*/  UMOV UR4, 0xffffffff ;  /* 0xffffffff00047882 */ /* 0x000fc60000000000 */
[----:B------:R-:W-:Y:S05]  /*7770*/  BRA.DIV UR4, `(.L_x_724) ;  /* 0x00000132046c7947 */ /* 0x000fea000b800000 */
[----:B------:R1:W2:Y:S04]  /*7780*/  SHFL.IDX PT, R0, R27, RZ, 0x1c1f ;  /* 0x001c1fff1b007589 */ /* 0x0002a800000e0000 */
[----:B------:R1:W3:Y:S04]  /*7790*/  SHFL.IDX PT, R3, R26, RZ, 0x1c1f ;  /* 0x001c1fff1a037589 */ /* 0x0002e800000e0000 */
[----:B------:R-:W4:Y:S04]  /*77a0*/  SHFL.IDX PT, R25, R25, RZ, 0x1c1f ;  /* 0x001c1fff19197589 */ /* 0x000f2800000e0000 */
[----:B------:R1:W0:Y:S02]  /*77b0*/  SHFL.IDX PT, R20, R28, RZ, 0x1c1f ;  /* 0x001c1fff1c147589 */ /* 0x00022400000e0000 */
.L_x_956:
[----:B------:R-:W5:Y:S01]  /*77c0*/  LDL R7, [R1+0x38] ;  /* 0x0000380001077983 */ /* 0x000f620000100800 */
[----:B------:R-:W-:Y:S01]  /*77d0*/  ULDC UR4, c[0x0][0x448] ;  /* 0x0001120000047ab9 */ /* 0x000fe20000000800 */
[----:B------:R-:W-:Y:S01]  /*77e0*/  IMAD.SHL.U32 R10, R30, 0x40, RZ ;  /* 0x000000401e0a7824 */ /* 0x000fe200078e00ff */
[----:B------:R-:W-:Y:S01]  /*77f0*/  BSSY B1, `(.L_x_725) ;  /* 0x0000023000017945 */ /* 0x000fe20003800000 */
[----:B------:R-:W-:Y:S01]  /*7800*/  IMAD R48, R48, UR4, RZ ;  /* 0x0000000430307c24 */ /* 0x000fe2000f8e02ff */
[----:B------:R-:W-:Y:S02]  /*7810*/  CS2R R8, SRZ ;  /* 0x0000000000087805 */ /* 0x000fe4000001ff00 */
[----:B-1----:R-:W-:Y:S02]  /*7820*/  LOP3.LUT R27, R10, 0x1c0, RZ, 0xc0, !PT ;  /* 0x000001c00a1b7812 */ /* 0x002fe400078ec0ff */
[----:B------:R-:W-:Y:S02]  /*7830*/  CS2R R10, SRZ ;  /* 0x00000000000a7805 */ /* 0x000fe4000001ff00 */
[----:B------:R-:W-:-:S02]  /*7840*/  ISETP.GE.AND P0, PT, R4, R48, PT ;  /* 0x000000300400720c */ /* 0x000fc40003f06270 */
[----:B-----5:R-:W-:-:S04]  /*7850*/  LEA.HI R5, R7, R7, RZ, 0x1 ;  /* 0x0000000707057211 */ /* 0x020fc800078f08ff */
[----:B------:R-:W-:Y:S02]  /*7860*/  LOP3.LUT R6, R5, 0xfffffffe, RZ, 0xc0, !PT ;  /* 0xfffffffe05067812 */ /* 0x000fe400078ec0ff */
[----:B------:R-:W-:-:S03]  /*7870*/  CS2R R4, SRZ ;  /* 0x0000000000047805 */ /* 0x000fc6000001ff00 */
[----:B------:R-:W-:Y:S01]  /*7880*/  IMAD.IADD R26, R7, 0x1, -R6 ;  /* 0x00000001071a7824 */ /* 0x000fe200078e0a06 */
[----:B------:R-:W-:-:S04]  /*7890*/  CS2R R6, SRZ ;  /* 0x0000000000067805 */ /* 0x000fc8000001ff00 */
[----:B------:R-:W-:Y:S01]  /*78a0*/  SHF.L.U32 R26, R26, 0x1f, RZ ;  /* 0x0000001f1a1a7819 */ /* 0x000fe200000006ff */
[----:B------:R-:W-:Y:S06]  /*78b0*/  @P0 BRA `(.L_x_726) ;  /* 0x0000000000580947 */ /* 0x000fec0003800000 */
[----:B------:R-:W-:Y:S01]  /*78c0*/  ULDC UR4, c[0x0][0x3f4] ;  /* 0x0000fd0000047ab9 */ /* 0x000fe20000000800 */
[----:B---3--:R-:W-:Y:S01]  /*78d0*/  IMAD.MOV.U32 R4, RZ, RZ, R3 ;  /* 0x000000ffff047224 */ /* 0x008fe200078e0003 */
[----:B------:R-:W-:Y:S01]  /*78e0*/  ISETP.GE.AND P2, PT, R22, UR4, PT ;  /* 0x0000000416007c0c */ /* 0x000fe2000bf46270 */
[----:B--2---:R-:W-:Y:S01]  /*78f0*/  IMAD.MOV.U32 R5, RZ, RZ, R0 ;  /* 0x000000ffff057224 */ /* 0x004fe200078e0000 */
[C---:B------:R-:W-:Y:S01]  /*7900*/  ISETP.GE.AND P3, PT, R209.reuse, UR4, PT ;  /* 0x00000004d1007c0c */ /* 0x040fe2000bf66270 */
[----:B------:R-:W-:Y:S01]  /*7910*/  IMAD.SHL.U32 R14, R209, 0x2, RZ ;  /* 0x00000002d10e7824 */ /* 0x000fe200078e00ff */
[----:B------:R-:W-:-:S04]  /*7920*/  SHF.R.S32.HI R10, RZ, 0x1f, R209 ;  /* 0x0000001fff0a7819 */ /* 0x000fc800000114d1 */
[----:B------:R-:W-:-:S05]  /*7930*/  SHF.L.U64.HI R15, R209, 0x1, R10 ;  /* 0x00000001d10f7819 */ /* 0x000fca000001020a */
[----:B------:R-:W-:Y:S02]  /*7940*/  @!P2 IMAD.WIDE R4, R22, 0x2, R4 ;  /* 0x000000021604a825 */ /* 0x000fe400078e0204 */
[----:B------:R-:W-:-:S03]  /*7950*/  @!P3 IADD3 R12, P0, R3, R14, RZ ;  /* 0x0000000e030cb210 */ /* 0x000fc60007f1e0ff */
[----:B------:R1:W5:Y:S01]  /*7960*/  @!P2 LD.E.64 R8, desc[UR40][R4.64] ;  /* 0x000000280408a980 */ /* 0x000362000c101b00 */
[----:B0-----:R-:W-:Y:S01]  /*7970*/  @!P3 IADD3 R14, P1, R20, R14, RZ ;  /* 0x0000000e140eb210 */ /* 0x001fe20007f3e0ff */
[----:B------:R-:W-:Y:S01]  /*7980*/  @!P3 IMAD.X R13, R0, 0x1, R15, P0 ;  /* 0x00000001000db824 */ /* 0x000fe200000e060f */
[----:B------:R-:W-:-:S03]  /*7990*/  CS2R R10, SRZ ;  /* 0x00000000000a7805 */ /* 0x000fc6000001ff00 */
[----:B----4-:R-:W-:-:S03]  /*79a0*/  @!P3 IMAD.X R15, R25, 0x1, R15, P1 ;  /* 0x00000001190fb824 */ /* 0x010fc600008e060f */
[----:B------:R0:W5:Y:S01]  /*79b0*/  @!P3 LD.E.64 R10, desc[UR40][R12.64] ;  /* 0x000000280c0ab980 */ /* 0x000162000c101b00 */
[----:B-1----:R-:W-:Y:S02]  /*79c0*/  IMAD.MOV.U32 R4, RZ, RZ, R20 ;  /* 0x000000ffff047224 */ /* 0x002fe400078e0014 */
[----:B------:R-:W-:Y:S02]  /*79d0*/  IMAD.MOV.U32 R5, RZ, RZ, R25 ;  /* 0x000000ffff057224 */ /* 0x000fe400078e0019 */
[----:B------:R-:W-:Y:S01]  /*79e0*/  @!P2 IMAD.WIDE R20, R22, 0x2, R4 ;  /* 0x000000021614a825 */ /* 0x000fe200078e0204 */
[----:B------:R-:W-:-:S04]  /*79f0*/  CS2R R4, SRZ ;  /* 0x0000000000047805 */ /* 0x000fc8000001ff00 */
[----:B------:R0:W5:Y:S04]  /*7a00*/  @!P2 LD.E.64 R6, desc[UR40][R20.64] ;  /* 0x000000281406a980 */ /* 0x000168000c101b00 */
[----:B------:R0:W5:Y:S02]  /*7a10*/  @!P3 LD.E.64 R4, desc[UR40][R14.64] ;  /* 0x000000280e04b980 */ /* 0x000164000c101b00 */
.L_x_726:
[----:B------:R-:W-:Y:S05]  /*7a20*/  BSYNC B1 ;  /* 0x0000000000017941 */ /* 0x000fea0003800000 */
.L_x_725:
[----:B------:R-:W4:Y:S01]  /*7a30*/  LDL R31, [R1+0x14] ;  /* 0x00001400011f7983 */ /* 0x000f220000100800 */
[----:B------:R-:W1:Y:S01]  /*7a40*/  SYNCS.PHASECHK.TRANS64.TRYWAIT P0, [R19+URZ+0x22800], R26 ;  /* 0x0228001a130075a7 */ /* 0x000e62000800017f */
[----:B--2---:R-:W-:Y:S01]  /*7a50*/  LOP3.LUT R0, R27, 0x18, R16, 0xf8, !PT ;  /* 0x000000181b007812 */ /* 0x004fe200078ef810 */
[----:B0-----:R-:W-:Y:S01]  /*7a60*/  IMAD R21, R49, -0x80, R48 ;  /* 0xffffff8031157824 */ /* 0x001fe200078e0230 */
[----:B------:R-:W-:Y:S01]  /*7a70*/  SHF.R.U32.HI R27, RZ, 0x3, R27 ;  /* 0x00000003ff1b7819 */ /* 0x000fe2000001161b */
[----:B-----5:R-:W-:Y:S01]  /*7a80*/  IMAD.MOV.U32 R14, RZ, RZ, R8 ;  /* 0x000000ffff0e7224 */ /* 0x020fe200078e0008 */
[----:B------:R-:W-:Y:S01]  /*7a90*/  LOP3.LUT P2, RZ, R30, 0x4, RZ, 0xc0, !PT ;  /* 0x000000041eff7812 */ /* 0x000fe2000784c0ff */
[----:B---3--:R-:W-:Y:S01]  /*7aa0*/  IMAD.MOV.U32 R3, RZ, RZ, R10 ;  /* 0x000000ffff037224 */ /* 0x008fe200078e000a */
[----:B------:R-:W-:Y:S01]  /*7ab0*/  LOP3.LUT R29, R0, R27, RZ, 0x3c, !PT ;  /* 0x0000001b001d7212 */ /* 0x000fe200078e3cff */
[--C-:B------:R-:W-:Y:S01]  /*7ac0*/  IMAD.MOV.U32 R13, RZ, RZ, R9.reuse ;  /* 0x000000ffff0d7224 */ /* 0x100fe200078e0009 */
[----:B------:R-:W-:Y:S01]  /*7ad0*/  SHF.R.U64 R27, R8, 0x10, R9 ;  /* 0x00000010081b7819 */ /* 0x000fe20000001209 */
[--C-:B------:R-:W-:Y:S01]  /*7ae0*/  IMAD.MOV.U32 R8, RZ, RZ, R11.reuse ;  /* 0x000000ffff087224 */ /* 0x100fe200078e000b */
[--C-:B------:R-:W-:Y:S01]  /*7af0*/  SHF.R.U64 R0, R10, 0x10, R11.reuse ;  /* 0x000000100a007819 */ /* 0x100fe2000000120b */
[----:B------:R-:W-:Y:S01]  /*7b00*/  IMAD.MOV.U32 R15, RZ, RZ, R6 ;  /* 0x000000ffff0f7224 */ /* 0x000fe200078e0006 */
[----:B----4-:R-:W-:Y:S01]  /*7b10*/  SHF.R.U32.HI R25, RZ, 0x10, R11 ;  /* 0x00000010ff197819 */ /* 0x010fe2000001160b */
[----:B------:R-:W-:Y:S01]  /*7b20*/  BSSY B1, `(.L_x_727) ;  /* 0x0000015000017945 */ /* 0x000fe20003800000 */
[----:B------:R-:W-:Y:S01]  /*7b30*/  SHF.R.U32.HI R28, RZ, 0x10, R9 ;  /* 0x00000010ff1c7819 */ /* 0x000fe20000011609 */
[--C-:B------:R-:W-:Y:S01]  /*7b40*/  IMAD.MOV.U32 R12, RZ, RZ, R7.reuse ;  /* 0x000000ffff0c7224 */ /* 0x100fe200078e0007 */
[----:B------:R-:W-:Y:S01]  /*7b50*/  SHF.R.U64 R20, R6, 0x10, R7 ;  /* 0x0000001006147819 */ /* 0x000fe20000001207 */
[----:B------:R-:W-:Y:S01]  /*7b60*/  IMAD.MOV.U32 R9, RZ, RZ, R4 ;  /* 0x000000ffff097224 */ /* 0x000fe200078e0004 */
[----:B------:R-:W-:Y:S01]  /*7b70*/  VIMNMX R21, R21, 0x80, PT ;  /* 0x0000008015157848 */ /* 0x000fe20003fe0100 */
[--C-:B------:R-:W-:Y:S01]  /*7b80*/  IMAD.MOV.U32 R10, RZ, RZ, R5.reuse ;  /* 0x000000ffff0a7224 */ /* 0x100fe200078e0005 */
[----:B------:R-:W-:-:S02]  /*7b90*/  SHF.R.U64 R6, R4, 0x10, R5 ;  /* 0x0000001004067819 */ /* 0x000fc40000001205 */
[----:B------:R-:W-:Y:S02]  /*7ba0*/  PRMT R3, R3, 0x5410, R0 ;  /* 0x0000541003037816 */ /* 0x000fe40000000000 */
[----:B------:R-:W-:Y:S02]  /*7bb0*/  SHF.R.U32.HI R7, RZ, 0x10, R7 ;  /* 0x00000010ff077819 */ /* 0x000fe40000011607 */
[----:B------:R-:W-:Y:S02]  /*7bc0*/  SHF.R.U32.HI R5, RZ, 0x10, R5 ;  /* 0x00000010ff057819 */ /* 0x000fe40000011605 */
[----:B------:R-:W-:Y:S02]  /*7bd0*/  PRMT R14, R14, 0x5410, R27 ;  /* 0x000054100e0e7816 */ /* 0x000fe4000000001b */
[----:B------:R-:W-:Y:S02]  /*7be0*/  ISETP.GE.AND P1, PT, R204, R21, PT ;  /* 0x00000015cc00720c */ /* 0x000fe40003f26270 */
[----:B------:R-:W-:-:S02]  /*7bf0*/  PRMT R13, R13, 0x5410, R28 ;  /* 0x000054100d0d7816 */ /* 0x000fc4000000001c */
[----:B------:R-:W-:Y:S02]  /*7c00*/  PRMT R8, R8, 0x5410, R25 ;  /* 0x0000541008087816 */ /* 0x000fe40000000019 */
[----:B------:R-:W-:Y:S01]  /*7c10*/  PRMT R15, R15, 0x5410, R20 ;  /* 0x000054100f0f7816 */ /* 0x000fe20000000014 */
[----:B------:R-:W-:-:S04]  /*7c20*/  IMAD R30, R31, 0x200, R29 ;  /* 0x000002001f1e7824 */ /* 0x000fc800078e021d */
[----:B------:R-:W-:-:S04]  /*7c30*/  IMAD R11, R30, 0x2, R19 ;  /* 0x000000021e0b7824 */ /* 0x000fc800078e0213 */
[C---:B------:R-:W-:Y:S02]  /*7c40*/  VIADD R4, R11.reuse, 0x18400 ;  /* 0x000184000b047836 */ /* 0x040fe40000000000 */
[----:B------:R-:W-:Y:S01]  /*7c50*/  VIADD R0, R11, 0x18440 ;  /* 0x000184400b007836 */ /* 0x000fe20000000000 */
[----:B-1----:R-:W-:Y:S06]  /*7c60*/  @!P0 BRA `(.L_x_728) ;  /* 0x0000012c00a48947 */ /* 0x002fec0003800000 */
.L_x_957:
[----:B------:R-:W-:Y:S05]  /*7c70*/  BSYNC B1 ;  /* 0x0000000000017941 */ /* 0x000fea0003800000 */
.L_x_727:
[----:B------:R-:W-:Y:S01]  /*7c80*/  BSSY B1, `(.L_x_729) ;  /* 0x0000059000017945 */ /* 0x000fe20003800000 */
[----:B------:R-:W-:Y:S01]  /*7c90*/  PRMT R12, R12, 0x5410, R7 ;  /* 0x000054100c0c7816 */ /* 0x000fe20000000007 */
[----:B------:R-:W-:Y:S01]  /*7ca0*/  @P2 VIADD R0, R4, 0xffffffc0 ;  /* 0xffffffc004002836 */ /* 0x000fe20000000000 */
[----:B------:R-:W-:Y:S02]  /*7cb0*/  PRMT R9, R9, 0x5410, R6 ;  /* 0x0000541009097816 */ /* 0x000fe40000000006 */
[----:B------:R-:W-:Y:S01]  /*7cc0*/  PRMT R10, R10, 0x5410, R5 ;  /* 0x000054100a0a7816 */ /* 0x000fe20000000005 */
[----:B------:R-:W-:Y:S06]  /*7cd0*/  @P1 BRA `(.L_x_730) ;  /* 0x00000004004c1947 */ /* 0x000fec0003800000 */
[----:B------:R-:W1:Y:S01]  /*7ce0*/  LDC R4, c[0x0][0x3f4] ;  /* 0x0000fd00ff047b82 */ /* 0x000e620000000800 */
[----:B------:R-:W-:Y:S01]  /*7cf0*/  BSSY B2, `(.L_x_731) ;  /* 0x000002a000027945 */ /* 0x000fe20003800000 */
[-C--:B-1----:R-:W-:Y:S02]  /*7d00*/  ISETP.GE.AND P0, PT, R22, R4.reuse, PT ;  /* 0x000000041600720c */ /* 0x082fe40003f06270 */
[----:B------:R-:W-:-:S11]  /*7d10*/  ISETP.GE.AND P1, PT, R209, R4, PT ;  /* 0x00000004d100720c */ /* 0x000fd60003f26270 */
[----:B------:R-:W-:Y:S05]  /*7d20*/  @P0 BRA `(.L_x_732) ;  /* 0x0000000000980947 */ /* 0x000fea0003800000 */
[----:B------:R-:W1:Y:S01]  /*7d30*/  LDS.128 R4, [R11+0x18400] ;  /* 0x018400000b047984 */ /* 0x000e620000000c00 */
[C---:B------:R-:W-:Y:S01]  /*7d40*/  IMAD.U32 R31, R15.reuse, 0x10000, RZ ;  /* 0x000100000f1f7824 */ /* 0x040fe200078e00ff */
[----:B------:R-:W-:Y:S01]  /*7d50*/  LOP3.LUT R30, R15, 0xffff0000, RZ, 0xc0, !PT ;  /* 0xffff00000f1e7812 */ /* 0x000fe200078ec0ff */
[C---:B------:R-:W-:Y:S01]  /*7d60*/  IMAD.U32 R29, R14.reuse, 0x10000, RZ ;  /* 0x000100000e1d7824 */ /* 0x040fe200078e00ff */
[----:B------:R-:W-:Y:S01]  /*7d70*/  LOP3.LUT R28, R14, 0xffff0000, RZ, 0xc0, !PT ;  /* 0xffff00000e1c7812 */ /* 0x000fe200078ec0ff */
[C---:B-1----:R-:W-:Y:S01]  /*7d80*/  IMAD.U32 R20, R4.reuse, 0x10000, RZ ;  /* 0x0001000004147824 */ /* 0x042fe200078e00ff */
[----:B------:R-:W-:Y:S01]  /*7d90*/  LOP3.LUT R4, R4, 0xffff0000, RZ, 0xc0, !PT ;  /* 0xffff000004047812 */ /* 0x000fe200078ec0ff */
[C---:B------:R-:W-:Y:S01]  /*7da0*/  IMAD.U32 R25, R5.reuse, 0x10000, RZ ;  /* 0x0001000005197824 */ /* 0x040fe200078e00ff */
[----:B------:R-:W-:Y:S01]  /*7db0*/  LOP3.LUT R5, R5, 0xffff0000, RZ, 0xc0, !PT ;  /* 0xffff000005057812 */ /* 0x000fe200078ec0ff */
[C---:B0-----:R-:W-:Y:S01]  /*7dc0*/  IMAD.U32 R26, R6.reuse, 0x10000, RZ ;  /* 0x00010000061a7824 */ /* 0x041fe200078e00ff */
[----:B------:R-:W-:Y:S01]  /*7dd0*/  LOP3.LUT R6, R6, 0xffff0000, RZ, 0xc0, !PT ;  /* 0xffff000006067812 */ /* 0x000fe200078ec0ff */
[C---:B------:R-:W-:Y:S01]  /*7de0*/  FMUL.FTZ R33, R4.reuse, R31 ;  /* 0x0000001f04217220 */ /* 0x040fe20000410000 */
[----:B------:R-:W-:Y:S01]  /*7df0*/  FMUL.FTZ R4, R4, R29 ;  /* 0x0000001d04047220 */ /* 0x000fe20000410000 */
[----:B------:R-:W-:-:S02]  /*7e00*/  IMAD.U32 R27, R7, 0x10000, RZ ;  /* 0x00010000071b7824 */ /* 0x000fc400078e00ff */
[----:B------:R-:W-:Y:S01]  /*7e10*/  FMUL.FTZ R34, R5, R30 ;  /* 0x0000001e05227220 */ /* 0x000fe20000410000 */
[C---:B------:R-:W-:Y:S01]  /*7e20*/  FFMA.FTZ R33, R20.reuse, R29, -R33 ;  /* 0x0000001d14217223 */ /* 0x040fe20000010821 */
[----:B------:R-:W-:Y:S01]  /*7e30*/  FFMA.FTZ R32, R20, R31, R4 ;  /* 0x0000001f14207223 */ /* 0x000fe20000010004 */
[----:B------:R-:W-:Y:S01]  /*7e40*/  LOP3.LUT R7, R7, 0xffff0000, RZ, 0xc0, !PT ;  /* 0xffff000007077812 */ /* 0x000fe200078ec0ff */
[-C--:B------:R-:W-:Y:S01]  /*7e50*/  FMUL.FTZ R36, R5, R28.reuse ;  /* 0x0000001c05247220 */ /* 0x080fe20000410000 */
[C---:B------:R-:W-:Y:S01]  /*7e60*/  LOP3.LUT R20, R12.reuse, 0xffff0000, RZ, 0xc0, !PT ;  /* 0xffff00000c147812 */ /* 0x040fe200078ec0ff */
[----:B------:R-:W-:Y:S01]  /*7e70*/  IMAD.U32 R29, R12, 0x10000, RZ ;  /* 0x000100000c1d7824 */ /* 0x000fe200078e00ff */
[C---:B------:R-:W-:Y:S01]  /*7e80*/  LOP3.LUT R4, R13.reuse, 0xffff0000, RZ, 0xc0, !PT ;  /* 0xffff00000d047812 */ /* 0x040fe200078ec0ff */
[----:B------:R-:W-:Y:S02]  /*7e90*/  IMAD.U32 R5, R13, 0x10000, RZ ;  /* 0x000100000d057824 */ /* 0x000fe400078e00ff */
[C---:B------:R-:W-:Y:S01]  /*7ea0*/  FFMA.FTZ R34, R25.reuse, R28, -R34 ;  /* 0x0000001c19227223 */ /* 0x040fe20000010822 */
[----:B------:R-:W-:Y:S01]  /*7eb0*/  FFMA.FTZ R25, R25, R30, R36 ;  /* 0x0000001e19197223 */ /* 0x000fe20000010024 */
[C---:B------:R-:W-:Y:S01]  /*7ec0*/  FMUL.FTZ R31, R6.reuse, R29 ;  /* 0x0000001d061f7220 */ /* 0x040fe20000410000 */
[-C--:B------:R-:W-:Y:S01]  /*7ed0*/  FMUL.FTZ R28, R6, R5.reuse ;  /* 0x00000005061c7220 */ /* 0x080fe20000410000 */
[C---:B------:R-:W-:Y:S01]  /*7ee0*/  FMUL.FTZ R30, R7.reuse, R20 ;  /* 0x00000014071e7220 */ /* 0x040fe20000410000 */
[-C--:B------:R-:W-:Y:S01]  /*7ef0*/  FMUL.FTZ R35, R7, R4.reuse ;  /* 0x0000000407237220 */ /* 0x080fe20000410000 */
[C---:B------:R-:W-:Y:S01]  /*7f00*/  FFMA.FTZ R6, R26.reuse, R5, -R31 ;  /* 0x000000051a067223 */ /* 0x040fe2000001081f */
[----:B------:R-:W-:Y:S01]  /*7f10*/  FFMA.FTZ R29, R26, R29, R28 ;  /* 0x0000001d1a1d7223 */ /* 0x000fe2000001001c */
[C---:B------:R-:W-:Y:S01]  /*7f20*/  FFMA.FTZ R7, R27.reuse, R4, -R30 ;  /* 0x000000041b077223 */ /* 0x040fe2000001081e */
[----:B------:R-:W-:Y:S01]  /*7f30*/  FFMA.FTZ R20, R27, R20, R35 ;  /* 0x000000141b147223 */ /* 0x000fe20000010023 */
[----:B------:R-:W-:-:S02]  /*7f40*/  F2FP.BF16.F32.PACK_AB R4, R32, R33 ;  /* 0x000000212004723e */ /* 0x000fc400000010ff */
[----:B------:R-:W-:Y:S02]  /*7f50*/  F2FP.BF16.F32.PACK_AB R5, R25, R34 ;  /* 0x000000221905723e */ /* 0x000fe400000010ff */
[----:B------:R-:W-:Y:S02]  /*7f60*/  F2FP.BF16.F32.PACK_AB R6, R29, R6 ;  /* 0x000000061d06723e */ /* 0x000fe400000010ff */
[----:B------:R-:W-:-:S05]  /*7f70*/  F2FP.BF16.F32.PACK_AB R7, R20, R7 ;  /* 0x000000071407723e */ /* 0x000fca00000010ff */
[----:B------:R1:W-:Y:S02]  /*7f80*/  STS.128 [R11+0x18400], R4 ;  /* 0x018400040b007388 */ /* 0x0003e40000000c00 */
.L_x_732:
[----:B------:R-:W-:Y:S05]  /*7f90*/  BSYNC B2 ;  /* 0x0000000000027941 */ /* 0x000fea0003800000 */
.L_x_731:
[----:B------:R-:W-:Y:S05]  /*7fa0*/  @P1 BRA `(.L_x_730) ;  /* 0x0000000000981947 */ /* 0x000fea0003800000 */
[----:B-1----:R-:W1:Y:S01]  /*7fb0*/  LDS.128 R4, [R0] ;  /* 0x0000000000047984 */ /* 0x002e620000000c00 */
        /* <DEDUP_REMOVED lines=36> */
[----:B------:R2:W-:Y:S02]  /*8200*/  STS.128 [R0], R4 ;  /* 0x0000000400007388 */ /* 0x0005e40000000c00 */
.L_x_730:
[----:B------:R-:W-:Y:S05]  /*8210*/  BSYNC B1 ;  /* 0x0000000000017941 */ /* 0x000fea0003800000 */
.L_x_729:
[----:B-12---:R-:W-:-:S05]  /*8220*/  VIADD R4, R204, 0x40 ;  /* 0x00000040cc047836 */ /* 0x006fca0000000000 */
[----:B------:R-:W-:-:S13]  /*8230*/  ISETP.GE.AND P0, PT, R4, R21, PT ;  /* 0x000000150400720c */ /* 0x000fda0003f06270 */
[----:B------:R-:W-:Y:S05]  /*8240*/  @P0 BRA `(.L_x_733) ;  /* 0x00000014003c0947 */ /* 0x000fea0003800000 */
[----:B------:R-:W1:Y:S01]  /*8250*/  LDC R4, c[0x0][0x3f4] ;  /* 0x0000fd00ff047b82 */ /* 0x000e620000000800 */
[----:B------:R-:W-:Y:S01]  /*8260*/  BSSY B1, `(.L_x_734) ;  /* 0x000002a000017945 */ /* 0x000fe20003800000 */
[-C--:B-1----:R-:W-:Y:S02]  /*8270*/  ISETP.GE.AND P0, PT, R22, R4.reuse, PT ;  /* 0x000000041600720c */ /* 0x082fe40003f06270 */
[----:B------:R-:W-:-:S11]  /*8280*/  ISETP.GE.AND P1, PT, R209, R4, PT ;  /* 0x00000004d100720c */ /* 0x000fd60003f26270 */
[----:B------:R-:W-:Y:S05]  /*8290*/  @P0 BRA `(.L_x_735) ;  /* 0x0000000000980947 */ /* 0x000fea0003800000 */
[----:B------:R-:W1:Y:S01]  /*82a0*/  LDS.128 R4, [R11+0x1a400] ;  /* 0x01a400000b047984 */ /* 0x000e620000000c00 */
[C---:B------:R-:W-:Y:S01]  /*82b0*/  IMAD.U32 R28, R14.reuse, 0x10000, RZ ;  /* 0x000100000e1c7824 */ /* 0x040fe200078e00ff */
[C---:B------:R-:W-:Y:S01]  /*82c0*/  LOP3.LUT R31, R15.reuse, 0xffff0000, RZ, 0xc0, !PT ;  /* 0xffff00000f1f7812 */ /* 0x040fe200078ec0ff */
[----:B------:R-:W-:Y:S01]  /*82d0*/  IMAD.U32 R30, R15, 0x10000, RZ ;  /* 0x000100000f1e7824 */ /* 0x000fe200078e00ff */
[----:B------:R-:W-:Y:S01]  /*82e0*/  LOP3.LUT R29, R14, 0xffff0000, RZ, 0xc0, !PT ;  /* 0xffff00000e1d7812 */ /* 0x000fe200078ec0ff */
[C---:B-1----:R-:W-:Y:S01]  /*82f0*/  IMAD.U32 R20, R4.reuse, 0x10000, RZ ;  /* 0x0001000004147824 */ /* 0x042fe200078e00ff */
[----:B------:R-:W-:Y:S01]  /*8300*/  LOP3.LUT R4, R4, 0xffff0000, RZ, 0xc0, !PT ;  /* 0xffff000004047812 */ /* 0x000fe200078ec0ff */
[C---:B------:R-:W-:Y:S01]  /*8310*/  IMAD.U32 R21, R5.reuse, 0x10000, RZ ;  /* 0x0001000005157824 */ /* 0x040fe200078e00ff */
[----:B------:R-:W-:Y:S01]  /*8320*/  LOP3.LUT R5, R5, 0xffff0000, RZ, 0xc0, !PT ;  /* 0xffff000005057812 */ /* 0x000fe200078ec0ff */
[C---:B------:R-:W-:Y:S01]  /*8330*/  IMAD.U32 R14, R6.reuse, 0x10000, RZ ;  /* 0x00010000060e7824 */ /* 0x040fe200078e00ff */
[----:B------:R-:W-:Y:S01]  /*8340*/  LOP3.LUT R6, R6, 0xffff0000, RZ, 0xc0, !PT ;  /* 0xffff000006067812 */ /* 0x000fe200078ec0ff */
[-C--:B------:R-:W-:Y:S01]  /*8350*/  FMUL.FTZ R25, R30, R4.reuse ;  /* 0x000000041e197220 */ /* 0x080fe20000410000 */
[----:B------:R-:W-:Y:S01]  /*8360*/  FMUL.FTZ R27, R28, R4 ;  /* 0x000000041c1b7220 */ /* 0x000fe20000410000 */
[----:B0-----:R-:W-:Y:S01]  /*8370*/  FMUL.FTZ R26, R31, R5 ;  /* 0x000000051f1a7220 */ /* 0x001fe20000410000 */
[----:B------:R-:W-:-:S02]  /*8380*/  IMAD.U32 R15, R7, 0x10000, RZ ;  /* 0x00010000070f7824 */ /* 0x000fc400078e00ff */
[-C--:B------:R-:W-:Y:S01]  /*8390*/  FFMA.FTZ R4, R28, R20.reuse, -R25 ;  /* 0x000000141c047223 */ /* 0x080fe20000010819 */
[----:B------:R-:W-:Y:S01]  /*83a0*/  FFMA.FTZ R27, R30, R20, R27 ;  /* 0x000000141e1b7223 */ /* 0x000fe2000001001b */
[C---:B------:R-:W-:Y:S01]  /*83b0*/  FMUL.FTZ R20, R29.reuse, R5 ;  /* 0x000000051d147220 */ /* 0x040fe20000410000 */
[-C--:B------:R-:W-:Y:S01]  /*83c0*/  FFMA.FTZ R5, R29, R21.reuse, -R26 ;  /* 0x000000151d057223 */ /* 0x080fe2000001081a */
[----:B------:R-:W-:Y:S01]  /*83d0*/  LOP3.LUT R7, R7, 0xffff0000, RZ, 0xc0, !PT ;  /* 0xffff000007077812 */ /* 0x000fe200078ec0ff */
[C---:B------:R-:W-:Y:S01]  /*83e0*/  IMAD.U32 R30, R12.reuse, 0x10000, RZ ;  /* 0x000100000c1e7824 */ /* 0x040fe200078e00ff */
[----:B------:R-:W-:Y:S01]  /*83f0*/  LOP3.LUT R29, R12, 0xffff0000, RZ, 0xc0, !PT ;  /* 0xffff00000c1d7812 */ /* 0x000fe200078ec0ff */
[C---:B------:R-:W-:Y:S01]  /*8400*/  IMAD.U32 R28, R13.reuse, 0x10000, RZ ;  /* 0x000100000d1c7824 */ /* 0x040fe200078e00ff */
[----:B------:R-:W-:Y:S01]  /*8410*/  LOP3.LUT R25, R13, 0xffff0000, RZ, 0xc0, !PT ;  /* 0xffff00000d197812 */ /* 0x000fe200078ec0ff */
[----:B------:R-:W-:Y:S01]  /*8420*/  FFMA.FTZ R20, R31, R21, R20 ;  /* 0x000000151f147223 */ /* 0x000fe20000010014 */
[-C--:B------:R-:W-:Y:S01]  /*8430*/  FMUL.FTZ R13, R30, R6.reuse ;  /* 0x000000061e0d7220 */ /* 0x080fe20000410000 */
[C---:B------:R-:W-:Y:S01]  /*8440*/  FMUL.FTZ R21, R28.reuse, R6 ;  /* 0x000000061c157220 */ /* 0x040fe20000410000 */
[-C--:B------:R-:W-:Y:S01]  /*8450*/  FMUL.FTZ R12, R29, R7.reuse ;  /* 0x000000071d0c7220 */ /* 0x080fe20000410000 */
[C---:B------:R-:W-:Y:S01]  /*8460*/  FMUL.FTZ R26, R25.reuse, R7 ;  /* 0x00000007191a7220 */ /* 0x040fe20000410000 */
[-C--:B------:R-:W-:Y:S01]  /*8470*/  FFMA.FTZ R6, R28, R14.reuse, -R13 ;  /* 0x0000000e1c067223 */ /* 0x080fe2000001080d */
[----:B------:R-:W-:Y:S01]  /*8480*/  FFMA.FTZ R21, R30, R14, R21 ;  /* 0x0000000e1e157223 */ /* 0x000fe20000010015 */
[-C--:B------:R-:W-:Y:S01]  /*8490*/  FFMA.FTZ R7, R25, R15.reuse, -R12 ;  /* 0x0000000f19077223 */ /* 0x080fe2000001080c */
[----:B------:R-:W-:Y:S01]  /*84a0*/  FFMA.FTZ R26, R29, R15, R26 ;  /* 0x0000000f1d1a7223 */ /* 0x000fe2000001001a */
[----:B------:R-:W-:-:S02]  /*84b0*/  F2FP.BF16.F32.PACK_AB R4, R27, R4 ;  /* 0x000000041b04723e */ /* 0x000fc400000010ff */
[----:B------:R-:W-:Y:S02]  /*84c0*/  F2FP.BF16.F32.PACK_AB R5, R20, R5 ;  /* 0x000000051405723e */ /* 0x000fe400000010ff */
[----:B------:R-:W-:Y:S02]  /*84d0*/  F2FP.BF16.F32.PACK_AB R6, R21, R6 ;  /* 0x000000061506723e */ /* 0x000fe400000010ff */
[----:B------:R-:W-:-:S05]  /*84e0*/  F2FP.BF16.F32.PACK_AB R7, R26, R7 ;  /* 0x000000071a07723e */ /* 0x000fca00000010ff */
[----:B------:R1:W-:Y:S02]  /*84f0*/  STS.128 [R11+0x1a400], R4 ;  /* 0x01a400040b007388 */ /* 0x0003e40000000c00 */
.L_x_735:
[----:B------:R-:W-:Y:S05]  /*8500*/  BSYNC B1 ;  /* 0x0000000000017941 */ /* 0x000fea0003800000 */
.L_x_734:
[----:B------:R-:W-:Y:S05]  /*8510*/  @P1 BRA `(.L_x_733) ;  /* 0x0000001000881947 */ /* 0x000fea0003800000 */
[----:B-1----:R-:W1:Y:S01]  /*8520*/  LDS.128 R4, [R0+0x2000] ;  /* 0x0020000000047984 */ /* 0x002e620000000c00 */
[C---:B------:R-:W-:Y:S01]  /*8530*/  IMAD.U32 R21, R9.reuse, 0x10000, RZ ;  /* 0x0001000009157824 */ /* 0x040fe200078e00ff */
[----:B------:R-:W-:Y:S01]  /*8540*/  LOP3.LUT R28, R9, 0xffff0000, RZ, 0xc0, !PT ;  /* 0xffff0000091c7812 */ /* 0x000fe200078ec0ff */
[C---:B------:R-:W-:Y:S01]  /*8550*/  IMAD.U32 R15, R3.reuse, 0x10000, RZ ;  /* 0x00010000030f7824 */ /* 0x040fe200078e00ff */
[----:B0-----:R-:W-:Y:S01]  /*8560*/  LOP3.LUT R26, R3, 0xffff0000, RZ, 0xc0, !PT ;  /* 0xffff0000031a7812 */ /* 0x001fe200078ec0ff */
[C---:B------:R-:W-:Y:S01]  /*8570*/  IMAD.U32 R25, R10.reuse, 0x10000, RZ ;  /* 0x000100000a197824 */ /* 0x040fe200078e00ff */
        /* <DEDUP_REMOVED lines=9> */
[----:B------:R-:W-:Y:S01]  /*8610*/  FMUL.FTZ R13, R28, R5 ;  /* 0x000000051c0d7220 */ /* 0x000fe20000410000 */
[----:B------:R-:W-:-:S02]  /*8620*/  IMAD.U32 R9, R7, 0x10000, RZ ;  /* 0x0001000007097824 */ /* 0x000fc400078e00ff */
[-C--:B------:R-:W-:Y:S01]  /*8630*/  FFMA.FTZ R4, R15, R11.reuse, -R14 ;  /* 0x0000000b0f047223 */ /* 0x080fe2000001080e */
[----:B------:R-:W-:Y:S01]  /*8640*/  FFMA.FTZ R11, R21, R11, R20 ;  /* 0x0000000b150b7223 */ /* 0x000fe20000010014 */
[C---:B------:R-:W-:Y:S01]  /*8650*/  FMUL.FTZ R15, R26.reuse, R5 ;  /* 0x000000051a0f7220 */ /* 0x040fe20000410000 */
[----:B------:R-:W-:Y:S01]  /*8660*/  LOP3.LUT R7, R7, 0xffff0000, RZ, 0xc0, !PT ;  /* 0xffff000007077812 */ /* 0x000fe200078ec0ff */
[----:B------:R-:W-:Y:S01]  /*8670*/  FFMA.FTZ R5, R26, R12, -R13 ;  /* 0x0000000c1a057223 */ /* 0x000fe2000001080d */
[C---:B------:R-:W-:Y:S01]  /*8680*/  LOP3.LUT R21, R8.reuse, 0xffff0000, RZ, 0xc0, !PT ;  /* 0xffff000008157812 */ /* 0x040fe200078ec0ff */
[----:B------:R-:W-:Y:S02]  /*8690*/  IMAD.U32 R13, R8, 0x10000, RZ ;  /* 0x00010000080d7824 */ /* 0x000fe400078e00ff */
[----:B------:R-:W-:Y:S01]  /*86a0*/  FMUL.FTZ R8, R25, R6 ;  /* 0x0000000619087220 */ /* 0x000fe20000410000 */
[-C--:B------:R-:W-:Y:S01]  /*86b0*/  FMUL.FTZ R14, R27, R7.reuse ;  /* 0x000000071b0e7220 */ /* 0x080fe20000410000 */
[----:B------:R-:W-:Y:S01]  /*86c0*/  FFMA.FTZ R12, R28, R12, R15 ;  /* 0x0000000c1c0c7223 */ /* 0x000fe2000001000f */
[----:B------:R-:W-:Y:S01]  /*86d0*/  FMUL.FTZ R10, R13, R6 ;  /* 0x000000060d0a7220 */ /* 0x000fe20000410000 */
[----:B------:R-:W-:Y:S01]  /*86e0*/  FMUL.FTZ R20, R21, R7 ;  /* 0x0000000715147220 */ /* 0x000fe20000410000 */
[----:B------:R-:W-:Y:S01]  /*86f0*/  FFMA.FTZ R6, R13, R3, -R8 ;  /* 0x000000030d067223 */ /* 0x000fe20000010808 */
[----:B------:R-:W-:Y:S01]  /*8700*/  FFMA.FTZ R7, R21, R9, -R14 ;  /* 0x0000000915077223 */ /* 0x000fe2000001080e */
[----:B------:R-:W-:Y:S01]  /*8710*/  FFMA.FTZ R3, R25, R3, R10 ;  /* 0x0000000319037223 */ /* 0x000fe2000001000a */
[----:B------:R-:W-:Y:S01]  /*8720*/  FFMA.FTZ R20, R27, R9, R20 ;  /* 0x000000091b147223 */ /* 0x000fe20000010014 */
[----:B------:R-:W-:-:S02]  /*8730*/  F2FP.BF16.F32.PACK_AB R4, R11, R4 ;  /* 0x000000040b04723e */ /* 0x000fc400000010ff */
[----:B------:R-:W-:Y:S02]  /*8740*/  F2FP.BF16.F32.PACK_AB R5, R12, R5 ;  /* 0x000000050c05723e */ /* 0x000fe400000010ff */
[----:B------:R-:W-:Y:S02]  /*8750*/  F2FP.BF16.F32.PACK_AB R6, R3, R6 ;  /* 0x000000060306723e */ /* 0x000fe400000010ff */
[----:B------:R-:W-:-:S05]  /*8760*/  F2FP.BF16.F32.PACK_AB R7, R20, R7 ;  /* 0x000000071407723e */ /* 0x000fca00000010ff */
[----:B------:R2:W-:Y:S01]  /*8770*/  STS.128 [R0+0x2000], R4 ;  /* 0x0020000400007388 */ /* 0x0005e20000000c00 */
[----:B------:R-:W-:Y:S05]  /*8780*/  BRA `(.L_x_733) ;  /* 0x0000000c00ec7947 */ /* 0x000fea0003800000 */
.L_x_723:
[----:B------:R-:W-:-:S03]  /*8790*/  UMOV UR4, 0xffffffff ;  /* 0xffffffff00047882 */ /* 0x000fc60000000000 */
[----:B------:R-:W-:Y:S05]  /*87a0*/  BRA.DIV UR4, `(.L_x_736) ;  /* 0x0000012204e87947 */ /* 0x000fea000b800000 */
[----:B------:R1:W2:Y:S04]  /*87b0*/  SHFL.IDX PT, R0, R27, RZ, 0x1c1f ;  /* 0x001c1fff1b007589 */ /* 0x0002a800000e0000 */
[----:B------:R1:W3:Y:S04]  /*87c0*/  SHFL.IDX PT, R3, R26, RZ, 0x1c1f ;  /* 0x001c1fff1a037589 */ /* 0x0002e800000e0000 */
[----:B------:R1:W4:Y:S04]  /*87d0*/  SHFL.IDX PT, R20, R25, RZ, 0x1c1f ;  /* 0x001c1fff19147589 */ /* 0x00032800000e0000 */
[----:B------:R1:W0:Y:S02]  /*87e0*/  SHFL.IDX PT, R14, R28, RZ, 0x1c1f ;  /* 0x001c1fff1c0e7589 */ /* 0x00022400000e0000 */
.L_x_963:
[----:B------:R-:W5:Y:S01]  /*87f0*/  LDL R6, [R1+0x38] ;  /* 0x0000380001067983 */ /* 0x000f620000100800 */
[----:B------:R-:W-:Y:S01]  /*8800*/  ULDC UR4, c[0x0][0x448] ;  /* 0x0001120000047ab9 */ /* 0x000fe20000000800 */
[----:B------:R-:W0:Y:S01]  /*8810*/  LDC R21, c[0x0][0x3f4] ;  /* 0x0000fd00ff157b82 */ /* 0x000e220000000800 */
[----:B------:R-:W-:Y:S01]  /*8820*/  IMAD R48, R48, UR4, RZ ;  /* 0x0000000430307c24 */ /* 0x000fe2000f8e02ff */
[----:B------:R-:W-:Y:S01]  /*8830*/  BSSY B1, `(.L_x_737) ;  /* 0x0000017000017945 */ /* 0x000fe20003800000 */
[----:B------:R-:W-:Y:S02]  /*8840*/  CS2R R10, SRZ ;  /* 0x00000000000a7805 */ /* 0x000fe4000001ff00 */
[----:B------:R-:W-:Y:S02]  /*8850*/  CS2R R8, SRZ ;  /* 0x0000000000087805 */ /* 0x000fe4000001ff00 */
[----:B------:R-:W-:Y:S02]  /*8860*/  ISETP.GE.AND P0, PT, R4, R48, PT ;  /* 0x000000300400720c */ /* 0x000fe40003f06270 */
[----:B-----5:R-:W-:-:S04]  /*8870*/  LEA.HI R5, R6, R6, RZ, 0x1 ;  /* 0x0000000606057211 */ /* 0x020fc800078f08ff */
[----:B------:R-:W-:-:S05]  /*8880*/  LOP3.LUT R5, R5, 0xfffffffe, RZ, 0xc0, !PT ;  /* 0xfffffffe05057812 */ /* 0x000fca00078ec0ff */
[----:B-1----:R-:W-:Y:S01]  /*8890*/  IMAD.IADD R26, R6, 0x1, -R5 ;  /* 0x00000001061a7824 */ /* 0x002fe200078e0a05 */
[----:B------:R-:W-:Y:S02]  /*88a0*/  CS2R R6, SRZ ;  /* 0x0000000000067805 */ /* 0x000fe4000001ff00 */
[----:B------:R-:W-:Y:S02]  /*88b0*/  CS2R R4, SRZ ;  /* 0x0000000000047805 */ /* 0x000fe4000001ff00 */
[----:B------:R-:W-:Y:S01]  /*88c0*/  SHF.L.U32 R26, R26, 0x1f, RZ ;  /* 0x0000001f1a1a7819 */ /* 0x000fe200000006ff */
[----:B0-----:R-:W-:Y:S06]  /*88d0*/  @P0 BRA `(.L_x_738) ;  /* 0x0000000000300947 */ /* 0x001fec0003800000 */
[----:B------:R-:W-:Y:S01]  /*88e0*/  ULDC UR4, c[0x0][0x3f4] ;  /* 0x0000fd0000047ab9 */ /* 0x000fe20000000800 */
[C---:B------:R-:W-:Y:S01]  /*88f0*/  IMAD.SHL.U32 R15, R16.reuse, 0x2, RZ ;  /* 0x00000002100f7824 */ /* 0x040fe200078e00ff */
[C---:B------:R-:W-:Y:S02]  /*8900*/  ISETP.GE.AND P2, PT, R16.reuse, UR4, PT ;  /* 0x0000000410007c0c */ /* 0x040fe4000bf46270 */
[----:B------:R-:W-:Y:S02]  /*8910*/  SHF.L.U64.HI R7, R16, 0x1, R17 ;  /* 0x0000000110077819 */ /* 0x000fe40000010211 */
[-C--:B---3--:R-:W-:Y:S02]  /*8920*/  IADD3 R12, P0, R3, R15.reuse, RZ ;  /* 0x0000000f030c7210 */ /* 0x088fe40007f1e0ff */
[----:B------:R-:W-:-:S03]  /*8930*/  IADD3 R14, P1, R14, R15, RZ ;  /* 0x0000000f0e0e7210 */ /* 0x000fc60007f3e0ff */
[--C-:B--2---:R-:W-:Y:S02]  /*8940*/  IMAD.X R13, R0, 0x1, R7.reuse, P0 ;  /* 0x00000001000d7824 */ /* 0x104fe400000e0607 */
[----:B----4-:R-:W-:Y:S01]  /*8950*/  IMAD.X R15, R20, 0x1, R7, P1 ;  /* 0x00000001140f7824 */ /* 0x010fe200008e0607 */
[----:B------:R-:W-:Y:S01]  /*8960*/  CS2R R6, SRZ ;  /* 0x0000000000067805 */ /* 0x000fe2000001ff00 */
[----:B------:R-:W-:Y:S06]  /*8970*/  @P2 BRA `(.L_x_738) ;  /* 0x0000000000082947 */ /* 0x000fec0003800000 */
[----:B------:R0:W5:Y:S04]  /*8980*/  LD.E.128 R8, desc[UR40][R12.64] ;  /* 0x000000280c087980 */ /* 0x000168000c101d00 */
[----:B------:R0:W5:Y:S02]  /*8990*/  LD.E.128 R4, desc[UR40][R14.64] ;  /* 0x000000280e047980 */ /* 0x000164000c101d00 */
.L_x_738:
[----:B------:R-:W-:Y:S05]  /*89a0*/  BSYNC B1 ;  /* 0x0000000000017941 */ /* 0x000fea0003800000 */
.L_x_737:
[----:B------:R-:W1:Y:S01]  /*89b0*/  SYNCS.PHASECHK.TRANS64.TRYWAIT P1, [R19+URZ+0x22800], R26 ;  /* 0x0228001a130075a7 */ /* 0x000e62000802017f */
[----:B--2---:R-:W-:Y:S01]  /*89c0*/  IMAD R0, R49, -0x80, R48 ;  /* 0xffffff8031007824 */ /* 0x004fe200078e0230 */
[--C-:B-----5:R-:W-:Y:S01]  /*89d0*/  SHF.R.U64 R27, R8, 0x10, R9.reuse ;  /* 0x00000010081b7819 */ /* 0x120fe20000001209 */
[----:B0-----:R-:W-:Y:S01]  /*89e0*/  IMAD.MOV.U32 R12, RZ, RZ, R8 ;  /* 0x000000ffff0c7224 */ /* 0x001fe200078e0008 */
[--C-:B------:R-:W-:Y:S01]  /*89f0*/  SHF.R.U32.HI R28, RZ, 0x10, R9.reuse ;  /* 0x00000010ff1c7819 */ /* 0x100fe20000011609 */
[----:B------:R-:W-:Y:S01]  /*8a00*/  IMAD.MOV.U32 R25, RZ, RZ, R9 ;  /* 0x000000ffff197224 */ /* 0x000fe200078e0009 */
[----:B------:R-:W-:Y:S01]  /*8a10*/  VIMNMX R29, R0, 0x80, PT ;  /* 0x00000080001d7848 */ /* 0x000fe20003fe0100 */
[----:B------:R-:W-:Y:S01]  /*8a20*/  IMAD.MOV.U32 R13, RZ, RZ, R10 ;  /* 0x000000ffff0d7224 */ /* 0x000fe200078e000a */
[--C-:B------:R-:W-:Y:S01]  /*8a30*/  SHF.R.U64 R10, R10, 0x10, R11.reuse ;  /* 0x000000100a0a7819 */ /* 0x100fe2000000120b */
[----:B------:R-:W-:Y:S01]  /*8a40*/  IMAD.MOV.U32 R14, RZ, RZ, R11 ;  /* 0x000000ffff0e7224 */ /* 0x000fe200078e000b */
[--C-:B------:R-:W-:Y:S01]  /*8a50*/  SHF.R.U64 R9, R4, 0x10, R5.reuse ;  /* 0x0000001004097819 */ /* 0x100fe20000001205 */
[----:B----4-:R-:W-:Y:S01]  /*8a60*/  IMAD.MOV.U32 R20, RZ, RZ, R4 ;  /* 0x000000ffff147224 */ /* 0x010fe200078e0004 */
[--C-:B------:R-:W-:Y:S01]  /*8a70*/  SHF.R.U32.HI R8, RZ, 0x10, R5.reuse ;  /* 0x00000010ff087819 */ /* 0x100fe20000011605 */
[----:B---3--:R-:W-:Y:S01]  /*8a80*/  IMAD.MOV.U32 R3, RZ, RZ, R5 ;  /* 0x000000ffff037224 */ /* 0x008fe200078e0005 */
[----:B------:R-:W-:Y:S01]  /*8a90*/  ISETP.GE.AND P0, PT, R16, R21, PT ;  /* 0x000000151000720c */ /* 0x000fe20003f06270 */
[----:B------:R-:W-:Y:S01]  /*8aa0*/  IMAD.MOV.U32 R15, RZ, RZ, R6 ;  /* 0x000000ffff0f7224 */ /* 0x000fe200078e0006 */
[----:B------:R-:W-:Y:S01]  /*8ab0*/  SHF.R.U32.HI R11, RZ, 0x10, R11 ;  /* 0x00000010ff0b7819 */ /* 0x000fe2000001160b */
[--C-:B------:R-:W-:Y:S01]  /*8ac0*/  IMAD.MOV.U32 R0, RZ, RZ, R7.reuse ;  /* 0x000000ffff007224 */ /* 0x100fe200078e0007 */
[--C-:B------:R-:W-:Y:S01]  /*8ad0*/  SHF.R.U64 R4, R6, 0x10, R7.reuse ;  /* 0x0000001006047819 */ /* 0x100fe20000001207 */
[C---:B------:R-:W-:Y:S01]  /*8ae0*/  VIADD R31, R204.reuse, 0x40 ;  /* 0x00000040cc1f7836 */ /* 0x040fe20000000000 */
[----:B------:R-:W-:Y:S01]  /*8af0*/  SHF.R.U32.HI R5, RZ, 0x10, R7 ;  /* 0x00000010ff057819 */ /* 0x000fe20000011607 */
[----:B------:R-:W-:Y:S01]  /*8b00*/  BSSY B1, `(.L_x_739) ;  /* 0x000000c000017945 */ /* 0x000fe20003800000 */
[----:B------:R-:W-:-:S02]  /*8b10*/  ISETP.GE.OR P2, PT, R204, R29, P0 ;  /* 0x0000001dcc00720c */ /* 0x000fc40000746670 */
[----:B------:R-:W-:Y:S02]  /*8b20*/  PRMT R12, R12, 0x5410, R27 ;  /* 0x000054100c0c7816 */ /* 0x000fe4000000001b */
[----:B------:R-:W-:Y:S02]  /*8b30*/  ISETP.GE.OR P0, PT, R31, R29, P0 ;  /* 0x0000001d1f00720c */ /* 0x000fe40000706670 */
[----:B------:R-:W-:Y:S02]  /*8b40*/  PRMT R25, R25, 0x5410, R28 ;  /* 0x0000541019197816 */ /* 0x000fe4000000001c */
[----:B------:R-:W-:Y:S02]  /*8b50*/  PRMT R13, R13, 0x5410, R10 ;  /* 0x000054100d0d7816 */ /* 0x000fe4000000000a */
[----:B------:R-:W-:Y:S02]  /*8b60*/  PRMT R14, R14, 0x5410, R11 ;  /* 0x000054100e0e7816 */ /* 0x000fe4000000000b */
[----:B------:R-:W-:-:S02]  /*8b70*/  PRMT R20, R20, 0x5410, R9 ;  /* 0x0000541014147816 */ /* 0x000fc40000000009 */
[----:B------:R-:W-:Y:S02]  /*8b80*/  PRMT R3, R3, 0x5410, R8 ;  /* 0x0000541003037816 */ /* 0x000fe40000000008 */
[----:B------:R-:W-:Y:S02]  /*8b90*/  PRMT R15, R15, 0x5410, R4 ;  /* 0x000054100f0f7816 */ /* 0x000fe40000000004 */
[----:B------:R-:W-:Y:S01]  /*8ba0*/  PRMT R0, R0, 0x5410, R5 ;  /* 0x0000541000007816 */ /* 0x000fe20000000005 */
[----:B-1----:R-:W-:Y:S06]  /*8bb0*/  @!P1 BRA `(.L_x_740) ;  /* 0x0000012000549947 */ /* 0x002fec0003800000 */
.L_x_964:
[----:B------:R-:W-:Y:S05]  /*8bc0*/  BSYNC B1 ;  /* 0x0000000000017941 */ /* 0x000fea0003800000 */
.L_x_739:
[----:B------:R-:W-:Y:S04]  /*8bd0*/  BSSY B1, `(.L_x_741) ;  /* 0x000005b000017945 */ /* 0x000fe80003800000 */
[----:B------:R-:W-:Y:S05]  /*8be0*/  @P2 BRA `(.L_x_742) ;  /* 0x0000000400642947 */ /* 0x000fea0003800000 */
[----:B------:R-:W2:Y:S01]  /*8bf0*/  LDL R8, [R1+0x14] ;  /* 0x0000140001087983 */ /* 0x000ea20000100800 */
[----:B------:R-:W-:Y:S01]  /*8c00*/  IMAD.SHL.U32 R4, R30, 0x40, RZ ;  /* 0x000000401e047824 */ /* 0x000fe200078e00ff */
[C---:B------:R-:W-:Y:S01]  /*8c10*/  LOP3.LUT R43, R15.reuse, 0xffff0000, RZ, 0xc0, !PT ;  /* 0xffff00000f2b7812 */ /* 0x040fe200078ec0ff */
[----:B------:R-:W-:Y:S02]  /*8c20*/  IMAD.IADD R5, R16, 0x1, R21 ;  /* 0x0000000110057824 */ /* 0x000fe400078e0215 */
[----:B------:R-:W-:Y:S01]  /*8c30*/  IMAD.U32 R41, R15, 0x10000, RZ ;  /* 0x000100000f297824 */ /* 0x000fe200078e00ff */
[----:B------:R-:W-:Y:S01]  /*8c40*/  LOP3.LUT R6, R4, 0x1c0, RZ, 0xc0, !PT ;  /* 0x000001c004067812 */ /* 0x000fe200078ec0ff */
[----:B------:R-:W-:Y:S02]  /*8c50*/  IMAD.U32 R35, R13, 0x10000, RZ ;  /* 0x000100000d237824 */ /* 0x000fe400078e00ff */
[----:B------:R-:W-:Y:S01]  /*8c60*/  IMAD.U32 R39, R20, 0x10000, RZ ;  /* 0x0001000014277824 */ /* 0x000fe200078e00ff */
[----:B------:R-:W-:-:S02]  /*8c70*/  LOP3.LUT R4, R6, 0x38, R16, 0xf8, !PT ;  /* 0x0000003806047812 */ /* 0x000fc400078ef810 */
[----:B------:R-:W-:Y:S02]  /*8c80*/  SHF.R.U32.HI R7, RZ, 0x3, R6 ;  /* 0x00000003ff077819 */ /* 0x000fe40000011606 */
[----:B------:R-:W-:Y:S02]  /*8c90*/  LOP3.LUT R5, R6, 0x38, R5, 0xf8, !PT ;  /* 0x0000003806057812 */ /* 0x000fe400078ef805 */
[-C--:B------:R-:W-:Y:S02]  /*8ca0*/  LOP3.LUT R4, R4, R7.reuse, RZ, 0x3c, !PT ;  /* 0x0000000704047212 */ /* 0x080fe400078e3cff */
[----:B------:R-:W-:-:S03]  /*8cb0*/  LOP3.LUT R5, R5, R7, RZ, 0x3c, !PT ;  /* 0x0000000705057212 */ /* 0x000fc600078e3cff */
[C---:B--2---:R-:W-:Y:S02]  /*8cc0*/  IMAD R4, R8.reuse, 0x200, R4 ;  /* 0x0000020008047824 */ /* 0x044fe400078e0204 */
[----:B------:R-:W-:Y:S02]  /*8cd0*/  IMAD R8, R8, 0x200, R5 ;  /* 0x0000020008087824 */ /* 0x000fe400078e0205 */
[--C-:B------:R-:W-:Y:S02]  /*8ce0*/  IMAD R42, R4, 0x2, R19.reuse ;  /* 0x00000002042a7824 */ /* 0x100fe400078e0213 */
[----:B------:R-:W-:-:S03]  /*8cf0*/  IMAD R44, R8, 0x2, R19 ;  /* 0x00000002082c7824 */ /* 0x000fc600078e0213 */
[----:B------:R-:W1:Y:S04]  /*8d00*/  LDS.128 R4, [R42+0x18400] ;  /* 0x018400002a047984 */ /* 0x000e680000000c00 */
[----:B------:R-:W2:Y:S01]  /*8d10*/  LDS.128 R8, [R44+0x18400] ;  /* 0x018400002c087984 */ /* 0x000ea20000000c00 */
[C---:B-1----:R-:W-:Y:S01]  /*8d20*/  IMAD.U32 R28, R6.reuse, 0x10000, RZ ;  /* 0x00010000061c7824 */ /* 0x042fe200078e00ff */
[----:B------:R-:W-:Y:S01]  /*8d30*/  LOP3.LUT R6, R6, 0xffff0000, RZ, 0xc0, !PT ;  /* 0xffff000006067812 */ /* 0x000fe200078ec0ff */
[C---:B0-----:R-:W-:Y:S01]  /*8d40*/  IMAD.U32 R26, R4.reuse, 0x10000, RZ ;  /* 0x00010000041a7824 */ /* 0x041fe200078e00ff */
[----:B------:R-:W-:Y:S01]  /*8d50*/  LOP3.LUT R4, R4, 0xffff0000, RZ, 0xc0, !PT ;  /* 0xffff000004047812 */ /* 0x000fe200078ec0ff */
[C---:B--2---:R-:W-:Y:S01]  /*8d60*/  IMAD.U32 R32, R10.reuse, 0x10000, RZ ;  /* 0x000100000a207824 */ /* 0x044fe200078e00ff */
[----:B------:R-:W-:Y:S01]  /*8d70*/  LOP3.LUT R10, R10, 0xffff0000, RZ, 0xc0, !PT ;  /* 0xffff00000a0a7812 */ /* 0x000fe200078ec0ff */
[C---:B------:R-:W-:Y:S01]  /*8d80*/  IMAD.U32 R30, R8.reuse, 0x10000, RZ ;  /* 0x00010000081e7824 */ /* 0x040fe200078e00ff */
[----:B------:R-:W-:Y:S01]  /*8d90*/  LOP3.LUT R8, R8, 0xffff0000, RZ, 0xc0, !PT ;  /* 0xffff000008087812 */ /* 0x000fe200078ec0ff */
[C---:B------:R-:W-:Y:S01]  /*8da0*/  FMUL.FTZ R37, R32.reuse, R41 ;  /* 0x0000002920257220 */ /* 0x040fe20000410000 */
[----:B------:R-:W-:Y:S01]  /*8db0*/  FMUL.FTZ R45, R32, R35 ;  /* 0x00000023202d7220 */ /* 0x000fe20000410000 */
[----:B------:R-:W-:Y:S01]  /*8dc0*/  FMUL.FTZ R47, R10, R43 ;  /* 0x0000002b0a2f7220 */ /* 0x000fe20000410000 */
[----:B------:R-:W-:-:S02]  /*8dd0*/  IMAD.U32 R31, R9, 0x10000, RZ ;  /* 0x00010000091f7824 */ /* 0x000fc400078e00ff */
[C---:B------:R-:W-:Y:S01]  /*8de0*/  FFMA.FTZ R34, R28.reuse, R35, -R37 ;  /* 0x000000231c227223 */ /* 0x040fe20000010825 */
[----:B------:R-:W-:Y:S01]  /*8df0*/  LOP3.LUT R37, R13, 0xffff0000, RZ, 0xc0, !PT ;  /* 0xffff00000d257812 */ /* 0x000fe200078ec0ff */
[----:B------:R-:W-:Y:S01]  /*8e00*/  FFMA.FTZ R45, R28, R41, R45 ;  /* 0x000000291c2d7223 */ /* 0x000fe2000001002d */
[----:B------:R-:W-:Y:S02]  /*8e10*/  IMAD.U32 R35, R12, 0x10000, RZ ;  /* 0x000100000c237824 */ /* 0x000fe400078e00ff */
[----:B------:R-:W-:Y:S01]  /*8e20*/  FMUL.FTZ R41, R30, R39 ;  /* 0x000000271e297220 */ /* 0x000fe20000410000 */
[----:B------:R-:W-:Y:S02]  /*8e30*/  IMAD.U32 R33, R11, 0x10000, RZ ;  /* 0x000100000b217824 */ /* 0x000fe400078e00ff */
[-C--:B------:R-:W-:Y:S01]  /*8e40*/  FMUL.FTZ R49, R10, R37.reuse ;  /* 0x000000250a317220 */ /* 0x080fe20000410000 */
[----:B------:R-:W-:Y:S01]  /*8e50*/  FFMA.FTZ R47, R6, R37, -R47 ;  /* 0x00000025062f7223 */ /* 0x000fe2000001082f */
[-C--:B------:R-:W-:Y:S01]  /*8e60*/  FMUL.FTZ R30, R30, R35.reuse ;  /* 0x000000231e1e7220 */ /* 0x080fe20000410000 */
[----:B------:R-:W-:Y:S01]  /*8e70*/  FFMA.FTZ R41, R26, R35, -R41 ;  /* 0x000000231a297223 */ /* 0x000fe20000010829 */
[----:B------:R-:W-:Y:S01]  /*8e80*/  LOP3.LUT R37, R20, 0xffff0000, RZ, 0xc0, !PT ;  /* 0xffff000014257812 */ /* 0x000fe200078ec0ff */
[----:B------:R-:W-:Y:S01]  /*8e90*/  FFMA.FTZ R36, R6, R43, R49 ;  /* 0x0000002b06247223 */ /* 0x000fe20000010031 */
[----:B------:R-:W-:Y:S01]  /*8ea0*/  LOP3.LUT R35, R12, 0xffff0000, RZ, 0xc0, !PT ;  /* 0xffff00000c237812 */ /* 0x000fe200078ec0ff */
[----:B------:R-:W-:Y:S01]  /*8eb0*/  FFMA.FTZ R30, R26, R39, R30 ;  /* 0x000000271a1e7223 */ /* 0x000fe2000001001e */
[----:B------:R-:W-:-:S02]  /*8ec0*/  IMAD.U32 R10, R3, 0x10000, RZ ;  /* 0x00010000030a7824 */ /* 0x000fc400078e00ff */
[C---:B------:R-:W-:Y:S01]  /*8ed0*/  FMUL.FTZ R39, R8.reuse, R37 ;  /* 0x0000002508277220 */ /* 0x040fe20000410000 */
[----:B------:R-:W-:Y:S02]  /*8ee0*/  IMAD.U32 R6, R25, 0x10000, RZ ;  /* 0x0001000019067824 */ /* 0x000fe400078e00ff */
[-C--:B------:R-:W-:Y:S01]  /*8ef0*/  FMUL.FTZ R43, R8, R35.reuse ;  /* 0x00000023082b7220 */ /* 0x080fe20000410000 */
[----:B------:R-:W-:Y:S02]  /*8f00*/  IMAD.U32 R26, R0, 0x10000, RZ ;  /* 0x00010000001a7824 */ /* 0x000fe400078e00ff */
[----:B------:R-:W-:Y:S01]  /*8f10*/  FFMA.FTZ R28, R4, R35, -R39 ;  /* 0x00000023041c7223 */ /* 0x000fe20000010827 */
[----:B------:R-:W-:Y:S02]  /*8f20*/  IMAD.U32 R8, R14, 0x10000, RZ ;  /* 0x000100000e087824 */ /* 0x000fe400078e00ff */
[----:B------:R-:W-:Y:S01]  /*8f30*/  FMUL.FTZ R32, R31, R10 ;  /* 0x0000000a1f207220 */ /* 0x000fe20000410000 */
[----:B------:R-:W-:Y:S01]  /*8f40*/  FFMA.FTZ R43, R4, R37, R43 ;  /* 0x00000025042b7223 */ /* 0x000fe2000001002b */
[----:B------:R-:W-:-:S02]  /*8f50*/  IMAD.U32 R27, R5, 0x10000, RZ ;  /* 0x00010000051b7824 */ /* 0x000fc400078e00ff */
[----:B------:R-:W-:Y:S01]  /*8f60*/  FMUL.FTZ R31, R31, R6 ;  /* 0x000000061f1f7220 */ /* 0x000fe20000410000 */
[----:B------:R-:W-:Y:S02]  /*8f70*/  IMAD.U32 R29, R7, 0x10000, RZ ;  /* 0x00010000071d7824 */ /* 0x000fe400078e00ff */
[C---:B------:R-:W-:Y:S01]  /*8f80*/  FMUL.FTZ R4, R33.reuse, R26 ;  /* 0x0000001a21047220 */ /* 0x040fe20000410000 */
[----:B------:R-:W-:Y:S01]  /*8f90*/  FMUL.FTZ R38, R33, R8 ;  /* 0x0000000821267220 */ /* 0x000fe20000410000 */
[----:B------:R-:W-:Y:S01]  /*8fa0*/  FFMA.FTZ R31, R27, R10, R31 ;  /* 0x0000000a1b1f7223 */ /* 0x000fe2000001001f */
[----:B------:R-:W-:Y:S01]  /*8fb0*/  LOP3.LUT R9, R9, 0xffff0000, RZ, 0xc0, !PT ;  /* 0xffff000009097812 */ /* 0x000fe200078ec0ff */
[----:B------:R-:W-:Y:S01]  /*8fc0*/  FFMA.FTZ R33, R29, R8, -R4 ;  /* 0x000000081d217223 */ /* 0x000fe20000010804 */
[----:B------:R-:W-:Y:S01]  /*8fd0*/  LOP3.LUT R11, R11, 0xffff0000, RZ, 0xc0, !PT ;  /* 0xffff00000b0b7812 */ /* 0x000fe200078ec0ff */
[----:B------:R-:W-:Y:S01]  /*8fe0*/  FFMA.FTZ R32, R27, R6, -R32 ;  /* 0x000000061b207223 */ /* 0x000fe20000010820 */
[----:B------:R-:W-:Y:S01]  /*8ff0*/  LOP3.LUT R8, R3, 0xffff0000, RZ, 0xc0, !PT ;  /* 0xffff000003087812 */ /* 0x000fe200078ec0ff */
[----:B------:R-:W-:Y:S01]  /*9000*/  FFMA.FTZ R38, R29, R26, R38 ;  /* 0x0000001a1d267223 */ /* 0x000fe20000010026 */
[----:B------:R-:W-:-:S02]  /*9010*/  LOP3.LUT R10, R0, 0xffff0000, RZ, 0xc0, !PT ;  /* 0xffff0000000a7812 */ /* 0x000fc400078ec0ff */
[----:B------:R-:W-:Y:S01]  /*9020*/  LOP3.LUT R4, R25, 0xffff0000, RZ, 0xc0, !PT ;  /* 0xffff000019047812 */ /* 0x000fe200078ec0ff */
[----:B------:R-:W-:Y:S01]  /*9030*/  FMUL.FTZ R26, R9, R8 ;  /* 0x00000008091a7220 */ /* 0x000fe20000410000 */
[----:B------:R-:W-:Y:S01]  /*9040*/  LOP3.LUT R6, R14, 0xffff0000, RZ, 0xc0, !PT ;  /* 0xffff00000e067812 */ /* 0x000fe200078ec0ff */
[----:B------:R-:W-:Y:S01]  /*9050*/  FMUL.FTZ R40, R11, R10 ;  /* 0x0000000a0b287220 */ /* 0x000fe20000410000 */
[----:B------:R-:W-:Y:S01]  /*9060*/  LOP3.LUT R5, R5, 0xffff0000, RZ, 0xc0, !PT ;  /* 0xffff000005057812 */ /* 0x000fe200078ec0ff */
[----:B------:R-:W-:Y:S01]  /*9070*/  FMUL.FTZ R27, R9, R4 ;  /* 0x00000004091b7220 */ /* 0x000fe20000410000 */
[----:B------:R-:W-:Y:S01]  /*9080*/  LOP3.LUT R7, R7, 0xffff0000, RZ, 0xc0, !PT ;  /* 0xffff000007077812 */ /* 0x000fe200078ec0ff */
[----:B------:R-:W-:Y:S02]  /*9090*/  FMUL.FTZ R11, R11, R6 ;  /* 0x000000060b0b7220 */ /* 0x000fe40000410000 */
[C---:B------:R-:W-:Y:S01]  /*90a0*/  FFMA.FTZ R9, R5.reuse, R4, -R26 ;  /* 0x0000000405097223 */ /* 0x040fe2000001081a */
[----:B------:R-:W-:Y:S01]  /*90b0*/  FFMA.FTZ R26, R5, R8, R27 ;  /* 0x00000008051a7223 */ /* 0x000fe2000001001b */
[C---:B------:R-:W-:Y:S01]  /*90c0*/  FFMA.FTZ R40, R7.reuse, R6, -R40 ;  /* 0x0000000607287223 */ /* 0x040fe20000010828 */
[----:B------:R-:W-:Y:S01]  /*90d0*/  FFMA.FTZ R11, R7, R10, R11 ;  /* 0x0000000a070b7223 */ /* 0x000fe2000001000b */
[----:B------:R-:W-:-:S02]  /*90e0*/  F2FP.BF16.F32.PACK_AB R6, R47, R34 ;  /* 0x000000222f06723e */ /* 0x000fc400000010ff */
[----:B------:R-:W-:Y:S02]  /*90f0*/  F2FP.BF16.F32.PACK_AB R4, R28, R41 ;  /* 0x000000291c04723e */ /* 0x000fe400000010ff */
[----:B------:R-:W-:Y:S02]  /*9100*/  F2FP.BF16.F32.PACK_AB R5, R9, R32 ;  /* 0x000000200905723e */ /* 0x000fe400000010ff */
[----:B------:R-:W-:Y:S02]  /*9110*/  F2FP.BF16.F32.PACK_AB R7, R40, R33 ;  /* 0x000000212807723e */ /* 0x000fe400000010ff */
[----:B------:R-:W-:Y:S02]  /*9120*/  F2FP.BF16.F32.PACK_AB R10, R36, R45 ;  /* 0x0000002d240a723e */ /* 0x000fe400000010ff */
[----:B------:R-:W-:Y:S01]  /*9130*/  F2FP.BF16.F32.PACK_AB R8, R43, R30 ;  /* 0x0000001e2b08723e */ /* 0x000fe200000010ff */
[----:B------:R1:W-:Y:S01]  /*9140*/  STS.128 [R42+0x18400], R4 ;  /* 0x018400042a007388 */ /* 0x0003e20000000c00 */
[----:B------:R-:W-:-:S02]  /*9150*/  F2FP.BF16.F32.PACK_AB R9, R26, R31 ;  /* 0x0000001f1a09723e */ /* 0x000fc400000010ff */
[----:B------:R-:W-:-:S05]  /*9160*/  F2FP.BF16.F32.PACK_AB R11, R11, R38 ;  /* 0x000000260b0b723e */ /* 0x000fca00000010ff */
[----:B------:R1:W-:Y:S02]  /*9170*/  STS.128 [R44+0x18400], R8 ;  /* 0x018400082c007388 */ /* 0x0003e40000000c00 */
.L_x_742:
[----:B------:R-:W-:Y:S05]  /*9180*/  BSYNC B1 ;  /* 0x0000000000017941 */ /* 0x000fea0003800000 */
.L_x_741:
[----:B------:R-:W-:Y:S05]  /*9190*/  @P0 BRA `(.L_x_733) ;  /* 0x0000000400680947 */ /* 0x000fea0003800000 */
[----:B-1----:R-:W2:Y:S01]  /*91a0*/  LDL R5, [R1+0x18] ;  /* 0x0000180001057983 */ /* 0x002ea20000100800 */
[C---:B------:R-:W-:Y:S02]  /*91b0*/  VIADD R6, R204.reuse, 0x40 ;  /* 0x00000040cc067836 */ /* 0x040fe40000000000 */
[----:B------:R-:W-:Y:S01]  /*91c0*/  VIADD R7, R204, 0x40 ;  /* 0x00000040cc077836 */ /* 0x000fe20000000000 */
[----:B------:R-:W3:Y:S01]  /*91d0*/  LDL R40, [R1+0x148] ;  /* 0x0001480001287983 */ /* 0x000ee20000100800 */
[----:B------:R-:W-:Y:S02]  /*91e0*/  IMAD.SHL.U32 R6, R6, 0x40, RZ ;  /* 0x0000004006067824 */ /* 0x000fe400078e00ff */
[----:B------:R-:W-:Y:S02]  /*91f0*/  IMAD.SHL.U32 R7, R7, 0x40, RZ ;  /* 0x0000004007077824 */ /* 0x000fe400078e00ff */
[----:B------:R-:W-:Y:S01]  /*9200*/  IMAD.IADD R4, R16, 0x1, R21 ;  /* 0x0000000110047824 */ /* 0x000fe200078e0215 */
[----:B------:R-:W-:-:S02]  /*9210*/  LOP3.LUT R6, R6, 0x1c0, RZ, 0xc0, !PT ;  /* 0x000001c006067812 */ /* 0x000fc400078ec0ff */
[----:B------:R-:W-:Y:S02]  /*9220*/  LOP3.LUT R7, R7, 0x1c0, RZ, 0xc0, !PT ;  /* 0x000001c007077812 */ /* 0x000fe400078ec0ff */
[----:B------:R-:W-:Y:S02]  /*9230*/  SHF.R.U32.HI R6, RZ, 0x3, R6 ;  /* 0x00000003ff067819 */ /* 0x000fe40000011606 */
[----:B------:R-:W-:-:S04]  /*9240*/  LOP3.LUT R4, R7, 0x38, R4, 0xf8, !PT ;  /* 0x0000003807047812 */ /* 0x000fc800078ef804 */
[----:B------:R-:W-:Y:S01]  /*9250*/  LOP3.LUT R4, R4, R6, RZ, 0x3c, !PT ;  /* 0x0000000604047212 */ /* 0x000fe200078e3cff */
[----:B------:R-:W-:Y:S01]  /*9260*/  IMAD.U32 R34, R12, 0x10000, RZ ;  /* 0x000100000c227824 */ /* 0x000fe200078e00ff */
[C---:B------:R-:W-:Y:S01]  /*9270*/  LOP3.LUT R38, R20.reuse, 0xffff0000, RZ, 0xc0, !PT ;  /* 0xffff000014267812 */ /* 0x040fe200078ec0ff */
[----:B------:R-:W-:Y:S01]  /*9280*/  IMAD.U32 R36, R20, 0x10000, RZ ;  /* 0x0001000014247824 */ /* 0x000fe200078e00ff */
[----:B------:R-:W-:Y:S01]  /*9290*/  LOP3.LUT R12, R12, 0xffff0000, RZ, 0xc0, !PT ;  /* 0xffff00000c0c7812 */ /* 0x000fe200078ec0ff */
[----:B------:R-:W-:Y:S02]  /*92a0*/  IMAD.U32 R45, R3, 0x10000, RZ ;  /* 0x00010000032d7824 */ /* 0x000fe400078e00ff */
[----:B------:R-:W-:Y:S02]  /*92b0*/  IMAD.U32 R43, R25, 0x10000, RZ ;  /* 0x00010000192b7824 */ /* 0x000fe400078e00ff */
[----:B--2---:R-:W-:-:S04]  /*92c0*/  IMAD.IADD R8, R5, 0x1, R4 ;  /* 0x0000000105087824 */ /* 0x004fc800078e0204 */
[----:B------:R-:W-:Y:S01]  /*92d0*/  IMAD R21, R8, 0x2, R19 ;  /* 0x0000000208157824 */ /* 0x000fe200078e0213 */
[----:B---3--:R-:W0:Y:S04]  /*92e0*/  LDS.128 R4, [R40+0x18400] ;  /* 0x0184000028047984 */ /* 0x008e280000000c00 */
[----:B------:R-:W1:Y:S01]  /*92f0*/  LDS.128 R8, [R21+0x18400] ;  /* 0x0184000015087984 */ /* 0x000e620000000c00 */
[----:B0-----:R-:W-:Y:S02]  /*9300*/  IMAD.U32 R26, R4, 0x10000, RZ ;  /* 0x00010000041a7824 */ /* 0x001fe400078e00ff */
[C---:B-1----:R-:W-:Y:S01]  /*9310*/  IMAD.U32 R30, R8.reuse, 0x10000, RZ ;  /* 0x00010000081e7824 */ /* 0x042fe200078e00ff */
[----:B------:R-:W-:Y:S02]  /*9320*/  LOP3.LUT R8, R8, 0xffff0000, RZ, 0xc0, !PT ;  /* 0xffff000008087812 */ /* 0x000fe400078ec0ff */
[----:B------:R-:W-:Y:S01]  /*9330*/  LOP3.LUT R4, R4, 0xffff0000, RZ, 0xc0, !PT ;  /* 0xffff000004047812 */ /* 0x000fe200078ec0ff */
[-C--:B------:R-:W-:Y:S01]  /*9340*/  FMUL.FTZ R35, R36, R30.reuse ;  /* 0x0000001e24237220 */ /* 0x080fe20000410000 */
[----:B------:R-:W-:Y:S01]  /*9350*/  FMUL.FTZ R37, R34, R30 ;  /* 0x0000001e22257220 */ /* 0x000fe20000410000 */
[----:B------:R-:W-:Y:S01]  /*9360*/  FMUL.FTZ R39, R38, R8 ;  /* 0x0000000826277220 */ /* 0x000fe20000410000 */
[----:B------:R-:W-:-:S02]  /*9370*/  IMAD.U32 R31, R9, 0x10000, RZ ;  /* 0x00010000091f7824 */ /* 0x000fc400078e00ff */
[----:B------:R-:W-:Y:S01]  /*9380*/  FMUL.FTZ R41, R12, R8 ;  /* 0x000000080c297220 */ /* 0x000fe20000410000 */
[-C--:B------:R-:W-:Y:S01]  /*9390*/  FFMA.FTZ R35, R34, R26.reuse, -R35 ;  /* 0x0000001a22237223 */ /* 0x080fe20000010823 */
[----:B------:R-:W-:Y:S01]  /*93a0*/  FFMA.FTZ R37, R36, R26, R37 ;  /* 0x0000001a24257223 */ /* 0x000fe20000010025 */
[-C--:B------:R-:W-:Y:S01]  /*93b0*/  FFMA.FTZ R8, R12, R4.reuse, -R39 ;  /* 0x000000040c087223 */ /* 0x080fe20000010827 */
[----:B------:R-:W-:Y:S02]  /*93c0*/  IMAD.U32 R27, R5, 0x10000, RZ ;  /* 0x00010000051b7824 */ /* 0x000fe400078e00ff */
[-C--:B------:R-:W-:Y:S01]  /*93d0*/  FMUL.FTZ R20, R45, R31.reuse ;  /* 0x0000001f2d147220 */ /* 0x080fe20000410000 */
[----:B------:R-:W-:Y:S02]  /*93e0*/  IMAD.U32 R32, R10, 0x10000, RZ ;  /* 0x000100000a207824 */ /* 0x000fe400078e00ff */
[----:B------:R-:W-:Y:S01]  /*93f0*/  FMUL.FTZ R26, R43, R31 ;  /* 0x0000001f2b1a7220 */ /* 0x000fe20000410000 */
[----:B------:R-:W-:Y:S01]  /*9400*/  FFMA.FTZ R12, R38, R4, R41 ;  /* 0x00000004260c7223 */ /* 0x000fe20000010029 */
[----:B------:R-:W-:Y:S01]  /*9410*/  LOP3.LUT R10, R10, 0xffff0000, RZ, 0xc0, !PT ;  /* 0xffff00000a0a7812 */ /* 0x000fe200078ec0ff */
[----:B------:R-:W-:Y:S01]  /*9420*/  IMAD.U32 R34, R15, 0x10000, RZ ;  /* 0x000100000f227824 */ /* 0x000fe200078e00ff */
[C---:B------:R-:W-:Y:S01]  /*9430*/  LOP3.LUT R30, R13.reuse, 0xffff0000, RZ, 0xc0, !PT ;  /* 0xffff00000d1e7812 */ /* 0x040fe200078ec0ff */
[----:B------:R-:W-:Y:S01]  /*9440*/  IMAD.U32 R4, R13, 0x10000, RZ ;  /* 0x000100000d047824 */ /* 0x000fe200078e00ff */
[----:B------:R-:W-:Y:S01]  /*9450*/  LOP3.LUT R36, R15, 0xffff0000, RZ, 0xc0, !PT ;  /* 0xffff00000f247812 */ /* 0x000fe200078ec0ff */
[----:B------:R-:W-:-:S02]  /*9460*/  IMAD.U32 R28, R6, 0x10000, RZ ;  /* 0x00010000061c7824 */ /* 0x000fc400078e00ff */
[-C--:B------:R-:W-:Y:S01]  /*9470*/  FFMA.FTZ R20, R43, R27.reuse, -R20 ;  /* 0x0000001b2b147223 */ /* 0x080fe20000010814 */
[----:B------:R-:W-:Y:S01]  /*9480*/  FFMA.FTZ R26, R45, R27, R26 ;  /* 0x0000001b2d1a7223 */ /* 0x000fe2000001001a */
[----:B------:R-:W-:Y:S01]  /*9490*/  LOP3.LUT R6, R6, 0xffff0000, RZ, 0xc0, !PT ;  /* 0xffff000006067812 */ /* 0x000fe200078ec0ff */
[-C--:B------:R-:W-:Y:S01]  /*94a0*/  FMUL.FTZ R27, R34, R32.reuse ;  /* 0x00000020221b7220 */ /* 0x080fe20000410000 */
[----:B------:R-:W-:Y:S01]  /*94b0*/  FMUL.FTZ R13, R4, R32 ;  /* 0x00000020040d7220 */ /* 0x000fe20000410000 */
[-C--:B------:R-:W-:Y:S01]  /*94c0*/  FMUL.FTZ R15, R36, R10.reuse ;  /* 0x0000000a240f7220 */ /* 0x080fe20000410000 */
[----:B------:R-:W-:Y:S01]  /*94d0*/  FMUL.FTZ R31, R30, R10 ;  /* 0x0000000a1e1f7220 */ /* 0x000fe20000410000 */
[----:B------:R-:W-:Y:S02]  /*94e0*/  IMAD.U32 R33, R11, 0x10000, RZ ;  /* 0x000100000b217824 */ /* 0x000fe400078e00ff */
[----:B------:R-:W-:Y:S02]  /*94f0*/  IMAD.U32 R41, R0, 0x10000, RZ ;  /* 0x0001000000297824 */ /* 0x000fe400078e00ff */
[----:B------:R-:W-:-:S02]  /*9500*/  IMAD.U32 R39, R14, 0x10000, RZ ;  /* 0x000100000e277824 */ /* 0x000fc400078e00ff */
[-C--:B------:R-:W-:Y:S01]  /*9510*/  FFMA.FTZ R27, R4, R28.reuse, -R27 ;  /* 0x0000001c041b7223 */ /* 0x080fe2000001081b */
[----:B------:R-:W-:Y:S01]  /*9520*/  FFMA.FTZ R10, R34, R28, R13 ;  /* 0x0000001c220a7223 */ /* 0x000fe2000001000d */
[-C--:B------:R-:W-:Y:S01]  /*9530*/  FFMA.FTZ R28, R30, R6.reuse, -R15 ;  /* 0x000000061e1c7223 */ /* 0x080fe2000001080f */
[----:B------:R-:W-:Y:S01]  /*9540*/  FFMA.FTZ R31, R36, R6, R31 ;  /* 0x00000006241f7223 */ /* 0x000fe2000001001f */
[-C--:B------:R-:W-:Y:S01]  /*9550*/  FMUL.FTZ R4, R41, R33.reuse ;  /* 0x0000002129047220 */ /* 0x080fe20000410000 */
[----:B------:R-:W-:Y:S01]  /*9560*/  FMUL.FTZ R6, R39, R33 ;  /* 0x0000002127067220 */ /* 0x000fe20000410000 */
[----:B------:R-:W-:Y:S01]  /*9570*/  LOP3.LUT R33, R3, 0xffff0000, RZ, 0xc0, !PT ;  /* 0xffff000003217812 */ /* 0x000fe200078ec0ff */
[----:B------:R-:W-:Y:S01]  /*9580*/  IMAD.U32 R29, R7, 0x10000, RZ ;  /* 0x00010000071d7824 */ /* 0x000fe200078e00ff */
[----:B------:R-:W-:Y:S02]  /*9590*/  LOP3.LUT R9, R9, 0xffff0000, RZ, 0xc0, !PT ;  /* 0xffff000009097812 */ /* 0x000fe400078ec0ff */
[----:B------:R-:W-:-:S02]  /*95a0*/  LOP3.LUT R3, R25, 0xffff0000, RZ, 0xc0, !PT ;  /* 0xffff000019037812 */ /* 0x000fc400078ec0ff */
[----:B------:R-:W-:Y:S02]  /*95b0*/  LOP3.LUT R11, R11, 0xffff0000, RZ, 0xc0, !PT ;  /* 0xffff00000b0b7812 */ /* 0x000fe400078ec0ff */
[----:B------:R-:W-:Y:S02]  /*95c0*/  LOP3.LUT R25, R0, 0xffff0000, RZ, 0xc0, !PT ;  /* 0xffff000000197812 */ /* 0x000fe400078ec0ff */
[----:B------:R-:W-:Y:S01]  /*95d0*/  LOP3.LUT R15, R14, 0xffff0000, RZ, 0xc0, !PT ;  /* 0xffff00000e0f7812 */ /* 0x000fe200078ec0ff */
[-C--:B------:R-:W-:Y:S01]  /*95e0*/  FFMA.FTZ R13, R39, R29.reuse, -R4 ;  /* 0x0000001d270d7223 */ /* 0x080fe20000010804 */
[----:B------:R-:W-:Y:S01]  /*95f0*/  LOP3.LUT R5, R5, 0xffff0000, RZ, 0xc0, !PT ;  /* 0xffff000005057812 */ /* 0x000fe200078ec0ff */
[----:B------:R-:W-:Y:S01]  /*9600*/  FFMA.FTZ R29, R41, R29, R6 ;  /* 0x0000001d291d7223 */ /* 0x000fe20000010006 */
[----:B------:R-:W-:Y:S01]  /*9610*/  LOP3.LUT R7, R7, 0xffff0000, RZ, 0xc0, !PT ;  /* 0xffff000007077812 */ /* 0x000fe200078ec0ff */
[----:B------:R-:W-:Y:S01]  /*9620*/  FMUL.FTZ R0, R33, R9 ;  /* 0x0000000921007220 */ /* 0x000fe20000410000 */
[----:B------:R-:W-:Y:S01]  /*9630*/  FMUL.FTZ R6, R25, R11 ;  /* 0x0000000b19067220 */ /* 0x000fe20000410000 */
        /* <DEDUP_REMOVED lines=9> */
[----:B------:R-:W-:Y:S02]  /*96d0*/  F2FP.BF16.F32.PACK_AB R7, R0, R13 ;  /* 0x0000000d0007723e */ /* 0x000fe400000010ff */
[----:B------:R-:W-:Y:S02]  /*96e0*/  F2FP.BF16.F32.PACK_AB R10, R31, R10 ;  /* 0x0000000a1f0a723e */ /* 0x000fe400000010ff */
[----:B------:R-:W-:Y:S02]  /*96f0*/  F2FP.BF16.F32.PACK_AB R8, R12, R37 ;  /* 0x000000250c08723e */ /* 0x000fe400000010ff */
[----:B------:R-:W-:-:S02]  /*9700*/  F2FP.BF16.F32.PACK_AB R9, R9, R26 ;  /* 0x0000001a0909723e */ /* 0x000fc400000010ff */
[----:B------:R-:W-:Y:S01]  /*9710*/  F2FP.BF16.F32.PACK_AB R11, R14, R29 ;  /* 0x0000001d0e0b723e */ /* 0x000fe200000010ff */
[----:B------:R3:W-:Y:S04]  /*9720*/  STS.128 [R40+0x18400], R4 ;  /* 0x0184000428007388 */ /* 0x0007e80000000c00 */
[----:B------:R3:W-:Y:S02]  /*9730*/  STS.128 [R21+0x18400], R8 ;  /* 0x0184000815007388 */ /* 0x0007e40000000c00 */
.L_x_733:
[----:B------:R-:W-:Y:S05]  /*9740*/  BSYNC B0 ;  /* 0x0000000000007941 */ /* 0x000fea0003800000 */
.L_x_722:
[----:B------:R-:W-:Y:S01]  /*9750*/  @!PT LDS RZ, [RZ] ;  /* 0x00000000fffff984 */ /* 0x000fe20000000800 */
[----:B------:R-:W-:Y:S01]  /*9760*/  @!PT LDS RZ, [RZ] ;  /* 0x00000000fffff984 */ /* 0x000fe20000000800 */
[----:B------:R-:W-:Y:S01]  /*9770*/  @!PT LDS RZ, [RZ] ;  /* 0x00000000fffff984 */ /* 0x000fe20000000800 */
[----:B------:R-:W-:Y:S01]  /*9780*/  @!PT LDS RZ, [RZ] ;  /* 0x00000000fffff984 */ /* 0x000fe20000000800 */
[----:B------:R4:W-:Y:S06]  /*9790*/  MEMBAR.ALL.CTA ;  /* 0x0000000000007992 */ /* 0x0009ec0000008000 */
[----:B----4-:R-:W4:Y:S01]  /*97a0*/  FENCE.VIEW.ASYNC.S ;  /* 0x00000000000073c6 */ /* 0x010f220000000000 */
[----:B------:R-:W-:Y:S05]  /*97b0*/  WARPSYNC.ALL ;  /* 0x0000000000007948 */ /* 0x000fea0003800000 */
[----:B----4-:R-:W-:Y:S06]  /*97c0*/  BAR.SYNC.DEFER_BLOCKING 0xd, 0x100 ;  /* 0x0344000000007b1d */ /* 0x010fec0000010000 */
.L_x_719:
[----:B-12---:R-:W1:Y:S01]  /*97d0*/  S2R R0, SR_TID.X ;  /* 0x0000000000007919 */ /* 0x006e620000002100 */
[----:B------:R-:W-:Y:S01]  /*97e0*/  ISETP.NE.AND P0, PT, R210, 0x3, PT ;  /* 0x00000003d200780c */ /* 0x000fe20003f05270 */
[----:B------:R-:W-:Y:S05]  /*97f0*/  WARPSYNC.ALL ;  /* 0x0000000000007948 */ /* 0x000fea0003800000 */
[----:B-1----:R-:W-:-:S05]  /*9800*/  SHF.R.U32.HI R0, RZ, 0x7, R0 ;  /* 0x00000007ff007819 */ /* 0x002fca0000011600 */
[----:B---3--:R-:W-:-:S05]  /*9810*/  VIADD R5, R0, 0x8 ;  /* 0x0000000800057836 */ /* 0x008fca0000000000 */
[----:B------:R1:W-:Y:S06]  /*9820*/  BAR.SYNC.DEFER_BLOCKING R5, 0x100 ;  /* 0x000400050000751d */ /* 0x0003ec0000010000 */
[----:B------:R-:W-:Y:S05]  /*9830*/  @!P0 BRA `(.L_x_743) ;  /* 0x0000000000048947 */ /* 0x000fea0003800000 */
[----:B------:R-:W-:Y:S01]  /*9840*/  BPT.TRAP 0x1 ;  /* 0x000000040000795c */ /* 0x000fe20000300000 */
.L_x_743:
[----:B------:R-:W-:Y:S01]  /*9850*/  IMAD R4, R207, 0x8, R19 ;  /* 0x00000008cf047824 */ /* 0x000fe200078e0213 */
[----:B------:R-:W-:-:S04]  /*9860*/  SHF.L.U32 R73, R218, 0x1f, RZ ;  /* 0x0000001fda497819 */ /* 0x000fc800000006ff */
[----:B------:R2:W3:Y:S01]  /*9870*/  SYNCS.PHASECHK.TRANS64.TRYWAIT P1, [R4+URZ+0x22830], R73 ;  /* 0x02283049040075a7 */ /* 0x0004e2000802017f */
[----:B------:R-:W-:Y:S05]  /*9880*/  @!P0 BRA `(.L_x_744) ;  /* 0x0000000000048947 */ /* 0x000fea0003800000 */
[----:B------:R-:W-:Y:S01]  /*9890*/  BPT.TRAP 0x1 ;  /* 0x000000040000795c */ /* 0x000fe20000300000 */
.L_x_744:
[----:B------:R-:W-:Y:S01]  /*98a0*/  VIADD R0, R19, 0x1c400 ;  /* 0x0001c40013007836 */ /* 0x000fe20000000000 */
[----:B------:R-:W-:Y:S01]  /*98b0*/  LOP3.LUT R8, R24, 0x10000, RZ, 0xfc, !PT ;  /* 0x0001000018087812 */ /* 0x000fe200078efcff */
[----:B------:R-:W-:-:S03]  /*98c0*/  IMAD.MOV.U32 R9, RZ, RZ, 0x40000040 ;  /* 0x40000040ff097424 */ /* 0x000fc600078e00ff */
[----:B------:R-:W-:-:S04]  /*98d0*/  SHF.R.U32.HI R0, RZ, 0x4, R0 ;  /* 0x00000004ff007819 */ /* 0x000fc80000011600 */
[----:B------:R-:W-:-:S04]  /*98e0*/  LOP3.LUT R0, R0, 0x3fff, RZ, 0xc0, !PT ;  /* 0x00003fff00007812 */ /* 0x000fc800078ec0ff */
[----:B------:R-:W-:-:S05]  /*98f0*/  LOP3.LUT R0, R0, 0x10000, RZ, 0xfc, !PT ;  /* 0x0001000000007812 */ /* 0x000fca00078efcff */
[----:B------:R4:W-:Y:S01]  /*9900*/  STL [R1+0x10], R0 ;  /* 0x0000100001007387 */ /* 0x0009e20000100800 */
[----:B---3--:R-:W-:Y:S05]  /*9910*/  @P1 BRA `(.L_x_745) ;  /* 0x0000000000081947 */ /* 0x008fea0003800000 */
[----:B------:R-:W3:Y:S02]  /*9920*/  SYNCS.PHASECHK.TRANS64.TRYWAIT P1, [R4+URZ+0x22830], R73 ;  /* 0x02283049040075a7 */ /* 0x000ee4000802017f */
[----:B---3--:R-:W-:Y:S05]  /*9930*/  @!P1 BRA `(.L_x_746) ;  /* 0x0000011400089947 */ /* 0x008fea0003800000 */
.L_x_745:
[----:B----4-:R-:W4:Y:S01]  /*9940*/  LDL R0, [R1+0x10] ;  /* 0x0000100001007983 */ /* 0x010f220000100800 */
[----:B------:R-:W-:Y:S01]  /*9950*/  IMAD.MOV.U32 R7, RZ, RZ, 0x40000040 ;  /* 0x40000040ff077424 */ /* 0x000fe200078e00ff */
[----:B------:R-:W-:Y:S05]  /*9960*/  WARPSYNC.ALL ;  /* 0x0000000000007948 */ /* 0x000fea0003800000 */
[C---:B------:R-:W-:Y:S01]  /*9970*/  R2UR UR4, R8.reuse ;  /* 0x00000000080472ca */ /* 0x040fe200000e0000 */
[----:B0----5:R-:W-:Y:S01]  /*9980*/  WARPGROUP.ARRIVE ;  /* 0x00000000000079c5 */ /* 0x021fe20000000000 */
[----:B------:R-:W-:Y:S01]  /*9990*/  R2UR UR5, R9 ;  /* 0x00000000090572ca */ /* 0x000fe200000e0000 */
[----:B------:R-:W-:Y:S01]  /*99a0*/  VIADD R20, R8, 0x2 ;  /* 0x0000000208147836 */ /* 0x000fe20000000000 */
[----:B------:R-:W-:Y:S01]  /*99b0*/  R2UR UR7, R7 ;  /* 0x00000000070772ca */ /* 0x000fe200000e0000 */
[----:B------:R-:W-:-:S02]  /*99c0*/  IMAD.MOV.U32 R21, RZ, RZ, 0x40000040 ;  /* 0x40000040ff157424 */ /* 0x000fc400078e00ff */
[----:B------:R-:W-:Y:S02]  /*99d0*/  IMAD.MOV.U32 R11, RZ, RZ, 0x40000040 ;  /* 0x40000040ff0b7424 */ /* 0x000fe400078e00ff */
[C---:B------:R-:W-:Y:S02]  /*99e0*/  VIADD R14, R8.reuse, 0x4 ;  /* 0x00000004080e7836 */ /* 0x040fe40000000000 */
[----:B------:R-:W-:Y:S02]  /*99f0*/  IMAD.MOV.U32 R15, RZ, RZ, 0x40000040 ;  /* 0x40000040ff0f7424 */ /* 0x000fe400078e00ff */
[----:B------:R-:W-:Y:S02]  /*9a00*/  VIADD R12, R8, 0x6 ;  /* 0x00000006080c7836 */ /* 0x000fe40000000000 */
[----:B------:R-:W-:Y:S02]  /*9a10*/  IMAD.MOV.U32 R13, RZ, RZ, 0x40000040 ;  /* 0x40000040ff0d7424 */ /* 0x000fe400078e00ff */
[----:B------:R-:W-:-:S02]  /*9a20*/  IMAD.MOV.U32 R7, RZ, RZ, 0x40000040 ;  /* 0x40000040ff077424 */ /* 0x000fc400078e00ff */
[----:B----4-:R-:W-:Y:S02]  /*9a30*/  IMAD R6, R207, 0x300, R0 ;  /* 0x00000300cf067824 */ /* 0x010fe400078e0200 */
[----:B------:R-:W0:Y:S02]  /*9a40*/  S2R R0, SR_TID.X ;  /* 0x0000000000007919 */ /* 0x000e240000002100 */
[C---:B------:R-:W-:Y:S01]  /*9a50*/  VIADD R10, R6.reuse, 0x2 ;  /* 0x00000002060a7836 */ /* 0x040fe20000000000 */
[----:B------:R-:W-:-:S13]  /*9a60*/  R2UR UR6, R6 ;  /* 0x00000000060672ca */ /* 0x000fda00000e0000 */
[----:B------:R-:W-:Y:S01]  /*9a70*/  HGMMA.64x96x16.F32.BF16 R24, gdesc[UR4], RZ, !UPT, gsb0 ;  /* 0x01600000041879f0 */ /* 0x000fe2000c0018ff */
[----:B------:R-:W-:Y:S02]  /*9a80*/  R2UR UR4, R20 ;  /* 0x00000000140472ca */ /* 0x000fe400000e0000 */
[----:B------:R-:W-:Y:S02]  /*9a90*/  R2UR UR5, R21 ;  /* 0x00000000150572ca */ /* 0x000fe400000e0000 */
[----:B------:R-:W-:Y:S01]  /*9aa0*/  R2UR UR6, R10 ;  /* 0x000000000a0672ca */ /* 0x000fe200000e0000 */
[C---:B------:R-:W-:Y:S01]  /*9ab0*/  VIADD R10, R6.reuse, 0x4 ;  /* 0x00000004060a7836 */ /* 0x040fe20000000000 */
[----:B------:R-:W-:Y:S01]  /*9ac0*/  R2UR UR7, R11 ;  /* 0x000000000b0772ca */ /* 0x000fe200000e0000 */
[----:B------:R-:W-:Y:S02]  /*9ad0*/  IMAD.MOV.U32 R11, RZ, RZ, 0x40000040 ;  /* 0x40000040ff0b7424 */ /* 0x000fe400078e00ff */
[----:B------:R-:W-:Y:S01]  /*9ae0*/  VIADD R6, R6, 0x6 ;  /* 0x0000000606067836 */ /* 0x000fe20000000000 */
[----:B0-----:R-:W-:Y:S01]  /*9af0*/  SHF.R.U32.HI R0, RZ, 0x7, R0 ;  /* 0x00000007ff007819 */ /* 0x001fe20000011600 */
[----:B------:R-:W-:-:S02]  /*9b00*/  WARPGROUP.DEPBAR.LE gsb0, 0x0 ;  /* 0x00008000000079c5 */ /* 0x000fc40000010000 */
[----:B------:R-:W-:-:S06]  /*9b10*/  WARPGROUP.ARRIVE ;  /* 0x00000000000079c5 */ /* 0x000fcc0000000000 */
[----:B------:R-:W-:Y:S01]  /*9b20*/  HGMMA.64x96x16.F32.BF16 R24, gdesc[UR4], R24, gsb0 ;  /* 0x01600000041879f0 */ /* 0x000fe20008001818 */
[----:B------:R-:W-:Y:S02]  /*9b30*/  R2UR UR4, R14 ;  /* 0x000000000e0472ca */ /* 0x000fe400000e0000 */
[----:B------:R-:W-:Y:S02]  /*9b40*/  R2UR UR5, R15 ;  /* 0x000000000f0572ca */ /* 0x000fe400000e0000 */
[----:B------:R-:W-:Y:S02]  /*9b50*/  R2UR UR6, R10 ;  /* 0x000000000a0672ca */ /* 0x000fe400000e0000 */
[----:B------:R-:W-:Y:S02]  /*9b60*/  R2UR UR7, R11 ;  /* 0x000000000b0772ca */ /* 0x000fe400000e0000 */
[----:B------:R-:W-:Y:S01]  /*9b70*/  IADD3 R11, -R0, 0xb, RZ ;  /* 0x0000000b000b7810 */ /* 0x000fe20007ffe1ff */
[----:B------:R-:W-:-:S02]  /*9b80*/  WARPGROUP.DEPBAR.LE gsb0, 0x0 ;  /* 0x00008000000079c5 */ /* 0x000fc40000010000 */
[----:B------:R-:W-:-:S08]  /*9b90*/  WARPGROUP.ARRIVE ;  /* 0x00000000000079c5 */ /* 0x000fd00000000000 */
[----:B------:R-:W-:Y:S01]  /*9ba0*/  HGMMA.64x96x16.F32.BF16 R24, gdesc[UR4], R24, gsb0 ;  /* 0x01600000041879f0 */ /* 0x000fe20008001818 */
[----:B------:R-:W-:Y:S02]  /*9bb0*/  R2UR UR4, R12 ;  /* 0x000000000c0472ca */ /* 0x000fe400000e0000 */
[----:B------:R-:W-:Y:S02]  /*9bc0*/  R2UR UR5, R13 ;  /* 0x000000000d0572ca */ /* 0x000fe400000e0000 */
[----:B------:R-:W-:Y:S02]  /*9bd0*/  R2UR UR6, R6 ;  /* 0x00000000060672ca */ /* 0x000fe400000e0000 */
[----:B------:R-:W-:Y:S01]  /*9be0*/  R2UR UR7, R7 ;  /* 0x00000000070772ca */ /* 0x000fe200000e0000 */
[----:B------:R-:W-:Y:S02]  /*9bf0*/  WARPGROUP.DEPBAR.LE gsb0, 0x0 ;  /* 0x00008000000079c5 */ /* 0x000fe40000010000 */
[----:B------:R-:W-:-:S10]  /*9c00*/  WARPGROUP.ARRIVE ;  /* 0x00000000000079c5 */ /* 0x000fd40000000000 */
[----:B------:R-:W-:Y:S03]  /*9c10*/  HGMMA.64x96x16.F32.BF16 R24, gdesc[UR4], R24, gsb0 ;  /* 0x01600000041879f0 */ /* 0x000fe60008001818 */
[----:B------:R-:W-:Y:S02]  /*9c20*/  WARPGROUP.DEPBAR.LE gsb0, 0x0 ;  /* 0x00008000000079c5 */ /* 0x000fe40000010000 */
[----:B------:R0:W-:Y:S06]  /*9c30*/  BAR.ARV R11, 0x100 ;  /* 0x0004000b0000751d */ /* 0x0001ec0000002000 */
[----:B------:R-:W-:Y:S05]  /*9c40*/  @!P0 BRA `(.L_x_747) ;  /* 0x0000000000048947 */ /* 0x000fea0003800000 */
[----:B------:R-:W-:Y:S01]  /*9c50*/  BPT.TRAP 0x1 ;  /* 0x000000040000795c */ /* 0x000fe20000300000 */
.L_x_747:
[----:B------:R-:W4:Y:S01]  /*9c60*/  LDL R3, [R1+0x44] ;  /* 0x0000440001037983 */ /* 0x000f220000100800 */
[----:B------:R-:W-:Y:S01]  /*9c70*/  IMAD R0, R172, -0x60, R154 ;  /* 0xffffffa0ac007824 */ /* 0x000fe200078e029a */
[----:B------:R-:W-:Y:S01]  /*9c80*/  ULDC UR4, c[0x0][0x988] ;  /* 0x0002620000047ab9 */ /* 0x000fe20000000800 */
[----:B------:R-:W5:Y:S03]  /*9c90*/  S2R R75, SR_CgaCtaId ;  /* 0x00000000004b7919 */ /* 0x000f660000008800 */
[----:B----4-:R-:W-:-:S04]  /*9ca0*/  IADD3 R0, -R3, 0x60, R0 ;  /* 0x0000006003007810 */ /* 0x010fc80007ffe100 */
        /* <DEDUP_REMOVED lines=88> */
[----:B------:R-:W-:Y:S02]  /*a230*/  FMNMX.FTZ R3, R68, R3, !PT ;  /* 0x0000000344037209 */ /* 0x000fe40007810000 */
[----:B------:R-:W-:-:S02]  /*a240*/  FMNMX.FTZ R25, R26, R27, !PT ;  /* 0x0000001b1a197209 */ /* 0x000fc40007810000 */
[----:B------:R-:W-:Y:S01]  /*a250*/  FMNMX.FTZ R29, R104, R3, !PT ;  /* 0x00000003681d7209 */ /* 0x000fe20007810000 */
[----:B------:R-:W-:Y:S01]  /*a260*/  IMAD.U32 R3, RZ, RZ, UR4 ;  /* 0x00000004ff037e24 */ /* 0x000fe2000f8e00ff */
[----:B------:R-:W-:Y:S02]  /*a270*/  FMNMX.FTZ R25, R30, R25, !PT ;  /* 0x000000191e197209 */ /* 0x000fe40007810000 */
[----:B------:R-:W-:Y:S01]  /*a280*/  FSEL R66, R66, -INF , P2 ;  /* 0xff80000042427808 */ /* 0x000fe20001000000 */
[----:B------:R-:W4:Y:S01]  /*a290*/  SHFL.BFLY PT, R0, R29, 0x2, 0x1f ;  /* 0x0c401f001d007f89 */ /* 0x000f2200000e0000 */
[----:B------:R-:W-:Y:S02]  /*a2a0*/  FMNMX.FTZ R25, R6, R25, !PT ;  /* 0x0000001906197209 */ /* 0x000fe40007810000 */
[----:B------:R-:W-:Y:S02]  /*a2b0*/  FSEL R70, R70, -INF , P4 ;  /* 0xff80000046467808 */ /* 0x000fe40002000000 */
[----:B------:R-:W-:-:S04]  /*a2c0*/  FMNMX.FTZ R25, R34, R25, !PT ;  /* 0x0000001922197209 */ /* 0x000fc80007810000 */
[----:B------:R-:W-:-:S04]  /*a2d0*/  FMNMX.FTZ R25, R10, R25, !PT ;  /* 0x000000190a197209 */ /* 0x000fc80007810000 */
[----:B------:R-:W-:-:S04]  /*a2e0*/  FMNMX.FTZ R25, R38, R25, !PT ;  /* 0x0000001926197209 */ /* 0x000fc80007810000 */
[----:B------:R-:W-:-:S04]  /*a2f0*/  FMNMX.FTZ R25, R24, R25, !PT ;  /* 0x0000001918197209 */ /* 0x000fc80007810000 */
[----:B------:R-:W-:Y:S02]  /*a300*/  FMNMX.FTZ R25, R42, R25, !PT ;  /* 0x000000192a197209 */ /* 0x000fe40007810000 */
[----:B----4-:R-:W-:Y:S02]  /*a310*/  FMNMX.FTZ R31, R29, R0, !PT ;  /* 0x000000001d1f7209 */ /* 0x010fe40007810000 */
[----:B------:R-:W-:-:S03]  /*a320*/  FMNMX.FTZ R29, R28, R25, !PT ;  /* 0x000000191c1d7209 */ /* 0x000fc60007810000 */
[----:B------:R-:W4:Y:S01]  /*a330*/  SHFL.BFLY PT, R0, R31, 0x1, 0x1f ;  /* 0x0c201f001f007f89 */ /* 0x000f2200000e0000 */
[----:B------:R-:W-:-:S04]  /*a340*/  FMNMX.FTZ R29, R46, R29, !PT ;  /* 0x0000001d2e1d7209 */ /* 0x000fc80007810000 */
[----:B------:R-:W-:-:S04]  /*a350*/  FMNMX.FTZ R29, R32, R29, !PT ;  /* 0x0000001d201d7209 */ /* 0x000fc80007810000 */
[----:B------:R-:W-:Y:S02]  /*a360*/  FMNMX.FTZ R29, R50, R29, !PT ;  /* 0x0000001d321d7209 */ /* 0x000fe40007810000 */
[----:B----4-:R-:W-:Y:S02]  /*a370*/  FMNMX.FTZ R0, R31, R0, !PT ;  /* 0x000000001f007209 */ /* 0x010fe40007810000 */
[----:B------:R-:W-:Y:S02]  /*a380*/  FMNMX.FTZ R31, R36, R29, !PT ;  /* 0x0000001d241f7209 */ /* 0x000fe40007810000 */
[C---:B------:R-:W-:Y:S01]  /*a390*/  FSETP.NEU.FTZ.AND P6, PT, R0.reuse, -INF , PT ;  /* 0xff8000000000780b */ /* 0x040fe20003fdd000 */
[----:B------:R-:W-:Y:S01]  /*a3a0*/  FMUL.FTZ R33, R0, R3 ;  /* 0x0000000300217220 */ /* 0x000fe20000410000 */
[----:B------:R-:W-:-:S04]  /*a3b0*/  FMNMX.FTZ R31, R54, R31, !PT ;  /* 0x0000001f361f7209 */ /* 0x000fc80007810000 */
[----:B------:R-:W-:Y:S02]  /*a3c0*/  FMNMX.FTZ R31, R40, R31, !PT ;  /* 0x0000001f281f7209 */ /* 0x000fe40007810000 */
[----:B------:R-:W-:Y:S02]  /*a3d0*/  FSEL R33, R33, RZ, P6 ;  /* 0x000000ff21217208 */ /* 0x000fe40003000000 */
[----:B------:R-:W-:-:S03]  /*a3e0*/  FMNMX.FTZ R31, R58, R31, !PT ;  /* 0x0000001f3a1f7209 */ /* 0x000fc60007810000 */
[--C-:B------:R-:W-:Y:S01]  /*a3f0*/  FFMA.FTZ R200, R7, R3, -R33.reuse ;  /* 0x0000000307c87223 */ /* 0x100fe20000010821 */
[----:B------:R-:W-:Y:S01]  /*a400*/  FMNMX.FTZ R35, R44, R31, !PT ;  /* 0x0000001f2c237209 */ /* 0x000fe20007810000 */
[-CC-:B------:R-:W-:Y:S01]  /*a410*/  FFMA.FTZ R7, R72, R3.reuse, -R33.reuse ;  /* 0x0000000348077223 */ /* 0x180fe20000010821 */
[----:B------:R-:W-:Y:S01]  /*a420*/  FSEL R72, R63, -INF , P1 ;  /* 0xff8000003f487808 */ /* 0x000fe20000800000 */
[--C-:B------:R-:W-:Y:S01]  /*a430*/  FFMA.FTZ R202, R74, R3, -R33.reuse ;  /* 0x000000034aca7223 */ /* 0x100fe20000010821 */
[----:B------:R-:W-:Y:S01]  /*a440*/  FMNMX.FTZ R35, R62, R35, !PT ;  /* 0x000000233e237209 */ /* 0x000fe20007810000 */
[-CC-:B------:R-:W-:Y:S01]  /*a450*/  FFMA.FTZ R76, R76, R3.reuse, -R33.reuse ;  /* 0x000000034c4c7223 */ /* 0x180fe20000010821 */
[----:B------:R-:W-:Y:S01]  /*a460*/  FSEL R74, R67, -INF , P3 ;  /* 0xff800000434a7808 */ /* 0x000fe20001800000 */
[--C-:B------:R-:W-:Y:S01]  /*a470*/  FFMA.FTZ R152, R78, R3, -R33.reuse ;  /* 0x000000034e987223 */ /* 0x100fe20000010821 */
[----:B------:R-:W-:Y:S01]  /*a480*/  FMNMX.FTZ R35, R72, R35, !PT ;  /* 0x0000002348237209 */ /* 0x000fe20007810000 */
[----:B------:R4:W-:Y:S01]  /*a490*/  MUFU.EX2 R25, R76 ;  /* 0x0000004c00197308 */ /* 0x0009e20000000800 */
[-CC-:B------:R-:W-:Y:S01]  /*a4a0*/  FFMA.FTZ R80, R80, R3.reuse, -R33.reuse ;  /* 0x0000000350507223 */ /* 0x180fe20000010821 */
[--C-:B------:R-:W-:Y:S01]  /*a4b0*/  FFMA.FTZ R154, R86, R3, -R33.reuse ;  /* 0x00000003569a7223 */ /* 0x100fe20000010821 */
[----:B------:R-:W-:Y:S01]  /*a4c0*/  FMNMX.FTZ R35, R66, R35, !PT ;  /* 0x0000002342237209 */ /* 0x000fe20007810000 */
[-CC-:B------:R-:W-:Y:S01]  /*a4d0*/  FFMA.FTZ R92, R92, R3.reuse, -R33.reuse ;  /* 0x000000035c5c7223 */ /* 0x180fe20000010821 */
[-CC-:B------:R-:W-:Y:S01]  /*a4e0*/  FFMA.FTZ R156, R88, R3.reuse, -R33.reuse ;  /* 0x00000003589c7223 */ /* 0x180fe20000010821 */
[--C-:B------:R-:W-:Y:S01]  /*a4f0*/  FFMA.FTZ R82, R82, R3, -R33.reuse ;  /* 0x0000000352527223 */ /* 0x100fe20000010821 */
[----:B------:R-:W-:Y:S01]  /*a500*/  FMNMX.FTZ R37, R74, R35, !PT ;  /* 0x000000234a257209 */ /* 0x000fe20007810000 */
[----:B------:R-:W-:Y:S01]  /*a510*/  MUFU.EX2 R200, R200 ;  /* 0x000000c800c87308 */ /* 0x000fe20000000800 */
[----:B----4-:R-:W-:Y:S01]  /*a520*/  FSEL R76, R71, -INF , P5 ;  /* 0xff800000474c7808 */ /* 0x010fe20002800000 */
[--C-:B------:R-:W-:Y:S01]  /*a530*/  FFMA.FTZ R158, R84, R3, -R33.reuse ;  /* 0x00000003549e7223 */ /* 0x100fe20000010821 */
[----:B------:R-:W-:Y:S01]  /*a540*/  FMNMX.FTZ R37, R70, R37, !PT ;  /* 0x0000002546257209 */ /* 0x000fe20007810000 */
[-CC-:B------:R-:W-:Y:S01]  /*a550*/  FFMA.FTZ R160, R48, R3.reuse, -R33.reuse ;  /* 0x0000000330a07223 */ /* 0x180fe20000010821 */
[-CC-:B------:R-:W-:Y:S01]  /*a560*/  FFMA.FTZ R39, R94, R3.reuse, -R33.reuse ;  /* 0x000000035e277223 */ /* 0x180fe20000010821 */
[--C-:B------:R-:W-:Y:S01]  /*a570*/  FFMA.FTZ R162, R52, R3, -R33.reuse ;  /* 0x0000000334a27223 */ /* 0x100fe20000010821 */
[----:B------:R-:W-:Y:S01]  /*a580*/  FMNMX.FTZ R43, R76, R37, !PT ;  /* 0x000000254c2b7209 */ /* 0x000fe20007810000 */
[----:B------:R-:W4:Y:S01]  /*a590*/  MUFU.EX2 R7, R7 ;  /* 0x0000000700077308 */ /* 0x000f220000000800 */
[-CC-:B------:R-:W-:Y:S01]  /*a5a0*/  FFMA.FTZ R37, R90, R3.reuse, -R33.reuse ;  /* 0x000000035a257223 */ /* 0x180fe20000010821 */
[-CC-:B------:R-:W-:Y:S01]  /*a5b0*/  FFMA.FTZ R41, R96, R3.reuse, -R33.reuse ;  /* 0x0000000360297223 */ /* 0x180fe20000010821 */
[-CC-:B------:R-:W-:Y:S01]  /*a5c0*/  FFMA.FTZ R164, R56, R3.reuse, -R33.reuse ;  /* 0x0000000338a47223 */ /* 0x180fe20000010821 */
[----:B------:R-:W1:Y:S01]  /*a5d0*/  SHFL.BFLY PT, R78, R43, 0x2, 0x1f ;  /* 0x0c401f002b4e7f89 */ /* 0x000e6200000e0000 */
[-CC-:B------:R-:W-:Y:S01]  /*a5e0*/  FFMA.FTZ R166, R60, R3.reuse, -R33.reuse ;  /* 0x000000033ca67223 */ /* 0x180fe20000010821 */
[-CC-:B------:R-:W-:Y:S01]  /*a5f0*/  FFMA.FTZ R45, R100, R3.reuse, -R33.reuse ;  /* 0x00000003642d7223 */ /* 0x180fe20000010821 */
[-CC-:B------:R-:W-:Y:S01]  /*a600*/  FFMA.FTZ R168, R64, R3.reuse, -R33.reuse ;  /* 0x0000000340a87223 */ /* 0x180fe20000010821 */
[----:B------:R-:W2:Y:S01]  /*a610*/  MUFU.EX2 R202, R202 ;  /* 0x000000ca00ca7308 */ /* 0x000ea20000000800 */
[-CC-:B------:R-:W-:Y:S01]  /*a620*/  FFMA.FTZ R102, R102, R3.reuse, -R33.reuse ;  /* 0x0000000366667223 */ /* 0x180fe20000010821 */
[----:B------:R-:W-:-:S06]  /*a630*/  FFMA.FTZ R170, R68, R3, -R33 ;  /* 0x0000000344aa7223 */ /* 0x000fcc0000010821 */
[----:B------:R-:W3:Y:S08]  /*a640*/  MUFU.EX2 R152, R152 ;  /* 0x0000009800987308 */ /* 0x000ef00000000800 */
[----:B------:R-:W0:Y:S01]  /*a650*/  MUFU.EX2 R29, R80 ;  /* 0x00000050001d7308 */ /* 0x000e220000000800 */
[----:B-1----:R-:W-:Y:S01]  /*a660*/  FMNMX.FTZ R78, R43, R78, !PT ;  /* 0x0000004e2b4e7209 */ /* 0x002fe20007810000 */
[-CC-:B------:R-:W-:Y:S01]  /*a670*/  FFMA.FTZ R43, R98, R3.reuse, -R33.reuse ;  /* 0x00000003622b7223 */ /* 0x180fe20000010821 */
[----:B------:R-:W-:-:S05]  /*a680*/  FFMA.FTZ R33, R104, R3, -R33 ;  /* 0x0000000368217223 */ /* 0x000fca0000010821 */
[----:B------:R-:W1:Y:S01]  /*a690*/  MUFU.EX2 R154, R154 ;  /* 0x0000009a009a7308 */ /* 0x000e620000000800 */
[----:B------:R-:W5:Y:S07]  /*a6a0*/  SHFL.BFLY PT, R47, R78, 0x1, 0x1f ;  /* 0x0c201f004e2f7f89 */ /* 0x000f6e00000e0000 */
[----:B------:R-:W1:Y:S08]  /*a6b0*/  MUFU.EX2 R31, R92 ;  /* 0x0000005c001f7308 */ /* 0x000e700000000800 */
[----:B------:R-:W-:Y:S08]  /*a6c0*/  MUFU.EX2 R156, R156 ;  /* 0x0000009c009c7308 */ /* 0x000ff00000000800 */
[----:B------:R-:W-:Y:S01]  /*a6d0*/  MUFU.EX2 R35, R82 ;  /* 0x0000005200237308 */ /* 0x000fe20000000800 */
[----:B-----5:R-:W-:-:S04]  /*a6e0*/  FMNMX.FTZ R176, R78, R47, !PT ;  /* 0x0000002f4eb07209 */ /* 0x020fc80007810000 */
[C---:B------:R-:W-:Y:S01]  /*a6f0*/  FSETP.NEU.FTZ.AND P1, PT, R176.reuse, -INF , PT ;  /* 0xff800000b000780b */ /* 0x040fe20003f3d000 */
[----:B------:R-:W-:Y:S02]  /*a700*/  FMUL.FTZ R49, R176, R3 ;  /* 0x00000003b0317220 */ /* 0x000fe40000410000 */
[----:B------:R-:W-:Y:S03]  /*a710*/  MUFU.EX2 R158, R158 ;  /* 0x0000009e009e7308 */ /* 0x000fe60000000800 */
[----:B------:R-:W-:-:S05]  /*a720*/  FSEL R49, R49, RZ, P1 ;  /* 0x000000ff31317208 */ /* 0x000fca0000800000 */
[-CC-:B------:R-:W-:Y:S01]  /*a730*/  FFMA.FTZ R201, R26, R3.reuse, -R49.reuse ;  /* 0x000000031ac97223 */ /* 0x180fe20000010831 */
[-CC-:B------:R-:W-:Y:S01]  /*a740*/  FFMA.FTZ R26, R27, R3.reuse, -R49.reuse ;  /* 0x000000031b1a7223 */ /* 0x180fe20000010831 */
[-CC-:B------:R-:W-:Y:S01]  /*a750*/  FFMA.FTZ R203, R30, R3.reuse, -R49.reuse ;  /* 0x000000031ecb7223 */ /* 0x180fe20000010831 */
[-CC-:B------:R-:W-:Y:S01]  /*a760*/  FFMA.FTZ R6, R6, R3.reuse, -R49.reuse ;  /* 0x0000000306067223 */ /* 0x180fe20000010831 */
[-C--:B------:R-:W-:Y:S01]  /*a770*/  FFMA.FTZ R153, R34, R3.reuse, -R49 ;  /* 0x0000000322997223 */ /* 0x080fe20000010831 */
[----:B----4-:R-:W-:Y:S01]  /*a780*/  FADD.FTZ R27, R200, R7 ;  /* 0x00000007c81b7221 */ /* 0x010fe20000010000 */
[----:B------:R-:W-:Y:S01]  /*a790*/  MUFU.EX2 R201, R201 ;  /* 0x000000c900c97308 */ /* 0x000fe20000000800 */
[-CC-:B------:R-:W-:Y:S01]  /*a7a0*/  FFMA.FTZ R30, R10, R3.reuse, -R49.reuse ;  /* 0x000000030a1e7223 */ /* 0x180fe20000010831 */
[-C--:B------:R-:W-:Y:S01]  /*a7b0*/  FFMA.FTZ R155, R38, R3.reuse, -R49 ;  /* 0x00000003269b7223 */ /* 0x080fe20000010831 */
[----:B--2---:R-:W-:Y:S01]  /*a7c0*/  FADD.FTZ R10, R202, R27 ;  /* 0x0000001bca0a7221 */ /* 0x004fe20000010000 */
[-CC-:B------:R-:W-:Y:S01]  /*a7d0*/  FFMA.FTZ R34, R36, R3.reuse, -R49.reuse ;  /* 0x0000000324227223 */ /* 0x180fe20000010831 */
[-CC-:B------:R-:W-:Y:S01]  /*a7e0*/  FFMA.FTZ R24, R24, R3.reuse, -R49.reuse ;  /* 0x0000000318187223 */ /* 0x180fe20000010831 */
[-CC-:B------:R-:W-:Y:S01]  /*a7f0*/  FFMA.FTZ R157, R42, R3.reuse, -R49.reuse ;  /* 0x000000032a9d7223 */ /* 0x180fe20000010831 */
[----:B------:R-:W-:Y:S01]  /*a800*/  FADD.FTZ R27, R25, R10 ;  /* 0x0000000a191b7221 */ /* 0x000fe20000010000 */
[----:B------:R-:W2:Y:S01]  /*a810*/  MUFU.EX2 R26, R26 ;  /* 0x0000001a001a7308 */ /* 0x000ea20000000800 */
[-CC-:B------:R-:W-:Y:S01]  /*a820*/  FFMA.FTZ R28, R28, R3.reuse, -R49.reuse ;  /* 0x000000031c1c7223 */ /* 0x180fe20000010831 */
[-C--:B------:R-:W-:Y:S01]  /*a830*/  FFMA.FTZ R159, R46, R3.reuse, -R49 ;  /* 0x000000032e9f7223 */ /* 0x080fe20000010831 */
[----:B---3--:R-:W-:Y:S01]  /*a840*/  FADD.FTZ R36, R152, R27 ;  /* 0x0000001b98247221 */ /* 0x008fe20000010000 */
[-CC-:B------:R-:W-:Y:S01]  /*a850*/  FFMA.FTZ R32, R32, R3.reuse, -R49.reuse ;  /* 0x0000000320207223 */ /* 0x180fe20000010831 */
[-CC-:B------:R-:W-:Y:S01]  /*a860*/  FFMA.FTZ R161, R50, R3.reuse, -R49.reuse ;  /* 0x0000000332a17223 */ /* 0x180fe20000010831 */
[-CC-:B------:R-:W-:Y:S01]  /*a870*/  FFMA.FTZ R163, R54, R3.reuse, -R49.reuse ;  /* 0x0000000336a37223 */ /* 0x180fe20000010831 */
[----:B0-----:R-:W-:Y:S01]  /*a880*/  FADD.FTZ R51, R29, R36 ;  /* 0x000000241d337221 */ /* 0x001fe20000010000 */
[----:B------:R-:W0:Y:S01]  /*a890*/  MUFU.EX2 R203, R203 ;  /* 0x000000cb00cb7308 */ /* 0x000e220000000800 */
[-CC-:B------:R-:W-:Y:S01]  /*a8a0*/  FFMA.FTZ R36, R40, R3.reuse, -R49.reuse ;  /* 0x0000000328247223 */ /* 0x180fe20000010831 */
[-C--:B------:R-:W-:Y:S01]  /*a8b0*/  FFMA.FTZ R165, R58, R3.reuse, -R49 ;  /* 0x000000033aa57223 */ /* 0x080fe20000010831 */
[----:B-1----:R-:W-:Y:S01]  /*a8c0*/  FADD.FTZ R38, R154, R51 ;  /* 0x000000339a267221 */ /* 0x002fe20000010000 */
[----:B------:R-:W-:Y:S01]  /*a8d0*/  F2FP.BF16.F32.PACK_AB R200, R7, R200 ;  /* 0x000000c807c8723e */ /* 0x000fe200000010ff */
[-CC-:B------:R-:W-:Y:S01]  /*a8e0*/  FFMA.FTZ R167, R62, R3.reuse, -R49.reuse ;  /* 0x000000033ea77223 */ /* 0x180fe20000010831 */
[-CC-:B------:R-:W-:Y:S01]  /*a8f0*/  FFMA.FTZ R66, R66, R3.reuse, -R49.reuse ;  /* 0x0000000342427223 */ /* 0x180fe20000010831 */
[----:B------:R-:W-:Y:S01]  /*a900*/  FADD.FTZ R51, R31, R38 ;  /* 0x000000261f337221 */ /* 0x000fe20000010000 */
[----:B------:R-:W1:Y:S01]  /*a910*/  MUFU.EX2 R6, R6 ;  /* 0x0000000600067308 */ /* 0x000e620000000800 */
[----:B--2---:R-:W-:Y:S01]  /*a920*/  FADD.FTZ R10, R201, R26 ;  /* 0x0000001ac90a7221 */ /* 0x004fe20000010000 */
[-CC-:B------:R-:W-:Y:S01]  /*a930*/  FFMA.FTZ R38, R44, R3.reuse, -R49.reuse ;  /* 0x000000032c267223 */ /* 0x180fe20000010831 */
[-CC-:B------:R-:W-:Y:S01]  /*a940*/  FFMA.FTZ R74, R74, R3.reuse, -R49.reuse ;  /* 0x000000034a4a7223 */ /* 0x180fe20000010831 */
[----:B------:R-:W-:Y:S01]  /*a950*/  FFMA.FTZ R70, R70, R3, -R49 ;  /* 0x0000000346467223 */ /* 0x000fe20000010831 */
[----:B------:R-:W-:-:S02]  /*a960*/  F2FP.BF16.F32.PACK_AB R202, R25, R202 ;  /* 0x000000ca19ca723e */ /* 0x000fc400000010ff */
[----:B------:R-:W-:Y:S01]  /*a970*/  F2FP.BF16.F32.PACK_AB R152, R29, R152 ;  /* 0x000000981d98723e */ /* 0x000fe200000010ff */
[----:B------:R-:W2:Y:S01]  /*a980*/  MUFU.EX2 R153, R153 ;  /* 0x0000009900997308 */ /* 0x000ea20000000800 */
[----:B0-----:R-:W-:Y:S01]  /*a990*/  FADD.FTZ R27, R203, R10 ;  /* 0x0000000acb1b7221 */ /* 0x001fe20000010000 */
[----:B------:R-:W-:Y:S02]  /*a9a0*/  F2FP.BF16.F32.PACK_AB R154, R31, R154 ;  /* 0x0000009a1f9a723e */ /* 0x000fe400000010ff */
[----:B------:R-:W-:-:S04]  /*a9b0*/  F2FP.BF16.F32.PACK_AB R201, R26, R201 ;  /* 0x000000c91ac9723e */ /* 0x000fc800000010ff */
[----:B------:R-:W0:Y:S01]  /*a9c0*/  MUFU.EX2 R30, R30 ;  /* 0x0000001e001e7308 */ /* 0x000e220000000800 */
[C---:B-1----:R-:W-:Y:S01]  /*a9d0*/  FADD.FTZ R10, R6.reuse, R27 ;  /* 0x0000001b060a7221 */ /* 0x042fe20000010000 */
[----:B------:R-:W-:-:S06]  /*a9e0*/  F2FP.BF16.F32.PACK_AB R203, R6, R203 ;  /* 0x000000cb06cb723e */ /* 0x000fcc00000010ff */
[----:B------:R-:W1:Y:S01]  /*a9f0*/  MUFU.EX2 R155, R155 ;  /* 0x0000009b009b7308 */ /* 0x000e620000000800 */
[----:B--2---:R-:W-:Y:S01]  /*aa00*/  FADD.FTZ R27, R153, R10 ;  /* 0x0000000a991b7221 */ /* 0x004fe20000010000 */
[----:B------:R-:W-:Y:S01]  /*aa10*/  FADD.FTZ R10, R156, R51 ;  /* 0x000000339c0a7221 */ /* 0x000fe20000010000 */
[----:B------:R-:W-:-:S03]  /*aa20*/  F2FP.BF16.F32.PACK_AB R156, R35, R156 ;  /* 0x0000009c239c723e */ /* 0x000fc600000010ff */
[----:B------:R-:W-:Y:S01]  /*aa30*/  FADD.FTZ R51, R35, R10 ;  /* 0x0000000a23337221 */ /* 0x000fe20000010000 */
[----:B------:R-:W-:Y:S01]  /*aa40*/  VIADD R10, R4, 0x22840 ;  /* 0x00022840040a7836 */ /* 0x000fe20000000000 */
[----:B------:R-:W2:Y:S01]  /*aa50*/  MUFU.EX2 R24, R24 ;  /* 0x0000001800187308 */ /* 0x000ea20000000800 */
[----:B0-----:R-:W-:Y:S01]  /*aa60*/  FADD.FTZ R40, R30, R27 ;  /* 0x0000001b1e287221 */ /* 0x001fe20000010000 */
[----:B------:R-:W-:Y:S01]  /*aa70*/  FADD.FTZ R42, R158, R51 ;  /* 0x000000339e2a7221 */ /* 0x000fe20000010000 */
[----:B------:R-:W-:Y:S02]  /*aa80*/  F2FP.BF16.F32.PACK_AB R153, R30, R153 ;  /* 0x000000991e99723e */ /* 0x000fe400000010ff */
[----:B------:R-:W-:-:S03]  /*aa90*/  PRMT R10, R75, 0x654, R10 ;  /* 0x000006544b0a7816 */ /* 0x000fc6000000000a */
[----:B------:R-:W0:Y:S01]  /*aaa0*/  MUFU.EX2 R157, R157 ;  /* 0x0000009d009d7308 */ /* 0x000e220000000800 */
[----:B-1----:R-:W-:Y:S01]  /*aab0*/  FADD.FTZ R27, R155, R40 ;  /* 0x000000289b1b7221 */ /* 0x002fe20000010000 */
[----:B------:R1:W-:Y:S06]  /*aac0*/  SYNCS.ARRIVE.TRANS64.RED.A1T0 RZ, [R10+URZ], RZ ;  /* 0x000000ff0aff79a7 */ /* 0x0003ec000810043f */
[----:B------:R-:W1:Y:S01]  /*aad0*/  MUFU.EX2 R28, R28 ;  /* 0x0000001c001c7308 */ /* 0x000e620000000800 */
[C---:B--2---:R-:W-:Y:S01]  /*aae0*/  FADD.FTZ R40, R24.reuse, R27 ;  /* 0x0000001b18287221 */ /* 0x044fe20000010000 */
[----:B------:R-:W-:-:S06]  /*aaf0*/  F2FP.BF16.F32.PACK_AB R155, R24, R155 ;  /* 0x0000009b189b723e */ /* 0x000fcc00000010ff */
[----:B------:R-:W2:Y:S01]  /*ab00*/  MUFU.EX2 R159, R159 ;  /* 0x0000009f009f7308 */ /* 0x000ea20000000800 */
[----:B0-----:R-:W-:Y:S01]  /*ab10*/  FADD.FTZ R27, R157, R40 ;  /* 0x000000289d1b7221 */ /* 0x001fe20000010000 */
[-CC-:B------:R-:W-:Y:S01]  /*ab20*/  FFMA.FTZ R40, R72, R3.reuse, -R49.reuse ;  /* 0x0000000348287223 */ /* 0x180fe20000010831 */
[----:B------:R-:W-:-:S05]  /*ab30*/  FFMA.FTZ R49, R76, R3, -R49 ;  /* 0x000000034c317223 */ /* 0x000fca0000010831 */
[----:B------:R-:W0:Y:S01]  /*ab40*/  MUFU.EX2 R37, R37 ;  /* 0x0000002500257308 */ /* 0x000e220000000800 */
[C---:B-1----:R-:W-:Y:S01]  /*ab50*/  FADD.FTZ R10, R28.reuse, R27 ;  /* 0x0000001b1c0a7221 */ /* 0x042fe20000010000 */
[----:B------:R-:W-:-:S06]  /*ab60*/  F2FP.BF16.F32.PACK_AB R157, R28, R157 ;  /* 0x0000009d1c9d723e */ /* 0x000fcc00000010ff */
[----:B------:R-:W1:Y:S01]  /*ab70*/  MUFU.EX2 R32, R32 ;  /* 0x0000002000207308 */ /* 0x000e620000000800 */
[----:B--2---:R-:W-:-:S07]  /*ab80*/  FADD.FTZ R27, R159, R10 ;  /* 0x0000000a9f1b7221 */ /* 0x004fce0000010000 */
[----:B------:R-:W2:Y:S01]  /*ab90*/  MUFU.EX2 R160, R160 ;  /* 0x000000a000a07308 */ /* 0x000ea20000000800 */
[C---:B0-----:R-:W-:Y:S01]  /*aba0*/  FADD.FTZ R51, R37.reuse, R42 ;  /* 0x0000002a25337221 */ /* 0x041fe20000010000 */
[----:B------:R-:W-:-:S06]  /*abb0*/  F2FP.BF16.F32.PACK_AB R158, R37, R158 ;  /* 0x0000009e259e723e */ /* 0x000fcc00000010ff */
[----:B------:R-:W0:Y:S01]  /*abc0*/  MUFU.EX2 R161, R161 ;  /* 0x000000a100a17308 */ /* 0x000e220000000800 */
[C---:B-1----:R-:W-:Y:S01]  /*abd0*/  FADD.FTZ R10, R32.reuse, R27 ;  /* 0x0000001b200a7221 */ /* 0x042fe20000010000 */
[----:B------:R-:W-:-:S06]  /*abe0*/  F2FP.BF16.F32.PACK_AB R159, R32, R159 ;  /* 0x0000009f209f723e */ /* 0x000fcc00000010ff */
[----:B------:R-:W1:Y:S01]  /*abf0*/  MUFU.EX2 R39, R39 ;  /* 0x0000002700277308 */ /* 0x000e620000000800 */
[----:B--2---:R-:W-:-:S07]  /*ac00*/  FADD.FTZ R42, R160, R51 ;  /* 0x00000033a02a7221 */ /* 0x004fce0000010000 */
[----:B------:R-:W2:Y:S01]  /*ac10*/  MUFU.EX2 R34, R34 ;  /* 0x0000002200227308 */ /* 0x000ea20000000800 */
[----:B0-----:R-:W-:-:S07]  /*ac20*/  FADD.FTZ R7, R161, R10 ;  /* 0x0000000aa1077221 */ /* 0x001fce0000010000 */
[----:B------:R-:W0:Y:S01]  /*ac30*/  MUFU.EX2 R162, R162 ;  /* 0x000000a200a27308 */ /* 0x000e220000000800 */
[C---:B-1----:R-:W-:Y:S01]  /*ac40*/  FADD.FTZ R51, R39.reuse, R42 ;  /* 0x0000002a27337221 */ /* 0x042fe20000010000 */
[----:B------:R-:W-:-:S06]  /*ac50*/  F2FP.BF16.F32.PACK_AB R160, R39, R160 ;  /* 0x000000a027a0723e */ /* 0x000fcc00000010ff */
[----:B------:R-:W1:Y:S01]  /*ac60*/  MUFU.EX2 R163, R163 ;  /* 0x000000a300a37308 */ /* 0x000e620000000800 */
[C---:B--2---:R-:W-:Y:S01]  /*ac70*/  FADD.FTZ R10, R34.reuse, R7 ;  /* 0x00000007220a7221 */ /* 0x044fe20000010000 */
[----:B------:R-:W-:-:S06]  /*ac80*/  F2FP.BF16.F32.PACK_AB R161, R34, R161 ;  /* 0x000000a122a1723e */ /* 0x000fcc00000010ff */
[----:B------:R-:W2:Y:S01]  /*ac90*/  MUFU.EX2 R41, R41 ;  /* 0x0000002900297308 */ /* 0x000ea20000000800 */
[----:B0-----:R-:W-:-:S07]  /*aca0*/  FADD.FTZ R42, R162, R51 ;  /* 0x00000033a22a7221 */ /* 0x001fce0000010000 */
[----:B------:R-:W0:Y:S01]  /*acb0*/  MUFU.EX2 R36, R36 ;  /* 0x0000002400247308 */ /* 0x000e220000000800 */
[----:B-1----:R-:W-:-:S07]  /*acc0*/  FADD.FTZ R7, R163, R10 ;  /* 0x0000000aa3077221 */ /* 0x002fce0000010000 */
[----:B------:R-:W1:Y:S01]  /*acd0*/  MUFU.EX2 R164, R164 ;  /* 0x000000a400a47308 */ /* 0x000e620000000800 */
[C---:B--2---:R-:W-:Y:S01]  /*ace0*/  FADD.FTZ R27, R41.reuse, R42 ;  /* 0x0000002a291b7221 */ /* 0x044fe20000010000 */
[----:B------:R-:W-:-:S06]  /*acf0*/  F2FP.BF16.F32.PACK_AB R162, R41, R162 ;  /* 0x000000a229a2723e */ /* 0x000fcc00000010ff */
[----:B------:R-:W2:Y:S01]  /*ad00*/  MUFU.EX2 R165, R165 ;  /* 0x000000a500a57308 */ /* 0x000ea20000000800 */
[C---:B0-----:R-:W-:Y:S01]  /*ad10*/  FADD.FTZ R10, R36.reuse, R7 ;  /* 0x00000007240a7221 */ /* 0x041fe20000010000 */
[----:B------:R-:W-:-:S06]  /*ad20*/  F2FP.BF16.F32.PACK_AB R163, R36, R163 ;  /* 0x000000a324a3723e */ /* 0x000fcc00000010ff */
[----:B------:R-:W0:Y:S01]  /*ad30*/  MUFU.EX2 R43, R43 ;  /* 0x0000002b002b7308 */ /* 0x000e220000000800 */
[----:B-1----:R-:W-:-:S07]  /*ad40*/  FADD.FTZ R42, R164, R27 ;  /* 0x0000001ba42a7221 */ /* 0x002fce0000010000 */
        /* <DEDUP_REMOVED lines=31> */
[----:B--2---:R-:W-:Y:S01]  /*af40*/  FADD.FTZ R6, R70, R7 ;  /* 0x0000000746067221 */ /* 0x004fe20000010000 */
[C---:B0-----:R-:W-:Y:S01]  /*af50*/  FADD.FTZ R10, R33.reuse, R10 ;  /* 0x0000000a210a7221 */ /* 0x041fe20000010000 */
[----:B------:R-:W-:Y:S02]  /*af60*/  F2FP.BF16.F32.PACK_AB R170, R33, R170 ;  /* 0x000000aa21aa723e */ /* 0x000fe400000010ff */
[C---:B-1----:R-:W-:Y:S01]  /*af70*/  FADD.FTZ R7, R49.reuse, R6 ;  /* 0x0000000631077221 */ /* 0x042fe20000010000 */
[----:B------:R-:W-:Y:S01]  /*af80*/  F2FP.BF16.F32.PACK_AB R171, R49, R70 ;  /* 0x0000004631ab723e */ /* 0x000fe200000010ff */
[----:B------:R-:W-:Y:S06]  /*af90*/  @!P0 BRA `(.L_x_748) ;  /* 0x0000000000048947 */ /* 0x000fec0003800000 */
[----:B------:R-:W-:Y:S01]  /*afa0*/  BPT.TRAP 0x1 ;  /* 0x000000040000795c */ /* 0x000fe20000300000 */
.L_x_748:
[----:B------:R0:W1:Y:S01]  /*afb0*/  SYNCS.PHASECHK.TRANS64.TRYWAIT P1, [R4+URZ+0x22850], R73 ;  /* 0x02285049040075a7 */ /* 0x000062000802017f */
[----:B------:R-:W-:Y:S05]  /*afc0*/  @!P0 BRA `(.L_x_749) ;  /* 0x0000000000048947 */ /* 0x000fea0003800000 */
[----:B------:R-:W-:Y:S01]  /*afd0*/  BPT.TRAP 0x1 ;  /* 0x000000040000795c */ /* 0x000fe20000300000 */
.L_x_749:
[----:B------:R-:W-:Y:S04]  /*afe0*/  BSSY B0, `(.L_x_750) ;  /* 0x0000004000007945 */ /* 0x000fe80003800000 */
[----:B-1----:R-:W-:Y:S05]  /*aff0*/  @P1 BRA `(.L_x_751) ;  /* 0x0000000000081947 */ /* 0x002fea0003800000 */
[----:B------:R-:W1:Y:S02]  /*b000*/  SYNCS.PHASECHK.TRANS64.TRYWAIT P1, [R4+URZ+0x22850], R73 ;  /* 0x02285049040075a7 */ /* 0x000e64000802017f */
[----:B-1----:R-:W-:Y:S05]  /*b010*/  @!P1 BRA `(.L_x_752) ;  /* 0x000000fc00649947 */ /* 0x002fea0003800000 */
.L_x_751:
[----:B------:R-:W-:Y:S05]  /*b020*/  BSYNC B0 ;  /* 0x0000000000007941 */ /* 0x000fea0003800000 */
.L_x_750:
[----:B------:R-:W-:Y:S05]  /*b030*/  WARPSYNC.ALL ;  /* 0x0000000000007948 */ /* 0x000fea0003800000 */
[----:B------:R-:W-:Y:S01]  /*b040*/  VIADD R6, R19, 0x400 ;  /* 0x0000040013067836 */ /* 0x000fe20000000000 */
[----:B------:R2:W-:Y:S01]  /*b050*/  BAR.SYNC.DEFER_BLOCKING R5, 0x100 ;  /* 0x000400050000751d */ /* 0x0005e20000010000 */
[----:B------:R-:W-:Y:S02]  /*b060*/  IMAD.MOV.U32 R25, RZ, RZ, 0x40000040 ;  /* 0x40000040ff197424 */ /* 0x000fe400078e00ff */
[----:B------:R-:W-:Y:S01]  /*b070*/  IMAD.MOV.U32 R29, RZ, RZ, 0x40000040 ;  /* 0x40000040ff1d7424 */ /* 0x000fe200078e00ff */
[----:B------:R-:W-:Y:S01]  /*b080*/  SHF.R.U32.HI R6, RZ, 0x4, R6 ;  /* 0x00000004ff067819 */ /* 0x000fe20000011606 */
[----:B------:R-:W-:Y:S01]  /*b090*/  IMAD.MOV.U32 R27, RZ, RZ, 0x40000040 ;  /* 0x40000040ff1b7424 */ /* 0x000fe200078e00ff */
[----:B------:R-:W-:Y:S01]  /*b0a0*/  R2UR UR7, R25 ;  /* 0x00000000190772ca */ /* 0x000fe200000e0000 */
[----:B------:R-:W-:Y:S01]  /*b0b0*/  IMAD.MOV.U32 R31, RZ, RZ, 0x40000040 ;  /* 0x40000040ff1f7424 */ /* 0x000fe200078e00ff */
[----:B------:R-:W-:-:S02]  /*b0c0*/  LOP3.LUT R6, R6, 0x3fff, RZ, 0xc0, !PT ;  /* 0x00003fff06067812 */ /* 0x000fc400078ec0ff */
[----:B------:R-:W-:Y:S02]  /*b0d0*/  R2UR UR11, R29 ;  /* 0x000000001d0b72ca */ /* 0x000fe400000e0000 */
[----:B------:R-:W-:Y:S02]  /*b0e0*/  LOP3.LUT R24, R6, 0x3000000, RZ, 0xfc, !PT ;  /* 0x0300000006187812 */ /* 0x000fe400078efcff */
[----:B------:R-:W-:Y:S02]  /*b0f0*/  R2UR UR15, R27 ;  /* 0x000000001b0f72ca */ /* 0x000fe400000e0000 */
[----:B------:R-:W-:Y:S01]  /*b100*/  R2UR UR19, R29 ;  /* 0x000000001d1372ca */ /* 0x000fe200000e0000 */
[----:B------:R3:W-:Y:S01]  /*b110*/  STL [R1+0x8], R24 ;  /* 0x0000081801007387 */ /* 0x0007e20000100800 */
[----:B------:R-:W-:Y:S02]  /*b120*/  R2UR UR23, R31 ;  /* 0x000000001f1772ca */ /* 0x000fe400000e0000 */
[----:B------:R-:W-:Y:S01]  /*b130*/  R2UR UR27, R25 ;  /* 0x00000000191b72ca */ /* 0x000fe200000e0000 */
[----:B---3--:R-:W-:-:S04]  /*b140*/  IMAD R24, R207, 0xc00, R24 ;  /* 0x00000c00cf187824 */ /* 0x008fc800078e0218 */
[C---:B------:R-:W-:Y:S01]  /*b150*/  VIADD R28, R24.reuse, 0x80 ;  /* 0x00000080181c7836 */ /* 0x040fe20000000000 */
[C---:B------:R-:W-:Y:S01]  /*b160*/  R2UR UR6, R24.reuse ;  /* 0x00000000180672ca */ /* 0x040fe200000e0000 */
[C---:B------:R-:W-:Y:S02]  /*b170*/  VIADD R26, R24.reuse, 0x100 ;  /* 0x00000100181a7836 */ /* 0x040fe40000000000 */
[----:B------:R-:W-:Y:S01]  /*b180*/  VIADD R30, R24, 0x200 ;  /* 0x00000200181e7836 */ /* 0x000fe20000000000 */
[----:B------:R-:W-:Y:S01]  /*b190*/  R2UR UR10, R28 ;  /* 0x000000001c0a72ca */ /* 0x000fe200000e0000 */
[----:B------:R-:W-:Y:S01]  /*b1a0*/  VIADD R28, R24, 0x180 ;  /* 0x00000180181c7836 */ /* 0x000fe20000000000 */
[----:B------:R-:W-:Y:S01]  /*b1b0*/  R2UR UR14, R26 ;  /* 0x000000001a0e72ca */ /* 0x000fe200000e0000 */
[----:B------:R-:W-:Y:S01]  /*b1c0*/  VIADD R24, R24, 0x280 ;  /* 0x0000028018187836 */ /* 0x000fe20000000000 */
[----:B------:R-:W-:Y:S02]  /*b1d0*/  R2UR UR22, R30 ;  /* 0x000000001e1672ca */ /* 0x000fe400000e0000 */
[----:B------:R-:W-:-:S02]  /*b1e0*/  R2UR UR18, R28 ;  /* 0x000000001c1272ca */ /* 0x000fc400000e0000 */
[----:B------:R-:W-:Y:S02]  /*b1f0*/  R2UR UR26, R24 ;  /* 0x00000000181a72ca */ /* 0x000fe400000e0000 */
[----:B01----:R-:W-:-:S06]  /*b200*/  WARPGROUP.ARRIVE ;  /* 0x00000000000079c5 */ /* 0x003fcc0000000000 */
[----:B------:R-:W-:Y:S03]  /*b210*/  HGMMA.64x256x16.F32.BF16 R24, R200, gdesc[UR4].tnspB, RZ, !UPT, gsb0 ;  /* 0x43e00004c8187df0 */ /* 0x000fe6000c0018ff */
[----:B------:R-:W-:Y:S02]  /*b220*/  WARPGROUP.DEPBAR.LE gsb0, 0x0 ;  /* 0x00008000000079c5 */ /* 0x000fe40000010000 */
[----:B------:R-:W-:-:S15]  /*b230*/  WARPGROUP.ARRIVE ;  /* 0x00000000000079c5 */ /* 0x000fde0000000000 */
[----:B------:R-:W-:-:S08]  /*b240*/  NOP ;  /* 0x0000000000007918 */ /* 0x000fd00000000000 */
[----:B------:R-:W-:Y:S03]  /*b250*/  HGMMA.64x256x16.F32.BF16 R24, R152, gdesc[UR8].tnspB, R24, gsb0 ;  /* 0x43e0000898187df0 */ /* 0x000fe60008001818 */
        /* <DEDUP_REMOVED lines=17> */
[----:B--2---:R-:W-:Y:S05]  /*b370*/  @!P0 BRA `(.L_x_753) ;  /* 0x0000000000048947 */ /* 0x004fea0003800000 */
[----:B------:R-:W-:Y:S01]  /*b380*/  BPT.TRAP 0x1 ;  /* 0x000000040000795c */ /* 0x000fe20000300000 */
.L_x_753:
[----:B------:R-:W2:Y:S01]  /*b390*/  LDL R5, [R1+0xc] ;  /* 0x00000c0001057983 */ /* 0x000ea20000100800 */
[----:B------:R-:W0:Y:S01]  /*b3a0*/  S2R R6, SR_CgaCtaId ;  /* 0x0000000000067919 */ /* 0x000e220000008800 */
[----:B------:R-:W-:-:S05]  /*b3b0*/  VIADD R4, R4, 0x22860 ;  /* 0x0002286004047836 */ /* 0x000fca0000000000 */
[----:B0-----:R-:W-:-:S04]  /*b3c0*/  PRMT R4, R6, 0x654, R4 ;  /* 0x0000065406047816 */ /* 0x001fc80000000004 */
[----:B------:R0:W-:Y:S02]  /*b3d0*/  SYNCS.ARRIVE.TRANS64.RED.A1T0 RZ, [R4+URZ], RZ ;  /* 0x000000ff04ff79a7 */ /* 0x0001e4000810043f */
[----:B0-----:R-:W-:-:S05]  /*b3e0*/  VIADD R4, R172, 0xfffffffe ;  /* 0xfffffffeac047836 */ /* 0x001fca0000000000 */
[----:B--2---:R-:W-:-:S13]  /*b3f0*/  ISETP.GE.AND P1, PT, R4, R5, PT ;  /* 0x000000050400720c */ /* 0x004fda0003f26270 */
[----:B------:R-:W-:Y:S05]  /*b400*/  @!P1 BRA `(.L_x_754) ;  /* 0x0000001c00d89947 */ /* 0x000fea0003800000 */
[----:B------:R-:W-:Y:S02]  /*b410*/  IMAD.MOV.U32 R201, RZ, RZ, R176 ;  /* 0x000000ffffc97224 */ /* 0x000fe400078e00b0 */
[----:B------:R-:W-:-:S07]  /*b420*/  IMAD.MOV.U32 R202, RZ, RZ, R0 ;  /* 0x000000ffffca7224 */ /* 0x000fce00078e0000 */
.L_x_766:
[----:B--2---:R-:W2:Y:S01]  /*b430*/  LDL R3, [R1+0xc] ;  /* 0x00000c0001037983 */ /* 0x004ea20000100800 */
[----:B------:R-:W-:Y:S01]  /*b440*/  VIADD R207, R207, 0x1 ;  /* 0x00000001cfcf7836 */ /* 0x000fe20000000000 */
[----:B------:R-:W-:Y:S05]  /*b450*/  YIELD ;  /* 0x0000000000007946 */ /* 0x000fea0003800000 */
[----:B------:R-:W-:Y:S01]  /*b460*/  IMAD.MOV.U32 R0, RZ, RZ, R4 ;  /* 0x000000ffff007224 */ /* 0x000fe200078e0004 */
[----:B------:R-:W-:Y:S01]  /*b470*/  ISETP.NE.AND P2, PT, R207, 0x2, PT ;  /* 0x00000002cf00780c */ /* 0x000fe20003f45270 */
[----:B------:R-:W-:-:S03]  /*b480*/  VIADD R4, R4, 0xffffffff ;  /* 0xffffffff04047836 */ /* 0x000fc60000000000 */
[----:B------:R-:W-:Y:S02]  /*b490*/  SEL R207, R207, RZ, P2 ;  /* 0x000000ffcfcf7207 */ /* 0x000fe40001000000 */
[----:B--2---:R-:W-:Y:S02]  /*b4a0*/  ISETP.GT.AND P1, PT, R0, R3, PT ;  /* 0x000000030000720c */ /* 0x004fe40003f24270 */
[----:B------:R-:W-:-:S04]  /*b4b0*/  SEL R0, RZ, 0x1, P2 ;  /* 0x00000001ff007807 */ /* 0x000fc80001000000 */
[----:B------:R-:W-:Y:S01]  /*b4c0*/  LOP3.LUT R218, R218, R0, RZ, 0x3c, !PT ;  /* 0x00000000dada7212 */ /* 0x000fe200078e3cff */
[----:B0-----:R-:W-:Y:S06]  /*b4d0*/  @!P0 BRA `(.L_x_755) ;  /* 0x0000000000048947 */ /* 0x001fec0003800000 */
[----:B------:R-:W-:Y:S01]  /*b4e0*/  BPT.TRAP 0x1 ;  /* 0x000000040000795c */ /* 0x000fe20000300000 */
.L_x_755:
[----:B------:R-:W-:Y:S01]  /*b4f0*/  IMAD R5, R207, 0x8, R19 ;  /* 0x00000008cf057824 */ /* 0x000fe200078e0213 */
[----:B------:R-:W-:-:S04]  /*b500*/  SHF.L.U32 R6, R218, 0x1f, RZ ;  /* 0x0000001fda067819 */ /* 0x000fc800000006ff */
[----:B------:R0:W1:Y:S01]  /*b510*/  SYNCS.PHASECHK.TRANS64.TRYWAIT P2, [R5+URZ+0x22830], R6 ;  /* 0x02283006050075a7 */ /* 0x000062000804017f */
[----:B------:R-:W-:Y:S05]  /*b520*/  @!P0 BRA `(.L_x_756) ;  /* 0x0000000000048947 */ /* 0x000fea0003800000 */
[----:B------:R-:W-:Y:S01]  /*b530*/  BPT.TRAP 0x1 ;  /* 0x000000040000795c */ /* 0x000fe20000300000 */
.L_x_756:
[----:B------:R-:W2:Y:S01]  /*b540*/  LDL R0, [R1+0x10] ;  /* 0x0000100001007983 */ /* 0x000ea20000100800 */
[----:B------:R-:W-:Y:S02]  /*b550*/  IMAD.MOV.U32 R157, RZ, RZ, 0x40000040 ;  /* 0x40000040ff9d7424 */ /* 0x000fe400078e00ff */
[----:B--2---:R-:W-:Y:S01]  /*b560*/  IMAD R156, R207, 0x300, R0 ;  /* 0x00000300cf9c7824 */ /* 0x004fe200078e0200 */
[----:B-1----:R-:W-:Y:S06]  /*b570*/  @P2 BRA `(.L_x_757) ;  /* 0x0000000000082947 */ /* 0x002fec0003800000 */
[----:B------:R-:W1:Y:S02]  /*b580*/  SYNCS.PHASECHK.TRANS64.TRYWAIT P2, [R5+URZ+0x22830], R6 ;  /* 0x02283006050075a7 */ /* 0x000e64000804017f */
[----:B-1----:R-:W-:Y:S05]  /*b590*/  @!P2 BRA `(.L_x_758) ;  /* 0x000000f80018a947 */ /* 0x002fea0003800000 */
.L_x_757:
[----:B------:R-:W-:Y:S05]  /*b5a0*/  WARPSYNC.ALL ;  /* 0x0000000000007948 */ /* 0x000fea0003800000 */
[C---:B------:R-:W-:Y:S01]  /*b5b0*/  R2UR UR6, R156.reuse ;  /* 0x000000009c0672ca */ /* 0x040fe200000e0000 */
[C---:B------:R-:W-:Y:S01]  /*b5c0*/  VIADD R154, R156.reuse, 0x2 ;  /* 0x000000029c9a7836 */ /* 0x040fe20000000000 */
[----:B------:R-:W-:Y:S01]  /*b5d0*/  R2UR UR7, R157 ;  /* 0x000000009d0772ca */ /* 0x000fe200000e0000 */
[----:B------:R-:W-:Y:S01]  /*b5e0*/  VIADD R152, R156, 0x4 ;  /* 0x000000049c987836 */ /* 0x000fe20000000000 */
[----:B------:R-:W-:Y:S01]  /*b5f0*/  R2UR UR4, R8 ;  /* 0x00000000080472ca */ /* 0x000fe200000e0000 */
[----:B------:R-:W-:Y:S01]  /*b600*/  VIADD R156, R156, 0x6 ;  /* 0x000000069c9c7836 */ /* 0x000fe20000000000 */
[----:B------:R-:W-:Y:S01]  /*b610*/  R2UR UR5, R9 ;  /* 0x00000000090572ca */ /* 0x000fe200000e0000 */
[----:B------:R-:W-:Y:S01]  /*b620*/  IMAD.MOV.U32 R155, RZ, RZ, 0x40000040 ;  /* 0x40000040ff9b7424 */ /* 0x000fe200078e00ff */
[----:B------:R-:W-:Y:S01]  /*b630*/  R2UR UR10, R154 ;  /* 0x000000009a0a72ca */ /* 0x000fe200000e0000 */
[----:B------:R-:W-:Y:S01]  /*b640*/  IMAD.MOV.U32 R153, RZ, RZ, 0x40000040 ;  /* 0x40000040ff997424 */ /* 0x000fe200078e00ff */
[----:B------:R-:W-:Y:S01]  /*b650*/  R2UR UR14, R152 ;  /* 0x00000000980e72ca */ /* 0x000fe200000e0000 */
[----:B------:R-:W-:Y:S01]  /*b660*/  IMAD.MOV.U32 R157, RZ, RZ, 0x40000040 ;  /* 0x40000040ff9d7424 */ /* 0x000fe200078e00ff */
[----:B------:R-:W-:Y:S01]  /*b670*/  R2UR UR11, R155 ;  /* 0x000000009b0b72ca */ /* 0x000fe200000e0000 */
[----:B------:R-:W2:Y:S01]  /*b680*/  S2R R0, SR_TID.X ;  /* 0x0000000000007919 */ /* 0x000ea20000002100 */
[----:B------:R-:W-:-:S02]  /*b690*/  R2UR UR15, R153 ;  /* 0x00000000990f72ca */ /* 0x000fc400000e0000 */
[----:B------:R-:W-:Y:S02]  /*b6a0*/  R2UR UR18, R156 ;  /* 0x000000009c1272ca */ /* 0x000fe400000e0000 */
[----:B------:R-:W-:Y:S02]  /*b6b0*/  R2UR UR19, R157 ;  /* 0x000000009d1372ca */ /* 0x000fe400000e0000 */
[----:B------:R-:W-:Y:S01]  /*b6c0*/  WARPGROUP.ARRIVE ;  /* 0x00000000000079c5 */ /* 0x000fe20000000000 */
[----:B------:R-:W-:Y:S02]  /*b6d0*/  R2UR UR8, R20 ;  /* 0x00000000140872ca */ /* 0x000fe400000e0000 */
[----:B------:R-:W-:Y:S02]  /*b6e0*/  R2UR UR9, R21 ;  /* 0x00000000150972ca */ /* 0x000fe400000e0000 */
[----:B------:R-:W-:Y:S01]  /*b6f0*/  R2UR UR12, R14 ;  /* 0x000000000e0c72ca */ /* 0x000fe200000e0000 */
[----:B------:R-:W-:Y:S01]  /*b700*/  HGMMA.64x96x16.F32.BF16 R152, gdesc[UR4], RZ, !UPT, gsb0 ;  /* 0x01600000049879f0 */ /* 0x000fe2000c0018ff */
[----:B------:R-:W-:-:S02]  /*b710*/  R2UR UR13, R15 ;  /* 0x000000000f0d72ca */ /* 0x000fc400000e0000 */
[----:B------:R-:W-:Y:S02]  /*b720*/  R2UR UR16, R12 ;  /* 0x000000000c1072ca */ /* 0x000fe400000e0000 */
[----:B------:R-:W-:Y:S02]  /*b730*/  R2UR UR17, R13 ;  /* 0x000000000d1172ca */ /* 0x000fe400000e0000 */
[----:B--2---:R-:W-:-:S04]  /*b740*/  SHF.R.U32.HI R0, RZ, 0x7, R0 ;  /* 0x00000007ff007819 */ /* 0x004fc80000011600 */
        /* <DEDUP_REMOVED lines=14> */
.L_x_759:
        /* <DEDUP_REMOVED lines=24> */
[----:B------:R-:W3:Y:S02]  /*b9b0*/  SHFL.BFLY PT, R3, R0, 0x2, 0x1f ;  /* 0x0c401f0000037f89 */ /* 0x000ee400000e0000 */
[----:B---3--:R-:W-:-:S05]  /*b9c0*/  FMNMX.FTZ R0, R0, R3, !PT ;  /* 0x0000000300007209 */ /* 0x008fca0007810000 */
[----:B------:R-:W3:Y:S02]  /*b9d0*/  SHFL.BFLY PT, R3, R0, 0x1, 0x1f ;  /* 0x0c201f0000037f89 */ /* 0x000ee400000e0000 */
[----:B---3--:R-:W-:Y:S02]  /*b9e0*/  FMNMX.FTZ R0, R0, R3, !PT ;  /* 0x0000000300007209 */ /* 0x008fe40007810000 */
[----:B------:R-:W3:Y:S03]  /*b9f0*/  LDC R3, c[0x0][0x988] ;  /* 0x00026200ff037b82 */ /* 0x000ee60000000800 */
[C---:B------:R-:W-:Y:S01]  /*ba00*/  FADD.FTZ R202, -R0.reuse, R202 ;  /* 0x000000ca00ca7221 */ /* 0x040fe20000010100 */
[----:B---3--:R-:W-:-:S04]  /*ba10*/  FMUL.FTZ R200, R0, R3 ;  /* 0x0000000300c87220 */ /* 0x008fc80000410000 */
[-CC-:B------:R-:W-:Y:S01]  /*ba20*/  FFMA.FTZ R203, R172, R3.reuse, -R200.reuse ;  /* 0x00000003accb7223 */ /* 0x180fe200000108c8 */
[-CC-:B------:R-:W-:Y:S01]  /*ba30*/  FFMA.FTZ R152, R152, R3.reuse, -R200.reuse ;  /* 0x0000000398987223 */ /* 0x180fe200000108c8 */
[-CC-:B------:R-:W-:Y:S01]  /*ba40*/  FFMA.FTZ R153, R153, R3.reuse, -R200.reuse ;  /* 0x0000000399997223 */ /* 0x180fe200000108c8 */
[-C--:B------:R-:W-:Y:S01]  /*ba50*/  FMUL.FTZ R172, R202, R3.reuse ;  /* 0x00000003caac7220 */ /* 0x080fe20000410000 */
[-CC-:B------:R-:W-:Y:S01]  /*ba60*/  FFMA.FTZ R156, R156, R3.reuse, -R200.reuse ;  /* 0x000000039c9c7223 */ /* 0x180fe200000108c8 */
[-CC-:B------:R-:W-:Y:S01]  /*ba70*/  FFMA.FTZ R157, R157, R3.reuse, -R200.reuse ;  /* 0x000000039d9d7223 */ /* 0x180fe200000108c8 */
[-CC-:B------:R-:W-:Y:S01]  /*ba80*/  FFMA.FTZ R160, R160, R3.reuse, -R200.reuse ;  /* 0x00000003a0a07223 */ /* 0x180fe200000108c8 */
[----:B------:R-:W-:Y:S01]  /*ba90*/  MUFU.EX2 R152, R152 ;  /* 0x0000009800987308 */ /* 0x000fe20000000800 */
[-CC-:B------:R-:W-:Y:S01]  /*baa0*/  FFMA.FTZ R161, R161, R3.reuse, -R200.reuse ;  /* 0x00000003a1a17223 */ /* 0x180fe200000108c8 */
[-CC-:B------:R-:W-:Y:S01]  /*bab0*/  FFMA.FTZ R164, R164, R3.reuse, -R200.reuse ;  /* 0x00000003a4a47223 */ /* 0x180fe200000108c8 */
[-CC-:B------:R-:W-:Y:S01]  /*bac0*/  FFMA.FTZ R165, R165, R3.reuse, -R200.reuse ;  /* 0x00000003a5a57223 */ /* 0x180fe200000108c8 */
[-CC-:B------:R-:W-:Y:S01]  /*bad0*/  FFMA.FTZ R168, R168, R3.reuse, -R200.reuse ;  /* 0x00000003a8a87223 */ /* 0x180fe200000108c8 */
[-CC-:B------:R-:W-:Y:S01]  /*bae0*/  FFMA.FTZ R169, R169, R3.reuse, -R200.reuse ;  /* 0x00000003a9a97223 */ /* 0x180fe200000108c8 */
[-CC-:B------:R-:W-:Y:S01]  /*baf0*/  FFMA.FTZ R173, R173, R3.reuse, -R200.reuse ;  /* 0x00000003adad7223 */ /* 0x180fe200000108c8 */
[-CC-:B------:R-:W-:Y:S01]  /*bb00*/  FFMA.FTZ R176, R176, R3.reuse, -R200.reuse ;  /* 0x00000003b0b07223 */ /* 0x180fe200000108c8 */
[----:B------:R-:W3:Y:S01]  /*bb10*/  MUFU.EX2 R172, R172 ;  /* 0x000000ac00ac7308 */ /* 0x000ee20000000800 */
[-CC-:B------:R-:W-:Y:S01]  /*bb20*/  FFMA.FTZ R177, R177, R3.reuse, -R200.reuse ;  /* 0x00000003b1b17223 */ /* 0x180fe200000108c8 */
[-CC-:B------:R-:W-:Y:S01]  /*bb30*/  FFMA.FTZ R180, R180, R3.reuse, -R200.reuse ;  /* 0x00000003b4b47223 */ /* 0x180fe200000108c8 */
[-CC-:B------:R-:W-:Y:S01]  /*bb40*/  FFMA.FTZ R181, R181, R3.reuse, -R200.reuse ;  /* 0x00000003b5b57223 */ /* 0x180fe200000108c8 */
[-CC-:B------:R-:W-:Y:S01]  /*bb50*/  FFMA.FTZ R184, R184, R3.reuse, -R200.reuse ;  /* 0x00000003b8b87223 */ /* 0x180fe200000108c8 */
[-CC-:B------:R-:W-:Y:S01]  /*bb60*/  FFMA.FTZ R185, R185, R3.reuse, -R200.reuse ;  /* 0x00000003b9b97223 */ /* 0x180fe200000108c8 */
[-CC-:B------:R-:W-:Y:S01]  /*bb70*/  FFMA.FTZ R188, R188, R3.reuse, -R200.reuse ;  /* 0x00000003bcbc7223 */ /* 0x180fe200000108c8 */
[-CC-:B------:R-:W-:Y:S01]  /*bb80*/  FFMA.FTZ R189, R189, R3.reuse, -R200.reuse ;  /* 0x00000003bdbd7223 */ /* 0x180fe200000108c8 */
[----:B------:R-:W4:Y:S01]  /*bb90*/  MUFU.EX2 R153, R153 ;  /* 0x0000009900997308 */ /* 0x000f220000000800 */
[-CC-:B------:R-:W-:Y:S01]  /*bba0*/  FFMA.FTZ R192, R192, R3.reuse, -R200.reuse ;  /* 0x00000003c0c07223 */ /* 0x180fe200000108c8 */
[-CC-:B------:R-:W-:Y:S01]  /*bbb0*/  FFMA.FTZ R193, R193, R3.reuse, -R200.reuse ;  /* 0x00000003c1c17223 */ /* 0x180fe200000108c8 */
[-CC-:B------:R-:W-:Y:S01]  /*bbc0*/  FFMA.FTZ R196, R196, R3.reuse, -R200.reuse ;  /* 0x00000003c4c47223 */ /* 0x180fe200000108c8 */
[----:B------:R-:W-:-:S04]  /*bbd0*/  FFMA.FTZ R197, R197, R3, -R200 ;  /* 0x00000003c5c57223 */ /* 0x000fc800000108c8 */
[----:B------:R-:W5:Y:S01]  /*bbe0*/  MUFU.EX2 R156, R156 ;  /* 0x0000009c009c7308 */ /* 0x000f620000000800 */
[----:B---3--:R-:W-:Y:S01]  /*bbf0*/  FFMA.FTZ R10, R172, R10, R152 ;  /* 0x0000000aac0a7223 */ /* 0x008fe20000010098 */
[-C--:B------:R-:W-:Y:S01]  /*bc00*/  FMUL.FTZ R24, R24, R172.reuse ;  /* 0x000000ac18187220 */ /* 0x080fe20000410000 */
[-C--:B------:R-:W-:Y:S01]  /*bc10*/  FMUL.FTZ R25, R25, R172.reuse ;  /* 0x000000ac19197220 */ /* 0x080fe20000410000 */
[-C--:B------:R-:W-:Y:S01]  /*bc20*/  FMUL.FTZ R28, R28, R172.reuse ;  /* 0x000000ac1c1c7220 */ /* 0x080fe20000410000 */
[-C--:B------:R-:W-:Y:S01]  /*bc30*/  FMUL.FTZ R29, R29, R172.reuse ;  /* 0x000000ac1d1d7220 */ /* 0x080fe20000410000 */
[-C--:B------:R-:W-:Y:S01]  /*bc40*/  FMUL.FTZ R32, R32, R172.reuse ;  /* 0x000000ac20207220 */ /* 0x080fe20000410000 */
[----:B------:R-:W-:Y:S01]  /*bc50*/  FMUL.FTZ R33, R33, R172 ;  /* 0x000000ac21217220 */ /* 0x000fe20000410000 */
[----:B------:R-:W3:Y:S01]  /*bc60*/  MUFU.EX2 R157, R157 ;  /* 0x0000009d009d7308 */ /* 0x000ee20000000800 */
[C---:B----4-:R-:W-:Y:S01]  /*bc70*/  F2FP.BF16.F32.PACK_AB R200, R153.reuse, R152 ;  /* 0x0000009899c8723e */ /* 0x050fe200000010ff */
[----:B------:R-:W-:Y:S01]  /*bc80*/  FADD.FTZ R10, R153, R10 ;  /* 0x0000000a990a7221 */ /* 0x000fe20000010000 */
[----:B------:R-:W-:Y:S01]  /*bc90*/  FMNMX.FTZ R152, R154, R201, !PT ;  /* 0x000000c99a987209 */ /* 0x000fe20007810000 */
[-C--:B------:R-:W-:Y:S01]  /*bca0*/  FMUL.FTZ R36, R36, R172.reuse ;  /* 0x000000ac24247220 */ /* 0x080fe20000410000 */
[-C--:B------:R-:W-:Y:S01]  /*bcb0*/  FMUL.FTZ R37, R37, R172.reuse ;  /* 0x000000ac25257220 */ /* 0x080fe20000410000 */
[----:B------:R-:W-:Y:S01]  /*bcc0*/  FMUL.FTZ R40, R40, R172 ;  /* 0x000000ac28287220 */ /* 0x000fe20000410000 */
[----:B------:R-:W-:Y:S01]  /*bcd0*/  FMNMX.FTZ R152, R155, R152, !PT ;  /* 0x000000989b987209 */ /* 0x000fe20007810000 */
[----:B------:R4:W-:Y:S01]  /*bce0*/  MUFU.EX2 R227, R203 ;  /* 0x000000cb00e37308 */ /* 0x0009e20000000800 */
[----:B-----5:R-:W-:Y:S01]  /*bcf0*/  FADD.FTZ R10, R156, R10 ;  /* 0x0000000a9c0a7221 */ /* 0x020fe20000010000 */
[----:B------:R-:W-:Y:S01]  /*bd00*/  FMUL.FTZ R41, R41, R172 ;  /* 0x000000ac29297220 */ /* 0x000fe20000410000 */
[----:B------:R-:W-:Y:S01]  /*bd10*/  FMNMX.FTZ R152, R158, R152, !PT ;  /* 0x000000989e987209 */ /* 0x000fe20007810000 */
[-C--:B------:R-:W-:Y:S01]  /*bd20*/  FMUL.FTZ R44, R44, R172.reuse ;  /* 0x000000ac2c2c7220 */ /* 0x080fe20000410000 */
[-C--:B------:R-:W-:Y:S01]  /*bd30*/  FMUL.FTZ R45, R45, R172.reuse ;  /* 0x000000ac2d2d7220 */ /* 0x080fe20000410000 */
[----:B------:R-:W-:Y:S01]  /*bd40*/  FMUL.FTZ R48, R48, R172 ;  /* 0x000000ac30307220 */ /* 0x000fe20000410000 */
[----:B------:R-:W-:Y:S01]  /*bd50*/  FMNMX.FTZ R152, R159, R152, !PT ;  /* 0x000000989f987209 */ /* 0x000fe20007810000 */
[----:B------:R-:W-:Y:S01]  /*bd60*/  MUFU.EX2 R225, R176 ;  /* 0x000000b000e17308 */ /* 0x000fe20000000800 */
[C---:B---3--:R-:W-:Y:S01]  /*bd70*/  F2FP.BF16.F32.PACK_AB R202, R157.reuse, R156 ;  /* 0x0000009c9dca723e */ /* 0x048fe200000010ff */
[----:B------:R-:W-:Y:S01]  /*bd80*/  FADD.FTZ R10, R157, R10 ;  /* 0x0000000a9d0a7221 */ /* 0x000fe20000010000 */
[----:B------:R-:W-:Y:S01]  /*bd90*/  FMNMX.FTZ R152, R162, R152, !PT ;  /* 0x00000098a2987209 */ /* 0x000fe20007810000 */
[----:B----4-:R-:W3:Y:S01]  /*bda0*/  S2R R203, SR_CgaCtaId ;  /* 0x0000000000cb7919 */ /* 0x010ee20000008800 */
[-C--:B------:R-:W-:Y:S01]  /*bdb0*/  FMUL.FTZ R49, R49, R172.reuse ;  /* 0x000000ac31317220 */ /* 0x080fe20000410000 */
[----:B------:R-:W-:Y:S01]  /*bdc0*/  FMUL.FTZ R52, R52, R172 ;  /* 0x000000ac34347220 */ /* 0x000fe20000410000 */
[----:B------:R-:W-:Y:S01]  /*bdd0*/  FMNMX.FTZ R152, R163, R152, !PT ;  /* 0x00000098a3987209 */ /* 0x000fe20007810000 */
[----:B------:R-:W-:Y:S01]  /*bde0*/  MUFU.EX2 R161, R161 ;  /* 0x000000a100a17308 */ /* 0x000fe20000000800 */
[-C--:B------:R-:W-:Y:S01]  /*bdf0*/  FMUL.FTZ R53, R53, R172.reuse ;  /* 0x000000ac35357220 */ /* 0x080fe20000410000 */
[----:B------:R-:W-:Y:S01]  /*be00*/  FMUL.FTZ R56, R56, R172 ;  /* 0x000000ac38387220 */ /* 0x000fe20000410000 */
[----:B------:R-:W-:Y:S01]  /*be10*/  FMNMX.FTZ R152, R166, R152, !PT ;  /* 0x00000098a6987209 */ /* 0x000fe20007810000 */
[-C--:B------:R-:W-:Y:S01]  /*be20*/  FMUL.FTZ R57, R57, R172.reuse ;  /* 0x000000ac39397220 */ /* 0x080fe20000410000 */
        /* <DEDUP_REMOVED lines=69> */
[-C--:B------:R-:W-:Y:S01]  /*c280*/  FMUL.FTZ R145, R145, R172.reuse ;  /* 0x000000ac91917220 */ /* 0x080fe20000410000 */
[-C--:B------:R-:W-:Y:S01]  /*c290*/  FMUL.FTZ R148, R148, R172.reuse ;  /* 0x000000ac94947220 */ /* 0x080fe20000410000 */
[----:B------:R-:W4:Y:S01]  /*c2a0*/  SHFL.BFLY PT, R156, R153, 0x2, 0x1f ;  /* 0x0c401f00999c7f89 */ /* 0x000f2200000e0000 */
[----:B------:R-:W-:-:S03]  /*c2b0*/  FMUL.FTZ R149, R149, R172 ;  /* 0x000000ac95957220 */ /* 0x000fc60000410000 */
[----:B------:R-:W5:Y:S08]  /*c2c0*/  MUFU.EX2 R152, R160 ;  /* 0x000000a000987308 */ /* 0x000f700000000800 */
[----:B------:R-:W-:Y:S08]  /*c2d0*/  MUFU.EX2 R160, R177 ;  /* 0x000000b100a07308 */ /* 0x000ff00000000800 */
[----:B------:R-:W-:Y:S01]  /*c2e0*/  MUFU.EX2 R189, R189 ;  /* 0x000000bd00bd7308 */ /* 0x000fe20000000800 */
[----:B-----5:R-:W-:Y:S01]  /*c2f0*/  FADD.FTZ R10, R152, R10 ;  /* 0x0000000a980a7221 */ /* 0x020fe20000010000 */
[----:B------:R-:W-:-:S02]  /*c300*/  F2FP.BF16.F32.PACK_AB R152, R161, R152 ;  /* 0x00000098a198723e */ /* 0x000fc400000010ff */
[----:B----4-:R-:W-:-:S04]  /*c310*/  FMNMX.FTZ R153, R153, R156, !PT ;  /* 0x0000009c99997209 */ /* 0x010fc80007810000 */
[----:B------:R4:W-:Y:S01]  /*c320*/  MUFU.EX2 R156, R169 ;  /* 0x000000a9009c7308 */ /* 0x0009e20000000800 */
[----:B------:R-:W5:Y:S07]  /*c330*/  SHFL.BFLY PT, R157, R153, 0x1, 0x1f ;  /* 0x0c201f00999d7f89 */ /* 0x000f6e00000e0000 */
[----:B------:R-:W-:Y:S08]  /*c340*/  MUFU.EX2 R192, R192 ;  /* 0x000000c000c07308 */ /* 0x000ff00000000800 */
[----:B------:R-:W-:Y:S08]  /*c350*/  MUFU.EX2 R168, R193 ;  /* 0x000000c100a87308 */ /* 0x000ff00000000800 */
[----:B------:R-:W-:Y:S01]  /*c360*/  MUFU.EX2 R196, R196 ;  /* 0x000000c400c47308 */ /* 0x000fe20000000800 */
[----:B-----5:R-:W-:-:S05]  /*c370*/  FMNMX.FTZ R176, R153, R157, !PT ;  /* 0x0000009d99b07209 */ /* 0x020fca0007810000 */
[C---:B------:R-:W-:Y:S01]  /*c380*/  FMUL.FTZ R226, R176.reuse, R3 ;  /* 0x00000003b0e27220 */ /* 0x040fe20000410000 */
[----:B------:R-:W-:-:S03]  /*c390*/  FADD.FTZ R153, -R176, R201 ;  /* 0x000000c9b0997221 */ /* 0x000fc60000010100 */
[-CC-:B------:R-:W-:Y:S01]  /*c3a0*/  FFMA.FTZ R154, R154, R3.reuse, -R226.reuse ;  /* 0x000000039a9a7223 */ /* 0x180fe200000108e2 */
[-C--:B------:R-:W-:Y:S01]  /*c3b0*/  FMUL.FTZ R153, R153, R3.reuse ;  /* 0x0000000399997220 */ /* 0x080fe20000410000 */
[-CC-:B------:R-:W-:Y:S01]  /*c3c0*/  FFMA.FTZ R155, R155, R3.reuse, -R226.reuse ;  /* 0x000000039b9b7223 */ /* 0x180fe200000108e2 */
[-CC-:B----4-:R-:W-:Y:S01]  /*c3d0*/  FFMA.FTZ R169, R174, R3.reuse, -R226.reuse ;  /* 0x00000003aea97223 */ /* 0x190fe200000108e2 */
[-CC-:B------:R-:W-:Y:S01]  /*c3e0*/  FFMA.FTZ R158, R158, R3.reuse, -R226.reuse ;  /* 0x000000039e9e7223 */ /* 0x180fe200000108e2 */
[----:B------:R-:W4:Y:S01]  /*c3f0*/  MUFU.EX2 R174, R153 ;  /* 0x0000009900ae7308 */ /* 0x000f220000000800 */
[-CC-:B------:R-:W-:Y:S01]  /*c400*/  FFMA.FTZ R162, R162, R3.reuse, -R226.reuse ;  /* 0x00000003a2a27223 */ /* 0x180fe200000108e2 */
[-CC-:B------:R-:W-:Y:S01]  /*c410*/  FFMA.FTZ R159, R159, R3.reuse, -R226.reuse ;  /* 0x000000039f9f7223 */ /* 0x180fe200000108e2 */
[-CC-:B------:R-:W-:Y:S01]  /*c420*/  FFMA.FTZ R163, R163, R3.reuse, -R226.reuse ;  /* 0x00000003a3a37223 */ /* 0x180fe200000108e2 */
[-CC-:B------:R-:W-:Y:S01]  /*c430*/  FFMA.FTZ R166, R166, R3.reuse, -R226.reuse ;  /* 0x00000003a6a67223 */ /* 0x180fe200000108e2 */
        /* <DEDUP_REMOVED lines=11> */
[----:B------:R-:W5:Y:S01]  /*c4f0*/  MUFU.EX2 R155, R155 ;  /* 0x0000009b009b7308 */ /* 0x000f620000000800 */
[-CC-:B------:R-:W-:Y:S01]  /*c500*/  FFMA.FTZ R190, R190, R3.reuse, -R226.reuse ;  /* 0x00000003bebe7223 */ /* 0x180fe200000108e2 */
[-CC-:B------:R-:W-:Y:S01]  /*c510*/  FFMA.FTZ R191, R191, R3.reuse, -R226.reuse ;  /* 0x00000003bfbf7223 */ /* 0x180fe200000108e2 */
[-CC-:B------:R-:W-:Y:S01]  /*c520*/  FFMA.FTZ R194, R194, R3.reuse, -R226.reuse ;  /* 0x00000003c2c27223 */ /* 0x180fe200000108e2 */
[-CC-:B------:R-:W-:Y:S01]  /*c530*/  FFMA.FTZ R195, R195, R3.reuse, -R226.reuse ;  /* 0x00000003c3c37223 */ /* 0x180fe200000108e2 */
[-CC-:B------:R-:W-:Y:S01]  /*c540*/  FFMA.FTZ R198, R198, R3.reuse, -R226.reuse ;  /* 0x00000003c6c67223 */ /* 0x180fe200000108e2 */
[----:B------:R-:W-:Y:S01]  /*c550*/  FFMA.FTZ R199, R199, R3, -R226 ;  /* 0x00000003c7c77223 */ /* 0x000fe200000108e2 */
[-C--:B----4-:R-:W-:Y:S01]  /*c560*/  FMUL.FTZ R26, R26, R174.reuse ;  /* 0x000000ae1a1a7220 */ /* 0x090fe20000410000 */
[----:B------:R4:W-:Y:S01]  /*c570*/  MUFU.EX2 R153, R162 ;  /* 0x000000a200997308 */ /* 0x0009e20000000800 */
[-C--:B------:R-:W-:Y:S01]  /*c580*/  FMUL.FTZ R27, R27, R174.reuse ;  /* 0x000000ae1b1b7220 */ /* 0x080fe20000410000 */
[-C--:B------:R-:W-:Y:S01]  /*c590*/  FMUL.FTZ R30, R30, R174.reuse ;  /* 0x000000ae1e1e7220 */ /* 0x080fe20000410000 */
[-C--:B------:R-:W-:Y:S01]  /*c5a0*/  FMUL.FTZ R31, R31, R174.reuse ;  /* 0x000000ae1f1f7220 */ /* 0x080fe20000410000 */
[-C--:B------:R-:W-:Y:S01]  /*c5b0*/  FMUL.FTZ R34, R34, R174.reuse ;  /* 0x000000ae22227220 */ /* 0x080fe20000410000 */
[-C--:B------:R-:W-:Y:S01]  /*c5c0*/  FMUL.FTZ R35, R35, R174.reuse ;  /* 0x000000ae23237220 */ /* 0x080fe20000410000 */
[-C--:B------:R-:W-:Y:S01]  /*c5d0*/  FMUL.FTZ R38, R38, R174.reuse ;  /* 0x000000ae26267220 */ /* 0x080fe20000410000 */
[----:B------:R-:W-:Y:S01]  /*c5e0*/  FMUL.FTZ R39, R39, R174 ;  /* 0x000000ae27277220 */ /* 0x000fe20000410000 */
[----:B------:R-:W-:Y:S01]  /*c5f0*/  MUFU.EX2 R158, R158 ;  /* 0x0000009e009e7308 */ /* 0x000fe20000000800 */
[----:B----4-:R-:W-:Y:S01]  /*c600*/  VIADD R162, R5, 0x22840 ;  /* 0x0002284005a27836 */ /* 0x010fe20000000000 */
[----:B-----5:R-:W-:Y:S01]  /*c610*/  F2FP.BF16.F32.PACK_AB R201, R155, R154 ;  /* 0x0000009a9bc9723e */ /* 0x020fe200000010ff */
[-C--:B------:R-:W-:Y:S01]  /*c620*/  FMUL.FTZ R42, R42, R174.reuse ;  /* 0x000000ae2a2a7220 */ /* 0x080fe20000410000 */
[-C--:B------:R-:W-:Y:S01]  /*c630*/  FMUL.FTZ R43, R43, R174.reuse ;  /* 0x000000ae2b2b7220 */ /* 0x080fe20000410000 */
[-C--:B------:R-:W-:Y:S01]  /*c640*/  FMUL.FTZ R46, R46, R174.reuse ;  /* 0x000000ae2e2e7220 */ /* 0x080fe20000410000 */
[----:B---3--:R-:W-:Y:S01]  /*c650*/  PRMT R162, R203, 0x654, R162 ;  /* 0x00000654cba27816 */ /* 0x008fe200000000a2 */
[-C--:B------:R-:W-:Y:S01]  /*c660*/  FMUL.FTZ R47, R47, R174.reuse ;  /* 0x000000ae2f2f7220 */ /* 0x080fe20000410000 */
[----:B------:R-:W3:Y:S01]  /*c670*/  MUFU.EX2 R159, R159 ;  /* 0x0000009f009f7308 */ /* 0x000ee20000000800 */
[-C--:B------:R-:W-:Y:S01]  /*c680*/  FMUL.FTZ R50, R50, R174.reuse ;  /* 0x000000ae32327220 */ /* 0x080fe20000410000 */
[----:B------:R4:W-:Y:S01]  /*c690*/  SYNCS.ARRIVE.TRANS64.RED.A1T0 RZ, [R162+URZ], RZ ;  /* 0x000000ffa2ff79a7 */ /* 0x0009e2000810043f */
[-C--:B------:R-:W-:Y:S01]  /*c6a0*/  FMUL.FTZ R51, R51, R174.reuse ;  /* 0x000000ae33337220 */ /* 0x080fe20000410000 */
[-C--:B------:R-:W-:Y:S01]  /*c6b0*/  FMUL.FTZ R54, R54, R174.reuse ;  /* 0x000000ae36367220 */ /* 0x080fe20000410000 */
[-C--:B------:R-:W-:Y:S01]  /*c6c0*/  FMUL.FTZ R55, R55, R174.reuse ;  /* 0x000000ae37377220 */ /* 0x080fe20000410000 */
[-C--:B------:R-:W-:Y:S01]  /*c6d0*/  FMUL.FTZ R58, R58, R174.reuse ;  /* 0x000000ae3a3a7220 */ /* 0x080fe20000410000 */
[-C--:B------:R-:W-:Y:S01]  /*c6e0*/  FMUL.FTZ R59, R59, R174.reuse ;  /* 0x000000ae3b3b7220 */ /* 0x080fe20000410000 */
[----:B------:R-:W5:Y:S01]  /*c6f0*/  MUFU.EX2 R163, R163 ;  /* 0x000000a300a37308 */ /* 0x000f620000000800 */
[-C--:B------:R-:W-:Y:S01]  /*c700*/  FMUL.FTZ R62, R62, R174.reuse ;  /* 0x000000ae3e3e7220 */ /* 0x080fe20000410000 */
[----:B----4-:R-:W-:Y:S01]  /*c710*/  FFMA.FTZ R162, R174, R7, R154 ;  /* 0x00000007aea27223 */ /* 0x010fe2000001009a */
[----:B------:R-:W-:Y:S01]  /*c720*/  FADD.FTZ R7, R161, R10 ;  /* 0x0000000aa1077221 */ /* 0x000fe20000010000 */
[----:B------:R-:W-:Y:S01]  /*c730*/  F2FP.BF16.F32.PACK_AB R154, R165, R229 ;  /* 0x000000e5a59a723e */ /* 0x000fe200000010ff */
[----:B------:R-:W-:Y:S01]  /*c740*/  FMUL.FTZ R63, R63, R174 ;  /* 0x000000ae3f3f7220 */ /* 0x000fe20000410000 */
[----:B------:R-:W-:Y:S01]  /*c750*/  FADD.FTZ R162, R155, R162 ;  /* 0x000000a29ba27221 */ /* 0x000fe20000010000 */
[----:B------:R-:W-:Y:S01]  /*c760*/  FADD.FTZ R7, R229, R7 ;  /* 0x00000007e5077221 */ /* 0x000fe20000010000 */
[----:B------:R-:W4:Y:S01]  /*c770*/  MUFU.EX2 R166, R166 ;  /* 0x000000a600a67308 */ /* 0x000f220000000800 */
[----:B---3--:R-:W-:Y:S01]  /*c780*/  F2FP.BF16.F32.PACK_AB R203, R159, R158 ;  /* 0x0000009e9fcb723e */ /* 0x008fe200000010ff */
[----:B------:R-:W-:Y:S01]  /*c790*/  FADD.FTZ R162, R158, R162 ;  /* 0x000000a29ea27221 */ /* 0x000fe20000010000 */
[----:B------:R-:W-:Y:S01]  /*c7a0*/  FADD.FTZ R7, R165, R7 ;  /* 0x00000007a5077221 */ /* 0x000fe20000010000 */
[----:B------:R-:W-:Y:S01]  /*c7b0*/  F2FP.BF16.F32.PACK_AB R158, R173, R227 ;  /* 0x000000e3ad9e723e */ /* 0x000fe200000010ff */
[-C--:B------:R-:W-:Y:S01]  /*c7c0*/  FMUL.FTZ R66, R66, R174.reuse ;  /* 0x000000ae42427220 */ /* 0x080fe20000410000 */
[----:B------:R-:W-:Y:S01]  /*c7d0*/  FADD.FTZ R162, R159, R162 ;  /* 0x000000a29fa27221 */ /* 0x000fe20000010000 */
[----:B------:R-:W-:Y:S01]  /*c7e0*/  FADD.FTZ R7, R228, R7 ;  /* 0x00000007e4077221 */ /* 0x000fe20000010000 */
[----:B------:R-:W3:Y:S01]  /*c7f0*/  MUFU.EX2 R167, R167 ;  /* 0x000000a700a77308 */ /* 0x000ee20000000800 */
[-C--:B------:R-:W-:Y:S01]  /*c800*/  FMUL.FTZ R67, R67, R174.reuse ;  /* 0x000000ae43437220 */ /* 0x080fe20000410000 */
[----:B------:R-:W-:Y:S01]  /*c810*/  FADD.FTZ R162, R153, R162 ;  /* 0x000000a299a27221 */ /* 0x000fe20000010000 */
[----:B------:R-:W-:Y:S01]  /*c820*/  FADD.FTZ R7, R156, R7 ;  /* 0x000000079c077221 */ /* 0x000fe20000010000 */
[C---:B-----5:R-:W-:Y:S01]  /*c830*/  F2FP.BF16.F32.PACK_AB R153, R163.reuse, R153 ;  /* 0x00000099a399723e */ /* 0x060fe200000010ff */
[----:B------:R-:W-:Y:S01]  /*c840*/  FMUL.FTZ R70, R70, R174 ;  /* 0x000000ae46467220 */ /* 0x000fe20000410000 */
[----:B------:R-:W-:Y:S01]  /*c850*/  FADD.FTZ R162, R163, R162 ;  /* 0x000000a2a3a27221 */ /* 0x000fe20000010000 */
[----:B------:R-:W-:Y:S01]  /*c860*/  FADD.FTZ R7, R227, R7 ;  /* 0x00000007e3077221 */ /* 0x000fe20000010000 */
[----:B------:R-:W5:Y:S01]  /*c870*/  MUFU.EX2 R157, R157 ;  /* 0x0000009d009d7308 */ /* 0x000f620000000800 */
[----:B------:R-:W-:Y:S01]  /*c880*/  F2FP.BF16.F32.PACK_AB R156, R156, R228 ;  /* 0x000000e49c9c723e */ /* 0x000fe200000010ff */
[----:B----4-:R-:W-:Y:S01]  /*c890*/  FADD.FTZ R162, R166, R162 ;  /* 0x000000a2a6a27221 */ /* 0x010fe20000010000 */
[----:B------:R-:W-:Y:S01]  /*c8a0*/  FADD.FTZ R7, R173, R7 ;  /* 0x00000007ad077221 */ /* 0x000fe20000010000 */
[-C--:B------:R-:W-:Y:S01]  /*c8b0*/  FMUL.FTZ R71, R71, R174.reuse ;  /* 0x000000ae47477220 */ /* 0x080fe20000410000 */
[-C--:B------:R-:W-:Y:S01]  /*c8c0*/  FMUL.FTZ R74, R74, R174.reuse ;  /* 0x000000ae4a4a7220 */ /* 0x080fe20000410000 */
[----:B------:R-:W-:Y:S01]  /*c8d0*/  FMUL.FTZ R75, R75, R174 ;  /* 0x000000ae4b4b7220 */ /* 0x000fe20000410000 */
[----:B------:R-:W-:Y:S01]  /*c8e0*/  FADD.FTZ R7, R225, R7 ;  /* 0x00000007e1077221 */ /* 0x000fe20000010000 */
[----:B------:R-:W4:Y:S01]  /*c8f0*/  MUFU.EX2 R171, R171 ;  /* 0x000000ab00ab7308 */ /* 0x000f220000000800 */
[C---:B---3--:R-:W-:Y:S01]  /*c900*/  FADD.FTZ R162, R167.reuse, R162 ;  /* 0x000000a2a7a27221 */ /* 0x048fe20000010000 */
[----:B------:R-:W-:Y:S01]  /*c910*/  F2FP.BF16.F32.PACK_AB R155, R167, R166 ;  /* 0x000000a6a79b723e */ /* 0x000fe200000010ff */
[C---:B------:R-:W-:Y:S01]  /*c920*/  FADD.FTZ R7, R160.reuse, R7 ;  /* 0x00000007a0077221 */ /* 0x040fe20000010000 */
[----:B------:R-:W-:Y:S01]  /*c930*/  F2FP.BF16.F32.PACK_AB R160, R160, R225 ;  /* 0x000000e1a0a0723e */ /* 0x000fe200000010ff */
[----:B------:R-:W-:Y:S01]  /*c940*/  FMUL.FTZ R78, R78, R174 ;  /* 0x000000ae4e4e7220 */ /* 0x000fe20000410000 */
[----:B------:R-:W-:Y:S01]  /*c950*/  F2FP.BF16.F32.PACK_AB R166, R189, R188 ;  /* 0x000000bcbda6723e */ /* 0x000fe200000010ff */
[----:B------:R-:W-:Y:S01]  /*c960*/  FADD.FTZ R7, R180, R7 ;  /* 0x00000007b4077221 */ /* 0x000fe20000010000 */
[----:B------:R-:W3:Y:S01]  /*c970*/  MUFU.EX2 R169, R169 ;  /* 0x000000a900a97308 */ /* 0x000ee20000000800 */
[----:B-----5:R-:W-:Y:S01]  /*c980*/  FADD.FTZ R162, R157, R162 ;  /* 0x000000a29da27221 */ /* 0x020fe20000010000 */
[-C--:B------:R-:W-:Y:S01]  /*c990*/  FMUL.FTZ R79, R79, R174.reuse ;  /* 0x000000ae4f4f7220 */ /* 0x080fe20000410000 */
[----:B------:R-:W-:Y:S01]  /*c9a0*/  FADD.FTZ R7, R181, R7 ;  /* 0x00000007b5077221 */ /* 0x000fe20000010000 */
[-C--:B------:R-:W-:Y:S01]  /*c9b0*/  FMUL.FTZ R82, R82, R174.reuse ;  /* 0x000000ae52527220 */ /* 0x080fe20000410000 */
[-C--:B------:R-:W-:Y:S01]  /*c9c0*/  FMUL.FTZ R83, R83, R174.reuse ;  /* 0x000000ae53537220 */ /* 0x080fe20000410000 */
[----:B------:R-:W-:Y:S01]  /*c9d0*/  FMUL.FTZ R86, R86, R174 ;  /* 0x000000ae56567220 */ /* 0x000fe20000410000 */
[----:B------:R-:W-:Y:S01]  /*c9e0*/  FADD.FTZ R7, R184, R7 ;  /* 0x00000007b8077221 */ /* 0x000fe20000010000 */
[----:B------:R-:W5:Y:S01]  /*c9f0*/  MUFU.EX2 R175, R175 ;  /* 0x000000af00af7308 */ /* 0x000f620000000800 */
[C---:B----4-:R-:W-:Y:S01]  /*ca00*/  FADD.FTZ R162, R171.reuse, R162 ;  /* 0x000000a2aba27221 */ /* 0x050fe20000010000 */
[----:B------:R-:W-:Y:S01]  /*ca10*/  F2FP.BF16.F32.PACK_AB R157, R171, R157 ;  /* 0x0000009dab9d723e */ /* 0x000fe200000010ff */
[C---:B------:R-:W-:Y:S01]  /*ca20*/  FADD.FTZ R7, R164.reuse, R7 ;  /* 0x00000007a4077221 */ /* 0x040fe20000010000 */
[----:B------:R-:W-:Y:S01]  /*ca30*/  F2FP.BF16.F32.PACK_AB R164, R164, R184 ;  /* 0x000000b8a4a4723e */ /* 0x000fe200000010ff */
[-C--:B------:R-:W-:Y:S01]  /*ca40*/  FMUL.FTZ R87, R87, R174.reuse ;  /* 0x000000ae57577220 */ /* 0x080fe20000410000 */
[-C--:B------:R-:W-:Y:S01]  /*ca50*/  FMUL.FTZ R90, R90, R174.reuse ;  /* 0x000000ae5a5a7220 */ /* 0x080fe20000410000 */
[----:B------:R-:W-:Y:S01]  /*ca60*/  FADD.FTZ R7, R188, R7 ;  /* 0x00000007bc077221 */ /* 0x000fe20000010000 */
[----:B------:R-:W4:Y:S01]  /*ca70*/  MUFU.EX2 R178, R178 ;  /* 0x000000b200b27308 */ /* 0x000f220000000800 */
[----:B---3--:R-:W-:Y:S01]  /*ca80*/  FADD.FTZ R162, R169, R162 ;  /* 0x000000a2a9a27221 */ /* 0x008fe20000010000 */
[-C--:B------:R-:W-:Y:S01]  /*ca90*/  FMUL.FTZ R91, R91, R174.reuse ;  /* 0x000000ae5b5b7220 */ /* 0x080fe20000410000 */
[----:B------:R-:W-:Y:S01]  /*caa0*/  FADD.FTZ R7, R189, R7 ;  /* 0x00000007bd077221 */ /* 0x000fe20000010000 */
[-C--:B------:R-:W-:Y:S01]  /*cab0*/  FMUL.FTZ R94, R94, R174.reuse ;  /* 0x000000ae5e5e7220 */ /* 0x080fe20000410000 */
[-C--:B------:R-:W-:Y:S01]  /*cac0*/  FMUL.FTZ R95, R95, R174.reuse ;  /* 0x000000ae5f5f7220 */ /* 0x080fe20000410000 */
[----:B------:R-:W-:Y:S01]  /*cad0*/  FMUL.FTZ R98, R98, R174 ;  /* 0x000000ae62627220 */ /* 0x000fe20000410000 */
[----:B------:R-:W-:Y:S01]  /*cae0*/  FADD.FTZ R7, R192, R7 ;  /* 0x00000007c0077221 */ /* 0x000fe20000010000 */
[----:B------:R-:W3:Y:S01]  /*caf0*/  MUFU.EX2 R179, R179 ;  /* 0x000000b300b37308 */ /* 0x000ee20000000800 */
[C---:B-----5:R-:W-:Y:S01]  /*cb00*/  FADD.FTZ R162, R175.reuse, R162 ;  /* 0x000000a2afa27221 */ /* 0x060fe20000010000 */
[----:B------:R-:W-:Y:S01]  /*cb10*/  F2FP.BF16.F32.PACK_AB R159, R175, R169 ;  /* 0x000000a9af9f723e */ /* 0x000fe200000010ff */
[C---:B------:R-:W-:Y:S01]  /*cb20*/  FADD.FTZ R7, R168.reuse, R7 ;  /* 0x00000007a8077221 */ /* 0x040fe20000010000 */
[----:B------:R-:W-:Y:S01]  /*cb30*/  F2FP.BF16.F32.PACK_AB R168, R168, R192 ;  /* 0x000000c0a8a8723e */ /* 0x000fe200000010ff */
[-C--:B------:R-:W-:Y:S01]  /*cb40*/  FMUL.FTZ R99, R99, R174.reuse ;  /* 0x000000ae63637220 */ /* 0x080fe20000410000 */
[-C--:B------:R-:W-:Y:S01]  /*cb50*/  FMUL.FTZ R102, R102, R174.reuse ;  /* 0x000000ae66667220 */ /* 0x080fe20000410000 */
[----:B------:R-:W-:Y:S01]  /*cb60*/  FADD.FTZ R173, R196, R7 ;  /* 0x00000007c4ad7221 */ /* 0x000fe20000010000 */
[----:B------:R-:W5:Y:S01]  /*cb70*/  MUFU.EX2 R182, R182 ;  /* 0x000000b600b67308 */ /* 0x000f620000000800 */
[----:B----4-:R-:W-:Y:S01]  /*cb80*/  FADD.FTZ R162, R178, R162 ;  /* 0x000000a2b2a27221 */ /* 0x010fe20000010000 */
[-C--:B------:R-:W-:Y:S01]  /*cb90*/  FMUL.FTZ R103, R103, R174.reuse ;  /* 0x000000ae67677220 */ /* 0x080fe20000410000 */
[-C--:B------:R-:W-:Y:S01]  /*cba0*/  FMUL.FTZ R106, R106, R174.reuse ;  /* 0x000000ae6a6a7220 */ /* 0x080fe20000410000 */
[-C--:B------:R-:W-:Y:S01]  /*cbb0*/  FMUL.FTZ R107, R107, R174.reuse ;  /* 0x000000ae6b6b7220 */ /* 0x080fe20000410000 */
[-C--:B------:R-:W-:Y:S01]  /*cbc0*/  FMUL.FTZ R110, R110, R174.reuse ;  /* 0x000000ae6e6e7220 */ /* 0x080fe20000410000 */
[-C--:B------:R-:W-:Y:S01]  /*cbd0*/  FMUL.FTZ R111, R111, R174.reuse ;  /* 0x000000ae6f6f7220 */ /* 0x080fe20000410000 */
[----:B------:R-:W-:Y:S01]  /*cbe0*/  FMUL.FTZ R114, R114, R174 ;  /* 0x000000ae72727220 */ /* 0x000fe20000410000 */
[----:B------:R-:W4:Y:S01]  /*cbf0*/  MUFU.EX2 R183, R183 ;  /* 0x000000b700b77308 */ /* 0x000f220000000800 */
[C---:B---3--:R-:W-:Y:S01]  /*cc00*/  FADD.FTZ R162, R179.reuse, R162 ;  /* 0x000000a2b3a27221 */ /* 0x048fe20000010000 */
[----:B------:R-:W-:Y:S01]  /*cc10*/  F2FP.BF16.F32.PACK_AB R161, R179, R178 ;  /* 0x000000b2b3a1723e */ /* 0x000fe200000010ff */
[-C--:B------:R-:W-:Y:S01]  /*cc20*/  FMUL.FTZ R115, R115, R174.reuse ;  /* 0x000000ae73737220 */ /* 0x080fe20000410000 */
[-C--:B------:R-:W-:Y:S01]  /*cc30*/  FMUL.FTZ R118, R118, R174.reuse ;  /* 0x000000ae76767220 */ /* 0x080fe20000410000 */
[-C--:B------:R-:W-:Y:S01]  /*cc40*/  FMUL.FTZ R119, R119, R174.reuse ;  /* 0x000000ae77777220 */ /* 0x080fe20000410000 */
[-C--:B------:R-:W-:Y:S01]  /*cc50*/  FMUL.FTZ R122, R122, R174.reuse ;  /* 0x000000ae7a7a7220 */ /* 0x080fe20000410000 */
[----:B------:R-:W-:Y:S01]  /*cc60*/  FMUL.FTZ R123, R123, R174 ;  /* 0x000000ae7b7b7220 */ /* 0x000fe20000410000 */
[----:B------:R-:W3:Y:S01]  /*cc70*/  MUFU.EX2 R186, R186 ;  /* 0x000000ba00ba7308 */ /* 0x000ee20000000800 */
[----:B-----5:R-:W-:Y:S01]  /*cc80*/  FADD.FTZ R10, R182, R162 ;  /* 0x000000a2b60a7221 */ /* 0x020fe20000010000 */
[----:B------:R-:W-:Y:S01]  /*cc90*/  F2FP.BF16.F32.PACK_AB R162, R181, R180 ;  /* 0x000000b4b5a2723e */ /* 0x000fe200000010ff */
[-C--:B------:R-:W-:Y:S01]  /*cca0*/  FMUL.FTZ R126, R126, R174.reuse ;  /* 0x000000ae7e7e7220 */ /* 0x080fe20000410000 */
[-C--:B------:R-:W-:Y:S01]  /*ccb0*/  FMUL.FTZ R127, R127, R174.reuse ;  /* 0x000000ae7f7f7220 */ /* 0x080fe20000410000 */
[-C--:B------:R-:W-:Y:S01]  /*ccc0*/  FMUL.FTZ R130, R130, R174.reuse ;  /* 0x000000ae82827220 */ /* 0x080fe20000410000 */
[-C--:B------:R-:W-:Y:S01]  /*ccd0*/  FMUL.FTZ R131, R131, R174.reuse ;  /* 0x000000ae83837220 */ /* 0x080fe20000410000 */
[----:B------:R-:W-:Y:S01]  /*cce0*/  FMUL.FTZ R134, R134, R174 ;  /* 0x000000ae86867220 */ /* 0x000fe20000410000 */
[----:B------:R-:W5:Y:S01]  /*ccf0*/  MUFU.EX2 R165, R187 ;  /* 0x000000bb00a57308 */ /* 0x000f620000000800 */
        /* <DEDUP_REMOVED lines=8> */
[----:B---3--:R-:W-:Y:S01]  /*cd80*/  FADD.FTZ R10, R186, R10 ;  /* 0x0000000aba0a7221 */ /* 0x008fe20000010000 */
[-C--:B------:R-:W-:Y:S01]  /*cd90*/  FMUL.FTZ R146, R146, R174.reuse ;  /* 0x000000ae92927220 */ /* 0x080fe20000410000 */
[-C--:B------:R-:W-:Y:S01]  /*cda0*/  FMUL.FTZ R147, R147, R174.reuse ;  /* 0x000000ae93937220 */ /* 0x080fe20000410000 */
[-C--:B------:R-:W-:Y:S01]  /*cdb0*/  FMUL.FTZ R150, R150, R174.reuse ;  /* 0x000000ae96967220 */ /* 0x080fe20000410000 */
[----:B------:R-:W-:-:S03]  /*cdc0*/  FMUL.FTZ R151, R151, R174 ;  /* 0x000000ae97977220 */ /* 0x000fc60000410000 */
[----:B------:R-:W3:Y:S01]  /*cdd0*/  MUFU.EX2 R191, R191 ;  /* 0x000000bf00bf7308 */ /* 0x000ee20000000800 */
[C---:B-----5:R-:W-:Y:S01]  /*cde0*/  FADD.FTZ R10, R165.reuse, R10 ;  /* 0x0000000aa50a7221 */ /* 0x060fe20000010000 */
[----:B------:R-:W-:-:S06]  /*cdf0*/  F2FP.BF16.F32.PACK_AB R165, R165, R186 ;  /* 0x000000baa5a5723e */ /* 0x000fcc00000010ff */
[----:B------:R-:W5:Y:S01]  /*ce00*/  MUFU.EX2 R169, R194 ;  /* 0x000000c200a97308 */ /* 0x000f620000000800 */
[----:B----4-:R-:W-:-:S07]  /*ce10*/  FADD.FTZ R10, R167, R10 ;  /* 0x0000000aa70a7221 */ /* 0x010fce0000010000 */
[----:B------:R-:W4:Y:S01]  /*ce20*/  MUFU.EX2 R195, R195 ;  /* 0x000000c300c37308 */ /* 0x000f220000000800 */
[C---:B---3--:R-:W-:Y:S01]  /*ce30*/  FADD.FTZ R10, R191.reuse, R10 ;  /* 0x0000000abf0a7221 */ /* 0x048fe20000010000 */
[----:B------:R-:W-:-:S06]  /*ce40*/  F2FP.BF16.F32.PACK_AB R167, R191, R167 ;  /* 0x000000a7bfa7723e */ /* 0x000fcc00000010ff */
[----:B------:R-:W3:Y:S01]  /*ce50*/  MUFU.EX2 R171, R198 ;  /* 0x000000c600ab7308 */ /* 0x000ee20000000800 */
[----:B-----5:R-:W-:-:S07]  /*ce60*/  FADD.FTZ R10, R169, R10 ;  /* 0x0000000aa90a7221 */ /* 0x020fce0000010000 */
[----:B------:R-:W5:Y:S01]  /*ce70*/  MUFU.EX2 R170, R197 ;  /* 0x000000c500aa7308 */ /* 0x000f620000000800 */
[C---:B----4-:R-:W-:Y:S01]  /*ce80*/  FADD.FTZ R10, R195.reuse, R10 ;  /* 0x0000000ac30a7221 */ /* 0x050fe20000010000 */
[----:B------:R-:W-:-:S06]  /*ce90*/  F2FP.BF16.F32.PACK_AB R169, R195, R169 ;  /* 0x000000a9c3a9723e */ /* 0x000fcc00000010ff */
[----:B------:R-:W4:Y:S01]  /*cea0*/  MUFU.EX2 R199, R199 ;  /* 0x000000c700c77308 */ /* 0x000f220000000800 */
[----:B---3--:R-:W-:Y:S01]  /*ceb0*/  FADD.FTZ R7, R171, R10 ;  /* 0x0000000aab077221 */ /* 0x008fe20000010000 */
[C---:B-----5:R-:W-:Y:S01]  /*cec0*/  FADD.FTZ R10, R170.reuse, R173 ;  /* 0x000000adaa0a7221 */ /* 0x060fe20000010000 */
[----:B------:R-:W-:Y:S02]  /*ced0*/  F2FP.BF16.F32.PACK_AB R170, R170, R196 ;  /* 0x000000c4aaaa723e */ /* 0x000fe400000010ff */
[C---:B----4-:R-:W-:Y:S01]  /*cee0*/  FADD.FTZ R7, R199.reuse, R7 ;  /* 0x00000007c7077221 */ /* 0x050fe20000010000 */
[----:B------:R-:W-:Y:S01]  /*cef0*/  F2FP.BF16.F32.PACK_AB R171, R199, R171 ;  /* 0x000000abc7ab723e */ /* 0x000fe200000010ff */
[----:B------:R-:W-:Y:S06]  /*cf00*/  @!P0 BRA `(.L_x_760) ;  /* 0x0000000000048947 */ /* 0x000fec0003800000 */
[----:B------:R-:W-:Y:S01]  /*cf10*/  BPT.TRAP 0x1 ;  /* 0x000000040000795c */ /* 0x000fe20000300000 */
.L_x_760:
[----:B------:R3:W4:Y:S01]  /*cf20*/  SYNCS.PHASECHK.TRANS64.TRYWAIT P2, [R5+URZ+0x22850], R6 ;  /* 0x02285006050075a7 */ /* 0x000722000804017f */
[----:B------:R-:W-:Y:S05]  /*cf30*/  @!P0 BRA `(.L_x_761) ;  /* 0x0000000000048947 */ /* 0x000fea0003800000 */
[----:B------:R-:W-:Y:S01]  /*cf40*/  BPT.TRAP 0x1 ;  /* 0x000000040000795c */ /* 0x000fe20000300000 */
.L_x_761:
[----:B------:R-:W-:Y:S04]  /*cf50*/  BSSY B0, `(.L_x_762) ;  /* 0x0000004000007945 */ /* 0x000fe80003800000 */
[----:B----4-:R-:W-:Y:S05]  /*cf60*/  @P2 BRA `(.L_x_763) ;  /* 0x0000000000082947 */ /* 0x010fea0003800000 */
[----:B------:R-:W4:Y:S02]  /*cf70*/  SYNCS.PHASECHK.TRANS64.TRYWAIT P2, [R5+URZ+0x22850], R6 ;  /* 0x02285006050075a7 */ /* 0x000f24000804017f */
[----:B----4-:R-:W-:Y:S05]  /*cf80*/  @!P2 BRA `(.L_x_764) ;  /* 0x000000dc00b0a947 */ /* 0x010fea0003800000 */
.L_x_763:
[----:B------:R-:W-:Y:S05]  /*cf90*/  BSYNC B0 ;  /* 0x0000000000007941 */ /* 0x000fea0003800000 */
.L_x_762:
[----:B------:R-:W5:Y:S01]  /*cfa0*/  LDL R172, [R1+0x8] ;  /* 0x0000080001ac7983 */ /* 0x000f620000100800 */
[----:B------:R-:W-:Y:S05]  /*cfb0*/  WARPSYNC.ALL ;  /* 0x0000000000007948 */ /* 0x000fea0003800000 */
[----:B------:R-:W0:Y:S01]  /*cfc0*/  S2R R174, SR_TID.X ;  /* 0x0000000000ae7919 */ /* 0x000e220000002100 */
[----:B------:R-:W-:Y:S02]  /*cfd0*/  IMAD.MOV.U32 R173, RZ, RZ, 0x40000040 ;  /* 0x40000040ffad7424 */ /* 0x000fe400078e00ff */
[----:B------:R-:W-:-:S03]  /*cfe0*/  IMAD.MOV.U32 R175, RZ, RZ, 0x40000040 ;  /* 0x40000040ffaf7424 */ /* 0x000fc600078e00ff */
[----:B------:R-:W-:Y:S01]  /*cff0*/  R2UR UR7, R173 ;  /* 0x00000000ad0772ca */ /* 0x000fe200000e0000 */
[----:B------:R-:W-:Y:S01]  /*d000*/  IMAD.MOV.U32 R173, RZ, RZ, 0x40000040 ;  /* 0x40000040ffad7424 */ /* 0x000fe200078e00ff */
[----:B0-----:R-:W-:-:S05]  /*d010*/  SHF.R.U32.HI R174, RZ, 0x7, R174 ;  /* 0x00000007ffae7819 */ /* 0x001fca00000116ae */
[----:B-1-34-:R-:W-:-:S05]  /*d020*/  VIADD R6, R174, 0x8 ;  /* 0x00000008ae067836 */ /* 0x01afca0000000000 */
[----:B------:R0:W-:Y:S06]  /*d030*/  BAR.SYNC.DEFER_BLOCKING R6, 0x100 ;  /* 0x000400060000751d */ /* 0x0001ec0000010000 */
[----:B------:R-:W-:Y:S01]  /*d040*/  WARPGROUP.ARRIVE ;  /* 0x00000000000079c5 */ /* 0x000fe20000000000 */
[----:B-----5:R-:W-:-:S04]  /*d050*/  IMAD R172, R207, 0xc00, R172 ;  /* 0x00000c00cfac7824 */ /* 0x020fc800078e02ac */
[C---:B------:R-:W-:Y:S01]  /*d060*/  VIADD R174, R172.reuse, 0x80 ;  /* 0x00000080acae7836 */ /* 0x040fe20000000000 */
[----:B------:R-:W-:-:S13]  /*d070*/  R2UR UR6, R172 ;  /* 0x00000000ac0672ca */ /* 0x000fda00000e0000 */
[----:B------:R-:W-:Y:S01]  /*d080*/  HGMMA.64x256x16.F32.BF16 R24, R200, gdesc[UR4].tnspB, R24, gsb0 ;  /* 0x43e00004c8187df0 */ /* 0x000fe20008001818 */
[----:B------:R-:W-:Y:S02]  /*d090*/  R2UR UR6, R174 ;  /* 0x00000000ae0672ca */ /* 0x000fe400000e0000 */
[----:B------:R-:W-:Y:S01]  /*d0a0*/  R2UR UR7, R175 ;  /* 0x00000000af0772ca */ /* 0x000fe200000e0000 */
[----:B------:R-:W-:Y:S02]  /*d0b0*/  WARPGROUP.DEPBAR.LE gsb0, 0x0 ;  /* 0x00008000000079c5 */ /* 0x000fe40000010000 */
[----:B------:R-:W-:-:S15]  /*d0c0*/  WARPGROUP.ARRIVE ;  /* 0x00000000000079c5 */ /* 0x000fde0000000000 */
[----:B------:R-:W-:-:S07]  /*d0d0*/  NOP ;  /* 0x0000000000007918 */ /* 0x000fce0000000000 */
[----:B------:R-:W-:Y:S03]  /*d0e0*/  HGMMA.64x256x16.F32.BF16 R24, R152, gdesc[UR4].tnspB, R24, gsb0 ;  /* 0x43e0000498187df0 */ /* 0x000fe60008001818 */
[----:B------:R-:W-:Y:S02]  /*d0f0*/  WARPGROUP.DEPBAR.LE gsb0, 0x0 ;  /* 0x00008000000079c5 */ /* 0x000fe40000010000 */
[----:B------:R-:W-:Y:S01]  /*d100*/  VIADD R152, R172, 0x100 ;  /* 0x00000100ac987836 */ /* 0x000fe20000000000 */
[----:B------:R-:W-:Y:S01]  /*d110*/  WARPGROUP.ARRIVE ;  /* 0x00000000000079c5 */ /* 0x000fe20000000000 */
[----:B------:R-:W-:-:S03]  /*d120*/  IMAD.MOV.U32 R153, RZ, RZ, 0x40000040 ;  /* 0x40000040ff997424 */ /* 0x000fc600078e00ff */
[----:B------:R-:W-:Y:S01]  /*d130*/  R2UR UR6, R152 ;  /* 0x00000000980672ca */ /* 0x000fe200000e0000 */
[----:B------:R-:W-:Y:S01]  /*d140*/  VIADD R152, R172, 0x180 ;  /* 0x00000180ac987836 */ /* 0x000fe20000000000 */
[----:B------:R-:W-:Y:S01]  /*d150*/  R2UR UR7, R153 ;  /* 0x00000000990772ca */ /* 0x000fe200000e0000 */
[----:B------:R-:W-:-:S15]  /*d160*/  IMAD.MOV.U32 R153, RZ, RZ, 0x40000040 ;  /* 0x40000040ff997424 */ /* 0x000fde00078e00ff */
[----:B------:R-:W-:Y:S01]  /*d170*/  HGMMA.64x256x16.F32.BF16 R24, R156, gdesc[UR4].tnspB, R24, gsb0 ;  /* 0x43e000049c187df0 */ /* 0x000fe20008001818 */
[----:B------:R-:W-:Y:S01]  /*d180*/  R2UR UR6, R152 ;  /* 0x00000000980672ca */ /* 0x000fe200000e0000 */
[C---:B------:R-:W-:Y:S01]  /*d190*/  VIADD R152, R172.reuse, 0x200 ;  /* 0x00000200ac987836 */ /* 0x040fe20000000000 */
[----:B------:R-:W-:Y:S01]  /*d1a0*/  R2UR UR7, R153 ;  /* 0x00000000990772ca */ /* 0x000fe200000e0000 */
[----:B------:R-:W-:Y:S02]  /*d1b0*/  IMAD.MOV.U32 R153, RZ, RZ, 0x40000040 ;  /* 0x40000040ff997424 */ /* 0x000fe400078e00ff */
[----:B------:R-:W-:Y:S01]  /*d1c0*/  VIADD R172, R172, 0x280 ;  /* 0x00000280acac7836 */ /* 0x000fe20000000000 */
[----:B------:R-:W-:Y:S02]  /*d1d0*/  WARPGROUP.DEPBAR.LE gsb0, 0x0 ;  /* 0x00008000000079c5 */ /* 0x000fe40000010000 */
[----:B------:R-:W-:-:S15]  /*d1e0*/  WARPGROUP.ARRIVE ;  /* 0x00000000000079c5 */ /* 0x000fde0000000000 */
[----:B------:R-:W-:-:S04]  /*d1f0*/  NOP ;  /* 0x0000000000007918 */ /* 0x000fc80000000000 */
[----:B------:R-:W-:Y:S01]  /*d200*/  HGMMA.64x256x16.F32.BF16 R24, R160, gdesc[UR4].tnspB, R24, gsb0 ;  /* 0x43e00004a0187df0 */ /* 0x000fe20008001818 */
[----:B------:R-:W-:Y:S02]  /*d210*/  R2UR UR6, R152 ;  /* 0x00000000980672ca */ /* 0x000fe400000e0000 */
[----:B------:R-:W-:Y:S01]  /*d220*/  R2UR UR7, R153 ;  /* 0x00000000990772ca */ /* 0x000fe200000e0000 */
[----:B------:R-:W-:Y:S02]  /*d230*/  WARPGROUP.DEPBAR.LE gsb0, 0x0 ;  /* 0x00008000000079c5 */ /* 0x000fe40000010000 */
[----:B------:R-:W-:-:S15]  /*d240*/  WARPGROUP.ARRIVE ;  /* 0x00000000000079c5 */ /* 0x000fde0000000000 */
[----:B------:R-:W-:-:S07]  /*d250*/  NOP ;  /* 0x0000000000007918 */ /* 0x000fce0000000000 */
        /* <DEDUP_REMOVED lines=8> */
[----:B0-----:R-:W-:Y:S05]  /*d2e0*/  @!P0 BRA `(.L_x_765) ;  /* 0x0000000000048947 */ /* 0x001fea0003800000 */
[----:B------:R-:W-:Y:S01]  /*d2f0*/  BPT.TRAP 0x1 ;  /* 0x000000040000795c */ /* 0x000fe20000300000 */
.L_x_765:
[----:B------:R-:W0:Y:S01]  /*d300*/  S2R R6, SR_CgaCtaId ;  /* 0x0000000000067919 */ /* 0x000e220000008800 */
[----:B------:R-:W-:Y:S02]  /*d310*/  VIADD R5, R5, 0x22860 ;  /* 0x0002286005057836 */ /* 0x000fe40000000000 */
[----:B------:R-:W-:Y:S02]  /*d320*/  IMAD.MOV.U32 R201, RZ, RZ, R176 ;  /* 0x000000ffffc97224 */ /* 0x000fe400078e00b0 */
[----:B------:R-:W-:Y:S01]  /*d330*/  IMAD.MOV.U32 R202, RZ, RZ, R0 ;  /* 0x000000ffffca7224 */ /* 0x000fe200078e0000 */
[----:B0-----:R-:W-:-:S04]  /*d340*/  PRMT R5, R6, 0x654, R5 ;  /* 0x0000065406057816 */ /* 0x001fc80000000005 */
[----:B------:R0:W-:Y:S01]  /*d350*/  SYNCS.ARRIVE.TRANS64.RED.A1T0 RZ, [R5+URZ], RZ ;  /* 0x000000ff05ff79a7 */ /* 0x0001e2000810043f */
[----:B------:R-:W-:Y:S05]  /*d360*/  @P1 BRA `(.L_x_766) ;  /* 0xffffffe000301947 */ /* 0x000fea000383ffff */
.L_x_754:
[----:B------:R-:W3:Y:S01]  /*d370*/  LDL.LU R154, [R1+0x38] ;  /* 0x00003800019a7983 */ /* 0x000ee20000300800 */
[----:B------:R-:W-:Y:S05]  /*d380*/  WARPSYNC.ALL ;  /* 0x0000000000007948 */ /* 0x000fea0003800000 */
[----:B------:R-:W1:Y:S01]  /*d390*/  SHFL.BFLY PT, R4, R10, 0x2, 0x1f ;  /* 0x0c401f000a047f89 */ /* 0x000e6200000e0000 */
[----:B------:R-:W-:Y:S02]  /*d3a0*/  IMAD.MOV.U32 R156, RZ, RZ, -0x800000 ;  /* 0xff800000ff9c7424 */ /* 0x000fe400078e00ff */
[----:B------:R-:W-:Y:S02]  /*d3b0*/  VIADD R207, R207, 0x1 ;  /* 0x00000001cfcf7836 */ /* 0x000fe40000000000 */
[----:B------:R-:W-:Y:S01]  /*d3c0*/  IMAD.MOV.U32 R155, RZ, RZ, -0x800000 ;  /* 0xff800000ff9b7424 */ /* 0x000fe200078e00ff */
[----:B------:R4:W-:Y:S08]  /*d3d0*/  BAR.ARV R11, 0x100 ;  /* 0x0004000b0000751d */ /* 0x0009f00000002000 */
[----:B------:R-:W-:Y:S06]  /*d3e0*/  BAR.ARV 0x8, 0x180 ;  /* 0x0206000000007b1d */ /* 0x000fec0000002000 */
[----:B------:R-:W-:Y:S01]  /*d3f0*/  ISETP.NE.AND P1, PT, R207, 0x2, PT ;  /* 0x00000002cf00780c */ /* 0x000fe20003f25270 */
[----:B-1----:R-:W-:-:S03]  /*d400*/  FADD.FTZ R4, R4, R10 ;  /* 0x0000000a04047221 */ /* 0x002fc60000010000 */
[----:B------:R-:W-:Y:S02]  /*d410*/  SEL R207, R207, RZ, P1 ;  /* 0x000000ffcfcf7207 */ /* 0x000fe40000800000 */
[----:B0-----:R-:W0:Y:S02]  /*d420*/  SHFL.BFLY PT, R5, R4, 0x1, 0x1f ;  /* 0x0c201f0004057f89 */ /* 0x001e2400000e0000 */
[----:B0-----:R-:W-:Y:S01]  /*d430*/  FADD.FTZ R5, R4, R5 ;  /* 0x0000000504057221 */ /* 0x001fe20000010000 */
[----:B------:R-:W-:-:S04]  /*d440*/  IMAD.MOV.U32 R4, RZ, RZ, RZ ;  /* 0x000000ffff047224 */ /* 0x000fc800078e00ff */
[----:B------:R-:W-:-:S13]  /*d450*/  FSETP.NE.FTZ.AND P0, PT, R5, RZ, PT ;  /* 0x000000ff0500720b */ /* 0x000fda0003f15000 */
[----:B------:R-:W0:Y:S01]  /*d460*/  @P0 MUFU.RCP R4, R5 ;  /* 0x0000000500040308 */ /* 0x000e220000001000 */
[----:B------:R-:W-:-:S07]  /*d470*/  @P0 FMUL.FTZ R6, R3, 0.69314718246459960938 ;  /* 0x3f31721803060820 */ /* 0x000fce0000410000 */
[----:B------:R-:W1:Y:S01]  /*d480*/  @P0 MUFU.LG2 R5, R5 ;  /* 0x0000000500050308 */ /* 0x000e620000000c00 */
        /* <DEDUP_REMOVED lines=8> */
[----:B-1----:R-:W-:Y:S01]  /*d510*/  @P0 FMUL.FTZ R5, R5, 0.69314718246459960938 ;  /* 0x3f31721805050820 */ /* 0x002fe20000410000 */
[-C--:B------:R-:W-:Y:S01]  /*d520*/  FMUL.FTZ R40, R40, R4.reuse ;  /* 0x0000000428287220 */ /* 0x080fe20000410000 */
[-C--:B------:R-:W-:Y:S01]  /*d530*/  FMUL.FTZ R41, R41, R4.reuse ;  /* 0x0000000429297220 */ /* 0x080fe20000410000 */
[----:B------:R-:W-:Y:S01]  /*d540*/  FMUL.FTZ R44, R44, R4 ;  /* 0x000000042c2c7220 */ /* 0x000fe20000410000 */
[----:B------:R-:W-:Y:S01]  /*d550*/  @P0 FFMA.FTZ R156, R6, R0, R5 ;  /* 0x00000000069c0223 */ /* 0x000fe20000010005 */
[-C--:B------:R-:W-:Y:S01]  /*d560*/  FMUL.FTZ R45, R45, R4.reuse ;  /* 0x000000042d2d7220 */ /* 0x080fe20000410000 */
[----:B------:R-:W0:Y:S01]  /*d570*/  SHFL.BFLY PT, R0, R7, 0x2, 0x1f ;  /* 0x0c401f0007007f89 */ /* 0x000e2200000e0000 */
        /* <DEDUP_REMOVED lines=23> */
[----:B0-----:R-:W-:Y:S01]  /*d6f0*/  FADD.FTZ R0, R0, R7 ;  /* 0x0000000700007221 */ /* 0x001fe20000010000 */
[-C--:B------:R-:W-:Y:S01]  /*d700*/  FMUL.FTZ R93, R93, R4.reuse ;  /* 0x000000045d5d7220 */ /* 0x080fe20000410000 */
[-C--:B------:R-:W-:Y:S01]  /*d710*/  FMUL.FTZ R96, R96, R4.reuse ;  /* 0x0000000460607220 */ /* 0x080fe20000410000 */
[-C--:B------:R-:W-:Y:S01]  /*d720*/  FMUL.FTZ R97, R97, R4.reuse ;  /* 0x0000000461617220 */ /* 0x080fe20000410000 */
        /* <DEDUP_REMOVED lines=25> */
[----:B0-----:R-:W-:Y:S01]  /*d8c0*/  FADD.FTZ R5, R0, R5 ;  /* 0x0000000500057221 */ /* 0x001fe20000010000 */
[----:B------:R-:W-:-:S02]  /*d8d0*/  IMAD.MOV.U32 R0, RZ, RZ, RZ ;  /* 0x000000ffff007224 */ /* 0x000fc400078e00ff */
[-C--:B------:R-:W-:Y:S01]  /*d8e0*/  FMUL.FTZ R148, R148, R4.reuse ;  /* 0x0000000494947220 */ /* 0x080fe20000410000 */
[----:B------:R-:W-:Y:S01]  /*d8f0*/  FMUL.FTZ R149, R149, R4 ;  /* 0x0000000495957220 */ /* 0x000fe20000410000 */
        /* <DEDUP_REMOVED lines=70> */
[----:B------:R-:W-:-:S02]  /*dd60*/  SEL R0, RZ, 0x1, P1 ;  /* 0x00000001ff007807 */ /* 0x000fc40000800000 */
[----:B------:R-:W-:Y:S02]  /*dd70*/  PLOP3.LUT P0, PT, PT, PT, PT, 0x8, 0x0 ;  /* 0x000000000000781c */ /* 0x000fe40003f0e170 */
[----:B------:R-:W-:Y:S01]  /*dd80*/  LOP3.LUT R218, R218, R0, RZ, 0x3c, !PT ;  /* 0x00000000dada7212 */ /* 0x000fe200078e3cff */
[----:B---3--:R-:W-:-:S05]  /*dd90*/  VIADD R154, R154, 0x1 ;  /* 0x000000019a9a7836 */ /* 0x008fca0000000000 */
[----:B------:R4:W-:Y:S05]  /*dda0*/  STL [R1+0x38], R154 ;  /* 0x0000389a01007387 */ /* 0x0009ea0000100800 */
.L_x_711:
[----:B------:R-:W-:Y:S05]  /*ddb0*/  WARPSYNC.ALL ;  /* 0x0000000000007948 */ /* 0x000fea0003800000 */
[----:B------:R-:W0:Y:S01]  /*ddc0*/  S2R R0, SR_CgaCtaId ;  /* 0x0000000000007919 */ /* 0x000e220000008800 */
[----:B------:R-:W-:Y:S01]  /*ddd0*/  MOV R19, 0x400 ;  /* 0x0000040000137802 */ /* 0x000fe20000000f00 */
[----:B------:R-:W-:Y:S01]  /*dde0*/  BSSY B0, `(.L_x_767) ;  /* 0x0000521000007945 */ /* 0x000fe20003800000 */
[----:B------:R-:W-:Y:S02]  /*ddf0*/  BAR.SYNC.DEFER_BLOCKING 0x5, 0x180 ;  /* 0x0146000000007b1d */ /* 0x000fe40000010000 */
[----:B0-----:R-:W-:-:S05]  /*de00*/  LEA R19, R0, R19, 0x18 ;  /* 0x0000001300137211 */ /* 0x001fca00078ec0ff */
[----:B-----5:R0:W1:Y:S01]  /*de10*/  LDS.128 R48, [R19+0x228d0] ;  /* 0x0228d00013307984 */ /* 0x0200620000000c00 */
[----:B------:R-:W-:Y:S06]  /*de20*/  BAR.ARV 0x4, 0x180 ;  /* 0x0106000000007b1d */ /* 0x000fec0000002000 */
[----:B------:R-:W-:Y:S05]  /*de30*/  @P0 BRA `(.L_x_768) ;  /* 0x0000004000100947 */ /* 0x000fea0003800000 */
[----:B------:R-:W3:Y:S01]  /*de40*/  LDL R3, [R1+0x154] ;  /* 0x0001540001037983 */ /* 0x000ee20000100800 */
[----:B------:R-:W-:-:S03]  /*de50*/  ULDC UR4, c[0x0][0xad4] ;  /* 0x0002b50000047ab9 */ /* 0x000fc60000000800 */
[----:B------:R-:W3:Y:S01]  /*de60*/  LDL.LU R10, [R1+0x28] ;  /* 0x00002800010a7983 */ /* 0x000ee20000300800 */
[----:B------:R-:W0:Y:S01]  /*de70*/  S2R R0, SR_SWINHI ;  /* 0x0000000000007919 */ /* 0x000e220000002f00 */
[----:B--2-4-:R-:W-:Y:S02]  /*de80*/  F2FP.BF16.F32.PACK_AB R11, R31, R30 ;  /* 0x0000001e1f0b723e */ /* 0x014fe400000010ff */
[----:B------:R-:W-:Y:S01]  /*de90*/  F2FP.BF16.F32.PACK_AB R12, R33, R32 ;  /* 0x00000020210c723e */ /* 0x000fe200000010ff */
[----:B------:R-:W2:Y:S01]  /*dea0*/  LDL.LU R154, [R1+0x30] ;  /* 0x00003000019a7983 */ /* 0x000ea20000300800 */
[----:B------:R-:W-:Y:S02]  /*deb0*/  F2FP.BF16.F32.PACK_AB R13, R35, R34 ;  /* 0x00000022230d723e */ /* 0x000fe400000010ff */
[----:B------:R-:W-:Y:S01]  /*dec0*/  F2FP.BF16.F32.PACK_AB R14, R37, R36 ;  /* 0x00000024250e723e */ /* 0x000fe200000010ff */
[----:B-1----:R-:W4:Y:S01]  /*ded0*/  LDL.LU R48, [R1+0x34] ;  /* 0x0000340001307983 */ /* 0x002f220000300800 */
[----:B------:R-:W-:-:S02]  /*dee0*/  MOV R6, R19 ;  /* 0x0000001300067202 */ /* 0x000fc40000000f00 */
[----:B0-----:R-:W-:Y:S02]  /*def0*/  MOV R7, R0 ;  /* 0x0000000000077202 */ /* 0x001fe40000000f00 */
[----:B------:R-:W-:Y:S01]  /*df00*/  F2FP.BF16.F32.PACK_AB R15, R39, R38 ;  /* 0x00000026270f723e */ /* 0x000fe200000010ff */
[----:B---3--:R-:W-:Y:S01]  /*df10*/  IMAD.WIDE R20, R3, 0x2, R6 ;  /* 0x0000000203147825 */ /* 0x008fe200078e0206 */
[----:B------:R-:W-:-:S03]  /*df20*/  ISETP.NE.AND P0, PT, R10, RZ, PT ;  /* 0x000000ff0a00720c */ /* 0x000fc60003f05270 */
[----:B------:R-:W-:Y:S01]  /*df30*/  IMAD.MOV.U32 R9, RZ, RZ, R21 ;  /* 0x000000ffff097224 */ /* 0x000fe200078e0015 */
[----:B------:R-:W-:-:S04]  /*df40*/  LOP3.LUT R0, R20, 0x380, RZ, 0xc0, !PT ;  /* 0x0000038014007812 */ /* 0x000fc800078ec0ff */
[----:B------:R-:W-:-:S04]  /*df50*/  SHF.R.U64 R0, R0, 0x3, RZ ;  /* 0x0000000300007819 */ /* 0x000fc800000012ff */
[----:B------:R-:W-:Y:S02]  /*df60*/  LOP3.LUT R8, R0, R20, RZ, 0x3c, !PT ;  /* 0x0000001400087212 */ /* 0x000fe400078e3cff */
[----:B------:R-:W-:Y:S01]  /*df70*/  SEL R0, R10, UR4, P0 ;  /* 0x000000040a007c07 */ /* 0x000fe20008000000 */
[----:B------:R-:W-:Y:S05]  /*df80*/  WARPSYNC.ALL ;  /* 0x0000000000007948 */ /* 0x000fea0003800000 */
[----:B------:R-:W-:Y:S01]  /*df90*/  MOV R3, R8 ;  /* 0x0000000800037202 */ /* 0x000fe20000000f00 */
[----:B------:R-:W-:Y:S01]  /*dfa0*/  ULDC.64 UR4, c[0x0][0xc00] ;  /* 0x0003000000047ab9 */ /* 0x000fe20000000a00 */
[----:B------:R-:W-:Y:S01]  /*dfb0*/  F2FP.BF16.F32.PACK_AB R8, R153, R152 ;  /* 0x000000989908723e */ /* 0x000fe200000010ff */
[----:B------:R-:W-:Y:S01]  /*dfc0*/  ULDC.64 UR6, c[0x0][0xc08] ;  /* 0x0003020000067ab9 */ /* 0x000fe20000000a00 */
[----:B------:R-:W-:-:S02]  /*dfd0*/  F2FP.BF16.F32.PACK_AB R9, R27, R26 ;  /* 0x0000001a1b09723e */ /* 0x000fc400000010ff */
[----:B------:R-:W-:Y:S01]  /*dfe0*/  F2FP.BF16.F32.PACK_AB R10, R29, R28 ;  /* 0x0000001c1d0a723e */ /* 0x000fe200000010ff */
[----:B------:R-:W-:Y:S06]  /*dff0*/  BAR.SYNC.DEFER_BLOCKING 0x1, 0x100 ;  /* 0x0044000000007b1d */ /* 0x000fec0000010000 */
[----:B------:R0:W-:Y:S02]  /*e000*/  STSM.16.M88.4 [R3], R8 ;  /* 0x0000000803007844 */ /* 0x0001e40000000200 */
[----:B0-----:R-:W-:-:S04]  /*e010*/  IADD3 R8, P0, R20, 0x20, RZ ;  /* 0x0000002014087810 */ /* 0x001fc80007f1e0ff */
[----:B------:R-:W-:Y:S01]  /*e020*/  LOP3.LUT R3, R8, 0x380, RZ, 0xc0, !PT ;  /* 0x0000038008037812 */ /* 0x000fe200078ec0ff */
[----:B------:R-:W-:-:S03]  /*e030*/  IMAD.X R9, RZ, RZ, R21, P0 ;  /* 0x000000ffff097224 */ /* 0x000fc600000e0615 */
[----:B------:R-:W-:-:S04]  /*e040*/  SHF.R.U64 R3, R3, 0x3, RZ ;  /* 0x0000000303037819 */ /* 0x000fc800000012ff */
[----:B------:R-:W-:-:S04]  /*e050*/  LOP3.LUT R8, R3, R8, RZ, 0x3c, !PT ;  /* 0x0000000803087212 */ /* 0x000fc800078e3cff */
[----:B------:R-:W-:-:S05]  /*e060*/  MOV R8, R8 ;  /* 0x0000000800087202 */ /* 0x000fca0000000f00 */
[----:B------:R0:W-:Y:S02]  /*e070*/  STSM.16.M88.4 [R8], R12 ;  /* 0x0000000c08007844 */ /* 0x0001e40000000200 */
[----:B0-----:R-:W-:-:S04]  /*e080*/  IADD3 R8, P0, R20, 0x40, RZ ;  /* 0x0000004014087810 */ /* 0x001fc80007f1e0ff */
[----:B------:R-:W-:Y:S01]  /*e090*/  LOP3.LUT R3, R8, 0x380, RZ, 0xc0, !PT ;  /* 0x0000038008037812 */ /* 0x000fe200078ec0ff */
[----:B------:R-:W-:-:S03]  /*e0a0*/  IMAD.X R9, RZ, RZ, R21, P0 ;  /* 0x000000ffff097224 */ /* 0x000fc600000e0615 */
[----:B------:R-:W-:-:S04]  /*e0b0*/  SHF.R.U64 R3, R3, 0x3, RZ ;  /* 0x0000000303037819 */ /* 0x000fc800000012ff */
[----:B------:R-:W-:Y:S02]  /*e0c0*/  LOP3.LUT R8, R3, R8, RZ, 0x3c, !PT ;  /* 0x0000000803087212 */ /* 0x000fe400078e3cff */
[----:B------:R-:W-:Y:S02]  /*e0d0*/  F2FP.BF16.F32.PACK_AB R10, R45, R44 ;  /* 0x0000002c2d0a723e */ /* 0x000fe400000010ff */
[----:B------:R-:W-:Y:S02]  /*e0e0*/  MOV R3, R8 ;  /* 0x0000000800037202 */ /* 0x000fe40000000f00 */
[----:B------:R-:W-:Y:S02]  /*e0f0*/  F2FP.BF16.F32.PACK_AB R8, R41, R40 ;  /* 0x000000282908723e */ /* 0x000fe400000010ff */
[----:B------:R-:W-:Y:S02]  /*e100*/  F2FP.BF16.F32.PACK_AB R9, R43, R42 ;  /* 0x0000002a2b09723e */ /* 0x000fe400000010ff */
[----:B------:R-:W-:-:S05]  /*e110*/  F2FP.BF16.F32.PACK_AB R11, R47, R46 ;  /* 0x0000002e2f0b723e */ /* 0x000fca00000010ff */
        /* <DEDUP_REMOVED lines=143> */
[----:B------:R0:W-:Y:S01]  /*ea10*/  STSM.16.M88.4 [R20], R12 ;  /* 0x0000000c14007844 */ /* 0x0001e20000000200 */
[----:B------:R-:W-:Y:S01]  /*ea20*/  BAR.SYNC.DEFER_BLOCKING 0x1, 0x100 ;  /* 0x0044000000007b1d */ /* 0x000fe20000010000 */
[----:B------:R-:W-:-:S04]  /*ea30*/  ISETP.NE.U32.AND P1, PT, RZ, UR4, PT ;  /* 0x00000004ff007c0c */ /* 0x000fc8000bf25070 */
[----:B------:R-:W-:Y:S02]  /*ea40*/  ISETP.NE.AND.EX P1, PT, RZ, UR5, PT, P1 ;  /* 0x00000005ff007c0c */ /* 0x000fe4000bf25310 */
[----:B--2---:R-:W-:Y:S01]  /*ea50*/  IADD3 R10, P0, R154, UR4, RZ ;  /* 0x000000049a0a7c10 */ /* 0x004fe2000ff1e0ff */
[----:B------:R-:W-:-:S03]  /*ea60*/  IMAD.MOV.U32 R8, RZ, RZ, RZ ;  /* 0x000000ffff087224 */ /* 0x000fc600078e00ff */
[----:B----4-:R-:W-:-:S07]  /*ea70*/  IADD3.X R11, R48, UR5, RZ, P0, !PT ;  /* 0x00000005300b7c10 */ /* 0x010fce00087fe4ff */
[----:B------:R-:W5:Y:S01]  /*ea80*/  @P1 LDG.E R8, desc[UR40][R10.64] ;  /* 0x000000280a081981 */ /* 0x000f62000c1e1900 */
[----:B------:R-:W-:-:S04]  /*ea90*/  ISETP.NE.U32.AND P0, PT, RZ, UR6, PT ;  /* 0x00000006ff007c0c */ /* 0x000fc8000bf05070 */
[----:B------:R-:W-:-:S13]  /*eaa0*/  ISETP.NE.AND.EX P0, PT, RZ, UR7, PT, P0 ;  /* 0x00000007ff007c0c */ /* 0x000fda000bf05300 */
[----:B0-----:R-:W-:Y:S01]  /*eab0*/  @P0 IADD3 R12, P2, R154, UR6, RZ ;  /* 0x000000069a0c0c10 */ /* 0x001fe2000ff5e0ff */
[----:B------:R-:W-:-:S03]  /*eac0*/  ULDC UR6, c[0x0][0xa88] ;  /* 0x0002a20000067ab9 */ /* 0x000fc60000000800 */
[----:B------:R-:W-:Y:S02]  /*ead0*/  @P0 IADD3.X R13, R48, UR7, RZ, P2, !PT ;  /* 0x00000007300d0c10 */ /* 0x000fe400097fe4ff */
[----:B------:R-:W-:Y:S01]  /*eae0*/  ISETP.GT.AND P2, PT, R0, 0x1, PT ;  /* 0x000000010000780c */ /* 0x000fe20003f44270 */
[----:B------:R-:W-:Y:S02]  /*eaf0*/  IMAD.MOV.U32 R0, RZ, RZ, 0x9b8 ;  /* 0x000009b8ff007424 */ /* 0x000fe400078e00ff */
[----:B------:R-:W-:-:S03]  /*eb00*/  IMAD.U32 R20, RZ, RZ, UR6 ;  /* 0x00000006ff147e24 */ /* 0x000fc6000f8e00ff */
[----:B------:R-:W-:-:S03]  /*eb10*/  SEL R0, R0, 0x978, P2 ;  /* 0x0000097800007807 */ /* 0x000fc60001000000 */
[----:B------:R0:W5:Y:S01]  /*eb20*/  @P0 LDG.E R20, desc[UR40][R12.64] ;  /* 0x000000280c140981 */ /* 0x000162000c1e1900 */
[----:B------:R1:W2:Y:S08]  /*eb30*/  LDC.64 R14, c[0x0][R0+0x220] ;  /* 0x00008800000e7b82 */ /* 0x0002b00000000a00 */
[----:B0-----:R1:W0:Y:S01]  /*eb40*/  LDC.64 R12, c[0x0][R0+0x218] ;  /* 0x00008600000c7b82 */ /* 0x0012220000000a00 */
[----:B------:R-:W-:Y:S05]  /*eb50*/  @P0 BRA `(.L_x_769) ;  /* 0x0000000000100947 */ /* 0x000fea0003800000 */
[----:B------:R-:W-:Y:S05]  /*eb60*/  @!P1 BRA `(.L_x_769) ;  /* 0x00000000000c9947 */ /* 0x000fea0003800000 */
[----:B-----5:R-:W3:Y:S04]  /*eb70*/  LDG.E R20, desc[UR40][R10.64] ;  /* 0x000000280a147981 */ /* 0x020ee8000c1e1900 */
[----:B------:R-:W3:Y:S02]  /*eb80*/  LDG.E R10, desc[UR40][R10.64+0x4] ;  /* 0x000004280a0a7981 */ /* 0x000ee4000c1e1900 */
[----:B---3--:R-:W-:-:S07]  /*eb90*/  IMAD.IADD R20, R10, 0x1, -R20 ;  /* 0x000000010a147824 */ /* 0x008fce00078e0a14 */
.L_x_769:
[----:B------:R-:W3:Y:S01]  /*eba0*/  LDL.LU R3, [R1+0x2c] ;  /* 0x00002c0001037983 */ /* 0x000ee20000300800 */
[----:B------:R-:W4:Y:S03]  /*ebb0*/  LDC R158, c[0x0][0xbe8] ;  /* 0x0002fa00ff9e7b82 */ /* 0x000f260000000800 */
[----:B------:R-:W2:Y:S04]  /*ebc0*/  LDL.LU R9, [R1+0xc4] ;  /* 0x0000c40001097983 */ /* 0x000ea80000300800 */
[----:B------:R-:W2:Y:S04]  /*ebd0*/  LDL R159, [R1+0x40] ;  /* 0x00004000019f7983 */ /* 0x000ea80000100800 */
[----:B------:R-:W2:Y:S04]  /*ebe0*/  LDL R163, [R1+0x150] ;  /* 0x0001500001a37983 */ /* 0x000ea80000100800 */
[----:B------:R-:W2:Y:S04]  /*ebf0*/  LDL R160, [R1+0x3c] ;  /* 0x00003c0001a07983 */ /* 0x000ea80000100800 */
[----:B------:R-:W2:Y:S04]  /*ec00*/  LDL R162, [R1+0x14c] ;  /* 0x00014c0001a27983 */ /* 0x000ea80000100800 */
[----:B------:R-:W2:Y:S01]  /*ec10*/  LDL R161, [R1+0xc8] ;  /* 0x0000c80001a17983 */ /* 0x000ea20000100800 */
[----:B------:R-:W1:Y:S01]  /*ec20*/  LDC.64 R10, c[0x0][R0+0x228] ;  /* 0x00008a00000a7b82 */ /* 0x000e620000000a00 */
[----:B----4-:R-:W-:-:S02]  /*ec30*/  ISETP.NE.AND P1, PT, R158, 0x1, PT ;  /* 0x000000019e00780c */ /* 0x010fc40003f25270 */
[----:B------:R-:W-:-:S04]  /*ec40*/  ISETP.NE.U32.AND P0, PT, RZ, UR4, PT ;  /* 0x00000004ff007c0c */ /* 0x000fc8000bf05070 */
[----:B------:R-:W-:-:S07]  /*ec50*/  ISETP.NE.AND.EX P0, PT, RZ, UR5, PT, P0 ;  /* 0x00000005ff007c0c */ /* 0x000fce000bf05300 */
[----:B------:R-:W4:Y:S01]  /*ec60*/  @P1 LDC R154, c[0x0][0xbec] ;  /* 0x0002fb00ff9a1b82 */ /* 0x000f220000000800 */
[-C--:B0-----:R-:W-:Y:S02]  /*ec70*/  IMAD R21, R13, R205.reuse, RZ ;  /* 0x000000cd0d157224 */ /* 0x081fe400078e02ff */
[----:B------:R-:W-:-:S05]  /*ec80*/  IMAD.WIDE.U32 R12, R12, R205, RZ ;  /* 0x000000cd0c0c7225 */ /* 0x000fca00078e00ff */
[----:B------:R-:W0:Y:S01]  /*ec90*/  @P1 LDC R157, c[0x0][0xbf0] ;  /* 0x0002fc00ff9d1b82 */ /* 0x000e220000000800 */
[----:B------:R-:W-:Y:S01]  /*eca0*/  IMAD.IADD R48, R13, 0x1, R21 ;  /* 0x000000010d307824 */ /* 0x000fe200078e0215 */
[----:B---3--:R-:W-:Y:S02]  /*ecb0*/  SEL R3, R3, RZ, !P0 ;  /* 0x000000ff03037207 */ /* 0x008fe40004000000 */
[----:B--2---:R-:W-:-:S03]  /*ecc0*/  SEL R9, R9, RZ, !P0 ;  /* 0x000000ff09097207 */ /* 0x004fc60004000000 */
[----:B------:R-:W-:-:S04]  /*ecd0*/  IMAD R15, R15, R3, RZ ;  /* 0x000000030f0f7224 */ /* 0x000fc800078e02ff */
[C---:B------:R-:W-:Y:S02]  /*ece0*/  IMAD R9, R14.reuse, R9, R15 ;  /* 0x000000090e097224 */ /* 0x040fe400078e020f */
[----:B------:R-:W-:-:S04]  /*ecf0*/  IMAD.WIDE.U32 R14, R14, R3, RZ ;  /* 0x000000030e0e7225 */ /* 0x000fc800078e00ff */
[----:B------:R-:W-:Y:S01]  /*ed00*/  IMAD.IADD R15, R15, 0x1, R9 ;  /* 0x000000010f0f7824 */ /* 0x000fe200078e0209 */
[--C-:B-----5:R-:W-:Y:S02]  /*ed10*/  IADD3 R14, P0, P3, R14, R12, R8.reuse ;  /* 0x0000000c0e0e7210 */ /* 0x120fe40007b1e008 */
[----:B------:R-:W-:Y:S02]  /*ed20*/  SHF.R.S32.HI R9, RZ, 0x1f, R8 ;  /* 0x0000001fff097819 */ /* 0x000fe40000011408 */
[----:B------:R-:W-:Y:S02]  /*ed30*/  SEL R12, R159, RZ, P2 ;  /* 0x000000ff9f0c7207 */ /* 0x000fe40001000000 */
[----:B------:R-:W-:Y:S01]  /*ed40*/  IADD3.X R15, R15, R48, R9, P0, P3 ;  /* 0x000000300f0f7210 */ /* 0x000fe200007e6409 */
[----:B------:R-:W-:Y:S02]  /*ed50*/  IMAD R48, R160, 0x80, R163 ;  /* 0x00000080a0307824 */ /* 0x000fe400078e02a3 */
[----:B-1----:R-:W-:-:S02]  /*ed60*/  IMAD R21, R11, R12, RZ ;  /* 0x0000000c0b157224 */ /* 0x002fc400078e02ff */
[----:B------:R-:W-:-:S04]  /*ed70*/  IMAD.WIDE.U32 R12, R10, R12, RZ ;  /* 0x0000000c0a0c7225 */ /* 0x000fc800078e00ff */
[----:B----4-:R-:W-:-:S04]  /*ed80*/  @P1 IMAD.HI.U32 R10, R48, R154, RZ ;  /* 0x0000009a300a1227 */ /* 0x010fc800078e00ff */
[----:B------:R-:W-:Y:S01]  /*ed90*/  IMAD.MOV.U32 R154, RZ, RZ, R48 ;  /* 0x000000ffff9a7224 */ /* 0x000fe200078e0030 */
[----:B0-----:R-:W-:Y:S02]  /*eda0*/  @P1 SHF.R.U32.HI R154, RZ, R157, R10 ;  /* 0x0000009dff9a1219 */ /* 0x001fe4000001160a */
[----:B------:R0:W1:Y:S01]  /*edb0*/  LDC.64 R10, c[0x0][R0+0x210] ;  /* 0x00008400000a7b82 */ /* 0x0000620000000a00 */
[----:B------:R-:W-:Y:S01]  /*edc0*/  IMAD.IADD R21, R13, 0x1, R21 ;  /* 0x000000010d157824 */ /* 0x000fe200078e0215 */
[----:B------:R-:W-:Y:S02]  /*edd0*/  IADD3 R12, P0, P3, R154, R14, R12 ;  /* 0x0000000e9a0c7210 */ /* 0x000fe40007b1e00c */
[----:B0-----:R-:W-:-:S04]  /*ede0*/  SHF.R.S32.HI R0, RZ, 0x1f, R154 ;  /* 0x0000001fff007819 */ /* 0x001fc8000001149a */
[----:B------:R-:W-:Y:S02]  /*edf0*/  IADD3.X R13, R0, R15, R21, P0, P3 ;  /* 0x0000000f000d7210 */ /* 0x000fe400007e6415 */
[----:B------:R-:W0:Y:S01]  /*ee00*/  LDC.64 R14, c[0x0][0xba8] ;  /* 0x0002ea00ff0e7b82 */ /* 0x000e220000000a00 */
[----:B------:R-:W-:-:S04]  /*ee10*/  IMAD.MOV R21, RZ, RZ, -R154 ;  /* 0x000000ffff157224 */ /* 0x000fc800078e0a9a */
[----:B------:R-:W-:-:S05]  /*ee20*/  IMAD R21, R158, R21, R48 ;  /* 0x000000159e157224 */ /* 0x000fca00078e0230 */
[----:B------:R-:W-:Y:S01]  /*ee30*/  SHF.R.S32.HI R0, RZ, 0x1f, R21 ;  /* 0x0000001fff007819 */ /* 0x000fe20000011415 */
[----:B0-----:R-:W0:Y:S08]  /*ee40*/  @!P2 LDC R14, c[0x0][0xb50] ;  /* 0x0002d400ff0eab82 */ /* 0x001e300000000800 */
[----:B------:R-:W2:Y:S01]  /*ee50*/  @!P2 LDC R15, c[0x0][0xb54] ;  /* 0x0002d500ff0fab82 */ /* 0x000ea20000000800 */
[----:B-1----:R-:W-:-:S02]  /*ee60*/  IMAD R11, R11, R21, RZ ;  /* 0x000000150b0b7224 */ /* 0x002fc400078e02ff */
[----:B------:R-:W-:-:S04]  /*ee70*/  IMAD.WIDE.U32 R12, R10, R21, R12 ;  /* 0x000000150a0c7225 */ /* 0x000fc800078e000c */
[----:B------:R-:W-:-:S04]  /*ee80*/  IMAD R0, R10, R0, R11 ;  /* 0x000000000a007224 */ /* 0x000fc800078e020b */
[----:B------:R-:W-:Y:S01]  /*ee90*/  IMAD.IADD R0, R13, 0x1, R0 ;  /* 0x000000010d007824 */ /* 0x000fe200078e0200 */
[----:B0-----:R-:W-:-:S04]  /*eea0*/  LEA R14, P0, R12, R14, 0x2 ;  /* 0x0000000e0c0e7211 */ /* 0x001fc800078010ff */
[----:B--2---:R-:W-:Y:S01]  /*eeb0*/  LEA.HI.X R0, R12, R15, R0, 0x2, P0 ;  /* 0x0000000f0c007211 */ /* 0x004fe200000f1400 */
[----:B------:R-:W-:Y:S01]  /*eec0*/  SHFL.IDX PT, R10, R14, RZ, 0x1c1f ;  /* 0x001c1fff0e0a7589 */ /* 0x000fe200000e0000 */
[----:B------:R-:W-:-:S03]  /*eed0*/  IMAD R21, R160, 0x80, R162 ;  /* 0x00000080a0157824 */ /* 0x000fc600078e02a2 */
[----:B------:R-:W0:Y:S04]  /*eee0*/  SHFL.IDX PT, R11, R0, RZ, 0x1c1f ;  /* 0x001c1fff000b7589 */ /* 0x000e2800000e0000 */
[----:B------:R-:W-:Y:S04]  /*eef0*/  SHFL.IDX PT, R12, R14, 0x1, 0x1c1f ;  /* 0x003c1f000e0c7f89 */ /* 0x000fe800000e0000 */
[----:B------:R1:W2:Y:S01]  /*ef00*/  SHFL.IDX PT, R13, R0, 0x1, 0x1c1f ;  /* 0x003c1f00000d7f89 */ /* 0x0002a200000e0000 */
[----:B------:R-:W-:Y:S01]  /*ef10*/  LOP3.LUT P0, RZ, R161, 0x3, RZ, 0xc0, !PT ;  /* 0x00000003a1ff7812 */ /* 0x000fe2000780c0ff */
[----:B-1----:R-:W-:-:S02]  /*ef20*/  IMAD R0, R20, R158, RZ ;  /* 0x0000009e14007224 */ /* 0x002fc400078e02ff */
[----:B------:R-:W-:-:S03]  /*ef30*/  VIADD R20, R21, 0x8 ;  /* 0x0000000815147836 */ /* 0x000fc60000000000 */
[-C--:B------:R-:W-:Y:S02]  /*ef40*/  ISETP.GE.OR P3, PT, R21, R0.reuse, P0 ;  /* 0x000000001500720c */ /* 0x080fe40000766670 */
[----:B------:R-:W-:-:S11]  /*ef50*/  ISETP.GE.OR P0, PT, R20, R0, P0 ;  /* 0x000000001400720c */ /* 0x000fd60000706670 */
[----:B0-----:R0:W-:Y:S04]  /*ef60*/  @!P3 ST.E desc[UR40][R10.64], R156 ;  /* 0x0000009c0a00b985 */ /* 0x0011e8000c101928 */
[----:B--2---:R0:W-:Y:S01]  /*ef70*/  @!P0 ST.E desc[UR40][R12.64], R155 ;  /* 0x0000009b0c008985 */ /* 0x0041e2000c101928 */
[----:B------:R-:W-:Y:S05]  /*ef80*/  @P2 BRA `(.L_x_770) ;  /* 0x00000010009c2947 */ /* 0x000fea0003800000 */
[----:B0-----:R-:W0:Y:S01]  /*ef90*/  S2R R11, SR_TID.X ;  /* 0x00000000000b7919 */ /* 0x001e220000002100 */
[----:B------:R-:W1:Y:S01]  /*efa0*/  @P1 LDC R20, c[0x0][0xbec] ;  /* 0x0002fb00ff141b82 */ /* 0x000e620000000800 */
[----:B------:R-:W-:-:S07]  /*efb0*/  ULDC.64 UR4, c[0x0][0xaa0] ;  /* 0x0002a80000047ab9 */ /* 0x000fce0000000a00 */
[----:B------:R-:W2:Y:S01]  /*efc0*/  @P1 LDC R21, c[0x0][0xbf0] ;  /* 0x0002fc00ff151b82 */ /* 0x000ea20000000800 */
[----:B0-----:R-:W-:-:S05]  /*efd0*/  VIADD R11, R11, 0xffffff80 ;  /* 0xffffff800b0b7836 */ /* 0x001fca0000000000 */
[----:B------:R-:W-:-:S04]  /*efe0*/  SHF.R.S32.HI R12, RZ, 0x1f, R11 ;  /* 0x0000001fff0c7819 */ /* 0x000fc8000001140b */
[----:B------:R-:W-:-:S04]  /*eff0*/  LEA.HI R12, R12, R11, RZ, 0x3 ;  /* 0x0000000b0c0c7211 */ /* 0x000fc800078f18ff */
[----:B------:R-:W-:-:S05]  /*f000*/  SHF.R.S32.HI R10, RZ, 0x3, R12 ;  /* 0x00000003ff0a7819 */ /* 0x000fca000001140c */
[----:B------:R-:W-:-:S04]  /*f010*/  IMAD R5, R10, 0x40, R211 ;  /* 0x000000400a057824 */ /* 0x000fc800078e02d3 */
[----:B------:R-:W-:-:S03]  /*f020*/  IMAD.WIDE R6, R5, 0x2, R6 ;  /* 0x0000000205067825 */ /* 0x000fc600078e0206 */
[C---:B------:R-:W-:Y:S02]  /*f030*/  IADD3 R41, P5, R6.reuse, 0x5000, RZ ;  /* 0x0000500006297810 */ /* 0x040fe40007fbe0ff */
[C---:B------:R-:W-:Y:S02]  /*f040*/  IADD3 R25, P0, R6.reuse, 0x1000, RZ ;  /* 0x0000100006197810 */ /* 0x040fe40007f1e0ff */
[----:B------:R-:W-:Y:S02]  /*f050*/  LOP3.LUT R40, R41, 0x380, RZ, 0xc0, !PT ;  /* 0x0000038029287812 */ /* 0x000fe400078ec0ff */
[C---:B------:R-:W-:Y:S02]  /*f060*/  IADD3 R29, P2, R6.reuse, 0x2000, RZ ;  /* 0x00002000061d7810 */ /* 0x040fe40007f5e0ff */
[C---:B------:R-:W-:Y:S02]  /*f070*/  IADD3 R33, P3, R6.reuse, 0x3000, RZ ;  /* 0x0000300006217810 */ /* 0x040fe40007f7e0ff */
[----:B------:R-:W-:-:S02]  /*f080*/  IADD3 R37, P4, R6, 0x4000, RZ ;  /* 0x0000400006257810 */ /* 0x000fc40007f9e0ff */
[----:B------:R-:W-:Y:S02]  /*f090*/  SHF.R.U64 R40, R40, 0x3, RZ ;  /* 0x0000000328287819 */ /* 0x000fe400000012ff */
[----:B------:R-:W-:Y:S02]  /*f0a0*/  LOP3.LUT R24, R25, 0x380, RZ, 0xc0, !PT ;  /* 0x0000038019187812 */ /* 0x000fe400078ec0ff */
[----:B------:R-:W-:Y:S02]  /*f0b0*/  LOP3.LUT R28, R29, 0x380, RZ, 0xc0, !PT ;  /* 0x000003801d1c7812 */ /* 0x000fe400078ec0ff */
[----:B------:R-:W-:Y:S02]  /*f0c0*/  LOP3.LUT R32, R33, 0x380, RZ, 0xc0, !PT ;  /* 0x0000038021207812 */ /* 0x000fe400078ec0ff */
[----:B------:R-:W-:Y:S02]  /*f0d0*/  LOP3.LUT R36, R37, 0x380, RZ, 0xc0, !PT ;  /* 0x0000038025247812 */ /* 0x000fe400078ec0ff */
[----:B------:R-:W-:Y:S01]  /*f0e0*/  LOP3.LUT R40, R40, R41, RZ, 0x3c, !PT ;  /* 0x0000002928287212 */ /* 0x000fe200078e3cff */
[----:B------:R-:W-:Y:S01]  /*f0f0*/  IMAD.X R41, RZ, RZ, R7, P5 ;  /* 0x000000ffff297224 */ /* 0x000fe200028e0607 */
[----:B------:R-:W-:-:S02]  /*f100*/  IADD3 R65, P5, R6, 0xa000, RZ ;  /* 0x0000a00006417810 */ /* 0x000fc40007fbe0ff */
[----:B------:R-:W-:Y:S02]  /*f110*/  SHF.R.U64 R24, R24, 0x3, RZ ;  /* 0x0000000318187819 */ /* 0x000fe400000012ff */
[----:B------:R-:W-:Y:S01]  /*f120*/  SHF.R.U64 R28, R28, 0x3, RZ ;  /* 0x000000031c1c7819 */ /* 0x000fe200000012ff */
[----:B------:R-:W-:Y:S01]  /*f130*/  IMAD R9, R9, UR4, RZ ;  /* 0x0000000409097c24 */ /* 0x000fe2000f8e02ff */
[----:B------:R-:W-:Y:S01]  /*f140*/  SHF.R.U64 R32, R32, 0x3, RZ ;  /* 0x0000000320207819 */ /* 0x000fe200000012ff */
[----:B------:R-:W5:Y:S01]  /*f150*/  LD.E.128 R40, desc[UR40][R40.64] ;  /* 0x0000002828287980 */ /* 0x000f62000c101d00 */
[----:B------:R-:W-:Y:S02]  /*f160*/  SHF.R.U64 R36, R36, 0x3, RZ ;  /* 0x0000000324247819 */ /* 0x000fe400000012ff */
[----:B------:R-:W-:Y:S02]  /*f170*/  LOP3.LUT R64, R65, 0x380, RZ, 0xc0, !PT ;  /* 0x0000038041407812 */ /* 0x000fe400078ec0ff */
        /* <DEDUP_REMOVED lines=8> */
[C---:B------:R-:W-:Y:S01]  /*f200*/  IADD3 R45, P0, R6.reuse, 0x6000, RZ ;  /* 0x00006000062d7810 */ /* 0x040fe20007f1e0ff */
[----:B------:R-:W5:Y:S01]  /*f210*/  LD.E.128 R24, desc[UR40][R24.64] ;  /* 0x0000002818187980 */ /* 0x000f62000c101d00 */
[----:B------:R-:W-:-:S02]  /*f220*/  IADD3 R53, P2, R6, 0x7000, RZ ;  /* 0x0000700006357810 */ /* 0x000fc40007f5e0ff */
[C---:B------:R-:W-:Y:S01]  /*f230*/  IADD3 R57, P3, R6.reuse, 0x8000, RZ ;  /* 0x0000800006397810 */ /* 0x040fe20007f7e0ff */
[----:B------:R-:W5:Y:S01]  /*f240*/  LD.E.128 R28, desc[UR40][R28.64] ;  /* 0x000000281c1c7980 */ /* 0x000f62000c101d00 */
[----:B------:R-:W-:Y:S02]  /*f250*/  IADD3 R61, P4, R6, 0x9000, RZ ;  /* 0x00009000063d7810 */ /* 0x000fe40007f9e0ff */
[----:B------:R-:W-:Y:S01]  /*f260*/  SHF.R.U64 R64, R64, 0x3, RZ ;  /* 0x0000000340407819 */ /* 0x000fe200000012ff */
[----:B------:R-:W5:Y:S01]  /*f270*/  LD.E.128 R32, desc[UR40][R32.64] ;  /* 0x0000002820207980 */ /* 0x000f62000c101d00 */
[----:B------:R-:W-:Y:S02]  /*f280*/  LOP3.LUT R44, R45, 0x380, RZ, 0xc0, !PT ;  /* 0x000003802d2c7812 */ /* 0x000fe400078ec0ff */
[----:B------:R-:W-:Y:S01]  /*f290*/  LOP3.LUT R52, R53, 0x380, RZ, 0xc0, !PT ;  /* 0x0000038035347812 */ /* 0x000fe200078ec0ff */
[----:B------:R-:W5:Y:S01]  /*f2a0*/  LD.E.128 R36, desc[UR40][R36.64] ;  /* 0x0000002824247980 */ /* 0x000f62000c101d00 */
[----:B------:R-:W-:-:S02]  /*f2b0*/  LOP3.LUT R56, R57, 0x380, RZ, 0xc0, !PT ;  /* 0x0000038039387812 */ /* 0x000fc400078ec0ff */
[----:B------:R-:W-:Y:S02]  /*f2c0*/  LOP3.LUT R60, R61, 0x380, RZ, 0xc0, !PT ;  /* 0x000003803d3c7812 */ /* 0x000fe400078ec0ff */
[----:B------:R-:W-:Y:S01]  /*f2d0*/  LOP3.LUT R64, R64, R65, RZ, 0x3c, !PT ;  /* 0x0000004140407212 */ /* 0x000fe200078e3cff */
[--C-:B------:R-:W-:Y:S01]  /*f2e0*/  IMAD.X R65, RZ, RZ, R7.reuse, P5 ;  /* 0x000000ffff417224 */ /* 0x100fe200028e0607 */
[C---:B------:R-:W-:Y:S02]  /*f2f0*/  LOP3.LUT R15, R6.reuse, 0x380, RZ, 0xc0, !PT ;  /* 0x00000380060f7812 */ /* 0x040fe400078ec0ff */
[----:B------:R-:W-:Y:S02]  /*f300*/  IADD3 R13, P5, R6, 0xf000, RZ ;  /* 0x0000f000060d7810 */ /* 0x000fe40007fbe0ff */
[----:B------:R-:W-:Y:S01]  /*f310*/  SHF.R.U64 R44, R44, 0x3, RZ ;  /* 0x000000032c2c7819 */ /* 0x000fe200000012ff */
[----:B------:R-:W5:Y:S01]  /*f320*/  LD.E.128 R64, desc[UR40][R64.64] ;  /* 0x0000002840407980 */ /* 0x000f62000c101d00 */
[----:B------:R-:W-:Y:S01]  /*f330*/  SHF.R.U64 R52, R52, 0x3, RZ ;  /* 0x0000000334347819 */ /* 0x000fe200000012ff */
[----:B------:R-:W-:Y:S01]  /*f340*/  IMAD.X R85, RZ, RZ, R7, P5 ;  /* 0x000000ffff557224 */ /* 0x000fe200028e0607 */
[----:B------:R-:W-:-:S02]  /*f350*/  SHF.R.U64 R56, R56, 0x3, RZ ;  /* 0x0000000338387819 */ /* 0x000fc400000012ff */
[----:B------:R-:W-:Y:S02]  /*f360*/  SHF.R.U64 R60, R60, 0x3, RZ ;  /* 0x000000033c3c7819 */ /* 0x000fe400000012ff */
        /* <DEDUP_REMOVED lines=16> */
[----:B------:R-:W-:Y:S01]  /*f470*/  LOP3.LUT R4, R15, R6, RZ, 0x3c, !PT ;  /* 0x000000060f047212 */ /* 0x000fe200078e3cff */
[----:B------:R-:W5:Y:S01]  /*f480*/  LD.E.128 R56, desc[UR40][R56.64] ;  /* 0x0000002838387980 */ /* 0x000f62000c101d00 */
[----:B------:R-:W-:Y:S01]  /*f490*/  SHF.R.U64 R6, R5, 0x3, RZ ;  /* 0x0000000305067819 */ /* 0x000fe200000012ff */
[----:B------:R-:W-:Y:S01]  /*f4a0*/  IMAD.MOV.U32 R5, RZ, RZ, R7 ;  /* 0x000000ffff057224 */ /* 0x000fe200078e0007 */
[----:B------:R-:W-:Y:S01]  /*f4b0*/  LOP3.LUT R12, R12, 0xfffffff8, RZ, 0xc0, !PT ;  /* 0xfffffff80c0c7812 */ /* 0x000fe200078ec0ff */
[----:B------:R-:W5:Y:S01]  /*f4c0*/  LD.E.128 R60, desc[UR40][R60.64] ;  /* 0x000000283c3c7980 */ /* 0x000f62000c101d00 */
[----:B------:R-:W-:Y:S01]  /*f4d0*/  LOP3.LUT R84, R6, R13, RZ, 0x3c, !PT ;  /* 0x0000000d06547212 */ /* 0x000fe200078e3cff */
[C---:B------:R-:W-:Y:S01]  /*f4e0*/  IMAD R13, R8.reuse, UR5, R9 ;  /* 0x00000005080d7c24 */ /* 0x040fe2000f8e0209 */
[----:B------:R-:W-:Y:S01]  /*f4f0*/  LOP3.LUT R68, R69, 0x380, RZ, 0xc0, !PT ;  /* 0x0000038045447812 */ /* 0x000fe200078ec0ff */
[----:B------:R-:W-:Y:S01]  /*f500*/  IMAD.WIDE.U32 R8, R8, UR4, RZ ;  /* 0x0000000408087c25 */ /* 0x000fe2000f8e00ff */
[----:B------:R-:W-:Y:S01]  /*f510*/  LOP3.LUT R72, R73, 0x380, RZ, 0xc0, !PT ;  /* 0x0000038049487812 */ /* 0x000fe200078ec0ff */
[----:B------:R-:W-:Y:S01]  /*f520*/  ULDC.64 UR4, c[0x0][0xae8] ;  /* 0x0002ba0000047ab9 */ /* 0x000fe20000000a00 */
[----:B------:R-:W-:Y:S01]  /*f530*/  LOP3.LUT R76, R77, 0x380, RZ, 0xc0, !PT ;  /* 0x000003804d4c7812 */ /* 0x000fe200078ec0ff */
[----:B------:R-:W-:Y:S01]  /*f540*/  IMAD.IADD R11, R11, 0x1, -R12 ;  /* 0x000000010b0b7824 */ /* 0x000fe200078e0a0c */
[----:B------:R-:W-:Y:S01]  /*f550*/  LOP3.LUT R80, R81, 0x380, RZ, 0xc0, !PT ;  /* 0x0000038051507812 */ /* 0x000fe200078ec0ff */
[----:B------:R-:W-:Y:S01]  /*f560*/  IMAD.IADD R9, R9, 0x1, R13 ;  /* 0x0000000109097824 */ /* 0x000fe200078e020d */
[----:B------:R-:W-:Y:S01]  /*f570*/  SHF.R.U64 R68, R68, 0x3, RZ ;  /* 0x0000000344447819 */ /* 0x000fe200000012ff */
[----:B------:R-:W-:Y:S01]  /*f580*/  IMAD R11, R11, 0x20, R10 ;  /* 0x000000200b0b7824 */ /* 0x000fe200078e020a */
[----:B------:R-:W-:Y:S01]  /*f590*/  SHF.R.U64 R72, R72, 0x3, RZ ;  /* 0x0000000348487819 */ /* 0x000fe200000012ff */
[C---:B------:R-:W-:Y:S01]  /*f5a0*/  IMAD.WIDE.U32 R8, R205.reuse, UR4, R8 ;  /* 0x00000004cd087c25 */ /* 0x040fe2000f8e0008 */
[----:B------:R-:W-:Y:S01]  /*f5b0*/  SHF.R.U64 R76, R76, 0x3, RZ ;  /* 0x000000034c4c7819 */ /* 0x000fe200000012ff */
[----:B------:R-:W5:Y:S01]  /*f5c0*/  LD.E.128 R84, desc[UR40][R84.64] ;  /* 0x0000002854547980 */ /* 0x000f62000c101d00 */
[----:B------:R-:W-:Y:S01]  /*f5d0*/  SHF.R.U64 R80, R80, 0x3, RZ ;  /* 0x0000000350507819 */ /* 0x000fe200000012ff */
[----:B------:R-:W-:Y:S01]  /*f5e0*/  IMAD R15, R160, 0x80, R11 ;  /* 0x00000080a00f7824 */ /* 0x000fe200078e020b */
[----:B------:R-:W-:Y:S01]  /*f5f0*/  SHF.R.S32.HI R14, RZ, 0x1f, R3 ;  /* 0x0000001fff0e7819 */ /* 0x000fe20000011403 */
[----:B------:R-:W-:Y:S01]  /*f600*/  IMAD R9, R205, UR5, R9 ;  /* 0x00000005cd097c24 */ /* 0x000fe2000f8e0209 */
[----:B------:R-:W-:Y:S01]  /*f610*/  ULDC.64 UR4, c[0x0][0xaf0] ;  /* 0x0002bc0000047ab9 */ /* 0x000fe20000000a00 */
[----:B------:R-:W-:Y:S01]  /*f620*/  LOP3.LUT R68, R68, R69, RZ, 0x3c, !PT ;  /* 0x0000004544447212 */ /* 0x000fe200078e3cff */
[----:B-1----:R-:W-:Y:S01]  /*f630*/  @P1 IMAD.HI.U32 R12, R15, R20, RZ ;  /* 0x000000140f0c1227 */ /* 0x002fe200078e00ff */
[----:B------:R-:W-:-:S02]  /*f640*/  LOP3.LUT R72, R72, R73, RZ, 0x3c, !PT ;  /* 0x0000004948487212 */ /* 0x000fc400078e3cff */
[----:B------:R-:W-:Y:S01]  /*f650*/  LOP3.LUT R76, R76, R77, RZ, 0x3c, !PT ;  /* 0x0000004d4c4c7212 */ /* 0x000fe200078e3cff */
[--C-:B------:R-:W-:Y:S01]  /*f660*/  IMAD.X R69, RZ, RZ, R7.reuse, P0 ;  /* 0x000000ffff457224 */ /* 0x100fe200000e0607 */
[----:B------:R-:W-:Y:S01]  /*f670*/  LOP3.LUT R80, R80, R81, RZ, 0x3c, !PT ;  /* 0x0000005150507212 */ /* 0x000fe200078e3cff */
[--C-:B------:R-:W-:Y:S02]  /*f680*/  IMAD.X R73, RZ, RZ, R7.reuse, P2 ;  /* 0x000000ffff497224 */ /* 0x100fe400010e0607 */
[--C-:B------:R-:W-:Y:S02]  /*f690*/  IMAD.X R77, RZ, RZ, R7.reuse, P3 ;  /* 0x000000ffff4d7224 */ /* 0x100fe400018e0607 */
[----:B------:R-:W-:Y:S01]  /*f6a0*/  IMAD.X R81, RZ, RZ, R7, P4 ;  /* 0x000000ffff517224 */ /* 0x000fe200020e0607 */
[----:B------:R-:W5:Y:S01]  /*f6b0*/  LD.E.128 R68, desc[UR40][R68.64] ;  /* 0x0000002844447980 */ /* 0x000f62000c101d00 */
[----:B------:R-:W-:Y:S02]  /*f6c0*/  IMAD R14, R14, UR4, RZ ;  /* 0x000000040e0e7c24 */ /* 0x000fe4000f8e02ff */
[----:B------:R-:W-:Y:S01]  /*f6d0*/  IMAD.MOV.U32 R11, RZ, RZ, R15 ;  /* 0x000000ffff0b7224 */ /* 0x000fe200078e000f */
[----:B--2---:R-:W-:Y:S01]  /*f6e0*/  @P1 SHF.R.U32.HI R11, RZ, R21, R12 ;  /* 0x00000015ff0b1219 */ /* 0x004fe2000001160c */
[C---:B------:R-:W-:Y:S01]  /*f6f0*/  IMAD R13, R3.reuse, UR5, R14 ;  /* 0x00000005030d7c24 */ /* 0x040fe2000f8e020e */
[----:B------:R-:W5:Y:S01]  /*f700*/  LD.E.128 R4, desc[UR40][R4.64] ;  /* 0x0000002804047980 */ /* 0x000f62000c101d00 */
[----:B------:R-:W-:Y:S01]  /*f710*/  IMAD.WIDE.U32 R8, R3, UR4, R8 ;  /* 0x0000000403087c25 */ /* 0x000fe2000f8e0008 */
[----:B------:R-:W-:Y:S01]  /*f720*/  SHF.R.S32.HI R3, RZ, 0x1f, R11 ;  /* 0x0000001fff037819 */ /* 0x000fe2000001140b */
[----:B------:R-:W-:Y:S01]  /*f730*/  ULDC.64 UR4, c[0x0][0xae0] ;  /* 0x0002b80000047ab9 */ /* 0x000fe20000000a00 */
[----:B------:R-:W5:Y:S01]  /*f740*/  LD.E.128 R72, desc[UR40][R72.64] ;  /* 0x0000002848487980 */ /* 0x000f62000c101d00 */
[----:B------:R-:W-:-:S03]  /*f750*/  IMAD.IADD R9, R9, 0x1, R13 ;  /* 0x0000000109097824 */ /* 0x000fc600078e020d */
[----:B------:R-:W5:Y:S01]  /*f760*/  LD.E.128 R76, desc[UR40][R76.64] ;  /* 0x000000284c4c7980 */ /* 0x000f62000c101d00 */
[----:B------:R-:W-:-:S03]  /*f770*/  IMAD.MOV R13, RZ, RZ, -R11 ;  /* 0x000000ffff0d7224 */ /* 0x000fc600078e0a0b */
[----:B------:R-:W5:Y:S01]  /*f780*/  LD.E.128 R80, desc[UR40][R80.64] ;  /* 0x0000002850507980 */ /* 0x000f62000c101d00 */
[----:B------:R-:W-:Y:S01]  /*f790*/  @!PT LDS RZ, [RZ] ;  /* 0x00000000fffff984 */ /* 0x000fe20000000800 */
[----:B------:R-:W-:Y:S01]  /*f7a0*/  @!PT LDS RZ, [RZ] ;  /* 0x00000000fffff984 */ /* 0x000fe20000000800 */
[----:B------:R-:W-:Y:S01]  /*f7b0*/  @!PT LDS RZ, [RZ] ;  /* 0x00000000fffff984 */ /* 0x000fe20000000800 */
[----:B------:R-:W-:Y:S01]  /*f7c0*/  @!PT LDS RZ, [RZ] ;  /* 0x00000000fffff984 */ /* 0x000fe20000000800 */
[----:B------:R0:W-:Y:S06]  /*f7d0*/  MEMBAR.ALL.CTA ;  /* 0x0000000000007992 */ /* 0x0001ec0000008000 */
[----:B0-----:R-:W0:Y:S01]  /*f7e0*/  FENCE.VIEW.ASYNC.S ;  /* 0x00000000000073c6 */ /* 0x001e220000000000 */
[----:B------:R-:W-:Y:S02]  /*f7f0*/  IMAD R12, R3, UR4, RZ ;  /* 0x00000004030c7c24 */ /* 0x000fe4000f8e02ff */
[----:B------:R-:W-:-:S02]  /*f800*/  IMAD R13, R158, R13, R15 ;  /* 0x0000000d9e0d7224 */ /* 0x000fc400078e020f */
[----:B------:R-:W-:-:S04]  /*f810*/  IMAD.WIDE.U32 R8, R11, UR4, R8 ;  /* 0x000000040b087c25 */ /* 0x000fc8000f8e0008 */
[----:B------:R-:W-:Y:S01]  /*f820*/  IMAD R15, R11, UR5, R12 ;  /* 0x000000050b0f7c24 */ /* 0x000fe2000f8e020c */
[----:B------:R-:W-:Y:S01]  /*f830*/  SHF.R.S32.HI R11, RZ, 0x1f, R13 ;  /* 0x0000001fff0b7819 */ /* 0x000fe2000001140d */
[----:B------:R-:W-:Y:S01]  /*f840*/  ULDC.64 UR4, c[0x0][0xad8] ;  /* 0x0002b60000047ab9 */ /* 0x000fe20000000a00 */
[----:B------:R-:W-:Y:S02]  /*f850*/  VIADD R3, R19, 0x22820 ;  /* 0x0002282013037836 */ /* 0x000fe40000000000 */
[----:B------:R-:W-:Y:S02]  /*f860*/  IMAD.IADD R9, R9, 0x1, R15 ;  /* 0x0000000109097824 */ /* 0x000fe400078e020f */
[----:B------:R-:W-:Y:S01]  /*f870*/  IMAD R12, R11, UR4, RZ ;  /* 0x000000040b0c7c24 */ /* 0x000fe2000f8e02ff */
[----:B------:R-:W-:Y:S01]  /*f880*/  PRMT R3, RZ, 0x654, R3 ;  /* 0x00000654ff037816 */ /* 0x000fe20000000003 */
[----:B------:R-:W-:-:S04]  /*f890*/  IMAD.WIDE.U32 R8, R13, UR4, R8 ;  /* 0x000000040d087c25 */ /* 0x000fc8000f8e0008 */
[----:B------:R-:W-:Y:S01]  /*f8a0*/  IMAD R21, R13, UR5, R12 ;  /* 0x000000050d157c24 */ /* 0x000fe2000f8e020c */
[----:B------:R-:W-:Y:S01]  /*f8b0*/  ULDC.64 UR4, c[0x0][0xa80] ;  /* 0x0002a00000047ab9 */ /* 0x000fe20000000a00 */
[----:B0-----:R0:W-:Y:S02]  /*f8c0*/  SYNCS.ARRIVE.TRANS64.RED.A1T0 RZ, [R3+URZ], RZ ;  /* 0x000000ff03ff79a7 */ /* 0x0011e4000810043f */
[----:B------:R-:W-:Y:S01]  /*f8d0*/  IMAD.IADD R21, R9, 0x1, R21 ;  /* 0x0000000109157824 */ /* 0x000fe200078e0215 */
[----:B0-----:R-:W-:Y:S01]  /*f8e0*/  LEA R3, P0, R8, UR4, 0x1 ;  /* 0x0000000408037c11 */ /* 0x001fe2000f8008ff */
[----:B------:R-:W-:-:S03]  /*f8f0*/  UMOV UR4, 0xffffffff ;  /* 0xffffffff00047882 */ /* 0x000fc60000000000 */
[----:B------:R-:W-:Y:S01]  /*f900*/  LEA.HI.X R21, R8, UR5, R21, 0x1, P0 ;  /* 0x0000000508157c11 */ /* 0x000fe200080f0c15 */
[----:B------:R-:W-:Y:S08]  /*f910*/  BRA.DIV UR4, `(.L_x_771) ;  /* 0x000000b604607947 */ /* 0x000ff0000b800000 */
[----:B------:R0:W1:Y:S04]  /*f920*/  SHFL.IDX PT, R20, R21, RZ, 0x181f ;  /* 0x00181fff15147589 */ /* 0x00006800000e0000 */
[----:B------:R0:W2:Y:S02]  /*f930*/  SHFL.IDX PT, R14, R3, RZ, 0x181f ;  /* 0x00181fff030e7589 */ /* 0x0000a400000e0000 */
.L_x_967:
[----:B------:R-:W-:Y:S01]  /*f940*/  IMAD R89, R160, 0x80, R10 ;  /* 0x00000080a0597824 */ /* 0x000fe200078e020a */
[----:B------:R-:W-:Y:S04]  /*f950*/  BSSY B1, `(.L_x_772) ;  /* 0x000001e000017945 */ /* 0x000fe80003800000 */
[----:B------:R-:W-:-:S13]  /*f960*/  ISETP.GE.AND P0, PT, R89, R0, PT ;  /* 0x000000005900720c */ /* 0x000fda0003f06270 */
[----:B------:R-:W-:Y:S05]  /*f970*/  @P0 BRA `(.L_x_773) ;  /* 0x00000000006c0947 */ /* 0x000fea0003800000 */
[C---:B------:R-:W-:Y:S01]  /*f980*/  VIADD R15, R211.reuse, 0x40 ;  /* 0x00000040d30f7836 */ /* 0x040fe20000000000 */
[----:B------:R-:W-:Y:S01]  /*f990*/  ULDC UR4, c[0x0][0xac8] ;  /* 0x0002b20000047ab9 */ /* 0x000fe20000000800 */
[C---:B------:R-:W-:Y:S01]  /*f9a0*/  VIADD R90, R211.reuse, 0x80 ;  /* 0x00000080d35a7836 */ /* 0x040fe20000000000 */
[C---:B------:R-:W-:Y:S01]  /*f9b0*/  ISETP.GE.AND P3, PT, R211.reuse, UR4, PT ;  /* 0x00000004d3007c0c */ /* 0x040fe2000bf66270 */
[----:B------:R-:W-:Y:S01]  /*f9c0*/  VIADD R48, R211, 0xc0 ;  /* 0x000000c0d3307836 */ /* 0x000fe20000000000 */
[----:B------:R-:W-:Y:S01]  /*f9d0*/  ISETP.GE.AND P2, PT, R15, UR4, PT ;  /* 0x000000040f007c0c */ /* 0x000fe2000bf46270 */
[C---:B------:R-:W-:Y:S01]  /*f9e0*/  VIADD R92, R211.reuse, 0x40 ;  /* 0x00000040d35c7836 */ /* 0x040fe20000000000 */
[----:B------:R-:W-:Y:S01]  /*f9f0*/  ISETP.GE.AND P1, PT, R90, UR4, PT ;  /* 0x000000045a007c0c */ /* 0x000fe2000bf26270 */
[C---:B------:R-:W-:Y:S01]  /*fa00*/  VIADD R91, R211.reuse, 0x80 ;  /* 0x00000080d35b7836 */ /* 0x040fe20000000000 */
[----:B------:R-:W-:Y:S01]  /*fa10*/  ISETP.GE.AND P0, PT, R48, UR4, PT ;  /* 0x0000000430007c0c */ /* 0x000fe2000bf06270 */
[----:B------:R-:W-:Y:S01]  /*fa20*/  VIADD R88, R211, 0xc0 ;  /* 0x000000c0d3587836 */ /* 0x000fe20000000000 */
[----:B------:R-:W-:-:S02]  /*fa30*/  SHF.R.S32.HI R12, RZ, 0x1f, R211 ;  /* 0x0000001fff0c7819 */ /* 0x000fc400000114d3 */
[----:B------:R-:W-:Y:S02]  /*fa40*/  SHF.R.S32.HI R92, RZ, 0x1f, R92 ;  /* 0x0000001fff5c7819 */ /* 0x000fe4000001145c */
[----:B------:R-:W-:Y:S02]  /*fa50*/  SHF.R.S32.HI R91, RZ, 0x1f, R91 ;  /* 0x0000001fff5b7819 */ /* 0x000fe4000001145b */
[-C--:B--2---:R-:W-:Y:S02]  /*fa60*/  @!P3 LEA R8, P5, R211, R14.reuse, 0x1 ;  /* 0x0000000ed308b211 */ /* 0x084fe400078a08ff */
[----:B------:R-:W-:Y:S02]  /*fa70*/  @!P2 LEA R10, P4, R15, R14, 0x1 ;  /* 0x0000000e0f0aa211 */ /* 0x000fe400078808ff */
[----:B-1----:R-:W-:Y:S02]  /*fa80*/  @!P3 LEA.HI.X R9, R211, R20, R12, 0x1, P5 ;  /* 0x00000014d309b211 */ /* 0x002fe400028f0c0c */
[----:B------:R-:W-:-:S02]  /*fa90*/  @!P1 LEA R12, P5, R90, R14, 0x1 ;  /* 0x0000000e5a0c9211 */ /* 0x000fc400078a08ff */
[----:B------:R-:W-:Y:S01]  /*faa0*/  @!P2 LEA.HI.X R11, R15, R20, R92, 0x1, P4 ;  /* 0x000000140f0ba211 */ /* 0x000fe200020f0c5c */
[----:B-----5:R3:W-:Y:S01]  /*fab0*/  @!P3 ST.E.128 desc[UR40][R8.64], R4 ;  /* 0x000000040800b985 */ /* 0x0207e2000c101d28 */
[----:B------:R-:W-:Y:S02]  /*fac0*/  SHF.R.S32.HI R88, RZ, 0x1f, R88 ;  /* 0x0000001fff587819 */ /* 0x000fe40000011458 */
[----:B------:R-:W-:Y:S01]  /*fad0*/  @!P0 LEA R14, P4, R48, R14, 0x1 ;  /* 0x0000000e300e8211 */ /* 0x000fe200078808ff */
[----:B------:R3:W-:Y:S01]  /*fae0*/  @!P2 ST.E.128 desc[UR40][R10.64], R36 ;  /* 0x000000240a00a985 */ /* 0x0007e2000c101d28 */
[-C--:B------:R-:W-:Y:S02]  /*faf0*/  @!P1 LEA.HI.X R13, R90, R20.reuse, R91, 0x1, P5 ;  /* 0x000000145a0d9211 */ /* 0x080fe400028f0c5b */
[----:B------:R-:W-:-:S03]  /*fb00*/  @!P0 LEA.HI.X R15, R48, R20, R88, 0x1, P4 ;  /* 0x00000014300f8211 */ /* 0x000fc600020f0c58 */
[----:B------:R3:W-:Y:S04]  /*fb10*/  @!P1 ST.E.128 desc[UR40][R12.64], R56 ;  /* 0x000000380c009985 */ /* 0x0007e8000c101d28 */
[----:B------:R3:W-:Y:S02]  /*fb20*/  @!P0 ST.E.128 desc[UR40][R14.64], R72 ;  /* 0x000000480e008985 */ /* 0x0007e4000c101d28 */
.L_x_773:
[----:B------:R-:W-:Y:S05]  /*fb30*/  BSYNC B1 ;  /* 0x0000000000017941 */ /* 0x000fea0003800000 */
.L_x_772:
[----:B------:R-:W-:-:S03]  /*fb40*/  UMOV UR4, 0xffffffff ;  /* 0xffffffff00047882 */ /* 0x000fc60000000000 */
[----:B------:R-:W-:Y:S05]  /*fb50*/  BRA.DIV UR4, `(.L_x_774) ;  /* 0x000000b604047947 */ /* 0x000fea000b800000 */
[----:B-1----:R1:W4:Y:S04]  /*fb60*/  SHFL.IDX PT, R20, R21, 0x1, 0x181f ;  /* 0x00381f0015147f89 */ /* 0x00232800000e0000 */
[----:B--23--:R1:W2:Y:S02]  /*fb70*/  SHFL.IDX PT, R14, R3, 0x1, 0x181f ;  /* 0x00381f00030e7f89 */ /* 0x00c2a400000e0000 */
.L_x_971:
[----:B-----5:R-:W-:Y:S01]  /*fb80*/  VIADD R5, R89, 0x20 ;  /* 0x0000002059057836 */ /* 0x020fe20000000000 */
[----:B------:R-:W-:Y:S04]  /*fb90*/  BSSY B1, `(.L_x_775) ;  /* 0x000001e000017945 */ /* 0x000fe80003800000 */
[----:B------:R-:W-:-:S13]  /*fba0*/  ISETP.GE.AND P0, PT, R5, R0, PT ;  /* 0x000000000500720c */ /* 0x000fda0003f06270 */
[----:B------:R-:W-:Y:S05]  /*fbb0*/  @P0 BRA `(.L_x_776) ;  /* 0x00000000006c0947 */ /* 0x000fea0003800000 */
[C---:B------:R-:W-:Y:S01]  /*fbc0*/  VIADD R10, R211.reuse, 0x40 ;  /* 0x00000040d30a7836 */ /* 0x040fe20000000000 */
[----:B------:R-:W-:Y:S01]  /*fbd0*/  ULDC UR4, c[0x0][0xac8] ;  /* 0x0002b20000047ab9 */ /* 0x000fe20000000800 */
[C---:B------:R-:W-:Y:S01]  /*fbe0*/  VIADD R15, R211.reuse, 0x80 ;  /* 0x00000080d30f7836 */ /* 0x040fe20000000000 */
[C---:B------:R-:W-:Y:S01]  /*fbf0*/  ISETP.GE.AND P3, PT, R211.reuse, UR4, PT ;  /* 0x00000004d3007c0c */ /* 0x040fe2000bf66270 */
[C---:B------:R-:W-:Y:S01]  /*fc00*/  VIADD R12, R211.reuse, 0xc0 ;  /* 0x000000c0d30c7836 */ /* 0x040fe20000000000 */
[----:B------:R-:W-:Y:S01]  /*fc10*/  ISETP.GE.AND P2, PT, R10, UR4, PT ;  /* 0x000000040a007c0c */ /* 0x000fe2000bf46270 */
[----:B------:R-:W-:Y:S01]  /*fc20*/  VIADD R11, R211, 0x40 ;  /* 0x00000040d30b7836 */ /* 0x000fe20000000000 */
[----:B------:R-:W-:Y:S01]  /*fc30*/  ISETP.GE.AND P1, PT, R15, UR4, PT ;  /* 0x000000040f007c0c */ /* 0x000fe2000bf26270 */
[C---:B------:R-:W-:Y:S01]  /*fc40*/  VIADD R36, R211.reuse, 0x80 ;  /* 0x00000080d3247836 */ /* 0x040fe20000000000 */
[----:B------:R-:W-:Y:S01]  /*fc50*/  ISETP.GE.AND P0, PT, R12, UR4, PT ;  /* 0x000000040c007c0c */ /* 0x000fe2000bf06270 */
[----:B------:R-:W-:Y:S01]  /*fc60*/  VIADD R13, R211, 0xc0 ;  /* 0x000000c0d30d7836 */ /* 0x000fe20000000000 */
[----:B------:R-:W-:-:S02]  /*fc70*/  SHF.R.S32.HI R8, RZ, 0x1f, R211 ;  /* 0x0000001fff087819 */ /* 0x000fc400000114d3 */
[----:B------:R-:W-:Y:S02]  /*fc80*/  SHF.R.S32.HI R11, RZ, 0x1f, R11 ;  /* 0x0000001fff0b7819 */ /* 0x000fe4000001140b */
[----:B------:R-:W-:Y:S02]  /*fc90*/  SHF.R.S32.HI R36, RZ, 0x1f, R36 ;  /* 0x0000001fff247819 */ /* 0x000fe40000011424 */
[CC--:B--2---:R-:W-:Y:S02]  /*fca0*/  @!P3 LEA R4, P5, R211.reuse, R14.reuse, 0x1 ;  /* 0x0000000ed304b211 */ /* 0x0c4fe400078a08ff */
[----:B------:R-:W-:Y:S02]  /*fcb0*/  @!P2 LEA R6, P4, R10, R14, 0x1 ;  /* 0x0000000e0a06a211 */ /* 0x000fe400078808ff */
[----:B----4-:R-:W-:Y:S02]  /*fcc0*/  @!P3 LEA.HI.X R5, R211, R20, R8, 0x1, P5 ;  /* 0x00000014d305b211 */ /* 0x010fe400028f0c08 */
[----:B------:R-:W-:-:S02]  /*fcd0*/  @!P1 LEA R8, P5, R15, R14, 0x1 ;  /* 0x0000000e0f089211 */ /* 0x000fc400078a08ff */
[----:B------:R-:W-:Y:S01]  /*fce0*/  @!P2 LEA.HI.X R7, R10, R20, R11, 0x1, P4 ;  /* 0x000000140a07a211 */ /* 0x000fe200020f0c0b */
[----:B------:R3:W-:Y:S01]  /*fcf0*/  @!P3 ST.E.128 desc[UR40][R4.64], R24 ;  /* 0x000000180400b985 */ /* 0x0007e2000c101d28 */
[----:B------:R-:W-:Y:S02]  /*fd00*/  SHF.R.S32.HI R13, RZ, 0x1f, R13 ;  /* 0x0000001fff0d7819 */ /* 0x000fe4000001140d */
[C---:B------:R-:W-:Y:S01]  /*fd10*/  @!P0 LEA R10, P4, R12.reuse, R14, 0x1 ;  /* 0x0000000e0c0a8211 */ /* 0x040fe200078808ff */
[----:B------:R3:W-:Y:S01]  /*fd20*/  @!P2 ST.E.128 desc[UR40][R6.64], R40 ;  /* 0x000000280600a985 */ /* 0x0007e2000c101d28 */
[-C--:B------:R-:W-:Y:S02]  /*fd30*/  @!P1 LEA.HI.X R9, R15, R20.reuse, R36, 0x1, P5 ;  /* 0x000000140f099211 */ /* 0x080fe400028f0c24 */
[----:B------:R-:W-:-:S03]  /*fd40*/  @!P0 LEA.HI.X R11, R12, R20, R13, 0x1, P4 ;  /* 0x000000140c0b8211 */ /* 0x000fc600020f0c0d */
[----:B------:R3:W-:Y:S04]  /*fd50*/  @!P1 ST.E.128 desc[UR40][R8.64], R60 ;  /* 0x0000003c08009985 */ /* 0x0007e8000c101d28 */
[----:B------:R3:W-:Y:S02]  /*fd60*/  @!P0 ST.E.128 desc[UR40][R10.64], R76 ;  /* 0x0000004c0a008985 */ /* 0x0007e4000c101d28 */
.L_x_776:
[----:B------:R-:W-:Y:S05]  /*fd70*/  BSYNC B1 ;  /* 0x0000000000017941 */ /* 0x000fea0003800000 */
.L_x_775:
[----:B------:R-:W-:-:S03]  /*fd80*/  UMOV UR4, 0xffffffff ;  /* 0xffffffff00047882 */ /* 0x000fc60000000000 */
[----:B------:R-:W-:Y:S05]  /*fd90*/  BRA.DIV UR4, `(.L_x_777) ;  /* 0x000000b204bc7947 */ /* 0x000fea000b800000 */
[----:B----4-:R4:W0:Y:S04]  /*fda0*/  SHFL.IDX PT, R20, R21, 0x2, 0x181f ;  /* 0x00581f0015147f89 */ /* 0x01082800000e0000 */
[----:B--2---:R4:W2:Y:S02]  /*fdb0*/  SHFL.IDX PT, R14, R3, 0x2, 0x181f ;  /* 0x00581f00030e7f89 */ /* 0x0048a400000e0000 */
.L_x_975:
[----:B---3--:R-:W-:Y:S01]  /*fdc0*/  VIADD R5, R89, 0x40 ;  /* 0x0000004059057836 */ /* 0x008fe20000000000 */
        /* <DEDUP_REMOVED lines=19> */
[----:B0-----:R-:W-:Y:S02]  /*ff00*/  @!P3 LEA.HI.X R5, R211, R20, R8, 0x1, P5 ;  /* 0x00000014d305b211 */ /* 0x001fe400028f0c08 */
        /* <DEDUP_REMOVED lines=10> */
.L_x_779:
[----:B------:R-:W-:Y:S05]  /*ffb0*/  BSYNC B1 ;  /* 0x0000000000017941 */ /* 0x000fea0003800000 */
.L_x_778:
[----:B------:R-:W-:-:S03]  /*ffc0*/  UMOV UR4, 0xffffffff ;  /* 0xffffffff00047882 */ /* 0x000fc60000000000 */
[----:B------:R-:W-:Y:S05]  /*ffd0*/  BRA.DIV UR4, `(.L_x_780) ;  /* 0x000000b204747947 */ /* 0x000fea000b800000 */
[----:B---3--:R3:W0:Y:S04]  /*ffe0*/  SHFL.IDX PT, R10, R21, 0x3, 0x181f ;  /* 0x00781f00150a7f89 */ /* 0x00862800000e0000 */
[----:B--2---:R3:W2:Y:S02]  /*fff0*/  SHFL.IDX PT, R14, R3, 0x3, 0x181f ;  /* 0x00781f00030e7f89 */ /* 0x0046a400000e0000 */
.L_x_979:
[----:B01-34-:R-:W-:-:S05]  /*10000*/  VIADD R3, R89, 0x60 ;  /* 0x0000006059037836 */ /* 0x01bfca0000000000 */
        /* <DEDUP_REMOVED lines=8> */
[----:B------:R-:W-:Y:S01]  /*10090*/  VIADD R12, R211, 0x80 ;  /* 0x00000080d30c7836 */ /* 0x000fe20000000000 */
[----:B------:R-:W-:Y:S02]  /*100a0*/  ISETP.GE.AND P5, PT, R11, UR4, PT ;  /* 0x000000040b007c0c */ /* 0x000fe4000bfa6270 */
[----:B------:R-:W-:Y:S02]  /*100b0*/  SHF.R.S32.HI R20, RZ, 0x1f, R211 ;  /* 0x0000001fff147819 */ /* 0x000fe400000114d3 */
[----:B------:R-:W-:-:S02]  /*100c0*/  SHF.R.S32.HI R15, RZ, 0x1f, R15 ;  /* 0x0000001fff0f7819 */ /* 0x000fc4000001140f */
[----:B------:R-:W-:-:S03]  /*100d0*/  SHF.R.S32.HI R12, RZ, 0x1f, R12 ;  /* 0x0000001fff0c7819 */ /* 0x000fc6000001140c */
[-C--:B--2---:R-:W-:Y:S02]  /*100e0*/  @!P3 LEA R4, P0, R211, R14.reuse, 0x1 ;  /* 0x0000000ed304b211 */ /* 0x084fe400078008ff */
[-C--:B------:R-:W-:Y:S02]  /*100f0*/  @!P4 LEA R6, P1, R13, R14.reuse, 0x1 ;  /* 0x0000000e0d06c211 */ /* 0x080fe400078208ff */
[----:B------:R-:W-:Y:S02]  /*10100*/  @!P5 LEA R8, P2, R11, R14, 0x1 ;  /* 0x0000000e0b08d211 */ /* 0x000fe400078408ff */
[-C--:B------:R-:W-:Y:S02]  /*10110*/  @!P3 LEA.HI.X R5, R211, R10.reuse, R20, 0x1, P0 ;  /* 0x0000000ad305b211 */ /* 0x080fe400000f0c14 */
[-C--:B------:R-:W-:Y:S02]  /*10120*/  @!P4 LEA.HI.X R7, R13, R10.reuse, R15, 0x1, P1 ;  /* 0x0000000a0d07c211 */ /* 0x080fe400008f0c0f */
[----:B------:R-:W-:Y:S01]  /*10130*/  @!P5 LEA.HI.X R9, R11, R10, R12, 0x1, P2 ;  /* 0x0000000a0b09d211 */ /* 0x000fe200010f0c0c */
[----:B------:R0:W-:Y:S01]  /*10140*/  @!P3 ST.E.128 desc[UR40][R4.64], R32 ;  /* 0x000000200400b985 */ /* 0x0001e2000c101d28 */
[----:B------:R-:W-:-:S03]  /*10150*/  VIADD R11, R211, 0xc0 ;  /* 0x000000c0d30b7836 */ /* 0x000fc60000000000 */
[----:B------:R0:W-:Y:S02]  /*10160*/  @!P4 ST.E.128 desc[UR40][R6.64], R52 ;  /* 0x000000340600c985 */ /* 0x0001e4000c101d28 */
[----:B------:R-:W-:Y:S02]  /*10170*/  ISETP.GE.AND P0, PT, R11, UR4, PT ;  /* 0x000000040b007c0c */ /* 0x000fe4000bf06270 */
[----:B------:R0:W-:Y:S11]  /*10180*/  @!P5 ST.E.128 desc[UR40][R8.64], R68 ;  /* 0x000000440800d985 */ /* 0x0001f6000c101d28 */
[----:B------:R-:W-:Y:S05]  /*10190*/  @P0 BRA `(.L_x_781) ;  /* 0x0000002c00940947 */ /* 0x000fea0003800000 */
[----:B------:R-:W-:Y:S01]  /*101a0*/  VIADD R12, R211, 0xc0 ;  /* 0x000000c0d30c7836 */ /* 0x000fe20000000000 */
[----:B0-----:R-:W-:-:S04]  /*101b0*/  LEA R4, P0, R11, R14, 0x1 ;  /* 0x0000000e0b047211 */ /* 0x001fc800078008ff */
[----:B------:R-:W-:-:S04]  /*101c0*/  SHF.R.S32.HI R12, RZ, 0x1f, R12 ;  /* 0x0000001fff0c7819 */ /* 0x000fc8000001140c */
[----:B------:R-:W-:-:S05]  /*101d0*/  LEA.HI.X R5, R11, R10, R12, 0x1, P0 ;  /* 0x0000000a0b057211 */ /* 0x000fca00000f0c0c */
[----:B------:R0:W-:Y:S01]  /*101e0*/  ST.E.128 desc[UR40][R4.64], R84 ;  /* 0x0000005404007985 */ /* 0x0001e2000c101d28 */
[----:B------:R-:W-:Y:S05]  /*101f0*/  BRA `(.L_x_781) ;  /* 0x0000002c007c7947 */ /* 0x000fea0003800000 */
.L_x_770:
[----:B0-----:R-:W0:Y:S01]  /*10200*/  @P1 LDC R10, c[0x0][0xbec] ;  /* 0x0002fb00ff0a1b82 */ /* 0x001e220000000800 */
[----:B------:R-:W-:Y:S01]  /*10210*/  IMAD.MOV.U32 R6, RZ, RZ, R48 ;  /* 0x000000ffff067224 */ /* 0x000fe200078e0030 */
[----:B------:R-:W-:-:S06]  /*10220*/  ULDC.64 UR4, c[0x0][0xb08] ;  /* 0x0002c20000047ab9 */ /* 0x000fcc0000000a00 */
[----:B------:R-:W1:Y:S01]  /*10230*/  @P1 LDC R7, c[0x0][0xbf0] ;  /* 0x0002fc00ff071b82 */ /* 0x000e620000000800 */
[----:B0-----:R-:W-:-:S05]  /*10240*/  @P1 IMAD.HI.U32 R10, R48, R10, RZ ;  /* 0x0000000a300a1227 */ /* 0x001fca00078e00ff */
[----:B-1----:R-:W-:Y:S01]  /*10250*/  @P1 SHF.R.U32.HI R6, RZ, R7, R10 ;  /* 0x00000007ff061219 */ /* 0x002fe2000001160a */
[----:B------:R-:W-:-:S04]  /*10260*/  IMAD R7, R9, UR4, RZ ;  /* 0x0000000409077c24 */ /* 0x000fc8000f8e02ff */
[C---:B------:R-:W-:Y:S02]  /*10270*/  IMAD R7, R8.reuse, UR5, R7 ;  /* 0x0000000508077c24 */ /* 0x040fe4000f8e0207 */
[----:B------:R-:W-:Y:S01]  /*10280*/  IMAD.WIDE.U32 R8, R8, UR4, RZ ;  /* 0x0000000408087c25 */ /* 0x000fe2000f8e00ff */
[----:B------:R-:W-:-:S03]  /*10290*/  ULDC.64 UR4, c[0x0][0xb38] ;  /* 0x0002ce0000047ab9 */ /* 0x000fc60000000a00 */
[----:B------:R-:W-:Y:S01]  /*102a0*/  IMAD.IADD R9, R9, 0x1, R7 ;  /* 0x0000000109097824 */ /* 0x000fe200078e0207 */
[----:B------:R-:W-:Y:S01]  /*102b0*/  SHF.R.S32.HI R7, RZ, 0x1f, R3 ;  /* 0x0000001fff077819 */ /* 0x000fe20000011403 */
[----:B------:R-:W-:-:S04]  /*102c0*/  IMAD.WIDE.U32 R8, R205, UR4, R8 ;  /* 0x00000004cd087c25 */ /* 0x000fc8000f8e0008 */
[----:B------:R-:W-:Y:S01]  /*102d0*/  IMAD R9, R205, UR5, R9 ;  /* 0x00000005cd097c24 */ /* 0x000fe2000f8e0209 */
[----:B------:R-:W-:Y:S02]  /*102e0*/  ULDC.64 UR4, c[0x0][0xb40] ;  /* 0x0002d00000047ab9 */ /* 0x000fe40000000a00 */
[----:B------:R-:W-:Y:S02]  /*102f0*/  IMAD R7, R7, UR4, RZ ;  /* 0x0000000407077c24 */ /* 0x000fe4000f8e02ff */
[----:B------:R-:W-:-:S04]  /*10300*/  IMAD.WIDE.U32 R8, R3, UR4, R8 ;  /* 0x0000000403087c25 */ /* 0x000fc8000f8e0008 */
[----:B------:R-:W-:Y:S01]  /*10310*/  IMAD R7, R3, UR5, R7 ;  /* 0x0000000503077c24 */ /* 0x000fe2000f8e0207 */
[----:B------:R-:W-:Y:S01]  /*10320*/  ULDC.64 UR4, c[0x0][0xb48] ;  /* 0x0002d20000047ab9 */ /* 0x000fe20000000a00 */
[--C-:B------:R-:W-:Y:S02]  /*10330*/  IMAD.MOV R3, RZ, RZ, -R6.reuse ;  /* 0x000000ffff037224 */ /* 0x100fe400078e0a06 */
[----:B------:R-:W-:Y:S01]  /*10340*/  IMAD.IADD R9, R9, 0x1, R7 ;  /* 0x0000000109097824 */ /* 0x000fe200078e0207 */
[----:B------:R-:W-:Y:S01]  /*10350*/  SHF.R.S32.HI R7, RZ, 0x1f, R6 ;  /* 0x0000001fff077819 */ /* 0x000fe20000011406 */
[----:B------:R-:W-:Y:S02]  /*10360*/  IMAD R3, R158, R3, R48 ;  /* 0x000000039e037224 */ /* 0x000fe400078e0230 */
[----:B------:R-:W-:-:S04]  /*10370*/  IMAD.WIDE.U32 R8, R159, UR4, R8 ;  /* 0x000000049f087c25 */ /* 0x000fc8000f8e0008 */
[----:B------:R-:W-:Y:S01]  /*10380*/  IMAD R9, R159, UR5, R9 ;  /* 0x000000059f097c24 */ /* 0x000fe2000f8e0209 */
[----:B------:R-:W-:Y:S02]  /*10390*/  ULDC.64 UR4, c[0x0][0xb30] ;  /* 0x0002cc0000047ab9 */ /* 0x000fe40000000a00 */
[----:B------:R-:W-:Y:S02]  /*103a0*/  IMAD R7, R7, UR4, RZ ;  /* 0x0000000407077c24 */ /* 0x000fe4000f8e02ff */
[----:B------:R-:W-:-:S04]  /*103b0*/  IMAD.WIDE.U32 R8, R6, UR4, R8 ;  /* 0x0000000406087c25 */ /* 0x000fc8000f8e0008 */
[----:B------:R-:W-:Y:S01]  /*103c0*/  IMAD R7, R6, UR5, R7 ;  /* 0x0000000506077c24 */ /* 0x000fe2000f8e0207 */
[----:B------:R-:W-:Y:S01]  /*103d0*/  ULDC.64 UR4, c[0x0][0xb28] ;  /* 0x0002ca0000047ab9 */ /* 0x000fe20000000a00 */
[----:B------:R-:W-:Y:S02]  /*103e0*/  VIADD R6, R19, 0x22820 ;  /* 0x0002282013067836 */ /* 0x000fe40000000000 */
[----:B------:R-:W-:-:S03]  /*103f0*/  IMAD.IADD R9, R9, 0x1, R7 ;  /* 0x0000000109097824 */ /* 0x000fc600078e0207 */
[----:B------:R-:W-:Y:S01]  /*10400*/  PRMT R6, RZ, 0x654, R6 ;  /* 0x00000654ff067816 */ /* 0x000fe20000000006 */
[----:B------:R-:W-:-:S03]  /*10410*/  IMAD.WIDE.U32 R8, R3, UR4, R8 ;  /* 0x0000000403087c25 */ /* 0x000fc6000f8e0008 */
[----:B------:R0:W-:Y:S02]  /*10420*/  SYNCS.ARRIVE.TRANS64.RED.A1T0 RZ, [R6+URZ], RZ ;  /* 0x000000ff06ff79a7 */ /* 0x0001e4000810043f */
[----:B0-----:R-:W-:-:S05]  /*10430*/  SHF.R.S32.HI R6, RZ, 0x1f, R3 ;  /* 0x0000001fff067819 */ /* 0x001fca0000011403 */
[----:B------:R-:W-:-:S04]  /*10440*/  IMAD R6, R6, UR4, RZ ;  /* 0x0000000406067c24 */ /* 0x000fc8000f8e02ff */
[----:B------:R-:W-:Y:S01]  /*10450*/  IMAD R6, R3, UR5, R6 ;  /* 0x0000000503067c24 */ /* 0x000fe2000f8e0206 */
[----:B------:R-:W-:Y:S02]  /*10460*/  ULDC.64 UR4, c[0x0][0xb00] ;  /* 0x0002c00000047ab9 */ /* 0x000fe40000000a00 */
[----:B------:R-:W-:Y:S01]  /*10470*/  LEA R3, P0, R8, UR4, 0x2 ;  /* 0x0000000408037c11 */ /* 0x000fe2000f8010ff */
[----:B------:R-:W-:Y:S01]  /*10480*/  IMAD.IADD R6, R9, 0x1, R6 ;  /* 0x0000000109067824 */ /* 0x000fe200078e0206 */
[----:B------:R-:W-:-:S04]  /*10490*/  UMOV UR4, 0xffffffff ;  /* 0xffffffff00047882 */ /* 0x000fc80000000000 */
[----:B------:R-:W-:Y:S01]  /*104a0*/  LEA.HI.X R10, R8, UR5, R6, 0x2, P0 ;  /* 0x00000005080a7c11 */ /* 0x000fe200080f1406 */
[----:B------:R-:W-:Y:S06]  /*104b0*/  BRA.DIV UR4, `(.L_x_782) ;  /* 0x000000ae04847947 */ /* 0x000fec000b800000 */
[----:B------:R0:W1:Y:S04]  /*104c0*/  SHFL.IDX PT, R48, R10, RZ, 0x1c1f ;  /* 0x001c1fff0a307589 */ /* 0x00006800000e0000 */
[----:B------:R0:W2:Y:S02]  /*104d0*/  SHFL.IDX PT, R11, R3, RZ, 0x1c1f ;  /* 0x001c1fff030b7589 */ /* 0x0000a400000e0000 */
.L_x_982:
[----:B------:R-:W-:Y:S01]  /*104e0*/  ISETP.GE.AND P0, PT, R21, R0, PT ;  /* 0x000000001500720c */ /* 0x000fe20003f06270 */
[----:B------:R-:W-:-:S12]  /*104f0*/  BSSY B1, `(.L_x_783) ;  /* 0x00000c3000017945 */ /* 0x000fd80003800000 */
[----:B------:R-:W-:Y:S05]  /*10500*/  @P0 BRA `(.L_x_784) ;  /* 0x0000000c00040947 */ /* 0x000fea0003800000 */
[----:B------:R-:W3:Y:S01]  /*10510*/  LDL R157, [R1+0x44] ;  /* 0x00004400019d7983 */ /* 0x000ee20000100800 */
[----:B------:R-:W-:-:S03]  /*10520*/  ULDC UR4, c[0x0][0xac8] ;  /* 0x0002b20000047ab9 */ /* 0x000fc60000000800 */
[----:B------:R-:W4:Y:S04]  /*10530*/  LDL R12, [R1+0xc0] ;  /* 0x0000c000010c7983 */ /* 0x000f280000100800 */
[----:B------:R-:W5:Y:S04]  /*10540*/  LDL R155, [R1+0x144] ;  /* 0x00014400019b7983 */ /* 0x000f680000100800 */
        /* <DEDUP_REMOVED lines=8> */
[----:B------:R-:W5:Y:S01]  /*105d0*/  LDL R21, [R1+0xa8] ;  /* 0x0000a80001157983 */ /* 0x000f620000100800 */
[----:B---3--:R-:W-:-:S13]  /*105e0*/  ISETP.GE.AND P0, PT, R157, UR4, PT ;  /* 0x000000049d007c0c */ /* 0x008fda000bf06270 */
[----:B--2---:R-:W-:Y:S02]  /*105f0*/  @!P0 IMAD.MOV.U32 R6, RZ, RZ, R11 ;  /* 0x000000ffff068224 */ /* 0x004fe400078e000b */
[----:B-1----:R-:W-:Y:S02]  /*10600*/  @!P0 IMAD.MOV.U32 R7, RZ, RZ, R48 ;  /* 0x000000ffff078224 */ /* 0x002fe400078e0030 */
[----:B------:R-:W-:Y:S02]  /*10610*/  @!P0 IMAD.WIDE R6, R157, 0x4, R6 ;  /* 0x000000049d068825 */ /* 0x000fe400078e0206 */
[----:B------:R-:W2:Y:S04]  /*10620*/  LDL R157, [R1+0x134] ;  /* 0x00013400019d7983 */ /* 0x000ea80000100800 */
[----:B------:R1:W-:Y:S01]  /*10630*/  @!P0 ST.E.64 desc[UR40][R6.64], R152 ;  /* 0x0000009806008985 */ /* 0x0003e2000c101b28 */
[----:B----4-:R-:W-:-:S13]  /*10640*/  ISETP.GE.AND P0, PT, R12, UR4, PT ;  /* 0x000000040c007c0c */ /* 0x010fda000bf06270 */
[C---:B-1----:R-:W-:Y:S01]  /*10650*/  @!P0 LEA R6, P1, R12.reuse, R11, 0x2 ;  /* 0x0000000b0c068211 */ /* 0x042fe200078210ff */
[----:B------:R-:W3:Y:S03]  /*10660*/  LDL R153, [R1+0x12c] ;  /* 0x00012c0001997983 */ /* 0x000ee60000100800 */
[----:B-----5:R-:W-:Y:S01]  /*10670*/  @!P0 LEA.HI.X R7, R12, R48, R155, 0x2, P1 ;  /* 0x000000300c078211 */ /* 0x020fe200008f149b */
[----:B------:R-:W4:Y:S04]  /*10680*/  LDL R152, [R1+0x94] ;  /* 0x0000940001987983 */ /* 0x000f280000100800 */
[----:B------:R-:W5:Y:S04]  /*10690*/  LDL R155, [R1+0x130] ;  /* 0x00013000019b7983 */ /* 0x000f680000100800 */
[----:B------:R1:W-:Y:S01]  /*106a0*/  @!P0 ST.E.64 desc[UR40][R6.64], R28 ;  /* 0x0000001c06008985 */ /* 0x0003e2000c101b28 */
[----:B------:R-:W-:-:S02]  /*106b0*/  ISETP.GE.AND P0, PT, R8, UR4, PT ;  /* 0x0000000408007c0c */ /* 0x000fc4000bf06270 */
[----:B------:R-:W-:Y:S01]  /*106c0*/  ISETP.GE.AND P1, PT, R13, UR4, PT ;  /* 0x000000040d007c0c */ /* 0x000fe2000bf26270 */
[----:B------:R-:W3:Y:S10]  /*106d0*/  LDL R12, [R1+0xa4] ;  /* 0x0000a400010c7983 */ /* 0x000ef40000100800 */
[C---:B-1----:R-:W-:Y:S01]  /*106e0*/  @!P0 LEA R6, P2, R8.reuse, R11, 0x2 ;  /* 0x0000000b08068211 */ /* 0x042fe200078410ff */
[----:B------:R-:W4:Y:S03]  /*106f0*/  LDL R29, [R1+0x9c] ;  /* 0x00009c00011d7983 */ /* 0x000f260000100800 */
[----:B------:R-:W-:Y:S01]  /*10700*/  @!P0 LEA.HI.X R7, R8, R48, R158, 0x2, P2 ;  /* 0x0000003008078211 */ /* 0x000fe200010f149e */
[----:B------:R-:W4:Y:S04]  /*10710*/  LDL R28, [R1+0x11c] ;  /* 0x00011c00011c7983 */ /* 0x000f280000100800 */
[----:B------:R1:W-:Y:S01]  /*10720*/  @!P0 ST.E.64 desc[UR40][R6.64], R32 ;  /* 0x0000002006008985 */ /* 0x0003e2000c101b28 */
[----:B------:R-:W-:-:S03]  /*10730*/  ISETP.GE.AND P0, PT, R9, UR4, PT ;  /* 0x0000000409007c0c */ /* 0x000fc6000bf06270 */
[----:B------:R-:W4:Y:S01]  /*10740*/  LDL R8, [R1+0xa0] ;  /* 0x0000a00001087983 */ /* 0x000f220000100800 */
[----:B-1----:R-:W-:-:S03]  /*10750*/  @!P1 LEA R6, P2, R13, R11, 0x2 ;  /* 0x0000000b0d069211 */ /* 0x002fc600078410ff */
[----:B------:R-:W4:Y:S01]  /*10760*/  LDL R32, [R1+0x88] ;  /* 0x0000880001207983 */ /* 0x000f220000100800 */
[----:B------:R-:W-:-:S03]  /*10770*/  @!P1 LEA.HI.X R7, R13, R48, R15, 0x2, P2 ;  /* 0x000000300d079211 */ /* 0x000fc600010f140f */
[----:B------:R-:W4:Y:S04]  /*10780*/  LDL R33, [R1+0x84] ;  /* 0x0000840001217983 */ /* 0x000f280000100800 */
        /* <DEDUP_REMOVED lines=13> */
[----:B------:R-:W4:Y:S04]  /*10860*/  LDL R41, [R1+0x118] ;  /* 0x0001180001297983 */ /* 0x000f280000100800 */
[----:B------:R-:W4:Y:S01]  /*10870*/  LDL R40, [R1+0x110] ;  /* 0x0001100001287983 */ /* 0x000f220000100800 */
[----:B--2---:R-:W-:-:S05]  /*10880*/  @!P1 LEA.HI.X R7, R156, R48, R157, 0x2, P2 ;  /* 0x000000309c079211 */ /* 0x004fca00010f149d */
[----:B------:R1:W-:Y:S02]  /*10890*/  @!P1 ST.E.64 desc[UR40][R6.64], R44 ;  /* 0x0000002c06009985 */ /* 0x0003e4000c101b28 */
[C---:B-1----:R-:W-:Y:S02]  /*108a0*/  @!P0 LEA R6, P2, R154.reuse, R11, 0x2 ;  /* 0x0000000b9a068211 */ /* 0x042fe400078410ff */
[----:B------:R-:W2:Y:S04]  /*108b0*/  LDL R45, [R1+0x68] ;  /* 0x00006800012d7983 */ /* 0x000ea80000100800 */
[----:B------:R-:W2:Y:S01]  /*108c0*/  LDL R44, [R1+0xe4] ;  /* 0x0000e400012c7983 */ /* 0x000ea20000100800 */
[----:B-----5:R-:W-:-:S05]  /*108d0*/  @!P0 LEA.HI.X R7, R154, R48, R155, 0x2, P2 ;  /* 0x000000309a078211 */ /* 0x020fca00010f149b */
[----:B------:R1:W-:Y:S04]  /*108e0*/  @!P0 ST.E.64 desc[UR40][R6.64], R24 ;  /* 0x0000001806008985 */ /* 0x0003e8000c101b28 */
[----:B-1----:R-:W5:Y:S04]  /*108f0*/  LDL R25, [R1+0x114] ;  /* 0x0001140001197983 */ /* 0x002f680000100800 */
[----:B------:R-:W2:Y:S01]  /*10900*/  LDL R24, [R1+0x10c] ;  /* 0x00010c0001187983 */ /* 0x000ea20000100800 */
[----:B------:R-:W-:Y:S02]  /*10910*/  ISETP.GE.AND P1, PT, R21, UR4, PT ;  /* 0x0000000415007c0c */ /* 0x000fe4000bf26270 */
[----:B---3--:R-:W-:-:S11]  /*10920*/  ISETP.GE.AND P0, PT, R12, UR4, PT ;  /* 0x000000040c007c0c */ /* 0x008fd6000bf06270 */
[----:B------:R-:W-:-:S04]  /*10930*/  @!P1 LEA R6, P2, R21, R11, 0x2 ;  /* 0x0000000b15069211 */ /* 0x000fc800078410ff */
[-C--:B------:R-:W-:Y:S02]  /*10940*/  @!P1 LEA.HI.X R7, R21, R48.reuse, R153, 0x2, P2 ;  /* 0x0000003015079211 */ /* 0x080fe400010f1499 */
[----:B----4-:R-:W-:Y:S01]  /*10950*/  ISETP.GE.AND P3, PT, R29, UR4, PT ;  /* 0x000000041d007c0c */ /* 0x010fe2000bf66270 */
[----:B------:R-:W3:Y:S04]  /*10960*/  LDL R21, [R1+0x7c] ;  /* 0x00007c0001157983 */ /* 0x000ee80000100800 */
[----:B------:R1:W-:Y:S01]  /*10970*/  @!P1 ST.E.64 desc[UR40][R6.64], R52 ;  /* 0x0000003406009985 */ /* 0x0003e2000c101b28 */
[----:B------:R-:W-:Y:S02]  /*10980*/  ISETP.GE.AND P1, PT, R8, UR4, PT ;  /* 0x0000000408007c0c */ /* 0x000fe4000bf26270 */
[C---:B-1----:R-:W-:Y:S01]  /*10990*/  @!P0 LEA R6, P2, R12.reuse, R11, 0x2 ;  /* 0x0000000b0c068211 */ /* 0x042fe200078410ff */
[----:B------:R-:W4:Y:S03]  /*109a0*/  LDL R53, [R1+0x6c] ;  /* 0x00006c0001357983 */ /* 0x000f260000100800 */
[----:B------:R-:W-:Y:S01]  /*109b0*/  @!P0 LEA.HI.X R7, R12, R48, R13, 0x2, P2 ;  /* 0x000000300c078211 */ /* 0x000fe200010f140d */
[----:B------:R-:W4:Y:S04]  /*109c0*/  LDL R52, [R1+0xec] ;  /* 0x0000ec0001347983 */ /* 0x000f280000100800 */
[----:B------:R-:W3:Y:S04]  /*109d0*/  LDL R12, [R1+0x80] ;  /* 0x00008000010c7983 */ /* 0x000ee80000100800 */
[----:B------:R1:W-:Y:S01]  /*109e0*/  @!P0 ST.E.64 desc[UR40][R6.64], R56 ;  /* 0x0000003806008985 */ /* 0x0003e2000c101b28 */
[----:B------:R-:W-:-:S03]  /*109f0*/  ISETP.GE.AND P2, PT, R15, UR4, PT ;  /* 0x000000040f007c0c */ /* 0x000fc6000bf46270 */
[----:B------:R-:W4:Y:S01]  /*10a00*/  LDL R13, [R1+0x78] ;  /* 0x00007800010d7983 */ /* 0x000f220000100800 */
[----:B-1----:R-:W-:-:S03]  /*10a10*/  @!P1 LEA R6, P0, R8, R11, 0x2 ;  /* 0x0000000b08069211 */ /* 0x002fc600078010ff */
[----:B------:R-:W4:Y:S01]  /*10a20*/  LDL R56, [R1+0xf0] ;  /* 0x0000f00001387983 */ /* 0x000f220000100800 */
[----:B------:R-:W-:-:S05]  /*10a30*/  @!P1 LEA.HI.X R7, R8, R48, R9, 0x2, P0 ;  /* 0x0000003008079211 */ /* 0x000fca00000f1409 */
[----:B------:R1:W-:Y:S01]  /*10a40*/  @!P1 ST.E.64 desc[UR40][R6.64], R60 ;  /* 0x0000003c06009985 */ /* 0x0003e2000c101b28 */
[----:B------:R-:W-:Y:S02]  /*10a50*/  ISETP.GE.AND P1, PT, R14, UR4, PT ;  /* 0x000000040e007c0c */ /* 0x000fe4000bf26270 */
[-C--:B------:R-:W-:Y:S02]  /*10a60*/  @!P2 LEA R8, P5, R15, R11.reuse, 0x2 ;  /* 0x0000000b0f08a211 */ /* 0x080fe400078a10ff */
[----:B-1----:R-:W-:-:S04]  /*10a70*/  @!P3 LEA R6, P4, R29, R11, 0x2 ;  /* 0x0000000b1d06b211 */ /* 0x002fc800078810ff */
[-C--:B------:R-:W-:Y:S02]  /*10a80*/  @!P3 LEA.HI.X R7, R29, R48.reuse, R36, 0x2, P4 ;  /* 0x000000301d07b211 */ /* 0x080fe400020f1424 */
[----:B------:R-:W4:Y:S01]  /*10a90*/  LDL R29, [R1+0x104] ;  /* 0x00010400011d7983 */ /* 0x000f220000100800 */
[----:B------:R-:W-:-:S03]  /*10aa0*/  @!P2 LEA.HI.X R9, R15, R48, R28, 0x2, P5 ;  /* 0x000000300f09a211 */ /* 0x000fc600028f141c */
[----:B------:R-:W4:Y:S01]  /*10ab0*/  LDL R36, [R1+0x108] ;  /* 0x0001080001247983 */ /* 0x000f220000100800 */
[----:B------:R-:W-:-:S03]  /*10ac0*/  ISETP.GE.AND P0, PT, R152, UR4, PT ;  /* 0x0000000498007c0c */ /* 0x000fc6000bf06270 */
[----:B------:R-:W-:Y:S04]  /*10ad0*/  @!P3 ST.E.64 desc[UR40][R6.64], R64 ;  /* 0x000000400600b985 */ /* 0x000fe8000c101b28 */
[----:B------:R1:W-:Y:S01]  /*10ae0*/  @!P2 ST.E.64 desc[UR40][R8.64], R68 ;  /* 0x000000440800a985 */ /* 0x0003e2000c101b28 */
[----:B------:R-:W-:-:S03]  /*10af0*/  ISETP.GE.AND P2, PT, R32, UR4, PT ;  /* 0x0000000420007c0c */ /* 0x000fc6000bf46270 */
[----:B------:R-:W4:Y:S04]  /*10b00*/  LDL R28, [R1+0x74] ;  /* 0x00007400011c7983 */ /* 0x000f280000100800 */
[----:B------:R-:W4:Y:S01]  /*10b10*/  LDL R15, [R1+0x70] ;  /* 0x00007000010f7983 */ /* 0x000f220000100800 */
[-C--:B-1----:R-:W-:Y:S02]  /*10b20*/  @!P1 LEA R8, P5, R14, R11.reuse, 0x2 ;  /* 0x0000000b0e089211 */ /* 0x082fe400078a10ff */
[----:B------:R-:W-:-:S04]  /*10b30*/  @!P0 LEA R6, P4, R152, R11, 0x2 ;  /* 0x0000000b98068211 */ /* 0x000fc800078810ff */
[-C--:B------:R-:W-:Y:S02]  /*10b40*/  @!P0 LEA.HI.X R7, R152, R48.reuse, R41, 0x2, P4 ;  /* 0x0000003098078211 */ /* 0x080fe400020f1429 */
[----:B------:R-:W-:Y:S01]  /*10b50*/  ISETP.GE.AND P3, PT, R37, UR4, PT ;  /* 0x0000000425007c0c */ /* 0x000fe2000bf66270 */
[----:B------:R-:W4:Y:S04]  /*10b60*/  LDL R41, [R1+0x60] ;  /* 0x0000600001297983 */ /* 0x000f280000100800 */
[----:B------:R-:W-:Y:S01]  /*10b70*/  @!P0 ST.E.64 desc[UR40][R6.64], R72 ;  /* 0x0000004806008985 */ /* 0x000fe2000c101b28 */
[----:B-----5:R-:W-:-:S03]  /*10b80*/  @!P1 LEA.HI.X R9, R14, R48, R25, 0x2, P5 ;  /* 0x000000300e099211 */ /* 0x020fc600028f1419 */
[----:B------:R-:W5:Y:S04]  /*10b90*/  LDL R14, [R1+0xfc] ;  /* 0x0000fc00010e7983 */ /* 0x000f680000100800 */
[----:B------:R-:W5:Y:S04]  /*10ba0*/  LDL R25, [R1+0x100] ;  /* 0x0001000001197983 */ /* 0x000f680000100800 */
[----:B------:R1:W-:Y:S02]  /*10bb0*/  @!P1 ST.E.64 desc[UR40][R8.64], R76 ;  /* 0x0000004c08009985 */ /* 0x0003e4000c101b28 */
[----:B-1----:R-:W-:-:S04]  /*10bc0*/  @!P2 LEA R8, P5, R32, R11, 0x2 ;  /* 0x0000000b2008a211 */ /* 0x002fc800078a10ff */
[-C--:B--2---:R-:W-:Y:S02]  /*10bd0*/  @!P2 LEA.HI.X R9, R32, R48.reuse, R24, 0x2, P5 ;  /* 0x000000302009a211 */ /* 0x084fe400028f1418 */
[----:B------:R-:W2:Y:S04]  /*10be0*/  LDL R32, [R1+0xf8] ;  /* 0x0000f80001207983 */ /* 0x000ea80000100800 */
[----:B------:R-:W2:Y:S01]  /*10bf0*/  LDL R24, [R1+0xf4] ;  /* 0x0000f40001187983 */ /* 0x000ea20000100800 */
[----:B------:R-:W-:Y:S02]  /*10c00*/  @!P3 LEA R6, P4, R37, R11, 0x2 ;  /* 0x0000000b2506b211 */ /* 0x000fe400078810ff */
[----:B------:R-:W-:Y:S02]  /*10c10*/  ISETP.GE.AND P0, PT, R33, UR4, PT ;  /* 0x0000000421007c0c */ /* 0x000fe4000bf06270 */
[----:B------:R-:W-:-:S02]  /*10c20*/  @!P3 LEA.HI.X R7, R37, R48, R40, 0x2, P4 ;  /* 0x000000302507b211 */ /* 0x000fc400020f1428 */
[----:B------:R-:W2:Y:S01]  /*10c30*/  LDL R37, [R1+0x5c] ;  /* 0x00005c0001257983 */ /* 0x000ea20000100800 */
[----:B---3--:R-:W-:-:S03]  /*10c40*/  ISETP.GE.AND P1, PT, R12, UR4, PT ;  /* 0x000000040c007c0c */ /* 0x008fc6000bf26270 */
[----:B------:R-:W-:Y:S04]  /*10c50*/  @!P3 ST.E.64 desc[UR40][R6.64], R80 ;  /* 0x000000500600b985 */ /* 0x000fe8000c101b28 */
[----:B------:R1:W-:Y:S01]  /*10c60*/  @!P2 ST.E.64 desc[UR40][R8.64], R84 ;  /* 0x000000540800a985 */ /* 0x0003e2000c101b28 */
[----:B----4-:R-:W-:-:S03]  /*10c70*/  ISETP.GE.AND P2, PT, R13, UR4, PT ;  /* 0x000000040d007c0c */ /* 0x010fc6000bf46270 */
[----:B------:R-:W3:Y:S02]  /*10c80*/  LDL R40, [R1+0xe0] ;  /* 0x0000e00001287983 */ /* 0x000ee40000100800 */
[CC--:B-1----:R-:W-:Y:S02]  /*10c90*/  @!P1 LEA R8, P5, R12.reuse, R11.reuse, 0x2 ;  /* 0x0000000b0c089211 */ /* 0x0c2fe400078a10ff */
[----:B------:R-:W-:Y:S02]  /*10ca0*/  @!P0 LEA R6, P4, R33, R11, 0x2 ;  /* 0x0000000b21068211 */ /* 0x000fe400078810ff */
[----:B------:R-:W-:Y:S02]  /*10cb0*/  ISETP.GE.AND P3, PT, R21, UR4, PT ;  /* 0x0000000415007c0c */ /* 0x000fe4000bf66270 */
[-C--:B------:R-:W-:Y:S02]  /*10cc0*/  @!P1 LEA.HI.X R9, R12, R48.reuse, R29, 0x2, P5 ;  /* 0x000000300c099211 */ /* 0x080fe400028f141d */
[----:B------:R-:W4:Y:S01]  /*10cd0*/  LDL R12, [R1+0x64] ;  /* 0x00006400010c7983 */ /* 0x000f220000100800 */
[----:B------:R-:W-:-:S03]  /*10ce0*/  @!P0 LEA.HI.X R7, R33, R48, R36, 0x2, P4 ;  /* 0x0000003021078211 */ /* 0x000fc600020f1424 */
[----:B------:R-:W3:Y:S04]  /*10cf0*/  LDL R33, [R1+0x58] ;  /* 0x0000580001217983 */ /* 0x000ee80000100800 */
[----:B------:R-:W-:Y:S04]  /*10d00*/  @!P0 ST.E.64 desc[UR40][R6.64], R88 ;  /* 0x0000005806008985 */ /* 0x000fe8000c101b28 */
[----:B------:R1:W-:Y:S01]  /*10d10*/  @!P1 ST.E.64 desc[UR40][R8.64], R92 ;  /* 0x0000005c08009985 */ /* 0x0003e2000c101b28 */
[----:B------:R-:W-:-:S03]  /*10d20*/  ISETP.GE.AND P0, PT, R28, UR4, PT ;  /* 0x000000041c007c0c */ /* 0x000fc6000bf06270 */
[----:B------:R-:W3:Y:S04]  /*10d30*/  LDL R29, [R1+0x54] ;  /* 0x00005400011d7983 */ /* 0x000ee80000100800 */
[----:B------:R-:W3:Y:S01]  /*10d40*/  LDL R36, [R1+0xdc] ;  /* 0x0000dc0001247983 */ /* 0x000ee20000100800 */
[-C--:B-1----:R-:W-:Y:S02]  /*10d50*/  @!P2 LEA R8, P5, R13, R11.reuse, 0x2 ;  /* 0x0000000b0d08a211 */ /* 0x082fe400078a10ff */
[----:B------:R-:W-:Y:S02]  /*10d60*/  @!P3 LEA R6, P4, R21, R11, 0x2 ;  /* 0x0000000b1506b211 */ /* 0x000fe400078810ff */
[----:B------:R-:W-:Y:S02]  /*10d70*/  ISETP.GE.AND P1, PT, R15, UR4, PT ;  /* 0x000000040f007c0c */ /* 0x000fe4000bf26270 */
[----:B-----5:R-:W-:-:S02]  /*10d80*/  @!P2 LEA.HI.X R9, R13, R48, R14, 0x2, P5 ;  /* 0x000000300d09a211 */ /* 0x020fc400028f140e */
[----:B------:R-:W5:Y:S04]  /*10d90*/  LDL R13, [R1+0xe8] ;  /* 0x0000e800010d7983 */ /* 0x000f680000100800 */
[----:B------:R-:W5:Y:S01]  /*10da0*/  LDL R14, [R1+0x50] ;  /* 0x00005000010e7983 */ /* 0x000f620000100800 */
[----:B------:R-:W-:-:S03]  /*10db0*/  @!P3 LEA.HI.X R7, R21, R48, R25, 0x2, P4 ;  /* 0x000000301507b211 */ /* 0x000fc600020f1419 */
[----:B------:R-:W5:Y:S04]  /*10dc0*/  LDL R25, [R1+0x4c] ;  /* 0x00004c0001197983 */ /* 0x000f680000100800 */
[----:B------:R-:W5:Y:S04]  /*10dd0*/  LDL R21, [R1+0x48] ;  /* 0x0000480001157983 */ /* 0x000f680000100800 */
[----:B------:R1:W-:Y:S04]  /*10de0*/  @!P3 ST.E.64 desc[UR40][R6.64], R96 ;  /* 0x000000600600b985 */ /* 0x0003e8000c101b28 */
[----:B------:R0:W-:Y:S01]  /*10df0*/  @!P2 ST.E.64 desc[UR40][R8.64], R100 ;  /* 0x000000640800a985 */ /* 0x0001e2000c101b28 */
[----:B-1----:R-:W-:-:S02]  /*10e00*/  @!P0 LEA R6, P5, R28, R11, 0x2 ;  /* 0x0000000b1c068211 */ /* 0x002fc400078a10ff */
[C---:B0-----:R-:W-:Y:S02]  /*10e10*/  @!P1 LEA R8, P2, R15.reuse, R11, 0x2 ;  /* 0x0000000b0f089211 */ /* 0x041fe400078410ff */
[-C--:B--2---:R-:W-:Y:S02]  /*10e20*/  @!P0 LEA.HI.X R7, R28, R48.reuse, R32, 0x2, P5 ;  /* 0x000000301c078211 */ /* 0x084fe400028f1420 */
[----:B------:R-:W-:Y:S01]  /*10e30*/  @!P1 LEA.HI.X R9, R15, R48, R24, 0x2, P2 ;  /* 0x000000300f099211 */ /* 0x000fe200010f1418 */
[----:B------:R-:W2:Y:S04]  /*10e40*/  LDL R32, [R1+0xd8] ;  /* 0x0000d80001207983 */ /* 0x000ea80000100800 */
[----:B------:R-:W2:Y:S04]  /*10e50*/  LDL R15, [R1+0xd4] ;  /* 0x0000d400010f7983 */ /* 0x000ea80000100800 */
[----:B------:R-:W2:Y:S04]  /*10e60*/  LDL R28, [R1+0xd0] ;  /* 0x0000d000011c7983 */ /* 0x000ea80000100800 */
[----:B------:R-:W2:Y:S01]  /*10e70*/  LDL R24, [R1+0xcc] ;  /* 0x0000cc0001187983 */ /* 0x000ea20000100800 */
[----:B------:R-:W-:-:S02]  /*10e80*/  ISETP.GE.AND P3, PT, R53, UR4, PT ;  /* 0x0000000435007c0c */ /* 0x000fc4000bf66270 */
[----:B------:R-:W-:Y:S01]  /*10e90*/  ISETP.GE.AND P4, PT, R45, UR4, PT ;  /* 0x000000042d007c0c */ /* 0x000fe2000bf86270 */
[----:B------:R0:W-:Y:S04]  /*10ea0*/  @!P0 ST.E.64 desc[UR40][R6.64], R104 ;  /* 0x0000006806008985 */ /* 0x0001e8000c101b28 */
[----:B------:R1:W-:Y:S01]  /*10eb0*/  @!P1 ST.E.64 desc[UR40][R8.64], R108 ;  /* 0x0000006c08009985 */ /* 0x0003e2000c101b28 */
[----:B------:R-:W-:-:S05]  /*10ec0*/  ISETP.GE.AND P1, PT, R41, UR4, PT ;  /* 0x0000000429007c0c */ /* 0x000fca000bf26270 */
[-C--:B0-----:R-:W-:Y:S02]  /*10ed0*/  @!P3 LEA R6, P0, R53, R11.reuse, 0x2 ;  /* 0x0000000b3506b211 */ /* 0x081fe400078010ff */
[----:B-1----:R-:W-:Y:S02]  /*10ee0*/  @!P4 LEA R8, P5, R45, R11, 0x2 ;  /* 0x0000000b2d08c211 */ /* 0x002fe400078a10ff */
[-C--:B------:R-:W-:Y:S02]  /*10ef0*/  @!P3 LEA.HI.X R7, R53, R48.reuse, R56, 0x2, P0 ;  /* 0x000000303507b211 */ /* 0x080fe400000f1438 */
[----:B------:R-:W-:Y:S02]  /*10f00*/  ISETP.GE.AND P0, PT, R37, UR4, PT ;  /* 0x0000000425007c0c */ /* 0x000fe4000bf06270 */
[----:B------:R-:W-:Y:S01]  /*10f10*/  @!P4 LEA.HI.X R9, R45, R48, R52, 0x2, P5 ;  /* 0x000000302d09c211 */ /* 0x000fe200028f1434 */
[----:B------:R-:W-:Y:S04]  /*10f20*/  @!P3 ST.E.64 desc[UR40][R6.64], R112 ;  /* 0x000000700600b985 */ /* 0x000fe8000c101b28 */
[----:B------:R0:W-:Y:S01]  /*10f30*/  @!P4 ST.E.64 desc[UR40][R8.64], R116 ;  /* 0x000000740800c985 */ /* 0x0001e2000c101b28 */
[----:B----4-:R-:W-:-:S02]  /*10f40*/  ISETP.GE.AND P2, PT, R12, UR4, PT ;  /* 0x000000040c007c0c */ /* 0x010fc4000bf46270 */
[----:B---3--:R-:W-:Y:S02]  /*10f50*/  ISETP.GE.AND P4, PT, R33, UR4, PT ;  /* 0x0000000421007c0c */ /* 0x008fe4000bf86270 */
[----:B0-----:R-:W-:-:S09]  /*10f60*/  @!P1 LEA R8, P5, R41, R11, 0x2 ;  /* 0x0000000b29089211 */ /* 0x001fd200078a10ff */
[CC--:B------:R-:W-:Y:S02]  /*10f70*/  @!P2 LEA R6, P3, R12.reuse, R11.reuse, 0x2 ;  /* 0x0000000b0c06a211 */ /* 0x0c0fe400078610ff */
[-C--:B------:R-:W-:Y:S02]  /*10f80*/  @!P1 LEA.HI.X R9, R41, R48.reuse, R44, 0x2, P5 ;  /* 0x0000003029099211 */ /* 0x080fe400028f142c */
[----:B-----5:R-:W-:Y:S02]  /*10f90*/  @!P2 LEA.HI.X R7, R12, R48, R13, 0x2, P3 ;  /* 0x000000300c07a211 */ /* 0x020fe400018f140d */
[----:B------:R-:W-:-:S03]  /*10fa0*/  @!P0 LEA R12, P3, R37, R11, 0x2 ;  /* 0x0000000b250c8211 */ /* 0x000fc600078610ff */
[----:B------:R0:W-:Y:S01]  /*10fb0*/  @!P2 ST.E.64 desc[UR40][R6.64], R120 ;  /* 0x000000780600a985 */ /* 0x0001e2000c101b28 */
[----:B------:R-:W-:Y:S02]  /*10fc0*/  ISETP.GE.AND P2, PT, R29, UR4, PT ;  /* 0x000000041d007c0c */ /* 0x000fe4000bf46270 */
[----:B------:R-:W-:Y:S02]  /*10fd0*/  @!P0 LEA.HI.X R13, R37, R48, R40, 0x2, P3 ;  /* 0x00000030250d8211 */ /* 0x000fe400018f1428 */
[----:B------:R-:W-:Y:S01]  /*10fe0*/  ISETP.GE.AND P3, PT, R14, UR4, PT ;  /* 0x000000040e007c0c */ /* 0x000fe2000bf66270 */
[----:B------:R1:W-:Y:S01]  /*10ff0*/  @!P1 ST.E.64 desc[UR40][R8.64], R124 ;  /* 0x0000007c08009985 */ /* 0x0003e2000c101b28 */
[----:B------:R-:W-:-:S03]  /*11000*/  ISETP.GE.AND P1, PT, R25, UR4, PT ;  /* 0x0000000419007c0c */ /* 0x000fc6000bf26270 */
[----:B------:R3:W-:Y:S01]  /*11010*/  @!P0 ST.E.64 desc[UR40][R12.64], R128 ;  /* 0x000000800c008985 */ /* 0x0007e2000c101b28 */
[----:B------:R-:W-:Y:S02]  /*11020*/  ISETP.GE.AND P0, PT, R21, UR4, PT ;  /* 0x0000000415007c0c */ /* 0x000fe4000bf06270 */
[----:B0-----:R-:W-:-:S04]  /*11030*/  @!P4 LEA R6, P5, R33, R11, 0x2 ;  /* 0x0000000b2106c211 */ /* 0x001fc800078a10ff */
[----:B------:R-:W-:Y:S02]  /*11040*/  @!P4 LEA.HI.X R7, R33, R48, R36, 0x2, P5 ;  /* 0x000000302107c211 */ /* 0x000fe400028f1424 */
[----:B-1----:R-:W-:-:S03]  /*11050*/  @!P2 LEA R8, P5, R29, R11, 0x2 ;  /* 0x0000000b1d08a211 */ /* 0x002fc600078a10ff */
[----:B------:R0:W-:Y:S01]  /*11060*/  @!P4 ST.E.64 desc[UR40][R6.64], R132 ;  /* 0x000000840600c985 */ /* 0x0001e2000c101b28 */
[CC--:B---3--:R-:W-:Y:S02]  /*11070*/  @!P3 LEA R12, P4, R14.reuse, R11.reuse, 0x2 ;  /* 0x0000000b0e0cb211 */ /* 0x0c8fe400078810ff */
[-C--:B--2---:R-:W-:Y:S02]  /*11080*/  @!P2 LEA.HI.X R9, R29, R48.reuse, R32, 0x2, P5 ;  /* 0x000000301d09a211 */ /* 0x084fe400028f1420 */
[-C--:B0-----:R-:W-:Y:S02]  /*11090*/  @!P1 LEA R6, P5, R25, R11.reuse, 0x2 ;  /* 0x0000000b19069211 */ /* 0x081fe400078a10ff */
[-C--:B------:R-:W-:Y:S02]  /*110a0*/  @!P3 LEA.HI.X R13, R14, R48.reuse, R15, 0x2, P4 ;  /* 0x000000300e0db211 */ /* 0x080fe400020f140f */
[----:B------:R-:W-:Y:S02]  /*110b0*/  @!P0 LEA R14, P4, R21, R11, 0x2 ;  /* 0x0000000b150e8211 */ /* 0x000fe400078810ff */
[-C--:B------:R-:W-:Y:S01]  /*110c0*/  @!P1 LEA.HI.X R7, R25, R48.reuse, R28, 0x2, P5 ;  /* 0x0000003019079211 */ /* 0x080fe200028f141c */
[----:B------:R3:W-:Y:S01]  /*110d0*/  @!P2 ST.E.64 desc[UR40][R8.64], R136 ;  /* 0x000000880800a985 */ /* 0x0007e2000c101b28 */
[----:B------:R-:W-:-:S03]  /*110e0*/  @!P0 LEA.HI.X R15, R21, R48, R24, 0x2, P4 ;  /* 0x00000030150f8211 */ /* 0x000fc600020f1418 */
[----:B------:R3:W-:Y:S04]  /*110f0*/  @!P3 ST.E.64 desc[UR40][R12.64], R140 ;  /* 0x0000008c0c00b985 */ /* 0x0007e8000c101b28 */
[----:B------:R3:W-:Y:S04]  /*11100*/  @!P1 ST.E.64 desc[UR40][R6.64], R144 ;  /* 0x0000009006009985 */ /* 0x0007e8000c101b28 */
[----:B------:R3:W-:Y:S02]  /*11110*/  @!P0 ST.E.64 desc[UR40][R14.64], R148 ;  /* 0x000000940e008985 */ /* 0x0007e4000c101b28 */
.L_x_784:
[----:B------:R-:W-:Y:S05]  /*11120*/  BSYNC B1 ;  /* 0x0000000000017941 */ /* 0x000fea0003800000 */
.L_x_783:
[----:B------:R-:W-:-:S03]  /*11130*/  UMOV UR4, 0xffffffff ;  /* 0xffffffff00047882 */ /* 0x000fc60000000000 */
[----:B------:R-:W-:Y:S05]  /*11140*/  BRA.DIV UR4, `(.L_x_785) ;  /* 0x000000a204987947 */ /* 0x000fea000b800000 */
[----:B0-----:R-:W0:Y:S04]  /*11150*/  SHFL.IDX PT, R10, R10, 0x1, 0x1c1f ;  /* 0x003c1f000a0a7f89 */ /* 0x001e2800000e0000 */
[----:B------:R-:W4:Y:S02]  /*11160*/  SHFL.IDX PT, R3, R3, 0x1, 0x1c1f ;  /* 0x003c1f0003037f89 */ /* 0x000f2400000e0000 */
.L_x_986:
[----:B------:R-:W-:-:S13]  /*11170*/  ISETP.GE.AND P0, PT, R20, R0, PT ;  /* 0x000000001400720c */ /* 0x000fda0003f06270 */
[----:B------:R-:W-:Y:S05]  /*11180*/  @P0 BRA `(.L_x_781) ;  /* 0x0000001c00980947 */ /* 0x000fea0003800000 */
[----:B------:R-:W5:Y:S01]  /*11190*/  LDL R60, [R1+0x44] ;  /* 0x00004400013c7983 */ /* 0x000f620000100800 */
[----:B------:R-:W-:-:S03]  /*111a0*/  ULDC UR4, c[0x0][0xac8] ;  /* 0x0002b20000047ab9 */ /* 0x000fc60000000800 */
[----:B------:R-:W4:Y:S04]  /*111b0*/  LDL R73, [R1+0xc0] ;  /* 0x0000c00001497983 */ /* 0x000f280000100800 */
[----:B------:R-:W4:Y:S04]  /*111c0*/  LDL R52, [R1+0x7c] ;  /* 0x00007c0001347983 */ /* 0x000f280000100800 */
[----:B------:R-:W4:Y:S04]  /*111d0*/  LDL R41, [R1+0x70] ;  /* 0x0000700001297983 */ /* 0x000f280000100800 */
[----:B------:R-:W4:Y:S04]  /*111e0*/  LDL R36, [R1+0x68] ;  /* 0x0000680001247983 */ /* 0x000f280000100800 */
[----:B---3--:R-:W3:Y:S04]  /*111f0*/  LDL R7, [R1+0x74] ;  /* 0x0000740001077983 */ /* 0x008ee80000100800 */
[----:B------:R-:W3:Y:S04]  /*11200*/  LDL R6, [R1+0xe4] ;  /* 0x0000e40001067983 */ /* 0x000ee80000100800 */
        /* <DEDUP_REMOVED lines=19> */
[----:B-1----:R-:W3:Y:S04]  /*11340*/  LDL R48, [R1+0xf0] ;  /* 0x0000f00001307983 */ /* 0x002ee80000100800 */
        /* <DEDUP_REMOVED lines=10> */
[----:B--2---:R-:W2:Y:S01]  /*113f0*/  LDL R11, [R1+0x48] ;  /* 0x00004800010b7983 */ /* 0x004ea20000100800 */
[----:B-----5:R-:W-:-:S02]  /*11400*/  ISETP.GE.AND P2, PT, R60, UR4, PT ;  /* 0x000000043c007c0c */ /* 0x020fc4000bf46270 */
[----:B----4-:R-:W-:Y:S01]  /*11410*/  ISETP.GE.AND P3, PT, R73, UR4, PT ;  /* 0x0000000449007c0c */ /* 0x010fe2000bf66270 */
[----:B------:R-:W-:Y:S02]  /*11420*/  IMAD.MOV.U32 R57, RZ, RZ, R52 ;  /* 0x000000ffff397224 */ /* 0x000fe400078e0034 */
[----:B------:R-:W-:Y:S02]  /*11430*/  IMAD.MOV.U32 R52, RZ, RZ, R41 ;  /* 0x000000ffff347224 */ /* 0x000fe400078e0029 */
[----:B------:R-:W-:Y:S02]  /*11440*/  IMAD.MOV.U32 R41, RZ, RZ, R36 ;  /* 0x000000ffff297224 */ /* 0x000fe400078e0024 */
[----:B---3--:R-:W-:-:S04]  /*11450*/  IMAD.MOV.U32 R56, RZ, RZ, R7 ;  /* 0x000000ffff387224 */ /* 0x008fc800078e0007 */
[----:B0-----:R-:W-:Y:S02]  /*11460*/  @!P2 IMAD.MOV.U32 R7, RZ, RZ, R10 ;  /* 0x000000ffff07a224 */ /* 0x001fe400078e000a */
[----:B------:R-:W-:Y:S02]  /*11470*/  IMAD.MOV.U32 R36, RZ, RZ, R6 ;  /* 0x000000ffff247224 */ /* 0x000fe400078e0006 */
[----:B------:R-:W-:-:S04]  /*11480*/  @!P2 IMAD.MOV.U32 R6, RZ, RZ, R3 ;  /* 0x000000ffff06a224 */ /* 0x000fc800078e0003 */
[----:B------:R-:W-:-:S04]  /*11490*/  @!P2 IMAD.WIDE R6, R60, 0x4, R6 ;  /* 0x000000043c06a825 */ /* 0x000fc800078e0206 */
[----:B------:R-:W-:Y:S02]  /*114a0*/  IMAD.MOV.U32 R60, RZ, RZ, R57 ;  /* 0x000000ffff3c7224 */ /* 0x000fe400078e0039 */
[----:B------:R-:W-:Y:S01]  /*114b0*/  IMAD.MOV.U32 R57, RZ, RZ, R8 ;  /* 0x000000ffff397224 */ /* 0x000fe200078e0008 */
[C---:B------:R-:W-:Y:S01]  /*114c0*/  @!P3 LEA R8, P4, R73.reuse, R3, 0x2 ;  /* 0x000000034908b211 */ /* 0x040fe200078810ff */
[----:B------:R-:W-:Y:S02]  /*114d0*/  IMAD.MOV.U32 R61, RZ, RZ, R25 ;  /* 0x000000ffff3d7224 */ /* 0x000fe400078e0019 */
[----:B------:R-:W-:Y:S02]  /*114e0*/  IMAD.MOV.U32 R25, RZ, RZ, R15 ;  /* 0x000000ffff197224 */ /* 0x000fe400078e000f */
[----:B------:R-:W-:Y:S01]  /*114f0*/  IMAD.MOV.U32 R15, RZ, RZ, R9 ;  /* 0x000000ffff0f7224 */ /* 0x000fe200078e0009 */
[----:B------:R-:W-:Y:S02]  /*11500*/  @!P3 LEA.HI.X R9, R73, R10, R85, 0x2, P4 ;  /* 0x0000000a4909b211 */ /* 0x000fe400020f1455 */
[----:B------:R-:W3:Y:S01]  /*11510*/  LDL R85, [R1+0x13c] ;  /* 0x00013c0001557983 */ /* 0x000ee20000100800 */
[----:B------:R-:W-:-:S03]  /*11520*/  ISETP.GE.AND P0, PT, R76, UR4, PT ;  /* 0x000000044c007c0c */ /* 0x000fc6000bf06270 */
[----:B------:R-:W4:Y:S04]  /*11530*/  LDL R73, [R1+0x138] ;  /* 0x0001380001497983 */ /* 0x000f280000100800 */
[----:B------:R-:W-:Y:S04]  /*11540*/  @!P2 ST.E.64 desc[UR40][R6.64], R26 ;  /* 0x0000001a0600a985 */ /* 0x000fe8000c101b28 */
[----:B------:R0:W-:Y:S02]  /*11550*/  @!P3 ST.E.64 desc[UR40][R8.64], R30 ;  /* 0x0000001e0800b985 */ /* 0x0001e4000c101b28 */
[----:B0-----:R-:W-:-:S02]  /*11560*/  @!P0 LEA R8, P4, R76, R3, 0x2 ;  /* 0x000000034c088211 */ /* 0x001fc400078810ff */
[----:B------:R-:W-:Y:S02]  /*11570*/  ISETP.GE.AND P1, PT, R64, UR4, PT ;  /* 0x0000000440007c0c */ /* 0x000fe4000bf26270 */
[----:B---3--:R-:W-:Y:S02]  /*11580*/  @!P0 LEA.HI.X R9, R76, R10, R85, 0x2, P4 ;  /* 0x0000000a4c098211 */ /* 0x008fe400020f1455 */
[----:B------:R-:W3:Y:S01]  /*11590*/  LDL R85, [R1+0x134] ;  /* 0x0001340001557983 */ /* 0x000ee20000100800 */
[----:B------:R-:W-:-:S08]  /*115a0*/  ISETP.GE.AND P2, PT, R69, UR4, PT ;  /* 0x0000000445007c0c */ /* 0x000fd0000bf46270 */
[CC--:B------:R-:W-:Y:S01]  /*115b0*/  @!P1 LEA R6, P5, R64.reuse, R3.reuse, 0x2 ;  /* 0x0000000340069211 */ /* 0x0c0fe200078a10ff */
[----:B------:R-:W5:Y:S03]  /*115c0*/  LDL R76, [R1+0x90] ;  /* 0x00009000014c7983 */ /* 0x000f660000100800 */
[----:B------:R-:W-:Y:S02]  /*115d0*/  @!P1 LEA.HI.X R7, R64, R10, R72, 0x2, P5 ;  /* 0x0000000a40079211 */ /* 0x000fe400028f1448 */
[----:B------:R-:W-:Y:S01]  /*115e0*/  ISETP.GE.AND P3, PT, R81, UR4, PT ;  /* 0x0000000451007c0c */ /* 0x000fe2000bf66270 */
[----:B------:R-:W2:Y:S04]  /*115f0*/  LDL R72, [R1+0x94] ;  /* 0x0000940001487983 */ /* 0x000ea80000100800 */
[----:B------:R0:W-:Y:S04]  /*11600*/  @!P1 ST.E.64 desc[UR40][R6.64], R34 ;  /* 0x0000002206009985 */ /* 0x0001e8000c101b28 */
[----:B------:R1:W-:Y:S01]  /*11610*/  @!P0 ST.E.64 desc[UR40][R8.64], R38 ;  /* 0x0000002608008985 */ /* 0x0003e2000c101b28 */
[----:B0-----:R-:W-:-:S04]  /*11620*/  @!P2 LEA R6, P5, R69, R3, 0x2 ;  /* 0x000000034506a211 */ /* 0x001fc800078a10ff */
[----:B----4-:R-:W-:Y:S02]  /*11630*/  @!P2 LEA.HI.X R7, R69, R10, R73, 0x2, P5 ;  /* 0x0000000a4507a211 */ /* 0x010fe400028f1449 */
[----:B------:R-:W4:Y:S01]  /*11640*/  LDL R73, [R1+0x130] ;  /* 0x0001300001497983 */ /* 0x000f220000100800 */
[----:B-1----:R-:W-:Y:S02]  /*11650*/  @!P3 LEA R8, P4, R81, R3, 0x2 ;  /* 0x000000035108b211 */ /* 0x002fe400078810ff */
[----:B------:R-:W-:Y:S01]  /*11660*/  ISETP.GE.AND P1, PT, R65, UR4, PT ;  /* 0x0000000441007c0c */ /* 0x000fe2000bf26270 */
[----:B------:R-:W-:Y:S01]  /*11670*/  IMAD.MOV.U32 R64, RZ, RZ, R60 ;  /* 0x000000ffff407224 */ /* 0x000fe200078e003c */
[----:B------:R0:W-:Y:S01]  /*11680*/  @!P2 ST.E.64 desc[UR40][R6.64], R42 ;  /* 0x0000002a0600a985 */ /* 0x0001e2000c101b28 */
[----:B------:R-:W-:-:S03]  /*11690*/  ISETP.GE.AND P0, PT, R84, UR4, PT ;  /* 0x0000000454007c0c */ /* 0x000fc6000bf06270 */
[----:B------:R-:W5:Y:S01]  /*116a0*/  LDL R69, [R1+0x8c] ;  /* 0x00008c0001457983 */ /* 0x000f620000100800 */
[----:B---3--:R-:W-:-:S03]  /*116b0*/  @!P3 LEA.HI.X R9, R81, R10, R85, 0x2, P4 ;  /* 0x0000000a5109b211 */ /* 0x008fc600020f1455 */
[----:B------:R-:W3:Y:S04]  /*116c0*/  LDL R60, [R1+0x98] ;  /* 0x00009800013c7983 */ /* 0x000ee80000100800 */
[----:B------:R-:W2:Y:S01]  /*116d0*/  LDL R81, [R1+0x128] ;  /* 0x0001280001517983 */ /* 0x000ea20000100800 */
[----:B------:R-:W-:Y:S02]  /*116e0*/  ISETP.GE.AND P2, PT, R77, UR4, PT ;  /* 0x000000044d007c0c */ /* 0x000fe4000bf46270 */
[C---:B0-----:R-:W-:Y:S01]  /*116f0*/  @!P1 LEA R6, P5, R65.reuse, R3, 0x2 ;  /* 0x0000000341069211 */ /* 0x041fe200078a10ff */
[----:B------:R-:W5:Y:S04]  /*11700*/  LDL R85, [R1+0x12c] ;  /* 0x00012c0001557983 */ /* 0x000f680000100800 */
[----:B------:R0:W-:Y:S01]  /*11710*/  @!P3 ST.E.64 desc[UR40][R8.64], R46 ;  /* 0x0000002e0800b985 */ /* 0x0001e2000c101b28 */
[----:B----4-:R-:W-:-:S02]  /*11720*/  @!P1 LEA.HI.X R7, R65, R10, R73, 0x2, P5 ;  /* 0x0000000a41079211 */ /* 0x010fc400028f1449 */
[----:B0-----:R-:W-:Y:S02]  /*11730*/  @!P0 LEA R8, P4, R84, R3, 0x2 ;  /* 0x0000000354088211 */ /* 0x001fe400078810ff */
[----:B------:R-:W-:Y:S01]  /*11740*/  ISETP.GE.AND P3, PT, R80, UR4, PT ;  /* 0x0000000450007c0c */ /* 0x000fe2000bf66270 */
[----:B------:R0:W-:Y:S01]  /*11750*/  @!P1 ST.E.64 desc[UR40][R6.64], R4 ;  /* 0x0000000406009985 */ /* 0x0001e2000c101b28 */
[----:B------:R-:W-:-:S03]  /*11760*/  IMAD.MOV.U32 R65, RZ, RZ, R61 ;  /* 0x000000ffff417224 */ /* 0x000fc600078e003d */
[----:B------:R-:W4:Y:S01]  /*11770*/  LDL R73, [R1+0x88] ;  /* 0x0000880001497983 */ /* 0x000f220000100800 */
[----:B0-----:R-:W-:-:S03]  /*11780*/  @!P2 LEA R4, P5, R77, R3, 0x2 ;  /* 0x000000034d04a211 */ /* 0x001fc600078a10ff */
[----:B------:R-:W4:Y:S01]  /*11790*/  LDL R61, [R1+0x84] ;  /* 0x00008400013d7983 */ /* 0x000f220000100800 */
[----:B--2---:R-:W-:-:S03]  /*117a0*/  @!P2 LEA.HI.X R5, R77, R10, R81, 0x2, P5 ;  /* 0x0000000a4d05a211 */ /* 0x004fc600028f1451 */
[----:B------:R-:W2:Y:S01]  /*117b0*/  LDL R77, [R1+0x120] ;  /* 0x00012000014d7983 */ /* 0x000ea20000100800 */
[----:B------:R-:W-:Y:S02]  /*117c0*/  ISETP.GE.AND P1, PT, R68, UR4, PT ;  /* 0x0000000444007c0c */ /* 0x000fe4000bf26270 */
[----:B-----5:R-:W-:Y:S01]  /*117d0*/  @!P0 LEA.HI.X R9, R84, R10, R85, 0x2, P4 ;  /* 0x0000000a54098211 */ /* 0x020fe200020f1455 */
[----:B------:R-:W5:Y:S04]  /*117e0*/  LDL R81, [R1+0x124] ;  /* 0x0001240001517983 */ /* 0x000f680000100800 */
[----:B------:R-:W-:Y:S04]  /*117f0*/  @!P0 ST.E.64 desc[UR40][R8.64], R54 ;  /* 0x0000003608008985 */ /* 0x000fe8000c101b28 */
[----:B------:R0:W-:Y:S02]  /*11800*/  @!P2 ST.E.64 desc[UR40][R4.64], R58 ;  /* 0x0000003a0400a985 */ /* 0x0001e4000c101b28 */
[----:B0-----:R-:W-:-:S04]  /*11810*/  @!P1 LEA R4, P5, R68, R3, 0x2 ;  /* 0x0000000344049211 */ /* 0x001fc800078a10ff */
[-C--:B--2---:R-:W-:Y:S02]  /*11820*/  @!P1 LEA.HI.X R5, R68, R10.reuse, R77, 0x2, P5 ;  /* 0x0000000a44059211 */ /* 0x084fe400028f144d */
[----:B------:R-:W2:Y:S01]  /*11830*/  LDL R77, [R1+0x118] ;  /* 0x00011800014d7983 */ /* 0x000ea20000100800 */
[----:B------:R-:W-:Y:S02]  /*11840*/  ISETP.GE.AND P2, PT, R72, UR4, PT ;  /* 0x0000000448007c0c */ /* 0x000fe4000bf46270 */
[CC--:B------:R-:W-:Y:S01]  /*11850*/  @!P3 LEA R6, P4, R80.reuse, R3.reuse, 0x2 ;  /* 0x000000035006b211 */ /* 0x0c0fe200078810ff */
[----:B------:R-:W4:Y:S03]  /*11860*/  LDL R68, [R1+0x80] ;  /* 0x0000800001447983 */ /* 0x000f260000100800 */
[----:B-----5:R-:W-:Y:S02]  /*11870*/  @!P3 LEA.HI.X R7, R80, R10, R81, 0x2, P4 ;  /* 0x0000000a5007b211 */ /* 0x020fe400020f1451 */
[----:B------:R-:W5:Y:S04]  /*11880*/  LDL R80, [R1+0x11c] ;  /* 0x00011c0001507983 */ /* 0x000f680000100800 */
[----:B------:R-:W-:Y:S04]  /*11890*/  @!P3 ST.E.64 desc[UR40][R6.64], R62 ;  /* 0x0000003e0600b985 */ /* 0x000fe8000c101b28 */
[----:B------:R0:W-:Y:S02]  /*118a0*/  @!P1 ST.E.64 desc[UR40][R4.64], R66 ;  /* 0x0000004204009985 */ /* 0x0001e4000c101b28 */
[----:B0-----:R-:W-:-:S04]  /*118b0*/  @!P2 LEA R4, P5, R72, R3, 0x2 ;  /* 0x000000034804a211 */ /* 0x001fc800078a10ff */
[----:B--2---:R-:W-:Y:S02]  /*118c0*/  @!P2 LEA.HI.X R5, R72, R10, R77, 0x2, P5 ;  /* 0x0000000a4805a211 */ /* 0x004fe400028f144d */
[----:B------:R-:W2:Y:S01]  /*118d0*/  LDL R72, [R1+0x110] ;  /* 0x0001100001487983 */ /* 0x000ea20000100800 */
[----:B---3--:R-:W-:-:S03]  /*118e0*/  ISETP.GE.AND P0, PT, R60, UR4, PT ;  /* 0x000000043c007c0c */ /* 0x008fc6000bf06270 */
[----:B------:R-:W3:Y:S01]  /*118f0*/  LDL R77, [R1+0x114] ;  /* 0x00011400014d7983 */ /* 0x000ee20000100800 */
[----:B------:R-:W-:-:S09]  /*11900*/  ISETP.GE.AND P1, PT, R69, UR4, PT ;  /* 0x0000000445007c0c */ /* 0x000fd2000bf26270 */
[----:B------:R-:W-:-:S04]  /*11910*/  @!P0 LEA R6, P4, R60, R3, 0x2 ;  /* 0x000000033c068211 */ /* 0x000fc800078810ff */
[----:B-----5:R-:W-:Y:S02]  /*11920*/  @!P0 LEA.HI.X R7, R60, R10, R80, 0x2, P4 ;  /* 0x0000000a3c078211 */ /* 0x020fe400020f1450 */
[----:B------:R-:W-:Y:S01]  /*11930*/  ISETP.GE.AND P3, PT, R76, UR4, PT ;  /* 0x000000044c007c0c */ /* 0x000fe2000bf66270 */
[----:B------:R-:W5:Y:S04]  /*11940*/  LDL R60, [R1+0x78] ;  /* 0x00007800013c7983 */ /* 0x000f680000100800 */
[----:B------:R-:W-:Y:S04]  /*11950*/  @!P0 ST.E.64 desc[UR40][R6.64], R70 ;  /* 0x0000004606008985 */ /* 0x000fe8000c101b28 */
[----:B------:R0:W-:Y:S02]  /*11960*/  @!P2 ST.E.64 desc[UR40][R4.64], R74 ;  /* 0x0000004a0400a985 */ /* 0x0001e4000c101b28 */
[----:B0-----:R-:W-:-:S04]  /*11970*/  @!P1 LEA R4, P5, R69, R3, 0x2 ;  /* 0x0000000345049211 */ /* 0x001fc800078a10ff */
[-C--:B--2---:R-:W-:Y:S02]  /*11980*/  @!P1 LEA.HI.X R5, R69, R10.reuse, R72, 0x2, P5 ;  /* 0x0000000a45059211 */ /* 0x084fe400028f1448 */
[----:B------:R-:W2:Y:S01]  /*11990*/  LDL R72, [R1+0x108] ;  /* 0x0001080001487983 */ /* 0x000ea20000100800 */
[C---:B------:R-:W-:Y:S02]  /*119a0*/  @!P3 LEA R6, P4, R76.reuse, R3, 0x2 ;  /* 0x000000034c06b211 */ /* 0x040fe400078810ff */
[----:B----4-:R-:W-:Y:S01]  /*119b0*/  ISETP.GE.AND P2, PT, R61, UR4, PT ;  /* 0x000000043d007c0c */ /* 0x010fe2000bf46270 */
[----:B------:R-:W4:Y:S01]  /*119c0*/  LDL R69, [R1+0x104] ;  /* 0x0001040001457983 */ /* 0x000f220000100800 */
[----:B---3--:R-:W-:-:S03]  /*119d0*/  @!P3 LEA.HI.X R7, R76, R10, R77, 0x2, P4 ;  /* 0x0000000a4c07b211 */ /* 0x008fc600020f144d */
[----:B------:R-:W3:Y:S04]  /*119e0*/  LDL R76, [R1+0x10c] ;  /* 0x00010c00014c7983 */ /* 0x000ee80000100800 */
[----:B------:R-:W-:Y:S04]  /*119f0*/  @!P3 ST.E.64 desc[UR40][R6.64], R78 ;  /* 0x0000004e0600b985 */ /* 0x000fe8000c101b28 */
[----:B------:R0:W-:Y:S02]  /*11a00*/  @!P1 ST.E.64 desc[UR40][R4.64], R82 ;  /* 0x0000005204009985 */ /* 0x0001e4000c101b28 */
[----:B0-----:R-:W-:-:S02]  /*11a10*/  @!P2 LEA R4, P5, R61, R3, 0x2 ;  /* 0x000000033d04a211 */ /* 0x001fc400078a10ff */
[----:B------:R-:W-:Y:S02]  /*11a20*/  ISETP.GE.AND P0, PT, R73, UR4, PT ;  /* 0x0000000449007c0c */ /* 0x000fe4000bf06270 */
[----:B--2---:R-:W-:Y:S02]  /*11a30*/  @!P2 LEA.HI.X R5, R61, R10, R72, 0x2, P5 ;  /* 0x0000000a3d05a211 */ /* 0x004fe400028f1448 */
[----:B------:R-:W2:Y:S01]  /*11a40*/  LDL R61, [R1+0xfc] ;  /* 0x0000fc00013d7983 */ /* 0x000ea20000100800 */
[----:B------:R-:W-:-:S08]  /*11a50*/  ISETP.GE.AND P3, PT, R68, UR4, PT ;  /* 0x0000000444007c0c */ /* 0x000fd0000bf66270 */
[C---:B------:R-:W-:Y:S02]  /*11a60*/  @!P0 LEA R6, P4, R73.reuse, R3, 0x2 ;  /* 0x0000000349068211 */ /* 0x040fe400078810ff */
[----:B------:R-:W-:Y:S02]  /*11a70*/  ISETP.GE.AND P1, PT, R64, UR4, PT ;  /* 0x0000000440007c0c */ /* 0x000fe4000bf26270 */
[----:B---3--:R-:W-:-:S05]  /*11a80*/  @!P0 LEA.HI.X R7, R73, R10, R76, 0x2, P4 ;  /* 0x0000000a49078211 */ /* 0x008fca00020f144c */
[----:B------:R0:W-:Y:S01]  /*11a90*/  @!P0 ST.E.64 desc[UR40][R6.64], R86 ;  /* 0x0000005606008985 */ /* 0x0001e2000c101b28 */
[----:B-----5:R-:W-:-:S03]  /*11aa0*/  ISETP.GE.AND P0, PT, R60, UR4, PT ;  /* 0x000000043c007c0c */ /* 0x020fc6000bf06270 */
[----:B------:R1:W-:Y:S01]  /*11ab0*/  @!P2 ST.E.64 desc[UR40][R4.64], R90 ;  /* 0x0000005a0400a985 */ /* 0x0003e2000c101b28 */
[----:B------:R-:W-:Y:S02]  /*11ac0*/  ISETP.GE.AND P2, PT, R56, UR4, PT ;  /* 0x0000000438007c0c */ /* 0x000fe4000bf46270 */
[-C--:B0-----:R-:W-:Y:S02]  /*11ad0*/  @!P3 LEA R6, P4, R68, R3.reuse, 0x2 ;  /* 0x000000034406b211 */ /* 0x081fe400078810ff */
[----:B-1----:R-:W-:Y:S02]  /*11ae0*/  @!P1 LEA R4, P5, R64, R3, 0x2 ;  /* 0x0000000340049211 */ /* 0x002fe400078a10ff */
[-C--:B----4-:R-:W-:Y:S02]  /*11af0*/  @!P3 LEA.HI.X R7, R68, R10.reuse, R69, 0x2, P4 ;  /* 0x0000000a4407b211 */ /* 0x090fe400020f1445 */
[----:B------:R-:W-:Y:S02]  /*11b00*/  @!P1 LEA.HI.X R5, R64, R10, R65, 0x2, P5 ;  /* 0x0000000a40059211 */ /* 0x000fe400028f1441 */
[----:B------:R-:W-:Y:S01]  /*11b10*/  ISETP.GE.AND P4, PT, R52, UR4, PT ;  /* 0x0000000434007c0c */ /* 0x000fe2000bf86270 */
[----:B------:R0:W-:Y:S01]  /*11b20*/  @!P3 ST.E.64 desc[UR40][R6.64], R94 ;  /* 0x0000005e0600b985 */ /* 0x0001e2000c101b28 */
[----:B------:R-:W-:-:S03]  /*11b30*/  ISETP.GE.AND P3, PT, R45, UR4, PT ;  /* 0x000000042d007c0c */ /* 0x000fc6000bf66270 */
[----:B------:R1:W-:Y:S01]  /*11b40*/  @!P1 ST.E.64 desc[UR40][R4.64], R98 ;  /* 0x0000006204009985 */ /* 0x0003e2000c101b28 */
[-C--:B0-----:R-:W-:Y:S02]  /*11b50*/  @!P0 LEA R6, P5, R60, R3.reuse, 0x2 ;  /* 0x000000033c068211 */ /* 0x081fe400078a10ff */
[----:B-1----:R-:W-:-:S04]  /*11b60*/  @!P2 LEA R4, P1, R56, R3, 0x2 ;  /* 0x000000033804a211 */ /* 0x002fc800078210ff */
[-C--:B------:R-:W-:Y:S02]  /*11b70*/  @!P2 LEA.HI.X R5, R56, R10.reuse, R57, 0x2, P1 ;  /* 0x0000000a3805a211 */ /* 0x080fe400008f1439 */
[----:B------:R-:W-:Y:S02]  /*11b80*/  ISETP.GE.AND P1, PT, R41, UR4, PT ;  /* 0x0000000429007c0c */ /* 0x000fe4000bf26270 */
[----:B--2---:R-:W-:-:S05]  /*11b90*/  @!P0 LEA.HI.X R7, R60, R10, R61, 0x2, P5 ;  /* 0x0000000a3c078211 */ /* 0x004fca00028f143d */
[----:B------:R0:W-:Y:S04]  /*11ba0*/  @!P0 ST.E.64 desc[UR40][R6.64], R102 ;  /* 0x0000006606008985 */ /* 0x0001e8000c101b28 */
[----:B------:R1:W-:Y:S01]  /*11bb0*/  @!P2 ST.E.64 desc[UR40][R4.64], R106 ;  /* 0x0000006a0400a985 */ /* 0x0003e2000c101b28 */
[----:B------:R-:W-:Y:S02]  /*11bc0*/  ISETP.GE.AND P2, PT, R37, UR4, PT ;  /* 0x0000000425007c0c */ /* 0x000fe4000bf46270 */
[CC--:B0-----:R-:W-:Y:S02]  /*11bd0*/  @!P4 LEA R6, P0, R52.reuse, R3.reuse, 0x2 ;  /* 0x000000033406c211 */ /* 0x0c1fe400078010ff */
[----:B-1----:R-:W-:Y:S02]  /*11be0*/  @!P3 LEA R4, P5, R45, R3, 0x2 ;  /* 0x000000032d04b211 */ /* 0x002fe400078a10ff */
[----:B------:R-:W-:-:S02]  /*11bf0*/  @!P4 LEA.HI.X R7, R52, R10, R53, 0x2, P0 ;  /* 0x0000000a3407c211 */ /* 0x000fc400000f1435 */
[----:B------:R-:W-:Y:S02]  /*11c00*/  ISETP.GE.AND P0, PT, R33, UR4, PT ;  /* 0x0000000421007c0c */ /* 0x000fe4000bf06270 */
[----:B------:R-:W-:Y:S01]  /*11c10*/  @!P3 LEA.HI.X R5, R45, R10, R48, 0x2, P5 ;  /* 0x0000000a2d05b211 */ /* 0x000fe200028f1430 */
[----:B------:R0:W-:Y:S04]  /*11c20*/  @!P4 ST.E.64 desc[UR40][R6.64], R110 ;  /* 0x0000006e0600c985 */ /* 0x0001e8000c101b28 */
[----:B------:R1:W-:Y:S01]  /*11c30*/  @!P3 ST.E.64 desc[UR40][R4.64], R114 ;  /* 0x000000720400b985 */ /* 0x0003e2000c101b28 */
[----:B------:R-:W-:Y:S02]  /*11c40*/  ISETP.GE.AND P3, PT, R29, UR4, PT ;  /* 0x000000041d007c0c */ /* 0x000fe4000bf66270 */
[----:B0-----:R-:W-:-:S02]  /*11c50*/  @!P1 LEA R6, P4, R41, R3, 0x2 ;  /* 0x0000000329069211 */ /* 0x001fc400078810ff */
[-C--:B-1----:R-:W-:Y:S02]  /*11c60*/  @!P2 LEA R4, P5, R37, R3.reuse, 0x2 ;  /* 0x000000032504a211 */ /* 0x082fe400078a10ff */
[-C--:B------:R-:W-:Y:S02]  /*11c70*/  @!P1 LEA.HI.X R7, R41, R10.reuse, R44, 0x2, P4 ;  /* 0x0000000a29079211 */ /* 0x080fe400020f142c */
[----:B------:R-:W-:Y:S02]  /*11c80*/  @!P0 LEA R8, P4, R33, R3, 0x2 ;  /* 0x0000000321088211 */ /* 0x000fe400078810ff */
[-C--:B------:R-:W-:Y:S01]  /*11c90*/  @!P2 LEA.HI.X R5, R37, R10.reuse, R40, 0x2, P5 ;  /* 0x0000000a2505a211 */ /* 0x080fe200028f1428 */
[----:B------:R-:W-:Y:S01]  /*11ca0*/  @!P1 ST.E.64 desc[UR40][R6.64], R118 ;  /* 0x0000007606009985 */ /* 0x000fe2000c101b28 */
[----:B------:R-:W-:Y:S02]  /*11cb0*/  ISETP.GE.AND P1, PT, R25, UR4, PT ;  /* 0x0000000419007c0c */ /* 0x000fe4000bf26270 */
[----:B------:R-:W-:-:S02]  /*11cc0*/  @!P0 LEA.HI.X R9, R33, R10, R36, 0x2, P4 ;  /* 0x0000000a21098211 */ /* 0x000fc400020f1424 */
[----:B------:R-:W-:Y:S01]  /*11cd0*/  ISETP.GE.AND P4, PT, R12, UR4, PT ;  /* 0x000000040c007c0c */ /* 0x000fe2000bf86270 */
[----:B------:R0:W-:Y:S01]  /*11ce0*/  @!P2 ST.E.64 desc[UR40][R4.64], R122 ;  /* 0x0000007a0400a985 */ /* 0x0001e2000c101b28 */
[----:B------:R-:W-:-:S03]  /*11cf0*/  ISETP.GE.AND P2, PT, R21, UR4, PT ;  /* 0x0000000415007c0c */ /* 0x000fc6000bf46270 */
[----:B------:R1:W-:Y:S01]  /*11d00*/  @!P0 ST.E.64 desc[UR40][R8.64], R126 ;  /* 0x0000007e08008985 */ /* 0x0003e2000c101b28 */
[----:B------:R-:W-:Y:S02]  /*11d10*/  ISETP.GE.AND P0, PT, R14, UR4, PT ;  /* 0x000000040e007c0c */ /* 0x000fe4000bf06270 */
[----:B0-----:R-:W-:-:S04]  /*11d20*/  @!P3 LEA R4, P5, R29, R3, 0x2 ;  /* 0x000000031d04b211 */ /* 0x001fc800078a10ff */
[----:B------:R-:W-:Y:S02]  /*11d30*/  @!P3 LEA.HI.X R5, R29, R10, R32, 0x2, P5 ;  /* 0x0000000a1d05b211 */ /* 0x000fe400028f1420 */
[----:B------:R-:W-:-:S03]  /*11d40*/  @!P1 LEA R6, P5, R25, R3, 0x2 ;  /* 0x0000000319069211 */ /* 0x000fc600078a10ff */
[----:B------:R0:W-:Y:S01]  /*11d50*/  @!P3 ST.E.64 desc[UR40][R4.64], R130 ;  /* 0x000000820400b985 */ /* 0x0001e2000c101b28 */
[----:B------:R-:W-:Y:S02]  /*11d60*/  @!P1 LEA.HI.X R7, R25, R10, R28, 0x2, P5 ;  /* 0x0000000a19079211 */ /* 0x000fe400028f141c */
[-C--:B-1----:R-:W-:Y:S02]  /*11d70*/  @!P2 LEA R8, P5, R21, R3.reuse, 0x2 ;  /* 0x000000031508a211 */ /* 0x082fe400078a10ff */
[----:B0-----:R-:W-:-:S04]  /*11d80*/  @!P4 LEA R4, P3, R12, R3, 0x2 ;  /* 0x000000030c04c211 */ /* 0x001fc800078610ff */
[-C--:B------:R-:W-:Y:S02]  /*11d90*/  @!P4 LEA.HI.X R5, R12, R10.reuse, R13, 0x2, P3 ;  /* 0x0000000a0c05c211 */ /* 0x080fe400018f140d */
[C---:B------:R-:W-:Y:S02]  /*11da0*/  @!P0 LEA R12, P3, R14.reuse, R3, 0x2 ;  /* 0x000000030e0c8211 */ /* 0x040fe400078610ff */
[-C--:B------:R-:W-:Y:S02]  /*11db0*/  @!P2 LEA.HI.X R9, R21, R10.reuse, R24, 0x2, P5 ;  /* 0x0000000a1509a211 */ /* 0x080fe400028f1418 */
[----:B------:R-:W-:Y:S01]  /*11dc0*/  @!P0 LEA.HI.X R13, R14, R10, R15, 0x2, P3 ;  /* 0x0000000a0e0d8211 */ /* 0x000fe200018f140f */
[----:B------:R0:W-:Y:S04]  /*11dd0*/  @!P1 ST.E.64 desc[UR40][R6.64], R134 ;  /* 0x0000008606009985 */ /* 0x0001e8000c101b28 */
[----:B------:R0:W-:Y:S04]  /*11de0*/  @!P4 ST.E.64 desc[UR40][R4.64], R138 ;  /* 0x0000008a0400c985 */ /* 0x0001e8000c101b28 */
[----:B------:R0:W-:Y:S04]  /*11df0*/  @!P2 ST.E.64 desc[UR40][R8.64], R142 ;  /* 0x0000008e0800a985 */ /* 0x0001e8000c101b28 */
[----:B------:R0:W-:Y:S01]  /*11e00*/  @!P0 ST.E.64 desc[UR40][R12.64], R146 ;  /* 0x000000920c008985 */ /* 0x0001e2000c101b28 */
[----:B------:R-:W-:-:S13]  /*11e10*/  ISETP.GE.AND P0, PT, R11, UR4, PT ;  /* 0x000000040b007c0c */ /* 0x000fda000bf06270 */
[----:B0-----:R-:W-:Y:S05]  /*11e20*/  @P0 BRA `(.L_x_781) ;  /* 0x0000001000700947 */ /* 0x001fea0003800000 */
[----:B------:R-:W2:Y:S01]  /*11e30*/  LDL R14, [R1+0xcc] ;  /* 0x0000cc00010e7983 */ /* 0x000ea20000100800 */
[----:B------:R-:W-:-:S04]  /*11e40*/  LEA R4, P0, R11, R3, 0x2 ;  /* 0x000000030b047211 */ /* 0x000fc800078010ff */
[----:B--2---:R-:W-:-:S05]  /*11e50*/  LEA.HI.X R5, R11, R10, R14, 0x2, P0 ;  /* 0x0000000a0b057211 */ /* 0x004fca00000f140e */
[----:B------:R0:W-:Y:S01]  /*11e60*/  ST.E.64 desc[UR40][R4.64], R150 ;  /* 0x0000009604007985 */ /* 0x0001e2000c101b28 */
[----:B------:R-:W-:Y:S05]  /*11e70*/  BRA `(.L_x_781) ;  /* 0x00000010005c7947 */ /* 0x000fea0003800000 */
.L_x_768:
[----:B------:R-:W3:Y:S01]  /*11e80*/  LDL.LU R6, [R1+0x30] ;  /* 0x0000300001067983 */ /* 0x000ee20000300800 */
[----:B------:R-:W-:Y:S01]  /*11e90*/  ULDC.64 UR6, c[0x0][0xc08] ;  /* 0x0003020000067ab9 */ /* 0x000fe20000000a00 */
[----:B------:R-:W-:Y:S02]  /*11ea0*/  ULDC.64 UR4, c[0x0][0xc00] ;  /* 0x0003000000047ab9 */ /* 0x000fe40000000a00 */
[----:B------:R-:W2:Y:S04]  /*11eb0*/  LDL.LU R0, [R1+0x34] ;  /* 0x0000340001007983 */ /* 0x000ea80000300800 */
[----:B------:R-:W4:Y:S01]  /*11ec0*/  LDL R8, [R1+0x28] ;  /* 0x0000280001087983 */ /* 0x000f220000100800 */
[----:B------:R-:W-:Y:S01]  /*11ed0*/  ISETP.NE.U32.AND P1, PT, RZ, UR6, PT ;  /* 0x00000006ff007c0c */ /* 0x000fe2000bf25070 */
[----:B------:R-:W-:Y:S01]  /*11ee0*/  IMAD.MOV.U32 R3, RZ, RZ, RZ ;  /* 0x000000ffff037224 */ /* 0x000fe200078e00ff */
[----:B------:R-:W-:-:S02]  /*11ef0*/  ISETP.NE.U32.AND P0, PT, RZ, UR4, PT ;  /* 0x00000004ff007c0c */ /* 0x000fc4000bf05070 */
[----:B------:R-:W-:Y:S02]  /*11f00*/  ISETP.NE.AND.EX P1, PT, RZ, UR7, PT, P1 ;  /* 0x00000007ff007c0c */ /* 0x000fe4000bf25310 */
[----:B------:R-:W-:Y:S02]  /*11f10*/  ISETP.NE.AND.EX P0, PT, RZ, UR5, PT, P0 ;  /* 0x00000005ff007c0c */ /* 0x000fe4000bf05300 */
[----:B---3--:R-:W-:Y:S01]  /*11f20*/  IADD3 R4, P2, R6, UR4, RZ ;  /* 0x0000000406047c10 */ /* 0x008fe2000ff5e0ff */
[----:B------:R-:W-:-:S03]  /*11f30*/  ULDC UR4, c[0x0][0xa88] ;  /* 0x0002a20000047ab9 */ /* 0x000fc60000000800 */
[----:B--2---:R-:W-:-:S05]  /*11f40*/  IADD3.X R5, R0, UR5, RZ, P2, !PT ;  /* 0x0000000500057c10 */ /* 0x004fca00097fe4ff */
[----:B------:R-:W-:Y:S01]  /*11f50*/  @P1 IADD3 R6, P2, R6, UR6, RZ ;  /* 0x0000000606061c10 */ /* 0x000fe2000ff5e0ff */
[----:B------:R-:W-:Y:S01]  /*11f60*/  IMAD.U32 R21, RZ, RZ, UR4 ;  /* 0x00000004ff157e24 */ /* 0x000fe2000f8e00ff */
[----:B------:R2:W5:Y:S02]  /*11f70*/  @P0 LDG.E R3, desc[UR40][R4.64] ;  /* 0x0000002804030981 */ /* 0x000564000c1e1900 */
[----:B------:R-:W-:-:S05]  /*11f80*/  @P1 IADD3.X R7, R0, UR7, RZ, P2, !PT ;  /* 0x0000000700071c10 */ /* 0x000fca00097fe4ff */
[----:B------:R2:W5:Y:S01]  /*11f90*/  @P1 LDG.E R21, desc[UR40][R6.64] ;  /* 0x0000002806151981 */ /* 0x000562000c1e1900 */
[----:B----4-:R-:W-:Y:S01]  /*11fa0*/  ISETP.NE.AND P2, PT, R8, RZ, PT ;  /* 0x000000ff0800720c */ /* 0x010fe20003f45270 */
[----:B------:R-:W3:-:S12]  /*11fb0*/  S2R R0, SR_TID.X ;  /* 0x0000000000007919 */ /* 0x000ed80000002100 */
[----:B------:R-:W4:Y:S01]  /*11fc0*/  @!P2 LDC R8, c[0x0][0xad4] ;  /* 0x0002b500ff08ab82 */ /* 0x000f220000000800 */
[----:B---3--:R-:W-:Y:S01]  /*11fd0*/  VIADD R30, R0, 0xffffff80 ;  /* 0xffffff80001e7836 */ /* 0x008fe20000000000 */
[----:B----4-:R2:W-:Y:S01]  /*11fe0*/  @!P2 STL [R1+0x28], R8 ;  /* 0x000028080100a387 */ /* 0x0105e20000100800 */
[----:B------:R-:W-:-:S03]  /*11ff0*/  ISETP.GT.AND P2, PT, R8, 0x1, PT ;  /* 0x000000010800780c */ /* 0x000fc60003f44270 */
[----:B------:R-:W-:Y:S01]  /*12000*/  ISETP.GT.AND P3, PT, R30, 0x7f, PT ;  /* 0x0000007f1e00780c */ /* 0x000fe20003f64270 */
[----:B------:R-:W-:-:S12]  /*12010*/  @P1 BRA `(.L_x_786) ;  /* 0x0000000000101947 */ /* 0x000fd80003800000 */
[----:B------:R-:W-:Y:S05]  /*12020*/  @!P0 BRA `(.L_x_786) ;  /* 0x00000000000c8947 */ /* 0x000fea0003800000 */
[----:B------:R-:W3:Y:S04]  /*12030*/  LDG.E R0, desc[UR40][R4.64] ;  /* 0x0000002804007981 */ /* 0x000ee8000c1e1900 */
[----:B-----5:R-:W3:Y:S02]  /*12040*/  LDG.E R21, desc[UR40][R4.64+0x4] ;  /* 0x0000042804157981 */ /* 0x020ee4000c1e1900 */
[----:B---3--:R-:W-:-:S07]  /*12050*/  IMAD.IADD R21, R21, 0x1, -R0 ;  /* 0x0000000115157824 */ /* 0x008fce00078e0a00 */
.L_x_786:
[----:B--2---:R-:W2:Y:S04]  /*12060*/  LDL.LU R4, [R1+0x2c] ;  /* 0x00002c0001047983 */ /* 0x004ea80000300800 */
[----:B------:R-:W3:Y:S01]  /*12070*/  LDL.LU R0, [R1+0xc4] ;  /* 0x0000c40001007983 */ /* 0x000ee20000300800 */
[----:B------:R-:W-:Y:S01]  /*12080*/  BSSY B1, `(.L_x_787) ;  /* 0x0000039000017945 */ /* 0x000fe20003800000 */
[----:B-----5:R-:W-:Y:S02]  /*12090*/  SHF.R.S32.HI R24, RZ, 0x1f, R3 ;  /* 0x0000001fff187819 */ /* 0x020fe40000011403 */
[----:B--2---:R-:W-:Y:S02]  /*120a0*/  SEL R31, R4, RZ, !P0 ;  /* 0x000000ff041f7207 */ /* 0x004fe40004000000 */
[----:B---3--:R-:W-:Y:S01]  /*120b0*/  SEL R26, R0, RZ, !P0 ;  /* 0x000000ff001a7207 */ /* 0x008fe20004000000 */
[----:B------:R-:W-:Y:S06]  /*120c0*/  @P3 BRA `(.L_x_788) ;  /* 0x0000000000d03947 */ /* 0x000fec0003800000 */
[----:B------:R-:W2:Y:S01]  /*120d0*/  LDL R4, [R1+0x3c] ;  /* 0x00003c0001047983 */ /* 0x000ea20000100800 */
[----:B------:R-:W3:Y:S01]  /*120e0*/  LDC R28, c[0x0][0xbe8] ;  /* 0x0002fa00ff1c7b82 */ /* 0x000ee20000000800 */
[----:B------:R-:W2:Y:S02]  /*120f0*/  S2R R0, SR_TID.X ;  /* 0x0000000000007919 */ /* 0x000ea40000002100 */
[----:B--2---:R-:W-:Y:S02]  /*12100*/  IMAD R0, R4, 0x80, R0 ;  /* 0x0000008004007824 */ /* 0x004fe400078e0200 */
[----:B---3--:R-:W-:Y:S02]  /*12110*/  IMAD R4, R21, R28, RZ ;  /* 0x0000001c15047224 */ /* 0x008fe400078e02ff */
[----:B------:R-:W-:-:S05]  /*12120*/  VIADD R33, R0, 0xffffff80 ;  /* 0xffffff8000217836 */ /* 0x000fca0000000000 */
[----:B------:R-:W-:-:S13]  /*12130*/  ISETP.GE.AND P0, PT, R33, R4, PT ;  /* 0x000000042100720c */ /* 0x000fda0003f06270 */
[----:B------:R-:W-:Y:S05]  /*12140*/  @P0 BRA `(.L_x_788) ;  /* 0x0000000000b00947 */ /* 0x000fea0003800000 */
[----:B------:R-:W2:Y:S01]  /*12150*/  LDL.LU R32, [R1+0x40] ;  /* 0x0000400001207983 */ /* 0x000ea20000300800 */
[----:B------:R-:W-:Y:S01]  /*12160*/  IMAD.MOV.U32 R20, RZ, RZ, 0x9b8 ;  /* 0x000009b8ff147424 */ /* 0x000fe200078e00ff */
[----:B------:R-:W-:Y:S01]  /*12170*/  ISETP.GT.AND P0, PT, R8, 0x1, PT ;  /* 0x000000010800780c */ /* 0x000fe20003f04270 */
[----:B------:R-:W3:Y:S01]  /*12180*/  LDC.64 R10, c[0x0][0xba8] ;  /* 0x0002ea00ff0a7b82 */ /* 0x000ee20000000a00 */
[----:B------:R-:W-:Y:S01]  /*12190*/  ISETP.NE.AND P1, PT, R28, 0x1, PT ;  /* 0x000000011c00780c */ /* 0x000fe20003f25270 */
[----:B------:R-:W-:Y:S01]  /*121a0*/  IMAD.MOV.U32 R25, RZ, RZ, R33 ;  /* 0x000000ffff197224 */ /* 0x000fe200078e0021 */
[----:B------:R-:W-:-:S05]  /*121b0*/  SEL R20, R20, 0x978, P0 ;  /* 0x0000097814147807 */ /* 0x000fca0000000000 */
[----:B------:R-:W4:Y:S08]  /*121c0*/  LDC.64 R4, c[0x0][R20+0x220] ;  /* 0x0000880014047b82 */ /* 0x000f300000000a00 */
[----:B------:R-:W5:Y:S08]  /*121d0*/  LDC.64 R12, c[0x0][R20+0x218] ;  /* 0x00008600140c7b82 */ /* 0x000f700000000a00 */
[----:B------:R-:W0:Y:S08]  /*121e0*/  LDC.64 R6, c[0x0][R20+0x228] ;  /* 0x00008a0014067b82 */ /* 0x000e300000000a00 */
[----:B------:R-:W1:Y:S08]  /*121f0*/  @P1 LDC R0, c[0x0][0xbec] ;  /* 0x0002fb00ff001b82 */ /* 0x000e700000000800 */
[----:B------:R-:W0:Y:S08]  /*12200*/  LDC.64 R8, c[0x0][R20+0x210] ;  /* 0x0000840014087b82 */ /* 0x000e300000000a00 */
[----:B------:R-:W0:Y:S01]  /*12210*/  @P1 LDC R29, c[0x0][0xbf0] ;  /* 0x0002fc00ff1d1b82 */ /* 0x000e220000000800 */
[----:B-1----:R-:W-:-:S07]  /*12220*/  @P1 IMAD.HI.U32 R0, R33, R0, RZ ;  /* 0x0000000021001227 */ /* 0x002fce00078e00ff */
[----:B---3--:R-:W1:Y:S01]  /*12230*/  @!P0 LDC R10, c[0x0][0xb50] ;  /* 0x0002d400ff0a8b82 */ /* 0x008e620000000800 */
[-C--:B----4-:R-:W-:Y:S02]  /*12240*/  IMAD R5, R5, R31.reuse, RZ ;  /* 0x0000001f05057224 */ /* 0x090fe400078e02ff */
[----:B------:R-:W-:-:S05]  /*12250*/  IMAD.WIDE.U32 R14, R4, R31, RZ ;  /* 0x0000001f040e7225 */ /* 0x000fca00078e00ff */
[----:B------:R-:W3:Y:S01]  /*12260*/  @!P0 LDC R11, c[0x0][0xb54] ;  /* 0x0002d500ff0b8b82 */ /* 0x000ee20000000800 */
[-C--:B-----5:R-:W-:Y:S02]  /*12270*/  IMAD R27, R13, R205.reuse, RZ ;  /* 0x000000cd0d1b7224 */ /* 0x0a0fe400078e02ff */
[----:B------:R-:W-:Y:S01]  /*12280*/  IMAD.WIDE.U32 R12, R12, R205, RZ ;  /* 0x000000cd0c0c7225 */ /* 0x000fe200078e00ff */
[----:B0-----:R-:W-:-:S03]  /*12290*/  @P1 SHF.R.U32.HI R25, RZ, R29, R0 ;  /* 0x0000001dff191219 */ /* 0x001fc60000011600 */
[----:B------:R-:W-:Y:S01]  /*122a0*/  IMAD R29, R4, R26, R5 ;  /* 0x0000001a041d7224 */ /* 0x000fe200078e0205 */
[----:B------:R-:W-:Y:S01]  /*122b0*/  IADD3 R12, P1, P3, R14, R12, R3 ;  /* 0x0000000c0e0c7210 */ /* 0x000fe20007b3e003 */
[----:B------:R-:W-:Y:S02]  /*122c0*/  IMAD.IADD R27, R13, 0x1, R27 ;  /* 0x000000010d1b7824 */ /* 0x000fe400078e021b */
[----:B------:R-:W-:Y:S02]  /*122d0*/  IMAD.MOV R0, RZ, RZ, -R25 ;  /* 0x000000ffff007224 */ /* 0x000fe400078e0a19 */
[----:B------:R-:W-:Y:S01]  /*122e0*/  IMAD.IADD R29, R15, 0x1, R29 ;  /* 0x000000010f1d7824 */ /* 0x000fe200078e021d */
[----:B--2---:R-:W-:-:S05]  /*122f0*/  SEL R5, R32, RZ, P0 ;  /* 0x000000ff20057207 */ /* 0x004fca0000000000 */
[-C--:B------:R-:W-:Y:S02]  /*12300*/  IMAD R13, R7, R5.reuse, RZ ;  /* 0x00000005070d7224 */ /* 0x080fe400078e02ff */
[----:B------:R-:W-:-:S04]  /*12310*/  IMAD.WIDE.U32 R6, R6, R5, RZ ;  /* 0x0000000506067225 */ /* 0x000fc800078e00ff */
[----:B------:R-:W-:Y:S01]  /*12320*/  IMAD R5, R28, R0, R33 ;  /* 0x000000001c057224 */ /* 0x000fe200078e0221 */
[----:B------:R-:W-:Y:S01]  /*12330*/  IADD3.X R0, R29, R27, R24, P1, P3 ;  /* 0x0000001b1d007210 */ /* 0x000fe20000fe6418 */
[----:B------:R-:W-:Y:S01]  /*12340*/  IMAD.IADD R13, R7, 0x1, R13 ;  /* 0x00000001070d7824 */ /* 0x000fe200078e020d */
[----:B------:R-:W-:Y:S02]  /*12350*/  IADD3 R6, P0, P1, R25, R12, R6 ;  /* 0x0000000c19067210 */ /* 0x000fe4000791e006 */
[----:B------:R-:W-:-:S04]  /*12360*/  SHF.R.S32.HI R25, RZ, 0x1f, R25 ;  /* 0x0000001fff197819 */ /* 0x000fc80000011419 */
[----:B------:R-:W-:Y:S01]  /*12370*/  IADD3.X R7, R25, R0, R13, P0, P1 ;  /* 0x0000000019077210 */ /* 0x000fe200007e240d */
[-C--:B------:R-:W-:Y:S01]  /*12380*/  IMAD R0, R9, R5.reuse, RZ ;  /* 0x0000000509007224 */ /* 0x080fe200078e02ff */
[----:B------:R-:W-:Y:S01]  /*12390*/  SHF.R.S32.HI R13, RZ, 0x1f, R5 ;  /* 0x0000001fff0d7819 */ /* 0x000fe20000011405 */
[----:B------:R-:W-:-:S04]  /*123a0*/  IMAD.WIDE.U32 R6, R8, R5, R6 ;  /* 0x0000000508067225 */ /* 0x000fc800078e0006 */
[----:B------:R-:W-:Y:S01]  /*123b0*/  IMAD R13, R8, R13, R0 ;  /* 0x0000000d080d7224 */ /* 0x000fe200078e0200 */
[----:B-1----:R-:W-:Y:S01]  /*123c0*/  LEA R10, P0, R6, R10, 0x2 ;  /* 0x0000000a060a7211 */ /* 0x002fe200078010ff */
[----:B------:R-:W-:Y:S02]  /*123d0*/  IMAD.MOV.U32 R5, RZ, RZ, -0x800000 ;  /* 0xff800000ff057424 */ /* 0x000fe400078e00ff */
[----:B------:R-:W-:-:S05]  /*123e0*/  IMAD.IADD R0, R7, 0x1, R13 ;  /* 0x0000000107007824 */ /* 0x000fca00078e020d */
[----:B---3--:R-:W-:-:S05]  /*123f0*/  LEA.HI.X R11, R6, R11, R0, 0x2, P0 ;  /* 0x0000000b060b7211 */ /* 0x008fca00000f1400 */
[----:B------:R2:W-:Y:S02]  /*12400*/  STG.E desc[UR40][R10.64], R5 ;  /* 0x000000050a007986 */ /* 0x0005e4000c101928 */
.L_x_788:
[----:B------:R-:W-:Y:S05]  /*12410*/  BSYNC B1 ;  /* 0x0000000000017941 */ /* 0x000fea0003800000 */
.L_x_787:
[----:B------:R-:W-:Y:S05]  /*12420*/  @P2 BRA `(.L_x_781) ;  /* 0x0000000800f02947 */ /* 0x000fea0003800000 */
[----:B------:R-:W3:Y:S01]  /*12430*/  LDL R25, [R1+0x3c] ;  /* 0x00003c0001197983 */ /* 0x000ee20000100800 */
[----:B------:R-:W4:Y:S01]  /*12440*/  LDC R8, c[0x0][0xbe8] ;  /* 0x0002fa00ff087b82 */ /* 0x000f220000000800 */
[----:B--2---:R-:W-:Y:S01]  /*12450*/  SHF.R.S32.HI R5, RZ, 0x1f, R30 ;  /* 0x0000001fff057819 */ /* 0x004fe2000001141e */
[----:B------:R-:W-:Y:S01]  /*12460*/  ULDC.64 UR4, c[0x0][0xaa0] ;  /* 0x0002a80000047ab9 */ /* 0x000fe20000000a00 */
[----:B------:R-:W-:Y:S01]  /*12470*/  ULDC.64 UR6, c[0x0][0xaf0] ;  /* 0x0002bc0000067ab9 */ /* 0x000fe20000000a00 */
[----:B------:R-:W-:Y:S01]  /*12480*/  IMAD R0, R24, UR4, RZ ;  /* 0x0000000418007c24 */ /* 0x000fe2000f8e02ff */
[----:B------:R-:W-:Y:S01]  /*12490*/  LEA.HI R6, R5, R30, RZ, 0x3 ;  /* 0x0000001e05067211 */ /* 0x000fe200078f18ff */
[----:B------:R-:W-:-:S03]  /*124a0*/  IMAD.WIDE.U32 R4, R3, UR4, RZ ;  /* 0x0000000403047c25 */ /* 0x000fc6000f8e00ff */
[----:B------:R-:W-:Y:S01]  /*124b0*/  LOP3.LUT R9, R6, 0xfffffff8, RZ, 0xc0, !PT ;  /* 0xfffffff806097812 */ /* 0x000fe200078ec0ff */
[----:B------:R-:W-:Y:S01]  /*124c0*/  IMAD R7, R3, UR5, R0 ;  /* 0x0000000503077c24 */ /* 0x000fe2000f8e0200 */
[----:B------:R-:W-:Y:S01]  /*124d0*/  SHF.R.S32.HI R24, RZ, 0x3, R6 ;  /* 0x00000003ff187819 */ /* 0x000fe20000011406 */
[----:B------:R-:W-:Y:S01]  /*124e0*/  ULDC.64 UR4, c[0x0][0xae8] ;  /* 0x0002ba0000047ab9 */ /* 0x000fe20000000a00 */
[----:B------:R-:W-:Y:S02]  /*124f0*/  IMAD R6, R26, UR6, RZ ;  /* 0x000000061a067c24 */ /* 0x000fe4000f8e02ff */
[----:B------:R-:W-:Y:S02]  /*12500*/  IMAD.IADD R9, R30, 0x1, -R9 ;  /* 0x000000011e097824 */ /* 0x000fe400078e0a09 */
[----:B------:R-:W-:Y:S02]  /*12510*/  IMAD.IADD R5, R5, 0x1, R7 ;  /* 0x0000000105057824 */ /* 0x000fe400078e0207 */
[----:B------:R-:W-:-:S02]  /*12520*/  IMAD R0, R9, 0x20, R24 ;  /* 0x0000002009007824 */ /* 0x000fc400078e0218 */
[----:B------:R-:W-:Y:S01]  /*12530*/  IMAD.WIDE.U32 R4, R205, UR4, R4 ;  /* 0x00000004cd047c25 */ /* 0x000fe2000f8e0004 */
[----:B----4-:R-:W-:-:S03]  /*12540*/  ISETP.NE.AND P0, PT, R8, 0x1, PT ;  /* 0x000000010800780c */ /* 0x010fc60003f05270 */
[----:B------:R-:W-:Y:S01]  /*12550*/  IMAD R5, R205, UR5, R5 ;  /* 0x00000005cd057c24 */ /* 0x000fe2000f8e0205 */
[----:B------:R-:W-:Y:S01]  /*12560*/  ULDC.64 UR4, c[0x0][0xae0] ;  /* 0x0002b80000047ab9 */ /* 0x000fe20000000a00 */
[C---:B------:R-:W-:Y:S02]  /*12570*/  IMAD R7, R31.reuse, UR7, R6 ;  /* 0x000000071f077c24 */ /* 0x040fe4000f8e0206 */
[----:B------:R-:W-:-:S04]  /*12580*/  IMAD.WIDE.U32 R4, R31, UR6, R4 ;  /* 0x000000061f047c25 */ /* 0x000fc8000f8e0004 */
[----:B------:R-:W-:Y:S02]  /*12590*/  IMAD.IADD R5, R5, 0x1, R7 ;  /* 0x0000000105057824 */ /* 0x000fe400078e0207 */
[----:B------:R-:W2:Y:S08]  /*125a0*/  @P0 LDC R10, c[0x0][0xbec] ;  /* 0x0002fb00ff0a0b82 */ /* 0x000eb00000000800 */
[----:B------:R-:W4:Y:S01]  /*125b0*/  @P0 LDC R11, c[0x0][0xbf0] ;  /* 0x0002fc00ff0b0b82 */ /* 0x000f220000000800 */
[----:B---3--:R-:W-:-:S04]  /*125c0*/  IMAD R9, R25, 0x80, R0 ;  /* 0x0000008019097824 */ /* 0x008fc800078e0200 */
[----:B--2---:R-:W-:-:S04]  /*125d0*/  @P0 IMAD.HI.U32 R0, R9, R10, RZ ;  /* 0x0000000a09000227 */ /* 0x004fc800078e00ff */
[----:B------:R-:W-:Y:S01]  /*125e0*/  IMAD.MOV.U32 R3, RZ, RZ, R9 ;  /* 0x000000ffff037224 */ /* 0x000fe200078e0009 */
[----:B----4-:R-:W-:-:S04]  /*125f0*/  @P0 SHF.R.U32.HI R3, RZ, R11, R0 ;  /* 0x0000000bff030219 */ /* 0x010fc80000011600 */
[--C-:B------:R-:W-:Y:S01]  /*12600*/  SHF.R.S32.HI R0, RZ, 0x1f, R3.reuse ;  /* 0x0000001fff007819 */ /* 0x100fe20000011403 */
[----:B------:R-:W-:Y:S02]  /*12610*/  IMAD.MOV R6, RZ, RZ, -R3 ;  /* 0x000000ffff067224 */ /* 0x000fe400078e0a03 */
[----:B------:R-:W-:-:S04]  /*12620*/  IMAD.WIDE.U32 R4, R3, UR4, R4 ;  /* 0x0000000403047c25 */ /* 0x000fc8000f8e0004 */
        /* <DEDUP_REMOVED lines=12> */
[----:B------:R-:W-:-:S04]  /*126f0*/  UMOV UR4, 0xffffffff ;  /* 0xffffffff00047882 */ /* 0x000fc80000000000 */
[----:B------:R-:W-:Y:S01]  /*12700*/  LEA.HI.X R20, R4, UR5, R5, 0x1, P0 ;  /* 0x0000000504147c11 */ /* 0x000fe200080f0c05 */
[----:B------:R-:W-:Y:S06]  /*12710*/  BRA.DIV UR4, `(.L_x_789) ;  /* 0x0000008e04707947 */ /* 0x000fec000b800000 */
[----:B------:R2:W3:Y:S04]  /*12720*/  SHFL.IDX PT, R0, R20, RZ, 0x181f ;  /* 0x00181fff14007589 */ /* 0x0004e800000e0000 */
[----:B------:R2:W4:Y:S02]  /*12730*/  SHFL.IDX PT, R14, R3, RZ, 0x181f ;  /* 0x00181fff030e7589 */ /* 0x00052400000e0000 */
.L_x_989:
[----:B------:R-:W-:Y:S01]  /*12740*/  IMAD R21, R21, R8, RZ ;  /* 0x0000000815157224 */ /* 0x000fe200078e02ff */
[----:B------:R-:W-:Y:S01]  /*12750*/  BSSY B1, `(.L_x_790) ;  /* 0x000001f000017945 */ /* 0x000fe20003800000 */
[----:B------:R-:W-:-:S05]  /*12760*/  IMAD R24, R25, 0x80, R24 ;  /* 0x0000008019187824 */ /* 0x000fca00078e0218 */
        /* <DEDUP_REMOVED lines=16> */
[CC--:B----4-:R-:W-:Y:S02]  /*12870*/  @!P3 LEA R4, P5, R211.reuse, R14.reuse, 0x1 ;  /* 0x0000000ed304b211 */ /* 0x0d0fe400078a08ff */
[----:B------:R-:W-:Y:S02]  /*12880*/  @!P2 LEA R6, P4, R10, R14, 0x1 ;  /* 0x0000000e0a06a211 */ /* 0x000fe400078808ff */
[----:B---3--:R-:W-:Y:S02]  /*12890*/  @!P3 LEA.HI.X R5, R211, R0, R9, 0x1, P5 ;  /* 0x00000000d305b211 */ /* 0x008fe400028f0c09 */
[----:B------:R-:W-:-:S02]  /*128a0*/  @!P1 LEA R8, P5, R15, R14, 0x1 ;  /* 0x0000000e0f089211 */ /* 0x000fc400078a08ff */
[----:B------:R-:W-:Y:S01]  /*128b0*/  @!P2 LEA.HI.X R7, R10, R0, R11, 0x1, P4 ;  /* 0x000000000a07a211 */ /* 0x000fe200020f0c0b */
[----:B------:R3:W-:Y:S01]  /*128c0*/  @!P3 ST.E.128 desc[UR40][R4.64], RZ ;  /* 0x000000ff0400b985 */ /* 0x0007e2000c101d28 */
[----:B------:R-:W-:Y:S02]  /*128d0*/  SHF.R.S32.HI R13, RZ, 0x1f, R13 ;  /* 0x0000001fff0d7819 */ /* 0x000fe4000001140d */
[C---:B------:R-:W-:Y:S01]  /*128e0*/  @!P0 LEA R10, P4, R12.reuse, R14, 0x1 ;  /* 0x0000000e0c0a8211 */ /* 0x040fe200078808ff */
[----:B------:R3:W-:Y:S01]  /*128f0*/  @!P2 ST.E.128 desc[UR40][R6.64], RZ ;  /* 0x000000ff0600a985 */ /* 0x0007e2000c101d28 */
[-C--:B------:R-:W-:Y:S02]  /*12900*/  @!P1 LEA.HI.X R9, R15, R0.reuse, R25, 0x1, P5 ;  /* 0x000000000f099211 */ /* 0x080fe400028f0c19 */
[----:B------:R-:W-:-:S03]  /*12910*/  @!P0 LEA.HI.X R11, R12, R0, R13, 0x1, P4 ;  /* 0x000000000c0b8211 */ /* 0x000fc600020f0c0d */
[----:B------:R3:W-:Y:S04]  /*12920*/  @!P1 ST.E.128 desc[UR40][R8.64], RZ ;  /* 0x000000ff08009985 */ /* 0x0007e8000c101d28 */
[----:B------:R3:W-:Y:S02]  /*12930*/  @!P0 ST.E.128 desc[UR40][R10.64], RZ ;  /* 0x000000ff0a008985 */ /* 0x0007e4000c101d28 */
.L_x_791:
[----:B------:R-:W-:Y:S05]  /*12940*/  BSYNC B1 ;  /* 0x0000000000017941 */ /* 0x000fea0003800000 */
.L_x_790:
[----:B------:R-:W-:-:S03]  /*12950*/  UMOV UR4, 0xffffffff ;  /* 0xffffffff00047882 */ /* 0x000fc60000000000 */
[----:B------:R-:W-:Y:S05]  /*12960*/  BRA.DIV UR4, `(.L_x_792) ;  /* 0x0000008e04107947 */ /* 0x000fea000b800000 */
[----:B---3--:R3:W0:Y:S04]  /*12970*/  SHFL.IDX PT, R0, R20, 0x1, 0x181f ;  /* 0x00381f0014007f89 */ /* 0x00862800000e0000 */
[----:B----4-:R3:W4:Y:S02]  /*12980*/  SHFL.IDX PT, R14, R3, 0x1, 0x181f ;  /* 0x00381f00030e7f89 */ /* 0x01072400000e0000 */
.L_x_993:
[----:B------:R-:W-:Y:S01]  /*12990*/  VIADD R4, R24, 0x20 ;  /* 0x0000002018047836 */ /* 0x000fe20000000000 */
        /* <DEDUP_REMOVED lines=19> */
[----:B0-----:R-:W-:Y:S02]  /*12ad0*/  @!P3 LEA.HI.X R5, R211, R0, R8, 0x1, P5 ;  /* 0x00000000d305b211 */ /* 0x001fe400028f0c08 */
        /* <DEDUP_REMOVED lines=10> */
.L_x_794:
[----:B------:R-:W-:Y:S05]  /*12b80*/  BSYNC B1 ;  /* 0x0000000000017941 */ /* 0x000fea0003800000 */
.L_x_793:
[----:B------:R-:W-:-:S03]  /*12b90*/  UMOV UR4, 0xffffffff ;  /* 0xffffffff00047882 */ /* 0x000fc60000000000 */
[----:B------:R-:W-:Y:S05]  /*12ba0*/  BRA.DIV UR4, `(.L_x_795) ;  /* 0x0000008a04c87947 */ /* 0x000fea000b800000 */
[----:B0-----:R0:W0:Y:S04]  /*12bb0*/  SHFL.IDX PT, R0, R20, 0x2, 0x181f ;  /* 0x00581f0014007f89 */ /* 0x00102800000e0000 */
[----:B----4-:R4:W0:Y:S02]  /*12bc0*/  SHFL.IDX PT, R14, R3, 0x2, 0x181f ;  /* 0x00581f00030e7f89 */ /* 0x01082400000e0000 */
.L_x_997:
        /* <DEDUP_REMOVED lines=18> */
[CC--:B0-----:R-:W-:Y:S02]  /*12cf0*/  @!P3 LEA R4, P5, R211.reuse, R14.reuse, 0x1 ;  /* 0x0000000ed304b211 */ /* 0x0c1fe400078a08ff */
[----:B------:R-:W-:Y:S02]  /*12d00*/  @!P2 LEA R6, P4, R10, R14, 0x1 ;  /* 0x0000000e0a06a211 */ /* 0x000fe400078808ff */
[----:B------:R-:W-:Y:S02]  /*12d10*/  @!P3 LEA.HI.X R5, R211, R0, R8, 0x1, P5 ;  /* 0x00000000d305b211 */ /* 0x000fe400028f0c08 */
        /* <DEDUP_REMOVED lines=10> */
.L_x_797:
[----:B------:R-:W-:Y:S05]  /*12dc0*/  BSYNC B1 ;  /* 0x0000000000017941 */ /* 0x000fea0003800000 */
.L_x_796:
[----:B------:R-:W-:-:S03]  /*12dd0*/  UMOV UR4, 0xffffffff ;  /* 0xffffffff00047882 */ /* 0x000fc60000000000 */
[----:B------:R-:W-:Y:S05]  /*12de0*/  BRA.DIV UR4, `(.L_x_798) ;  /* 0x0000008a04807947 */ /* 0x000fea000b800000 */
[----:B0-----:R0:W0:Y:S04]  /*12df0*/  SHFL.IDX PT, R0, R20, 0x3, 0x181f ;  /* 0x00781f0014007f89 */ /* 0x00102800000e0000 */
[----:B------:R0:W0:Y:S02]  /*12e00*/  SHFL.IDX PT, R14, R3, 0x3, 0x181f ;  /* 0x00781f00030e7f89 */ /* 0x00002400000e0000 */
.L_x_1001:
[----:B0-234-:R-:W-:-:S05]  /*12e10*/  VIADD R3, R24, 0x60 ;  /* 0x0000006018037836 */ /* 0x01dfca0000000000 */
        /* <DEDUP_REMOVED lines=16> */
[CC--:B------:R-:W-:Y:S02]  /*12f20*/  @!P3 LEA R4, P5, R211.reuse, R14.reuse, 0x1 ;  /* 0x0000000ed304b211 */ /* 0x0c0fe400078a08ff */
        /* <DEDUP_REMOVED lines=12> */
.L_x_781:
[----:B------:R-:W-:Y:S05]  /*12ff0*/  BSYNC B0 ;  /* 0x0000000000007941 */ /* 0x000fea0003800000 */
.L_x_767:
[----:B------:R-:W-:Y:S02]  /*13000*/  ULDC UR4, c[0x0][0xc3c] ;  /* 0x00030f0000047ab9 */ /* 0x000fe40000000800 */
[----:B-1----:R-:W-:-:S13]  /*13010*/  ISETP.GE.AND P0, PT, R51, UR4, PT ;  /* 0x0000000433007c0c */ /* 0x002fda000bf06270 */
[----:B------:R-:W-:Y:S05]  /*13020*/  @!P0 BRA `(.L_x_799) ;  /* 0xfffffee800148947 */ /* 0x000fea000383ffff */
[----:B------:R-:W-:Y:S05]  /*13030*/  BRA `(.L_x_643) ;  /* 0x0000007000007947 */ /* 0x000fea0003800000 */
.L_x_641:
[----:B------:R-:W-:-:S08]  /*13040*/  NOP ;  /* 0x0000000000007918 */ /* 0x000fd00000000000 */
[----:B------:R-:W0:-:S00]  /*13050*/  USETMAXREG.DEALLOC.CTAPOOL 0x28 ;  /* 0x00000028000079c8 */ /* 0x000e0000080e0500 */
[----:B0-----:R-:W2:Y:S01]  /*13060*/  LDL.LU R3, [R1] ;  /* 0x0000000001037983 */ /* 0x001ea20000300800 */
[----:B------:R-:W-:Y:S01]  /*13070*/  LOP3.LUT R2, R2, 0x3, RZ, 0xc0, !PT ;  /* 0x0000000302027812 */ /* 0x000fe200078ec0ff */
[----:B------:R-:W-:-:S05]  /*13080*/  IMAD.MOV.U32 R6, RZ, RZ, RZ ;  /* 0x000000ffff067224 */ /* 0x000fca00078e00ff */
[----:B------:R-:W0:Y:S02]  /*13090*/  SHFL.IDX PT, R2, R2, RZ, 0x1f ;  /* 0x00001fff02027589 */ /* 0x000e2400000e0000 */
[----:B0-----:R-:W-:Y:S02]  /*130a0*/  ISETP.NE.AND P0, PT, R2, RZ, PT ;  /* 0x000000ff0200720c */ /* 0x001fe40003f05270 */
[----:B--2---:R-:W-:-:S11]  /*130b0*/  LOP3.LUT R3, R3, 0xffffff7f, RZ, 0xc0, !PT ;  /* 0xffffff7f03037812 */ /* 0x004fd600078ec0ff */
[----:B------:R-:W-:-:S05]  /*130c0*/  @P0 LOP3.LUT R3, R3, 0x80, RZ, 0xfc, !PT ;  /* 0x0000008003030812 */ /* 0x000fca00078efcff */
[----:B------:R0:W-:Y:S01]  /*130d0*/  STL [R1], R3 ;  /* 0x0000000301007387 */ /* 0x0001e20000100800 */
[----:B------:R-:W-:Y:S05]  /*130e0*/  @!P0 BRA `(.L_x_800) ;  /* 0x00000000001c8947 */ /* 0x000fea0003800000 */
[----:B------:R-:W1:Y:S08]  /*130f0*/  S2UR UR5, SR_CgaCtaId ;  /* 0x00000000000579c3 */ /* 0x000e700000008800 */
[----:B------:R-:W-:Y:S06]  /*13100*/  BAR.SYNC.DEFER_BLOCKING 0x5, 0x180 ;  /* 0x0146000000007b1d */ /* 0x000fec0000010000 */
[----:B------:R-:W-:-:S02]  /*13110*/  UMOV UR4, 0x400 ;  /* 0x0000040000047882 */ /* 0x000fc40000000000 */
[----:B-1----:R-:W-:-:S09]  /*13120*/  ULEA UR4, UR5, UR4, 0x18 ;  /* 0x0000000405047291 */ /* 0x002fd2000f8ec03f */
[----:B------:R-:W1:Y:S01]  /*13130*/  LDS.128 R16, [UR4+0x228d0] ;  /* 0x0228d004ff107984 */ /* 0x000e620008000c00 */
[----:B------:R-:W-:Y:S06]  /*13140*/  BAR.ARV 0x4, 0x180 ;  /* 0x0106000000007b1d */ /* 0x000fec0000002000 */
[----:B------:R-:W-:Y:S05]  /*13150*/  BRA `(.L_x_801) ;  /* 0x0000000800947947 */ /* 0x000fea0003800000 */
.L_x_800:
[----:B------:R-:W-:Y:S01]  /*13160*/  LOP3.LUT R7, R0, 0x1f, RZ, 0xc0, !PT ;  /* 0x0000001f00077812 */ /* 0x000fe200078ec0ff */
[----:B------:R-:W-:Y:S01]  /*13170*/  ULDC UR4, c[0x0][0xc3c] ;  /* 0x00030f0000047ab9 */ /* 0x000fe20000000800 */
[----:B------:R-:W-:Y:S01]  /*13180*/  IMAD.MOV.U32 R9, RZ, RZ, RZ ;  /* 0x000000ffff097224 */ /* 0x000fe200078e00ff */
[----:B------:R-:W1:Y:S01]  /*13190*/  S2UR UR6, SR_CTAID.X ;  /* 0x00000000000679c3 */ /* 0x000e620000002500 */
[----:B------:R-:W-:Y:S01]  /*131a0*/  ISETP.NE.AND P0, PT, R7, 0x1f, PT ;  /* 0x0000001f0700780c */ /* 0x000fe20003f05270 */
[----:B------:R-:W-:-:S03]  /*131b0*/  ULDC UR5, c[0x0][0xc38] ;  /* 0x00030e0000057ab9 */ /* 0x000fc60000000800 */
[----:B------:R-:W-:-:S13]  /*131c0*/  ISETP.GE.OR P1, PT, R7, UR4, !P0 ;  /* 0x0000000407007c0c */ /* 0x000fda000c726670 */
[----:B------:R-:W2:Y:S08]  /*131d0*/  @!P1 LDC.64 R4, c[0x0][0xc80] ;  /* 0x00032000ff049b82 */ /* 0x000eb00000000a00 */
[----:B0-----:R-:W0:Y:S01]  /*131e0*/  @!P1 LDC.64 R2, c[0x0][0xc78] ;  /* 0x00031e00ff029b82 */ /* 0x001e220000000a00 */
[----:B--2---:R-:W-:-:S05]  /*131f0*/  @!P1 IMAD.WIDE.U32 R4, R7, 0x4, R4 ;  /* 0x0000000407049825 */ /* 0x004fca00078e0004 */
[----:B------:R-:W2:Y:S01]  /*13200*/  @!P1 LDG.E R6, desc[UR40][R4.64] ;  /* 0x0000002804069981 */ /* 0x000ea2000c1e1900 */
[----:B0-----:R-:W-:-:S05]  /*13210*/  @!P1 IMAD.WIDE.U32 R2, R7, 0x4, R2 ;  /* 0x0000000407029825 */ /* 0x001fca00078e0002 */
[----:B------:R-:W2:Y:S01]  /*13220*/  @!P1 LDG.E R9, desc[UR40][R2.64] ;  /* 0x0000002802099981 */ /* 0x000ea2000c1e1900 */
[C---:B------:R-:W-:Y:S02]  /*13230*/  ISETP.NE.AND P1, PT, R7.reuse, RZ, PT ;  /* 0x000000ff0700720c */ /* 0x040fe40003f25270 */
[C---:B------:R-:W-:Y:S02]  /*13240*/  ISETP.GE.U32.AND P2, PT, R7.reuse, 0x2, PT ;  /* 0x000000020700780c */ /* 0x040fe40003f46070 */
[C---:B------:R-:W-:Y:S02]  /*13250*/  ISETP.GE.U32.AND P3, PT, R7.reuse, 0x4, PT ;  /* 0x000000040700780c */ /* 0x040fe40003f66070 */
[C---:B------:R-:W-:Y:S02]  /*13260*/  ISETP.GE.U32.AND P4, PT, R7.reuse, 0x8, PT ;  /* 0x000000080700780c */ /* 0x040fe40003f86070 */
[----:B------:R-:W-:Y:S01]  /*13270*/  ISETP.GE.U32.AND P5, PT, R7, 0x10, PT ;  /* 0x000000100700780c */ /* 0x000fe20003fa6070 */
[----:B------:R-:W-:Y:S01]  /*13280*/  UMOV UR4, URZ ;  /* 0x0000003f00047c82 */ /* 0x000fe20008000000 */
        /* <DEDUP_REMOVED lines=17> */
[----:B0-----:R-:W-:-:S05]  /*133a0*/  IMAD R8, R8, UR5, RZ ;  /* 0x0000000508087c24 */ /* 0x001fca000f8e02ff */
[----:B-1----:R-:W-:Y:S01]  /*133b0*/  ISETP.GT.AND P6, PT, R8, UR6, PT ;  /* 0x0000000608007c0c */ /* 0x002fe2000bfc4270 */
[----:B------:R-:W-:-:S12]  /*133c0*/  IMAD.MOV.U32 R3, RZ, RZ, R8 ;  /* 0x000000ffff037224 */ /* 0x000fd800078e0008 */
[----:B------:R-:W-:Y:S05]  /*133d0*/  @P6 BRA `(.L_x_802) ;  /* 0x0000000000a06947 */ /* 0x000fea0003800000 */
[----:B------:R-:W-:Y:S01]  /*133e0*/  IMAD.MOV.U32 R8, RZ, RZ, R3 ;  /* 0x000000ffff087224 */ /* 0x000fe200078e0003 */
[----:B------:R-:W-:Y:S01]  /*133f0*/  UMOV UR4, URZ ;  /* 0x0000003f00047c82 */ /* 0x000fe20008000000 */
[----:B------:R-:W-:-:S05]  /*13400*/  ULDC UR5, c[0x0][0xc38] ;  /* 0x00030e0000057ab9 */ /* 0x000fca0000000800 */
.L_x_804:
[----:B------:R-:W0:Y:S01]  /*13410*/  LDC R2, c[0x0][0xc3c] ;  /* 0x00030f00ff027b82 */ /* 0x000e220000000800 */
[----:B------:R-:W-:Y:S01]  /*13420*/  UIADD3 UR4, UR4, 0x1f, URZ ;  /* 0x0000001f04047890 */ /* 0x000fe2000fffe03f */
[----:B------:R-:W-:Y:S02]  /*13430*/  ULDC UR7, c[0x0][0xc3c] ;  /* 0x00030f0000077ab9 */ /* 0x000fe40000000800 */
[----:B------:R-:W-:-:S03]  /*13440*/  IMAD.U32 R19, RZ, RZ, UR7 ;  /* 0x00000007ff137e24 */ /* 0x000fc6000f8e00ff */
        /* <DEDUP_REMOVED lines=33> */
.L_x_802:
        /* <DEDUP_REMOVED lines=18> */
.L_x_805:
[----:B-1----:R-:W-:Y:S01]  /*13780*/  IMAD R16, R16, UR5, R11 ;  /* 0x0000000510107c24 */ /* 0x002fe2000f8e020b */
[----:B0-----:R-:W-:Y:S01]  /*13790*/  IABS R5, R9 ;  /* 0x0000000900057213 */ /* 0x001fe20000000000 */
[----:B------:R-:W-:Y:S01]  /*137a0*/  IMAD.MOV.U32 R11, RZ, RZ, R12 ;  /* 0x000000ffff0b7224 */ /* 0x000fe200078e000c */
[----:B------:R-:W-:Y:S01]  /*137b0*/  IABS R12, R6 ;  /* 0x00000006000c7213 */ /* 0x000fe20000000000 */
[----:B------:R-:W-:Y:S01]  /*137c0*/  IMAD.MOV.U32 R2, RZ, RZ, RZ ;  /* 0x000000ffff027224 */ /* 0x000fe200078e00ff */
[----:B------:R-:W-:Y:S01]  /*137d0*/  IADD3 R17, -R16, UR6, RZ ;  /* 0x0000000610117c10 */ /* 0x000fe2000fffe1ff */
[----:B------:R-:W-:Y:S01]  /*137e0*/  IMAD R11, R11, R4, RZ ;  /* 0x000000040b0b7224 */ /* 0x000fe200078e02ff */
[----:B------:R-:W0:Y:S01]  /*137f0*/  I2F.RP R8, R5 ;  /* 0x0000000500087306 */ /* 0x000e220000209400 */
[----:B------:R-:W-:Y:S01]  /*13800*/  IMAD.MOV R12, RZ, RZ, -R12 ;  /* 0x000000ffff0c7224 */ /* 0x000fe200078e0a0c */
[----:B------:R-:W-:Y:S01]  /*13810*/  IABS R10, R17 ;  /* 0x00000011000a7213 */ /* 0x000fe20000000000 */
[----:B------:R-:W-:-:S04]  /*13820*/  IMAD.HI.U32 R2, R3, R11, R2 ;  /* 0x0000000b03027227 */ /* 0x000fc800078e0002 */
[----:B------:R-:W-:Y:S02]  /*13830*/  IMAD.MOV.U32 R3, RZ, RZ, R10 ;  /* 0x000000ffff037224 */ /* 0x000fe400078e000a */
[----:B------:R-:W-:Y:S02]  /*13840*/  IMAD.MOV.U32 R10, RZ, RZ, R12 ;  /* 0x000000ffff0a7224 */ /* 0x000fe400078e000c */
[----:B------:R-:W-:-:S04]  /*13850*/  IMAD.HI.U32 R2, R2, R3, RZ ;  /* 0x0000000302027227 */ /* 0x000fc800078e00ff */
[----:B------:R-:W-:Y:S01]  /*13860*/  IMAD R3, R2, R10, R3 ;  /* 0x0000000a02037224 */ /* 0x000fe200078e0203 */
[----:B0-----:R-:W0:Y:S01]  /*13870*/  MUFU.RCP R8, R8 ;  /* 0x0000000800087308 */ /* 0x001e220000001000 */
[----:B------:R-:W-:-:S03]  /*13880*/  VIADD R19, R19, UR4 ;  /* 0x0000000413137c36 */ /* 0x000fc60008000000 */
[----:B------:R-:W-:-:S13]  /*13890*/  ISETP.GT.U32.AND P1, PT, R4, R3, PT ;  /* 0x000000030400720c */ /* 0x000fda0003f24070 */
[----:B------:R-:W-:Y:S02]  /*138a0*/  @!P1 IMAD.IADD R3, R3, 0x1, -R4 ;  /* 0x0000000103039824 */ /* 0x000fe400078e0a04 */
[----:B0-----:R-:W-:Y:S02]  /*138b0*/  VIADD R10, R8, 0xffffffe ;  /* 0x0ffffffe080a7836 */ /* 0x001fe40000000000 */
[----:B------:R-:W-:Y:S01]  /*138c0*/  @!P1 VIADD R2, R2, 0x1 ;  /* 0x0000000102029836 */ /* 0x000fe20000000000 */
[----:B------:R-:W-:Y:S02]  /*138d0*/  ISETP.GE.U32.AND P0, PT, R3, R4, PT ;  /* 0x000000040300720c */ /* 0x000fe40003f06070 */
[----:B------:R-:W-:Y:S01]  /*138e0*/  LOP3.LUT R4, R17, R6, RZ, 0x3c, !PT ;  /* 0x0000000611047212 */ /* 0x000fe200078e3cff */
[----:B------:R0:W1:Y:S01]  /*138f0*/  F2I.FTZ.U32.TRUNC.NTZ R3, R10 ;  /* 0x0000000a00037305 */ /* 0x000062000021f000 */
[----:B------:R-:W-:Y:S02]  /*13900*/  ISETP.NE.AND P1, PT, R6, RZ, PT ;  /* 0x000000ff0600720c */ /* 0x000fe40003f25270 */
[----:B------:R-:W-:-:S02]  /*13910*/  ISETP.GE.AND P2, PT, R4, RZ, PT ;  /* 0x000000ff0400720c */ /* 0x000fc40003f46270 */
[----:B0-----:R-:W-:-:S05]  /*13920*/  IABS R10, R9 ;  /* 0x00000009000a7213 */ /* 0x001fca0000000000 */
[----:B------:R-:W-:-:S04]  /*13930*/  @P0 VIADD R2, R2, 0x1 ;  /* 0x0000000102020836 */ /* 0x000fc80000000000 */
[----:B------:R-:W-:Y:S02]  /*13940*/  IMAD.MOV.U32 R8, RZ, RZ, R2 ;  /* 0x000000ffff087224 */ /* 0x000fe400078e0002 */
[----:B-1----:R-:W-:Y:S02]  /*13950*/  IMAD.MOV R2, RZ, RZ, -R3 ;  /* 0x000000ffff027224 */ /* 0x002fe400078e0a03 */
[----:B------:R-:W-:Y:S01]  /*13960*/  @!P2 IMAD.MOV R8, RZ, RZ, -R8 ;  /* 0x000000ffff08a224 */ /* 0x000fe200078e0a08 */
[----:B------:R-:W-:Y:S01]  /*13970*/  @!P1 LOP3.LUT R8, RZ, R6, RZ, 0x33, !PT ;  /* 0x00000006ff089212 */ /* 0x000fe200078e33ff */
[----:B------:R-:W-:Y:S02]  /*13980*/  IMAD R11, R2, R5, RZ ;  /* 0x00000005020b7224 */ /* 0x000fe400078e02ff */
[----:B------:R-:W-:Y:S01]  /*13990*/  IMAD.MOV.U32 R2, RZ, RZ, RZ ;  /* 0x000000ffff027224 */ /* 0x000fe200078e00ff */
[----:B------:R-:W-:Y:S01]  /*139a0*/  IABS R4, R8 ;  /* 0x0000000800047213 */ /* 0x000fe20000000000 */
[----:B------:R-:W-:-:S02]  /*139b0*/  IMAD.MOV R10, RZ, RZ, -R10 ;  /* 0x000000ffff0a7224 */ /* 0x000fc400078e0a0a */
[----:B------:R-:W-:-:S04]  /*139c0*/  IMAD.HI.U32 R2, R3, R11, R2 ;  /* 0x0000000b03027227 */ /* 0x000fc800078e0002 */
[----:B------:R-:W-:Y:S02]  /*139d0*/  IMAD.MOV.U32 R3, RZ, RZ, R4 ;  /* 0x000000ffff037224 */ /* 0x000fe400078e0004 */
[----:B------:R-:W-:Y:S02]  /*139e0*/  IMAD.MOV.U32 R4, RZ, RZ, R10 ;  /* 0x000000ffff047224 */ /* 0x000fe400078e000a */
[----:B------:R-:W-:-:S04]  /*139f0*/  IMAD.HI.U32 R2, R2, R3, RZ ;  /* 0x0000000302027227 */ /* 0x000fc800078e00ff */
[----:B------:R-:W-:Y:S01]  /*13a00*/  IMAD R4, R2, R4, R3 ;  /* 0x0000000402047224 */ /* 0x000fe200078e0203 */
[----:B------:R-:W-:Y:S01]  /*13a10*/  LOP3.LUT R3, R8, R9, RZ, 0x3c, !PT ;  /* 0x0000000908037212 */ /* 0x000fe200078e3cff */
[----:B------:R-:W-:-:S03]  /*13a20*/  IMAD R6, R6, R8, RZ ;  /* 0x0000000806067224 */ /* 0x000fc600078e02ff */
[----:B------:R-:W-:Y:S01]  /*13a30*/  ISETP.GT.U32.AND P1, PT, R5, R4, PT ;  /* 0x000000040500720c */ /* 0x000fe20003f24070 */
[----:B------:R-:W-:Y:S01]  /*13a40*/  IMAD.IADD R17, R17, 0x1, -R6 ;  /* 0x0000000111117824 */ /* 0x000fe200078e0a06 */
[----:B------:R-:W-:-:S11]  /*13a50*/  ISETP.GE.AND P2, PT, R3, RZ, PT ;  /* 0x000000ff0300720c */ /* 0x000fd60003f46270 */
[----:B------:R-:W-:Y:S02]  /*13a60*/  @!P1 IMAD.IADD R4, R4, 0x1, -R5 ;  /* 0x0000000104049824 */ /* 0x000fe400078e0a05 */
[----:B------:R-:W-:Y:S01]  /*13a70*/  @!P1 VIADD R2, R2, 0x1 ;  /* 0x0000000102029836 */ /* 0x000fe20000000000 */
[----:B------:R-:W-:Y:S02]  /*13a80*/  ISETP.NE.AND P1, PT, R9, RZ, PT ;  /* 0x000000ff0900720c */ /* 0x000fe40003f25270 */
[----:B------:R-:W-:-:S13]  /*13a90*/  ISETP.GE.U32.AND P0, PT, R4, R5, PT ;  /* 0x000000050400720c */ /* 0x000fda0003f06070 */
[----:B------:R-:W-:-:S04]  /*13aa0*/  @P0 VIADD R2, R2, 0x1 ;  /* 0x0000000102020836 */ /* 0x000fc80000000000 */
[----:B------:R-:W-:Y:S01]  /*13ab0*/  @!P2 IMAD.MOV R2, RZ, RZ, -R2 ;  /* 0x000000ffff02a224 */ /* 0x000fe200078e0a02 */
[----:B------:R-:W-:-:S05]  /*13ac0*/  @!P1 LOP3.LUT R2, RZ, R9, RZ, 0x33, !PT ;  /* 0x00000009ff029212 */ /* 0x000fca00078e33ff */
[----:B------:R-:W-:-:S04]  /*13ad0*/  IMAD.MOV R18, RZ, RZ, -R2 ;  /* 0x000000ffff127224 */ /* 0x000fc800078e0a02 */
[C---:B------:R-:W-:Y:S02]  /*13ae0*/  IMAD R18, R9.reuse, R18, R8 ;  /* 0x0000001209127224 */ /* 0x040fe400078e0208 */
[----:B------:R-:W-:-:S04]  /*13af0*/  IMAD R9, R9, 0x1000000, R2 ;  /* 0x0100000009097824 */ /* 0x000fc800078e0202 */
[----:B------:R-:W-:Y:S01]  /*13b00*/  IMAD R18, R18, 0x10000, R9 ;  /* 0x0001000012127824 */ /* 0x000fe200078e0209 */
[----:B------:R-:W-:Y:S06]  /*13b10*/  BRA `(.L_x_806) ;  /* 0x00000000000c7947 */ /* 0x000fec0003800000 */
.L_x_803:
[----:B------:R-:W-:Y:S02]  /*13b20*/  IMAD.MOV.U32 R17, RZ, RZ, RZ ;  /* 0x000000ffff117224 */ /* 0x000fe400078e00ff */
[----:B------:R-:W-:Y:S02]  /*13b30*/  IMAD.U32 R16, RZ, RZ, UR6 ;  /* 0x00000006ff107e24 */ /* 0x000fe4000f8e00ff */
[----:B------:R-:W-:-:S07]  /*13b40*/  IMAD.MOV.U32 R18, RZ, RZ, RZ ;  /* 0x000000ffff127224 */ /* 0x000fce00078e00ff */
.L_x_806:
[----:B------:R-:W-:-:S13]  /*13b50*/  ISETP.NE.AND P0, PT, R7, RZ, PT ;  /* 0x000000ff0700720c */ /* 0x000fda0003f05270 */
[----:B------:R-:W0:Y:S01]  /*13b60*/  @!P0 S2R R3, SR_CgaCtaId ;  /* 0x0000000000038919 */ /* 0x000e220000008800 */
[----:B------:R-:W-:-:S04]  /*13b70*/  @!P0 MOV R2, 0x400 ;  /* 0x0000040000028802 */ /* 0x000fc80000000f00 */
[----:B0-----:R-:W-:-:S05]  /*13b80*/  @!P0 LEA R2, R3, R2, 0x18 ;  /* 0x0000000203028211 */ /* 0x001fca00078ec0ff */
[----:B------:R2:W-:Y:S01]  /*13b90*/  @!P0 STS.128 [R2+0x228d0], R16 ;  /* 0x0228d01002008388 */ /* 0x0005e20000000c00 */
[----:B------:R-:W-:Y:S06]  /*13ba0*/  BAR.ARV 0x5, 0x180 ;  /* 0x0146000000007b1d */ /* 0x000fec0000002000 */
.L_x_801:
[----:B------:R3:W-:Y:S01]  /*13bb0*/  STL [R1+0x24], RZ ;  /* 0x000024ff01007387 */ /* 0x0007e20000100800 */
[----:B------:R-:W-:Y:S01]  /*13bc0*/  ULDC UR4, c[0x0][0xc3c] ;  /* 0x00030f0000047ab9 */ /* 0x000fe20000000800 */
[----:B------:R-:W-:Y:S01]  /*13bd0*/  IMAD.MOV.U32 R25, RZ, RZ, 0x1 ;  /* 0x00000001ff197424 */ /* 0x000fe200078e00ff */
[----:B-1----:R-:W-:Y:S01]  /*13be0*/  ISETP.GE.AND P0, PT, R19, UR4, PT ;  /* 0x0000000413007c0c */ /* 0x002fe2000bf06270 */
[----:B------:R-:W-:-:S12]  /*13bf0*/  IMAD.MOV.U32 R24, RZ, RZ, RZ ;  /* 0x000000ffff187224 */ /* 0x000fd800078e00ff */
[----:B---3--:R-:W-:Y:S05]  /*13c00*/  @P0 BRA `(.L_x_807) ;  /* 0x0000006000340947 */ /* 0x008fea0003800000 */
[----:B------:R-:W1:Y:S01]  /*13c10*/  S2UR UR5, SR_CgaCtaId ;  /* 0x00000000000579c3 */ /* 0x000e620000008800 */
[C---:B--2---:R-:W-:Y:S01]  /*13c20*/  IMAD.SHL.U32 R2, R0.reuse, 0x8, RZ ;  /* 0x0000000800027824 */ /* 0x044fe200078e00ff */
[----:B------:R-:W-:Y:S01]  /*13c30*/  LOP3.LUT R4, R0, 0x7f, RZ, 0xc0, !PT ;  /* 0x0000007f00047812 */ /* 0x000fe200078ec0ff */
[----:B------:R-:W-:Y:S01]  /*13c40*/  UMOV UR4, 0x400 ;  /* 0x0000040000047882 */ /* 0x000fe20000000000 */
[----:B------:R2:W-:Y:S01]  /*13c50*/  STL [R1+0x24], RZ ;  /* 0x000024ff01007387 */ /* 0x0005e20000100800 */
[----:B------:R-:W-:Y:S01]  /*13c60*/  BSSY B8, `(.L_x_807) ;  /* 0x0000607000087945 */ /* 0x000fe20003800000 */
[----:B0-----:R-:W-:Y:S01]  /*13c70*/  LOP3.LUT R3, R2, 0x1f8, RZ, 0xc0, !PT ;  /* 0x000001f802037812 */ /* 0x001fe200078ec0ff */
[----:B------:R-:W-:Y:S01]  /*13c80*/  IMAD.SHL.U32 R28, R4, 0x8, RZ ;  /* 0x00000008041c7824 */ /* 0x000fe200078e00ff */
[----:B------:R-:W-:Y:S01]  /*13c90*/  LOP3.LUT R2, R2, 0x38, RZ, 0xc0, !PT ;  /* 0x0000003802027812 */ /* 0x000fe200078ec0ff */
[----:B------:R-:W-:Y:S01]  /*13ca0*/  IMAD.MOV.U32 R26, RZ, RZ, 0x1 ;  /* 0x00000001ff1a7424 */ /* 0x000fe200078e00ff */
[----:B------:R-:W-:Y:S01]  /*13cb0*/  LOP3.LUT R3, R3, 0x38, R0, 0x78, !PT ;  /* 0x0000003803037812 */ /* 0x000fe200078e7800 */
[----:B------:R-:W-:Y:S01]  /*13cc0*/  IMAD.SHL.U32 R0, R0, 0x10, RZ ;  /* 0x0000001000007824 */ /* 0x000fe200078e00ff */
[----:B------:R-:W-:Y:S01]  /*13cd0*/  ULDC.64 UR38, c[0x0][0x198] ;  /* 0x0000660000267ab9 */ /* 0x000fe20000000a00 */
[----:B------:R-:W-:Y:S01]  /*13ce0*/  IMAD.MOV.U32 R23, RZ, RZ, RZ ;  /* 0x000000ffff177224 */ /* 0x000fe200078e00ff */
[----:B------:R-:W-:Y:S01]  /*13cf0*/  LOP3.LUT R28, R3, 0x200, R28, 0xf8, !PT ;  /* 0x00000200031c7812 */ /* 0x000fe200078ef81c */
[----:B------:R-:W-:Y:S01]  /*13d00*/  IMAD.MOV.U32 R24, RZ, RZ, RZ ;  /* 0x000000ffff187224 */ /* 0x000fe200078e00ff */
[----:B------:R-:W-:Y:S01]  /*13d10*/  SHF.R.U32.HI R3, RZ, 0x3, R4 ;  /* 0x00000003ff037819 */ /* 0x000fe20000011604 */
[----:B------:R-:W-:Y:S01]  /*13d20*/  IMAD.MOV.U32 R25, RZ, RZ, 0x1 ;  /* 0x00000001ff197424 */ /* 0x000fe200078e00ff */
[----:B------:R-:W-:Y:S01]  /*13d30*/  LOP3.LUT R4, R37, 0x2, RZ, 0xfc, !PT ;  /* 0x0000000225047812 */ /* 0x000fe200078efcff */
[----:B------:R-:W-:Y:S01]  /*13d40*/  ULDC UR36, c[0x0][0xc] ;  /* 0x0000030000247ab9 */ /* 0x000fe20000000800 */
[----:B------:R-:W-:-:S02]  /*13d50*/  LOP3.LUT R3, R3, 0x70, R0, 0xf8, !PT ;  /* 0x0000007003037812 */ /* 0x000fc400078ef800 */
[C---:B------:R-:W-:Y:S01]  /*13d60*/  LOP3.LUT R0, R2.reuse, 0x40, RZ, 0xfc, !PT ;  /* 0x0000004002007812 */ /* 0x040fe200078efcff */
[----:B-1----:R-:W-:Y:S01]  /*13d70*/  ULEA UR4, UR5, UR4, 0x18 ;  /* 0x0000000405047291 */ /* 0x002fe2000f8ec03f */
[C---:B------:R-:W-:Y:S02]  /*13d80*/  LOP3.LUT R3, R2.reuse, 0x80, RZ, 0xfc, !PT ;  /* 0x0000008002037812 */ /* 0x040fe400078efcff */
[----:B------:R-:W-:-:S03]  /*13d90*/  LOP3.LUT R2, R2, 0xc0, RZ, 0xfc, !PT ;  /* 0x000000c002027812 */ /* 0x000fc600078efcff */
[----:B------:R-:W-:-:S04]  /*13da0*/  IMAD.U32 R22, RZ, RZ, UR4 ;  /* 0x00000004ff167e24 */ /* 0x000fc8000f8e00ff */
[----:B------:R-:W-:-:S05]  /*13db0*/  IMAD R0, R28, 0x2, R22 ;  /* 0x000000021c007824 */ /* 0x000fca00078e0216 */
[----:B------:R2:W-:Y:S02]  /*13dc0*/  STL [R1+0x4], R0 ;  /* 0x0000040001007387 */ /* 0x0005e40000100800 */
.L_x_908:
[----:B------:R-:W0:Y:S02]  /*13dd0*/  LDC.64 R34, c[0x0][0xc88] ;  /* 0x00032200ff227b82 */ /* 0x000e240000000a00 */
[----:B0-----:R-:W-:-:S06]  /*13de0*/  IMAD.WIDE R34, R19, 0x4, R34 ;  /* 0x0000000413227825 */ /* 0x001fcc00078e0222 */
[----:B--2---:R-:W2:Y:S01]  /*13df0*/  LDG.E R34, desc[UR40][R34.64] ;  /* 0x0000002822227981 */ /* 0x004ea2000c1e1900 */
[----:B------:R-:W-:Y:S05]  /*13e00*/  YIELD ;  /* 0x0000000000007946 */ /* 0x000fea0003800000 */
[----:B------:R-:W-:Y:S01]  /*13e10*/  ULDC.64 UR4, c[0x0][0xa28] ;  /* 0x00028a0000047ab9 */ /* 0x000fe20000000a00 */
[----:B------:R-:W-:Y:S01]  /*13e20*/  IMAD.MOV.U32 R30, RZ, RZ, RZ ;  /* 0x000000ffff1e7224 */ /* 0x000fe200078e00ff */
[----:B------:R-:W-:Y:S01]  /*13e30*/  ISETP.NE.U32.AND P0, PT, RZ, UR4, PT ;  /* 0x00000004ff007c0c */ /* 0x000fe2000bf05070 */
[----:B-1----:R-:W-:Y:S01]  /*13e40*/  IMAD.MOV.U32 R6, RZ, RZ, RZ ;  /* 0x000000ffff067224 */ /* 0x002fe200078e00ff */
[----:B------:R-:W-:Y:S01]  /*13e50*/  ULDC.64 UR8, c[0x0][0xa18] ;  /* 0x0002860000087ab9 */ /* 0x000fe20000000a00 */
[----:B------:R-:W-:Y:S01]  /*13e60*/  ULDC.64 UR6, c[0x0][0xa10] ;  /* 0x0002840000067ab9 */ /* 0x000fe20000000a00 */
[----:B------:R-:W-:-:S02]  /*13e70*/  ISETP.NE.AND.EX P0, PT, RZ, UR5, PT, P0 ;  /* 0x00000005ff007c0c */ /* 0x000fc4000bf05300 */
[----:B--2---:R-:W-:-:S11]  /*13e80*/  SHF.R.S32.HI R0, RZ, 0x1f, R34 ;  /* 0x0000001fff007819 */ /* 0x004fd60000011422 */
[C---:B------:R-:W-:Y:S01]  /*13e90*/  @P0 LEA R2, P1, R34.reuse, UR4, 0x2 ;  /* 0x0000000422020c11 */ /* 0x040fe2000f8210ff */
[C---:B------:R-:W-:Y:S01]  /*13ea0*/  IMAD.SHL.U32 R31, R34.reuse, 0x4, RZ ;  /* 0x00000004221f7824 */ /* 0x040fe200078e00ff */
[C-C-:B------:R-:W-:Y:S01]  /*13eb0*/  SHF.L.U64.HI R32, R34.reuse, 0x2, R0.reuse ;  /* 0x0000000222207819 */ /* 0x140fe20000010200 */
[----:B------:R0:W-:Y:S01]  /*13ec0*/  STL [R1+0x14], R0 ;  /* 0x0000140001007387 */ /* 0x0001e20000100800 */
[----:B------:R-:W-:Y:S01]  /*13ed0*/  @P0 LEA.HI.X R3, R34, UR5, R0, 0x2, P1 ;  /* 0x0000000522030c11 */ /* 0x000fe200088f1400 */
[----:B------:R-:W-:-:S04]  /*13ee0*/  ULDC.64 UR4, c[0x0][0xa00] ;  /* 0x0002800000047ab9 */ /* 0x000fc80000000a00 */
[----:B------:R1:W5:Y:S01]  /*13ef0*/  @P0 LDG.E R30, desc[UR40][R2.64] ;  /* 0x00000028021e0981 */ /* 0x000362000c1e1900 */
[----:B------:R-:W-:Y:S02]  /*13f00*/  ISETP.NE.U32.AND P0, PT, RZ, UR4, PT ;  /* 0x00000004ff007c0c */ /* 0x000fe4000bf05070 */
[----:B------:R-:W-:Y:S01]  /*13f10*/  ISETP.NE.U32.AND P1, PT, RZ, UR8, PT ;  /* 0x00000008ff007c0c */ /* 0x000fe2000bf25070 */
[----:B0-----:R-:W-:Y:S01]  /*13f20*/  IMAD.MOV.U32 R0, RZ, RZ, RZ ;  /* 0x000000ffff007224 */ /* 0x001fe200078e00ff */
[----:B------:R-:W-:Y:S02]  /*13f30*/  ISETP.NE.AND.EX P0, PT, RZ, UR5, PT, P0 ;  /* 0x00000005ff007c0c */ /* 0x000fe4000bf05300 */
[----:B------:R-:W-:Y:S02]  /*13f40*/  ISETP.NE.AND.EX P1, PT, RZ, UR9, PT, P1 ;  /* 0x00000009ff007c0c */ /* 0x000fe4000bf25310 */
[----:B------:R-:W-:Y:S02]  /*13f50*/  ISETP.NE.U32.AND P2, PT, RZ, UR6, PT ;  /* 0x00000006ff007c0c */ /* 0x000fe4000bf45070 */
[----:B-1----:R-:W-:-:S02]  /*13f60*/  IADD3 R2, P3, R31, UR4, RZ ;  /* 0x000000041f027c10 */ /* 0x002fc4000ff7e0ff */
[----:B------:R-:W-:Y:S02]  /*13f70*/  ISETP.NE.AND.EX P2, PT, RZ, UR7, PT, P2 ;  /* 0x00000007ff007c0c */ /* 0x000fe4000bf45320 */
[----:B------:R-:W-:Y:S02]  /*13f80*/  IADD3.X R3, R32, UR5, RZ, P3, !PT ;  /* 0x0000000520037c10 */ /* 0x000fe40009ffe4ff */
[----:B---3--:R-:W-:-:S03]  /*13f90*/  IADD3 R4, P4, R31, UR6, RZ ;  /* 0x000000061f047c10 */ /* 0x008fc6000ff9e0ff */
[----:B------:R-:W2:Y:S01]  /*13fa0*/  @P0 LDG.E R6, desc[UR40][R2.64] ;  /* 0x0000002802060981 */ /* 0x000ea2000c1e1900 */
[----:B------:R-:W-:Y:S01]  /*13fb0*/  ULDC UR4, c[0x0][0x288] ;  /* 0x0000a20000047ab9 */ /* 0x000fe20000000800 */
[----:B------:R-:W-:Y:S01]  /*13fc0*/  IADD3.X R5, R32, UR7, RZ, P4, !PT ;  /* 0x0000000720057c10 */ /* 0x000fe2000a7fe4ff */
[----:B------:R-:W-:Y:S01]  /*13fd0*/  IMAD.U32 R8, RZ, RZ, UR4 ;  /* 0x00000004ff087e24 */ /* 0x000fe2000f8e00ff */
[----:B------:R-:W-:-:S03]  /*13fe0*/  ULDC.64 UR4, c[0x0][0x418] ;  /* 0x0001060000047ab9 */ /* 0x000fc60000000a00 */
[----:B------:R-:W5:Y:S04]  /*13ff0*/  @P2 LDG.E R0, desc[UR40][R4.64] ;  /* 0x0000002804002981 */ /* 0x000f68000c1e1900 */
[----:B--2---:R0:W-:Y:S02]  /*14000*/  STL [R1+0xc], R6 ;  /* 0x00000c0601007387 */ /* 0x0041e40000100800 */
[----:B0-----:R-:W-:-:S04]  /*14010*/  @P1 IADD3 R6, P3, R31, UR8, RZ ;  /* 0x000000081f061c10 */ /* 0x001fc8000ff7e0ff */
[----:B------:R-:W-:-:S05]  /*14020*/  @P1 IADD3.X R7, R32, UR9, RZ, P3, !PT ;  /* 0x0000000920071c10 */ /* 0x000fca0009ffe4ff */
[----:B------:R0:W2:Y:S01]  /*14030*/  @P1 LDG.E R8, desc[UR40][R6.64] ;  /* 0x0000002806081981 */ /* 0x0000a2000c1e1900 */
[----:B------:R-:W-:-:S03]  /*14040*/  UISETP.NE.U32.AND UP0, UPT, UR4, URZ, UPT ;  /* 0x0000003f0400728c */ /* 0x000fc6000bf05070 */
[----:B------:R-:W-:Y:S01]  /*14050*/  ULDC UR4, c[0x0][0x424] ;  /* 0x0001090000047ab9 */ /* 0x000fe20000000800 */
[----:B------:R-:W-:-:S03]  /*14060*/  UISETP.NE.AND.EX UP0, UPT, UR5, URZ, UPT, UP0 ;  /* 0x0000003f0500728c */ /* 0x000fc6000bf05300 */
[----:B------:R-:W-:Y:S01]  /*14070*/  ULDC UR5, c[0x0][0x2f0] ;  /* 0x0000bc0000057ab9 */ /* 0x000fe20000000800 */
[----:B------:R-:W-:-:S04]  /*14080*/  USEL UR4, UR4, 0x1, UP0 ;  /* 0x0000000104047887 */ /* 0x000fc80008000000 */
[----:B------:R-:W-:-:S03]  /*14090*/  UIMAD UR4, UR4, UR5, URZ ;  /* 0x00000005040472a4 */ /* 0x000fc6000f8e023f */
[----:B------:R-:W-:Y:S02]  /*140a0*/  ULDC UR5, c[0x0][0x348] ;  /* 0x0000d20000057ab9 */ /* 0x000fe40000000800 */
[----:B0-----:R-:W-:Y:S01]  /*140b0*/  IMAD.U32 R6, RZ, RZ, UR5 ;  /* 0x00000005ff067e24 */ /* 0x001fe2000f8e00ff */
[----:B--2---:R0:W-:Y:S02]  /*140c0*/  STL [R1+0x18], R8 ;  /* 0x0000180801007387 */ /* 0x0041e40000100800 */
[----:B0-----:R-:W-:Y:S01]  /*140d0*/  IMAD.U32 R8, RZ, RZ, UR4 ;  /* 0x00000004ff087e24 */ /* 0x001fe2000f8e00ff */
[----:B----4-:R-:W-:Y:S06]  /*140e0*/  @P1 BRA `(.L_x_808) ;  /* 0x0000000000141947 */ /* 0x010fec0003800000 */
[----:B------:R-:W-:Y:S05]  /*140f0*/  @!P0 BRA `(.L_x_808) ;  /* 0x0000000000108947 */ /* 0x000fea0003800000 */
[----:B------:R-:W2:Y:S04]  /*14100*/  LDG.E R7, desc[UR40][R2.64] ;  /* 0x0000002802077981 */ /* 0x000ea8000c1e1900 */
[----:B------:R-:W2:Y:S02]  /*14110*/  LDG.E R10, desc[UR40][R2.64+0x4] ;  /* 0x00000428020a7981 */ /* 0x000ea4000c1e1900 */
[----:B--2---:R-:W-:-:S05]  /*14120*/  IMAD.IADD R2, R10, 0x1, -R7 ;  /* 0x000000010a027824 */ /* 0x004fca00078e0a07 */
[----:B------:R0:W-:Y:S02]  /*14130*/  STL [R1+0x18], R2 ;  /* 0x0000180201007387 */ /* 0x0001e40000100800 */
.L_x_808:
[----:B------:R-:W-:Y:S01]  /*14140*/  ULDC.64 UR4, c[0x0][0xa20] ;  /* 0x0002880000047ab9 */ /* 0x000fe20000000a00 */
[C---:B------:R-:W-:Y:S01]  /*14150*/  LOP3.LUT R7, R18.reuse, 0xff000000, RZ, 0xc0, !PT ;  /* 0xff00000012077812 */ /* 0x040fe200078ec0ff */
[----:B------:R-:W-:Y:S01]  /*14160*/  IMAD.MOV.U32 R27, RZ, RZ, R34 ;  /* 0x000000ffff1b7224 */ /* 0x000fe200078e0022 */
[----:B------:R-:W-:Y:S02]  /*14170*/  ISETP.NE.U32.AND P0, PT, RZ, UR4, PT ;  /* 0x00000004ff007c0c */ /* 0x000fe4000bf05070 */
[----:B------:R-:W-:Y:S02]  /*14180*/  SHF.R.U32.HI R7, RZ, 0x8, R7 ;  /* 0x00000008ff077819 */ /* 0x000fe40000011607 */
[----:B------:R-:W-:Y:S02]  /*14190*/  ISETP.NE.AND.EX P0, PT, RZ, UR5, PT, P0 ;  /* 0x00000005ff007c0c */ /* 0x000fe4000bf05300 */
[C---:B0-----:R-:W-:Y:S02]  /*141a0*/  LOP3.LUT R2, R18.reuse, 0xff0000, RZ, 0xc0, !PT ;  /* 0x00ff000012027812 */ /* 0x041fe400078ec0ff */
[----:B------:R-:W-:-:S02]  /*141b0*/  LOP3.LUT R18, R18, 0xffff, RZ, 0xc0, !PT ;  /* 0x0000ffff12127812 */ /* 0x000fc400078ec0ff */
[----:B------:R-:W-:-:S07]  /*141c0*/  LEA.HI R7, R2, R7, RZ, 0x10 ;  /* 0x0000000702077211 */ /* 0x000fce00078f80ff */
[----:B------:R-:W-:Y:S05]  /*141d0*/  @!P0 BRA `(.L_x_809) ;  /* 0x0000000000108947 */ /* 0x000fea0003800000 */
[----:B------:R-:W-:-:S04]  /*141e0*/  IADD3 R2, P0, R31, UR4, RZ ;  /* 0x000000041f027c10 */ /* 0x000fc8000ff1e0ff */
[----:B------:R-:W-:-:S05]  /*141f0*/  IADD3.X R3, R32, UR5, RZ, P0, !PT ;  /* 0x0000000520037c10 */ /* 0x000fca00087fe4ff */
[----:B------:R0:W5:Y:S01]  /*14200*/  LDG.E R8, desc[UR40][R2.64] ;  /* 0x0000002802087981 */ /* 0x000162000c1e1900 */
[----:B------:R-:W-:Y:S05]  /*14210*/  BRA `(.L_x_810) ;  /* 0x0000000000247947 */ /* 0x000fea0003800000 */
.L_x_809:
[----:B------:R-:W-:Y:S02]  /*14220*/  ULDC.64 UR4, c[0x0][0xa08] ;  /* 0x0002820000047ab9 */ /* 0x000fe40000000a00 */
[----:B------:R-:W-:-:S04]  /*14230*/  ISETP.NE.U32.AND P0, PT, RZ, UR4, PT ;  /* 0x00000004ff007c0c */ /* 0x000fc8000bf05070 */
[----:B------:R-:W-:-:S13]  /*14240*/  ISETP.NE.AND.EX P0, PT, RZ, UR5, PT, P0 ;  /* 0x00000005ff007c0c */ /* 0x000fda000bf05300 */
[----:B------:R-:W-:Y:S05]  /*14250*/  @!P0 BRA `(.L_x_810) ;  /* 0x0000000000148947 */ /* 0x000fea0003800000 */
[----:B------:R-:W0:Y:S02]  /*14260*/  LDC.64 R2, c[0x0][0xa08] ;  /* 0x00028200ff027b82 */ /* 0x000e240000000a00 */
[----:B0-----:R-:W-:-:S05]  /*14270*/  IMAD.WIDE R2, R27, 0x4, R2 ;  /* 0x000000041b027825 */ /* 0x001fca00078e0202 */
[----:B------:R-:W2:Y:S04]  /*14280*/  LDG.E R8, desc[UR40][R2.64] ;  /* 0x0000002802087981 */ /* 0x000ea8000c1e1900 */
[----:B------:R-:W2:Y:S02]  /*14290*/  LDG.E R2, desc[UR40][R2.64+0x4] ;  /* 0x0000042802027981 */ /* 0x000ea4000c1e1900 */
[----:B--2---:R-:W-:-:S07]  /*142a0*/  IMAD.IADD R8, R2, 0x1, -R8 ;  /* 0x0000000102087824 */ /* 0x004fce00078e0a08 */
.L_x_810:
[----:B0-----:R-:W2:Y:S04]  /*142b0*/  @P2 LDG.E R2, desc[UR40][R4.64] ;  /* 0x0000002804022981 */ /* 0x001ea8000c1e1900 */
[----:B------:R0:W2:Y:S01]  /*142c0*/  @P2 LDG.E R4, desc[UR40][R4.64+0x4] ;  /* 0x0000042804042981 */ /* 0x0000a2000c1e1900 */
[----:B-----5:R-:W-:Y:S01]  /*142d0*/  IMAD.IADD R8, R8, 0x1, -R30 ;  /* 0x0000000108087824 */ /* 0x020fe200078e0a1e */
[----:B------:R-:W-:Y:S01]  /*142e0*/  BSSY B0, `(.L_x_811) ;  /* 0x000002a000007945 */ /* 0x000fe20003800000 */
[----:B------:R-:W-:Y:S02]  /*142f0*/  LOP3.LUT R29, R7, 0xff, RZ, 0xc0, !PT ;  /* 0x000000ff071d7812 */ /* 0x000fe400078ec0ff */
[----:B0-----:R-:W-:Y:S01]  /*14300*/  SHF.R.U32.HI R5, RZ, 0x10, R7 ;  /* 0x00000010ff057819 */ /* 0x001fe20000011607 */
[----:B--2---:R-:W-:-:S04]  /*14310*/  @P2 IMAD.IADD R6, R4, 0x1, -R2 ;  /* 0x0000000104062824 */ /* 0x004fc800078e0a02 */
[----:B------:R-:W-:-:S04]  /*14320*/  IMAD.IADD R3, R8, 0x1, R6 ;  /* 0x0000000108037824 */ /* 0x000fc800078e0206 */
[C---:B------:R-:W-:Y:S01]  /*14330*/  VIADD R4, R3.reuse, 0x5f ;  /* 0x0000005f03047836 */ /* 0x040fe20000000000 */
[----:B------:R-:W-:Y:S01]  /*14340*/  ISETP.GE.AND P1, PT, R3, 0x1, PT ;  /* 0x000000010300780c */ /* 0x000fe20003f26270 */
[----:B------:R0:W-:Y:S02]  /*14350*/  STL [R1+0x8], R3 ;  /* 0x0000080301007387 */ /* 0x0001e40000100800 */
[----:B------:R-:W-:-:S05]  /*14360*/  IMAD.HI R4, R4, 0x2aaaaaab, RZ ;  /* 0x2aaaaaab04047827 */ /* 0x000fca00078e02ff */
[----:B------:R-:W-:Y:S01]  /*14370*/  SHF.R.U32.HI R2, RZ, 0x1f, R4 ;  /* 0x0000001fff027819 */ /* 0x000fe20000011604 */
[----:B0-----:R-:W-:-:S03]  /*14380*/  IMAD.MOV.U32 R3, RZ, RZ, RZ ;  /* 0x000000ffff037224 */ /* 0x001fc600078e00ff */
[----:B------:R-:W-:Y:S01]  /*14390*/  LEA.HI.SX32 R4, R4, R2, 0x1c ;  /* 0x0000000204047211 */ /* 0x000fe200078fe2ff */
[----:B------:R-:W-:Y:S06]  /*143a0*/  @!P1 BRA `(.L_x_812) ;  /* 0x0000000000749947 */ /* 0x000fec0003800000 */
[----:B------:R-:W-:Y:S01]  /*143b0*/  ISETP.NE.AND P0, PT, R5, RZ, PT ;  /* 0x000000ff0500720c */ /* 0x000fe20003f05270 */
[----:B------:R-:W-:-:S03]  /*143c0*/  ULDC UR4, c[0x0][0x9f0] ;  /* 0x00027c0000047ab9 */ /* 0x000fc60000000800 */
[----:B------:R-:W-:-:S04]  /*143d0*/  SEL R7, R5, UR4, P0 ;  /* 0x0000000405077c07 */ /* 0x000fc80008000000 */
[----:B------:R-:W-:Y:S02]  /*143e0*/  IABS R10, R7 ;  /* 0x00000007000a7213 */ /* 0x000fe40000000000 */
[----:B------:R-:W-:Y:S02]  /*143f0*/  IADD3 R9, R7, -0x1, R4 ;  /* 0xffffffff07097810 */ /* 0x000fe40007ffe004 */
[----:B------:R-:W0:Y:S08]  /*14400*/  I2F.RP R2, R10 ;  /* 0x0000000a00027306 */ /* 0x000e300000209400 */
[----:B0-----:R-:W0:Y:S02]  /*14410*/  MUFU.RCP R2, R2 ;  /* 0x0000000200027308 */ /* 0x001e240000001000 */
[----:B0-----:R-:W-:-:S06]  /*14420*/  VIADD R2, R2, 0xffffffe ;  /* 0x0ffffffe02027836 */ /* 0x001fcc0000000000 */
[----:B------:R0:W1:Y:S02]  /*14430*/  F2I.FTZ.U32.TRUNC.NTZ R3, R2 ;  /* 0x0000000200037305 */ /* 0x000064000021f000 */
[----:B0-----:R-:W-:-:S04]  /*14440*/  LOP3.LUT R2, R9, R7, RZ, 0x3c, !PT ;  /* 0x0000000709027212 */ /* 0x001fc800078e3cff */
[----:B------:R-:W-:Y:S01]  /*14450*/  ISETP.GE.AND P4, PT, R2, RZ, PT ;  /* 0x000000ff0200720c */ /* 0x000fe20003f86270 */
[----:B-1----:R-:W-:-:S04]  /*14460*/  IMAD.MOV R2, RZ, RZ, -R3 ;  /* 0x000000ffff027224 */ /* 0x002fc800078e0a03 */
[----:B------:R-:W-:Y:S02]  /*14470*/  IMAD R11, R2, R10, RZ ;  /* 0x0000000a020b7224 */ /* 0x000fe400078e02ff */
[----:B------:R-:W-:-:S04]  /*14480*/  IMAD.MOV.U32 R2, RZ, RZ, RZ ;  /* 0x000000ffff027224 */ /* 0x000fc800078e00ff */
        /* <DEDUP_REMOVED lines=15> */
.L_x_812:
[----:B------:R-:W-:Y:S05]  /*14580*/  BSYNC B0 ;  /* 0x0000000000007941 */ /* 0x000fea0003800000 */
.L_x_811:
[-C--:B------:R-:W-:Y:S01]  /*14590*/  IMAD R2, R29, R3.reuse, RZ ;  /* 0x000000031d027224 */ /* 0x080fe200078e02ff */
[----:B------:R-:W-:Y:S04]  /*145a0*/  BSSY B0, `(.L_x_813) ;  /* 0x0000131000007945 */ /* 0x000fe80003800000 */
[C---:B------:R-:W-:Y:S01]  /*145b0*/  VIADDMNMX R3, R2.reuse, R3, R4, PT ;  /* 0x0000000302037246 */ /* 0x040fe20003800104 */
[----:B------:R-:W-:-:S04]  /*145c0*/  IMAD R2, R2, 0x60, -R8 ;  /* 0x0000006002027824 */ /* 0x000fc800078e0a08 */
[----:B------:R-:W-:Y:S01]  /*145d0*/  IMAD R3, R3, 0x60, -R8 ;  /* 0x0000006003037824 */ /* 0x000fe200078e0a08 */
[----:B------:R-:W-:-:S04]  /*145e0*/  VIMNMX R2, RZ, R2, !PT ;  /* 0x00000002ff027248 */ /* 0x000fc80007fe0100 */
[----:B------:R-:W-:-:S04]  /*145f0*/  VIMNMX R3, R3, R6, PT ;  /* 0x0000000603037248 */ /* 0x000fc80003fe0100 */
[----:B------:R-:W-:-:S13]  /*14600*/  ISETP.GT.AND P0, PT, R3, R2, PT ;  /* 0x000000020300720c */ /* 0x000fda0003f04270 */
[----:B------:R-:W-:Y:S02]  /*14610*/  @P0 VIADD R6, R3, 0x5f ;  /* 0x0000005f03060836 */ /* 0x000fe40000000000 */
[----:B------:R-:W-:-:S04]  /*14620*/  IMAD.WIDE.U32 R2, R2, -0x55555555, RZ ;  /* 0xaaaaaaab02027825 */ /* 0x000fc800078e00ff */
[----:B------:R-:W-:Y:S01]  /*14630*/  @P0 IMAD.HI R6, R6, 0x2aaaaaab, RZ ;  /* 0x2aaaaaab06060827 */ /* 0x000fe200078e02ff */
[----:B------:R-:W-:-:S04]  /*14640*/  SHF.R.U32.HI R7, RZ, 0x6, R3 ;  /* 0x00000006ff077819 */ /* 0x000fc80000011603 */
[----:B------:R-:W-:Y:S01]  /*14650*/  @P0 SHF.R.U32.HI R3, RZ, 0x1f, R6 ;  /* 0x0000001fff030819 */ /* 0x000fe20000011606 */
[----:B------:R-:W-:-:S03]  /*14660*/  IMAD.MOV.U32 R2, RZ, RZ, R7 ;  /* 0x000000ffff027224 */ /* 0x000fc600078e0007 */
[----:B------:R-:W-:Y:S02]  /*14670*/  @P0 LEA.HI.SX32 R2, R6, R3, 0x1c ;  /* 0x0000000306020211 */ /* 0x000fe400078fe2ff */
[----:B------:R-:W-:Y:S02]  /*14680*/  PLOP3.LUT P0, PT, PT, PT, PT, 0x80, 0x0 ;  /* 0x000000000000781c */ /* 0x000fe40003f0f070 */
[----:B------:R-:W-:-:S13]  /*14690*/  ISETP.GT.AND P3, PT, R2, R7, PT ;  /* 0x000000070200720c */ /* 0x000fda0003f64270 */
[----:B------:R-:W-:Y:S05]  /*146a0*/  @!P3 BRA `(.L_x_814) ;  /* 0x000000100080b947 */ /* 0x000fea0003800000 */
[----:B------:R-:W-:Y:S01]  /*146b0*/  UMOV UR4, 0xffffffff ;  /* 0xffffffff00047882 */ /* 0x000fe20000000000 */
[----:B------:R-:W-:Y:S02]  /*146c0*/  SEL R6, R27, RZ, !P2 ;  /* 0x000000ff1b067207 */ /* 0x000fe40005000000 */
[----:B------:R-:W-:Y:S05]  /*146d0*/  BRA.DIV UR4, `(.L_x_815) ;  /* 0x00000072048c7947 */ /* 0x000fea000b800000 */
[----:B------:R-:W0:Y:S02]  /*146e0*/  S2R R3, SR_TID.X ;  /* 0x0000000000037919 */ /* 0x000e240000002100 */
[----:B0-----:R-:W-:-:S04]  /*146f0*/  SHF.R.U32.HI R3, RZ, 0x5, R3 ;  /* 0x00000005ff037819 */ /* 0x001fc80000011603 */
[----:B------:R-:W-:-:S05]  /*14700*/  LOP3.LUT R3, R3, 0x3, RZ, 0xc0, !PT ;  /* 0x0000000303037812 */ /* 0x000fca00078ec0ff */
[----:B------:R0:W1:Y:S02]  /*14710*/  SHFL.IDX PT, R14, R3, RZ, 0x1f ;  /* 0x00001fff030e7589 */ /* 0x00006400000e0000 */
.L_x_1004:
[----:B-1----:R-:W-:Y:S02]  /*14720*/  ISETP.NE.AND P0, PT, R14, RZ, PT ;  /* 0x000000ff0e00720c */ /* 0x002fe40003f05270 */
[----:B------:R-:W-:-:S11]  /*14730*/  PLOP3.LUT P6, PT, PT, PT, PT, 0x8, 0x0 ;  /* 0x000000000000781c */ /* 0x000fd60003fce170 */
[----:B------:R-:W-:Y:S05]  /*14740*/  @P0 BRA `(.L_x_816) ;  /* 0x00000000000c0947 */ /* 0x000fea0003800000 */
[----:B------:R-:W-:-:S03]  /*14750*/  UMOV UR4, 0xffffffff ;  /* 0xffffffff00047882 */ /* 0x000fc60000000000 */
[----:B------:R-:W-:Y:S05]  /*14760*/  BRA.DIV UR4, `(.L_x_817) ;  /* 0x00000072049c7947 */ /* 0x000fea000b800000 */
[----:B------:R-:W-:-:S13]  /*14770*/  ELECT P6, URZ, PT ;  /* 0x00000000003f782f */ /* 0x000fda00038c0000 */
.L_x_816:
[----:B0-----:R-:W2:Y:S01]  /*14780*/  LDL R3, [R1+0x24] ;  /* 0x0000240001037983 */ /* 0x001ea20000100800 */
[----:B------:R-:W-:Y:S01]  /*14790*/  BSSY B1, `(.L_x_818) ;  /* 0x0000008000017945 */ /* 0x000fe20003800000 */
[----:B--2---:R-:W-:-:S05]  /*147a0*/  VIADD R3, R3, 0x1 ;  /* 0x0000000103037836 */ /* 0x004fca0000000000 */
[----:B------:R-:W-:-:S04]  /*147b0*/  LEA.HI R8, R3, R3, RZ, 0x1 ;  /* 0x0000000303087211 */ /* 0x000fc800078f08ff */
[----:B------:R-:W-:-:S05]  /*147c0*/  LOP3.LUT R8, R8, 0xfffffffe, RZ, 0xc0, !PT ;  /* 0xfffffffe08087812 */ /* 0x000fca00078ec0ff */
[----:B------:R-:W-:-:S05]  /*147d0*/  IMAD.IADD R3, R3, 0x1, -R8 ;  /* 0x0000000103037824 */ /* 0x000fca00078e0a08 */
[----:B------:R-:W-:-:S04]  /*147e0*/  SHF.L.U32 R3, R3, 0x1f, RZ ;  /* 0x0000001f03037819 */ /* 0x000fc800000006ff */
[----:B------:R-:W0:Y:S02]  /*147f0*/  SYNCS.PHASECHK.TRANS64.TRYWAIT P0, [R22+URZ+0x22820], R3 ;  /* 0x02282003160075a7 */ /* 0x000e24000800017f */
[----:B0-----:R-:W-:Y:S05]  /*14800*/  @!P0 BRA `(.L_x_819) ;  /* 0x0000007000948947 */ /* 0x001fea0003800000 */
.L_x_1007:
[----:B------:R-:W-:Y:S05]  /*14810*/  BSYNC B1 ;  /* 0x0000000000017941 */ /* 0x000fea0003800000 */
.L_x_818:
[----:B------:R-:W-:Y:S04]  /*14820*/  BSSY B1, `(.L_x_820) ;  /* 0x000007b000017945 */ /* 0x000fe80003800000 */
[----:B------:R-:W-:Y:S05]  /*14830*/  @!P6 BRA `(.L_x_821) ;  /* 0x0000000400e4e947 */ /* 0x000fea0003800000 */
[----:B0-----:R-:W-:Y:S01]  /*14840*/  IMAD R3, R23, 0x8, R22 ;  /* 0x0000000817037824 */ /* 0x001fe200078e0216 */
[----:B------:R-:W-:Y:S01]  /*14850*/  SHF.L.U32 R8, R26, 0x1f, RZ ;  /* 0x0000001f1a087819 */ /* 0x000fe200000006ff */
[----:B------:R-:W0:Y:S01]  /*14860*/  S2R R9, SR_TID.X ;  /* 0x0000000000097919 */ /* 0x000e220000002100 */
[----:B------:R-:W-:Y:S02]  /*14870*/  BSSY B2, `(.L_x_822) ;  /* 0x0000005000027945 */ /* 0x000fe40003800000 */
[----:B------:R-:W1:Y:S01]  /*14880*/  SYNCS.PHASECHK.TRANS64.TRYWAIT P0, [R3+URZ+0x228a0], R8 ;  /* 0x0228a008030075a7 */ /* 0x000e62000800017f */
[----:B0-----:R-:W-:-:S04]  /*14890*/  LOP3.LUT R9, R9, 0x7f, RZ, 0xc0, !PT ;  /* 0x0000007f09097812 */ /* 0x001fc800078ec0ff */
[----:B------:R-:W-:Y:S01]  /*148a0*/  ISETP.NE.AND P2, PT, R9, RZ, PT ;  /* 0x000000ff0900720c */ /* 0x000fe20003f45270 */
[----:B-1----:R-:W-:-:S12]  /*148b0*/  @!P0 BRA `(.L_x_823) ;  /* 0x00000070007c8947 */ /* 0x002fd80003800000 */
.L_x_1008:
[----:B------:R-:W-:Y:S05]  /*148c0*/  BSYNC B2 ;  /* 0x0000000000027941 */ /* 0x000fea0003800000 */
.L_x_822:
[----:B------:R-:W-:Y:S04]  /*148d0*/  BSSY B2, `(.L_x_824) ;  /* 0x0000009000027945 */ /* 0x000fe80003800000 */
[----:B------:R-:W-:Y:S05]  /*148e0*/  @P2 BRA `(.L_x_825) ;  /* 0x00000000001c2947 */ /* 0x000fea0003800000 */
[----:B------:R-:W1:Y:S01]  /*148f0*/  S2R R10, SR_TID.X ;  /* 0x00000000000a7919 */ /* 0x000e620000002100 */
[----:B------:R-:W-:-:S04]  /*14900*/  IMAD.MOV.U32 R9, RZ, RZ, 0x3000 ;  /* 0x00003000ff097424 */ /* 0x000fc800078e00ff */
[----:B------:R2:W-:Y:S01]  /*14910*/  SYNCS.ARRIVE.TRANS64 RZ, [R3+URZ+0x22890], R9 ;  /* 0x0228900903ff79a7 */ /* 0x0005e2000800003f */
[----:B-1----:R-:W-:-:S04]  /*14920*/  LOP3.LUT R10, R10, 0x1f, RZ, 0xc0, !PT ;  /* 0x0000001f0a0a7812 */ /* 0x002fc800078ec0ff */
[----:B------:R-:W-:-:S13]  /*14930*/  ISETP.NE.AND P0, PT, R10, RZ, PT ;  /* 0x000000ff0a00720c */ /* 0x000fda0003f05270 */
[----:B--2---:R-:W-:Y:S05]  /*14940*/  @!P0 BRA `(.L_x_825) ;  /* 0x0000000000048947 */ /* 0x004fea0003800000 */
[----:B------:R-:W-:Y:S01]  /*14950*/  BPT.TRAP 0x1 ;  /* 0x000000040000795c */ /* 0x000fe20000300000 */
.L_x_825:
[----:B------:R-:W-:Y:S05]  /*14960*/  BSYNC B2 ;  /* 0x0000000000027941 */ /* 0x000fea0003800000 */
.L_x_824:
[----:B------:R-:W-:Y:S01]  /*14970*/  IMAD.MOV.U32 R14, RZ, RZ, RZ ;  /* 0x000000ffff0e7224 */ /* 0x000fe200078e00ff */
[----:B------:R-:W-:Y:S01]  /*14980*/  UIADD3 UR4, UP0, UR38, 0x570, URZ ;  /* 0x0000057026047890 */ /* 0x000fe2000ff1e03f */
[----:B------:R-:W-:Y:S01]  /*14990*/  IMAD R9, R2, 0x60, R0 ;  /* 0x0000006002097824 */ /* 0x000fe200078e0200 */
[----:B------:R-:W-:Y:S01]  /*149a0*/  PLOP3.LUT P0, PT, PT, PT, PT, 0x80, 0x0 ;  /* 0x000000000000781c */ /* 0x000fe20003f0f070 */
[----:B------:R-:W-:Y:S01]  /*149b0*/  IMAD R10, R23, 0x3000, R22 ;  /* 0x00003000170a7824 */ /* 0x000fe200078e0216 */
[----:B------:R-:W-:Y:S01]  /*149c0*/  R2UR UR10, R14 ;  /* 0x000000000e0a72ca */ /* 0x000fe200000e0000 */
[----:B------:R-:W-:Y:S01]  /*149d0*/  VIADD R9, R9, 0xffffffa0 ;  /* 0xffffffa009097836 */ /* 0x000fe20000000000 */
[----:B------:R-:W-:Y:S01]  /*149e0*/  UIADD3.X UR5, URZ, UR39, URZ, UP0, !UPT ;  /* 0x000000273f057290 */ /* 0x000fe200087fe43f */
[----:B------:R-:W-:Y:S01]  /*149f0*/  VIADD R10, R10, 0x1c400 ;  /* 0x0001c4000a0a7836 */ /* 0x000fe20000000000 */
[----:B------:R-:W-:Y:S01]  /*14a00*/  UMOV UR6, 0x0 ;  /* 0x0000000000067882 */ /* 0x000fe20000000000 */
[----:B------:R-:W-:Y:S01]  /*14a10*/  VIADD R11, R3, 0x22890 ;  /* 0x00022890030b7836 */ /* 0x000fe20000000000 */
[----:B------:R-:W-:-:S09]  /*14a20*/  UMOV UR7, 0x12f00000 ;  /* 0x12f0000000077882 */ /* 0x000fd20000000000 */
.L_x_826:
[----:B------:R-:W-:-:S13]  /*14a30*/  @P0 ELECT P3, URZ, PT ;  /* 0x00000000003f082f */ /* 0x000fda0003860000 */
[----:B------:R-:W-:Y:S02]  /*14a40*/  @P3 R2UR UR13, R6 ;  /* 0x00000000060d32ca */ /* 0x000fe400000e0000 */
[----:B------:R-:W-:Y:S02]  /*14a50*/  @P3 R2UR UR12, R18 ;  /* 0x00000000120c32ca */ /* 0x000fe400000e0000 */
[----:B------:R-:W-:Y:S02]  /*14a60*/  @P3 R2UR UR11, R9 ;  /* 0x00000000090b32ca */ /* 0x000fe400000e0000 */
[----:B------:R-:W-:Y:S02]  /*14a70*/  @P3 R2UR UR9, R11 ;  /* 0x000000000b0932ca */ /* 0x000fe400000e0000 */
[----:B------:R-:W-:Y:S02]  /*14a80*/  @P3 R2UR UR8, R10 ;  /* 0x000000000a0832ca */ /* 0x000fe400000e0000 */
[----:B------:R-:W-:-:S02]  /*14a90*/  @P3 PLOP3.LUT P0, PT, P3, PT, PT, 0x8, 0x0 ;  /* 0x000000000000381c */ /* 0x000fc40001f0e170 */
[----:B------:R-:W-:-:S09]  /*14aa0*/  PLOP3.LUT P3, PT, PT, PT, PT, 0x8, 0x0 ;  /* 0x000000000000781c */ /* 0x000fd20003f6e170 */
[----:B------:R1:W-:Y:S02]  /*14ab0*/  UTMALDG.4D [UR8], [UR4], desc[UR6] ;  /* 0x00000608040075b4 */ /* 0x0003e40008019000 */
[----:B-1----:R-:W-:Y:S05]  /*14ac0*/  @P0 BRA.U.ANY `(.L_x_826) ;  /* 0xfffffffd00d80947 */ /* 0x002fea000393ffff */
[----:B------:R-:W1:Y:S01]  /*14ad0*/  SYNCS.PHASECHK.TRANS64.TRYWAIT P0, [R3+URZ+0x228c0], R8 ;  /* 0x0228c008030075a7 */ /* 0x000e62000800017f */
[----:B------:R-:W-:Y:S04]  /*14ae0*/  BSSY B2, `(.L_x_827) ;  /* 0x0000002000027945 */ /* 0x000fe80003800000 */
[----:B-1----:R-:W-:Y:S05]  /*14af0*/  @!P0 BRA `(.L_x_828) ;  /* 0x0000007000008947 */ /* 0x002fea0003800000 */
.L_x_1009:
[----:B------:R-:W-:Y:S05]  /*14b00*/  BSYNC B2 ;  /* 0x0000000000027941 */ /* 0x000fea0003800000 */
.L_x_827:
[----:B------:R-:W-:Y:S01]  /*14b10*/  BSSY B2, `(.L_x_829) ;  /* 0x000000b000027945 */ /* 0x000fe20003800000 */
[----:B------:R-:W-:Y:S02]  /*14b20*/  IMAD.MOV.U32 R12, RZ, RZ, 0x0 ;  /* 0x00000000ff0c7424 */ /* 0x000fe400078e00ff */
[----:B------:R-:W-:Y:S01]  /*14b30*/  IMAD.MOV.U32 R13, RZ, RZ, 0x12f00000 ;  /* 0x12f00000ff0d7424 */ /* 0x000fe200078e00ff */
[----:B------:R-:W-:Y:S06]  /*14b40*/  @P2 BRA `(.L_x_830) ;  /* 0x00000000001c2947 */ /* 0x000fec0003800000 */
[----:B------:R-:W2:Y:S01]  /*14b50*/  S2R R10, SR_TID.X ;  /* 0x00000000000a7919 */ /* 0x000ea20000002100 */
[----:B01----:R-:W-:-:S04]  /*14b60*/  IMAD.MOV.U32 R8, RZ, RZ, 0xc000 ;  /* 0x0000c000ff087424 */ /* 0x003fc800078e00ff */
[----:B------:R3:W-:Y:S01]  /*14b70*/  SYNCS.ARRIVE.TRANS64 RZ, [R3+URZ+0x228b0], R8 ;  /* 0x0228b00803ff79a7 */ /* 0x0007e2000800003f */
[----:B--2---:R-:W-:-:S04]  /*14b80*/  LOP3.LUT R10, R10, 0x1f, RZ, 0xc0, !PT ;  /* 0x0000001f0a0a7812 */ /* 0x004fc800078ec0ff */
[----:B------:R-:W-:-:S13]  /*14b90*/  ISETP.NE.AND P0, PT, R10, RZ, PT ;  /* 0x000000ff0a00720c */ /* 0x000fda0003f05270 */
[----:B---3--:R-:W-:Y:S05]  /*14ba0*/  @!P0 BRA `(.L_x_830) ;  /* 0x0000000000048947 */ /* 0x008fea0003800000 */
[----:B------:R-:W-:Y:S01]  /*14bb0*/  BPT.TRAP 0x1 ;  /* 0x000000040000795c */ /* 0x000fe20000300000 */
.L_x_830:
[----:B------:R-:W-:Y:S05]  /*14bc0*/  BSYNC B2 ;  /* 0x0000000000027941 */ /* 0x000fea0003800000 */
.L_x_829:
[----:B------:R-:W-:Y:S01]  /*14bd0*/  R2UR UR10, R14 ;  /* 0x000000000e0a72ca */ /* 0x000fe200000e0000 */
[----:B01----:R-:W-:Y:S01]  /*14be0*/  IMAD R8, R23, 0xc000, R22 ;  /* 0x0000c00017087824 */ /* 0x003fe200078e0216 */
[----:B------:R-:W-:Y:S01]  /*14bf0*/  R2UR UR6, R12 ;  /* 0x000000000c0672ca */ /* 0x000fe200000e0000 */
[----:B------:R-:W-:Y:S01]  /*14c00*/  UIADD3 UR4, UP0, UR38, 0x670, URZ ;  /* 0x0000067026047890 */ /* 0x000fe2000ff1e03f */
[----:B------:R-:W-:Y:S01]  /*14c10*/  R2UR UR7, R13 ;  /* 0x000000000d0772ca */ /* 0x000fe200000e0000 */
[----:B------:R-:W-:Y:S01]  /*14c20*/  VIADD R3, R3, 0x228b0 ;  /* 0x000228b003037836 */ /* 0x000fe20000000000 */
[----:B------:R-:W-:Y:S01]  /*14c30*/  PLOP3.LUT P0, PT, PT, PT, PT, 0x80, 0x0 ;  /* 0x000000000000781c */ /* 0x000fe20003f0f070 */
[----:B------:R-:W-:Y:S01]  /*14c40*/  VIADD R10, R8, 0x400 ;  /* 0x00000400080a7836 */ /* 0x000fe20000000000 */
[----:B------:R-:W-:-:S12]  /*14c50*/  UIADD3.X UR5, URZ, UR39, URZ, UP0, !UPT ;  /* 0x000000273f057290 */ /* 0x000fd800087fe43f */
.L_x_831:
        /* <DEDUP_REMOVED lines=9> */
[----:B0-----:R-:W-:Y:S05]  /*14cf0*/  @P0 BRA.U.ANY `(.L_x_831) ;  /* 0xfffffffd00d80947 */ /* 0x001fea000393ffff */
[----:B------:R-:W-:Y:S01]  /*14d00*/  R2UR UR6, R12 ;  /* 0x000000000c0672ca */ /* 0x000fe200000e0000 */
[----:B------:R-:W-:Y:S01]  /*14d10*/  VIADD R10, R8, 0x3400 ;  /* 0x00003400080a7836 */ /* 0x000fe20000000000 */
[----:B------:R-:W-:Y:S01]  /*14d20*/  R2UR UR7, R13 ;  /* 0x000000000d0772ca */ /* 0x000fe200000e0000 */
[----:B------:R-:W-:Y:S01]  /*14d30*/  UMOV UR10, 0x40 ;  /* 0x00000040000a7882 */ /* 0x000fe20000000000 */
[----:B------:R-:W-:-:S13]  /*14d40*/  PLOP3.LUT P0, PT, PT, PT, PT, 0x80, 0x0 ;  /* 0x000000000000781c */ /* 0x000fda0003f0f070 */
.L_x_832:
        /* <DEDUP_REMOVED lines=15> */
.L_x_833:
        /* <DEDUP_REMOVED lines=15> */
.L_x_834:
        /* <DEDUP_REMOVED lines=10> */
.L_x_821:
[----:B------:R-:W-:Y:S05]  /*14fd0*/  BSYNC B1 ;  /* 0x0000000000017941 */ /* 0x000fea0003800000 */
.L_x_820:
[----:B------:R-:W-:Y:S01]  /*14fe0*/  VIADD R11, R2, 0xfffffffe ;  /* 0xfffffffe020b7836 */ /* 0x000fe20000000000 */
[----:B------:R-:W-:Y:S01]  /*14ff0*/  PLOP3.LUT P0, PT, PT, PT, PT, 0x8, 0x0 ;  /* 0x000000000000781c */ /* 0x000fe20003f0e170 */
[----:B------:R-:W-:-:S03]  /*15000*/  VIADD R23, R23, 0x1 ;  /* 0x0000000117177836 */ /* 0x000fc60000000000 */
[----:B------:R-:W-:Y:S02]  /*15010*/  ISETP.GE.AND P3, PT, R11, R7, PT ;  /* 0x000000070b00720c */ /* 0x000fe40003f66270 */
[----:B------:R-:W-:-:S04]  /*15020*/  ISETP.NE.AND P2, PT, R23, 0x2, PT ;  /* 0x000000021700780c */ /* 0x000fc80003f45270 */
[----:B------:R-:W-:Y:S02]  /*15030*/  SEL R2, RZ, 0x1, P2 ;  /* 0x00000001ff027807 */ /* 0x000fe40001000000 */
[----:B------:R-:W-:Y:S02]  /*15040*/  SEL R23, R23, RZ, P2 ;  /* 0x000000ff17177207 */ /* 0x000fe40001000000 */
[----:B------:R-:W-:-:S03]  /*15050*/  LOP3.LUT R26, R26, R2, RZ, 0x3c, !PT ;  /* 0x000000021a1a7212 */ /* 0x000fc600078e3cff */
[----:B------:R-:W-:Y:S05]  /*15060*/  @!P3 BRA `(.L_x_814) ;  /* 0x000000080010b947 */ /* 0x000fea0003800000 */
.L_x_850:
[----:B------:R-:W-:Y:S05]  /*15070*/  YIELD ;  /* 0x0000000000007946 */ /* 0x000fea0003800000 */
[----:B------:R-:W-:Y:S04]  /*15080*/  BSSY B1, `(.L_x_835) ;  /* 0x000007a000017945 */ /* 0x000fe80003800000 */
[----:B------:R-:W-:Y:S05]  /*15090*/  @!P6 BRA `(.L_x_836) ;  /* 0x0000000400e0e947 */ /* 0x000fea0003800000 */
[----:B------:R-:W-:Y:S01]  /*150a0*/  IMAD R8, R23, 0x8, R22 ;  /* 0x0000000817087824 */ /* 0x000fe200078e0216 */
[----:B------:R-:W-:Y:S01]  /*150b0*/  SHF.L.U32 R2, R26, 0x1f, RZ ;  /* 0x0000001f1a027819 */ /* 0x000fe200000006ff */
[----:B0-----:R-:W0:Y:S01]  /*150c0*/  S2R R3, SR_TID.X ;  /* 0x0000000000037919 */ /* 0x001e220000002100 */
[----:B------:R-:W-:Y:S02]  /*150d0*/  BSSY B2, `(.L_x_837) ;  /* 0x0000005000027945 */ /* 0x000fe40003800000 */
[----:B------:R-:W1:Y:S01]  /*150e0*/  SYNCS.PHASECHK.TRANS64.TRYWAIT P2, [R8+URZ+0x228a0], R2 ;  /* 0x0228a002080075a7 */ /* 0x000e62000804017f */
[----:B0-----:R-:W-:-:S04]  /*150f0*/  LOP3.LUT R3, R3, 0x7f, RZ, 0xc0, !PT ;  /* 0x0000007f03037812 */ /* 0x001fc800078ec0ff */
[----:B------:R-:W-:Y:S01]  /*15100*/  ISETP.NE.AND P3, PT, R3, RZ, PT ;  /* 0x000000ff0300720c */ /* 0x000fe20003f65270 */
[----:B-1----:R-:W-:-:S12]  /*15110*/  @!P2 BRA `(.L_x_838) ;  /* 0x00000068008ca947 */ /* 0x002fd80003800000 */
.L_x_1010:
[----:B------:R-:W-:Y:S05]  /*15120*/  BSYNC B2 ;  /* 0x0000000000027941 */ /* 0x000fea0003800000 */
.L_x_837:
        /* <DEDUP_REMOVED lines=9> */
.L_x_840:
[----:B------:R-:W-:Y:S05]  /*151c0*/  BSYNC B2 ;  /* 0x0000000000027941 */ /* 0x000fea0003800000 */
.L_x_839:
        /* <DEDUP_REMOVED lines=10> */
[----:B------:R-:W-:-:S10]  /*15270*/  UMOV UR7, 0x12f00000 ;  /* 0x12f0000000077882 */ /* 0x000fd40000000000 */
.L_x_841:
        /* <DEDUP_REMOVED lines=13> */
.L_x_1011:
[----:B------:R-:W-:Y:S05]  /*15350*/  BSYNC B2 ;  /* 0x0000000000027941 */ /* 0x000fea0003800000 */
.L_x_842:
[----:B------:R-:W-:Y:S01]  /*15360*/  BSSY B2, `(.L_x_844) ;  /* 0x000000b000027945 */ /* 0x000fe20003800000 */
[----:B01----:R-:W-:Y:S02]  /*15370*/  IMAD.MOV.U32 R2, RZ, RZ, 0x0 ;  /* 0x00000000ff027424 */ /* 0x003fe400078e00ff */
[----:B------:R-:W-:Y:S01]  /*15380*/  IMAD.MOV.U32 R3, RZ, RZ, 0x12f00000 ;  /* 0x12f00000ff037424 */ /* 0x000fe200078e00ff */
[----:B------:R-:W-:Y:S06]  /*15390*/  @P3 BRA `(.L_x_845) ;  /* 0x00000000001c3947 */ /* 0x000fec0003800000 */
[----:B------:R-:W0:Y:S01]  /*153a0*/  S2R R13, SR_TID.X ;  /* 0x00000000000d7919 */ /* 0x000e220000002100 */
[----:B------:R-:W-:-:S04]  /*153b0*/  IMAD.MOV.U32 R9, RZ, RZ, 0xc000 ;  /* 0x0000c000ff097424 */ /* 0x000fc800078e00ff */
[----:B------:R1:W-:Y:S01]  /*153c0*/  SYNCS.ARRIVE.TRANS64 RZ, [R8+URZ+0x228b0], R9 ;  /* 0x0228b00908ff79a7 */ /* 0x0003e2000800003f */
[----:B0-----:R-:W-:-:S04]  /*153d0*/  LOP3.LUT R13, R13, 0x1f, RZ, 0xc0, !PT ;  /* 0x0000001f0d0d7812 */ /* 0x001fc800078ec0ff */
[----:B------:R-:W-:-:S13]  /*153e0*/  ISETP.NE.AND P2, PT, R13, RZ, PT ;  /* 0x000000ff0d00720c */ /* 0x000fda0003f45270 */
[----:B-1----:R-:W-:Y:S05]  /*153f0*/  @!P2 BRA `(.L_x_845) ;  /* 0x000000000004a947 */ /* 0x002fea0003800000 */
[----:B------:R-:W-:Y:S01]  /*15400*/  BPT.TRAP 0x1 ;  /* 0x000000040000795c */ /* 0x000fe20000300000 */
.L_x_845:
[----:B------:R-:W-:Y:S05]  /*15410*/  BSYNC B2 ;  /* 0x0000000000027941 */ /* 0x000fea0003800000 */
.L_x_844:
[----:B------:R-:W-:Y:S01]  /*15420*/  R2UR UR6, R2 ;  /* 0x00000000020672ca */ /* 0x000fe200000e0000 */
[----:B------:R-:W-:Y:S01]  /*15430*/  IMAD R9, R23, 0xc000, R22 ;  /* 0x0000c00017097824 */ /* 0x000fe200078e0216 */
[----:B------:R-:W-:Y:S01]  /*15440*/  R2UR UR7, R3 ;  /* 0x00000000030772ca */ /* 0x000fe200000e0000 */
[----:B------:R-:W-:Y:S01]  /*15450*/  UIADD3 UR4, UP0, UR38, 0x670, URZ ;  /* 0x0000067026047890 */ /* 0x000fe2000ff1e03f */
[----:B------:R-:W-:Y:S01]  /*15460*/  R2UR UR10, R12 ;  /* 0x000000000c0a72ca */ /* 0x000fe200000e0000 */
[----:B------:R-:W-:Y:S01]  /*15470*/  VIADD R8, R8, 0x228b0 ;  /* 0x000228b008087836 */ /* 0x000fe20000000000 */
[----:B------:R-:W-:Y:S01]  /*15480*/  PLOP3.LUT P2, PT, PT, PT, PT, 0x80, 0x0 ;  /* 0x000000000000781c */ /* 0x000fe20003f4f070 */
[----:B------:R-:W-:Y:S01]  /*15490*/  VIADD R12, R9, 0x400 ;  /* 0x00000400090c7836 */ /* 0x000fe20000000000 */
[----:B------:R-:W-:-:S12]  /*154a0*/  UIADD3.X UR5, URZ, UR39, URZ, UP0, !UPT ;  /* 0x000000273f057290 */ /* 0x000fd800087fe43f */
.L_x_846:
        /* <DEDUP_REMOVED lines=15> */
.L_x_847:
        /* <DEDUP_REMOVED lines=15> */
.L_x_848:
        /* <DEDUP_REMOVED lines=15> */
.L_x_849:
        /* <DEDUP_REMOVED lines=10> */
.L_x_836:
[----:B------:R-:W-:Y:S05]  /*15820*/  BSYNC B1 ;  /* 0x0000000000017941 */ /* 0x000fea0003800000 */
.L_x_835:
[----:B------:R-:W-:Y:S01]  /*15830*/  ISETP.GT.AND P3, PT, R11, R7, PT ;  /* 0x000000070b00720c */ /* 0x000fe20003f64270 */
[----:B------:R-:W-:Y:S02]  /*15840*/  VIADD R23, R23, 0x1 ;  /* 0x0000000117177836 */ /* 0x000fe40000000000 */
[----:B------:R-:W-:-:S03]  /*15850*/  VIADD R11, R11, 0xffffffff ;  /* 0xffffffff0b0b7836 */ /* 0x000fc60000000000 */
[----:B------:R-:W-:-:S04]  /*15860*/  ISETP.NE.AND P2, PT, R23, 0x2, PT ;  /* 0x000000021700780c */ /* 0x000fc80003f45270 */
[----:B------:R-:W-:Y:S02]  /*15870*/  SEL R2, RZ, 0x1, P2 ;  /* 0x00000001ff027807 */ /* 0x000fe40001000000 */
[----:B------:R-:W-:Y:S02]  /*15880*/  SEL R23, R23, RZ, P2 ;  /* 0x000000ff17177207 */ /* 0x000fe40001000000 */
[----:B------:R-:W-:Y:S01]  /*15890*/  LOP3.LUT R26, R26, R2, RZ, 0x3c, !PT ;  /* 0x000000021a1a7212 */ /* 0x000fe200078e3cff */
[----:B------:R-:W-:Y:S06]  /*158a0*/  @P3 BRA `(.L_x_850) ;  /* 0xfffffff400f03947 */ /* 0x000fec000383ffff */
.L_x_814:
[----:B------:R-:W-:Y:S05]  /*158b0*/  BSYNC B0 ;  /* 0x0000000000007941 */ /* 0x000fea0003800000 */
.L_x_813:
[----:B------:R-:W-:Y:S05]  /*158c0*/  @!P0 WARPSYNC.ALL ;  /* 0x0000000000008948 */ /* 0x000fea0003800000 */
[----:B------:R-:W-:Y:S01]  /*158d0*/  @!P0 BAR.SYNC.DEFER_BLOCKING 0xc, 0x180 ;  /* 0x0306000000008b1d */ /* 0x000fe20000010000 */
[----:B------:R-:W-:-:S05]  /*158e0*/  IMAD.MOV.U32 R0, RZ, RZ, RZ ;  /* 0x000000ffff007224 */ /* 0x000fca00078e00ff */
[----:B------:R-:W-:Y:S04]  /*158f0*/  BSSY B0, `(.L_x_851) ;  /* 0x000001e000007945 */ /* 0x000fe80003800000 */
[----:B------:R-:W-:Y:S05]  /*15900*/  @!P1 BRA `(.L_x_852) ;  /* 0x0000000000709947 */ /* 0x000fea0003800000 */
[----:B------:R-:W-:-:S13]  /*15910*/  ISETP.NE.AND P0, PT, R5, RZ, PT ;  /* 0x000000ff0500720c */ /* 0x000fda0003f05270 */
[----:B------:R-:W1:Y:S02]  /*15920*/  @!P0 LDC R5, c[0x0][0x9f0] ;  /* 0x00027c00ff058b82 */ /* 0x000e640000000800 */
[-C--:B-1----:R-:W-:Y:S02]  /*15930*/  IABS R0, R5.reuse ;  /* 0x0000000500007213 */ /* 0x082fe40000000000 */
[----:B------:R-:W-:Y:S02]  /*15940*/  IABS R7, R5 ;  /* 0x0000000500077213 */ /* 0x000fe40000000000 */
[----:B------:R-:W1:Y:S03]  /*15950*/  I2F.RP R2, R0 ;  /* 0x0000000000027306 */ /* 0x000e660000209400 */
[----:B------:R-:W-:-:S05]  /*15960*/  IMAD.MOV R7, RZ, RZ, -R7 ;  /* 0x000000ffff077224 */ /* 0x000fca00078e0a07 */
[----:B-1----:R-:W1:Y:S02]  /*15970*/  MUFU.RCP R2, R2 ;  /* 0x0000000200027308 */ /* 0x002e640000001000 */
[----:B-1----:R-:W-:-:S06]  /*15980*/  VIADD R2, R2, 0xffffffe ;  /* 0x0ffffffe02027836 */ /* 0x002fcc0000000000 */
[----:B0-----:R-:W0:Y:S02]  /*15990*/  F2I.FTZ.U32.TRUNC.NTZ R3, R2 ;  /* 0x0000000200037305 */ /* 0x001e24000021f000 */
[----:B0-----:R-:W-:-:S04]  /*159a0*/  IMAD.MOV R2, RZ, RZ, -R3 ;  /* 0x000000ffff027224 */ /* 0x001fc800078e0a03 */
[----:B------:R-:W-:Y:S02]  /*159b0*/  IMAD R6, R2, R0, RZ ;  /* 0x0000000002067224 */ /* 0x000fe400078e02ff */
[----:B------:R-:W-:-:S04]  /*159c0*/  IMAD.MOV.U32 R2, RZ, RZ, RZ ;  /* 0x000000ffff027224 */ /* 0x000fc800078e00ff */
[----:B------:R-:W-:Y:S01]  /*159d0*/  IMAD.HI.U32 R6, R3, R6, R2 ;  /* 0x0000000603067227 */ /* 0x000fe200078e0002 */
[----:B------:R-:W-:-:S04]  /*159e0*/  IADD3 R3, R4, -0x1, R5 ;  /* 0xffffffff04037810 */ /* 0x000fc80007ffe005 */
[----:B------:R-:W-:Y:S02]  /*159f0*/  IABS R2, R3 ;  /* 0x0000000300027213 */ /* 0x000fe40000000000 */
[----:B------:R-:W-:-:S03]  /*15a00*/  LOP3.LUT R3, R3, R5, RZ, 0x3c, !PT ;  /* 0x0000000503037212 */ /* 0x000fc600078e3cff */
[----:B------:R-:W-:Y:S01]  /*15a10*/  IMAD.HI.U32 R6, R6, R2, RZ ;  /* 0x0000000206067227 */ /* 0x000fe200078e00ff */
[----:B------:R-:W-:-:S03]  /*15a20*/  ISETP.GE.AND P2, PT, R3, RZ, PT ;  /* 0x000000ff0300720c */ /* 0x000fc60003f46270 */
        /* <DEDUP_REMOVED lines=10> */
.L_x_852:
[----:B------:R-:W-:Y:S05]  /*15ad0*/  BSYNC B0 ;  /* 0x0000000000007941 */ /* 0x000fea0003800000 */
.L_x_851:
[-C--:B------:R-:W-:Y:S01]  /*15ae0*/  IMAD R29, R29, R0.reuse, RZ ;  /* 0x000000001d1d7224 */ /* 0x080fe200078e02ff */
[----:B------:R-:W-:Y:S04]  /*15af0*/  BSSY B7, `(.L_x_853) ;  /* 0x000035a000077945 */ /* 0x000fe80003800000 */
[----:B------:R-:W-:-:S04]  /*15b00*/  VIADDMNMX R35, R29, R0, R4, PT ;  /* 0x000000001d237246 */ /* 0x000fc80003800104 */
[----:B------:R-:W-:Y:S01]  /*15b10*/  ISETP.GT.AND P0, PT, R35, R29, PT ;  /* 0x0000001d2300720c */ /* 0x000fe20003f04270 */
[----:B------:R1:W-:-:S12]  /*15b20*/  STL [R1+0x20], R35 ;  /* 0x0000202301007387 */ /* 0x0003d80000100800 */
[----:B-1----:R-:W-:Y:S05]  /*15b30*/  @P0 BRA `(.L_x_854) ;  /* 0x0000000000440947 */ /* 0x002fea0003800000 */
[----:B------:R-:W1:Y:S02]  /*15b40*/  S2R R2, SR_TID.X ;  /* 0x0000000000027919 */ /* 0x000e640000002100 */
[----:B-1----:R-:W-:-:S04]  /*15b50*/  LOP3.LUT R2, R2, 0x7f, RZ, 0xc0, !PT ;  /* 0x0000007f02027812 */ /* 0x002fc800078ec0ff */
[----:B------:R-:W-:-:S13]  /*15b60*/  ISETP.NE.AND P0, PT, R2, RZ, PT ;  /* 0x000000ff0200720c */ /* 0x000fda0003f05270 */
[----:B------:R-:W-:Y:S05]  /*15b70*/  @P0 BRA `(.L_x_855) ;  /* 0x0000003400440947 */ /* 0x000fea0003800000 */
[----:B------:R-:W1:Y:S01]  /*15b80*/  S2R R5, SR_LANEID ;  /* 0x0000000000057919 */ /* 0x000e620000000000 */
[----:B------:R-:W-:Y:S01]  /*15b90*/  VOTEU.ANY UR4, UPT, PT ;  /* 0x0000000000047886 */ /* 0x000fe200038e0100 */
[----:B0-----:R-:W0:Y:S01]  /*15ba0*/  LDC.64 R2, c[0x0][0xc60] ;  /* 0x00031800ff027b82 */ /* 0x001e220000000a00 */
[----:B------:R-:W1:Y:S02]  /*15bb0*/  FLO.U32 R0, UR4 ;  /* 0x0000000400007d00 */ /* 0x000e6400080e0000 */
[----:B-1----:R-:W-:-:S06]  /*15bc0*/  ISETP.EQ.U32.AND P0, PT, R0, R5, PT ;  /* 0x000000050000720c */ /* 0x002fcc0003f02070 */
[----:B------:R-:W0:Y:S07]  /*15bd0*/  POPC R5, UR4 ;  /* 0x0000000400057d09 */ /* 0x000e2e0008000000 */
[----:B0-----:R-:W2:Y:S01]  /*15be0*/  @P0 ATOMG.E.ADD.STRONG.GPU PT, R3, desc[UR40][R2.64], R5 ;  /* 0x00000005020309a8 */ /* 0x001ea200081ee1e8 */
[----:B------:R-:W0:Y:S02]  /*15bf0*/  S2R R4, SR_LTMASK ;  /* 0x0000000000047919 */ /* 0x000e240000003900 */
[----:B0-----:R-:W-:-:S04]  /*15c00*/  LOP3.LUT R4, R4, UR4, RZ, 0xc0, !PT ;  /* 0x0000000404047c12 */ /* 0x001fc8000f8ec0ff */
[----:B------:R-:W0:Y:S01]  /*15c10*/  POPC R7, R4 ;  /* 0x0000000400077309 */ /* 0x000e220000000000 */
[----:B--2---:R-:W0:Y:S02]  /*15c20*/  SHFL.IDX PT, R0, R3, R0, 0x1f ;  /* 0x00001f0003007589 */ /* 0x004e2400000e0000 */
[----:B0-----:R-:W-:Y:S01]  /*15c30*/  IADD3 R16, R0, UR36, R7 ;  /* 0x0000002400107c10 */ /* 0x001fe2000fffe007 */
[----:B------:R-:W-:Y:S06]  /*15c40*/  BRA `(.L_x_855) ;  /* 0x0000003400107947 */ /* 0x000fec0003800000 */
.L_x_854:
        /* <DEDUP_REMOVED lines=9> */
[----:B0-----:R-:W0:Y:S01]  /*15ce0*/  LDC.64 R2, c[0x4][R2] ;  /* 0x0100000002027b82 */ /* 0x001e220000000a00 */
        /* <DEDUP_REMOVED lines=10> */
.L_x_857:
[----:B------:R-:W-:Y:S05]  /*15d90*/  BSYNC B6 ;  /* 0x0000000000067941 */ /* 0x000fea0003800000 */
.L_x_856:
        /* <DEDUP_REMOVED lines=8> */
[----:B0-----:R0:W1:Y:S01]  /*15e20*/  LDC.64 R2, c[0x4][R33] ;  /* 0x0100000021027b82 */ /* 0x0010620000000a00 */
        /* <DEDUP_REMOVED lines=11> */
.L_x_860:
        /* <DEDUP_REMOVED lines=15> */
.L_x_859:
[----:B------:R-:W-:Y:S05]  /*15fd0*/  BSYNC B6 ;  /* 0x0000000000067941 */ /* 0x000fea0003800000 */
.L_x_858:
[----:B------:R-:W2:Y:S01]  /*15fe0*/  LDL.LU R21, [R1] ;  /* 0x0000000001157983 */ /* 0x000ea20000300800 */
[----:B------:R-:W-:Y:S01]  /*15ff0*/  ULDC.64 UR4, c[0x0][0x9f8] ;  /* 0x00027e0000047ab9 */ /* 0x000fe20000000a00 */
[----:B------:R-:W1:Y:S02]  /*16000*/  LDC R8, c[0x0][0x430] ;  /* 0x00010c00ff087b82 */ /* 0x000e640000000800 */
[----:B------:R-:W3:Y:S01]  /*16010*/  LDL R20, [R1+0x8] ;  /* 0x0000080001147983 */ /* 0x000ee20000100800 */
[----:B------:R-:W-:Y:S01]  /*16020*/  ISETP.NE.U32.AND P0, PT, RZ, UR4, PT ;  /* 0x00000004ff007c0c */ /* 0x000fe2000bf05070 */
[----:B------:R-:W4:Y:S03]  /*16030*/  S2R R33, SR_TID.X ;  /* 0x0000000000217919 */ /* 0x000f260000002100 */
[----:B------:R-:W-:-:S13]  /*16040*/  ISETP.NE.AND.EX P0, PT, RZ, UR5, PT, P0 ;  /* 0x00000005ff007c0c */ /* 0x000fda000bf05300 */
[----:B------:R-:W-:Y:S01]  /*16050*/  @P0 IADD3 R2, P1, R31, UR4, RZ ;  /* 0x000000041f020c10 */ /* 0x000fe2000ff3e0ff */
[----:B------:R-:W1:Y:S01]  /*16060*/  S2R R10, SR_TID.X ;  /* 0x00000000000a7919 */ /* 0x000e620000002100 */
[----:B------:R-:W-:Y:S01]  /*16070*/  VIADD R0, R35, 0xffffffff ;  /* 0xffffffff23007836 */ /* 0x000fe20000000000 */
[----:B------:R-:W-:Y:S01]  /*16080*/  LOP3.LUT R9, R37, 0x2, RZ, 0xfc, !PT ;  /* 0x0000000225097812 */ /* 0x000fe200078efcff */
[----:B------:R-:W-:Y:S01]  /*16090*/  ULDC UR4, c[0x0][0x320] ;  /* 0x0000c80000047ab9 */ /* 0x000fe20000000800 */
[----:B0-----:R-:W-:-:S05]  /*160a0*/  @P0 IADD3.X R3, R32, UR5, RZ, P1, !PT ;  /* 0x0000000520030c10 */ /* 0x001fca0008ffe4ff */
[----:B------:R0:W2:Y:S01]  /*160b0*/  @P0 LDG.E R27, desc[UR40][R2.64] ;  /* 0x00000028021b0981 */ /* 0x0000a2000c1e1900 */
[----:B----4-:R-:W-:-:S04]  /*160c0*/  LOP3.LUT R33, R33, 0x7f, RZ, 0xc0, !PT ;  /* 0x0000007f21217812 */ /* 0x010fc800078ec0ff */
[----:B------:R-:W-:Y:S02]  /*160d0*/  SHF.R.U32.HI R33, RZ, 0x3, R33 ;  /* 0x00000003ff217819 */ /* 0x000fe40000011621 */
[----:B-1----:R-:W-:Y:S01]  /*160e0*/  ISETP.NE.AND P1, PT, R8, 0x1, PT ;  /* 0x000000010800780c */ /* 0x002fe20003f25270 */
[----:B------:R-:W-:-:S12]  /*160f0*/  IMAD.SHL.U32 R10, R10, 0x10, RZ ;  /* 0x000000100a0a7824 */ /* 0x000fd800078e00ff */
[----:B------:R-:W1:Y:S01]  /*16100*/  @P1 LDC R5, c[0x0][0x434] ;  /* 0x00010d00ff051b82 */ /* 0x000e620000000800 */
[----:B------:R-:W-:-:S05]  /*16110*/  LOP3.LUT R10, R33, 0x70, R10, 0xf8, !PT ;  /* 0x00000070210a7812 */ /* 0x000fca00078ef80a */
[----:B------:R-:W-:Y:S02]  /*16120*/  IMAD R36, R0, 0x60, R10 ;  /* 0x0000006000247824 */ /* 0x000fe400078e020a */
[----:B------:R-:W4:Y:S01]  /*16130*/  @P1 LDC R4, c[0x0][0x438] ;  /* 0x00010e00ff041b82 */ /* 0x000f220000000800 */
[----:B------:R-:W-:Y:S01]  /*16140*/  IMAD.MOV.U32 R35, RZ, RZ, RZ ;  /* 0x000000ffff237224 */ /* 0x000fe200078e00ff */
[----:B------:R-:W-:Y:S01]  /*16150*/  UMOV UR5, 0xffffffff ;  /* 0xffffffff00057882 */ /* 0x000fe20000000000 */
[----:B---3--:R-:W-:-:S04]  /*16160*/  ISETP.GE.AND P0, PT, R36, R20, PT ;  /* 0x000000142400720c */ /* 0x008fc80003f06270 */
[----:B------:R-:W-:Y:S01]  /*16170*/  ISETP.GT.U32.OR P0, PT, R10, 0x5f, P0 ;  /* 0x0000005f0a00780c */ /* 0x000fe20000704470 */
[----:B------:R-:W-:-:S12]  /*16180*/  IMAD.IADD R36, R36, 0x1, R30 ;  /* 0x0000000124247824 */ /* 0x000fd800078e021e */
[----:B0-----:R-:W0:Y:S01]  /*16190*/  @!P0 LDC.64 R2, c[0x0][0x428] ;  /* 0x00010a00ff028b82 */ /* 0x001e220000000a00 */
[----:B-1----:R-:W-:-:S04]  /*161a0*/  @P1 IMAD.HI.U32 R5, R36, R5, RZ ;  /* 0x0000000524051227 */ /* 0x002fc800078e00ff */
[----:B------:R-:W-:Y:S01]  /*161b0*/  IMAD.MOV.U32 R6, RZ, RZ, R36 ;  /* 0x000000ffff067224 */ /* 0x000fe200078e0024 */
[----:B----4-:R-:W-:Y:S02]  /*161c0*/  @P1 SHF.R.U32.HI R6, RZ, R4, R5 ;  /* 0x00000004ff061219 */ /* 0x010fe40000011605 */
[----:B--2---:R-:W-:-:S03]  /*161d0*/  SHF.R.S32.HI R33, RZ, 0x1f, R27 ;  /* 0x0000001fff217819 */ /* 0x004fc6000001141b */
[--C-:B------:R-:W-:Y:S01]  /*161e0*/  @!P0 IMAD.MOV.U32 R4, RZ, RZ, R6.reuse ;  /* 0x000000ffff048224 */ /* 0x100fe200078e0006 */
[----:B------:R-:W-:Y:S01]  /*161f0*/  @!P0 SHF.R.S32.HI R5, RZ, 0x1f, R6 ;  /* 0x0000001fff058819 */ /* 0x000fe20000011406 */
[-C--:B0-----:R-:W-:Y:S02]  /*16200*/  @!P0 IMAD R7, R33, R2.reuse, RZ ;  /* 0x0000000221078224 */ /* 0x081fe400078e02ff */
[----:B------:R-:W-:-:S04]  /*16210*/  @!P0 IMAD.WIDE.U32 R4, R27, R2, R4 ;  /* 0x000000021b048225 */ /* 0x000fc800078e0004 */
[----:B------:R-:W-:Y:S02]  /*16220*/  @!P0 IMAD R7, R27, R3, R7 ;  /* 0x000000031b078224 */ /* 0x000fe400078e0207 */
[----:B------:R-:W0:Y:S02]  /*16230*/  @!P0 LDC.64 R2, c[0x0][0x418] ;  /* 0x00010600ff028b82 */ /* 0x000e240000000a00 */
[----:B------:R-:W-:Y:S01]  /*16240*/  @!P0 IMAD.IADD R7, R5, 0x1, R7 ;  /* 0x0000000105078824 */ /* 0x000fe200078e0207 */
[----:B0-----:R-:W-:-:S04]  /*16250*/  @!P0 LEA R2, P1, R4, R2, 0x2 ;  /* 0x0000000204028211 */ /* 0x001fc800078210ff */
[----:B------:R-:W-:-:S05]  /*16260*/  @!P0 LEA.HI.X R3, R4, R3, R7, 0x2, P1 ;  /* 0x0000000304038211 */ /* 0x000fca00008f1407 */
[----:B------:R0:W5:Y:S01]  /*16270*/  @!P0 LDG.E R35, desc[UR40][R2.64] ;  /* 0x0000002802238981 */ /* 0x000162000c1e1900 */
[----:B------:R-:W-:Y:S02]  /*16280*/  ISETP.NE.AND P0, PT, R9, 0x3, PT ;  /* 0x000000030900780c */ /* 0x000fe40003f05270 */
[----:B------:R-:W1:Y:S01]  /*16290*/  S2R R9, SR_TID.X ;  /* 0x0000000000097919 */ /* 0x000e620000002100 */
[----:B------:R-:W-:Y:S02]  /*162a0*/  ISETP.GT.U32.AND P1, PT, R10, 0x5f, PT ;  /* 0x0000005f0a00780c */ /* 0x000fe40003f24070 */
[----:B------:R-:W2:Y:S01]  /*162b0*/  S2R R10, SR_TID.X ;  /* 0x00000000000a7919 */ /* 0x000ea20000002100 */
[----:B------:R-:W-:-:S10]  /*162c0*/  LOP3.LUT R21, R21, 0xffffffdf, RZ, 0xc0, !PT ;  /* 0xffffffdf15157812 */ /* 0x000fd400078ec0ff */
[----:B------:R-:W-:-:S04]  /*162d0*/  @P1 LOP3.LUT R21, R21, 0x20, RZ, 0xfc, !PT ;  /* 0x0000002015151812 */ /* 0x000fc800078efcff */
[----:B------:R-:W-:Y:S01]  /*162e0*/  LOP3.LUT R21, R21, 0xffffffbf, RZ, 0xc0, !PT ;  /* 0xffffffbf15157812 */ /* 0x000fe200078ec0ff */
[----:B-1----:R-:W-:Y:S02]  /*162f0*/  IMAD.SHL.U32 R9, R9, 0x8, RZ ;  /* 0x0000000809097824 */ /* 0x002fe400078e00ff */
[----:B--2---:R-:W-:-:S03]  /*16300*/  IMAD.SHL.U32 R10, R10, 0x8, RZ ;  /* 0x000000080a0a7824 */ /* 0x004fc600078e00ff */
[----:B------:R-:W-:Y:S02]  /*16310*/  LOP3.LUT R9, R9, 0x38, RZ, 0xc0, !PT ;  /* 0x0000003809097812 */ /* 0x000fe400078ec0ff */
[----:B------:R-:W-:Y:S02]  /*16320*/  LOP3.LUT R10, R10, 0x38, RZ, 0xc0, !PT ;  /* 0x000000380a0a7812 */ /* 0x000fe400078ec0ff */
[----:B------:R-:W-:Y:S02]  /*16330*/  ISETP.GE.AND P1, PT, R9, UR4, PT ;  /* 0x0000000409007c0c */ /* 0x000fe4000bf26270 */
[----:B------:R-:W-:Y:S02]  /*16340*/  LOP3.LUT R10, R10, 0x40, RZ, 0xfc, !PT ;  /* 0x000000400a0a7812 */ /* 0x000fe400078efcff */
[----:B------:R-:W-:Y:S02]  /*16350*/  @P0 LOP3.LUT R21, R21, 0x40, RZ, 0xfc, !PT ;  /* 0x0000004015150812 */ /* 0x000fe400078efcff */
[----:B------:R-:W-:-:S02]  /*16360*/  ISETP.GE.AND P2, PT, R10, UR4, PT ;  /* 0x000000040a007c0c */ /* 0x000fc4000bf46270 */
[----:B------:R-:W-:Y:S02]  /*16370*/  LOP3.LUT R21, R21, 0xffffffef, RZ, 0xc0, !PT ;  /* 0xffffffef15157812 */ /* 0x000fe400078ec0ff */
[----:B------:R-:W-:-:S03]  /*16380*/  LOP3.LUT R10, R9, 0x80, RZ, 0xfc, !PT ;  /* 0x00000080090a7812 */ /* 0x000fc600078efcff */
[----:B------:R-:W-:-:S04]  /*16390*/  @P1 LOP3.LUT R21, R21, 0x10, RZ, 0xfc, !PT ;  /* 0x0000001015151812 */ /* 0x000fc800078efcff */
[----:B------:R-:W-:Y:S02]  /*163a0*/  LOP3.LUT R21, R21, 0xfffffff7, RZ, 0xc0, !PT ;  /* 0xfffffff715157812 */ /* 0x000fe400078ec0ff */
[----:B------:R-:W-:Y:S02]  /*163b0*/  LOP3.LUT R9, R9, 0xc0, RZ, 0xfc, !PT ;  /* 0x000000c009097812 */ /* 0x000fe400078efcff */
[----:B------:R-:W-:Y:S02]  /*163c0*/  ISETP.GE.AND P3, PT, R10, UR4, PT ;  /* 0x000000040a007c0c */ /* 0x000fe4000bf66270 */
[----:B------:R-:W-:Y:S02]  /*163d0*/  @P2 LOP3.LUT R21, R21, 0x8, RZ, 0xfc, !PT ;  /* 0x0000000815152812 */ /* 0x000fe400078efcff */
[----:B------:R-:W-:Y:S02]  /*163e0*/  ISETP.GE.AND P2, PT, R9, UR4, PT ;  /* 0x0000000409007c0c */ /* 0x000fe4000bf46270 */
[----:B------:R-:W-:-:S04]  /*163f0*/  LOP3.LUT R21, R21, 0xfffffffd, RZ, 0xc0, !PT ;  /* 0xfffffffd15157812 */ /* 0x000fc800078ec0ff */
[----:B------:R-:W-:-:S04]  /*16400*/  LOP3.LUT R21, R21, 0xfffffffb, RZ, 0xc0, !PT ;  /* 0xfffffffb15157812 */ /* 0x000fc800078ec0ff */
[----:B------:R-:W-:-:S04]  /*16410*/  @P3 LOP3.LUT R21, R21, 0x4, RZ, 0xfc, !PT ;  /* 0x0000000415153812 */ /* 0x000fc800078efcff */
[----:B------:R-:W-:-:S05]  /*16420*/  @P2 LOP3.LUT R21, R21, 0x2, RZ, 0xfc, !PT ;  /* 0x0000000215152812 */ /* 0x000fca00078efcff */
[----:B------:R1:W-:Y:S01]  /*16430*/  STL [R1], R21 ;  /* 0x0000001501007387 */ /* 0x0003e20000100800 */
[----:B0-----:R-:W-:-:S04]  /*16440*/  IMAD.MOV R2, RZ, RZ, -R6 ;  /* 0x000000ffff027224 */ /* 0x001fc800078e0a06 */
[----:B------:R-:W-:Y:S01]  /*16450*/  IMAD R36, R8, R2, R36 ;  /* 0x0000000208247224 */ /* 0x000fe200078e0224 */
[----:B------:R-:W-:Y:S06]  /*16460*/  BRA.DIV UR5, `(.L_x_861) ;  /* 0x0000005605e07947 */ /* 0x000fec000b800000 */
.L_x_1014:
[----:B------:R-:W-:Y:S01]  /*16470*/  SEL R7, RZ, 0x1, P1 ;  /* 0x00000001ff077807 */ /* 0x000fe20000800000 */
[----:B------:R-:W-:Y:S06]  /*16480*/  @!P0 BRA `(.L_x_862) ;  /* 0x0000000000048947 */ /* 0x000fec0003800000 */
[----:B------:R-:W-:Y:S01]  /*16490*/  BPT.TRAP 0x1 ;  /* 0x000000040000795c */ /* 0x000fe20000300000 */
.L_x_862:
[----:B------:R-:W-:Y:S01]  /*164a0*/  IMAD R32, R0, -0x60, R20 ;  /* 0xffffffa000207824 */ /* 0x000fe200078e0214 */
[----:B------:R-:W-:Y:S01]  /*164b0*/  SHF.L.U32 R0, R25, 0x1f, RZ ;  /* 0x0000001f19007819 */ /* 0x000fe200000006ff */
[----:B------:R-:W-:Y:S01]  /*164c0*/  IMAD R31, R24, 0x8, R22 ;  /* 0x00000008181f7824 */ /* 0x000fe200078e0216 */
[----:B------:R-:W-:Y:S03]  /*164d0*/  BSSY B0, `(.L_x_863) ;  /* 0x0000003000007945 */ /* 0x000fe60003800000 */
[----:B------:R-:W0:Y:S02]  /*164e0*/  SYNCS.PHASECHK.TRANS64.TRYWAIT P0, [R31+URZ+0x22840], R0 ;  /* 0x022840001f0075a7 */ /* 0x000e24000800017f */
[----:B0-----:R-:W-:Y:S05]  /*164f0*/  @!P0 BRA `(.L_x_864) ;  /* 0x0000005400f08947 */ /* 0x001fea0003800000 */
.L_x_1015:
[----:B------:R-:W-:Y:S05]  /*16500*/  BSYNC B0 ;  /* 0x0000000000007941 */ /* 0x000fea0003800000 */
.L_x_863:
[----:B------:R-:W2:Y:S01]  /*16510*/  LDL.LU R6, [R1] ;  /* 0x0000000001067983 */ /* 0x000ea20000300800 */
[----:B0-----:R-:W-:Y:S01]  /*16520*/  SHF.R.S32.HI R0, RZ, 0x1f, R36 ;  /* 0x0000001fff007819 */ /* 0x001fe20000011424 */
[----:B------:R-:W-:Y:S01]  /*16530*/  ULDC.64 UR4, c[0x0][0x300] ;  /* 0x0000c00000047ab9 */ /* 0x000fe20000000a00 */
[----:B-----5:R-:W-:Y:S01]  /*16540*/  SHF.R.S32.HI R4, RZ, 0x1f, R35 ;  /* 0x0000001fff047819 */ /* 0x020fe20000011423 */
[----:B------:R-:W0:Y:S01]  /*16550*/  S2R R8, SR_TID.X ;  /* 0x0000000000087919 */ /* 0x000e220000002100 */
[----:B------:R-:W-:Y:S01]  /*16560*/  IMAD.WIDE.U32 R2, R36, UR4, RZ ;  /* 0x0000000424027c25 */ /* 0x000fe2000f8e00ff */
[----:B------:R-:W-:Y:S01]  /*16570*/  ULDC.64 UR6, c[0x0][0x2e8] ;  /* 0x0000ba0000067ab9 */ /* 0x000fe20000000a00 */
[----:B------:R3:W-:Y:S04]  /*16580*/  STL [R1+0x28], R0 ;  /* 0x0000280001007387 */ /* 0x0007e80000100800 */
[----:B------:R4:W-:Y:S01]  /*16590*/  STL [R1+0x2c], R4 ;  /* 0x00002c0401007387 */ /* 0x0009e20000100800 */
[----:B---3--:R-:W-:-:S04]  /*165a0*/  IMAD R0, R0, UR4, RZ ;  /* 0x0000000400007c24 */ /* 0x008fc8000f8e02ff */
[----:B------:R-:W-:Y:S01]  /*165b0*/  IMAD R0, R36, UR5, R0 ;  /* 0x0000000524007c24 */ /* 0x000fe2000f8e0200 */
[----:B------:R-:W-:-:S03]  /*165c0*/  ULDC.64 UR4, c[0x0][0x310] ;  /* 0x0000c40000047ab9 */ /* 0x000fc60000000a00 */
[----:B------:R-:W-:Y:S02]  /*165d0*/  IMAD.IADD R3, R3, 0x1, R0 ;  /* 0x0000000103037824 */ /* 0x000fe400078e0200 */
[----:B------:R-:W-:Y:S02]  /*165e0*/  IMAD R0, R4, UR4, RZ ;  /* 0x0000000404007c24 */ /* 0x000fe4000f8e02ff */
[C---:B------:R-:W-:Y:S01]  /*165f0*/  IMAD.WIDE.U32 R2, R35.reuse, UR4, R2 ;  /* 0x0000000423027c25 */ /* 0x040fe2000f8e0002 */
[----:B----4-:R-:W3:Y:S03]  /*16600*/  S2R R4, SR_TID.X ;  /* 0x0000000000047919 */ /* 0x010ee60000002100 */
[----:B------:R-:W-:Y:S01]  /*16610*/  IMAD R0, R35, UR5, R0 ;  /* 0x0000000523007c24 */ /* 0x000fe2000f8e0200 */
[----:B------:R-:W-:Y:S01]  /*16620*/  ULDC.64 UR4, c[0x0][0x308] ;  /* 0x0000c20000047ab9 */ /* 0x000fe20000000a00 */
[----:B0-----:R-:W-:-:S02]  /*16630*/  IMAD.SHL.U32 R8, R8, 0x8, RZ ;  /* 0x0000000808087824 */ /* 0x001fc400078e00ff */
[----:B------:R-:W-:-:S03]  /*16640*/  IMAD.IADD R3, R3, 0x1, R0 ;  /* 0x0000000103037824 */ /* 0x000fc600078e0200 */
[----:B------:R-:W-:Y:S01]  /*16650*/  LOP3.LUT R8, R8, 0x38, RZ, 0xc0, !PT ;  /* 0x0000003808087812 */ /* 0x000fe200078ec0ff */
[----:B------:R-:W-:Y:S01]  /*16660*/  IMAD.WIDE.U32 R2, R18, UR4, R2 ;  /* 0x0000000412027c25 */ /* 0x000fe2000f8e0002 */
[----:B------:R-:W-:Y:S02]  /*16670*/  ULDC UR4, c[0x0][0x2f4] ;  /* 0x0000bd0000047ab9 */ /* 0x000fe40000000800 */
[----:B------:R-:W-:Y:S02]  /*16680*/  ISETP.GE.AND P2, PT, R8, UR4, PT ;  /* 0x0000000408007c0c */ /* 0x000fe4000bf46270 */
[----:B------:R-:W-:Y:S02]  /*16690*/  LEA R0, P0, R2, UR6, 0x1 ;  /* 0x0000000602007c11 */ /* 0x000fe4000f8008ff */
[----:B---3--:R-:W-:-:S04]  /*166a0*/  LOP3.LUT R4, R4, 0x7f, RZ, 0xc0, !PT ;  /* 0x0000007f04047812 */ /* 0x008fc800078ec0ff */
[----:B------:R-:W-:Y:S01]  /*166b0*/  SHF.R.U32.HI R5, RZ, 0x3, R4 ;  /* 0x00000003ff057819 */ /* 0x000fe20000011604 */
[----:B------:R-:W-:Y:S01]  /*166c0*/  IMAD R4, R18, UR5, R3 ;  /* 0x0000000512047c24 */ /* 0x000fe2000f8e0203 */
[----:B------:R-:W-:-:S03]  /*166d0*/  UMOV UR5, 0xffffffff ;  /* 0xffffffff00057882 */ /* 0x000fc60000000000 */
[----:B------:R-:W-:Y:S01]  /*166e0*/  IMAD.IADD R32, R32, 0x1, -R5 ;  /* 0x0000000120207824 */ /* 0x000fe200078e0a05 */
[----:B------:R-:W-:Y:S01]  /*166f0*/  LEA.HI.X R4, R2, UR7, R4, 0x1, P0 ;  /* 0x0000000702047c11 */ /* 0x000fe200080f0c04 */
[----:B------:R-:W-:-:S03]  /*16700*/  IMAD R5, R24, 0x1800, R28 ;  /* 0x0000180018057824 */ /* 0x000fc600078e021c */
[----:B------:R-:W-:Y:S02]  /*16710*/  ISETP.GE.AND P0, PT, R32, 0x1, PT ;  /* 0x000000012000780c */ /* 0x000fe40003f06270 */
[----:B--2---:R-:W-:-:S04]  /*16720*/  LOP3.LUT R6, R6, 0xfffffffe, RZ, 0xc0, !PT ;  /* 0xfffffffe06067812 */ /* 0x004fc800078ec0ff */
[----:B------:R-:W-:-:S05]  /*16730*/  @P2 LOP3.LUT R6, R6, 0x1, RZ, 0xfc, !PT ;  /* 0x0000000106062812 */ /* 0x000fca00078efcff */
[----:B------:R0:W-:Y:S01]  /*16740*/  STL [R1], R6 ;  /* 0x0000000601007387 */ /* 0x0001e20000100800 */
[----:B------:R-:W-:Y:S05]  /*16750*/  BRA.DIV UR5, `(.L_x_865) ;  /* 0x00000056056c7947 */ /* 0x000fea000b800000 */
[----:B------:R-:W2:Y:S01]  /*16760*/  SHFL.IDX PT, R3, R0, RZ, 0x181f ;  /* 0x00181fff00037589 */ /* 0x000ea200000e0000 */
[----:B0-----:R-:W-:-:S03]  /*16770*/  @P0 IMAD R6, R5, 0x2, R22 ;  /* 0x0000000205060824 */ /* 0x001fc600078e0216 */
[----:B------:R-:W0:Y:S01]  /*16780*/  SHFL.IDX PT, R2, R4, RZ, 0x181f ;  /* 0x00181fff04027589 */ /* 0x000e2200000e0000 */
[----:B--2---:R-:W-:-:S05]  /*16790*/  @P0 LEA R3, P1, R8, R3, 0x1 ;  /* 0x0000000308030211 */ /* 0x004fca00078208ff */
[----:B0-----:R-:W-:-:S05]  /*167a0*/  @P0 IMAD.X R2, RZ, RZ, R2, P1 ;  /* 0x000000ffff020224 */ /* 0x001fca00008e0602 */
        /* <DEDUP_REMOVED lines=8> */
[----:B------:R-:W2:Y:S01]  /*16830*/  SHFL.IDX PT, R2, R4, 0x1, 0x181f ;  /* 0x00381f0004027f89 */ /* 0x000ea200000e0000 */
[----:B0-----:R-:W-:-:S05]  /*16840*/  @P0 LEA R3, P1, R8, R3, 0x1 ;  /* 0x0000000308030211 */ /* 0x001fca00078208ff */
[----:B--2---:R-:W-:-:S05]  /*16850*/  @P0 IMAD.X R2, RZ, RZ, R2, P1 ;  /* 0x000000ffff020224 */ /* 0x004fca00008e0602 */
[----:B------:R-:W-:-:S04]  /*16860*/  @P0 LOP3.LUT R3, R3, R2, RZ, 0x3c, !PT ;  /* 0x0000000203030212 */ /* 0x000fc800078e3cff */
[----:B------:R-:W-:-:S04]  /*16870*/  @P0 LOP3.LUT R2, R3, R2, RZ, 0x3c, !PT ;  /* 0x0000000203020212 */ /* 0x000fc800078e3cff */
[----:B------:R-:W-:-:S05]  /*16880*/  @P0 LOP3.LUT R3, R3, R2, RZ, 0x3c, !PT ;  /* 0x0000000203030212 */ /* 0x000fca00078e3cff */
        /* <DEDUP_REMOVED lines=24> */
[----:B------:R-:W2:Y:S04]  /*16a10*/  SHFL.IDX PT, R2, R4, 0x4, 0x181f ;  /* 0x00981f0004027f89 */ /* 0x000ea800000e0000 */
[----:B------:R-:W3:Y:S04]  /*16a20*/  SHFL.IDX PT, R4, R4, 0x5, 0x181f ;  /* 0x00b81f0004047f89 */ /* 0x000ee800000e0000 */
[----:B------:R-:W4:Y:S01]  /*16a30*/  SHFL.IDX PT, R0, R0, 0x5, 0x181f ;  /* 0x00b81f0000007f89 */ /* 0x000f2200000e0000 */
[----:B0-----:R-:W-:-:S05]  /*16a40*/  @P0 LEA R3, P1, R8, R3, 0x1 ;  /* 0x0000000308030211 */ /* 0x001fca00078208ff */
[----:B--2---:R-:W-:-:S05]  /*16a50*/  @P0 IMAD.X R2, RZ, RZ, R2, P1 ;  /* 0x000000ffff020224 */ /* 0x004fca00008e0602 */
[----:B------:R-:W-:-:S04]  /*16a60*/  @P0 LOP3.LUT R3, R3, R2, RZ, 0x3c, !PT ;  /* 0x0000000203030212 */ /* 0x000fc800078e3cff */
[----:B------:R-:W-:-:S04]  /*16a70*/  @P0 LOP3.LUT R2, R3, R2, RZ, 0x3c, !PT ;  /* 0x0000000203020212 */ /* 0x000fc800078e3cff */
[----:B------:R-:W-:-:S05]  /*16a80*/  @P0 LOP3.LUT R3, R3, R2, RZ, 0x3c, !PT ;  /* 0x0000000203030212 */ /* 0x000fca00078e3cff */
[----:B---34-:R2:W-:Y:S02]  /*16a90*/  @P0 LDGSTS.E.BYPASS.LTC128B.128 [R6+0x1e400], desc[UR40][R2.64], !P2 ;  /* 0x1e40000002060fae */ /* 0x0185e4000d101d68 */
.L_x_1029:
[----:B------:R-:W-:-:S13]  /*16aa0*/  ISETP.GE.AND P0, PT, R32, 0x51, PT ;  /* 0x000000512000780c */ /* 0x000fda0003f06270 */
[----:B0-2---:R-:W-:Y:S01]  /*16ab0*/  @P0 LEA R2, P1, R8, R0, 0x1 ;  /* 0x0000000008020211 */ /* 0x005fe200078208ff */
        /* <DEDUP_REMOVED lines=8> */
.L_x_866:
[----:B------:R-:W-:Y:S02]  /*16b40*/  PLOP3.LUT P1, PT, P1, P0, PT, 0xa2, 0x0 ;  /* 0x000000000000781c */ /* 0x000fe40000f21472 */
[----:B------:R-:W-:-:S08]  /*16b50*/  @P0 R2UR P1, UR4, R31 ;  /* 0x000000001f0402ca */ /* 0x000fd00000020000 */
[----:B------:R-:W-:-:S05]  /*16b60*/  @P0 PLOP3.LUT P0, PT, P1, PT, PT, 0x80, 0x0 ;  /* 0x000000000000081c */ /* 0x000fca0000f0f070 */
[----:B------:R-:W-:Y:S01]  /*16b70*/  @!P1 SYNCS.ARRIVE.TRANS64.RED.A0T1 RZ, [UR4+0x22830], RZ ;  /* 0x022830ffffff99a7 */ /* 0x000fe20008200404 */
[----:B------:R-:W-:Y:S07]  /*16b80*/  @!P1 ARRIVES.LDGSTSBAR.64.TRANSCNT [UR4+0x22830] ;  /* 0x02283000ff0099b0 */ /* 0x000fee0008000a84 */
[----:B------:R-:W-:Y:S05]  /*16b90*/  @P0 BRA.U.ANY `(.L_x_866) ;  /* 0xfffffffd00e80947 */ /* 0x000fea000393ffff */
[----:B------:R-:W-:Y:S01]  /*16ba0*/  NOP ;  /* 0x0000000000007918 */ /* 0x000fe20000000000 */
[----:B------:R-:W-:-:S04]  /*16bb0*/  LOP3.LUT R0, R37, 0x2, RZ, 0xfc, !PT ;  /* 0x0000000225007812 */ /* 0x000fc800078efcff */
[----:B------:R-:W-:-:S13]  /*16bc0*/  ISETP.NE.AND P2, PT, R0, 0x3, PT ;  /* 0x000000030000780c */ /* 0x000fda0003f45270 */
[----:B------:R-:W-:Y:S05]  /*16bd0*/  @!P2 BRA `(.L_x_867) ;  /* 0x000000000004a947 */ /* 0x000fea0003800000 */
[----:B------:R-:W-:Y:S01]  /*16be0*/  BPT.TRAP 0x1 ;  /* 0x000000040000795c */ /* 0x000fe20000300000 */
.L_x_867:
[----:B------:R2:W5:Y:S01]  /*16bf0*/  LDL R0, [R1] ;  /* 0x0000000001007983 */ /* 0x0005620000100800 */
[----:B------:R2:W-:Y:S03]  /*16c00*/  SYNCS.ARRIVE.TRANS64.A1T0 RZ, [R31+URZ+0x22830], RZ ;  /* 0x022830ff1fff79a7 */ /* 0x0005e6000810003f */
[----:B------:R2:W5:Y:S04]  /*16c10*/  LDL.LU R4, [R1+0x14] ;  /* 0x0000140001047983 */ /* 0x0005680000300800 */
[----:B0-----:R2:W5:Y:S02]  /*16c20*/  LDL.LU R3, [R1+0xc] ;  /* 0x00000c0001037983 */ /* 0x0015640000300800 */
[----:B------:R-:W-:Y:S05]  /*16c30*/  WARPSYNC.ALL ;  /* 0x0000000000007948 */ /* 0x000fea0003800000 */
[----:B------:R-:W-:Y:S01]  /*16c40*/  ULDC.64 UR4, c[0x0][0xa00] ;  /* 0x0002800000047ab9 */ /* 0x000fe20000000a00 */
[----:B------:R-:W-:Y:S01]  /*16c50*/  BSSY B6, `(.L_x_868) ;  /* 0x000002b000067945 */ /* 0x000fe20003800000 */
[----:B------:R-:W-:Y:S01]  /*16c60*/  BAR.SYNC.DEFER_BLOCKING 0x8, 0x180 ;  /* 0x0206000000007b1d */ /* 0x000fe20000010000 */
[C---:B-----5:R-:W-:Y:S02]  /*16c70*/  LOP3.LUT P0, RZ, R0.reuse, 0x4, RZ, 0xc0, !PT ;  /* 0x0000000400ff7812 */ /* 0x060fe4000780c0ff */
[----:B------:R-:W-:-:S02]  /*16c80*/  LOP3.LUT P2, RZ, R0, 0x8, RZ, 0xc0, !PT ;  /* 0x0000000800ff7812 */ /* 0x000fc4000784c0ff */
[----:B------:R-:W-:Y:S02]  /*16c90*/  SEL R2, RZ, 0x4, P0 ;  /* 0x00000004ff027807 */ /* 0x000fe40000000000 */
[----:B------:R-:W-:Y:S02]  /*16ca0*/  ISETP.NE.U32.AND P0, PT, RZ, UR4, PT ;  /* 0x00000004ff007c0c */ /* 0x000fe4000bf05070 */
[----:B------:R-:W-:Y:S02]  /*16cb0*/  LOP3.LUT P1, RZ, R0, 0x2, RZ, 0xc0, !PT ;  /* 0x0000000200ff7812 */ /* 0x000fe4000782c0ff */
[----:B------:R-:W-:Y:S01]  /*16cc0*/  ISETP.NE.AND.EX P0, PT, RZ, UR5, PT, P0 ;  /* 0x00000005ff007c0c */ /* 0x000fe2000bf05300 */
[----:B------:R-:W-:Y:S01]  /*16cd0*/  ULDC.64 UR4, c[0x0][0x298] ;  /* 0x0000a60000047ab9 */ /* 0x000fe20000000a00 */
[----:B------:R-:W-:Y:S02]  /*16ce0*/  SEL R0, RZ, 0x2, P2 ;  /* 0x00000002ff007807 */ /* 0x000fe40001000000 */
[----:B------:R-:W-:-:S02]  /*16cf0*/  SEL R5, R34, RZ, !P0 ;  /* 0x000000ff22057207 */ /* 0x000fc40004000000 */
[----:B------:R-:W-:Y:S02]  /*16d00*/  IADD3 R0, R2, R0, R7 ;  /* 0x0000000002007210 */ /* 0x000fe40007ffe007 */
[----:B------:R-:W-:Y:S01]  /*16d10*/  SEL R34, RZ, 0x8, P1 ;  /* 0x00000008ff227807 */ /* 0x000fe20000800000 */
[----:B------:R0:W-:Y:S01]  /*16d20*/  STL [R1+0x1c], R5 ;  /* 0x00001c0501007387 */ /* 0x0001e20000100800 */
[----:B------:R-:W-:-:S03]  /*16d30*/  SEL R2, R4, RZ, !P0 ;  /* 0x000000ff04027207 */ /* 0x000fc60004000000 */
[----:B------:R-:W-:Y:S01]  /*16d40*/  IMAD.IADD R34, R0, 0x1, R34 ;  /* 0x0000000100227824 */ /* 0x000fe200078e0222 */
[----:B------:R-:W-:Y:S01]  /*16d50*/  SHF.R.S32.HI R0, RZ, 0x1f, R3 ;  /* 0x0000001fff007819 */ /* 0x000fe20000011403 */
[----:B------:R3:W-:Y:S04]  /*16d60*/  STL [R1+0x34], R2 ;  /* 0x0000340201007387 */ /* 0x0007e80000100800 */
[----:B------:R-:W-:Y:S02]  /*16d70*/  IMAD R0, R0, UR4, RZ ;  /* 0x0000000400007c24 */ /* 0x000fe4000f8e02ff */
[----:B0-----:R-:W-:-:S04]  /*16d80*/  IMAD.WIDE.U32 R4, R3, UR4, RZ ;  /* 0x0000000403047c25 */ /* 0x001fc8000f8e00ff */
[----:B------:R-:W-:Y:S01]  /*16d90*/  IMAD R0, R3, UR5, R0 ;  /* 0x0000000503007c24 */ /* 0x000fe2000f8e0200 */
[----:B------:R0:W-:Y:S01]  /*16da0*/  STL.64 [R1+0x8], R4 ;  /* 0x0000080401007387 */ /* 0x0001e20000100a00 */
[----:B---3--:R-:W-:Y:S02]  /*16db0*/  VIADD R2, R22, 0x18400 ;  /* 0x0001840016027836 */ /* 0x008fe40000000000 */
[----:B------:R-:W-:-:S03]  /*16dc0*/  IMAD.IADD R0, R5, 0x1, R0 ;  /* 0x0000000105007824 */ /* 0x000fc600078e0200 */
[----:B------:R-:W-:Y:S02]  /*16dd0*/  LOP3.LUT P0, RZ, R2, 0x3ff, RZ, 0xc0, !PT ;  /* 0x000003ff02ff7812 */ /* 0x000fe4000780c0ff */
[----:B------:R0:W-:Y:S11]  /*16de0*/  STL [R1+0x14], R0 ;  /* 0x0000140001007387 */ /* 0x0001f60000100800 */
[----:B0-----:R-:W-:Y:S05]  /*16df0*/  @!P0 BRA `(.L_x_869) ;  /* 0x0000000000408947 */ /* 0x001fea0003800000 */
        /* <DEDUP_REMOVED lines=14> */
[----:B-1----:R-:W-:-:S07]  /*16ee0*/  LEPC R20, `(.L_x_869) ;  /* 0x000000001014794e */ /* 0x002fce0000000000 */
[----:B0-2---:R-:W-:Y:S05]  /*16ef0*/  CALL.ABS.NOINC R2 ;  /* 0x0000000002007343 */ /* 0x005fea0003c00000 */
.L_x_869:
[----:B------:R-:W-:Y:S05]  /*16f00*/  BSYNC B6 ;  /* 0x0000000000067941 */ /* 0x000fea0003800000 */
.L_x_868:
[----:B------:R-:W3:Y:S01]  /*16f10*/  LDL.LU R0, [R1+0x14] ;  /* 0x0000140001007983 */ /* 0x000ee20000300800 */
[----:B------:R-:W-:Y:S01]  /*16f20*/  ULDC.64 UR4, c[0x0][0x2d8] ;  /* 0x0000b60000047ab9 */ /* 0x000fe20000000a00 */
[----:B------:R-:W0:Y:S02]  /*16f30*/  LDC R7, c[0x0][0x448] ;  /* 0x00011200ff077b82 */ /* 0x000e240000000800 */
[----:B------:R-:W3:Y:S04]  /*16f40*/  LDL.LU.64 R2, [R1+0x8] ;  /* 0x0000080001027983 */ /* 0x000ee80000300a00 */
[----:B-1----:R-:W4:Y:S04]  /*16f50*/  LDL.LU R21, [R1+0x34] ;  /* 0x0000340001157983 */ /* 0x002f280000300800 */
[----:B------:R-:W2:Y:S01]  /*16f60*/  LDL.LU R20, [R1+0x1c] ;  /* 0x00001c0001147983 */ /* 0x000ea20000300800 */
[----:B------:R-:W-:-:S03]  /*16f70*/  IMAD.SHL.U32 R17, R17, 0x80, RZ ;  /* 0x0000008011117824 */ /* 0x000fc600078e00ff */
[----:B------:R1:W5:Y:S01]  /*16f80*/  LDL R8, [R1+0x4] ;  /* 0x0000040001087983 */ /* 0x0003620000100800 */
[----:B0-----:R-:W-:-:S13]  /*16f90*/  ISETP.NE.AND P0, PT, R7, 0x1, PT ;  /* 0x000000010700780c */ /* 0x001fda0003f05270 */
[----:B------:R-:W0:Y:S01]  /*16fa0*/  @P0 LDC R4, c[0x0][0x44c] ;  /* 0x00011300ff040b82 */ /* 0x000e220000000800 */
[----:B---3--:R-:W-:Y:S02]  /*16fb0*/  IMAD.MOV.U32 R3, RZ, RZ, R0 ;  /* 0x000000ffff037224 */ /* 0x008fe400078e0000 */
[----:B------:R-:W-:-:S04]  /*16fc0*/  IMAD.WIDE.U32 R2, R18, UR4, R2 ;  /* 0x0000000412027c25 */ /* 0x000fc8000f8e0002 */
[----:B------:R-:W-:Y:S01]  /*16fd0*/  IMAD R3, R18, UR5, R3 ;  /* 0x0000000512037c24 */ /* 0x000fe2000f8e0203 */
[----:B------:R-:W-:Y:S02]  /*16fe0*/  ULDC.64 UR4, c[0x0][0x2e0] ;  /* 0x0000b80000047ab9 */ /* 0x000fe40000000a00 */
[----:B----4-:R-:W-:Y:S02]  /*16ff0*/  IMAD R0, R21, UR4, RZ ;  /* 0x0000000415007c24 */ /* 0x010fe4000f8e02ff */
[----:B--2---:R-:W-:-:S04]  /*17000*/  IMAD.WIDE.U32 R2, R20, UR4, R2 ;  /* 0x0000000414027c25 */ /* 0x004fc8000f8e0002 */
[----:B------:R-:W-:Y:S01]  /*17010*/  IMAD R0, R20, UR5, R0 ;  /* 0x0000000514007c24 */ /* 0x000fe2000f8e0200 */
[----:B------:R-:W2:Y:S01]  /*17020*/  S2R R9, SR_TID.X ;  /* 0x0000000000097919 */ /* 0x000ea20000002100 */
[----:B------:R-:W-:Y:S02]  /*17030*/  ULDC.64 UR4, c[0x0][0x2d0] ;  /* 0x0000b40000047ab9 */ /* 0x000fe40000000a00 */
[----:B------:R-:W-:Y:S01]  /*17040*/  IMAD.IADD R3, R3, 0x1, R0 ;  /* 0x0000000103037824 */ /* 0x000fe200078e0200 */
[----:B------:R-:W3:Y:S01]  /*17050*/  S2R R20, SR_TID.X ;  /* 0x0000000000147919 */ /* 0x000ee20000002100 */
[----:B------:R-:W4:Y:S01]  /*17060*/  @P0 LDC R0, c[0x0][0x450] ;  /* 0x00011400ff000b82 */ /* 0x000f220000000800 */
[----:B---3--:R-:W-:-:S04]  /*17070*/  LOP3.LUT R20, R20, 0x7f, RZ, 0xc0, !PT ;  /* 0x0000007f14147812 */ /* 0x008fc800078ec0ff */
[----:B------:R-:W-:Y:S02]  /*17080*/  SHF.R.U32.HI R21, RZ, 0x3, R20 ;  /* 0x00000003ff157819 */ /* 0x000fe40000011614 */
[----:B------:R-:W3:Y:S02]  /*17090*/  S2R R20, SR_TID.X ;  /* 0x0000000000147919 */ /* 0x000ee40000002100 */
[----:B---3--:R-:W-:-:S05]  /*170a0*/  IMAD.SHL.U32 R20, R20, 0x10, RZ ;  /* 0x0000001014147824 */ /* 0x008fca00078e00ff */
[----:B------:R-:W-:-:S04]  /*170b0*/  LOP3.LUT R20, R21, 0x70, R20, 0xf8, !PT ;  /* 0x0000007015147812 */ /* 0x000fc800078ef814 */
[----:B------:R-:W-:Y:S02]  /*170c0*/  LOP3.LUT R5, R20, R17, RZ, 0xfc, !PT ;  /* 0x0000001114057212 */ /* 0x000fe400078efcff */
[----:B------:R1:W5:Y:S03]  /*170d0*/  LDL R20, [R1+0x18] ;  /* 0x0000180001147983 */ /* 0x0003660000100800 */
[----:B0-----:R-:W-:-:S04]  /*170e0*/  @P0 IMAD.HI.U32 R6, R5, R4, RZ ;  /* 0x0000000405060227 */ /* 0x001fc800078e00ff */
[----:B------:R-:W-:Y:S01]  /*170f0*/  IMAD.MOV.U32 R4, RZ, RZ, R5 ;  /* 0x000000ffff047224 */ /* 0x000fe200078e0005 */
[----:B----4-:R-:W-:Y:S01]  /*17100*/  @P0 SHF.R.U32.HI R4, RZ, R0, R6 ;  /* 0x00000000ff040219 */ /* 0x010fe20000011606 */
        /* <DEDUP_REMOVED lines=13> */
[----:B------:R-:W-:Y:S01]  /*171e0*/  ULDC.64 UR4, c[0x0][0x280] ;  /* 0x0000a00000047ab9 */ /* 0x000fe20000000a00 */
[----:B--2---:R-:W-:Y:S01]  /*171f0*/  IMAD.SHL.U32 R9, R9, 0x8, RZ ;  /* 0x0000000809097824 */ /* 0x004fe200078e00ff */
[C---:B------:R-:W-:Y:S01]  /*17200*/  LEA R0, P0, R2.reuse, UR4, 0x1 ;  /* 0x0000000402007c11 */ /* 0x040fe2000f8008ff */
[----:B------:R-:W-:Y:S01]  /*17210*/  IMAD.IADD R4, R3, 0x1, R4 ;  /* 0x0000000103047824 */ /* 0x000fe200078e0204 */
[----:B------:R-:W-:Y:S02]  /*17220*/  ULDC UR4, c[0x0][0x2b8] ;  /* 0x0000ae0000047ab9 */ /* 0x000fe40000000800 */
[----:B------:R-:W-:Y:S02]  /*17230*/  LOP3.LUT R9, R9, 0x38, RZ, 0xc0, !PT ;  /* 0x0000003809097812 */ /* 0x000fe400078ec0ff */
[----:B------:R-:W-:Y:S01]  /*17240*/  LEA.HI.X R4, R2, UR5, R4, 0x1, P0 ;  /* 0x0000000502047c11 */ /* 0x000fe200080f0c04 */
[----:B------:R-:W-:Y:S01]  /*17250*/  UMOV UR5, 0xffffffff ;  /* 0xffffffff00057882 */ /* 0x000fe20000000000 */
[----:B0-----:R-:W-:-:S02]  /*17260*/  LOP3.LUT R21, R21, 0x7f, RZ, 0xc0, !PT ;  /* 0x0000007f15157812 */ /* 0x001fc400078ec0ff */
[----:B------:R-:W-:Y:S02]  /*17270*/  ISETP.GE.AND P1, PT, R9, UR4, PT ;  /* 0x0000000409007c0c */ /* 0x000fe4000bf26270 */
[----:B------:R-:W-:Y:S01]  /*17280*/  SHF.R.U32.HI R10, RZ, 0x3, R21 ;  /* 0x00000003ff0a7819 */ /* 0x000fe20000011615 */
[----:B-1----:R-:W-:Y:S10]  /*17290*/  BRA.DIV UR5, `(.L_x_870) ;  /* 0x00000052059c7947 */ /* 0x002ff4000b800000 */
[----:B------:R-:W0:Y:S01]  /*172a0*/  SHFL.IDX PT, R3, R0, RZ, 0x181f ;  /* 0x00181fff00037589 */ /* 0x000e2200000e0000 */
[----:B-----5:R-:W-:Y:S02]  /*172b0*/  IMAD R5, R20, R7, RZ ;  /* 0x0000000714057224 */ /* 0x020fe400078e02ff */
[----:B------:R-:W-:Y:S01]  /*172c0*/  IMAD.IADD R17, R10, 0x1, R17 ;  /* 0x000000010a117824 */ /* 0x000fe200078e0211 */
[----:B------:R-:W1:Y:S03]  /*172d0*/  SHFL.IDX PT, R2, R4, RZ, 0x181f ;  /* 0x00181fff04027589 */ /* 0x000e6600000e0000 */
[C---:B------:R-:W-:Y:S01]  /*172e0*/  VIADD R6, R17.reuse, 0x10 ;  /* 0x0000001011067836 */ /* 0x040fe20000000000 */
[----:B------:R-:W-:-:S13]  /*172f0*/  ISETP.GE.AND P0, PT, R17, R5, PT ;  /* 0x000000051100720c */ /* 0x000fda0003f06270 */
[----:B0-----:R-:W-:-:S05]  /*17300*/  @!P0 LEA R3, P2, R9, R3, 0x1 ;  /* 0x0000000309038211 */ /* 0x001fca00078408ff */
[----:B-1----:R-:W-:-:S05]  /*17310*/  @!P0 IMAD.X R2, RZ, RZ, R2, P2 ;  /* 0x000000ffff028224 */ /* 0x002fca00010e0602 */
[----:B------:R-:W-:-:S04]  /*17320*/  @!P0 LOP3.LUT R3, R3, R2, RZ, 0x3c, !PT ;  /* 0x0000000203038212 */ /* 0x000fc800078e3cff */
[----:B------:R-:W-:-:S04]  /*17330*/  @!P0 LOP3.LUT R2, R3, R2, RZ, 0x3c, !PT ;  /* 0x0000000203028212 */ /* 0x000fc800078e3cff */
[----:B------:R-:W-:-:S05]  /*17340*/  @!P0 LOP3.LUT R3, R3, R2, RZ, 0x3c, !PT ;  /* 0x0000000203038212 */ /* 0x000fca00078e3cff */
[----:B------:R-:W-:Y:S01]  /*17350*/  @!PT LDS RZ, [RZ] ;  /* 0x00000000fffff984 */ /* 0x000fe20000000800 */
        /* <DEDUP_REMOVED lines=54> */
[----:B------:R-:W2:Y:S04]  /*176c0*/  SHFL.IDX PT, R4, R4, 0x7, 0x181f ;  /* 0x00f81f0004047f89 */ /* 0x000ea800000e0000 */
[----:B------:R-:W3:Y:S01]  /*176d0*/  SHFL.IDX PT, R0, R0, 0x7, 0x181f ;  /* 0x00f81f0000007f89 */ /* 0x000ee200000e0000 */
[----:B0-----:R-:W-:-:S05]  /*176e0*/  @!P0 LEA R3, P2, R9, R3, 0x1 ;  /* 0x0000000309038211 */ /* 0x001fca00078408ff */
[----:B-1----:R-:W-:-:S05]  /*176f0*/  @!P0 IMAD.X R2, RZ, RZ, R2, P2 ;  /* 0x000000ffff028224 */ /* 0x002fca00010e0602 */
[----:B------:R-:W-:-:S04]  /*17700*/  @!P0 LOP3.LUT R3, R3, R2, RZ, 0x3c, !PT ;  /* 0x0000000203038212 */ /* 0x000fc800078e3cff */
[----:B------:R-:W-:-:S04]  /*17710*/  @!P0 LOP3.LUT R2, R3, R2, RZ, 0x3c, !PT ;  /* 0x0000000203028212 */ /* 0x000fc800078e3cff */
[----:B------:R-:W-:-:S05]  /*17720*/  @!P0 LOP3.LUT R3, R3, R2, RZ, 0x3c, !PT ;  /* 0x0000000203038212 */ /* 0x000fca00078e3cff */
[----:B--23--:R1:W-:Y:S02]  /*17730*/  @!P0 LDGSTS.E.BYPASS.LTC128B.128 [R8+0x1b400], desc[UR40][R2.64], !P1 ;  /* 0x1b40000002088fae */ /* 0x00c3e4000c901d68 */
.L_x_1046:
[----:B------:R-:W-:-:S05]  /*17740*/  VIADD R17, R17, 0x70 ;  /* 0x0000007011117836 */ /* 0x000fca0000000000 */
[----:B------:R-:W-:-:S13]  /*17750*/  ISETP.GE.AND P0, PT, R17, R5, PT ;  /* 0x000000051100720c */ /* 0x000fda0003f06270 */
[----:B01----:R-:W-:-:S05]  /*17760*/  @!P0 LEA R2, P2, R9, R0, 0x1 ;  /* 0x0000000009028211 */ /* 0x003fca00078408ff */
[----:B------:R-:W-:-:S05]  /*17770*/  @!P0 IMAD.X R3, RZ, RZ, R4, P2 ;  /* 0x000000ffff038224 */ /* 0x000fca00010e0604 */
[----:B------:R-:W-:Y:S01]  /*17780*/  @!PT LDS RZ, [RZ] ;  /* 0x00000000fffff984 */ /* 0x000fe20000000800 */
[----:B------:R-:W-:Y:S01]  /*17790*/  @!PT LDS RZ, [RZ] ;  /* 0x00000000fffff984 */ /* 0x000fe20000000800 */
[----:B------:R-:W-:Y:S01]  /*177a0*/  @!PT LDS RZ, [RZ] ;  /* 0x00000000fffff984 */ /* 0x000fe20000000800 */
[----:B------:R0:W-:Y:S01]  /*177b0*/  @!P0 LDGSTS.E.BYPASS.LTC128B.128 [R8+0x1bc00], desc[UR40][R2.64], !P1 ;  /* 0x1bc0000002088fae */ /* 0x0001e2000c901d68 */
[----:B------:R-:W-:Y:S01]  /*177c0*/  PLOP3.LUT P0, PT, PT, PT, PT, 0x80, 0x0 ;  /* 0x000000000000781c */ /* 0x000fe20003f0f070 */
[----:B------:R-:W-:-:S12]  /*177d0*/  NOP ;  /* 0x0000000000007918 */ /* 0x000fd80000000000 */
.L_x_871:
        /* <DEDUP_REMOVED lines=18> */
.L_x_1047:
[----:B------:R-:W-:Y:S05]  /*17900*/  BSYNC B0 ;  /* 0x0000000000007941 */ /* 0x000fea0003800000 */
.L_x_872:
[----:B------:R-:W-:-:S04]  /*17910*/  LOP3.LUT R0, R37, 0x2, RZ, 0xfc, !PT ;  /* 0x0000000225007812 */ /* 0x000fc800078efcff */
[----:B------:R-:W-:-:S13]  /*17920*/  ISETP.NE.AND P0, PT, R0, 0x3, PT ;  /* 0x000000030000780c */ /* 0x000fda0003f05270 */
[----:B------:R-:W-:Y:S05]  /*17930*/  @!P0 BRA `(.L_x_874) ;  /* 0x0000000000048947 */ /* 0x000fea0003800000 */
[----:B------:R-:W-:Y:S01]  /*17940*/  BPT.TRAP 0x1 ;  /* 0x000000040000795c */ /* 0x000fe20000300000 */
.L_x_874:
[----:B------:R-:W-:Y:S01]  /*17950*/  SHF.L.U32 R0, R25, 0x1f, RZ ;  /* 0x0000001f19007819 */ /* 0x000fe200000006ff */
[----:B------:R-:W-:Y:S03]  /*17960*/  BSSY B0, `(.L_x_875) ;  /* 0x0000003000007945 */ /* 0x000fe60003800000 */
[----:B------:R-:W1:Y:S02]  /*17970*/  SYNCS.PHASECHK.TRANS64.TRYWAIT P0, [R31+URZ+0x22860], R0 ;  /* 0x022860001f0075a7 */ /* 0x000e64000800017f */
[----:B-1----:R-:W-:Y:S05]  /*17980*/  @!P0 BRA `(.L_x_876) ;  /* 0x0000005400988947 */ /* 0x002fea0003800000 */
.L_x_1048:
[----:B------:R-:W-:Y:S05]  /*17990*/  BSYNC B0 ;  /* 0x0000000000007941 */ /* 0x000fea0003800000 */
.L_x_875:
[----:B------:R-:W0:Y:S01]  /*179a0*/  LDL.LU R2, [R1+0x28] ;  /* 0x0000280001027983 */ /* 0x000e220000300800 */
[----:B------:R-:W-:Y:S01]  /*179b0*/  ULDC.64 UR4, c[0x0][0x328] ;  /* 0x0000ca0000047ab9 */ /* 0x000fe20000000a00 */
[----:B------:R-:W-:Y:S02]  /*179c0*/  ULDC.64 UR6, c[0x0][0x318] ;  /* 0x0000c60000067ab9 */ /* 0x000fe40000000a00 */
[----:B------:R-:W1:Y:S01]  /*179d0*/  LDL.LU R4, [R1+0x2c] ;  /* 0x00002c0001047983 */ /* 0x000e620000300800 */
[----:B0-----:R-:W-:-:S04]  /*179e0*/  IMAD R3, R2, UR4, RZ ;  /* 0x0000000402037c24 */ /* 0x001fc8000f8e02ff */
[C---:B------:R-:W-:Y:S02]  /*179f0*/  IMAD R5, R36.reuse, UR5, R3 ;  /* 0x0000000524057c24 */ /* 0x040fe4000f8e0203 */
[----:B------:R-:W-:Y:S01]  /*17a00*/  IMAD.WIDE.U32 R2, R36, UR4, RZ ;  /* 0x0000000424027c25 */ /* 0x000fe2000f8e00ff */
[----:B------:R-:W-:-:S03]  /*17a10*/  ULDC.64 UR4, c[0x0][0x338] ;  /* 0x0000ce0000047ab9 */ /* 0x000fc60000000a00 */
[----:B------:R-:W-:Y:S02]  /*17a20*/  IMAD.IADD R3, R3, 0x1, R5 ;  /* 0x0000000103037824 */ /* 0x000fe400078e0205 */
[----:B-1----:R-:W-:Y:S02]  /*17a30*/  IMAD R0, R4, UR4, RZ ;  /* 0x0000000404007c24 */ /* 0x002fe4000f8e02ff */
        /* <DEDUP_REMOVED lines=12> */
[----:B------:R-:W-:Y:S01]  /*17b00*/  LOP3.LUT R7, R34, 0x1, RZ, 0xc0, !PT ;  /* 0x0000000122077812 */ /* 0x000fe200078ec0ff */
[----:B------:R-:W-:Y:S01]  /*17b10*/  IMAD R4, R4, 0x2, R22 ;  /* 0x0000000204047824 */ /* 0x000fe200078e0216 */
[C---:B------:R-:W-:Y:S01]  /*17b20*/  LOP3.LUT P2, RZ, R34.reuse, 0x2, RZ, 0xc0, !PT ;  /* 0x0000000222ff7812 */ /* 0x040fe2000784c0ff */
[----:B------:R-:W1:Y:S01]  /*17b30*/  SHFL.IDX PT, R14, R5, RZ, 0x181f ;  /* 0x00181fff050e7589 */ /* 0x000e6200000e0000 */
[----:B------:R-:W-:Y:S02]  /*17b40*/  ISETP.NE.U32.AND P3, PT, R7, 0x1, PT ;  /* 0x000000010700780c */ /* 0x000fe40003f65070 */
[----:B------:R-:W-:Y:S01]  /*17b50*/  LOP3.LUT P1, RZ, R34, 0x4, RZ, 0xc0, !PT ;  /* 0x0000000422ff7812 */ /* 0x000fe2000782c0ff */
[----:B------:R-:W2:Y:S03]  /*17b60*/  SHFL.IDX PT, R3, R6, RZ, 0x181f ;  /* 0x00181fff06037589 */ /* 0x000ea600000e0000 */
[----:B------:R-:W-:Y:S01]  /*17b70*/  ISETP.LT.OR P4, PT, R32, 0x1, !P1 ;  /* 0x000000012000780c */ /* 0x000fe20004f81670 */
        /* <DEDUP_REMOVED lines=10> */
[----:B------:R-:W-:-:S03]  /*17c20*/  LOP3.LUT P0, RZ, R34, 0x8, RZ, 0xc0, !PT ;  /* 0x0000000822ff7812 */ /* 0x000fc6000780c0ff */
        /* <DEDUP_REMOVED lines=15> */
[----:B------:R1:W-:Y:S01]  /*17d20*/  LDGSTS.E.BYPASS.LTC128B.128 [R4+0x9c00], desc[UR40][R8.64+0x180], !P4 ;  /* 0x09c0018008047fae */ /* 0x0003e2000e101d68 */
        /* <DEDUP_REMOVED lines=11> */
[----:B-1----:R-:W-:-:S03]  /*17de0*/  IADD3 R8, P4, R14, R0, RZ ;  /* 0x000000000e087210 */ /* 0x002fc60007f9e0ff */
[----:B------:R-:W-:Y:S04]  /*17df0*/  SHFL.IDX PT, R14, R5, 0x4, 0x181f ;  /* 0x00981f00050e7f89 */ /* 0x000fe800000e0000 */
[----:B0-----:R-:W0:Y:S02]  /*17e00*/  SHFL.IDX PT, R3, R6, 0x3, 0x181f ;  /* 0x00781f0006037f89 */ /* 0x001e2400000e0000 */
[----:B0-----:R-:W-:Y:S01]  /*17e10*/  IMAD.X R9, RZ, RZ, R3, P4 ;  /* 0x000000ffff097224 */ /* 0x001fe200020e0603 */
[C---:B------:R-:W-:Y:S01]  /*17e20*/  ISETP.LT.OR P4, PT, R32.reuse, 0x31, P3 ;  /* 0x000000312000780c */ /* 0x040fe20001f81670 */
[----:B------:R-:W0:Y:S04]  /*17e30*/  SHFL.IDX PT, R3, R6, 0x4, 0x181f ;  /* 0x00981f0006037f89 */ /* 0x000e2800000e0000 */
[----:B------:R-:W1:Y:S08]  /*17e40*/  SHFL.IDX PT, R6, R6, 0x5, 0x181f ;  /* 0x00b81f0006067f89 */ /* 0x000e7000000e0000 */
[----:B------:R2:W-:Y:S01]  /*17e50*/  LDGSTS.E.BYPASS.LTC128B.128 [R4+0x1c00], desc[UR40][R8.64], !P4 ;  /* 0x01c0000008047fae */ /* 0x0005e2000e101d68 */
[----:B------:R-:W-:-:S13]  /*17e60*/  ISETP.LT.OR P4, PT, R32, 0x31, !P2 ;  /* 0x000000312000780c */ /* 0x000fda0005781670 */
[----:B------:R2:W-:Y:S01]  /*17e70*/  LDGSTS.E.BYPASS.LTC128B.128 [R4+0x4c00], desc[UR40][R8.64+0x80], !P4 ;  /* 0x04c0008008047fae */ /* 0x0005e2000e101d68 */
[----:B------:R-:W-:-:S13]  /*17e80*/  ISETP.LT.OR P4, PT, R32, 0x31, !P1 ;  /* 0x000000312000780c */ /* 0x000fda0004f81670 */
[----:B------:R2:W-:Y:S01]  /*17e90*/  LDGSTS.E.BYPASS.LTC128B.128 [R4+0x7c00], desc[UR40][R8.64+0x100], !P4 ;  /* 0x07c0010008047fae */ /* 0x0005e2000e101d68 */
[----:B------:R-:W-:-:S13]  /*17ea0*/  ISETP.LT.OR P4, PT, R32, 0x31, !P0 ;  /* 0x000000312000780c */ /* 0x000fda0004781670 */
[----:B------:R2:W-:Y:S01]  /*17eb0*/  LDGSTS.E.BYPASS.LTC128B.128 [R4+0xac00], desc[UR40][R8.64+0x180], !P4 ;  /* 0x0ac0018008047fae */ /* 0x0005e2000e101d68 */
[----:B------:R-:W-:-:S03]  /*17ec0*/  IADD3 R2, P4, R14, R0, RZ ;  /* 0x000000000e027210 */ /* 0x000fc60007f9e0ff */
[----:B------:R2:W3:Y:S02]  /*17ed0*/  SHFL.IDX PT, R14, R5, 0x5, 0x181f ;  /* 0x00b81f00050e7f89 */ /* 0x0004e400000e0000 */
        /* <DEDUP_REMOVED lines=9> */
.L_x_1062:
        /* <DEDUP_REMOVED lines=15> */
.L_x_878:
[----:B------:R-:W-:Y:S02]  /*18060*/  PLOP3.LUT P1, PT, P1, P0, PT, 0xa2, 0x0 ;  /* 0x000000000000781c */ /* 0x000fe40000f21472 */
[----:B------:R-:W-:-:S08]  /*18070*/  @P0 R2UR P1, UR4, R31 ;  /* 0x000000001f0402ca */ /* 0x000fd00000020000 */
[----:B------:R-:W-:-:S05]  /*18080*/  @P0 PLOP3.LUT P0, PT, P1, PT, PT, 0x80, 0x0 ;  /* 0x000000000000081c */ /* 0x000fca0000f0f070 */
[----:B------:R-:W-:Y:S01]  /*18090*/  @!P1 SYNCS.ARRIVE.TRANS64.RED.A0T1 RZ, [UR4+0x22850], RZ ;  /* 0x022850ffffff99a7 */ /* 0x000fe20008200404 */
[----:B------:R-:W-:Y:S07]  /*180a0*/  @!P1 ARRIVES.LDGSTSBAR.64.TRANSCNT [UR4+0x22850] ;  /* 0x02285000ff0099b0 */ /* 0x000fee0008000a84 */
[----:B------:R-:W-:Y:S05]  /*180b0*/  @P0 BRA.U.ANY `(.L_x_878) ;  /* 0xfffffffd00e80947 */ /* 0x000fea000393ffff */
[----:B------:R-:W-:Y:S01]  /*180c0*/  NOP ;  /* 0x0000000000007918 */ /* 0x000fe20000000000 */
[----:B0-----:R-:W-:-:S04]  /*180d0*/  LOP3.LUT R2, R37, 0x2, RZ, 0xfc, !PT ;  /* 0x0000000225027812 */ /* 0x001fc800078efcff */
[----:B------:R-:W-:-:S13]  /*180e0*/  ISETP.NE.AND P2, PT, R2, 0x3, PT ;  /* 0x000000030200780c */ /* 0x000fda0003f45270 */
[----:B------:R-:W-:Y:S05]  /*180f0*/  @!P2 BRA `(.L_x_879) ;  /* 0x000000000004a947 */ /* 0x000fea0003800000 */
[----:B------:R-:W-:Y:S01]  /*18100*/  BPT.TRAP 0x1 ;  /* 0x000000040000795c */ /* 0x000fe20000300000 */
.L_x_879:
[----:B------:R-:W2:Y:S01]  /*18110*/  LDL.LU R2, [R1+0x20] ;  /* 0x0000200001027983 */ /* 0x000ea20000300800 */
[----:B------:R0:W-:Y:S01]  /*18120*/  SYNCS.ARRIVE.TRANS64.A1T0 RZ, [R31+URZ+0x22850], RZ ;  /* 0x022850ff1fff79a7 */ /* 0x0001e2000810003f */
[----:B------:R-:W-:Y:S01]  /*18130*/  BSSY B0, `(.L_x_880) ;  /* 0x00000de000007945 */ /* 0x000fe20003800000 */
[----:B--2---:R-:W-:-:S05]  /*18140*/  VIADD R10, R2, 0xfffffffe ;  /* 0xfffffffe020a7836 */ /* 0x004fca0000000000 */
[----:B------:R-:W-:-:S13]  /*18150*/  ISETP.GE.AND P0, PT, R10, R29, PT ;  /* 0x0000001d0a00720c */ /* 0x000fda0003f06270 */
[----:B0-----:R-:W-:Y:S05]  /*18160*/  @!P0 BRA `(.L_x_881) ;  /* 0x0000000c00688947 */ /* 0x001fea0003800000 */
.L_x_894:
[----:B0-----:R-:W0:Y:S01]  /*18170*/  S2R R2, SR_TID.X ;  /* 0x0000000000027919 */ /* 0x001e220000002100 */
[----:B------:R-:W1:Y:S01]  /*18180*/  LDC R6, c[0x0][0x430] ;  /* 0x00010c00ff067b82 */ /* 0x000e620000000800 */
[----:B------:R-:W-:Y:S01]  /*18190*/  IMAD R7, R10, 0x60, R30 ;  /* 0x000000600a077824 */ /* 0x000fe200078e021e */
[----:B------:R-:W-:Y:S01]  /*181a0*/  LOP3.LUT R12, R37, 0x2, RZ, 0xfc, !PT ;  /* 0x00000002250c7812 */ /* 0x000fe200078efcff */
[----:B--23--:R-:W2:Y:S01]  /*181b0*/  S2R R4, SR_TID.X ;  /* 0x0000000000047919 */ /* 0x00cea20000002100 */
[----:B------:R-:W-:Y:S01]  /*181c0*/  VIADD R24, R24, 0x1 ;  /* 0x0000000118187836 */ /* 0x000fe20000000000 */
[----:B-1----:R-:W-:Y:S02]  /*181d0*/  ISETP.NE.AND P0, PT, R6, 0x1, PT ;  /* 0x000000010600780c */ /* 0x002fe40003f05270 */
[----:B0-----:R-:W-:Y:S01]  /*181e0*/  LOP3.LUT R2, R2, 0x7f, RZ, 0xc0, !PT ;  /* 0x0000007f02027812 */ /* 0x001fe200078ec0ff */
[----:B--2---:R-:W-:-:S03]  /*181f0*/  IMAD.SHL.U32 R4, R4, 0x10, RZ ;  /* 0x0000001004047824 */ /* 0x004fc600078e00ff */
[----:B------:R-:W-:-:S07]  /*18200*/  SHF.R.U32.HI R2, RZ, 0x3, R2 ;  /* 0x00000003ff027819 */ /* 0x000fce0000011602 */
[----:B------:R-:W0:Y:S01]  /*18210*/  @P0 LDC R3, c[0x0][0x438] ;  /* 0x00010e00ff030b82 */ /* 0x000e220000000800 */
[----:B------:R-:W-:-:S04]  /*18220*/  LOP3.LUT R4, R2, 0x70, R4, 0xf8, !PT ;  /* 0x0000007002047812 */ /* 0x000fc800078ef804 */
[----:B------:R-:W-:-:S03]  /*18230*/  ISETP.GT.U32.AND P1, PT, R4, 0x5f, PT ;  /* 0x0000005f0400780c */ /* 0x000fc60003f24070 */
[----:B------:R-:W1:Y:S01]  /*18240*/  @P0 LDC R2, c[0x0][0x434] ;  /* 0x00010d00ff020b82 */ /* 0x000e620000000800 */
[----:B------:R-:W-:-:S04]  /*18250*/  IMAD.IADD R7, R4, 0x1, R7 ;  /* 0x0000000104077824 */ /* 0x000fc800078e0207 */
[----:B------:R-:W-:-:S05]  /*18260*/  IMAD.MOV.U32 R11, RZ, RZ, R7 ;  /* 0x000000ffff0b7224 */ /* 0x000fca00078e0007 */
[----:B------:R-:W2:Y:S08]  /*18270*/  @!P1 LDC.64 R4, c[0x0][0x428] ;  /* 0x00010a00ff049b82 */ /* 0x000eb00000000a00 */
[----:B------:R-:W3:Y:S01]  /*18280*/  @!P1 LDC.64 R8, c[0x0][0x418] ;  /* 0x00010600ff089b82 */ /* 0x000ee20000000a00 */
[----:B-1----:R-:W-:-:S05]  /*18290*/  @P0 IMAD.HI.U32 R2, R7, R2, RZ ;  /* 0x0000000207020227 */ /* 0x002fca00078e00ff */
[----:B0-----:R-:W-:-:S04]  /*182a0*/  @P0 SHF.R.U32.HI R11, RZ, R3, R2 ;  /* 0x00000003ff0b0219 */ /* 0x001fc80000011602 */
[--C-:B------:R-:W-:Y:S01]  /*182b0*/  @!P1 SHF.R.S32.HI R3, RZ, 0x1f, R11.reuse ;  /* 0x0000001fff039819 */ /* 0x100fe2000001140b */
[----:B------:R-:W-:-:S04]  /*182c0*/  @!P1 IMAD.MOV.U32 R2, RZ, RZ, R11 ;  /* 0x000000ffff029224 */ /* 0x000fc800078e000b */
[----:B--2---:R-:W-:-:S04]  /*182d0*/  @!P1 IMAD.WIDE.U32 R2, R27, R4, R2 ;  /* 0x000000041b029225 */ /* 0x004fc800078e0002 */
[----:B------:R-:W-:Y:S01]  /*182e0*/  @!P1 IMAD R4, R33, R4, RZ ;  /* 0x0000000421049224 */ /* 0x000fe200078e02ff */
[----:B---3--:R-:W-:-:S03]  /*182f0*/  @!P1 LEA R8, P0, R2, R8, 0x2 ;  /* 0x0000000802089211 */ /* 0x008fc600078010ff */
[----:B------:R-:W-:-:S04]  /*18300*/  @!P1 IMAD R5, R27, R5, R4 ;  /* 0x000000051b059224 */ /* 0x000fc800078e0204 */
[----:B------:R-:W-:Y:S02]  /*18310*/  @!P1 IMAD.IADD R3, R5, 0x1, R3 ;  /* 0x0000000105039824 */ /* 0x000fe400078e0203 */
[----:B------:R-:W-:-:S03]  /*18320*/  IMAD.MOV.U32 R5, RZ, RZ, RZ ;  /* 0x000000ffff057224 */ /* 0x000fc600078e00ff */
[----:B------:R-:W-:Y:S01]  /*18330*/  @!P1 LEA.HI.X R9, R2, R9, R3, 0x2, P0 ;  /* 0x0000000902099211 */ /* 0x000fe200000f1403 */
[----:B------:R-:W-:Y:S01]  /*18340*/  IMAD.MOV R3, RZ, RZ, -R11 ;  /* 0x000000ffff037224 */ /* 0x000fe200078e0a0b */
[----:B------:R-:W-:-:S03]  /*18350*/  ISETP.NE.AND P0, PT, R24, 0x2, PT ;  /* 0x000000021800780c */ /* 0x000fc60003f05270 */
[----:B------:R0:W5:Y:S01]  /*18360*/  @!P1 LDG.E R5, desc[UR40][R8.64] ;  /* 0x0000002808059981 */ /* 0x000162000c1e1900 */
[----:B------:R-:W-:Y:S01]  /*18370*/  ISETP.NE.AND P1, PT, R12, 0x3, PT ;  /* 0x000000030c00780c */ /* 0x000fe20003f25270 */
[----:B------:R-:W-:Y:S05]  /*18380*/  YIELD ;  /* 0x0000000000007946 */ /* 0x000fea0003800000 */
[----:B------:R-:W-:Y:S01]  /*18390*/  SEL R2, RZ, 0x1, P0 ;  /* 0x00000001ff027807 */ /* 0x000fe20000000000 */
[----:B------:R-:W-:Y:S01]  /*183a0*/  IMAD R6, R6, R3, R7 ;  /* 0x0000000306067224 */ /* 0x000fe200078e0207 */
[----:B------:R-:W-:Y:S02]  /*183b0*/  SEL R24, R24, RZ, P0 ;  /* 0x000000ff18187207 */ /* 0x000fe40000000000 */
[----:B------:R-:W-:Y:S01]  /*183c0*/  LOP3.LUT R25, R25, R2, RZ, 0x3c, !PT ;  /* 0x0000000219197212 */ /* 0x000fe200078e3cff */
[----:B------:R-:W-:-:S02]  /*183d0*/  IMAD.MOV.U32 R2, RZ, RZ, R10 ;  /* 0x000000ffff027224 */ /* 0x000fc400078e000a */
[----:B------:R-:W-:-:S03]  /*183e0*/  VIADD R10, R10, 0xffffffff ;  /* 0xffffffff0a0a7836 */ /* 0x000fc60000000000 */
[----:B------:R-:W-:Y:S01]  /*183f0*/  ISETP.GT.AND P2, PT, R2, R29, PT ;  /* 0x0000001d0200720c */ /* 0x000fe20003f44270 */
[----:B0-----:R-:W-:-:S12]  /*18400*/  @!P1 BRA `(.L_x_882) ;  /* 0x0000000000049947 */ /* 0x001fd80003800000 */
[----:B------:R-:W-:Y:S01]  /*18410*/  BPT.TRAP 0x1 ;  /* 0x000000040000795c */ /* 0x000fe20000300000 */
.L_x_882:
[----:B------:R-:W-:Y:S01]  /*18420*/  IMAD R4, R24, 0x8, R22 ;  /* 0x0000000818047824 */ /* 0x000fe200078e0216 */
[----:B------:R-:W-:Y:S01]  /*18430*/  SHF.L.U32 R21, R25, 0x1f, RZ ;  /* 0x0000001f19157819 */ /* 0x000fe200000006ff */
[----:B------:R-:W-:Y:S01]  /*18440*/  BSSY B1, `(.L_x_883) ;  /* 0x0000004000017945 */ /* 0x000fe20003800000 */
[----:B------:R-:W-:Y:S02]  /*18450*/  SHF.R.S32.HI R17, RZ, 0x1f, R6 ;  /* 0x0000001fff117819 */ /* 0x000fe40000011406 */
[----:B------:R-:W0:Y:S02]  /*18460*/  SYNCS.PHASECHK.TRANS64.TRYWAIT P0, [R4+URZ+0x22840], R21 ;  /* 0x02284015040075a7 */ /* 0x000e24000800017f */
[----:B0-----:R-:W-:Y:S05]  /*18470*/  @!P0 BRA `(.L_x_884) ;  /* 0x0000005400388947 */ /* 0x001fea0003800000 */
.L_x_1063:
[----:B------:R-:W-:Y:S05]  /*18480*/  BSYNC B1 ;  /* 0x0000000000017941 */ /* 0x000fea0003800000 */
.L_x_883:
[----:B------:R-:W2:Y:S01]  /*18490*/  LDL R2, [R1] ;  /* 0x0000000001027983 */ /* 0x000ea20000100800 */
[----:B------:R-:W-:Y:S01]  /*184a0*/  ULDC.64 UR4, c[0x0][0x300] ;  /* 0x0000c00000047ab9 */ /* 0x000fe20000000a00 */
[----:B-----5:R-:W-:Y:S01]  /*184b0*/  SHF.R.S32.HI R20, RZ, 0x1f, R5 ;  /* 0x0000001fff147819 */ /* 0x020fe20000011405 */
[----:B------:R-:W-:Y:S01]  /*184c0*/  IMAD R3, R17, UR4, RZ ;  /* 0x0000000411037c24 */ /* 0x000fe2000f8e02ff */
[----:B------:R-:W-:-:S03]  /*184d0*/  ULDC.64 UR6, c[0x0][0x2e8] ;  /* 0x0000ba0000067ab9 */ /* 0x000fc60000000a00 */
[----:B------:R-:W-:Y:S01]  /*184e0*/  IMAD R7, R6, UR5, R3 ;  /* 0x0000000506077c24 */ /* 0x000fe2000f8e0203 */
[----:B--2---:R-:W-:Y:S01]  /*184f0*/  LOP3.LUT P1, RZ, R2, 0x1, RZ, 0xc0, !PT ;  /* 0x0000000102ff7812 */ /* 0x004fe2000782c0ff */
[----:B------:R-:W-:Y:S01]  /*18500*/  IMAD.WIDE.U32 R2, R6, UR4, RZ ;  /* 0x0000000406027c25 */ /* 0x000fe2000f8e00ff */
[----:B------:R-:W-:-:S03]  /*18510*/  ULDC.64 UR4, c[0x0][0x310] ;  /* 0x0000c40000047ab9 */ /* 0x000fc60000000a00 */
[----:B------:R-:W-:Y:S02]  /*18520*/  IMAD.IADD R3, R3, 0x1, R7 ;  /* 0x0000000103037824 */ /* 0x000fe400078e0207 */
[----:B------:R-:W-:Y:S02]  /*18530*/  IMAD R7, R20, UR4, RZ ;  /* 0x0000000414077c24 */ /* 0x000fe4000f8e02ff */
[----:B------:R-:W-:-:S04]  /*18540*/  IMAD.WIDE.U32 R2, R5, UR4, R2 ;  /* 0x0000000405027c25 */ /* 0x000fc8000f8e0002 */
[----:B------:R-:W-:Y:S01]  /*18550*/  IMAD R7, R5, UR5, R7 ;  /* 0x0000000505077c24 */ /* 0x000fe2000f8e0207 */
[----:B------:R-:W-:-:S03]  /*18560*/  ULDC.64 UR4, c[0x0][0x308] ;  /* 0x0000c20000047ab9 */ /* 0x000fc60000000a00 */
[----:B------:R-:W-:Y:S02]  /*18570*/  IMAD.IADD R3, R3, 0x1, R7 ;  /* 0x0000000103037824 */ /* 0x000fe400078e0207 */
[----:B------:R-:W-:Y:S02]  /*18580*/  IMAD R7, R24, 0x1800, R28 ;  /* 0x0000180018077824 */ /* 0x000fe400078e021c */
        /* <DEDUP_REMOVED lines=8> */
[----:B------:R-:W2:Y:S01]  /*18610*/  SHFL.IDX PT, R3, R9, RZ, 0x181f ;  /* 0x00181fff09037589 */ /* 0x000ea200000e0000 */
[----:B-1----:R-:W-:-:S05]  /*18620*/  IADD3 R2, P0, R2, R0, RZ ;  /* 0x0000000002027210 */ /* 0x002fca0007f1e0ff */
[----:B--2---:R-:W-:-:S05]  /*18630*/  IMAD.X R3, RZ, RZ, R3, P0 ;  /* 0x000000ffff037224 */ /* 0x004fca00000e0603 */
[----:B------:R-:W-:Y:S01]  /*18640*/  @!PT LDS RZ, [RZ] ;  /* 0x00000000fffff984 */ /* 0x000fe20000000800 */
        /* <DEDUP_REMOVED lines=21> */
[----:B------:R1:W-:Y:S04]  /*187a0*/  LDGSTS.E.BYPASS.LTC128B.128 [R7+0x1e400], desc[UR40][R2.64], !P1 ;  /* 0x1e40000002077fae */ /* 0x0003e8000c901d68 */
[----:B-1-3--:R1:W2:Y:S02]  /*187b0*/  SHFL.IDX PT, R2, R8, 0x5, 0x181f ;  /* 0x00b81f0008027f89 */ /* 0x00a2a400000e0000 */
.L_x_1077:
[----:B--2---:R-:W-:-:S05]  /*187c0*/  IADD3 R2, P0, R2, R0, RZ ;  /* 0x0000000002027210 */ /* 0x004fca0007f1e0ff */
[----:B------:R-:W-:Y:S01]  /*187d0*/  IMAD.X R3, RZ, RZ, R9, P0 ;  /* 0x000000ffff037224 */ /* 0x000fe200000e0609 */
[----:B------:R-:W-:-:S04]  /*187e0*/  PLOP3.LUT P0, PT, PT, PT, PT, 0x80, 0x0 ;  /* 0x000000000000781c */ /* 0x000fc80003f0f070 */
[----:B------:R-:W-:Y:S01]  /*187f0*/  @!PT LDS RZ, [RZ] ;  /* 0x00000000fffff984 */ /* 0x000fe20000000800 */
[----:B------:R-:W-:Y:S01]  /*18800*/  @!PT LDS RZ, [RZ] ;  /* 0x00000000fffff984 */ /* 0x000fe20000000800 */
[----:B------:R-:W-:Y:S01]  /*18810*/  @!PT LDS RZ, [RZ] ;  /* 0x00000000fffff984 */ /* 0x000fe20000000800 */
[----:B------:R2:W-:Y:S01]  /*18820*/  LDGSTS.E.BYPASS.LTC128B.128 [R7+0x1ec00], desc[UR40][R2.64], !P1 ;  /* 0x1ec0000002077fae */ /* 0x0005e2000c901d68 */
[----:B------:R-:W-:-:S08]  /*18830*/  NOP ;  /* 0x0000000000007918 */ /* 0x000fd00000000000 */
.L_x_886:
[----:B------:R-:W-:Y:S02]  /*18840*/  PLOP3.LUT P1, PT, P1, P0, PT, 0xa2, 0x0 ;  /* 0x000000000000781c */ /* 0x000fe40000f21472 */
[----:B------:R-:W-:-:S08]  /*18850*/  @P0 R2UR P1, UR4, R4 ;  /* 0x00000000040402ca */ /* 0x000fd00000020000 */
[----:B------:R-:W-:-:S05]  /*18860*/  @P0 PLOP3.LUT P0, PT, P1, PT, PT, 0x80, 0x0 ;  /* 0x000000000000081c */ /* 0x000fca0000f0f070 */
[----:B------:R-:W-:Y:S01]  /*18870*/  @!P1 SYNCS.ARRIVE.TRANS64.RED.A0T1 RZ, [UR4+0x22830], RZ ;  /* 0x022830ffffff99a7 */ /* 0x000fe20008200404 */
[----:B------:R-:W-:Y:S07]  /*18880*/  @!P1 ARRIVES.LDGSTSBAR.64.TRANSCNT [UR4+0x22830] ;  /* 0x02283000ff0099b0 */ /* 0x000fee0008000a84 */
[----:B------:R-:W-:Y:S05]  /*18890*/  @P0 BRA.U.ANY `(.L_x_886) ;  /* 0xfffffffd00e80947 */ /* 0x000fea000393ffff */
[----:B------:R-:W-:Y:S01]  /*188a0*/  NOP ;  /* 0x0000000000007918 */ /* 0x000fe20000000000 */
[----:B--2---:R-:W-:-:S04]  /*188b0*/  LOP3.LUT R2, R37, 0x2, RZ, 0xfc, !PT ;  /* 0x0000000225027812 */ /* 0x004fc800078efcff */
[----:B------:R-:W-:-:S13]  /*188c0*/  ISETP.NE.AND P3, PT, R2, 0x3, PT ;  /* 0x000000030200780c */ /* 0x000fda0003f65270 */
[----:B------:R-:W-:Y:S05]  /*188d0*/  @!P3 BRA `(.L_x_887) ;  /* 0x000000000004b947 */ /* 0x000fea0003800000 */
[----:B------:R-:W-:Y:S01]  /*188e0*/  BPT.TRAP 0x1 ;  /* 0x000000040000795c */ /* 0x000fe20000300000 */
.L_x_887:
[----:B------:R2:W-:Y:S01]  /*188f0*/  SYNCS.ARRIVE.TRANS64.A1T0 RZ, [R4+URZ+0x22830], RZ ;  /* 0x022830ff04ff79a7 */ /* 0x0005e2000810003f */
[----:B------:R-:W-:Y:S05]  /*18900*/  @!P3 BRA `(.L_x_888) ;  /* 0x000000000004b947 */ /* 0x000fea0003800000 */
[----:B------:R-:W-:Y:S01]  /*18910*/  BPT.TRAP 0x1 ;  /* 0x000000040000795c */ /* 0x000fe20000300000 */
.L_x_888:
[----:B------:R-:W3:Y:S01]  /*18920*/  SYNCS.PHASECHK.TRANS64.TRYWAIT P0, [R4+URZ+0x22860], R21 ;  /* 0x02286015040075a7 */ /* 0x000ee2000800017f */
[----:B------:R-:W-:Y:S04]  /*18930*/  BSSY B1, `(.L_x_889) ;  /* 0x0000002000017945 */ /* 0x000fe80003800000 */
[----:B---3--:R-:W-:Y:S05]  /*18940*/  @!P0 BRA `(.L_x_890) ;  /* 0x0000005400bc8947 */ /* 0x008fea0003800000 */
.L_x_1078:
[----:B------:R-:W-:Y:S05]  /*18950*/  BSYNC B1 ;  /* 0x0000000000017941 */ /* 0x000fea0003800000 */
.L_x_889:
[----:B------:R-:W4:Y:S01]  /*18960*/  LDL R2, [R1] ;  /* 0x0000000001027983 */ /* 0x000f220000100800 */
[----:B------:R-:W-:Y:S01]  /*18970*/  ULDC.64 UR4, c[0x0][0x328] ;  /* 0x0000ca0000047ab9 */ /* 0x000fe20000000a00 */
[----:B------:R-:W-:Y:S01]  /*18980*/  ULDC.64 UR6, c[0x0][0x318] ;  /* 0x0000c60000067ab9 */ /* 0x000fe20000000a00 */
[----:B------:R-:W-:-:S04]  /*18990*/  IMAD R17, R17, UR4, RZ ;  /* 0x0000000411117c24 */ /* 0x000fc8000f8e02ff */
[----:B------:R-:W-:Y:S01]  /*189a0*/  IMAD R17, R6, UR5, R17 ;  /* 0x0000000506117c24 */ /* 0x000fe2000f8e0211 */
[C---:B----4-:R-:W-:Y:S02]  /*189b0*/  LOP3.LUT P5, RZ, R2.reuse, 0x10, RZ, 0xc0, !PT ;  /* 0x0000001002ff7812 */ /* 0x050fe400078ac0ff */
[C---:B------:R-:W-:Y:S02]  /*189c0*/  LOP3.LUT P4, RZ, R2.reuse, 0x8, RZ, 0xc0, !PT ;  /* 0x0000000802ff7812 */ /* 0x040fe4000788c0ff */
[C---:B------:R-:W-:Y:S02]  /*189d0*/  LOP3.LUT P3, RZ, R2.reuse, 0x4, RZ, 0xc0, !PT ;  /* 0x0000000402ff7812 */ /* 0x040fe4000786c0ff */
[----:B------:R-:W-:Y:S01]  /*189e0*/  LOP3.LUT P1, RZ, R2, 0x2, RZ, 0xc0, !PT ;  /* 0x0000000202ff7812 */ /* 0x000fe2000782c0ff */
        /* <DEDUP_REMOVED lines=15> */
[----:B------:R-:W4:Y:S01]  /*18ae0*/  SHFL.IDX PT, R14, R6, RZ, 0x181f ;  /* 0x00181fff060e7589 */ /* 0x000f2200000e0000 */
[----:B------:R-:W-:-:S03]  /*18af0*/  IMAD R5, R5, 0x2, R22 ;  /* 0x0000000205057824 */ /* 0x000fc600078e0216 */
[----:B------:R-:W5:Y:S04]  /*18b00*/  SHFL.IDX PT, R3, R7, RZ, 0x181f ;  /* 0x00181fff07037589 */ /* 0x000f6800000e0000 */
[----:B-1----:R-:W-:Y:S01]  /*18b10*/  SHFL.IDX PT, R8, R7, 0x1, 0x181f ;  /* 0x00381f0007087f89 */ /* 0x002fe200000e0000 */
[----:B----4-:R-:W-:-:S03]  /*18b20*/  IADD3 R2, P0, R14, R0, RZ ;  /* 0x000000000e027210 */ /* 0x010fc60007f1e0ff */
[----:B------:R-:W1:Y:S02]  /*18b30*/  SHFL.IDX PT, R14, R6, 0x1, 0x181f ;  /* 0x00381f00060e7f89 */ /* 0x000e6400000e0000 */
[----:B-----5:R-:W-:-:S05]  /*18b40*/  IMAD.X R3, RZ, RZ, R3, P0 ;  /* 0x000000ffff037224 */ /* 0x020fca00000e0603 */
[----:B------:R-:W-:Y:S04]  /*18b50*/  LDGSTS.E.BYPASS.LTC128B.128 [R5+0x400], desc[UR40][R2.64], !P5 ;  /* 0x0040000002057fae */ /* 0x000fe8000e901d68 */
[----:B------:R-:W-:Y:S04]  /*18b60*/  LDGSTS.E.BYPASS.LTC128B.128 [R5+0x3400], desc[UR40][R2.64+0x80], !P4 ;  /* 0x0340008002057fae */ /* 0x000fe8000e101d68 */
[----:B------:R-:W-:Y:S04]  /*18b70*/  LDGSTS.E.BYPASS.LTC128B.128 [R5+0x6400], desc[UR40][R2.64+0x100], !P3 ;  /* 0x0640010002057fae */ /* 0x000fe8000d901d68 */
[----:B------:R1:W-:Y:S02]  /*18b80*/  LDGSTS.E.BYPASS.LTC128B.128 [R5+0x9400], desc[UR40][R2.64+0x180], !P1 ;  /* 0x0940018002057fae */ /* 0x0003e4000c901d68 */
[----:B-1----:R-:W-:-:S02]  /*18b90*/  IADD3 R2, P0, R14, R0, RZ ;  /* 0x000000000e027210 */ /* 0x002fc40007f1e0ff */
[----:B------:R-:W1:Y:S03]  /*18ba0*/  SHFL.IDX PT, R14, R6, 0x2, 0x181f ;  /* 0x00581f00060e7f89 */ /* 0x000e6600000e0000 */
[----:B------:R-:W-:Y:S02]  /*18bb0*/  IMAD.X R3, RZ, RZ, R8, P0 ;  /* 0x000000ffff037224 */ /* 0x000fe400000e0608 */
[----:B------:R-:W4:Y:S04]  /*18bc0*/  SHFL.IDX PT, R8, R7, 0x2, 0x181f ;  /* 0x00581f0007087f89 */ /* 0x000f2800000e0000 */
[----:B------:R-:W-:Y:S04]  /*18bd0*/  LDGSTS.E.BYPASS.LTC128B.128 [R5+0xc00], desc[UR40][R2.64], !P5 ;  /* 0x00c0000002057fae */ /* 0x000fe8000e901d68 */
[----:B------:R-:W-:Y:S04]  /*18be0*/  LDGSTS.E.BYPASS.LTC128B.128 [R5+0x3c00], desc[UR40][R2.64+0x80], !P4 ;  /* 0x03c0008002057fae */ /* 0x000fe8000e101d68 */
[----:B------:R-:W-:Y:S04]  /*18bf0*/  LDGSTS.E.BYPASS.LTC128B.128 [R5+0x6c00], desc[UR40][R2.64+0x100], !P3 ;  /* 0x06c0010002057fae */ /* 0x000fe8000d901d68 */
[----:B------:R1:W-:Y:S02]  /*18c00*/  LDGSTS.E.BYPASS.LTC128B.128 [R5+0x9c00], desc[UR40][R2.64+0x180], !P1 ;  /* 0x09c0018002057fae */ /* 0x0003e4000c901d68 */
[----:B-1----:R-:W-:-:S02]  /*18c10*/  IADD3 R2, P0, R14, R0, RZ ;  /* 0x000000000e027210 */ /* 0x002fc40007f1e0ff */
[----:B------:R-:W1:Y:S03]  /*18c20*/  SHFL.IDX PT, R14, R6, 0x3, 0x181f ;  /* 0x00781f00060e7f89 */ /* 0x000e6600000e0000 */
[----:B----4-:R-:W-:Y:S02]  /*18c30*/  IMAD.X R3, RZ, RZ, R8, P0 ;  /* 0x000000ffff037224 */ /* 0x010fe400000e0608 */
        /* <DEDUP_REMOVED lines=14> */
[----:B------:R1:W0:Y:S03]  /*18d20*/  SHFL.IDX PT, R14, R6, 0x5, 0x181f ;  /* 0x00b81f00060e7f89 */ /* 0x00022600000e0000 */
[----:B----4-:R-:W-:Y:S02]  /*18d30*/  IMAD.X R3, RZ, RZ, R8, P0 ;  /* 0x000000ffff037224 */ /* 0x010fe400000e0608 */
[----:B------:R1:W4:Y:S04]  /*18d40*/  SHFL.IDX PT, R8, R7, 0x5, 0x181f ;  /* 0x00b81f0007087f89 */ /* 0x00032800000e0000 */
[----:B------:R1:W-:Y:S04]  /*18d50*/  LDGSTS.E.BYPASS.LTC128B.128 [R5+0x2400], desc[UR40][R2.64], !P5 ;  /* 0x0240000002057fae */ /* 0x0003e8000e901d68 */
[----:B------:R1:W-:Y:S04]  /*18d60*/  LDGSTS.E.BYPASS.LTC128B.128 [R5+0x5400], desc[UR40][R2.64+0x80], !P4 ;  /* 0x0540008002057fae */ /* 0x0003e8000e101d68 */
[----:B------:R1:W-:Y:S04]  /*18d70*/  LDGSTS.E.BYPASS.LTC128B.128 [R5+0x8400], desc[UR40][R2.64+0x100], !P3 ;  /* 0x0840010002057fae */ /* 0x0003e8000d901d68 */
[----:B------:R1:W-:Y:S02]  /*18d80*/  LDGSTS.E.BYPASS.LTC128B.128 [R5+0xb400], desc[UR40][R2.64+0x180], !P1 ;  /* 0x0b40018002057fae */ /* 0x0003e4000c901d68 */
.L_x_1092:
[----:B01----:R-:W-:-:S05]  /*18d90*/  IADD3 R2, P0, R14, R0, RZ ;  /* 0x000000000e027210 */ /* 0x003fca0007f1e0ff */
[----:B----4-:R-:W-:Y:S01]  /*18da0*/  IMAD.X R3, RZ, RZ, R8, P0 ;  /* 0x000000ffff037224 */ /* 0x010fe200000e0608 */
        /* <DEDUP_REMOVED lines=9> */
.L_x_892:
        /* <DEDUP_REMOVED lines=11> */
.L_x_893:
[----:B------:R0:W-:Y:S01]  /*18ef0*/  SYNCS.ARRIVE.TRANS64.A1T0 RZ, [R4+URZ+0x22850], RZ ;  /* 0x022850ff04ff79a7 */ /* 0x0001e2000810003f */
[----:B------:R-:W-:Y:S05]  /*18f00*/  @P2 BRA `(.L_x_894) ;  /* 0xfffffff000982947 */ /* 0x000fea000383ffff */
.L_x_881:
[----:B------:R-:W-:Y:S05]  /*18f10*/  BSYNC B0 ;  /* 0x0000000000007941 */ /* 0x000fea0003800000 */
.L_x_880:
[----:B------:R-:W1:Y:S01]  /*18f20*/  S2R R2, SR_TID.X ;  /* 0x0000000000027919 */ /* 0x000e620000002100 */
[----:B------:R-:W-:Y:S01]  /*18f30*/  VIADD R24, R24, 0x1 ;  /* 0x0000000118187836 */ /* 0x000fe20000000000 */
[----:B------:R-:W-:Y:S04]  /*18f40*/  BSSY B0, `(.L_x_895) ;  /* 0x0000013000007945 */ /* 0x000fe80003800000 */
[----:B------:R-:W-:-:S04]  /*18f50*/  ISETP.NE.AND P0, PT, R24, 0x2, PT ;  /* 0x000000021800780c */ /* 0x000fc80003f05270 */
[----:B------:R-:W-:-:S04]  /*18f60*/  SEL R0, RZ, 0x1, P0 ;  /* 0x00000001ff007807 */ /* 0x000fc80000000000 */
[----:B------:R-:W-:Y:S02]  /*18f70*/  LOP3.LUT R25, R25, R0, RZ, 0x3c, !PT ;  /* 0x0000000019197212 */ /* 0x000fe400078e3cff */
[----:B-1----:R-:W-:-:S04]  /*18f80*/  LOP3.LUT R2, R2, 0x7f, RZ, 0xc0, !PT ;  /* 0x0000007f02027812 */ /* 0x002fc800078ec0ff */
[----:B------:R-:W-:-:S13]  /*18f90*/  ISETP.NE.AND P1, PT, R2, RZ, PT ;  /* 0x000000ff0200720c */ /* 0x000fda0003f25270 */
[----:B------:R-:W-:Y:S05]  /*18fa0*/  @P1 BRA `(.L_x_896) ;  /* 0x0000000000301947 */ /* 0x000fea0003800000 */
[----:B------:R-:W1:Y:S01]  /*18fb0*/  S2R R5, SR_LANEID ;  /* 0x0000000000057919 */ /* 0x000e620000000000 */
[----:B------:R-:W-:Y:S01]  /*18fc0*/  VOTEU.ANY UR4, UPT, PT ;  /* 0x0000000000047886 */ /* 0x000fe200038e0100 */
[----:B------:R-:W4:Y:S01]  /*18fd0*/  LDC.64 R2, c[0x0][0xc60] ;  /* 0x00031800ff027b82 */ /* 0x000f220000000a00 */
[----:B------:R-:W1:Y:S02]  /*18fe0*/  FLO.U32 R0, UR4 ;  /* 0x0000000400007d00 */ /* 0x000e6400080e0000 */
[----:B-1----:R-:W-:-:S06]  /*18ff0*/  ISETP.EQ.U32.AND P1, PT, R0, R5, PT ;  /* 0x000000050000720c */ /* 0x002fcc0003f22070 */
[----:B------:R-:W4:Y:S07]  /*19000*/  POPC R5, UR4 ;  /* 0x0000000400057d09 */ /* 0x000f2e0008000000 */
[----:B----4-:R-:W4:Y:S01]  /*19010*/  @P1 ATOMG.E.ADD.STRONG.GPU PT, R3, desc[UR40][R2.64], R5 ;  /* 0x00000005020319a8 */ /* 0x010f2200081ee1e8 */
[----:B0-23--:R-:W0:Y:S02]  /*19020*/  S2R R4, SR_LTMASK ;  /* 0x0000000000047919 */ /* 0x00de240000003900 */
[----:B0-----:R-:W-:-:S04]  /*19030*/  LOP3.LUT R4, R4, UR4, RZ, 0xc0, !PT ;  /* 0x0000000404047c12 */ /* 0x001fc8000f8ec0ff */
[----:B------:R-:W0:Y:S01]  /*19040*/  POPC R7, R4 ;  /* 0x0000000400077309 */ /* 0x000e220000000000 */
[----:B----4-:R-:W0:Y:S02]  /*19050*/  SHFL.IDX PT, R0, R3, R0, 0x1f ;  /* 0x00001f0003007589 */ /* 0x010e2400000e0000 */
[----:B0-----:R-:W-:-:S07]  /*19060*/  IADD3 R16, R0, UR36, R7 ;  /* 0x0000002400107c10 */ /* 0x001fce000fffe007 */
.L_x_896:
[----:B------:R-:W-:Y:S05]  /*19070*/  BSYNC B0 ;  /* 0x0000000000007941 */ /* 0x000fea0003800000 */
.L_x_895:
[----:B------:R-:W-:-:S07]  /*19080*/  SEL R24, R24, RZ, P0 ;  /* 0x000000ff18187207 */ /* 0x000fce0000000000 */
.L_x_855:
[----:B------:R-:W-:Y:S05]  /*19090*/  BSYNC B7 ;  /* 0x0000000000077941 */ /* 0x000fea0003800000 */
.L_x_853:
[----:B------:R-:W4:Y:S02]  /*190a0*/  LDL R0, [R1] ;  /* 0x0000000001007983 */ /* 0x000f240000100800 */
[----:B----4-:R-:W-:-:S13]  /*190b0*/  LOP3.LUT P0, RZ, R0, 0x80, RZ, 0xc0, !PT ;  /* 0x0000008000ff7812 */ /* 0x010fda000780c0ff */
[----:B------:R-:W-:Y:S05]  /*190c0*/  @!P0 BRA `(.L_x_897) ;  /* 0x0000000000248947 */ /* 0x000fea0003800000 */
[----:B------:R-:W-:Y:S05]  /*190d0*/  WARPSYNC.ALL ;  /* 0x0000000000007948 */ /* 0x000fea0003800000 */
[----:B------:R-:W1:Y:S08]  /*190e0*/  S2UR UR5, SR_CgaCtaId ;  /* 0x00000000000579c3 */ /* 0x000e700000008800 */
[----:B------:R-:W-:Y:S06]  /*190f0*/  BAR.SYNC.DEFER_BLOCKING 0x5, 0x180 ;  /* 0x0146000000007b1d */ /* 0x000fec0000010000 */
[----:B------:R-:W-:-:S02]  /*19100*/  UMOV UR4, 0x400 ;  /* 0x0000040000047882 */ /* 0x000fc40000000000 */
[----:B-1----:R-:W-:-:S06]  /*19110*/  ULEA UR4, UR5, UR4, 0x18 ;  /* 0x0000000405047291 */ /* 0x002fcc000f8ec03f */
[----:B0-----:R-:W-:-:S05]  /*19120*/  IMAD.U32 R22, RZ, RZ, UR4 ;  /* 0x00000004ff167e24 */ /* 0x001fca000f8e00ff */
[----:B------:R4:W0:Y:S01]  /*19130*/  LDS.128 R16, [R22+0x228d0] ;  /* 0x0228d00016107984 */ /* 0x0008220000000c00 */
[----:B------:R-:W-:Y:S06]  /*19140*/  BAR.ARV 0x4, 0x180 ;  /* 0x0106000000007b1d */ /* 0x000fec0000002000 */
[----:B------:R-:W-:Y:S05]  /*19150*/  BRA `(.L_x_898) ;  /* 0x0000000800d07947 */ /* 0x000fea0003800000 */
.L_x_897:
[----:B------:R-:W1:Y:S01]  /*19160*/  S2R R9, SR_TID.X ;  /* 0x0000000000097919 */ /* 0x000e620000002100 */
[----:B------:R-:W-:Y:S01]  /*19170*/  UMOV UR4, 0xffffffff ;  /* 0xffffffff00047882 */ /* 0x000fe20000000000 */
[----:B-1----:R-:W-:-:S04]  /*19180*/  LOP3.LUT R9, R9, 0x1f, RZ, 0xc0, !PT ;  /* 0x0000001f09097812 */ /* 0x002fc800078ec0ff */
[----:B------:R-:W-:Y:S01]  /*19190*/  ISETP.NE.AND P0, PT, R9, 0x1f, PT ;  /* 0x0000001f0900780c */ /* 0x000fe20003f05270 */
[----:B------:R-:W-:-:S12]  /*191a0*/  BRA.DIV UR4, `(.L_x_899) ;  /* 0x0000005604807947 */ /* 0x000fd8000b800000 */
[----:B------:R-:W-:Y:S01]  /*191b0*/  IMAD.IADD R7, R19, 0x1, R9 ;  /* 0x0000000113077824 */ /* 0x000fe200078e0209 */
[----:B------:R-:W-:-:S04]  /*191c0*/  ULDC UR4, c[0x0][0xc3c] ;  /* 0x00030f0000047ab9 */ /* 0x000fc80000000800 */
[----:B------:R-:W-:-:S13]  /*191d0*/  ISETP.GE.OR P1, PT, R7, UR4, !P0 ;  /* 0x0000000407007c0c */ /* 0x000fda000c726670 */
[----:B0-----:R-:W0:Y:S08]  /*191e0*/  @!P1 LDC.64 R2, c[0x0][0xc80] ;  /* 0x00032000ff029b82 */ /* 0x001e300000000a00 */
[----:B--23--:R-:W1:Y:S01]  /*191f0*/  @!P1 LDC.64 R4, c[0x0][0xc78] ;  /* 0x00031e00ff049b82 */ /* 0x00ce620000000a00 */
[----:B0-----:R-:W-:-:S05]  /*19200*/  @!P1 IMAD.WIDE R2, R7, 0x4, R2 ;  /* 0x0000000407029825 */ /* 0x001fca00078e0202 */
[----:B------:R1:W2:Y:S02]  /*19210*/  @!P1 LDG.E R8, desc[UR40][R2.64] ;  /* 0x0000002802089981 */ /* 0x0002a4000c1e1900 */
[----:B-1----:R-:W-:-:S05]  /*19220*/  @!P1 IMAD.WIDE R2, R7, 0x4, R4 ;  /* 0x0000000407029825 */ /* 0x002fca00078e0204 */
        /* <DEDUP_REMOVED lines=8> */
[----:B------:R0:W-:Y:S02]  /*192b0*/  SHFL.IDX PT, R6, R16, 0x1, 0x1f ;  /* 0x00201f0010067f89 */ /* 0x0001e400000e0000 */
[----:B0-----:R-:W-:-:S02]  /*192c0*/  IMAD.MOV.U32 R16, RZ, RZ, RZ ;  /* 0x000000ffff107224 */ /* 0x001fc400078e00ff */
[----:B--2---:R-:W-:Y:S02]  /*192d0*/  @!P1 IMAD.MOV.U32 R7, RZ, RZ, R8 ;  /* 0x000000ffff079224 */ /* 0x004fe400078e0008 */
[----:B---3--:R-:W-:Y:S01]  /*192e0*/  @!P1 IMAD.MOV.U32 R4, RZ, RZ, R5 ;  /* 0x000000ffff049224 */ /* 0x008fe200078e0005 */
[----:B------:R-:W-:-:S03]  /*192f0*/  ISETP.NE.AND P1, PT, R9, RZ, PT ;  /* 0x000000ff0900720c */ /* 0x000fc60003f25270 */
[----:B------:R-:W-:-:S05]  /*19300*/  IMAD R13, R4, R7, RZ ;  /* 0x00000007040d7224 */ /* 0x000fca00078e02ff */
        /* <DEDUP_REMOVED lines=15> */
[----:B------:R0:W1:Y:S02]  /*19400*/  SHFL.IDX PT, R14, R3, 0x1f, 0x1f ;  /* 0x03e01f00030e7f89 */ /* 0x00006400000e0000 */
.L_x_1102:
[----:B------:R-:W-:Y:S02]  /*19410*/  ULDC UR4, c[0x0][0xc38] ;  /* 0x00030e0000047ab9 */ /* 0x000fe40000000800 */
[----:B------:R-:W-:-:S04]  /*19420*/  IMAD.U32 R5, RZ, RZ, UR4 ;  /* 0x00000004ff057e24 */ /* 0x000fc8000f8e00ff */
[----:B-1----:R-:W-:-:S04]  /*19430*/  IMAD R9, R14, R5, RZ ;  /* 0x000000050e097224 */ /* 0x002fc800078e02ff */
[----:B------:R-:W-:-:S05]  /*19440*/  IMAD.IADD R6, R6, 0x1, R9 ;  /* 0x0000000106067824 */ /* 0x000fca00078e0209 */
[----:B------:R-:W-:-:S13]  /*19450*/  ISETP.GT.AND P6, PT, R6, R0, PT ;  /* 0x000000000600720c */ /* 0x000fda0003fc4270 */
[----:B------:R-:W-:Y:S05]  /*19460*/  @P6 BRA `(.L_x_900) ;  /* 0x0000000000a46947 */ /* 0x000fea0003800000 */
.L_x_903:
[----:B------:R-:W1:Y:S01]  /*19470*/  LDC R2, c[0x0][0xc3c] ;  /* 0x00030f00ff027b82 */ /* 0x000e620000000800 */
[----:B------:R-:W-:-:S05]  /*19480*/  VIADD R19, R19, 0x1f ;  /* 0x0000001f13137836 */ /* 0x000fca0000000000 */
[----:B-1----:R-:W-:-:S13]  /*19490*/  ISETP.GE.AND P6, PT, R19, R2, PT ;  /* 0x000000021300720c */ /* 0x002fda0003fc6270 */
[----:B------:R-:W-:Y:S05]  /*194a0*/  @P6 BRA `(.L_x_901) ;  /* 0x0000000400b86947 */ /* 0x000fea0003800000 */
[----:B0-----:R-:W0:Y:S01]  /*194b0*/  S2R R3, SR_TID.X ;  /* 0x0000000000037919 */ /* 0x001e220000002100 */
[----:B------:R-:W-:Y:S01]  /*194c0*/  IMAD.MOV.U32 R7, RZ, RZ, RZ ;  /* 0x000000ffff077224 */ /* 0x000fe200078e00ff */
[----:B0-----:R-:W-:-:S05]  /*194d0*/  LOP3.LUT R3, R3, 0x1f, RZ, 0xc0, !PT ;  /* 0x0000001f03037812 */ /* 0x001fca00078ec0ff */
[----:B------:R-:W-:-:S05]  /*194e0*/  IMAD.IADD R9, R19, 0x1, R3 ;  /* 0x0000000113097824 */ /* 0x000fca00078e0203 */
[----:B------:R-:W-:-:S13]  /*194f0*/  ISETP.GE.OR P6, PT, R9, R2, !P0 ;  /* 0x000000020900720c */ /* 0x000fda00047c6670 */
[----:B------:R-:W0:Y:S08]  /*19500*/  @!P6 LDC.64 R2, c[0x0][0xc80] ;  /* 0x00032000ff02eb82 */ /* 0x000e300000000a00 */
[----:B------:R-:W1:Y:S01]  /*19510*/  @!P6 LDC.64 R4, c[0x0][0xc78] ;  /* 0x00031e00ff04eb82 */ /* 0x000e620000000a00 */
[----:B0-----:R-:W-:-:S05]  /*19520*/  @!P6 IMAD.WIDE R2, R9, 0x4, R2 ;  /* 0x000000040902e825 */ /* 0x001fca00078e0202 */
[----:B------:R1:W2:Y:S02]  /*19530*/  @!P6 LDG.E R7, desc[UR40][R2.64] ;  /* 0x000000280207e981 */ /* 0x0002a4000c1e1900 */
[----:B-1----:R-:W-:-:S04]  /*19540*/  @!P6 IMAD.WIDE R2, R9, 0x4, R4 ;  /* 0x000000040902e825 */ /* 0x002fc800078e0204 */
[----:B------:R-:W-:-:S06]  /*19550*/  IMAD.MOV.U32 R4, RZ, RZ, RZ ;  /* 0x000000ffff047224 */ /* 0x000fcc00078e00ff */
[----:B------:R-:W2:Y:S01]  /*19560*/  @!P6 LDG.E R4, desc[UR40][R2.64] ;  /* 0x000000280204e981 */ /* 0x000ea2000c1e1900 */
[----:B------:R-:W-:Y:S01]  /*19570*/  UMOV UR4, 0xffffffff ;  /* 0xffffffff00047882 */ /* 0x000fe20000000000 */
[----:B--2---:R-:W-:Y:S02]  /*19580*/  IMAD R13, R4, R7, RZ ;  /* 0x00000007040d7224 */ /* 0x004fe400078e02ff */
[----:B------:R-:W-:Y:S05]  /*19590*/  BRA.DIV UR4, `(.L_x_902) ;  /* 0x0000005604c07947 */ /* 0x000fea000b800000 */
        /* <DEDUP_REMOVED lines=16> */
.L_x_1110:
[----:B------:R-:W-:Y:S02]  /*196a0*/  ULDC UR4, c[0x0][0xc38] ;  /* 0x00030e0000047ab9 */ /* 0x000fe40000000800 */
[----:B------:R-:W-:-:S04]  /*196b0*/  IMAD.U32 R5, RZ, RZ, UR4 ;  /* 0x00000004ff057e24 */ /* 0x000fc8000f8e00ff */
[----:B-1----:R-:W-:-:S04]  /*196c0*/  IMAD R9, R14, R5, RZ ;  /* 0x000000050e097224 */ /* 0x002fc800078e02ff */
[----:B------:R-:W-:-:S05]  /*196d0*/  IMAD.IADD R6, R9, 0x1, R6 ;  /* 0x0000000109067824 */ /* 0x000fca00078e0206 */
[----:B------:R-:W-:-:S13]  /*196e0*/  ISETP.GT.AND P6, PT, R6, R0, PT ;  /* 0x000000000600720c */ /* 0x000fda0003fc4270 */
[----:B------:R-:W-:Y:S05]  /*196f0*/  @!P6 BRA `(.L_x_903) ;  /* 0xfffffffc005ce947 */ /* 0x000fea000383ffff */
.L_x_900:
[----:B------:R-:W-:Y:S01]  /*19700*/  IMAD.IADD R2, R6, 0x1, -R9 ;  /* 0x0000000106027824 */ /* 0x000fe200078e0a09 */
[----:B------:R-:W-:-:S03]  /*19710*/  UMOV UR4, 0xffffffff ;  /* 0xffffffff00047882 */ /* 0x000fc60000000000 */
[----:B------:R-:W-:-:S05]  /*19720*/  IMAD R9, R3, R5, R2 ;  /* 0x0000000503097224 */ /* 0x000fca00078e0202 */
[----:B------:R-:W-:Y:S01]  /*19730*/  ISETP.GT.AND P6, PT, R9, R0, PT ;  /* 0x000000000900720c */ /* 0x000fe20003fc4270 */
[----:B------:R-:W-:-:S12]  /*19740*/  BRA.DIV UR4, `(.L_x_904) ;  /* 0x0000005a040c7947 */ /* 0x000fd8000b800000 */
[----:B------:R-:W-:-:S04]  /*19750*/  VOTE.ANY R8, PT, !P6 ;  /* 0x0000000000087806 */ /* 0x000fc800070e0100 */
[----:B------:R-:W1:Y:S02]  /*19760*/  POPC R6, R8 ;  /* 0x0000000800067309 */ /* 0x000e640000000000 */
[----:B-1----:R1:W2:Y:S04]  /*19770*/  SHFL.IDX PT, R7, R7, R6, 0x1f ;  /* 0x00001f0607077589 */ /* 0x0022a800000e0000 */
[----:B------:R1:W3:Y:S02]  /*19780*/  SHFL.IDX PT, R4, R4, R6, 0x1f ;  /* 0x00001f0604047589 */ /* 0x0002e400000e0000 */
.L_x_1115:
[----:B------:R-:W-:-:S13]  /*19790*/  ISETP.NE.AND P0, PT, R8, RZ, PT ;  /* 0x000000ff0800720c */ /* 0x000fda0003f05270 */
[----:B------:R-:W-:Y:S05]  /*197a0*/  @!P0 BRA `(.L_x_905) ;  /* 0x0000000000108947 */ /* 0x000fea0003800000 */
[----:B------:R-:W-:Y:S01]  /*197b0*/  UMOV UR4, 0xffffffff ;  /* 0xffffffff00047882 */ /* 0x000fe20000000000 */
[----:B------:R-:W-:Y:S02]  /*197c0*/  VIADD R12, R6, 0xffffffff ;  /* 0xffffffff060c7836 */ /* 0x000fe40000000000 */
[----:B------:R-:W-:Y:S05]  /*197d0*/  BRA.DIV UR4, `(.L_x_906) ;  /* 0x0000005a04447947 */ /* 0x000fea000b800000 */
[----:B------:R4:W0:Y:S02]  /*197e0*/  SHFL.IDX PT, R16, R3, R12, 0x1f ;  /* 0x00001f0c03107589 */ /* 0x00082400000e0000 */
.L_x_905:
[----:B--2---:R-:W-:Y:S01]  /*197f0*/  IABS R8, R7 ;  /* 0x0000000700087213 */ /* 0x004fe20000000000 */
[----:B0-----:R-:W-:Y:S01]  /*19800*/  IMAD R16, R16, R5, R2 ;  /* 0x0000000510107224 */ /* 0x001fe200078e0202 */
[----:B---3--:R-:W-:Y:S01]  /*19810*/  IABS R5, R4 ;  /* 0x0000000400057213 */ /* 0x008fe20000000000 */
[----:B------:R-:W-:Y:S01]  /*19820*/  IMAD.MOV.U32 R2, RZ, RZ, RZ ;  /* 0x000000ffff027224 */ /* 0x000fe200078e00ff */
[----:B------:R-:W0:Y:S01]  /*19830*/  I2F.RP R9, R8 ;  /* 0x0000000800097306 */ /* 0x000e220000209400 */
[----:B------:R-:W-:Y:S02]  /*19840*/  IMAD.IADD R0, R0, 0x1, -R16 ;  /* 0x0000000100007824 */ /* 0x000fe400078e0a10 */
[----:B------:R-:W-:-:S05]  /*19850*/  IMAD.IADD R19, R6, 0x1, R19 ;  /* 0x0000000106137824 */ /* 0x000fca00078e0213 */
[----:B------:R-:W2:Y:S08]  /*19860*/  I2F.RP R10, R5 ;  /* 0x00000005000a7306 */ /* 0x000eb00000209400 */
[----:B0-----:R-:W4:Y:S08]  /*19870*/  MUFU.RCP R9, R9 ;  /* 0x0000000900097308 */ /* 0x001f300000001000 */
[----:B--2---:R-:W-:Y:S01]  /*19880*/  MUFU.RCP R10, R10 ;  /* 0x0000000a000a7308 */ /* 0x004fe20000001000 */
[----:B----4-:R-:W-:-:S07]  /*19890*/  VIADD R3, R9, 0xffffffe ;  /* 0x0ffffffe09037836 */ /* 0x010fce0000000000 */
[----:B------:R-:W0:Y:S02]  /*198a0*/  F2I.FTZ.U32.TRUNC.NTZ R3, R3 ;  /* 0x0000000300037305 */ /* 0x000e24000021f000 */
[----:B0-----:R-:W-:-:S04]  /*198b0*/  IMAD.MOV R11, RZ, RZ, -R3 ;  /* 0x000000ffff0b7224 */ /* 0x001fc800078e0a03 */
        /* <DEDUP_REMOVED lines=18> */
[----:B------:R-:W-:-:S04]  /*199e0*/  LOP3.LUT R2, R0, R7, RZ, 0x3c, !PT ;  /* 0x0000000700027212 */ /* 0x000fc800078e3cff */
[----:B------:R-:W-:Y:S01]  /*199f0*/  ISETP.GE.AND P2, PT, R2, RZ, PT ;  /* 0x000000ff0200720c */ /* 0x000fe20003f46270 */
[----:B------:R-:W-:Y:S01]  /*19a00*/  @P0 VIADD R9, R9, 0x1 ;  /* 0x0000000109090836 */ /* 0x000fe20000000000 */
[----:B------:R-:W-:-:S05]  /*19a10*/  IABS R2, R4 ;  /* 0x0000000400027213 */ /* 0x000fca0000000000 */
[----:B------:R-:W-:-:S06]  /*19a20*/  IMAD.MOV R2, RZ, RZ, -R2 ;  /* 0x000000ffff027224 */ /* 0x000fcc00078e0a02 */
        /* <DEDUP_REMOVED lines=22> */
.L_x_901:
[----:B------:R-:W-:Y:S01]  /*19b90*/  UMOV UR4, URZ ;  /* 0x0000003f00047c82 */ /* 0x000fe20008000000 */
[----:B------:R-:W-:Y:S01]  /*19ba0*/  UMOV UR5, URZ ;  /* 0x0000003f00057c82 */ /* 0x000fe20008000000 */
[----:B------:R-:W-:Y:S01]  /*19bb0*/  ULDC UR6, c[0x0][0xc3c] ;  /* 0x00030f0000067ab9 */ /* 0x000fe20000000800 */
[----:B------:R-:W-:Y:S02]  /*19bc0*/  IMAD.MOV.U32 R16, RZ, RZ, R0 ;  /* 0x000000ffff107224 */ /* 0x000fe400078e0000 */
[----:B------:R-:W-:Y:S02]  /*19bd0*/  IMAD.U32 R17, RZ, RZ, UR4 ;  /* 0x00000004ff117e24 */ /* 0x000fe4000f8e00ff */
[----:B------:R-:W-:Y:S02]  /*19be0*/  IMAD.U32 R18, RZ, RZ, UR5 ;  /* 0x00000005ff127e24 */ /* 0x000fe4000f8e00ff */
[----:B------:R-:W-:-:S07]  /*19bf0*/  IMAD.U32 R19, RZ, RZ, UR6 ;  /* 0x00000006ff137e24 */ /* 0x000fce000f8e00ff */
.L_x_907:
[----:B------:R-:W2:Y:S01]  /*19c00*/  S2R R0, SR_TID.X ;  /* 0x0000000000007919 */ /* 0x000ea20000002100 */
[----:B------:R-:W-:Y:S05]  /*19c10*/  WARPSYNC.ALL ;  /* 0x0000000000007948 */ /* 0x000fea0003800000 */
[----:B------:R-:W-:Y:S01]  /*19c20*/  BAR.SYNC.DEFER_BLOCKING 0x4, 0x180 ;  /* 0x0106000000007b1d */ /* 0x000fe20000010000 */
[----:B--2---:R-:W-:-:S04]  /*19c30*/  LOP3.LUT R0, R0, 0x1f, RZ, 0xc0, !PT ;  /* 0x0000001f00007812 */ /* 0x004fc800078ec0ff */
[----:B------:R-:W-:-:S13]  /*19c40*/  ISETP.NE.AND P0, PT, R0, RZ, PT ;  /* 0x000000ff0000720c */ /* 0x000fda0003f05270 */
[----:B0-----:R-:W0:Y:S01]  /*19c50*/  @!P0 S2R R3, SR_CgaCtaId ;  /* 0x0000000000038919 */ /* 0x001e220000008800 */
[----:B------:R-:W-:-:S04]  /*19c60*/  @!P0 MOV R0, 0x400 ;  /* 0x0000040000008802 */ /* 0x000fc80000000f00 */
[----:B0-----:R-:W-:-:S05]  /*19c70*/  @!P0 LEA R22, R3, R0, 0x18 ;  /* 0x0000000003168211 */ /* 0x001fca00078ec0ff */
[----:B------:R0:W-:Y:S01]  /*19c80*/  @!P0 STS.128 [R22+0x228d0], R16 ;  /* 0x0228d01016008388 */ /* 0x0001e20000000c00 */
[----:B------:R-:W-:Y:S06]  /*19c90*/  BAR.ARV 0x5, 0x180 ;  /* 0x0146000000007b1d */ /* 0x000fec0000002000 */
.L_x_898:
[----:B------:R-:W-:Y:S02]  /*19ca0*/  ULDC UR4, c[0x0][0xc3c] ;  /* 0x00030f0000047ab9 */ /* 0x000fe40000000800 */
[----:B0-----:R-:W-:-:S13]  /*19cb0*/  ISETP.GE.AND P0, PT, R19, UR4, PT ;  /* 0x0000000413007c0c */ /* 0x001fda000bf06270 */
[----:B------:R-:W-:Y:S05]  /*19cc0*/  @!P0 BRA `(.L_x_908) ;  /* 0xffffffa000408947 */ /* 0x000fea000383ffff */
[----:B------:R-:W-:Y:S05]  /*19cd0*/  BSYNC B8 ;  /* 0x0000000000087941 */ /* 0x000fea0003800000 */
.L_x_807:
[----:B------:R-:W5:Y:S01]  /*19ce0*/  LDL.LU R0, [R1+0x24] ;  /* 0x0000240001007983 */ /* 0x000f620000300800 */
[----:B------:R-:W-:Y:S01]  /*19cf0*/  BSSY B0, `(.L_x_909) ;  /* 0x000000b000007945 */ /* 0x000fe20003800000 */
[----:B------:R-:W1:Y:S01]  /*19d00*/  S2R R5, SR_CgaCtaId ;  /* 0x0000000000057919 */ /* 0x000e620000008800 */
[----:B-----5:R-:W-:-:S05]  /*19d10*/  VIADD R0, R0, 0x1 ;  /* 0x0000000100007836 */ /* 0x020fca0000000000 */
[----:B--2---:R-:W-:-:S04]  /*19d20*/  LEA.HI R2, R0, R0, RZ, 0x1 ;  /* 0x0000000000027211 */ /* 0x004fc800078f08ff */
[----:B0-----:R-:W-:Y:S02]  /*19d30*/  LOP3.LUT R3, R2, 0xfffffffe, RZ, 0xc0, !PT ;  /* 0xfffffffe02037812 */ /* 0x001fe400078ec0ff */
[----:B------:R-:W-:-:S03]  /*19d40*/  MOV R2, 0x400 ;  /* 0x0000040000027802 */ /* 0x000fc60000000f00 */
[----:B------:R-:W-:Y:S01]  /*19d50*/  IMAD.IADD R0, R0, 0x1, -R3 ;  /* 0x0000000100007824 */ /* 0x000fe200078e0a03 */
[----:B-1----:R-:W-:-:S04]  /*19d60*/  LEA R5, R5, R2, 0x18 ;  /* 0x0000000205057211 */ /* 0x002fc800078ec0ff */
[----:B------:R-:W-:-:S04]  /*19d70*/  SHF.L.U32 R0, R0, 0x1f, RZ ;  /* 0x0000001f00007819 */ /* 0x000fc800000006ff */
[----:B------:R-:W0:Y:S02]  /*19d80*/  SYNCS.PHASECHK.TRANS64.TRYWAIT P0, [R5+URZ+0x22820], R0 ;  /* 0x02282000050075a7 */ /* 0x000e24000800017f */
[----:B0-----:R-:W-:Y:S05]  /*19d90*/  @!P0 BRA `(.L_x_910) ;  /* 0x0000005000fc8947 */ /* 0x001fea0003800000 */
.L_x_1118:
[----:B------:R-:W-:Y:S05]  /*19da0*/  BSYNC B0 ;  /* 0x0000000000007941 */ /* 0x000fea0003800000 */
.L_x_909:
[----:B------:R-:W-:-:S03]  /*19db0*/  UMOV UR4, 0xffffffff ;  /* 0xffffffff00047882 */ /* 0x000fc60000000000 */
[----:B------:R-:W-:Y:S05]  /*19dc0*/  BRA.DIV UR4, `(.L_x_911) ;  /* 0x0000005604047947 */ /* 0x000fea000b800000 */
[----:B0-----:R-:W0:Y:S02]  /*19dd0*/  S2R R0, SR_TID.X ;  /* 0x0000000000007919 */ /* 0x001e240000002100 */
[----:B0-----:R-:W-:-:S04]  /*19de0*/  SHF.R.U32.HI R0, RZ, 0x5, R0 ;  /* 0x00000005ff007819 */ /* 0x001fc80000011600 */
[----:B------:R-:W-:-:S05]  /*19df0*/  LOP3.LUT R0, R0, 0x3, RZ, 0xc0, !PT ;  /* 0x0000000300007812 */ /* 0x000fca00078ec0ff */
[----:B------:R0:W1:Y:S02]  /*19e00*/  SHFL.IDX PT, R14, R0, RZ, 0x1f ;  /* 0x00001fff000e7589 */ /* 0x00006400000e0000 */
.L_x_1121:
[----:B-1----:R-:W-:-:S13]  /*19e10*/  ISETP.NE.AND P0, PT, R14, RZ, PT ;  /* 0x000000ff0e00720c */ /* 0x002fda0003f05270 */
[----:B------:R-:W-:Y:S05]  /*19e20*/  @P0 BRA `(.L_x_643) ;  /* 0x0000000000840947 */ /* 0x000fea0003800000 */
[----:B------:R-:W-:-:S03]  /*19e30*/  UMOV UR4, 0xffffffff ;  /* 0xffffffff00047882 */ /* 0x000fc60000000000 */
[----:B------:R-:W-:Y:S05]  /*19e40*/  BRA.DIV UR4, `(.L_x_912) ;  /* 0x0000005604187947 */ /* 0x000fea000b800000 */
[----:B------:R-:W-:-:S13]  /*19e50*/  ELECT P6, URZ, PT ;  /* 0x00000000003f782f */ /* 0x000fda00038c0000 */
.L_x_1124:
[----:B------:R-:W-:Y:S05]  /*19e60*/  @!P6 BRA `(.L_x_643) ;  /* 0x000000000074e947 */ /* 0x000fea0003800000 */
[----:B------:R-:W-:-:S04]  /*19e70*/  LOP3.LUT R37, R37, 0x2, RZ, 0xfc, !PT ;  /* 0x0000000225257812 */ /* 0x000fc800078efcff */
[----:B------:R-:W-:-:S13]  /*19e80*/  ISETP.NE.AND P0, PT, R37, 0x3, PT ;  /* 0x000000032500780c */ /* 0x000fda0003f05270 */
[----:B------:R-:W-:Y:S05]  /*19e90*/  @!P0 BRA `(.L_x_913) ;  /* 0x0000000000048947 */ /* 0x000fea0003800000 */
[----:B------:R-:W-:Y:S01]  /*19ea0*/  BPT.TRAP 0x1 ;  /* 0x000000040000795c */ /* 0x000fe20000300000 */
.L_x_913:
[C---:B------:R-:W-:Y:S01]  /*19eb0*/  IMAD R3, R24.reuse, 0x8, R5 ;  /* 0x0000000818037824 */ /* 0x040fe200078e0205 */
[----:B------:R-:W-:Y:S01]  /*19ec0*/  SHF.L.U32 R2, R25, 0x1f, RZ ;  /* 0x0000001f19027819 */ /* 0x000fe200000006ff */
[----:B------:R-:W-:-:S03]  /*19ed0*/  VIADD R24, R24, 0x1 ;  /* 0x0000000118187836 */ /* 0x000fc60000000000 */
[----:B------:R-:W1:Y:S02]  /*19ee0*/  SYNCS.PHASECHK.TRANS64.TRYWAIT P1, [R3+URZ+0x22840], R2 ;  /* 0x02284002030075a7 */ /* 0x000e64000802017f */
[----:B------:R-:W-:-:S04]  /*19ef0*/  ISETP.NE.AND P2, PT, R24, 0x2, PT ;  /* 0x000000021800780c */ /* 0x000fc80003f45270 */
[----:B0-----:R-:W-:Y:S01]  /*19f00*/  SEL R0, RZ, 0x1, P2 ;  /* 0x00000001ff007807 */ /* 0x001fe20001000000 */
[----:B-1----:R-:W-:Y:S08]  /*19f10*/  @!P1 BRA `(.L_x_914) ;  /* 0x0000005400049947 */ /* 0x002ff00003800000 */
.L_x_1125:
[----:B------:R-:W-:Y:S02]  /*19f20*/  SEL R24, R24, RZ, P2 ;  /* 0x000000ff18187207 */ /* 0x000fe40001000000 */
[----:B------:R-:W-:Y:S01]  /*19f30*/  LOP3.LUT R0, R25, R0, RZ, 0x3c, !PT ;  /* 0x0000000019007212 */ /* 0x000fe200078e3cff */
[----:B------:R-:W-:Y:S06]  /*19f40*/  @!P0 BRA `(.L_x_915) ;  /* 0x0000000000048947 */ /* 0x000fec0003800000 */
[----:B------:R-:W-:Y:S01]  /*19f50*/  BPT.TRAP 0x1 ;  /* 0x000000040000795c */ /* 0x000fe20000300000 */
.L_x_915:
[----:B------:R-:W-:Y:S01]  /*19f60*/  IMAD R5, R24, 0x8, R5 ;  /* 0x0000000818057824 */ /* 0x000fe200078e0205 */
[----:B------:R-:W-:-:S04]  /*19f70*/  SHF.L.U32 R0, R0, 0x1f, RZ ;  /* 0x0000001f00007819 */ /* 0x000fc800000006ff */
[----:B------:R-:W1:Y:S02]  /*19f80*/  SYNCS.PHASECHK.TRANS64.TRYWAIT P1, [R5+URZ+0x22840], R0 ;  /* 0x02284000050075a7 */ /* 0x000e64000802017f */
[----:B-1----:R-:W-:Y:S05]  /*19f90*/  @!P1 BRA `(.L_x_916) ;  /* 0x0000005000f89947 */ /* 0x002fea0003800000 */
.L_x_1126:
[----:B------:R-:W-:Y:S05]  /*19fa0*/  @!P0 BRA `(.L_x_917) ;  /* 0x0000000000048947 */ /* 0x000fea0003800000 */
[----:B------:R-:W-:Y:S01]  /*19fb0*/  BPT.TRAP 0x1 ;  /* 0x000000040000795c */ /* 0x000fe20000300000 */
.L_x_917:
[----:B------:R-:W2:Y:S02]  /*19fc0*/  SYNCS.PHASECHK.TRANS64.TRYWAIT P1, [R3+URZ+0x22860], R2 ;  /* 0x02286002030075a7 */ /* 0x000ea4000802017f */
[----:B--2---:R-:W-:Y:S05]  /*19fd0*/  @!P1 BRA `(.L_x_918) ;  /* 0x0000005000fc9947 */ /* 0x004fea0003800000 */
.L_x_1127:
[----:B------:R-:W-:Y:S05]  /*19fe0*/  @!P0 BRA `(.L_x_919) ;  /* 0x0000000000048947 */ /* 0x000fea0003800000 */
[----:B------:R-:W-:Y:S01]  /*19ff0*/  BPT.TRAP 0x1 ;  /* 0x000000040000795c */ /* 0x000fe20000300000 */
.L_x_919:
[----:B------:R0:W0:Y:S02]  /*1a000*/  SYNCS.PHASECHK.TRANS64.TRYWAIT P0, [R5+URZ+0x22860], R0 ;  /* 0x02286000050075a7 */ /* 0x000024000800017f */
[----:B0-----:R-:W-:Y:S05]  /*1a010*/  @!P0 NANOSLEEP.SYNCS 0x989680 ;  /* 0x009896800000895d */ /* 0x001fea0003900000 */
[----:B------:R-:W0:Y:S02]  /*1a020*/  @!P0 SYNCS.PHASECHK.TRANS64 P0, [R5+URZ+0x22860], R0 ;  /* 0x02286000050085a7 */ /* 0x000e24000800007f */
[----:B0-----:R-:W-:Y:S05]  /*1a030*/  @!P0 BRA `(.L_x_919) ;  /* 0xfffffffc00f08947 */ /* 0x001fea000383ffff */
.L_x_643:
[----:B------:R-:W-:Y:S05]  /*1a040*/  BSYNC B9 ;  /* 0x0000000000097941 */ /* 0x000fea0003800000 */
.L_x_640:
[----:B------:R-:W-:Y:S05]  /*1a050*/  EXIT ;  /* 0x000000000000794d */ /* 0x000fea0003800000 */
.L_x_663:
[----:B0-----:R0:W1:Y:S02]  /*1a060*/  SYNCS.PHASECHK.TRANS64.TRYWAIT P5, [R87+URZ+0x22890], R95 ;  /* 0x0228905f570075a7 */ /* 0x00106400080a017f */
[----:B-1----:R-:W-:Y:S05]  /*1a070*/  @!P5 NANOSLEEP.SYNCS 0x989680 ;  /* 0x009896800000d95d */ /* 0x002fea0003900000 */
[----:B------:R-:W1:Y:S02]  /*1a080*/  @!P5 SYNCS.PHASECHK.TRANS64 P5, [R87+URZ+0x22890], R95 ;  /* 0x0228905f5700d5a7 */ /* 0x000e6400080a007f */
[----:B-1----:R-:W-:Y:S05]  /*1a090*/  @!P5 BRA `(.L_x_663) ;  /* 0xfffffffc00f0d947 */ /* 0x002fea000383ffff */
[----:B------:R-:W-:Y:S05]  /*1a0a0*/  BRA `(.L_x_920) ;  /* 0xfffffe9400c07947 */ /* 0x000fea000383ffff */
.L_x_664:
        /* <DEDUP_REMOVED lines=8> */
.L_x_922:
[----:B------:R-:W-:Y:S05]  /*1a130*/  BSYNC B1 ;  /* 0x0000000000017941 */ /* 0x000fea0003800000 */
.L_x_921:
[----:B------:R-:W-:Y:S02]  /*1a140*/  IMAD.MOV.U32 R13, RZ, RZ, R96 ;  /* 0x000000ffff0d7224 */ /* 0x000fe400078e0060 */
[----:B------:R-:W-:Y:S02]  /*1a150*/  IMAD.MOV.U32 R12, RZ, RZ, RZ ;  /* 0x000000ffff0c7224 */ /* 0x000fe400078e00ff */
[----:B------:R-:W-:Y:S02]  /*1a160*/  IMAD.MOV.U32 R11, RZ, RZ, 0x1c1f ;  /* 0x00001c1fff0b7424 */ /* 0x000fe400078e00ff */
[----:B------:R-:W-:Y:S02]  /*1a170*/  IMAD.MOV.U32 R15, RZ, RZ, -0x1 ;  /* 0xffffffffff0f7424 */ /* 0x000fe400078e00ff */
[----:B------:R-:W-:-:S07]  /*1a180*/  IMAD.MOV.U32 R99, RZ, RZ, R14 ;  /* 0x000000ffff637224 */ /* 0x000fce00078e000e */
[----:B------:R-:W-:Y:S05]  /*1a190*/  WARPSYNC.COLLECTIVE R15, `(.L_x_923) ;  /* 0x000000000f087348 */ /* 0x000fea0003c00000 */
[----:B------:R0:W1:Y:S02]  /*1a1a0*/  SHFL.IDX P6, R14, R13, R12, R11 ;  /* 0x0000000c0d0e7389 */ /* 0x00006400000c000b */
[----:B01----:R-:W-:Y:S01]  /*1a1b0*/  ENDCOLLECTIVE ;  /* 0x000000000000791b */ /* 0x003fe20003800000 */
.L_x_923:
[----:B------:R-:W-:Y:S05]  /*1a1c0*/  BRA `(.L_x_924) ;  /* 0xfffffe94008c7947 */ /* 0x000fea000383ffff */
.L_x_673:
[----:B------:R-:W-:Y:S01]  /*1a1d0*/  BSSY B1, `(.L_x_925) ;  /* 0x0000008000017945 */ /* 0x000fe20003800000 */
[----:B----4-:R-:W-:Y:S02]  /*1a1e0*/  IMAD.MOV.U32 R13, RZ, RZ, R97 ;  /* 0x000000ffff0d7224 */ /* 0x010fe400078e0061 */
[----:B------:R-:W-:Y:S02]  /*1a1f0*/  IMAD.MOV.U32 R12, RZ, RZ, 0x1 ;  /* 0x00000001ff0c7424 */ /* 0x000fe400078e00ff */
[----:B------:R-:W-:Y:S02]  /*1a200*/  IMAD.MOV.U32 R11, RZ, RZ, 0x1c1f ;  /* 0x00001c1fff0b7424 */ /* 0x000fe400078e00ff */
[----:B------:R-:W-:-:S07]  /*1a210*/  IMAD.MOV.U32 R15, RZ, RZ, -0x1 ;  /* 0xffffffffff0f7424 */ /* 0x000fce00078e00ff */
[----:B0123--:R-:W-:Y:S05]  /*1a220*/  WARPSYNC.COLLECTIVE R15, `(.L_x_926) ;  /* 0x000000000f087348 */ /* 0x00ffea0003c00000 */
[----:B---3--:R3:W4:Y:S02]  /*1a230*/  SHFL.IDX P6, R14, R13, R12, R11 ;  /* 0x0000000c0d0e7389 */ /* 0x00872400000c000b */
[----:B01234-:R-:W-:Y:S01]  /*1a240*/  ENDCOLLECTIVE ;  /* 0x000000000000791b */ /* 0x01ffe20003800000 */
.L_x_926:
[----:B------:R-:W-:Y:S05]  /*1a250*/  BSYNC B1 ;  /* 0x0000000000017941 */ /* 0x000fea0003800000 */
.L_x_925:
[----:B------:R-:W-:Y:S02]  /*1a260*/  IMAD.MOV.U32 R13, RZ, RZ, R96 ;  /* 0x000000ffff0d7224 */ /* 0x000fe400078e0060 */
[----:B------:R-:W-:Y:S02]  /*1a270*/  IMAD.MOV.U32 R12, RZ, RZ, 0x1 ;  /* 0x00000001ff0c7424 */ /* 0x000fe400078e00ff */
[----:B------:R-:W-:Y:S02]  /*1a280*/  IMAD.MOV.U32 R11, RZ, RZ, 0x1c1f ;  /* 0x00001c1fff0b7424 */ /* 0x000fe400078e00ff */
[----:B------:R-:W-:Y:S02]  /*1a290*/  IMAD.MOV.U32 R15, RZ, RZ, -0x1 ;  /* 0xffffffffff0f7424 */ /* 0x000fe400078e00ff */
[----:B------:R-:W-:-:S07]  /*1a2a0*/  IMAD.MOV.U32 R97, RZ, RZ, R14 ;  /* 0x000000ffff617224 */ /* 0x000fce00078e000e */
[----:B------:R-:W-:Y:S05]  /*1a2b0*/  WARPSYNC.COLLECTIVE R15, `(.L_x_927) ;  /* 0x000000000f087348 */ /* 0x000fea0003c00000 */
[----:B------:R0:W1:Y:S02]  /*1a2c0*/  SHFL.IDX P6, R14, R13, R12, R11 ;  /* 0x0000000c0d0e7389 */ /* 0x00006400000c000b */
[----:B01----:R-:W-:Y:S01]  /*1a2d0*/  ENDCOLLECTIVE ;  /* 0x000000000000791b */ /* 0x003fe20003800000 */
.L_x_927:
[----:B------:R-:W-:Y:S05]  /*1a2e0*/  BRA `(.L_x_928) ;  /* 0xfffffe9c00187947 */ /* 0x000fea000383ffff */
.L_x_683:
[----:B-1----:R1:W2:Y:S02]  /*1a2f0*/  SYNCS.PHASECHK.TRANS64.TRYWAIT P4, [R87+URZ+0x22890], R95 ;  /* 0x0228905f570075a7 */ /* 0x0022a4000808017f */
[----:B--2---:R-:W-:Y:S05]  /*1a300*/  @!P4 NANOSLEEP.SYNCS 0x989680 ;  /* 0x009896800000c95d */ /* 0x004fea0003900000 */
[----:B------:R-:W2:Y:S02]  /*1a310*/  @!P4 SYNCS.PHASECHK.TRANS64 P4, [R87+URZ+0x22890], R95 ;  /* 0x0228905f5700c5a7 */ /* 0x000ea4000808007f */
[----:B--2---:R-:W-:Y:S05]  /*1a320*/  @!P4 BRA `(.L_x_683) ;  /* 0xfffffffc00f0c947 */ /* 0x004fea000383ffff */
[----:B------:R-:W-:Y:S05]  /*1a330*/  BRA `(.L_x_929) ;  /* 0xfffffea800107947 */ /* 0x000fea000383ffff */
.L_x_684:
        /* <DEDUP_REMOVED lines=8> */
.L_x_931:
[----:B------:R-:W-:Y:S05]  /*1a3c0*/  BSYNC B1 ;  /* 0x0000000000017941 */ /* 0x000fea0003800000 */
.L_x_930:
        /* <DEDUP_REMOVED lines=8> */
.L_x_932:
[----:B------:R-:W-:Y:S01]  /*1a450*/  IMAD.MOV.U32 R100, RZ, RZ, R14 ;  /* 0x000000ffff647224 */ /* 0x000fe200078e000e */
[----:B------:R-:W-:Y:S06]  /*1a460*/  BRA `(.L_x_933) ;  /* 0xfffffea400dc7947 */ /* 0x000fec000383ffff */
.L_x_689:
[----:B------:R-:W-:Y:S01]  /*1a470*/  BSSY B1, `(.L_x_934) ;  /* 0x0000008000017945 */ /* 0x000fe20003800000 */
[----:B----4-:R-:W-:Y:S02]  /*1a480*/  IMAD.MOV.U32 R13, RZ, RZ, R97 ;  /* 0x000000ffff0d7224 */ /* 0x010fe400078e0061 */
[----:B------:R-:W-:Y:S02]  /*1a490*/  IMAD.MOV.U32 R12, RZ, RZ, 0x1 ;  /* 0x00000001ff0c7424 */ /* 0x000fe400078e00ff */
[----:B------:R-:W-:Y:S02]  /*1a4a0*/  IMAD.MOV.U32 R11, RZ, RZ, 0x1c1f ;  /* 0x00001c1fff0b7424 */ /* 0x000fe400078e00ff */
[----:B------:R-:W-:-:S07]  /*1a4b0*/  IMAD.MOV.U32 R15, RZ, RZ, -0x1 ;  /* 0xffffffffff0f7424 */ /* 0x000fce00078e00ff */
[----:B0123--:R-:W-:Y:S05]  /*1a4c0*/  WARPSYNC.COLLECTIVE R15, `(.L_x_935) ;  /* 0x000000000f087348 */ /* 0x00ffea0003c00000 */
[----:B------:R4:W0:Y:S02]  /*1a4d0*/  SHFL.IDX P6, R14, R13, R12, R11 ;  /* 0x0000000c0d0e7389 */ /* 0x00082400000c000b */
[----:B01234-:R-:W-:Y:S01]  /*1a4e0*/  ENDCOLLECTIVE ;  /* 0x000000000000791b */ /* 0x01ffe20003800000 */
.L_x_935:
[----:B------:R-:W-:Y:S05]  /*1a4f0*/  BSYNC B1 ;  /* 0x0000000000017941 */ /* 0x000fea0003800000 */
.L_x_934:
        /* <DEDUP_REMOVED lines=8> */
.L_x_936:
[----:B------:R-:W-:Y:S01]  /*1a580*/  IMAD.MOV.U32 R96, RZ, RZ, R14 ;  /* 0x000000ffff607224 */ /* 0x000fe200078e000e */
[----:B------:R-:W-:Y:S06]  /*1a590*/  BRA `(.L_x_937) ;  /* 0xfffffeac00847947 */ /* 0x000fec000383ffff */
.L_x_694:
[----:B-1----:R1:W2:Y:S02]  /*1a5a0*/  SYNCS.PHASECHK.TRANS64.TRYWAIT P2, [R87+URZ+0x22890], R95 ;  /* 0x0228905f570075a7 */ /* 0x0022a4000804017f */
[----:B--2---:R-:W-:Y:S05]  /*1a5b0*/  @!P2 NANOSLEEP.SYNCS 0x989680 ;  /* 0x009896800000a95d */ /* 0x004fea0003900000 */
[----:B------:R-:W2:Y:S02]  /*1a5c0*/  @!P2 SYNCS.PHASECHK.TRANS64 P2, [R87+URZ+0x22890], R95 ;  /* 0x0228905f5700a5a7 */ /* 0x000ea4000804007f */
[----:B--2---:R-:W-:Y:S05]  /*1a5d0*/  @!P2 BRA `(.L_x_694) ;  /* 0xfffffffc00f0a947 */ /* 0x004fea000383ffff */
[----:B------:R-:W-:Y:S05]  /*1a5e0*/  BRA `(.L_x_938) ;  /* 0xfffffeb400987947 */ /* 0x000fea000383ffff */
.L_x_695:
        /* <DEDUP_REMOVED lines=8> */
.L_x_940:
[----:B------:R-:W-:Y:S05]  /*1a670*/  BSYNC B1 ;  /* 0x0000000000017941 */ /* 0x000fea0003800000 */
.L_x_939:
        /* <DEDUP_REMOVED lines=8> */
.L_x_941:
[----:B------:R-:W-:Y:S01]  /*1a700*/  IMAD.MOV.U32 R7, RZ, RZ, R14 ;  /* 0x000000ffff077224 */ /* 0x000fe200078e000e */
[----:B------:R-:W-:Y:S06]  /*1a710*/  BRA `(.L_x_942) ;  /* 0xfffffeb400b47947 */ /* 0x000fec000383ffff */
.L_x_698:
        /* <DEDUP_REMOVED lines=8> */
.L_x_944:
[----:B------:R-:W-:Y:S05]  /*1a7a0*/  BSYNC B1 ;  /* 0x0000000000017941 */ /* 0x000fea0003800000 */
.L_x_943:
        /* <DEDUP_REMOVED lines=8> */
.L_x_945:
[----:B------:R-:W-:Y:S01]  /*1a830*/  IMAD.MOV.U32 R7, RZ, RZ, R14 ;  /* 0x000000ffff077224 */ /* 0x000fe200078e000e */
[----:B------:R-:W-:Y:S06]  /*1a840*/  BRA `(.L_x_946) ;  /* 0xfffffeb400b07947 */ /* 0x000fec000383ffff */
.L_x_702:
[----:B---3--:R3:W4:Y:S02]  /*1a850*/  SYNCS.PHASECHK.TRANS64.TRYWAIT P3, [R87+URZ+0x228b0], R95 ;  /* 0x0228b05f570075a7 */ /* 0x008724000806017f */
[----:B----4-:R-:W-:Y:S05]  /*1a860*/  @!P3 NANOSLEEP.SYNCS 0x989680 ;  /* 0x009896800000b95d */ /* 0x010fea0003900000 */
[----:B------:R-:W4:Y:S02]  /*1a870*/  @!P3 SYNCS.PHASECHK.TRANS64 P3, [R87+URZ+0x228b0], R95 ;  /* 0x0228b05f5700b5a7 */ /* 0x000f24000806007f */
[----:B----4-:R-:W-:Y:S05]  /*1a880*/  @!P3 BRA `(.L_x_702) ;  /* 0xfffffffc00f0b947 */ /* 0x010fea000383ffff */
[----:B------:R-:W-:Y:S05]  /*1a890*/  BRA `(.L_x_947) ;  /* 0xfffffeb800287947 */ /* 0x000fea000383ffff */
.L_x_712:
[----:B------:R-:W-:Y:S01]  /*1a8a0*/  BSSY B0, `(.L_x_948) ;  /* 0x0000007000007945 */ /* 0x000fe20003800000 */
[----:B------:R-:W-:Y:S02]  /*1a8b0*/  IMAD.MOV.U32 R12, RZ, RZ, RZ ;  /* 0x000000ffff0c7224 */ /* 0x000fe400078e00ff */
[----:B------:R-:W-:Y:S02]  /*1a8c0*/  IMAD.MOV.U32 R11, RZ, RZ, 0x1f ;  /* 0x0000001fff0b7424 */ /* 0x000fe400078e00ff */
[----:B------:R-:W-:-:S07]  /*1a8d0*/  IMAD.MOV.U32 R15, RZ, RZ, -0x1 ;  /* 0xffffffffff0f7424 */ /* 0x000fce00078e00ff */
[----:B-----5:R-:W-:Y:S05]  /*1a8e0*/  WARPSYNC.COLLECTIVE R15, `(.L_x_949) ;  /* 0x000000000f087348 */ /* 0x020fea0003c00000 */
[----:B------:R0:W1:Y:S02]  /*1a8f0*/  SHFL.IDX P6, R14, R13, R12, R11 ;  /* 0x0000000c0d0e7389 */ /* 0x00006400000c000b */
[----:B01---5:R-:W-:Y:S01]  /*1a900*/  ENDCOLLECTIVE ;  /* 0x000000000000791b */ /* 0x023fe20003800000 */
.L_x_949:
[----:B------:R-:W-:Y:S05]  /*1a910*/  BSYNC B0 ;  /* 0x0000000000007941 */ /* 0x000fea0003800000 */
.L_x_948:
[----:B------:R-:W-:Y:S05]  /*1a920*/  BRA `(.L_x_950) ;  /* 0xfffffec800187947 */ /* 0x000fea000383ffff */
.L_x_724:
[----:B------:R-:W-:Y:S01]  /*1a930*/  BSSY B1, `(.L_x_951) ;  /* 0x0000008000017945 */ /* 0x000fe20003800000 */
[----:B0-----:R-:W-:Y:S02]  /*1a940*/  IMAD.MOV.U32 R13, RZ, RZ, R27 ;  /* 0x000000ffff0d7224 */ /* 0x001fe400078e001b */
[----:B------:R-:W-:Y:S02]  /*1a950*/  IMAD.MOV.U32 R12, RZ, RZ, RZ ;  /* 0x000000ffff0c7224 */ /* 0x000fe400078e00ff */
[----:B------:R-:W-:Y:S02]  /*1a960*/  IMAD.MOV.U32 R11, RZ, RZ, 0x1c1f ;  /* 0x00001c1fff0b7424 */ /* 0x000fe400078e00ff */
[----:B------:R-:W-:-:S07]  /*1a970*/  IMAD.MOV.U32 R15, RZ, RZ, -0x1 ;  /* 0xffffffffff0f7424 */ /* 0x000fce00078e00ff */
[----:B------:R-:W-:Y:S05]  /*1a980*/  WARPSYNC.COLLECTIVE R15, `(.L_x_952) ;  /* 0x000000000f087348 */ /* 0x000fea0003c00000 */
[----:B------:R0:W1:Y:S02]  /*1a990*/  SHFL.IDX P6, R14, R13, R12, R11 ;  /* 0x0000000c0d0e7389 */ /* 0x00006400000c000b */
[----:B01----:R-:W-:Y:S01]  /*1a9a0*/  ENDCOLLECTIVE ;  /* 0x000000000000791b */ /* 0x003fe20003800000 */
.L_x_952:
[----:B------:R-:W-:Y:S05]  /*1a9b0*/  BSYNC B1 ;  /* 0x0000000000017941 */ /* 0x000fea0003800000 */
.L_x_951:
        /* <DEDUP_REMOVED lines=8> */
.L_x_953:
[----:B------:R-:W-:Y:S02]  /*1aa40*/  IMAD.MOV.U32 R13, RZ, RZ, R25 ;  /* 0x000000ffff0d7224 */ /* 0x000fe400078e0019 */
[----:B------:R-:W-:-:S07]  /*1aa50*/  IMAD.MOV.U32 R3, RZ, RZ, R14 ;  /* 0x000000ffff037224 */ /* 0x000fce00078e000e */
[----:B------:R-:W-:Y:S05]  /*1aa60*/  WARPSYNC.COLLECTIVE R15, `(.L_x_954) ;  /* 0x000000000f087348 */ /* 0x000fea0003c00000 */
[----:B------:R0:W1:Y:S02]  /*1aa70*/  SHFL.IDX P6, R14, R13, R12, R11 ;  /* 0x0000000c0d0e7389 */ /* 0x00006400000c000b */
[----:B01----:R-:W-:Y:S01]  /*1aa80*/  ENDCOLLECTIVE ;  /* 0x000000000000791b */ /* 0x003fe20003800000 */
.L_x_954:
[----:B------:R-:W-:Y:S02]  /*1aa90*/  IMAD.MOV.U32 R13, RZ, RZ, R28 ;  /* 0x000000ffff0d7224 */ /* 0x000fe400078e001c */
[----:B------:R-:W-:-:S07]  /*1aaa0*/  IMAD.MOV.U32 R25, RZ, RZ, R14 ;  /* 0x000000ffff197224 */ /* 0x000fce00078e000e */
[----:B------:R-:W-:Y:S05]  /*1aab0*/  WARPSYNC.COLLECTIVE R15, `(.L_x_955) ;  /* 0x000000000f087348 */ /* 0x000fea0003c00000 */
[----:B------:R0:W1:Y:S02]  /*1aac0*/  SHFL.IDX P6, R14, R13, R12, R11 ;  /* 0x0000000c0d0e7389 */ /* 0x00006400000c000b */
[----:B01----:R-:W-:Y:S01]  /*1aad0*/  ENDCOLLECTIVE ;  /* 0x000000000000791b */ /* 0x003fe20003800000 */
.L_x_955:
[----:B------:R-:W-:Y:S01]  /*1aae0*/  IMAD.MOV.U32 R20, RZ, RZ, R14 ;  /* 0x000000ffff147224 */ /* 0x000fe200078e000e */
[----:B------:R-:W-:Y:S06]  /*1aaf0*/  BRA `(.L_x_956) ;  /* 0xfffffecc00307947 */ /* 0x000fec000383ffff */
.L_x_728:
[----:B0-----:R0:W1:Y:S02]  /*1ab00*/  SYNCS.PHASECHK.TRANS64.TRYWAIT P0, [R19+URZ+0x22800], R26 ;  /* 0x0228001a130075a7 */ /* 0x001064000800017f */
[----:B-1----:R-:W-:Y:S05]  /*1ab10*/  @!P0 NANOSLEEP.SYNCS 0x989680 ;  /* 0x009896800000895d */ /* 0x002fea0003900000 */
[----:B------:R-:W1:Y:S02]  /*1ab20*/  @!P0 SYNCS.PHASECHK.TRANS64 P0, [R19+URZ+0x22800], R26 ;  /* 0x0228001a130085a7 */ /* 0x000e64000800007f */
[----:B-1----:R-:W-:Y:S05]  /*1ab30*/  @!P0 BRA `(.L_x_728) ;  /* 0xfffffffc00f08947 */ /* 0x002fea000383ffff */
[----:B------:R-:W-:Y:S05]  /*1ab40*/  BRA `(.L_x_957) ;  /* 0xfffffed000487947 */ /* 0x000fea000383ffff */
.L_x_736:
        /* <DEDUP_REMOVED lines=8> */
.L_x_959:
[----:B------:R-:W-:Y:S05]  /*1abd0*/  BSYNC B1 ;  /* 0x0000000000017941 */ /* 0x000fea0003800000 */
.L_x_958:
        /* <DEDUP_REMOVED lines=8> */
.L_x_960:
[----:B------:R-:W-:Y:S02]  /*1ac60*/  IMAD.MOV.U32 R13, RZ, RZ, R25 ;  /* 0x000000ffff0d7224 */ /* 0x000fe400078e0019 */
[----:B------:R-:W-:-:S07]  /*1ac70*/  IMAD.MOV.U32 R3, RZ, RZ, R14 ;  /* 0x000000ffff037224 */ /* 0x000fce00078e000e */
[----:B------:R-:W-:Y:S05]  /*1ac80*/  WARPSYNC.COLLECTIVE R15, `(.L_x_961) ;  /* 0x000000000f087348 */ /* 0x000fea0003c00000 */
[----:B------:R0:W1:Y:S02]  /*1ac90*/  SHFL.IDX P6, R14, R13, R12, R11 ;  /* 0x0000000c0d0e7389 */ /* 0x00006400000c000b */
[----:B01----:R-:W-:Y:S01]  /*1aca0*/  ENDCOLLECTIVE ;  /* 0x000000000000791b */ /* 0x003fe20003800000 */
.L_x_961:
[----:B------:R-:W-:Y:S02]  /*1acb0*/  IMAD.MOV.U32 R13, RZ, RZ, R28 ;  /* 0x000000ffff0d7224 */ /* 0x000fe400078e001c */
[----:B------:R-:W-:-:S07]  /*1acc0*/  IMAD.MOV.U32 R20, RZ, RZ, R14 ;  /* 0x000000ffff147224 */ /* 0x000fce00078e000e */
[----:B------:R-:W-:Y:S05]  /*1acd0*/  WARPSYNC.COLLECTIVE R15, `(.L_x_962) ;  /* 0x000000000f087348 */ /* 0x000fea0003c00000 */
[----:B------:R0:W1:Y:S02]  /*1ace0*/  SHFL.IDX P6, R14, R13, R12, R11 ;  /* 0x0000000c0d0e7389 */ /* 0x00006400000c000b */
[----:B01----:R-:W-:Y:S01]  /*1acf0*/  ENDCOLLECTIVE ;  /* 0x000000000000791b */ /* 0x003fe20003800000 */
.L_x_962:
[----:B------:R-:W-:Y:S05]  /*1ad00*/  BRA `(.L_x_963) ;  /* 0xfffffed800b87947 */ /* 0x000fea000383ffff */
.L_x_740:
[----:B0-----:R0:W1:Y:S02]  /*1ad10*/  SYNCS.PHASECHK.TRANS64.TRYWAIT P1, [R19+URZ+0x22800], R26 ;  /* 0x0228001a130075a7 */ /* 0x001064000802017f */
[----:B-1----:R-:W-:Y:S05]  /*1ad20*/  @!P1 NANOSLEEP.SYNCS 0x989680 ;  /* 0x009896800000995d */ /* 0x002fea0003900000 */
[----:B------:R-:W1:Y:S02]  /*1ad30*/  @!P1 SYNCS.PHASECHK.TRANS64 P1, [R19+URZ+0x22800], R26 ;  /* 0x0228001a130095a7 */ /* 0x000e64000802007f */
[----:B-1----:R-:W-:Y:S05]  /*1ad40*/  @!P1 BRA `(.L_x_740) ;  /* 0xfffffffc00f09947 */ /* 0x002fea000383ffff */
[----:B------:R-:W-:Y:S05]  /*1ad50*/  BRA `(.L_x_964) ;  /* 0xfffffedc00987947 */ /* 0x000fea000383ffff */
.L_x_746:
[----:B---3--:R3:W0:Y:S02]  /*1ad60*/  SYNCS.PHASECHK.TRANS64.TRYWAIT P1, [R4+URZ+0x22830], R73 ;  /* 0x02283049040075a7 */ /* 0x008624000802017f */
[----:B0-----:R-:W-:Y:S05]  /*1ad70*/  @!P1 NANOSLEEP.SYNCS 0x989680 ;  /* 0x009896800000995d */ /* 0x001fea0003900000 */
[----:B------:R-:W0:Y:S02]  /*1ad80*/  @!P1 SYNCS.PHASECHK.TRANS64 P1, [R4+URZ+0x22830], R73 ;  /* 0x02283049040095a7 */ /* 0x000e24000802007f */
[----:B0-----:R-:W-:Y:S05]  /*1ad90*/  @!P1 BRA `(.L_x_746) ;  /* 0xfffffffc00f09947 */ /* 0x001fea000383ffff */
[----:B------:R-:W-:Y:S05]  /*1ada0*/  BRA `(.L_x_745) ;  /* 0xfffffee800e47947 */ /* 0x000fea000383ffff */
.L_x_752:
[----:B-1----:R1:W2:Y:S02]  /*1adb0*/  SYNCS.PHASECHK.TRANS64.TRYWAIT P1, [R4+URZ+0x22850], R73 ;  /* 0x02285049040075a7 */ /* 0x0022a4000802017f */
[----:B--2---:R-:W-:Y:S05]  /*1adc0*/  @!P1 NANOSLEEP.SYNCS 0x989680 ;  /* 0x009896800000995d */ /* 0x004fea0003900000 */
[----:B------:R-:W2:Y:S02]  /*1add0*/  @!P1 SYNCS.PHASECHK.TRANS64 P1, [R4+URZ+0x22850], R73 ;  /* 0x02285049040095a7 */ /* 0x000ea4000802007f */
[----:B--2---:R-:W-:Y:S05]  /*1ade0*/  @!P1 BRA `(.L_x_752) ;  /* 0xfffffffc00f09947 */ /* 0x004fea000383ffff */
[----:B------:R-:W-:Y:S05]  /*1adf0*/  BRA `(.L_x_751) ;  /* 0xffffff0000887947 */ /* 0x000fea000383ffff */
.L_x_758:
[----:B-1----:R1:W2:Y:S02]  /*1ae00*/  SYNCS.PHASECHK.TRANS64.TRYWAIT P2, [R5+URZ+0x22830], R6 ;  /* 0x02283006050075a7 */ /* 0x0022a4000804017f */
[----:B--2---:R-:W-:Y:S05]  /*1ae10*/  @!P2 NANOSLEEP.SYNCS 0x989680 ;  /* 0x009896800000a95d */ /* 0x004fea0003900000 */
[----:B------:R-:W2:Y:S02]  /*1ae20*/  @!P2 SYNCS.PHASECHK.TRANS64 P2, [R5+URZ+0x22830], R6 ;  /* 0x022830060500a5a7 */ /* 0x000ea4000804007f */
[----:B--2---:R-:W-:Y:S05]  /*1ae30*/  @!P2 BRA `(.L_x_758) ;  /* 0xfffffffc00f0a947 */ /* 0x004fea000383ffff */
[----:B------:R-:W-:Y:S05]  /*1ae40*/  BRA `(.L_x_757) ;  /* 0xffffff0400d47947 */ /* 0x000fea000383ffff */
.L_x_764:
[----:B----4-:R4:W0:Y:S02]  /*1ae50*/  SYNCS.PHASECHK.TRANS64.TRYWAIT P2, [R5+URZ+0x22850], R6 ;  /* 0x02285006050075a7 */ /* 0x010824000804017f */
[----:B0-----:R-:W-:Y:S05]  /*1ae60*/  @!P2 NANOSLEEP.SYNCS 0x989680 ;  /* 0x009896800000a95d */ /* 0x001fea0003900000 */
[----:B------:R-:W0:Y:S02]  /*1ae70*/  @!P2 SYNCS.PHASECHK.TRANS64 P2, [R5+URZ+0x22850], R6 ;  /* 0x022850060500a5a7 */ /* 0x000e24000804007f */
[----:B0-----:R-:W-:Y:S05]  /*1ae80*/  @!P2 BRA `(.L_x_764) ;  /* 0xfffffffc00f0a947 */ /* 0x001fea000383ffff */
[----:B------:R-:W-:Y:S05]  /*1ae90*/  BRA `(.L_x_763) ;  /* 0xffffff20003c7947 */ /* 0x000fea000383ffff */
.L_x_771:
[----:B------:R-:W-:Y:S02]  /*1aea0*/  IMAD.MOV.U32 R13, RZ, RZ, R21 ;  /* 0x000000ffff0d7224 */ /* 0x000fe400078e0015 */
[----:B------:R-:W-:Y:S02]  /*1aeb0*/  IMAD.MOV.U32 R12, RZ, RZ, RZ ;  /* 0x000000ffff0c7224 */ /* 0x000fe400078e00ff */
[----:B------:R-:W-:Y:S02]  /*1aec0*/  IMAD.MOV.U32 R11, RZ, RZ, 0x181f ;  /* 0x0000181fff0b7424 */ /* 0x000fe400078e00ff */
[----:B------:R-:W-:-:S07]  /*1aed0*/  IMAD.MOV.U32 R15, RZ, RZ, -0x1 ;  /* 0xffffffffff0f7424 */ /* 0x000fce00078e00ff */
[----:B-----5:R-:W-:Y:S05]  /*1aee0*/  WARPSYNC.COLLECTIVE R15, `(.L_x_965) ;  /* 0x000000000f087348 */ /* 0x020fea0003c00000 */
[----:B------:R0:W1:Y:S02]  /*1aef0*/  SHFL.IDX P6, R14, R13, R12, R11 ;  /* 0x0000000c0d0e7389 */ /* 0x00006400000c000b */
[----:B01---5:R-:W-:Y:S01]  /*1af00*/  ENDCOLLECTIVE ;  /* 0x000000000000791b */ /* 0x023fe20003800000 */
.L_x_965:
[----:B------:R-:W-:Y:S02]  /*1af10*/  IMAD.MOV.U32 R13, RZ, RZ, R3 ;  /* 0x000000ffff0d7224 */ /* 0x000fe400078e0003 */
[----:B------:R-:W-:-:S07]  /*1af20*/  IMAD.MOV.U32 R20, RZ, RZ, R14 ;  /* 0x000000ffff147224 */ /* 0x000fce00078e000e */
[----:B------:R-:W-:Y:S05]  /*1af30*/  WARPSYNC.COLLECTIVE R15, `(.L_x_966) ;  /* 0x000000000f087348 */ /* 0x000fea0003c00000 */
[----:B------:R0:W1:Y:S02]  /*1af40*/  SHFL.IDX P6, R14, R13, R12, R11 ;  /* 0x0000000c0d0e7389 */ /* 0x00006400000c000b */
[----:B01----:R-:W-:Y:S01]  /*1af50*/  ENDCOLLECTIVE ;  /* 0x000000000000791b */ /* 0x003fe20003800000 */
.L_x_966:
[----:B------:R-:W-:Y:S05]  /*1af60*/  BRA `(.L_x_967) ;  /* 0xffffff4800747947 */ /* 0x000fea000383ffff */
.L_x_774:
[----:B------:R-:W-:Y:S01]  /*1af70*/  BSSY B1, `(.L_x_968) ;  /* 0x0000008000017945 */ /* 0x000fe20003800000 */
[----:B---3--:R-:W-:Y:S02]  /*1af80*/  IMAD.MOV.U32 R13, RZ, RZ, R21 ;  /* 0x000000ffff0d7224 */ /* 0x008fe400078e0015 */
[----:B------:R-:W-:Y:S02]  /*1af90*/  IMAD.MOV.U32 R12, RZ, RZ, 0x1 ;  /* 0x00000001ff0c7424 */ /* 0x000fe400078e00ff */
[----:B------:R-:W-:Y:S02]  /*1afa0*/  IMAD.MOV.U32 R11, RZ, RZ, 0x181f ;  /* 0x0000181fff0b7424 */ /* 0x000fe400078e00ff */
[----:B------:R-:W-:-:S07]  /*1afb0*/  IMAD.MOV.U32 R15, RZ, RZ, -0x1 ;  /* 0xffffffffff0f7424 */ /* 0x000fce00078e00ff */
[----:B012--5:R-:W-:Y:S05]  /*1afc0*/  WARPSYNC.COLLECTIVE R15, `(.L_x_969) ;  /* 0x000000000f087348 */ /* 0x027fea0003c00000 */
[----:B--2---:R2:W3:Y:S02]  /*1afd0*/  SHFL.IDX P6, R14, R13, R12, R11 ;  /* 0x0000000c0d0e7389 */ /* 0x0044e400000c000b */
[----:B0123-5:R-:W-:Y:S01]  /*1afe0*/  ENDCOLLECTIVE ;  /* 0x000000000000791b */ /* 0x02ffe20003800000 */
.L_x_969:
[----:B------:R-:W-:Y:S05]  /*1aff0*/  BSYNC B1 ;  /* 0x0000000000017941 */ /* 0x000fea0003800000 */
.L_x_968:
        /* <DEDUP_REMOVED lines=8> */
.L_x_970:
[----:B------:R-:W-:Y:S05]  /*1b080*/  BRA `(.L_x_971) ;  /* 0xffffff4800bc7947 */ /* 0x000fea000383ffff */
.L_x_777:
[----:B------:R-:W-:Y:S01]  /*1b090*/  BSSY B1, `(.L_x_972) ;  /* 0x0000008000017945 */ /* 0x000fe20003800000 */
[----:B------:R-:W-:Y:S02]  /*1b0a0*/  IMAD.MOV.U32 R13, RZ, RZ, R21 ;  /* 0x000000ffff0d7224 */ /* 0x000fe400078e0015 */
[----:B------:R-:W-:Y:S02]  /*1b0b0*/  IMAD.MOV.U32 R12, RZ, RZ, 0x2 ;  /* 0x00000002ff0c7424 */ /* 0x000fe400078e00ff */
[----:B---3--:R-:W-:Y:S02]  /*1b0c0*/  IMAD.MOV.U32 R11, RZ, RZ, 0x181f ;  /* 0x0000181fff0b7424 */ /* 0x008fe400078e00ff */
[----:B------:R-:W-:-:S07]  /*1b0d0*/  IMAD.MOV.U32 R15, RZ, RZ, -0x1 ;  /* 0xffffffffff0f7424 */ /* 0x000fce00078e00ff */
[----:B012-4-:R-:W-:Y:S05]  /*1b0e0*/  WARPSYNC.COLLECTIVE R15, `(.L_x_973) ;  /* 0x000000000f087348 */ /* 0x017fea0003c00000 */
[----:B--2---:R2:W3:Y:S02]  /*1b0f0*/  SHFL.IDX P6, R14, R13, R12, R11 ;  /* 0x0000000c0d0e7389 */ /* 0x0044e400000c000b */
[----:B01234-:R-:W-:Y:S01]  /*1b100*/  ENDCOLLECTIVE ;  /* 0x000000000000791b */ /* 0x01ffe20003800000 */
.L_x_973:
[----:B------:R-:W-:Y:S05]  /*1b110*/  BSYNC B1 ;  /* 0x0000000000017941 */ /* 0x000fea0003800000 */
.L_x_972:
        /* <DEDUP_REMOVED lines=8> */
.L_x_974:
[----:B------:R-:W-:Y:S05]  /*1b1a0*/  BRA `(.L_x_975) ;  /* 0xffffff4c00047947 */ /* 0x000fea000383ffff */
.L_x_780:
        /* <DEDUP_REMOVED lines=8> */
.L_x_977:
[----:B------:R-:W-:Y:S05]  /*1b230*/  BSYNC B1 ;  /* 0x0000000000017941 */ /* 0x000fea0003800000 */
.L_x_976:
        /* <DEDUP_REMOVED lines=8> */
.L_x_978:
[----:B------:R-:W-:Y:S05]  /*1b2c0*/  BRA `(.L_x_979) ;  /* 0xffffff4c004c7947 */ /* 0x000fea000383ffff */
.L_x_782:
[----:B------:R-:W-:Y:S02]  /*1b2d0*/  IMAD.MOV.U32 R13, RZ, RZ, R10 ;  /* 0x000000ffff0d7224 */ /* 0x000fe400078e000a */
[----:B------:R-:W-:Y:S02]  /*1b2e0*/  IMAD.MOV.U32 R12, RZ, RZ, RZ ;  /* 0x000000ffff0c7224 */ /* 0x000fe400078e00ff */
[----:B------:R-:W-:Y:S02]  /*1b2f0*/  IMAD.MOV.U32 R11, RZ, RZ, 0x1c1f ;  /* 0x00001c1fff0b7424 */ /* 0x000fe400078e00ff */
[----:B------:R-:W-:-:S07]  /*1b300*/  IMAD.MOV.U32 R15, RZ, RZ, -0x1 ;  /* 0xffffffffff0f7424 */ /* 0x000fce00078e00ff */
[----:B------:R-:W-:Y:S05]  /*1b310*/  WARPSYNC.COLLECTIVE R15, `(.L_x_980) ;  /* 0x000000000f087348 */ /* 0x000fea0003c00000 */
[----:B------:R0:W1:Y:S02]  /*1b320*/  SHFL.IDX P6, R14, R13, R12, R11 ;  /* 0x0000000c0d0e7389 */ /* 0x00006400000c000b */
[----:B01----:R-:W-:Y:S01]  /*1b330*/  ENDCOLLECTIVE ;  /* 0x000000000000791b */ /* 0x003fe20003800000 */
.L_x_980:
[----:B------:R-:W-:Y:S02]  /*1b340*/  IMAD.MOV.U32 R13, RZ, RZ, R3 ;  /* 0x000000ffff0d7224 */ /* 0x000fe400078e0003 */
[----:B------:R-:W-:-:S07]  /*1b350*/  IMAD.MOV.U32 R48, RZ, RZ, R14 ;  /* 0x000000ffff307224 */ /* 0x000fce00078e000e */
[----:B------:R-:W-:Y:S05]  /*1b360*/  WARPSYNC.COLLECTIVE R15, `(.L_x_981) ;  /* 0x000000000f087348 */ /* 0x000fea0003c00000 */
[----:B------:R0:W1:Y:S02]  /*1b370*/  SHFL.IDX P6, R14, R13, R12, R11 ;  /* 0x0000000c0d0e7389 */ /* 0x00006400000c000b */
[----:B01----:R-:W-:Y:S01]  /*1b380*/  ENDCOLLECTIVE ;  /* 0x000000000000791b */ /* 0x003fe20003800000 */
.L_x_981:
[----:B------:R-:W-:Y:S01]  /*1b390*/  IMAD.MOV.U32 R11, RZ, RZ, R14 ;  /* 0x000000ffff0b7224 */ /* 0x000fe200078e000e */
[----:B------:R-:W-:Y:S06]  /*1b3a0*/  BRA `(.L_x_982) ;  /* 0xffffff50004c7947 */ /* 0x000fec000383ffff */
.L_x_785:
[----:B------:R-:W-:Y:S01]  /*1b3b0*/  BSSY B1, `(.L_x_983) ;  /* 0x0000008000017945 */ /* 0x000fe20003800000 */
[----:B---3--:R-:W-:Y:S02]  /*1b3c0*/  IMAD.MOV.U32 R13, RZ, RZ, R10 ;  /* 0x000000ffff0d7224 */ /* 0x008fe400078e000a */
[----:B------:R-:W-:Y:S02]  /*1b3d0*/  IMAD.MOV.U32 R12, RZ, RZ, 0x1 ;  /* 0x00000001ff0c7424 */ /* 0x000fe400078e00ff */
[----:B--2---:R-:W-:Y:S02]  /*1b3e0*/  IMAD.MOV.U32 R11, RZ, RZ, 0x1c1f ;  /* 0x00001c1fff0b7424 */ /* 0x004fe400078e00ff */
[----:B------:R-:W-:-:S07]  /*1b3f0*/  IMAD.MOV.U32 R15, RZ, RZ, -0x1 ;  /* 0xffffffffff0f7424 */ /* 0x000fce00078e00ff */
[----:B01----:R-:W-:Y:S05]  /*1b400*/  WARPSYNC.COLLECTIVE R15, `(.L_x_984) ;  /* 0x000000000f087348 */ /* 0x003fea0003c00000 */
[----:B------:R2:W3:Y:S02]  /*1b410*/  SHFL.IDX P6, R14, R13, R12, R11 ;  /* 0x0000000c0d0e7389 */ /* 0x0004e400000c000b */
[----:B0123--:R-:W-:Y:S01]  /*1b420*/  ENDCOLLECTIVE ;  /* 0x000000000000791b */ /* 0x00ffe20003800000 */
.L_x_984:
[----:B------:R-:W-:Y:S05]  /*1b430*/  BSYNC B1 ;  /* 0x0000000000017941 */ /* 0x000fea0003800000 */
.L_x_983:
        /* <DEDUP_REMOVED lines=8> */
.L_x_985:
[----:B------:R-:W-:Y:S01]  /*1b4c0*/  IMAD.MOV.U32 R3, RZ, RZ, R14 ;  /* 0x000000ffff037224 */ /* 0x000fe200078e000e */
[----:B------:R-:W-:Y:S06]  /*1b4d0*/  BRA `(.L_x_986) ;  /* 0xffffff5c00247947 */ /* 0x000fec000383ffff */
.L_x_789:
[----:B------:R-:W-:Y:S02]  /*1b4e0*/  IMAD.MOV.U32 R13, RZ, RZ, R20 ;  /* 0x000000ffff0d7224 */ /* 0x000fe400078e0014 */
[----:B------:R-:W-:Y:S02]  /*1b4f0*/  IMAD.MOV.U32 R12, RZ, RZ, RZ ;  /* 0x000000ffff0c7224 */ /* 0x000fe400078e00ff */
[----:B------:R-:W-:Y:S02]  /*1b500*/  IMAD.MOV.U32 R11, RZ, RZ, 0x181f ;  /* 0x0000181fff0b7424 */ /* 0x000fe400078e00ff */
[----:B------:R-:W-:-:S07]  /*1b510*/  IMAD.MOV.U32 R15, RZ, RZ, -0x1 ;  /* 0xffffffffff0f7424 */ /* 0x000fce00078e00ff */
[----:B01----:R-:W-:Y:S05]  /*1b520*/  WARPSYNC.COLLECTIVE R15, `(.L_x_987) ;  /* 0x000000000f087348 */ /* 0x003fea0003c00000 */
[----:B------:R2:W3:Y:S02]  /*1b530*/  SHFL.IDX P6, R14, R13, R12, R11 ;  /* 0x0000000c0d0e7389 */ /* 0x0004e400000c000b */
[----:B0123--:R-:W-:Y:S01]  /*1b540*/  ENDCOLLECTIVE ;  /* 0x000000000000791b */ /* 0x00ffe20003800000 */
.L_x_987:
[----:B------:R-:W-:Y:S02]  /*1b550*/  IMAD.MOV.U32 R13, RZ, RZ, R3 ;  /* 0x000000ffff0d7224 */ /* 0x000fe400078e0003 */
[----:B------:R-:W-:-:S07]  /*1b560*/  IMAD.MOV.U32 R0, RZ, RZ, R14 ;  /* 0x000000ffff007224 */ /* 0x000fce00078e000e */
[----:B------:R-:W-:Y:S05]  /*1b570*/  WARPSYNC.COLLECTIVE R15, `(.L_x_988) ;  /* 0x000000000f087348 */ /* 0x000fea0003c00000 */
[----:B------:R0:W1:Y:S02]  /*1b580*/  SHFL.IDX P6, R14, R13, R12, R11 ;  /* 0x0000000c0d0e7389 */ /* 0x00006400000c000b */
[----:B01----:R-:W-:Y:S01]  /*1b590*/  ENDCOLLECTIVE ;  /* 0x000000000000791b */ /* 0x003fe20003800000 */
.L_x_988:
[----:B------:R-:W-:Y:S05]  /*1b5a0*/  BRA `(.L_x_989) ;  /* 0xffffff7000647947 */ /* 0x000fea000383ffff */
.L_x_792:
[----:B------:R-:W-:Y:S01]  /*1b5b0*/  BSSY B1, `(.L_x_990) ;  /* 0x0000008000017945 */ /* 0x000fe20003800000 */
[----:B------:R-:W-:Y:S02]  /*1b5c0*/  IMAD.MOV.U32 R13, RZ, RZ, R20 ;  /* 0x000000ffff0d7224 */ /* 0x000fe400078e0014 */
[----:B------:R-:W-:Y:S02]  /*1b5d0*/  IMAD.MOV.U32 R12, RZ, RZ, 0x1 ;  /* 0x00000001ff0c7424 */ /* 0x000fe400078e00ff */
[----:B---3--:R-:W-:Y:S02]  /*1b5e0*/  IMAD.MOV.U32 R11, RZ, RZ, 0x181f ;  /* 0x0000181fff0b7424 */ /* 0x008fe400078e00ff */
[----:B------:R-:W-:-:S07]  /*1b5f0*/  IMAD.MOV.U32 R15, RZ, RZ, -0x1 ;  /* 0xffffffffff0f7424 */ /* 0x000fce00078e00ff */
[----:B012-4-:R-:W-:Y:S05]  /*1b600*/  WARPSYNC.COLLECTIVE R15, `(.L_x_991) ;  /* 0x000000000f087348 */ /* 0x017fea0003c00000 */
[----:B----4-:R3:W4:Y:S02]  /*1b610*/  SHFL.IDX P6, R14, R13, R12, R11 ;  /* 0x0000000c0d0e7389 */ /* 0x01072400000c000b */
[----:B01234-:R-:W-:Y:S01]  /*1b620*/  ENDCOLLECTIVE ;  /* 0x000000000000791b */ /* 0x01ffe20003800000 */
.L_x_991:
[----:B------:R-:W-:Y:S05]  /*1b630*/  BSYNC B1 ;  /* 0x0000000000017941 */ /* 0x000fea0003800000 */
.L_x_990:
        /* <DEDUP_REMOVED lines=8> */
.L_x_992:
[----:B------:R-:W-:Y:S05]  /*1b6c0*/  BRA `(.L_x_993) ;  /* 0xffffff7000b07947 */ /* 0x000fea000383ffff */
.L_x_795:
[----:B------:R-:W-:Y:S01]  /*1b6d0*/  BSSY B1, `(.L_x_994) ;  /* 0x0000008000017945 */ /* 0x000fe20003800000 */
[----:B------:R-:W-:Y:S02]  /*1b6e0*/  IMAD.MOV.U32 R13, RZ, RZ, R20 ;  /* 0x000000ffff0d7224 */ /* 0x000fe400078e0014 */
[----:B------:R-:W-:Y:S02]  /*1b6f0*/  IMAD.MOV.U32 R12, RZ, RZ, 0x2 ;  /* 0x00000002ff0c7424 */ /* 0x000fe400078e00ff */
[----:B0-----:R-:W-:Y:S02]  /*1b700*/  IMAD.MOV.U32 R11, RZ, RZ, 0x181f ;  /* 0x0000181fff0b7424 */ /* 0x001fe400078e00ff */
[----:B------:R-:W-:-:S07]  /*1b710*/  IMAD.MOV.U32 R15, RZ, RZ, -0x1 ;  /* 0xffffffffff0f7424 */ /* 0x000fce00078e00ff */
[----:B-1234-:R-:W-:Y:S05]  /*1b720*/  WARPSYNC.COLLECTIVE R15, `(.L_x_995) ;  /* 0x000000000f087348 */ /* 0x01efea0003c00000 */
[----:B----4-:R0:W4:Y:S02]  /*1b730*/  SHFL.IDX P6, R14, R13, R12, R11 ;  /* 0x0000000c0d0e7389 */ /* 0x01012400000c000b */
[----:B01234-:R-:W-:Y:S01]  /*1b740*/  ENDCOLLECTIVE ;  /* 0x000000000000791b */ /* 0x01ffe20003800000 */
.L_x_995:
[----:B------:R-:W-:Y:S05]  /*1b750*/  BSYNC B1 ;  /* 0x0000000000017941 */ /* 0x000fea0003800000 */
.L_x_994:
        /* <DEDUP_REMOVED lines=8> */
.L_x_996:
[----:B------:R-:W-:Y:S05]  /*1b7e0*/  BRA `(.L_x_997) ;  /* 0xffffff7000f87947 */ /* 0x000fea000383ffff */
.L_x_798:
[----:B------:R-:W-:Y:S01]  /*1b7f0*/  BSSY B1, `(.L_x_998) ;  /* 0x0000008000017945 */ /* 0x000fe20003800000 */
[----:B------:R-:W-:Y:S02]  /*1b800*/  IMAD.MOV.U32 R13, RZ, RZ, R20 ;  /* 0x000000ffff0d7224 */ /* 0x000fe400078e0014 */
[----:B------:R-:W-:Y:S02]  /*1b810*/  IMAD.MOV.U32 R12, RZ, RZ, 0x3 ;  /* 0x00000003ff0c7424 */ /* 0x000fe400078e00ff */
[----:B0-----:R-:W-:Y:S02]  /*1b820*/  IMAD.MOV.U32 R11, RZ, RZ, 0x181f ;  /* 0x0000181fff0b7424 */ /* 0x001fe400078e00ff */
[----:B------:R-:W-:-:S07]  /*1b830*/  IMAD.MOV.U32 R15, RZ, RZ, -0x1 ;  /* 0xffffffffff0f7424 */ /* 0x000fce00078e00ff */
[----:B-1234-:R-:W-:Y:S05]  /*1b840*/  WARPSYNC.COLLECTIVE R15, `(.L_x_999) ;  /* 0x000000000f087348 */ /* 0x01efea0003c00000 */
[----:B------:R0:W0:Y:S02]  /*1b850*/  SHFL.IDX P6, R14, R13, R12, R11 ;  /* 0x0000000c0d0e7389 */ /* 0x00002400000c000b */
[----:B01234-:R-:W-:Y:S01]  /*1b860*/  ENDCOLLECTIVE ;  /* 0x000000000000791b */ /* 0x01ffe20003800000 */
.L_x_999:
[----:B------:R-:W-:Y:S05]  /*1b870*/  BSYNC B1 ;  /* 0x0000000000017941 */ /* 0x000fea0003800000 */
.L_x_998:
        /* <DEDUP_REMOVED lines=8> */
.L_x_1000:
[----:B------:R-:W-:Y:S05]  /*1b900*/  BRA `(.L_x_1001) ;  /* 0xffffff7400407947 */ /* 0x000fea000383ffff */
.L_x_815:
        /* <DEDUP_REMOVED lines=8> */
[----:B------:R-:W-:Y:S05]  /*1b990*/  WARPSYNC.COLLECTIVE R15, `(.L_x_1003) ;  /* 0x000000000f087348 */ /* 0x000fea0003c00000 */
[----:B------:R0:W1:Y:S02]  /*1b9a0*/  SHFL.IDX P6, R14, R13, R12, R11 ;  /* 0x0000000c0d0e7389 */ /* 0x00006400000c000b */
[----:B01----:R-:W-:Y:S01]  /*1b9b0*/  ENDCOLLECTIVE ;  /* 0x000000000000791b */ /* 0x003fe20003800000 */
.L_x_1003:
[----:B------:R-:W-:Y:S05]  /*1b9c0*/  BSYNC B1 ;  /* 0x0000000000017941 */ /* 0x000fea0003800000 */
.L_x_1002:
[----:B------:R-:W-:Y:S05]  /*1b9d0*/  BRA `(.L_x_1004) ;  /* 0xffffff8c00507947 */ /* 0x000fea000383ffff */
.L_x_817:
[----:B------:R-:W-:Y:S01]  /*1b9e0*/  BSSY B1, `(.L_x_1005) ;  /* 0x0000006000017945 */ /* 0x000fe20003800000 */
[----:B------:R-:W-:-:S07]  /*1b9f0*/  IMAD.MOV.U32 R15, RZ, RZ, -0x1 ;  /* 0xffffffffff0f7424 */ /* 0x000fce00078e00ff */
[----:B0-----:R-:W-:Y:S05]  /*1ba00*/  WARPSYNC.COLLECTIVE R15, `(.L_x_1006) ;  /* 0x000000000f0c7348 */ /* 0x001fea0003c00000 */
[----:B------:R-:W-:Y:S02]  /*1ba10*/  ELECT P6, UR62, PT ;  /* 0x00000000003e782f */ /* 0x000fe400038c0000 */
[----:B------:R-:W-:Y:S01]  /*1ba20*/  MOV R14, UR62 ;  /* 0x0000003e000e7c02 */ /* 0x000fe20008000f00 */
[----:B0-----:R-:W-:Y:S10]  /*1ba30*/  ENDCOLLECTIVE ;  /* 0x000000000000791b */ /* 0x001ff40003800000 */
.L_x_1006:
[----:B------:R-:W-:Y:S05]  /*1ba40*/  BSYNC B1 ;  /* 0x0000000000017941 */ /* 0x000fea0003800000 */
.L_x_1005:
[----:B------:R-:W-:Y:S05]  /*1ba50*/  BRA `(.L_x_816) ;  /* 0xffffff8c00487947 */ /* 0x000fea000383ffff */
.L_x_819:
[----:B0-----:R0:W1:Y:S02]  /*1ba60*/  SYNCS.PHASECHK.TRANS64.TRYWAIT P0, [R22+URZ+0x22820], R3 ;  /* 0x02282003160075a7 */ /* 0x001064000800017f */
[----:B-1----:R-:W-:Y:S05]  /*1ba70*/  @!P0 NANOSLEEP.SYNCS 0x989680 ;  /* 0x009896800000895d */ /* 0x002fea0003900000 */
[----:B------:R-:W1:Y:S02]  /*1ba80*/  @!P0 SYNCS.PHASECHK.TRANS64 P0, [R22+URZ+0x22820], R3 ;  /* 0x02282003160085a7 */ /* 0x000e64000800007f */
[----:B-1----:R-:W-:Y:S05]  /*1ba90*/  @!P0 BRA `(.L_x_819) ;  /* 0xfffffffc00f08947 */ /* 0x002fea000383ffff */
[----:B------:R-:W-:Y:S05]  /*1baa0*/  BRA `(.L_x_1007) ;  /* 0xffffff8c00587947 */ /* 0x000fea000383ffff */
.L_x_823:
[----:B0-----:R0:W1:Y:S02]  /*1bab0*/  SYNCS.PHASECHK.TRANS64.TRYWAIT P0, [R3+URZ+0x228a0], R8 ;  /* 0x0228a008030075a7 */ /* 0x001064000800017f */
[----:B-1----:R-:W-:Y:S05]  /*1bac0*/  @!P0 NANOSLEEP.SYNCS 0x989680 ;  /* 0x009896800000895d */ /* 0x002fea0003900000 */
[----:B------:R-:W1:Y:S02]  /*1bad0*/  @!P0 SYNCS.PHASECHK.TRANS64 P0, [R3+URZ+0x228a0], R8 ;  /* 0x0228a008030085a7 */ /* 0x000e64000800007f */
[----:B-1----:R-:W-:Y:S05]  /*1bae0*/  @!P0 BRA `(.L_x_823) ;  /* 0xfffffffc00f08947 */ /* 0x002fea000383ffff */
[----:B------:R-:W-:Y:S05]  /*1baf0*/  BRA `(.L_x_1008) ;  /* 0xffffff8c00707947 */ /* 0x000fea000383ffff */
.L_x_828:
[----:B-1----:R1:W2:Y:S02]  /*1bb00*/  SYNCS.PHASECHK.TRANS64.TRYWAIT P0, [R3+URZ+0x228c0], R8 ;  /* 0x0228c008030075a7 */ /* 0x0022a4000800017f */
[----:B--2---:R-:W-:Y:S05]  /*1bb10*/  @!P0 NANOSLEEP.SYNCS 0x989680 ;  /* 0x009896800000895d */ /* 0x004fea0003900000 */
[----:B------:R-:W2:Y:S02]  /*1bb20*/  @!P0 SYNCS.PHASECHK.TRANS64 P0, [R3+URZ+0x228c0], R8 ;  /* 0x0228c008030085a7 */ /* 0x000ea4000800007f */
[----:B--2---:R-:W-:Y:S05]  /*1bb30*/  @!P0 BRA `(.L_x_828) ;  /* 0xfffffffc00f08947 */ /* 0x004fea000383ffff */
[----:B------:R-:W-:Y:S05]  /*1bb40*/  BRA `(.L_x_1009) ;  /* 0xffffff8c00ec7947 */ /* 0x000fea000383ffff */
.L_x_838:
[----:B0-----:R0:W1:Y:S02]  /*1bb50*/  SYNCS.PHASECHK.TRANS64.TRYWAIT P2, [R8+URZ+0x228a0], R2 ;  /* 0x0228a002080075a7 */ /* 0x001064000804017f */
[----:B-1----:R-:W-:Y:S05]  /*1bb60*/  @!P2 NANOSLEEP.SYNCS 0x989680 ;  /* 0x009896800000a95d */ /* 0x002fea0003900000 */
[----:B------:R-:W1:Y:S02]  /*1bb70*/  @!P2 SYNCS.PHASECHK.TRANS64 P2, [R8+URZ+0x228a0], R2 ;  /* 0x0228a0020800a5a7 */ /* 0x000e64000804007f */
[----:B-1----:R-:W-:Y:S05]  /*1bb80*/  @!P2 BRA `(.L_x_838) ;  /* 0xfffffffc00f0a947 */ /* 0x002fea000383ffff */
[----:B------:R-:W-:Y:S05]  /*1bb90*/  BRA `(.L_x_1010) ;  /* 0xffffff9400607947 */ /* 0x000fea000383ffff */
.L_x_843:
[----:B-1----:R1:W2:Y:S02]  /*1bba0*/  SYNCS.PHASECHK.TRANS64.TRYWAIT P2, [R8+URZ+0x228c0], R2 ;  /* 0x0228c002080075a7 */ /* 0x0022a4000804017f */
[----:B--2---:R-:W-:Y:S05]  /*1bbb0*/  @!P2 NANOSLEEP.SYNCS 0x989680 ;  /* 0x009896800000a95d */ /* 0x004fea0003900000 */
[----:B------:R-:W2:Y:S02]  /*1bbc0*/  @!P2 SYNCS.PHASECHK.TRANS64 P2, [R8+URZ+0x228c0], R2 ;  /* 0x0228c0020800a5a7 */ /* 0x000ea4000804007f */
[----:B--2---:R-:W-:Y:S05]  /*1bbd0*/  @!P2 BRA `(.L_x_843) ;  /* 0xfffffffc00f0a947 */ /* 0x004fea000383ffff */
[----:B------:R-:W-:Y:S05]  /*1bbe0*/  BRA `(.L_x_1011) ;  /* 0xffffff9400d87947 */ /* 0x000fea000383ffff */
.L_x_861:
        /* <DEDUP_REMOVED lines=8> */
[----:B-1---5:R-:W-:Y:S05]  /*1bc70*/  WARPSYNC.COLLECTIVE R15, `(.L_x_1013) ;  /* 0x000000000f087348 */ /* 0x022fea0003c00000 */
[----:B------:R0:W2:Y:S02]  /*1bc80*/  SHFL.IDX P6, R14, R13, R12, R11 ;  /* 0x0000000c0d0e7389 */ /* 0x0000a400000c000b */
[----:B012--5:R-:W-:Y:S01]  /*1bc90*/  ENDCOLLECTIVE ;  /* 0x000000000000791b */ /* 0x027fe20003800000 */
.L_x_1013:
[----:B------:R-:W-:Y:S05]  /*1bca0*/  BSYNC B0 ;  /* 0x0000000000007941 */ /* 0x000fea0003800000 */
.L_x_1012:
[----:B------:R-:W-:Y:S05]  /*1bcb0*/  BRA `(.L_x_1014) ;  /* 0xffffffa400ec7947 */ /* 0x000fea000383ffff */
.L_x_864:
[----:B0-----:R0:W2:Y:S02]  /*1bcc0*/  SYNCS.PHASECHK.TRANS64.TRYWAIT P0, [R31+URZ+0x22840], R0 ;  /* 0x022840001f0075a7 */ /* 0x0010a4000800017f */
[----:B--2---:R-:W-:Y:S05]  /*1bcd0*/  @!P0 NANOSLEEP.SYNCS 0x989680 ;  /* 0x009896800000895d */ /* 0x004fea0003900000 */
[----:B------:R-:W2:Y:S02]  /*1bce0*/  @!P0 SYNCS.PHASECHK.TRANS64 P0, [R31+URZ+0x22840], R0 ;  /* 0x022840001f0085a7 */ /* 0x000ea4000800007f */
[----:B--2---:R-:W-:Y:S05]  /*1bcf0*/  @!P0 BRA `(.L_x_864) ;  /* 0xfffffffc00f08947 */ /* 0x004fea000383ffff */
[----:B------:R-:W-:Y:S05]  /*1bd00*/  BRA `(.L_x_1015) ;  /* 0xffffffa400fc7947 */ /* 0x000fea000383ffff */
.L_x_865:
        /* <DEDUP_REMOVED lines=8> */
.L_x_1017:
[----:B------:R-:W-:Y:S05]  /*1bd90*/  BSYNC B0 ;  /* 0x0000000000007941 */ /* 0x000fea0003800000 */
.L_x_1016:
        /* <DEDUP_REMOVED lines=9> */
.L_x_1018:
[----:B------:R-:W-:Y:S02]  /*1be30*/  IMAD.MOV.U32 R13, RZ, RZ, R4 ;  /* 0x000000ffff0d7224 */ /* 0x000fe400078e0004 */
[----:B------:R-:W-:Y:S02]  /*1be40*/  IMAD.MOV.U32 R12, RZ, RZ, 0x1 ;  /* 0x00000001ff0c7424 */ /* 0x000fe400078e00ff */
[----:B------:R-:W-:-:S07]  /*1be50*/  IMAD.MOV.U32 R3, RZ, RZ, R14 ;  /* 0x000000ffff037224 */ /* 0x000fce00078e000e */
[----:B------:R-:W-:Y:S05]  /*1be60*/  WARPSYNC.COLLECTIVE R15, `(.L_x_1019) ;  /* 0x000000000f087348 */ /* 0x000fea0003c00000 */
[----:B------:R0:W1:Y:S02]  /*1be70*/  SHFL.IDX P6, R14, R13, R12, R11 ;  /* 0x0000000c0d0e7389 */ /* 0x00006400000c000b */
[----:B01----:R-:W-:Y:S01]  /*1be80*/  ENDCOLLECTIVE ;  /* 0x000000000000791b */ /* 0x003fe20003800000 */
.L_x_1019:
        /* <DEDUP_REMOVED lines=15> */
.L_x_1020:
[----:B------:R-:W-:Y:S02]  /*1bf80*/  @P0 IMAD R6, R5, 0x2, R22 ;  /* 0x0000000205060824 */ /* 0x000fe400078e0216 */
[----:B------:R-:W-:Y:S02]  /*1bf90*/  IMAD.MOV.U32 R13, RZ, RZ, R4 ;  /* 0x000000ffff0d7224 */ /* 0x000fe400078e0004 */
[----:B------:R-:W-:Y:S02]  /*1bfa0*/  IMAD.MOV.U32 R12, RZ, RZ, 0x2 ;  /* 0x00000002ff0c7424 */ /* 0x000fe400078e00ff */
[----:B------:R-:W-:-:S07]  /*1bfb0*/  IMAD.MOV.U32 R3, RZ, RZ, R14 ;  /* 0x000000ffff037224 */ /* 0x000fce00078e000e */
[----:B------:R-:W-:Y:S05]  /*1bfc0*/  WARPSYNC.COLLECTIVE R15, `(.L_x_1021) ;  /* 0x000000000f087348 */ /* 0x000fea0003c00000 */
[----:B------:R0:W1:Y:S02]  /*1bfd0*/  SHFL.IDX P6, R14, R13, R12, R11 ;  /* 0x0000000c0d0e7389 */ /* 0x00006400000c000b */
[----:B01----:R-:W-:Y:S01]  /*1bfe0*/  ENDCOLLECTIVE ;  /* 0x000000000000791b */ /* 0x003fe20003800000 */
.L_x_1021:
        /* <DEDUP_REMOVED lines=15> */
.L_x_1022:
[----:B------:R-:W-:Y:S02]  /*1c0e0*/  @P0 IMAD R6, R5, 0x2, R22 ;  /* 0x0000000205060824 */ /* 0x000fe400078e0216 */
[----:B------:R-:W-:Y:S02]  /*1c0f0*/  IMAD.MOV.U32 R13, RZ, RZ, R4 ;  /* 0x000000ffff0d7224 */ /* 0x000fe400078e0004 */
[----:B------:R-:W-:Y:S02]  /*1c100*/  IMAD.MOV.U32 R12, RZ, RZ, 0x3 ;  /* 0x00000003ff0c7424 */ /* 0x000fe400078e00ff */
[----:B------:R-:W-:-:S07]  /*1c110*/  IMAD.MOV.U32 R3, RZ, RZ, R14 ;  /* 0x000000ffff037224 */ /* 0x000fce00078e000e */
[----:B------:R-:W-:Y:S05]  /*1c120*/  WARPSYNC.COLLECTIVE R15, `(.L_x_1023) ;  /* 0x000000000f087348 */ /* 0x000fea0003c00000 */
[----:B------:R0:W1:Y:S02]  /*1c130*/  SHFL.IDX P6, R14, R13, R12, R11 ;  /* 0x0000000c0d0e7389 */ /* 0x00006400000c000b */
[----:B01----:R-:W-:Y:S01]  /*1c140*/  ENDCOLLECTIVE ;  /* 0x000000000000791b */ /* 0x003fe20003800000 */
.L_x_1023:
        /* <DEDUP_REMOVED lines=15> */
.L_x_1024:
[----:B------:R-:W-:Y:S02]  /*1c240*/  @P0 IMAD R6, R5, 0x2, R22 ;  /* 0x0000000205060824 */ /* 0x000fe400078e0216 */
[----:B------:R-:W-:Y:S02]  /*1c250*/  IMAD.MOV.U32 R13, RZ, RZ, R4 ;  /* 0x000000ffff0d7224 */ /* 0x000fe400078e0004 */
[----:B------:R-:W-:Y:S02]  /*1c260*/  IMAD.MOV.U32 R12, RZ, RZ, 0x4 ;  /* 0x00000004ff0c7424 */ /* 0x000fe400078e00ff */
[----:B------:R-:W-:-:S07]  /*1c270*/  IMAD.MOV.U32 R3, RZ, RZ, R14 ;  /* 0x000000ffff037224 */ /* 0x000fce00078e000e */
[----:B------:R-:W-:Y:S05]  /*1c280*/  WARPSYNC.COLLECTIVE R15, `(.L_x_1025) ;  /* 0x000000000f087348 */ /* 0x000fea0003c00000 */
[----:B------:R0:W1:Y:S02]  /*1c290*/  SHFL.IDX P6, R14, R13, R12, R11 ;  /* 0x0000000c0d0e7389 */ /* 0x00006400000c000b */
[----:B01----:R-:W-:Y:S01]  /*1c2a0*/  ENDCOLLECTIVE ;  /* 0x000000000000791b */ /* 0x003fe20003800000 */
.L_x_1025:
        /* <DEDUP_REMOVED lines=15> */
.L_x_1026:
[----:B------:R-:W-:Y:S02]  /*1c3a0*/  @P0 IMAD R6, R5, 0x2, R22 ;  /* 0x0000000205060824 */ /* 0x000fe400078e0216 */
[----:B------:R-:W-:Y:S02]  /*1c3b0*/  IMAD.MOV.U32 R13, RZ, RZ, R4 ;  /* 0x000000ffff0d7224 */ /* 0x000fe400078e0004 */
[----:B------:R-:W-:Y:S02]  /*1c3c0*/  IMAD.MOV.U32 R12, RZ, RZ, 0x5 ;  /* 0x00000005ff0c7424 */ /* 0x000fe400078e00ff */
[----:B------:R-:W-:-:S07]  /*1c3d0*/  IMAD.MOV.U32 R3, RZ, RZ, R14 ;  /* 0x000000ffff037224 */ /* 0x000fce00078e000e */
[----:B------:R-:W-:Y:S05]  /*1c3e0*/  WARPSYNC.COLLECTIVE R15, `(.L_x_1027) ;  /* 0x000000000f087348 */ /* 0x000fea0003c00000 */
[----:B------:R0:W1:Y:S02]  /*1c3f0*/  SHFL.IDX P6, R14, R13, R12, R11 ;  /* 0x0000000c0d0e7389 */ /* 0x00006400000c000b */
[----:B01----:R-:W-:Y:S01]  /*1c400*/  ENDCOLLECTIVE ;  /* 0x000000000000791b */ /* 0x003fe20003800000 */
.L_x_1027:
        /* <DEDUP_REMOVED lines=10> */
.L_x_1028:
[----:B------:R-:W-:Y:S01]  /*1c4b0*/  @!PT LDS RZ, [RZ] ;  /* 0x00000000fffff984 */ /* 0x000fe20000000800 */
[----:B------:R-:W-:Y:S01]  /*1c4c0*/  @!PT LDS RZ, [RZ] ;  /* 0x00000000fffff984 */ /* 0x000fe20000000800 */
[----:B------:R-:W-:Y:S01]  /*1c4d0*/  @!PT LDS RZ, [RZ] ;  /* 0x00000000fffff984 */ /* 0x000fe20000000800 */
[----:B------:R0:W-:Y:S01]  /*1c4e0*/  @P0 LDGSTS.E.BYPASS.LTC128B.128 [R6+0x1e400], desc[UR40][R2.64], !P2 ;  /* 0x1e40000002060fae */ /* 0x0001e2000d101d68 */
[----:B------:R-:W-:Y:S01]  /*1c4f0*/  IMAD.MOV.U32 R0, RZ, RZ, R14 ;  /* 0x000000ffff007224 */ /* 0x000fe200078e000e */
[----:B------:R-:W-:Y:S06]  /*1c500*/  BRA `(.L_x_1029) ;  /* 0xffffffa400647947 */ /* 0x000fec000383ffff */
.L_x_870:
        /* <DEDUP_REMOVED lines=9> */
.L_x_1030:
[C---:B------:R-:W-:Y:S01]  /*1c5a0*/  VIADD R6, R17.reuse, 0x10 ;  /* 0x0000001011067836 */ /* 0x040fe20000000000 */
[----:B------:R-:W-:Y:S01]  /*1c5b0*/  ISETP.GE.AND P0, PT, R17, R5, PT ;  /* 0x000000051100720c */ /* 0x000fe20003f06270 */
[----:B------:R-:W-:Y:S02]  /*1c5c0*/  IMAD.MOV.U32 R13, RZ, RZ, R0 ;  /* 0x000000ffff0d7224 */ /* 0x000fe400078e0000 */
[----:B------:R-:W-:-:S10]  /*1c5d0*/  IMAD.MOV.U32 R2, RZ, RZ, R14 ;  /* 0x000000ffff027224 */ /* 0x000fd400078e000e */
[----:B------:R-:W-:Y:S05]  /*1c5e0*/  WARPSYNC.COLLECTIVE R15, `(.L_x_1031) ;  /* 0x000000000f087348 */ /* 0x000fea0003c00000 */
[----:B------:R0:W1:Y:S02]  /*1c5f0*/  SHFL.IDX P6, R14, R13, R12, R11 ;  /* 0x0000000c0d0e7389 */ /* 0x00006400000c000b */
[----:B01----:R-:W-:Y:S01]  /*1c600*/  ENDCOLLECTIVE ;  /* 0x000000000000791b */ /* 0x003fe20003800000 */
.L_x_1031:
[----:B------:R-:W-:Y:S02]  /*1c610*/  IMAD.MOV.U32 R13, RZ, RZ, R4 ;  /* 0x000000ffff0d7224 */ /* 0x000fe400078e0004 */
[----:B------:R-:W-:Y:S02]  /*1c620*/  IMAD.MOV.U32 R12, RZ, RZ, 0x1 ;  /* 0x00000001ff0c7424 */ /* 0x000fe400078e00ff */
[----:B------:R-:W-:-:S07]  /*1c630*/  IMAD.MOV.U32 R3, RZ, RZ, R14 ;  /* 0x000000ffff037224 */ /* 0x000fce00078e000e */
[----:B------:R-:W-:Y:S05]  /*1c640*/  WARPSYNC.COLLECTIVE R15, `(.L_x_1032) ;  /* 0x000000000f087348 */ /* 0x000fea0003c00000 */
[----:B------:R0:W1:Y:S02]  /*1c650*/  SHFL.IDX P6, R14, R13, R12, R11 ;  /* 0x0000000c0d0e7389 */ /* 0x00006400000c000b */
[----:B01----:R-:W-:Y:S01]  /*1c660*/  ENDCOLLECTIVE ;  /* 0x000000000000791b */ /* 0x003fe20003800000 */
.L_x_1032:
        /* <DEDUP_REMOVED lines=15> */
.L_x_1033:
[----:B------:R-:W-:Y:S02]  /*1c760*/  IMAD.MOV.U32 R13, RZ, RZ, R4 ;  /* 0x000000ffff0d7224 */ /* 0x000fe400078e0004 */
[----:B------:R-:W-:Y:S02]  /*1c770*/  IMAD.MOV.U32 R12, RZ, RZ, 0x2 ;  /* 0x00000002ff0c7424 */ /* 0x000fe400078e00ff */
[----:B------:R-:W-:-:S07]  /*1c780*/  IMAD.MOV.U32 R3, RZ, RZ, R14 ;  /* 0x000000ffff037224 */ /* 0x000fce00078e000e */
[----:B------:R-:W-:Y:S05]  /*1c790*/  WARPSYNC.COLLECTIVE R15, `(.L_x_1034) ;  /* 0x000000000f087348 */ /* 0x000fea0003c00000 */
[----:B------:R0:W1:Y:S02]  /*1c7a0*/  SHFL.IDX P6, R14, R13, R12, R11 ;  /* 0x0000000c0d0e7389 */ /* 0x00006400000c000b */
[----:B01----:R-:W-:Y:S01]  /*1c7b0*/  ENDCOLLECTIVE ;  /* 0x000000000000791b */ /* 0x003fe20003800000 */
.L_x_1034:
        /* <DEDUP_REMOVED lines=16> */
.L_x_1035:
[----:B------:R-:W-:Y:S02]  /*1c8c0*/  IMAD.MOV.U32 R13, RZ, RZ, R4 ;  /* 0x000000ffff0d7224 */ /* 0x000fe400078e0004 */
[----:B------:R-:W-:Y:S02]  /*1c8d0*/  IMAD.MOV.U32 R12, RZ, RZ, 0x3 ;  /* 0x00000003ff0c7424 */ /* 0x000fe400078e00ff */
[----:B------:R-:W-:-:S07]  /*1c8e0*/  IMAD.MOV.U32 R3, RZ, RZ, R14 ;  /* 0x000000ffff037224 */ /* 0x000fce00078e000e */
[----:B------:R-:W-:Y:S05]  /*1c8f0*/  WARPSYNC.COLLECTIVE R15, `(.L_x_1036) ;  /* 0x000000000f087348 */ /* 0x000fea0003c00000 */
[----:B------:R0:W1:Y:S02]  /*1c900*/  SHFL.IDX P6, R14, R13, R12, R11 ;  /* 0x0000000c0d0e7389 */ /* 0x00006400000c000b */
[----:B01----:R-:W-:Y:S01]  /*1c910*/  ENDCOLLECTIVE ;  /* 0x000000000000791b */ /* 0x003fe20003800000 */
.L_x_1036:
        /* <DEDUP_REMOVED lines=16> */
.L_x_1037:
[----:B------:R-:W-:Y:S02]  /*1ca20*/  IMAD.MOV.U32 R13, RZ, RZ, R4 ;  /* 0x000000ffff0d7224 */ /* 0x000fe400078e0004 */
[----:B------:R-:W-:Y:S02]  /*1ca30*/  IMAD.MOV.U32 R12, RZ, RZ, 0x4 ;  /* 0x00000004ff0c7424 */ /* 0x000fe400078e00ff */
[----:B------:R-:W-:-:S07]  /*1ca40*/  IMAD.MOV.U32 R3, RZ, RZ, R14 ;  /* 0x000000ffff037224 */ /* 0x000fce00078e000e */
[----:B------:R-:W-:Y:S05]  /*1ca50*/  WARPSYNC.COLLECTIVE R15, `(.L_x_1038) ;  /* 0x000000000f087348 */ /* 0x000fea0003c00000 */
[----:B------:R0:W1:Y:S02]  /*1ca60*/  SHFL.IDX P6, R14, R13, R12, R11 ;  /* 0x0000000c0d0e7389 */ /* 0x00006400000c000b */
[----:B01----:R-:W-:Y:S01]  /*1ca70*/  ENDCOLLECTIVE ;  /* 0x000000000000791b */ /* 0x003fe20003800000 */
.L_x_1038:
        /* <DEDUP_REMOVED lines=16> */
.L_x_1039:
[----:B------:R-:W-:Y:S02]  /*1cb80*/  IMAD.MOV.U32 R13, RZ, RZ, R4 ;  /* 0x000000ffff0d7224 */ /* 0x000fe400078e0004 */
[----:B------:R-:W-:Y:S02]  /*1cb90*/  IMAD.MOV.U32 R12, RZ, RZ, 0x5 ;  /* 0x00000005ff0c7424 */ /* 0x000fe400078e00ff */
[----:B------:R-:W-:-:S07]  /*1cba0*/  IMAD.MOV.U32 R3, RZ, RZ, R14 ;  /* 0x000000ffff037224 */ /* 0x000fce00078e000e */
[----:B------:R-:W-:Y:S05]  /*1cbb0*/  WARPSYNC.COLLECTIVE R15, `(.L_x_1040) ;  /* 0x000000000f087348 */ /* 0x000fea0003c00000 */
[----:B------:R0:W1:Y:S02]  /*1cbc0*/  SHFL.IDX P6, R14, R13, R12, R11 ;  /* 0x0000000c0d0e7389 */ /* 0x00006400000c000b */
[----:B01----:R-:W-:Y:S01]  /*1cbd0*/  ENDCOLLECTIVE ;  /* 0x000000000000791b */ /* 0x003fe20003800000 */
.L_x_1040:
        /* <DEDUP_REMOVED lines=16> */
.L_x_1041:
[----:B------:R-:W-:Y:S02]  /*1cce0*/  IMAD.MOV.U32 R13, RZ, RZ, R4 ;  /* 0x000000ffff0d7224 */ /* 0x000fe400078e0004 */
[----:B------:R-:W-:Y:S02]  /*1ccf0*/  IMAD.MOV.U32 R12, RZ, RZ, 0x6 ;  /* 0x00000006ff0c7424 */ /* 0x000fe400078e00ff */
[----:B------:R-:W-:-:S07]  /*1cd00*/  IMAD.MOV.U32 R3, RZ, RZ, R14 ;  /* 0x000000ffff037224 */ /* 0x000fce00078e000e */
[----:B------:R-:W-:Y:S05]  /*1cd10*/  WARPSYNC.COLLECTIVE R15, `(.L_x_1042) ;  /* 0x000000000f087348 */ /* 0x000fea0003c00000 */
[----:B------:R0:W1:Y:S02]  /*1cd20*/  SHFL.IDX P6, R14, R13, R12, R11 ;  /* 0x0000000c0d0e7389 */ /* 0x00006400000c000b */
[----:B01----:R-:W-:Y:S01]  /*1cd30*/  ENDCOLLECTIVE ;  /* 0x000000000000791b */ /* 0x003fe20003800000 */
.L_x_1042:
        /* <DEDUP_REMOVED lines=16> */
.L_x_1043:
[----:B------:R-:W-:Y:S02]  /*1ce40*/  IMAD.MOV.U32 R13, RZ, RZ, R4 ;  /* 0x000000ffff0d7224 */ /* 0x000fe400078e0004 */
[----:B------:R-:W-:Y:S02]  /*1ce50*/  IMAD.MOV.U32 R12, RZ, RZ, 0x7 ;  /* 0x00000007ff0c7424 */ /* 0x000fe400078e00ff */
[----:B------:R-:W-:-:S07]  /*1ce60*/  IMAD.MOV.U32 R3, RZ, RZ, R14 ;  /* 0x000000ffff037224 */ /* 0x000fce00078e000e */
[----:B------:R-:W-:Y:S05]  /*1ce70*/  WARPSYNC.COLLECTIVE R15, `(.L_x_1044) ;  /* 0x000000000f087348 */ /* 0x000fea0003c00000 */
[----:B------:R0:W1:Y:S02]  /*1ce80*/  SHFL.IDX P6, R14, R13, R12, R11 ;  /* 0x0000000c0d0e7389 */ /* 0x00006400000c000b */
[----:B01----:R-:W-:Y:S01]  /*1ce90*/  ENDCOLLECTIVE ;  /* 0x000000000000791b */ /* 0x003fe20003800000 */
.L_x_1044:
[----:B------:R-:W-:-:S05]  /*1cea0*/  @!P0 LEA R3, P2, R9, R3, 0x1 ;  /* 0x0000000309038211 */ /* 0x000fca00078408ff */
[----:B------:R-:W-:-:S05]  /*1ceb0*/  @!P0 IMAD.X R2, RZ, RZ, R2, P2 ;  /* 0x000000ffff028224 */ /* 0x000fca00010e0602 */
[----:B------:R-:W-:Y:S01]  /*1cec0*/  @!P0 LOP3.LUT R3, R3, R2, RZ, 0x3c, !PT ;  /* 0x0000000203038212 */ /* 0x000fe200078e3cff */
[----:B------:R-:W-:-:S03]  /*1ced0*/  IMAD.MOV.U32 R13, RZ, RZ, R0 ;  /* 0x000000ffff0d7224 */ /* 0x000fc600078e0000 */
[----:B------:R-:W-:-:S04]  /*1cee0*/  @!P0 LOP3.LUT R2, R3, R2, RZ, 0x3c, !PT ;  /* 0x0000000203028212 */ /* 0x000fc800078e3cff */
[----:B------:R-:W-:Y:S01]  /*1cef0*/  @!P0 LOP3.LUT R3, R3, R2, RZ, 0x3c, !PT ;  /* 0x0000000203038212 */ /* 0x000fe200078e3cff */
[----:B------:R-:W-:-:S07]  /*1cf00*/  IMAD.MOV.U32 R4, RZ, RZ, R14 ;  /* 0x000000ffff047224 */ /* 0x000fce00078e000e */
[----:B------:R-:W-:Y:S05]  /*1cf10*/  WARPSYNC.COLLECTIVE R15, `(.L_x_1045) ;  /* 0x000000000f087348 */ /* 0x000fea0003c00000 */
[----:B------:R0:W1:Y:S02]  /*1cf20*/  SHFL.IDX P6, R14, R13, R12, R11 ;  /* 0x0000000c0d0e7389 */ /* 0x00006400000c000b */
[----:B01----:R-:W-:Y:S01]  /*1cf30*/  ENDCOLLECTIVE ;  /* 0x000000000000791b */ /* 0x003fe20003800000 */
.L_x_1045:
[----:B------:R-:W-:Y:S01]  /*1cf40*/  @!PT LDS RZ, [RZ] ;  /* 0x00000000fffff984 */ /* 0x000fe20000000800 */
[----:B------:R-:W-:Y:S01]  /*1cf50*/  @!PT LDS RZ, [RZ] ;  /* 0x00000000fffff984 */ /* 0x000fe20000000800 */
[----:B------:R-:W-:Y:S01]  /*1cf60*/  @!PT LDS RZ, [RZ] ;  /* 0x00000000fffff984 */ /* 0x000fe20000000800 */
[----:B------:R0:W-:Y:S01]  /*1cf70*/  @!P0 LDGSTS.E.BYPASS.LTC128B.128 [R8+0x1b400], desc[UR40][R2.64], !P1 ;  /* 0x1b40000002088fae */ /* 0x0001e2000c901d68 */
[----:B------:R-:W-:Y:S01]  /*1cf80*/  IMAD.MOV.U32 R0, RZ, RZ, R14 ;  /* 0x000000ffff007224 */ /* 0x000fe200078e000e */
[----:B------:R-:W-:Y:S06]  /*1cf90*/  BRA `(.L_x_1046) ;  /* 0xffffffa400e87947 */ /* 0x000fec000383ffff */
.L_x_873:
[----:B0-----:R0:W1:Y:S02]  /*1cfa0*/  SYNCS.PHASECHK.TRANS64.TRYWAIT P0, [R22+URZ+0x22820], R3 ;  /* 0x02282003160075a7 */ /* 0x001064000800017f */
[----:B-1----:R-:W-:Y:S05]  /*1cfb0*/  @!P0 NANOSLEEP.SYNCS 0x989680 ;  /* 0x009896800000895d */ /* 0x002fea0003900000 */
[----:B------:R-:W1:Y:S02]  /*1cfc0*/  @!P0 SYNCS.PHASECHK.TRANS64 P0, [R22+URZ+0x22820], R3 ;  /* 0x02282003160085a7 */ /* 0x000e64000800007f */
[----:B-1----:R-:W-:Y:S05]  /*1cfd0*/  @!P0 BRA `(.L_x_873) ;  /* 0xfffffffc00f08947 */ /* 0x002fea000383ffff */
[----:B------:R-:W-:Y:S05]  /*1cfe0*/  BRA `(.L_x_1047) ;  /* 0xffffffa800447947 */ /* 0x000fea000383ffff */
.L_x_876:
[----:B-1----:R1:W2:Y:S02]  /*1cff0*/  SYNCS.PHASECHK.TRANS64.TRYWAIT P0, [R31+URZ+0x22860], R0 ;  /* 0x022860001f0075a7 */ /* 0x0022a4000800017f */
[----:B--2---:R-:W-:Y:S05]  /*1d000*/  @!P0 NANOSLEEP.SYNCS 0x989680 ;  /* 0x009896800000895d */ /* 0x004fea0003900000 */
[----:B------:R-:W2:Y:S02]  /*1d010*/  @!P0 SYNCS.PHASECHK.TRANS64 P0, [R31+URZ+0x22860], R0 ;  /* 0x022860001f0085a7 */ /* 0x000ea4000800007f */
[----:B--2---:R-:W-:Y:S05]  /*1d020*/  @!P0 BRA `(.L_x_876) ;  /* 0xfffffffc00f08947 */ /* 0x004fea000383ffff */
[----:B------:R-:W-:Y:S05]  /*1d030*/  BRA `(.L_x_1048) ;  /* 0xffffffa800547947 */ /* 0x000fea000383ffff */
.L_x_877:
        /* <DEDUP_REMOVED lines=8> */
.L_x_1050:
[----:B------:R-:W-:Y:S05]  /*1d0c0*/  BSYNC B0 ;  /* 0x0000000000007941 */ /* 0x000fea0003800000 */
.L_x_1049:
        /* <DEDUP_REMOVED lines=13> */
.L_x_1051:
        /* <DEDUP_REMOVED lines=11> */
.L_x_1052:
        /* <DEDUP_REMOVED lines=17> */
.L_x_1053:
[----:B------:R-:W-:Y:S02]  /*1d360*/  IMAD.MOV.U32 R13, RZ, RZ, R6 ;  /* 0x000000ffff0d7224 */ /* 0x000fe400078e0006 */
[----:B------:R-:W-:Y:S01]  /*1d370*/  IMAD.MOV.U32 R12, RZ, RZ, 0x2 ;  /* 0x00000002ff0c7424 */ /* 0x000fe200078e00ff */
[----:B------:R-:W-:-:S13]  /*1d380*/  IADD3 R2, P4, R14, R0, RZ ;  /* 0x000000000e027210 */ /* 0x000fda0007f9e0ff */
[----:B------:R-:W-:Y:S05]  /*1d390*/  WARPSYNC.COLLECTIVE R15, `(.L_x_1054) ;  /* 0x000000000f087348 */ /* 0x000fea0003c00000 */
[----:B------:R0:W1:Y:S02]  /*1d3a0*/  SHFL.IDX P6, R14, R13, R12, R11 ;  /* 0x0000000c0d0e7389 */ /* 0x00006400000c000b */
[----:B01----:R-:W-:Y:S01]  /*1d3b0*/  ENDCOLLECTIVE ;  /* 0x000000000000791b */ /* 0x003fe20003800000 */
.L_x_1054:
        /* <DEDUP_REMOVED lines=17> */
.L_x_1055:
[----:B------:R-:W-:Y:S02]  /*1d4d0*/  IMAD.MOV.U32 R13, RZ, RZ, R6 ;  /* 0x000000ffff0d7224 */ /* 0x000fe400078e0006 */
[----:B------:R-:W-:Y:S01]  /*1d4e0*/  IMAD.MOV.U32 R12, RZ, RZ, 0x3 ;  /* 0x00000003ff0c7424 */ /* 0x000fe200078e00ff */
[----:B------:R-:W-:-:S13]  /*1d4f0*/  IADD3 R2, P4, R14, R0, RZ ;  /* 0x000000000e027210 */ /* 0x000fda0007f9e0ff */
[----:B------:R-:W-:Y:S05]  /*1d500*/  WARPSYNC.COLLECTIVE R15, `(.L_x_1056) ;  /* 0x000000000f087348 */ /* 0x000fea0003c00000 */
[----:B------:R0:W1:Y:S02]  /*1d510*/  SHFL.IDX P6, R14, R13, R12, R11 ;  /* 0x0000000c0d0e7389 */ /* 0x00006400000c000b */
[----:B01----:R-:W-:Y:S01]  /*1d520*/  ENDCOLLECTIVE ;  /* 0x000000000000791b */ /* 0x003fe20003800000 */
.L_x_1056:
        /* <DEDUP_REMOVED lines=17> */
.L_x_1057:
[----:B------:R-:W-:Y:S02]  /*1d640*/  IMAD.MOV.U32 R13, RZ, RZ, R6 ;  /* 0x000000ffff0d7224 */ /* 0x000fe400078e0006 */
[----:B------:R-:W-:Y:S01]  /*1d650*/  IMAD.MOV.U32 R12, RZ, RZ, 0x4 ;  /* 0x00000004ff0c7424 */ /* 0x000fe200078e00ff */
[----:B------:R-:W-:-:S13]  /*1d660*/  IADD3 R2, P4, R14, R0, RZ ;  /* 0x000000000e027210 */ /* 0x000fda0007f9e0ff */
[----:B------:R-:W-:Y:S05]  /*1d670*/  WARPSYNC.COLLECTIVE R15, `(.L_x_1058) ;  /* 0x000000000f087348 */ /* 0x000fea0003c00000 */
[----:B------:R0:W1:Y:S02]  /*1d680*/  SHFL.IDX P6, R14, R13, R12, R11 ;  /* 0x0000000c0d0e7389 */ /* 0x00006400000c000b */
[----:B01----:R-:W-:Y:S01]  /*1d690*/  ENDCOLLECTIVE ;  /* 0x000000000000791b */ /* 0x003fe20003800000 */
.L_x_1058:
        /* <DEDUP_REMOVED lines=17> */
.L_x_1059:
[----:B------:R-:W-:Y:S02]  /*1d7b0*/  IMAD.MOV.U32 R13, RZ, RZ, R6 ;  /* 0x000000ffff0d7224 */ /* 0x000fe400078e0006 */
[----:B------:R-:W-:Y:S01]  /*1d7c0*/  IMAD.MOV.U32 R12, RZ, RZ, 0x5 ;  /* 0x00000005ff0c7424 */ /* 0x000fe200078e00ff */
[----:B------:R-:W-:-:S13]  /*1d7d0*/  IADD3 R2, P4, R14, R0, RZ ;  /* 0x000000000e027210 */ /* 0x000fda0007f9e0ff */
[----:B------:R-:W-:Y:S05]  /*1d7e0*/  WARPSYNC.COLLECTIVE R15, `(.L_x_1060) ;  /* 0x000000000f087348 */ /* 0x000fea0003c00000 */
[----:B------:R0:W1:Y:S02]  /*1d7f0*/  SHFL.IDX P6, R14, R13, R12, R11 ;  /* 0x0000000c0d0e7389 */ /* 0x00006400000c000b */
[----:B01----:R-:W-:Y:S01]  /*1d800*/  ENDCOLLECTIVE ;  /* 0x000000000000791b */ /* 0x003fe20003800000 */
.L_x_1060:
        /* <DEDUP_REMOVED lines=12> */
.L_x_1061:
        /* <DEDUP_REMOVED lines=9> */
.L_x_884:
[----:B0-----:R0:W1:Y:S02]  /*1d960*/  SYNCS.PHASECHK.TRANS64.TRYWAIT P0, [R4+URZ+0x22840], R21 ;  /* 0x02284015040075a7 */ /* 0x001064000800017f */
[----:B-1----:R-:W-:Y:S05]  /*1d970*/  @!P0 NANOSLEEP.SYNCS 0x989680 ;  /* 0x009896800000895d */ /* 0x002fea0003900000 */
[----:B------:R-:W1:Y:S02]  /*1d980*/  @!P0 SYNCS.PHASECHK.TRANS64 P0, [R4+URZ+0x22840], R21 ;  /* 0x02284015040085a7 */ /* 0x000e64000800007f */
[----:B-1----:R-:W-:Y:S05]  /*1d990*/  @!P0 BRA `(.L_x_884) ;  /* 0xfffffffc00f08947 */ /* 0x002fea000383ffff */
[----:B------:R-:W-:Y:S05]  /*1d9a0*/  BRA `(.L_x_1063) ;  /* 0xffffffa800b47947 */ /* 0x000fea000383ffff */
.L_x_885:
        /* <DEDUP_REMOVED lines=8> */
.L_x_1065:
[----:B------:R-:W-:Y:S05]  /*1da30*/  BSYNC B1 ;  /* 0x0000000000017941 */ /* 0x000fea0003800000 */
.L_x_1064:
        /* <DEDUP_REMOVED lines=9> */
.L_x_1066:
[----:B------:R-:W-:Y:S02]  /*1dad0*/  IMAD.MOV.U32 R13, RZ, RZ, R9 ;  /* 0x000000ffff0d7224 */ /* 0x000fe400078e0009 */
[----:B------:R-:W-:Y:S02]  /*1dae0*/  IMAD.MOV.U32 R12, RZ, RZ, 0x1 ;  /* 0x00000001ff0c7424 */ /* 0x000fe400078e00ff */
[----:B------:R-:W-:-:S07]  /*1daf0*/  IMAD.MOV.U32 R2, RZ, RZ, R14 ;  /* 0x000000ffff027224 */ /* 0x000fce00078e000e */
[----:B------:R-:W-:Y:S05]  /*1db00*/  WARPSYNC.COLLECTIVE R15, `(.L_x_1067) ;  /* 0x000000000f087348 */ /* 0x000fea0003c00000 */
[----:B------:R0:W1:Y:S02]  /*1db10*/  SHFL.IDX P6, R14, R13, R12, R11 ;  /* 0x0000000c0d0e7389 */ /* 0x00006400000c000b */
[----:B01----:R-:W-:Y:S01]  /*1db20*/  ENDCOLLECTIVE ;  /* 0x000000000000791b */ /* 0x003fe20003800000 */
.L_x_1067:
        /* <DEDUP_REMOVED lines=11> */
.L_x_1068:
[----:B------:R-:W-:Y:S02]  /*1dbe0*/  IMAD.MOV.U32 R13, RZ, RZ, R9 ;  /* 0x000000ffff0d7224 */ /* 0x000fe400078e0009 */
[----:B------:R-:W-:Y:S02]  /*1dbf0*/  IMAD.MOV.U32 R12, RZ, RZ, 0x2 ;  /* 0x00000002ff0c7424 */ /* 0x000fe400078e00ff */
[----:B------:R-:W-:-:S07]  /*1dc00*/  IMAD.MOV.U32 R2, RZ, RZ, R14 ;  /* 0x000000ffff027224 */ /* 0x000fce00078e000e */
[----:B------:R-:W-:Y:S05]  /*1dc10*/  WARPSYNC.COLLECTIVE R15, `(.L_x_1069) ;  /* 0x000000000f087348 */ /* 0x000fea0003c00000 */
[----:B------:R0:W1:Y:S02]  /*1dc20*/  SHFL.IDX P6, R14, R13, R12, R11 ;  /* 0x0000000c0d0e7389 */ /* 0x00006400000c000b */
[----:B01----:R-:W-:Y:S01]  /*1dc30*/  ENDCOLLECTIVE ;  /* 0x000000000000791b */ /* 0x003fe20003800000 */
.L_x_1069:
        /* <DEDUP_REMOVED lines=11> */
.L_x_1070:
[----:B------:R-:W-:Y:S02]  /*1dcf0*/  IMAD.MOV.U32 R13, RZ, RZ, R9 ;  /* 0x000000ffff0d7224 */ /* 0x000fe400078e0009 */
[----:B------:R-:W-:Y:S02]  /*1dd00*/  IMAD.MOV.U32 R12, RZ, RZ, 0x3 ;  /* 0x00000003ff0c7424 */ /* 0x000fe400078e00ff */
[----:B------:R-:W-:-:S07]  /*1dd10*/  IMAD.MOV.U32 R2, RZ, RZ, R14 ;  /* 0x000000ffff027224 */ /* 0x000fce00078e000e */
[----:B------:R-:W-:Y:S05]  /*1dd20*/  WARPSYNC.COLLECTIVE R15, `(.L_x_1071) ;  /* 0x000000000f087348 */ /* 0x000fea0003c00000 */
[----:B------:R0:W1:Y:S02]  /*1dd30*/  SHFL.IDX P6, R14, R13, R12, R11 ;  /* 0x0000000c0d0e7389 */ /* 0x00006400000c000b */
[----:B01----:R-:W-:Y:S01]  /*1dd40*/  ENDCOLLECTIVE ;  /* 0x000000000000791b */ /* 0x003fe20003800000 */
.L_x_1071:
        /* <DEDUP_REMOVED lines=11> */
.L_x_1072:
[----:B------:R-:W-:Y:S02]  /*1de00*/  IMAD.MOV.U32 R13, RZ, RZ, R9 ;  /* 0x000000ffff0d7224 */ /* 0x000fe400078e0009 */
[----:B------:R-:W-:Y:S02]  /*1de10*/  IMAD.MOV.U32 R12, RZ, RZ, 0x4 ;  /* 0x00000004ff0c7424 */ /* 0x000fe400078e00ff */
[----:B------:R-:W-:-:S07]  /*1de20*/  IMAD.MOV.U32 R2, RZ, RZ, R14 ;  /* 0x000000ffff027224 */ /* 0x000fce00078e000e */
[----:B------:R-:W-:Y:S05]  /*1de30*/  WARPSYNC.COLLECTIVE R15, `(.L_x_1073) ;  /* 0x000000000f087348 */ /* 0x000fea0003c00000 */
[----:B------:R0:W1:Y:S02]  /*1de40*/  SHFL.IDX P6, R14, R13, R12, R11 ;  /* 0x0000000c0d0e7389 */ /* 0x00006400000c000b */
[----:B01----:R-:W-:Y:S01]  /*1de50*/  ENDCOLLECTIVE ;  /* 0x000000000000791b */ /* 0x003fe20003800000 */
.L_x_1073:
        /* <DEDUP_REMOVED lines=11> */
.L_x_1074:
[----:B------:R-:W-:Y:S02]  /*1df10*/  IMAD.MOV.U32 R13, RZ, RZ, R9 ;  /* 0x000000ffff0d7224 */ /* 0x000fe400078e0009 */
[----:B------:R-:W-:Y:S02]  /*1df20*/  IMAD.MOV.U32 R12, RZ, RZ, 0x5 ;  /* 0x00000005ff0c7424 */ /* 0x000fe400078e00ff */
[----:B------:R-:W-:-:S07]  /*1df30*/  IMAD.MOV.U32 R2, RZ, RZ, R14 ;  /* 0x000000ffff027224 */ /* 0x000fce00078e000e */
[----:B------:R-:W-:Y:S05]  /*1df40*/  WARPSYNC.COLLECTIVE R15, `(.L_x_1075) ;  /* 0x000000000f087348 */ /* 0x000fea0003c00000 */
[----:B------:R0:W1:Y:S02]  /*1df50*/  SHFL.IDX P6, R14, R13, R12, R11 ;  /* 0x0000000c0d0e7389 */ /* 0x00006400000c000b */
[----:B01----:R-:W-:Y:S01]  /*1df60*/  ENDCOLLECTIVE ;  /* 0x000000000000791b */ /* 0x003fe20003800000 */
.L_x_1075:
        /* <DEDUP_REMOVED lines=11> */
.L_x_1076:
[----:B------:R-:W-:Y:S01]  /*1e020*/  IMAD.MOV.U32 R2, RZ, RZ, R14 ;  /* 0x000000ffff027224 */ /* 0x000fe200078e000e */
[----:B------:R-:W-:Y:S06]  /*1e030*/  BRA `(.L_x_1077) ;  /* 0xffffffa400e07947 */ /* 0x000fec000383ffff */
.L_x_890:
[----:B---3--:R3:W4:Y:S02]  /*1e040*/  SYNCS.PHASECHK.TRANS64.TRYWAIT P0, [R4+URZ+0x22860], R21 ;  /* 0x02286015040075a7 */ /* 0x008724000800017f */
[----:B----4-:R-:W-:Y:S05]  /*1e050*/  @!P0 NANOSLEEP.SYNCS 0x989680 ;  /* 0x009896800000895d */ /* 0x010fea0003900000 */
[----:B------:R-:W4:Y:S02]  /*1e060*/  @!P0 SYNCS.PHASECHK.TRANS64 P0, [R4+URZ+0x22860], R21 ;  /* 0x02286015040085a7 */ /* 0x000f24000800007f */
[----:B----4-:R-:W-:Y:S05]  /*1e070*/  @!P0 BRA `(.L_x_890) ;  /* 0xfffffffc00f08947 */ /* 0x010fea000383ffff */
[----:B------:R-:W-:Y:S05]  /*1e080*/  BRA `(.L_x_1078) ;  /* 0xffffffa800307947 */ /* 0x000fea000383ffff */
.L_x_891:
[----:B------:R-:W-:Y:S01]  /*1e090*/  BSSY B1, `(.L_x_1079) ;  /* 0x0000008000017945 */ /* 0x000fe20003800000 */
[----:B------:R-:W-:Y:S02]  /*1e0a0*/  IMAD.MOV.U32 R13, RZ, RZ, R7 ;  /* 0x000000ffff0d7224 */ /* 0x000fe400078e0007 */
[----:B------:R-:W-:Y:S02]  /*1e0b0*/  IMAD.MOV.U32 R12, RZ, RZ, RZ ;  /* 0x000000ffff0c7224 */ /* 0x000fe400078e00ff */
[----:B------:R-:W-:Y:S02]  /*1e0c0*/  IMAD.MOV.U32 R11, RZ, RZ, 0x181f ;  /* 0x0000181fff0b7424 */ /* 0x000fe400078e00ff */
[----:B------:R-:W-:-:S07]  /*1e0d0*/  IMAD.MOV.U32 R15, RZ, RZ, -0x1 ;  /* 0xffffffffff0f7424 */ /* 0x000fce00078e00ff */
[----:B0123--:R-:W-:Y:S05]  /*1e0e0*/  WARPSYNC.COLLECTIVE R15, `(.L_x_1080) ;  /* 0x000000000f087348 */ /* 0x00ffea0003c00000 */
[----:B------:R4:W0:Y:S02]  /*1e0f0*/  SHFL.IDX P6, R14, R13, R12, R11 ;  /* 0x0000000c0d0e7389 */ /* 0x00082400000c000b */
[----:B01234-:R-:W-:Y:S01]  /*1e100*/  ENDCOLLECTIVE ;  /* 0x000000000000791b */ /* 0x01ffe20003800000 */
.L_x_1080:
[----:B------:R-:W-:Y:S05]  /*1e110*/  BSYNC B1 ;  /* 0x0000000000017941 */ /* 0x000fea0003800000 */
.L_x_1079:
        /* <DEDUP_REMOVED lines=9> */
.L_x_1081:
[----:B------:R-:W-:Y:S02]  /*1e1b0*/  IMAD.MOV.U32 R13, RZ, RZ, R7 ;  /* 0x000000ffff0d7224 */ /* 0x000fe400078e0007 */
[----:B------:R-:W-:Y:S01]  /*1e1c0*/  IMAD.MOV.U32 R12, RZ, RZ, 0x1 ;  /* 0x00000001ff0c7424 */ /* 0x000fe200078e00ff */
[----:B------:R-:W-:-:S13]  /*1e1d0*/  IADD3 R2, P0, R14, R0, RZ ;  /* 0x000000000e027210 */ /* 0x000fda0007f1e0ff */
[----:B------:R-:W-:Y:S05]  /*1e1e0*/  WARPSYNC.COLLECTIVE R15, `(.L_x_1082) ;  /* 0x000000000f087348 */ /* 0x000fea0003c00000 */
[----:B------:R0:W1:Y:S02]  /*1e1f0*/  SHFL.IDX P6, R14, R13, R12, R11 ;  /* 0x0000000c0d0e7389 */ /* 0x00006400000c000b */
[----:B01----:R-:W-:Y:S01]  /*1e200*/  ENDCOLLECTIVE ;  /* 0x000000000000791b */ /* 0x003fe20003800000 */
.L_x_1082:
        /* <DEDUP_REMOVED lines=13> */
.L_x_1083:
[----:B------:R-:W-:Y:S02]  /*1e2e0*/  IMAD.MOV.U32 R13, RZ, RZ, R7 ;  /* 0x000000ffff0d7224 */ /* 0x000fe400078e0007 */
[----:B------:R-:W-:Y:S01]  /*1e2f0*/  IMAD.MOV.U32 R12, RZ, RZ, 0x2 ;  /* 0x00000002ff0c7424 */ /* 0x000fe200078e00ff */
[----:B------:R-:W-:-:S13]  /*1e300*/  IADD3 R2, P0, R14, R0, RZ ;  /* 0x000000000e027210 */ /* 0x000fda0007f1e0ff */
[----:B------:R-:W-:Y:S05]  /*1e310*/  WARPSYNC.COLLECTIVE R15, `(.L_x_1084) ;  /* 0x000000000f087348 */ /* 0x000fea0003c00000 */
[----:B------:R0:W1:Y:S02]  /*1e320*/  SHFL.IDX P6, R14, R13, R12, R11 ;  /* 0x0000000c0d0e7389 */ /* 0x00006400000c000b */
[----:B01----:R-:W-:Y:S01]  /*1e330*/  ENDCOLLECTIVE ;  /* 0x000000000000791b */ /* 0x003fe20003800000 */
.L_x_1084:
        /* <DEDUP_REMOVED lines=13> */
.L_x_1085:
[----:B------:R-:W-:Y:S02]  /*1e410*/  IMAD.MOV.U32 R13, RZ, RZ, R7 ;  /* 0x000000ffff0d7224 */ /* 0x000fe400078e0007 */
[----:B------:R-:W-:Y:S01]  /*1e420*/  IMAD.MOV.U32 R12, RZ, RZ, 0x3 ;  /* 0x00000003ff0c7424 */ /* 0x000fe200078e00ff */
[----:B------:R-:W-:-:S13]  /*1e430*/  IADD3 R2, P0, R14, R0, RZ ;  /* 0x000000000e027210 */ /* 0x000fda0007f1e0ff */
[----:B------:R-:W-:Y:S05]  /*1e440*/  WARPSYNC.COLLECTIVE R15, `(.L_x_1086) ;  /* 0x000000000f087348 */ /* 0x000fea0003c00000 */
[----:B------:R0:W1:Y:S02]  /*1e450*/  SHFL.IDX P6, R14, R13, R12, R11 ;  /* 0x0000000c0d0e7389 */ /* 0x00006400000c000b */
[----:B01----:R-:W-:Y:S01]  /*1e460*/  ENDCOLLECTIVE ;  /* 0x000000000000791b */ /* 0x003fe20003800000 */
.L_x_1086:
        /* <DEDUP_REMOVED lines=13> */
.L_x_1087:
[----:B------:R-:W-:Y:S02]  /*1e540*/  IMAD.MOV.U32 R13, RZ, RZ, R7 ;  /* 0x000000ffff0d7224 */ /* 0x000fe400078e0007 */
[----:B------:R-:W-:Y:S01]  /*1e550*/  IMAD.MOV.U32 R12, RZ, RZ, 0x4 ;  /* 0x00000004ff0c7424 */ /* 0x000fe200078e00ff */
[----:B------:R-:W-:-:S13]  /*1e560*/  IADD3 R2, P0, R14, R0, RZ ;  /* 0x000000000e027210 */ /* 0x000fda0007f1e0ff */
[----:B------:R-:W-:Y:S05]  /*1e570*/  WARPSYNC.COLLECTIVE R15, `(.L_x_1088) ;  /* 0x000000000f087348 */ /* 0x000fea0003c00000 */
[----:B------:R0:W1:Y:S02]  /*1e580*/  SHFL.IDX P6, R14, R13, R12, R11 ;  /* 0x0000000c0d0e7389 */ /* 0x00006400000c000b */
[----:B01----:R-:W-:Y:S01]  /*1e590*/  ENDCOLLECTIVE ;  /* 0x000000000000791b */ /* 0x003fe20003800000 */
.L_x_1088:
        /* <DEDUP_REMOVED lines=13> */
.L_x_1089:
[----:B------:R-:W-:Y:S02]  /*1e670*/  IMAD.MOV.U32 R13, RZ, RZ, R7 ;  /* 0x000000ffff0d7224 */ /* 0x000fe400078e0007 */
[----:B------:R-:W-:Y:S01]  /*1e680*/  IMAD.MOV.U32 R12, RZ, RZ, 0x5 ;  /* 0x00000005ff0c7424 */ /* 0x000fe200078e00ff */
[----:B------:R-:W-:-:S13]  /*1e690*/  IADD3 R2, P0, R14, R0, RZ ;  /* 0x000000000e027210 */ /* 0x000fda0007f1e0ff */
[----:B------:R-:W-:Y:S05]  /*1e6a0*/  WARPSYNC.COLLECTIVE R15, `(.L_x_1090) ;  /* 0x000000000f087348 */ /* 0x000fea0003c00000 */
[----:B------:R0:W1:Y:S02]  /*1e6b0*/  SHFL.IDX P6, R14, R13, R12, R11 ;  /* 0x0000000c0d0e7389 */ /* 0x00006400000c000b */
[----:B01----:R-:W-:Y:S01]  /*1e6c0*/  ENDCOLLECTIVE ;  /* 0x000000000000791b */ /* 0x003fe20003800000 */
.L_x_1090:
        /* <DEDUP_REMOVED lines=13> */
.L_x_1091:
[----:B------:R-:W-:Y:S05]  /*1e7a0*/  BRA `(.L_x_1092) ;  /* 0xffffffa400787947 */ /* 0x000fea000383ffff */
.L_x_899:
[----:B------:R-:W-:Y:S01]  /*1e7b0*/  BSSY B0, `(.L_x_1093) ;  /* 0x0000008000007945 */ /* 0x000fe20003800000 */
[----:B------:R-:W-:Y:S02]  /*1e7c0*/  IMAD.MOV.U32 R13, RZ, RZ, R16 ;  /* 0x000000ffff0d7224 */ /* 0x000fe400078e0010 */
[----:B------:R-:W-:Y:S02]  /*1e7d0*/  IMAD.MOV.U32 R12, RZ, RZ, RZ ;  /* 0x000000ffff0c7224 */ /* 0x000fe400078e00ff */
[----:B------:R-:W-:Y:S02]  /*1e7e0*/  IMAD.MOV.U32 R11, RZ, RZ, 0x1f ;  /* 0x0000001fff0b7424 */ /* 0x000fe400078e00ff */
[----:B------:R-:W-:-:S07]  /*1e7f0*/  IMAD.MOV.U32 R15, RZ, RZ, -0x1 ;  /* 0xffffffffff0f7424 */ /* 0x000fce00078e00ff */
[----:B0-23--:R-:W-:Y:S05]  /*1e800*/  WARPSYNC.COLLECTIVE R15, `(.L_x_1094) ;  /* 0x000000000f087348 */ /* 0x00dfea0003c00000 */
[----:B------:R1:W4:Y:S02]  /*1e810*/  SHFL.IDX P6, R14, R13, R12, R11 ;  /* 0x0000000c0d0e7389 */ /* 0x00032400000c000b */
[----:B01234-:R-:W-:Y:S01]  /*1e820*/  ENDCOLLECTIVE ;  /* 0x000000000000791b */ /* 0x01ffe20003800000 */
.L_x_1094:
[----:B------:R-:W-:Y:S05]  /*1e830*/  BSYNC B0 ;  /* 0x0000000000007941 */ /* 0x000fea0003800000 */
.L_x_1093:
        /* <DEDUP_REMOVED lines=9> */
.L_x_1095:
        /* <DEDUP_REMOVED lines=14> */
[----:B------:R-:W-:Y:S01]  /*1e9b0*/  IMAD.MOV.U32 R16, RZ, RZ, RZ ;  /* 0x000000ffff107224 */ /* 0x000fe200078e00ff */
[C---:B------:R-:W-:Y:S02]  /*1e9c0*/  ISETP.GE.U32.AND P4, PT, R9.reuse, 0x8, PT ;  /* 0x000000080900780c */ /* 0x040fe40003f86070 */
[C---:B------:R-:W-:Y:S01]  /*1e9d0*/  ISETP.GE.U32.AND P5, PT, R9.reuse, 0x10, PT ;  /* 0x000000100900780c */ /* 0x040fe20003fa6070 */
[----:B--2---:R-:W-:Y:S02]  /*1e9e0*/  @!P1 IMAD.MOV.U32 R7, RZ, RZ, R8 ;  /* 0x000000ffff079224 */ /* 0x004fe400078e0008 */
[----:B---3--:R-:W-:Y:S01]  /*1e9f0*/  @!P1 IMAD.MOV.U32 R4, RZ, RZ, R5 ;  /* 0x000000ffff049224 */ /* 0x008fe200078e0005 */
[----:B------:R-:W-:-:S03]  /*1ea00*/  ISETP.NE.AND P1, PT, R9, RZ, PT ;  /* 0x000000ff0900720c */ /* 0x000fc60003f25270 */
[----:B------:R-:W-:-:S10]  /*1ea10*/  IMAD R13, R4, R7, RZ ;  /* 0x00000007040d7224 */ /* 0x000fd400078e02ff */
[----:B------:R-:W-:Y:S05]  /*1ea20*/  WARPSYNC.COLLECTIVE R15, `(.L_x_1096) ;  /* 0x000000000f087348 */ /* 0x000fea0003c00000 */
[----:B------:R0:W1:Y:S02]  /*1ea30*/  SHFL.UP P6, R14, R13, R12, R11 ;  /* 0x0400000c0d0e7389 */ /* 0x00006400000c000b */
[----:B01----:R-:W-:Y:S01]  /*1ea40*/  ENDCOLLECTIVE ;  /* 0x000000000000791b */ /* 0x003fe20003800000 */
.L_x_1096:
[----:B------:R-:W-:Y:S01]  /*1ea50*/  IMAD.MOV.U32 R12, RZ, RZ, 0x2 ;  /* 0x00000002ff0c7424 */ /* 0x000fe200078e00ff */
[----:B------:R-:W-:-:S05]  /*1ea60*/  SEL R14, R14, RZ, P1 ;  /* 0x000000ff0e0e7207 */ /* 0x000fca0000800000 */
[----:B------:R-:W-:-:S04]  /*1ea70*/  IMAD.IADD R5, R13, 0x1, R14 ;  /* 0x000000010d057824 */ /* 0x000fc800078e020e */
[----:B------:R-:W-:-:S07]  /*1ea80*/  IMAD.MOV.U32 R13, RZ, RZ, R5 ;  /* 0x000000ffff0d7224 */ /* 0x000fce00078e0005 */
[----:B------:R-:W-:Y:S05]  /*1ea90*/  WARPSYNC.COLLECTIVE R15, `(.L_x_1097) ;  /* 0x000000000f087348 */ /* 0x000fea0003c00000 */
[----:B------:R0:W1:Y:S02]  /*1eaa0*/  SHFL.UP P6, R14, R13, R12, R11 ;  /* 0x0400000c0d0e7389 */ /* 0x00006400000c000b */
[----:B01----:R-:W-:Y:S01]  /*1eab0*/  ENDCOLLECTIVE ;  /* 0x000000000000791b */ /* 0x003fe20003800000 */
.L_x_1097:
[----:B------:R-:W-:Y:S01]  /*1eac0*/  IMAD.MOV.U32 R12, RZ, RZ, 0x4 ;  /* 0x00000004ff0c7424 */ /* 0x000fe200078e00ff */
[----:B------:R-:W-:-:S05]  /*1ead0*/  SEL R2, R14, RZ, P2 ;  /* 0x000000ff0e027207 */ /* 0x000fca0001000000 */
[----:B------:R-:W-:-:S04]  /*1eae0*/  IMAD.IADD R2, R5, 0x1, R2 ;  /* 0x0000000105027824 */ /* 0x000fc800078e0202 */
[----:B------:R-:W-:-:S07]  /*1eaf0*/  IMAD.MOV.U32 R13, RZ, RZ, R2 ;  /* 0x000000ffff0d7224 */ /* 0x000fce00078e0002 */
[----:B------:R-:W-:Y:S05]  /*1eb00*/  WARPSYNC.COLLECTIVE R15, `(.L_x_1098) ;  /* 0x000000000f087348 */ /* 0x000fea0003c00000 */
[----:B------:R0:W1:Y:S02]  /*1eb10*/  SHFL.UP P6, R14, R13, R12, R11 ;  /* 0x0400000c0d0e7389 */ /* 0x00006400000c000b */
[----:B01----:R-:W-:Y:S01]  /*1eb20*/  ENDCOLLECTIVE ;  /* 0x000000000000791b */ /* 0x003fe20003800000 */
.L_x_1098:
[----:B------:R-:W-:Y:S01]  /*1eb30*/  IMAD.MOV.U32 R12, RZ, RZ, 0x8 ;  /* 0x00000008ff0c7424 */ /* 0x000fe200078e00ff */
[----:B------:R-:W-:-:S05]  /*1eb40*/  SEL R3, R14, RZ, P3 ;  /* 0x000000ff0e037207 */ /* 0x000fca0001800000 */
[----:B------:R-:W-:-:S04]  /*1eb50*/  IMAD.IADD R3, R2, 0x1, R3 ;  /* 0x0000000102037824 */ /* 0x000fc800078e0203 */
[----:B------:R-:W-:-:S07]  /*1eb60*/  IMAD.MOV.U32 R13, RZ, RZ, R3 ;  /* 0x000000ffff0d7224 */ /* 0x000fce00078e0003 */
[----:B------:R-:W-:Y:S05]  /*1eb70*/  WARPSYNC.COLLECTIVE R15, `(.L_x_1099) ;  /* 0x000000000f087348 */ /* 0x000fea0003c00000 */
[----:B------:R0:W1:Y:S02]  /*1eb80*/  SHFL.UP P6, R14, R13, R12, R11 ;  /* 0x0400000c0d0e7389 */ /* 0x00006400000c000b */
[----:B01----:R-:W-:Y:S01]  /*1eb90*/  ENDCOLLECTIVE ;  /* 0x000000000000791b */ /* 0x003fe20003800000 */
.L_x_1099:
[----:B------:R-:W-:Y:S01]  /*1eba0*/  IMAD.MOV.U32 R12, RZ, RZ, 0x10 ;  /* 0x00000010ff0c7424 */ /* 0x000fe200078e00ff */
[----:B------:R-:W-:-:S05]  /*1ebb0*/  SEL R14, R14, RZ, P4 ;  /* 0x000000ff0e0e7207 */ /* 0x000fca0002000000 */
[----:B------:R-:W-:-:S04]  /*1ebc0*/  IMAD.IADD R5, R3, 0x1, R14 ;  /* 0x0000000103057824 */ /* 0x000fc800078e020e */
[----:B------:R-:W-:-:S07]  /*1ebd0*/  IMAD.MOV.U32 R13, RZ, RZ, R5 ;  /* 0x000000ffff0d7224 */ /* 0x000fce00078e0005 */
[----:B------:R-:W-:Y:S05]  /*1ebe0*/  WARPSYNC.COLLECTIVE R15, `(.L_x_1100) ;  /* 0x000000000f087348 */ /* 0x000fea0003c00000 */
[----:B------:R0:W1:Y:S02]  /*1ebf0*/  SHFL.UP P6, R14, R13, R12, R11 ;  /* 0x0400000c0d0e7389 */ /* 0x00006400000c000b */
[----:B01----:R-:W-:Y:S01]  /*1ec00*/  ENDCOLLECTIVE ;  /* 0x000000000000791b */ /* 0x003fe20003800000 */
.L_x_1100:
        /* <DEDUP_REMOVED lines=8> */
.L_x_1101:
[----:B------:R-:W-:Y:S05]  /*1ec90*/  BRA `(.L_x_1102) ;  /* 0xffffffa400dc7947 */ /* 0x000fea000383ffff */
.L_x_902:
[----:B------:R-:W-:Y:S01]  /*1eca0*/  BSSY B0, `(.L_x_1103) ;  /* 0x0000007000007945 */ /* 0x000fe20003800000 */
[----:B------:R-:W-:Y:S02]  /*1ecb0*/  IMAD.MOV.U32 R12, RZ, RZ, 0x1 ;  /* 0x00000001ff0c7424 */ /* 0x000fe400078e00ff */
[----:B------:R-:W-:Y:S02]  /*1ecc0*/  IMAD.MOV.U32 R11, RZ, RZ, RZ ;  /* 0x000000ffff0b7224 */ /* 0x000fe400078e00ff */
[----:B------:R-:W-:-:S07]  /*1ecd0*/  IMAD.MOV.U32 R15, RZ, RZ, -0x1 ;  /* 0xffffffffff0f7424 */ /* 0x000fce00078e00ff */
[----:B------:R-:W-:Y:S05]  /*1ece0*/  WARPSYNC.COLLECTIVE R15, `(.L_x_1104) ;  /* 0x000000000f087348 */ /* 0x000fea0003c00000 */
[----:B------:R0:W1:Y:S02]  /*1ecf0*/  SHFL.UP P6, R14, R13, R12, R11 ;  /* 0x0400000c0d0e7389 */ /* 0x00006400000c000b */
[----:B01----:R-:W-:Y:S01]  /*1ed00*/  ENDCOLLECTIVE ;  /* 0x000000000000791b */ /* 0x003fe20003800000 */
.L_x_1104:
[----:B------:R-:W-:Y:S05]  /*1ed10*/  BSYNC B0 ;  /* 0x0000000000007941 */ /* 0x000fea0003800000 */
.L_x_1103:
        /* <DEDUP_REMOVED lines=8> */
.L_x_1105:
[----:B------:R-:W-:Y:S01]  /*1eda0*/  IMAD.MOV.U32 R12, RZ, RZ, 0x4 ;  /* 0x00000004ff0c7424 */ /* 0x000fe200078e00ff */
[----:B------:R-:W-:-:S05]  /*1edb0*/  SEL R2, R14, RZ, P2 ;  /* 0x000000ff0e027207 */ /* 0x000fca0001000000 */
[----:B------:R-:W-:-:S04]  /*1edc0*/  IMAD.IADD R2, R13, 0x1, R2 ;  /* 0x000000010d027824 */ /* 0x000fc800078e0202 */
[----:B------:R-:W-:-:S07]  /*1edd0*/  IMAD.MOV.U32 R13, RZ, RZ, R2 ;  /* 0x000000ffff0d7224 */ /* 0x000fce00078e0002 */
[----:B------:R-:W-:Y:S05]  /*1ede0*/  WARPSYNC.COLLECTIVE R15, `(.L_x_1106) ;  /* 0x000000000f087348 */ /* 0x000fea0003c00000 */
[----:B------:R0:W1:Y:S02]  /*1edf0*/  SHFL.UP P6, R14, R13, R12, R11 ;  /* 0x0400000c0d0e7389 */ /* 0x00006400000c000b */
[----:B01----:R-:W-:Y:S01]  /*1ee00*/  ENDCOLLECTIVE ;  /* 0x000000000000791b */ /* 0x003fe20003800000 */
.L_x_1106:
[----:B------:R-:W-:Y:S01]  /*1ee10*/  IMAD.MOV.U32 R12, RZ, RZ, 0x8 ;  /* 0x00000008ff0c7424 */ /* 0x000fe200078e00ff */
[----:B------:R-:W-:-:S05]  /*1ee20*/  SEL R3, R14, RZ, P3 ;  /* 0x000000ff0e037207 */ /* 0x000fca0001800000 */
[----:B------:R-:W-:-:S04]  /*1ee30*/  IMAD.IADD R3, R2, 0x1, R3 ;  /* 0x0000000102037824 */ /* 0x000fc800078e0203 */
[----:B------:R-:W-:-:S07]  /*1ee40*/  IMAD.MOV.U32 R13, RZ, RZ, R3 ;  /* 0x000000ffff0d7224 */ /* 0x000fce00078e0003 */
[----:B------:R-:W-:Y:S05]  /*1ee50*/  WARPSYNC.COLLECTIVE R15, `(.L_x_1107) ;  /* 0x000000000f087348 */ /* 0x000fea0003c00000 */
[----:B------:R0:W1:Y:S02]  /*1ee60*/  SHFL.UP P6, R14, R13, R12, R11 ;  /* 0x0400000c0d0e7389 */ /* 0x00006400000c000b */
[----:B01----:R-:W-:Y:S01]  /*1ee70*/  ENDCOLLECTIVE ;  /* 0x000000000000791b */ /* 0x003fe20003800000 */
.L_x_1107:
[----:B------:R-:W-:Y:S01]  /*1ee80*/  IMAD.MOV.U32 R12, RZ, RZ, 0x10 ;  /* 0x00000010ff0c7424 */ /* 0x000fe200078e00ff */
[----:B------:R-:W-:-:S05]  /*1ee90*/  SEL R14, R14, RZ, P4 ;  /* 0x000000ff0e0e7207 */ /* 0x000fca0002000000 */
[----:B------:R-:W-:-:S04]  /*1eea0*/  IMAD.IADD R5, R3, 0x1, R14 ;  /* 0x0000000103057824 */ /* 0x000fc800078e020e */
[----:B------:R-:W-:-:S07]  /*1eeb0*/  IMAD.MOV.U32 R13, RZ, RZ, R5 ;  /* 0x000000ffff0d7224 */ /* 0x000fce00078e0005 */
[----:B------:R-:W-:Y:S05]  /*1eec0*/  WARPSYNC.COLLECTIVE R15, `(.L_x_1108) ;  /* 0x000000000f087348 */ /* 0x000fea0003c00000 */
[----:B------:R0:W1:Y:S02]  /*1eed0*/  SHFL.UP P6, R14, R13, R12, R11 ;  /* 0x0400000c0d0e7389 */ /* 0x00006400000c000b */
[----:B01----:R-:W-:Y:S01]  /*1eee0*/  ENDCOLLECTIVE ;  /* 0x000000000000791b */ /* 0x003fe20003800000 */
.L_x_1108:
        /* <DEDUP_REMOVED lines=8> */
.L_x_1109:
[----:B------:R-:W-:Y:S05]  /*1ef70*/  BRA `(.L_x_1110) ;  /* 0xffffffa400c87947 */ /* 0x000fea000383ffff */
.L_x_904:
[----:B------:R-:W-:Y:S01]  /*1ef80*/  BSSY B0, `(.L_x_1111) ;  /* 0x0000006000007945 */ /* 0x000fe20003800000 */
[----:B------:R-:W-:Y:S01]  /*1ef90*/  PLOP3.LUT P6, PT, P6, PT, PT, 0x8, 0x0 ;  /* 0x000000000000781c */ /* 0x000fe200037ce170 */
[----:B------:R-:W-:-:S12]  /*1efa0*/  IMAD.MOV.U32 R15, RZ, RZ, -0x1 ;  /* 0xffffffffff0f7424 */ /* 0x000fd800078e00ff */
[----:B0-----:R-:W-:Y:S05]  /*1efb0*/  WARPSYNC.COLLECTIVE R15, `(.L_x_1112) ;  /* 0x000000000f087348 */ /* 0x001fea0003c00000 */
[----:B------:R-:W-:Y:S01]  /*1efc0*/  VOTE.ANY R14, PT, P6 ;  /* 0x00000000000e7806 */ /* 0x000fe200030e0100 */
[----:B0-----:R-:W-:Y:S06]  /*1efd0*/  ENDCOLLECTIVE ;  /* 0x000000000000791b */ /* 0x001fec0003800000 */
.L_x_1112:
[----:B------:R-:W-:Y:S05]  /*1efe0*/  BSYNC B0 ;  /* 0x0000000000007941 */ /* 0x000fea0003800000 */
.L_x_1111:
        /* <DEDUP_REMOVED lines=9> */
.L_x_1113:
[----:B------:R-:W-:Y:S02]  /*1f080*/  IMAD.MOV.U32 R13, RZ, RZ, R4 ;  /* 0x000000ffff0d7224 */ /* 0x000fe400078e0004 */
[----:B------:R-:W-:-:S07]  /*1f090*/  IMAD.MOV.U32 R7, RZ, RZ, R14 ;  /* 0x000000ffff077224 */ /* 0x000fce00078e000e */
[----:B------:R-:W-:Y:S05]  /*1f0a0*/  WARPSYNC.COLLECTIVE R15, `(.L_x_1114) ;  /* 0x000000000f087348 */ /* 0x000fea0003c00000 */
[----:B------:R0:W1:Y:S02]  /*1f0b0*/  SHFL.IDX P6, R14, R13, R12, R11 ;  /* 0x0000000c0d0e7389 */ /* 0x00006400000c000b */
[----:B01----:R-:W-:Y:S01]  /*1f0c0*/  ENDCOLLECTIVE ;  /* 0x000000000000791b */ /* 0x003fe20003800000 */
.L_x_1114:
[----:B------:R-:W-:Y:S01]  /*1f0d0*/  IMAD.MOV.U32 R4, RZ, RZ, R14 ;  /* 0x000000ffff047224 */ /* 0x000fe200078e000e */
[----:B------:R-:W-:Y:S06]  /*1f0e0*/  BRA `(.L_x_1115) ;  /* 0xffffffa400a87947 */ /* 0x000fec000383ffff */
.L_x_906:
[----:B------:R-:W-:Y:S01]  /*1f0f0*/  BSSY B0, `(.L_x_1116) ;  /* 0x0000007000007945 */ /* 0x000fe20003800000 */
[----:B------:R-:W-:Y:S02]  /*1f100*/  IMAD.MOV.U32 R13, RZ, RZ, R3 ;  /* 0x000000ffff0d7224 */ /* 0x000fe400078e0003 */
[----:B------:R-:W-:Y:S02]  /*1f110*/  IMAD.MOV.U32 R11, RZ, RZ, 0x1f ;  /* 0x0000001fff0b7424 */ /* 0x000fe400078e00ff */
[----:B------:R-:W-:-:S07]  /*1f120*/  IMAD.MOV.U32 R15, RZ, RZ, -0x1 ;  /* 0xffffffffff0f7424 */ /* 0x000fce00078e00ff */
[----:B0123--:R-:W-:Y:S05]  /*1f130*/  WARPSYNC.COLLECTIVE R15, `(.L_x_1117) ;  /* 0x000000000f087348 */ /* 0x00ffea0003c00000 */
[----:B------:R4:W0:Y:S02]  /*1f140*/  SHFL.IDX P6, R14, R13, R12, R11 ;  /* 0x0000000c0d0e7389 */ /* 0x00082400000c000b */
[----:B01234-:R-:W-:Y:S01]  /*1f150*/  ENDCOLLECTIVE ;  /* 0x000000000000791b */ /* 0x01ffe20003800000 */
.L_x_1117:
[----:B------:R-:W-:Y:S05]  /*1f160*/  BSYNC B0 ;  /* 0x0000000000007941 */ /* 0x000fea0003800000 */
.L_x_1116:
[----:B------:R-:W-:Y:S01]  /*1f170*/  IMAD.MOV.U32 R16, RZ, RZ, R14 ;  /* 0x000000ffff107224 */ /* 0x000fe200078e000e */
[----:B------:R-:W-:Y:S06]  /*1f180*/  BRA `(.L_x_905) ;  /* 0xffffffa400987947 */ /* 0x000fec000383ffff */
.L_x_910:
[----:B0-----:R0:W1:Y:S02]  /*1f190*/  SYNCS.PHASECHK.TRANS64.TRYWAIT P0, [R5+URZ+0x22820], R0 ;  /* 0x02282000050075a7 */ /* 0x001064000800017f */
[----:B-1----:R-:W-:Y:S05]  /*1f1a0*/  @!P0 NANOSLEEP.SYNCS 0x989680 ;  /* 0x009896800000895d */ /* 0x002fea0003900000 */
[----:B------:R-:W1:Y:S02]  /*1f1b0*/  @!P0 SYNCS.PHASECHK.TRANS64 P0, [R5+URZ+0x22820], R0 ;  /* 0x02282000050085a7 */ /* 0x000e64000800007f */
[----:B-1----:R-:W-:Y:S05]  /*1f1c0*/  @!P0 BRA `(.L_x_910) ;  /* 0xfffffffc00f08947 */ /* 0x002fea000383ffff */
[----:B------:R-:W-:Y:S05]  /*1f1d0*/  BRA `(.L_x_1118) ;  /* 0xffffffa800f07947 */ /* 0x000fea000383ffff */
.L_x_911:
[----:B------:R-:W1:Y:S01]  /*1f1e0*/  S2R R2, SR_TID.X ;  /* 0x0000000000027919 */ /* 0x000e620000002100 */
[----:B------:R-:W-:Y:S01]  /*1f1f0*/  BSSY B0, `(.L_x_1119) ;  /* 0x000000a000007945 */ /* 0x000fe20003800000 */
[----:B------:R-:W-:Y:S02]  /*1f200*/  IMAD.MOV.U32 R12, RZ, RZ, RZ ;  /* 0x000000ffff0c7224 */ /* 0x000fe400078e00ff */
[----:B------:R-:W-:Y:S02]  /*1f210*/  IMAD.MOV.U32 R11, RZ, RZ, 0x1f ;  /* 0x0000001fff0b7424 */ /* 0x000fe400078e00ff */
[----:B------:R-:W-:Y:S01]  /*1f220*/  IMAD.MOV.U32 R15, RZ, RZ, -0x1 ;  /* 0xffffffffff0f7424 */ /* 0x000fe200078e00ff */
[----:B-1----:R-:W-:-:S04]  /*1f230*/  SHF.R.U32.HI R2, RZ, 0x5, R2 ;  /* 0x00000005ff027819 */ /* 0x002fc80000011602 */
[----:B------:R-:W-:-:S05]  /*1f240*/  LOP3.LUT R2, R2, 0x3, RZ, 0xc0, !PT ;  /* 0x0000000302027812 */ /* 0x000fca00078ec0ff */
[----:B------:R-:W-:-:S07]  /*1f250*/  IMAD.MOV.U32 R13, RZ, RZ, R2 ;  /* 0x000000ffff0d7224 */ /* 0x000fce00078e0002 */
[----:B0--34-:R-:W-:Y:S05]  /*1f260*/  WARPSYNC.COLLECTIVE R15, `(.L_x_1120) ;  /* 0x000000000f087348 */ /* 0x019fea0003c00000 */
[----:B------:R1:W2:Y:S02]  /*1f270*/  SHFL.IDX P6, R14, R13, R12, R11 ;  /* 0x0000000c0d0e7389 */ /* 0x0002a400000c000b */
[----:B01234-:R-:W-:Y:S01]  /*1f280*/  ENDCOLLECTIVE ;  /* 0x000000000000791b */ /* 0x01ffe20003800000 */
.L_x_1120:
[----:B------:R-:W-:Y:S05]  /*1f290*/  BSYNC B0 ;  /* 0x0000000000007941 */ /* 0x000fea0003800000 */
.L_x_1119:
[----:B------:R-:W-:Y:S05]  /*1f2a0*/  BRA `(.L_x_1121) ;  /* 0xffffffa800d87947 */ /* 0x000fea000383ffff */
.L_x_912:
[----:B------:R-:W-:Y:S01]  /*1f2b0*/  BSSY B0, `(.L_x_1122) ;  /* 0x0000006000007945 */ /* 0x000fe20003800000 */
[----:B------:R-:W-:-:S07]  /*1f2c0*/  IMAD.MOV.U32 R15, RZ, RZ, -0x1 ;  /* 0xffffffffff0f7424 */ /* 0x000fce00078e00ff */
[----:B0--34-:R-:W-:Y:S05]  /*1f2d0*/  WARPSYNC.COLLECTIVE R15, `(.L_x_1123) ;  /* 0x000000000f0c7348 */ /* 0x019fea0003c00000 */
[----:B------:R-:W-:Y:S02]  /*1f2e0*/  ELECT P6, UR62, PT ;  /* 0x00000000003e782f */ /* 0x000fe400038c0000 */
[----:B------:R-:W-:Y:S01]  /*1f2f0*/  MOV R14, UR62 ;  /* 0x0000003e000e7c02 */ /* 0x000fe20008000f00 */
[----:B0--34-:R-:W-:Y:S10]  /*1f300*/  ENDCOLLECTIVE ;  /* 0x000000000000791b */ /* 0x019ff40003800000 */
.L_x_1123:
[----:B------:R-:W-:Y:S05]  /*1f310*/  BSYNC B0 ;  /* 0x0000000000007941 */ /* 0x000fea0003800000 */
.L_x_1122:
[----:B------:R-:W-:Y:S05]  /*1f320*/  BRA `(.L_x_1124) ;  /* 0xffffffa800cc7947 */ /* 0x000fea000383ffff */
.L_x_914:
[----:B0-----:R0:W1:Y:S02]  /*1f330*/  SYNCS.PHASECHK.TRANS64.TRYWAIT P1, [R3+URZ+0x22840], R2 ;  /* 0x02284002030075a7 */ /* 0x001064000802017f */
[----:B-1----:R-:W-:Y:S05]  /*1f340*/  @!P1 NANOSLEEP.SYNCS 0x989680 ;  /* 0x009896800000995d */ /* 0x002fea0003900000 */
[----:B------:R-:W1:Y:S02]  /*1f350*/  @!P1 SYNCS.PHASECHK.TRANS64 P1, [R3+URZ+0x22840], R2 ;  /* 0x02284002030095a7 */ /* 0x000e64000802007f */
[----:B-1----:R-:W-:Y:S05]  /*1f360*/  @!P1 BRA `(.L_x_914) ;  /* 0xfffffffc00f09947 */ /* 0x002fea000383ffff */
[----:B------:R-:W-:Y:S05]  /*1f370*/  BRA `(.L_x_1125) ;  /* 0xffffffa800e87947 */ /* 0x000fea000383ffff */
.L_x_916:
[----:B-1----:R1:W2:Y:S02]  /*1f380*/  SYNCS.PHASECHK.TRANS64.TRYWAIT P1, [R5+URZ+0x22840], R0 ;  /* 0x02284000050075a7 */ /* 0x0022a4000802017f */
[----:B--2---:R-:W-:Y:S05]  /*1f390*/  @!P1 NANOSLEEP.SYNCS 0x989680 ;  /* 0x009896800000995d */ /* 0x004fea0003900000 */
[----:B------:R-:W2:Y:S02]  /*1f3a0*/  @!P1 SYNCS.PHASECHK.TRANS64 P1, [R5+URZ+0x22840], R0 ;  /* 0x02284000050095a7 */ /* 0x000ea4000802007f */
[----:B--2---:R-:W-:Y:S05]  /*1f3b0*/  @!P1 BRA `(.L_x_916) ;  /* 0xfffffffc00f09947 */ /* 0x004fea000383ffff */
[----:B------:R-:W-:Y:S05]  /*1f3c0*/  BRA `(.L_x_1126) ;  /* 0xffffffa800f47947 */ /* 0x000fea000383ffff */
.L_x_918:
[----:B--2---:R2:W0:Y:S02]  /*1f3d0*/  SYNCS.PHASECHK.TRANS64.TRYWAIT P1, [R3+URZ+0x22860], R2 ;  /* 0x02286002030075a7 */ /* 0x004424000802017f */
[----:B0-----:R-:W-:Y:S05]  /*1f3e0*/  @!P1 NANOSLEEP.SYNCS 0x989680 ;  /* 0x009896800000995d */ /* 0x001fea0003900000 */
[----:B------:R-:W0:Y:S02]  /*1f3f0*/  @!P1 SYNCS.PHASECHK.TRANS64 P1, [R3+URZ+0x22860], R2 ;  /* 0x02286002030095a7 */ /* 0x000e24000802007f */
[----:B0-----:R-:W-:Y:S05]  /*1f400*/  @!P1 BRA `(.L_x_918) ;  /* 0xfffffffc00f09947 */ /* 0x001fea000383ffff */
[----:B------:R-:W-:Y:S05]  /*1f410*/  BRA `(.L_x_1127) ;  /* 0xffffffa800f07947 */ /* 0x000fea000383ffff */
.L_x_1128:
        /* <DEDUP_REMOVED lines=14> */
.L_x_6559:


//--------------------- .text._ZN7cutlass13device_kernelIN5flash11enable_sm90INS1_16FlashAttnFwdSm90INS1_25CollectiveMainloopFwdSm90ILi2EN4cute5tupleIJNS5_1CILi1EEES8_S8_EEENS6_IJNS7_ILi128EEENS7_ILi96EEENS7_ILi64EEEEEELi256ENS_10bfloat16_tEfNS_4arch4Sm90ELb0ELb0ELb0ELb1ELb1ELb0ELb1ELb1ELb0ELb1ELb1ELb0EEENS1_21CollectiveEpilogueFwdINS6_IJSA_NS7_ILi256EEESB_EEES9_SE_SG_Li256ELb1ELb1ELb1ELb0EEENS1_36VarlenDynamicPersistentTileSchedulerILi128ELi96ELi256ELi128ELb1ELb1ELb1ELb0ELb1ELb1EEEEEEEEEvNT_6ParamsE --------------------------
	.section	.text._ZN7cutlass13device_kernelIN5flash11enable_sm90INS1_16FlashAttnFwdSm90INS1_25CollectiveMainloopFwdSm90ILi2EN4cute5tupleIJNS5_1CILi1EEES8_S8_EEENS6_IJNS7_ILi128EEENS7_ILi96EEENS7_ILi64EEEEEELi256ENS_10bfloat16_tEfNS_4arch4Sm90ELb0ELb0ELb0ELb1ELb1ELb0ELb1ELb1ELb0ELb1ELb1ELb0EEENS1_21CollectiveEpilogueFwdINS6_IJSA_NS7_ILi256EEESB_EEES9_SE_SG_Li256ELb1ELb1ELb1ELb0EEENS1_36VarlenDynamicPersistentTileSchedulerILi128ELi96ELi256ELi128ELb1ELb1ELb1ELb0ELb1ELb1EEEEEEEEEvNT_6ParamsE,"ax",@progbits
	.align	128
.text._ZN7cutlass13device_kernelIN5flash11enable_sm90INS1_16FlashAttnFwdSm90INS1_25CollectiveMainloopFwdSm90ILi2EN4cute5tupleIJNS5_1CILi1EEES8_S8_EEENS6_IJNS7_ILi128EEENS7_ILi96EEENS7_ILi64EEEEEELi256ENS_10bfloat16_tEfNS_4arch4Sm90ELb0ELb0ELb0ELb1ELb1ELb0ELb1ELb1ELb0ELb1ELb1ELb0EEENS1_21CollectiveEpilogueFwdINS6_IJSA_NS7_ILi256EEESB_EEES9_SE_SG_Li256ELb1ELb1ELb1ELb0EEENS1_36VarlenDynamicPersistentTileSchedulerILi128ELi96ELi256ELi128ELb1ELb1ELb1ELb0ELb1ELb1EEEEEEEEEvNT_6ParamsE:
        .type           _ZN7cutlass13device_kernelIN5flash11enable_sm90INS1_16FlashAttnFwdSm90INS1_25CollectiveMainloopFwdSm90ILi2EN4cute5tupleIJNS5_1CILi1EEES8_S8_EEENS6_IJNS7_ILi128EEENS7_ILi96EEENS7_ILi64EEEEEELi256ENS_10bfloat16_tEfNS_4arch4Sm90ELb0ELb0ELb0ELb1ELb1ELb0ELb1ELb1ELb0ELb1ELb1ELb0EEENS1_21CollectiveEpilogueFwdINS6_IJSA_NS7_ILi256EEESB_EEES9_SE_SG_Li256ELb1ELb1ELb1ELb0EEENS1_36VarlenDynamicPersistentTileSchedulerILi128ELi96ELi256ELi128ELb1ELb1ELb1ELb0ELb1ELb1EEEEEEEEEvNT_6ParamsE,@function
        .size           _ZN7cutlass13device_kernelIN5flash11enable_sm90INS1_16FlashAttnFwdSm90INS1_25CollectiveMainloopFwdSm90ILi2EN4cute5tupleIJNS5_1CILi1EEES8_S8_EEENS6_IJNS7_ILi128EEENS7_ILi96EEENS7_ILi64EEEEEELi256ENS_10bfloat16_tEfNS_4arch4Sm90ELb0ELb0ELb0ELb1ELb1ELb0ELb1ELb1ELb0ELb1ELb1ELb0EEENS1_21CollectiveEpilogueFwdINS6_IJSA_NS7_ILi256EEESB_EEES9_SE_SG_Li256ELb1ELb1ELb1ELb0EEENS1_36VarlenDynamicPersistentTileSchedulerILi128ELi96ELi256ELi128ELb1ELb1ELb1ELb0ELb1ELb1EEEEEEEEEvNT_6ParamsE,(.L_x_6560 - _ZN7cutlass13device_kernelIN5flash11enable_sm90INS1_16FlashAttnFwdSm90INS1_25CollectiveMainloopFwdSm90ILi2EN4cute5tupleIJNS5_1CILi1EEES8_S8_EEENS6_IJNS7_ILi128EEENS7_ILi96EEENS7_ILi64EEEEEELi256ENS_10bfloat16_tEfNS_4arch4Sm90ELb0ELb0ELb0ELb1ELb1ELb0ELb1ELb1ELb0ELb1ELb1ELb0EEENS1_21CollectiveEpilogueFwdINS6_IJSA_NS7_ILi256EEESB_EEES9_SE_SG_Li256ELb1ELb1ELb1ELb0EEENS1_36VarlenDynamicPersistentTileSchedulerILi128ELi96ELi256ELi128ELb1ELb1ELb1ELb0ELb1ELb1EEEEEEEEEvNT_6ParamsE)
        .other          _ZN7cutlass13device_kernelIN5flash11enable_sm90INS1_16FlashAttnFwdSm90INS1_25CollectiveMainloopFwdSm90ILi2EN4cute5tupleIJNS5_1CILi1EEES8_S8_EEENS6_IJNS7_ILi128EEENS7_ILi96EEENS7_ILi64EEEEEELi256ENS_10bfloat16_tEfNS_4arch4Sm90ELb0ELb0ELb0ELb1ELb1ELb0ELb1ELb1ELb0ELb1ELb1ELb0EEENS1_21CollectiveEpilogueFwdINS6_IJSA_NS7_ILi256EEESB_EEES9_SE_SG_Li256ELb1ELb1ELb1ELb0EEENS1_36VarlenDynamicPersistentTileSchedulerILi128ELi96ELi256ELi128ELb1ELb1ELb1ELb0ELb1ELb1EEEEEEEEEvNT_6ParamsE,@"STO_CUDA_ENTRY STV_DEFAULT"
_ZN7cutlass13device_kernelIN5flash11enable_sm90INS1_16FlashAttnFwdSm90INS1_25CollectiveMainloopFwdSm90ILi2EN4cute5tupleIJNS5_1CILi1EEES8_S8_EEENS6_IJNS7_ILi128EEENS7_ILi96EEENS7_ILi64EEEEEELi256ENS_10bfloat16_tEfNS_4arch4Sm90ELb0ELb0ELb0ELb1ELb1ELb0ELb1ELb1ELb0ELb1ELb1ELb0EEENS1_21CollectiveEpilogueFwdINS6_IJSA_NS7_ILi256EEESB_EEES9_SE_SG_Li256ELb1ELb1ELb1ELb0EEENS1_36VarlenDynamicPersistentTileSchedulerILi128ELi96ELi256ELi128ELb1ELb1ELb1ELb0ELb1ELb1EEEEEEEEEvNT_6ParamsE:
        /* <DEDUP_REMOVED lines=47> */
.L_x_1129:
        /* <DEDUP_REMOVED lines=22> */
.L_x_1130:
        /* <DEDUP_REMOVED lines=18> */
.L_x_1131:
        /* <DEDUP_REMOVED lines=22> */
.L_x_1132:
        /* <DEDUP_REMOVED lines=23> */
.L_x_1133:
[----:B------:R-:W-:Y:S01]  /*0840*/  UISETP.NE.AND UP0, UPT, UR9, URZ, UPT ;  /* 0x0000003f0900728c */ /* 0x000fe2000bf05270 */
[----:B------:R-:W-:Y:S01]  /*0850*/  NOP ;  /* 0x0000000000007918 */ /* 0x000fe20000000000 */
[----:B0-----:R-:W-:Y:S01]  /*0860*/  UMOV UR4, 0x1 ;  /* 0x0000000100047882 */ /* 0x001fe20000000000 */
[----:B------:R-:W-:Y:S01]  /*0870*/  ULDC.64 UR36, c[0x0][0x208] ;  /* 0x0000820000247ab9 */ /* 0x000fe20000000a00 */
[----:B------:R-:W-:Y:S01]  /*0880*/  USEL UR4, UR4, 0x2, !UP0 ;  /* 0x0000000204047887 */ /* 0x000fe2000c000000 */
[----:B-1234-:R-:W-:Y:S01]  /*0890*/  BAR.SYNC.DEFER_BLOCKING 0x0 ;  /* 0x0000000000007b1d */ /* 0x01efe20000010000 */
[----:B------:R-:W-:-:S04]  /*08a0*/  PLOP3.LUT P0, PT, PT, PT, UP0, 0x80, 0x0 ;  /* 0x000000000000781c */ /* 0x000fc80003f0f008 */
[----:B------:R-:W-:-:S05]  /*08b0*/  IMAD.U32 R3, RZ, RZ, UR4 ;  /* 0x00000004ff037e24 */ /* 0x000fca000f8e00ff */
[----:B------:R0:W-:Y:S04]  /*08c0*/  STL [R1+0x3c], R3 ;  /* 0x00003c0301007387 */ /* 0x0001e80000100800 */
[----:B------:R-:W-:Y:S05]  /*08d0*/  @!P0 BRA `(.L_x_1134) ;  /* 0x000000ac00e48947 */ /* 0x000fea0003800000 */
.L_x_1135:
[----:B------:R-:W-:-:S08]  /*08e0*/  NOP ;  /* 0x0000000000007918 */ /* 0x000fd00000000000 */
[----:B------:R-:W1:Y:S02]  /*08f0*/  USETMAXREG.TRY_ALLOC.CTAPOOL UP0, 0xe8 ;  /* 0x000000e8000079c8 */ /* 0x000e640008000600 */
[----:B-1----:R-:W-:-:S13]  /*0900*/  PLOP3.LUT P0, PT, PT, PT, UP0, 0x80, 0x0 ;  /* 0x000000000000781c */ /* 0x002fda0003f0f008 */
[----:B------:R-:W-:Y:S05]  /*0910*/  @!P0 BRA `(.L_x_1135) ;  /* 0xfffffffc00f08947 */ /* 0x000fea000383ffff */
[----:B------:R-:W-:Y:S01]  /*0920*/  SHF.R.U32.HI R2, RZ, 0x7, R0 ;  /* 0x00000007ff027819 */ /* 0x000fe20000011600 */
[----:B------:R-:W1:Y:S08]  /*0930*/  S2UR UR5, SR_CgaCtaId ;  /* 0x00000000000579c3 */ /* 0x000e700000008800 */
[----:B------:R-:W-:Y:S06]  /*0940*/  BAR.ARV 0x8, 0x180 ;  /* 0x0206000000007b1d */ /* 0x000fec0000002000 */
[----:B------:R-:W-:Y:S01]  /*0950*/  ISETP.NE.AND P0, PT, R2, 0x1, PT ;  /* 0x000000010200780c */ /* 0x000fe20003f05270 */
[----:B------:R-:W-:-:S12]  /*0960*/  UMOV UR4, 0x400 ;  /* 0x0000040000047882 */ /* 0x000fd80000000000 */
[----:B------:R-:W-:Y:S06]  /*0970*/  @!P0 BAR.ARV 0x9, 0x100 ;  /* 0x0244000000008b1d */ /* 0x000fec0000002000 */
[----:B-1----:R-:W-:Y:S02]  /*0980*/  ULEA UR4, UR5, UR4, 0x18 ;  /* 0x0000000405047291 */ /* 0x002fe4000f8ec03f */
[----:B------:R-:W-:Y:S07]  /*0990*/  BAR.SYNC.DEFER_BLOCKING 0x5, 0x180 ;  /* 0x0146000000007b1d */ /* 0x000fee0000010000 */
[----:B------:R-:W1:Y:S01]  /*09a0*/  LDS.128 R12, [UR4+0x324d0] ;  /* 0x0324d004ff0c7984 */ /* 0x000e620008000c00 */
[----:B------:R-:W-:Y:S01]  /*09b0*/  ULDC UR4, c[0x0][0xd3c] ;  /* 0x00034f0000047ab9 */ /* 0x000fe20000000800 */
[----:B------:R-:W-:Y:S06]  /*09c0*/  BAR.ARV 0x4, 0x180 ;  /* 0x0106000000007b1d */ /* 0x000fec0000002000 */
[----:B-1----:R-:W-:-:S13]  /*09d0*/  ISETP.GE.AND P0, PT, R15, UR4, PT ;  /* 0x000000040f007c0c */ /* 0x002fda000bf06270 */
[----:B------:R-:W-:Y:S05]  /*09e0*/  @P0 EXIT ;  /* 0x000000000000094d */ /* 0x000fea0003800000 */
[----:B------:R-:W2:Y:S01]  /*09f0*/  LDL R2, [R1+0x3c] ;  /* 0x00003c0001027983 */ /* 0x000ea20000100800 */
[----:B------:R-:W-:Y:S01]  /*0a00*/  VIADD R0, R0, 0xffffff80 ;  /* 0xffffff8000007836 */ /* 0x000fe20000000000 */
[----:B------:R-:W-:Y:S01]  /*0a10*/  R2UR UR4, R13 ;  /* 0x000000000d0472ca */ /* 0x000fe200000e0000 */
[----:B------:R-:W-:Y:S01]  /*0a20*/  UMOV UR39, URZ ;  /* 0x0000003f00277c82 */ /* 0x000fe20008000000 */
[----:B------:R-:W-:Y:S01]  /*0a30*/  R2UR UR5, R15 ;  /* 0x000000000f0572ca */ /* 0x000fe200000e0000 */
[----:B------:R-:W-:Y:S01]  /*0a40*/  UMOV UR38, URZ ;  /* 0x0000003f00267c82 */ /* 0x000fe20008000000 */
[----:B0-----:R-:W-:-:S04]  /*0a50*/  SHF.R.S32.HI R3, RZ, 0x1f, R0 ;  /* 0x0000001fff037819 */ /* 0x001fc80000011400 */
[CC--:B------:R-:W-:Y:S02]  /*0a60*/  LEA.HI R4, R3.reuse, R0.reuse, RZ, 0x4 ;  /* 0x0000000003047211 */ /* 0x0c0fe400078f20ff */
[----:B------:R-:W-:-:S04]  /*0a70*/  LEA.HI R7, R3, R0, RZ, 0x2 ;  /* 0x0000000003077211 */ /* 0x000fc800078f10ff */
[----:B------:R-:W-:Y:S02]  /*0a80*/  LOP3.LUT R11, R7, 0xfffffffc, RZ, 0xc0, !PT ;  /* 0xfffffffc070b7812 */ /* 0x000fe400078ec0ff */
[----:B------:R-:W-:-:S03]  /*0a90*/  SHF.R.S32.HI R7, RZ, 0x4, R4 ;  /* 0x00000004ff077819 */ /* 0x000fc60000011404 */
[----:B------:R-:W-:Y:S01]  /*0aa0*/  IMAD.IADD R12, R0, 0x1, -R11 ;  /* 0x00000001000c7824 */ /* 0x000fe200078e0a0b */
[----:B--2---:R-:W-:Y:S02]  /*0ab0*/  R2UR UR6, R2 ;  /* 0x00000000020672ca */ /* 0x004fe400000e0000 */
[----:B------:R-:W-:-:S04]  /*0ac0*/  LEA.HI R2, R3, R0, RZ, 0x7 ;  /* 0x0000000003027211 */ /* 0x000fc800078f38ff */
[----:B------:R-:W-:-:S05]  /*0ad0*/  LOP3.LUT R5, R2, 0xffffff80, RZ, 0xc0, !PT ;  /* 0xffffff8002057812 */ /* 0x000fca00078ec0ff */
[----:B------:R-:W-:Y:S01]  /*0ae0*/  IMAD.IADD R16, R0, 0x1, -R5 ;  /* 0x0000000100107824 */ /* 0x000fe200078e0a05 */
[----:B------:R-:W-:Y:S01]  /*0af0*/  LEA.HI R5, R3, R0, RZ, 0x5 ;  /* 0x0000000003057211 */ /* 0x000fe200078f28ff */
[----:B------:R-:W-:Y:S01]  /*0b00*/  ULOP3.LUT UR6, UR6, 0x1, URZ, 0xfc, !UPT ;  /* 0x0000000106067892 */ /* 0x000fe2000f8efc3f */
[C---:B------:R-:W-:Y:S02]  /*0b10*/  LOP3.LUT R3, R4.reuse, 0x3fffff0, RZ, 0xc0, !PT ;  /* 0x03fffff004037812 */ /* 0x040fe400078ec0ff */
[----:B------:R-:W-:Y:S01]  /*0b20*/  SHF.R.S32.HI R8, RZ, 0x1f, R16 ;  /* 0x0000001fff087819 */ /* 0x000fe20000011410 */
[----:B------:R-:W-:Y:S01]  /*0b30*/  IMAD.SHL.U32 R6, R5, 0x20, RZ ;  /* 0x0000002005067824 */ /* 0x000fe200078e00ff */
[----:B------:R-:W-:Y:S01]  /*0b40*/  LEA.HI R4, R4, R7, RZ, 0x1 ;  /* 0x0000000704047211 */ /* 0x000fe200078f08ff */
[----:B------:R-:W-:Y:S01]  /*0b50*/  IMAD.IADD R5, R0, 0x1, -R3 ;  /* 0x0000000100057824 */ /* 0x000fe200078e0a03 */
[CC--:B------:R-:W-:Y:S01]  /*0b60*/  LEA.HI R9, R8.reuse, R16.reuse, RZ, 0x2 ;  /* 0x0000001008097211 */ /* 0x0c0fe200078f10ff */
[----:B------:R-:W-:Y:S01]  /*0b70*/  STL [R1+0x24], R16 ;  /* 0x0000241001007387 */ /* 0x000fe20000100800 */
[----:B------:R-:W-:-:S02]  /*0b80*/  LEA.HI R8, R8, R16, RZ, 0x5 ;  /* 0x0000001008087211 */ /* 0x000fc400078f28ff */
[--C-:B------:R-:W-:Y:S02]  /*0b90*/  SHF.R.S32.HI R10, RZ, 0x2, R9.reuse ;  /* 0x00000002ff0a7819 */ /* 0x100fe40000011409 */
[----:B------:R-:W-:Y:S02]  /*0ba0*/  SHF.R.S32.HI R3, RZ, 0x1f, R9 ;  /* 0x0000001fff037819 */ /* 0x000fe40000011409 */
[----:B------:R-:W-:Y:S02]  /*0bb0*/  LOP3.LUT R6, R6, 0xfffffc00, RZ, 0xc0, !PT ;  /* 0xfffffc0006067812 */ /* 0x000fe400078ec0ff */
[----:B------:R-:W-:Y:S02]  /*0bc0*/  LEA.HI R0, R3, R10, RZ, 0x3 ;  /* 0x0000000a03007211 */ /* 0x000fe400078f18ff */
[----:B------:R-:W-:Y:S01]  /*0bd0*/  SHF.R.S32.HI R3, RZ, 0x7, R2 ;  /* 0x00000007ff037819 */ /* 0x000fe20000011402 */
[----:B------:R-:W-:Y:S01]  /*0be0*/  IMAD R5, R5, 0x40, R6 ;  /* 0x0000004005057824 */ /* 0x000fe200078e0206 */
[----:B------:R-:W-:Y:S01]  /*0bf0*/  LOP3.LUT R11, R0, 0xfffffff8, RZ, 0xc0, !PT ;  /* 0xfffffff8000b7812 */ /* 0x000fe200078ec0ff */
[----:B------:R-:W-:Y:S01]  /*0c00*/  IMAD.MOV.U32 R6, RZ, RZ, R14 ;  /* 0x000000ffff067224 */ /* 0x000fe200078e000e */
[----:B------:R-:W-:-:S02]  /*0c10*/  LEA.HI R2, R2, R3, RZ, 0x1 ;  /* 0x0000000302027211 */ /* 0x000fc400078f08ff */
[----:B------:R-:W-:Y:S01]  /*0c20*/  LOP3.LUT R4, R4, 0x1ffffffe, RZ, 0xc0, !PT ;  /* 0x1ffffffe04047812 */ /* 0x000fe200078ec0ff */
[----:B------:R-:W-:Y:S01]  /*0c30*/  IMAD.IADD R11, R10, 0x1, -R11 ;  /* 0x000000010a0b7824 */ /* 0x000fe200078e0a0b */
[----:B------:R-:W-:Y:S02]  /*0c40*/  LOP3.LUT R2, R2, 0x3fffffe, RZ, 0xc0, !PT ;  /* 0x03fffffe02027812 */ /* 0x000fe400078ec0ff */
[----:B------:R-:W-:Y:S01]  /*0c50*/  SHF.R.S32.HI R8, RZ, 0x5, R8 ;  /* 0x00000005ff087819 */ /* 0x000fe20000011408 */
[----:B------:R-:W-:Y:S01]  /*0c60*/  IMAD.IADD R4, R7, 0x1, -R4 ;  /* 0x0000000107047824 */ /* 0x000fe200078e0a04 */
[----:B------:R-:W-:Y:S01]  /*0c70*/  LEA.HI R0, R12, R12, RZ, 0x1 ;  /* 0x0000000c0c007211 */ /* 0x000fe200078f08ff */
[----:B------:R-:W-:Y:S01]  /*0c80*/  IMAD.IADD R2, R3, 0x1, -R2 ;  /* 0x0000000103027824 */ /* 0x000fe200078e0a02 */
[----:B------:R-:W-:Y:S01]  /*0c90*/  LOP3.LUT R9, R9, 0x7ffffffc, RZ, 0xc0, !PT ;  /* 0x7ffffffc09097812 */ /* 0x000fe200078ec0ff */
[----:B------:R-:W-:Y:S01]  /*0ca0*/  IMAD R11, R8, 0x10, R11 ;  /* 0x00000010080b7824 */ /* 0x000fe200078e020b */
[----:B------:R-:W-:Y:S01]  /*0cb0*/  LOP3.LUT R3, R0, 0x1ffffffe, RZ, 0xc0, !PT ;  /* 0x1ffffffe00037812 */ /* 0x000fe200078ec0ff */
[----:B------:R-:W-:-:S02]  /*0cc0*/  IMAD R4, R4, 0x8, R5 ;  /* 0x0000000804047824 */ /* 0x000fc400078e0205 */
[----:B------:R-:W-:Y:S02]  /*0cd0*/  IMAD R0, R2, 0x40, R11 ;  /* 0x0000004002007824 */ /* 0x000fe400078e020b */
[----:B------:R-:W-:Y:S01]  /*0ce0*/  IMAD.IADD R3, R12, 0x1, -R3 ;  /* 0x000000010c037824 */ /* 0x000fe200078e0a03 */
[----:B------:R-:W-:Y:S01]  /*0cf0*/  STL [R1+0x34], R4 ;  /* 0x0000340401007387 */ /* 0x000fe20000100800 */
[----:B------:R-:W-:Y:S01]  /*0d00*/  IMAD.U32 R2, RZ, RZ, UR6 ;  /* 0x00000006ff027e24 */ /* 0x000fe2000f8e00ff */
[----:B------:R-:W-:Y:S01]  /*0d10*/  UMOV UR6, URZ ;  /* 0x0000003f00067c82 */ /* 0x000fe20008000000 */
[----:B------:R-:W-:Y:S01]  /*0d20*/  IMAD.IADD R9, R16, 0x1, -R9 ;  /* 0x0000000110097824 */ /* 0x000fe200078e0a09 */
[----:B------:R0:W-:Y:S03]  /*0d30*/  STL [R1+0x2c], R0 ;  /* 0x00002c0001007387 */ /* 0x0001e60000100800 */
[----:B------:R-:W-:Y:S01]  /*0d40*/  IMAD.SHL.U32 R23, R9, 0x2, RZ ;  /* 0x0000000209177824 */ /* 0x000fe200078e00ff */
[----:B------:R1:W-:Y:S03]  /*0d50*/  STL [R1+0x38], R2 ;  /* 0x0000380201007387 */ /* 0x0003e60000100800 */
[----:B------:R-:W-:-:S02]  /*0d60*/  VIADD R10, R23, 0x8 ;  /* 0x00000008170a7836 */ /* 0x000fc40000000000 */
[----:B------:R-:W-:Y:S02]  /*0d70*/  VIADD R9, R23, 0x10 ;  /* 0x0000001017097836 */ /* 0x000fe40000000000 */
        /* <DEDUP_REMOVED lines=10> */
[C---:B-1----:R-:W-:Y:S01]  /*0e20*/  VIADD R2, R23.reuse, 0x38 ;  /* 0x0000003817027836 */ /* 0x042fe20000000000 */
[----:B------:R-:W-:Y:S01]  /*0e30*/  SHF.R.S32.HI R7, RZ, 0x1f, R5 ;  /* 0x0000001fff077819 */ /* 0x000fe20000011405 */
[C---:B------:R-:W-:Y:S01]  /*0e40*/  VIADD R229, R23.reuse, 0x40 ;  /* 0x0000004017e57836 */ /* 0x040fe20000000000 */
[----:B------:R-:W-:Y:S01]  /*0e50*/  SHF.R.S32.HI R5, RZ, 0x1f, R4 ;  /* 0x0000001fff057819 */ /* 0x000fe20000011404 */
[C---:B------:R-:W-:Y:S01]  /*0e60*/  VIADD R228, R23.reuse, 0x48 ;  /* 0x0000004817e47836 */ /* 0x040fe20000000000 */
[----:B------:R-:W-:Y:S01]  /*0e70*/  SHF.R.S32.HI R4, RZ, 0x1f, R2 ;  /* 0x0000001fff047819 */ /* 0x000fe20000011402 */
[----:B0-----:R-:W-:Y:S01]  /*0e80*/  IMAD.U32 R0, RZ, RZ, UR6 ;  /* 0x00000006ff007e24 */ /* 0x001fe2000f8e00ff */
        /* <DEDUP_REMOVED lines=38> */
.L_x_1186:
[----:B------:R-:W-:Y:S01]  /*10f0*/  ULDC.64 UR6, c[0x0][0xd88] ;  /* 0x0003620000067ab9 */ /* 0x000fe20000000a00 */
[----:B01----:R-:W0:Y:S01]  /*1100*/  LDC.64 R4, c[0x0][0x418] ;  /* 0x00010600ff047b82 */ /* 0x003e220000000a00 */
[----:B------:R-:W-:-:S06]  /*1110*/  UIMAD.WIDE UR6, UR5, 0x4, UR6 ;  /* 0x00000004050678a5 */ /* 0x000fcc000f8e0206 */
[----:B------:R-:W-:Y:S01]  /*1120*/  IMAD.U32 R204, RZ, RZ, UR6 ;  /* 0x00000006ffcc7e24 */ /* 0x000fe2000f8e00ff */
[----:B------:R-:W1:Y:S01]  /*1130*/  LDC R0, c[0x0][0x424] ;  /* 0x00010900ff007b82 */ /* 0x000e620000000800 */
[----:B------:R-:W-:Y:S01]  /*1140*/  IMAD.U32 R205, RZ, RZ, UR7 ;  /* 0x00000007ffcd7e24 */ /* 0x000fe2000f8e00ff */
[----:B------:R-:W-:-:S04]  /*1150*/  ULDC.64 UR6, c[0x0][0xb20] ;  /* 0x0002c80000067ab9 */ /* 0x000fc80000000a00 */
[----:B--2---:R-:W2:Y:S01]  /*1160*/  LDG.E R204, desc[UR36][R204.64] ;  /* 0x00000024cccc7981 */ /* 0x004ea2000c1e1900 */
[----:B------:R-:W-:Y:S01]  /*1170*/  ISETP.NE.U32.AND P0, PT, RZ, UR6, PT ;  /* 0x00000006ff007c0c */ /* 0x000fe2000bf05070 */
[----:B---34-:R-:W3:Y:S01]  /*1180*/  LDC R9, c[0x0][0x2f0] ;  /* 0x0000bc00ff097b82 */ /* 0x018ee20000000800 */
[----:B------:R-:W-:Y:S02]  /*1190*/  IMAD.MOV.U32 R7, RZ, RZ, RZ ;  /* 0x000000ffff077224 */ /* 0x000fe400078e00ff */
[----:B------:R-:W-:Y:S02]  /*11a0*/  ISETP.NE.AND.EX P0, PT, RZ, UR7, PT, P0 ;  /* 0x00000007ff007c0c */ /* 0x000fe4000bf05300 */
[----:B--2---:R-:W-:-:S11]  /*11b0*/  SHF.R.S32.HI R8, RZ, 0x1f, R204 ;  /* 0x0000001fff087819 */ /* 0x004fd600000114cc */
[C---:B------:R-:W-:Y:S01]  /*11c0*/  @P0 LEA R2, P1, R204.reuse, UR6, 0x2 ;  /* 0x00000006cc020c11 */ /* 0x040fe2000f8210ff */
[----:B------:R2:W-:Y:S03]  /*11d0*/  STL [R1+0x18], R8 ;  /* 0x0000180801007387 */ /* 0x0005e60000100800 */
[----:B------:R-:W-:Y:S01]  /*11e0*/  @P0 LEA.HI.X R3, R204, UR7, R8, 0x2, P1 ;  /* 0x00000007cc030c11 */ /* 0x000fe200088f1408 */
[----:B------:R-:W-:Y:S02]  /*11f0*/  ULDC.64 UR6, c[0x0][0xb18] ;  /* 0x0002c60000067ab9 */ /* 0x000fe40000000a00 */
[----:B------:R-:W-:Y:S02]  /*1200*/  ISETP.NE.U32.AND P1, PT, RZ, UR6, PT ;  /* 0x00000006ff007c0c */ /* 0x000fe4000bf25070 */
[----:B------:R2:W5:Y:S01]  /*1210*/  @P0 LDG.E R7, desc[UR36][R2.64] ;  /* 0x0000002402070981 */ /* 0x000562000c1e1900 */
[----:B0-----:R-:W-:-:S02]  /*1220*/  ISETP.NE.U32.AND P0, PT, R4, RZ, PT ;  /* 0x000000ff0400720c */ /* 0x001fc40003f05070 */
[----:B------:R-:W-:Y:S02]  /*1230*/  ISETP.NE.AND.EX P1, PT, RZ, UR7, PT, P1 ;  /* 0x00000007ff007c0c */ /* 0x000fe4000bf25310 */
[----:B------:R-:W-:-:S04]  /*1240*/  ISETP.NE.AND.EX P0, PT, R5, RZ, PT, P0 ;  /* 0x000000ff0500720c */ /* 0x000fc80003f05300 */
[----:B-1----:R-:W-:-:S05]  /*1250*/  SEL R0, R0, 0x1, P0 ;  /* 0x0000000100007807 */ /* 0x002fca0000000000 */
[----:B---3--:R-:W-:Y:S02]  /*1260*/  IMAD R152, R0, R9, RZ ;  /* 0x0000000900987224 */ /* 0x008fe400078e02ff */
[----:B------:R-:W-:-:S04]  /*1270*/  @P1 LEA R4, P0, R204, UR6, 0x2 ;  /* 0x00000006cc041c11 */ /* 0x000fc8000f8010ff */
[----:B------:R-:W-:-:S05]  /*1280*/  @P1 LEA.HI.X R5, R204, UR7, R8, 0x2, P0 ;  /* 0x00000007cc051c11 */ /* 0x000fca00080f1408 */
[----:B------:R2:W5:Y:S01]  /*1290*/  @P1 LDG.E R152, desc[UR36][R4.64] ;  /* 0x0000002404981981 */ /* 0x000562000c1e1900 */
[----:B------:R-:W-:-:S05]  /*12a0*/  IMAD.U32 R0, RZ, RZ, UR4 ;  /* 0x00000004ff007e24 */ /* 0x000fca000f8e00ff */
[----:B------:R2:W-:Y:S01]  /*12b0*/  STL [R1+0x1c], R0 ;  /* 0x00001c0001007387 */ /* 0x0005e20000100800 */
[----:B------:R-:W-:Y:S05]  /*12c0*/  @P1 BRA `(.L_x_1136) ;  /* 0x0000000000241947 */ /* 0x000fea0003800000 */
[----:B------:R-:W-:Y:S02]  /*12d0*/  ULDC.64 UR4, c[0x0][0xb00] ;  /* 0x0002c00000047ab9 */ /* 0x000fe40000000a00 */
[----:B------:R-:W-:-:S04]  /*12e0*/  ISETP.NE.U32.AND P0, PT, RZ, UR4, PT ;  /* 0x00000004ff007c0c */ /* 0x000fc8000bf05070 */
[----:B------:R-:W-:-:S13]  /*12f0*/  ISETP.NE.AND.EX P0, PT, RZ, UR5, PT, P0 ;  /* 0x00000005ff007c0c */ /* 0x000fda000bf05300 */
[----:B------:R-:W-:Y:S05]  /*1300*/  @!P0 BRA `(.L_x_1136) ;  /* 0x0000000000148947 */ /* 0x000fea0003800000 */
[----:B--2---:R-:W0:Y:S02]  /*1310*/  LDC.64 R2, c[0x0][0xb00] ;  /* 0x0002c000ff027b82 */ /* 0x004e240000000a00 */
[----:B0-----:R-:W-:-:S05]  /*1320*/  IMAD.WIDE R2, R204, 0x4, R2 ;  /* 0x00000004cc027825 */ /* 0x001fca00078e0202 */
[----:B-----5:R-:W2:Y:S04]  /*1330*/  LDG.E R152, desc[UR36][R2.64] ;  /* 0x0000002402987981 */ /* 0x020ea8000c1e1900 */
[----:B------:R-:W2:Y:S02]  /*1340*/  LDG.E R5, desc[UR36][R2.64+0x4] ;  /* 0x0000042402057981 */ /* 0x000ea4000c1e1900 */
[----:B--2---:R-:W-:-:S07]  /*1350*/  IMAD.IADD R152, R5, 0x1, -R152 ;  /* 0x0000000105987824 */ /* 0x004fce00078e0a98 */
.L_x_1136:
[----:B-----5:R-:W-:Y:S01]  /*1360*/  IMAD.IADD R152, R152, 0x1, -R7 ;  /* 0x0000000198987824 */ /* 0x020fe200078e0a07 */
[----:B--2---:R-:W-:-:S03]  /*1370*/  LOP3.LUT R2, R6, 0xff000000, RZ, 0xc0, !PT ;  /* 0xff00000006027812 */ /* 0x004fc600078ec0ff */
[C---:B------:R-:W-:Y:S01]  /*1380*/  VIADD R0, R152.reuse, 0x5f ;  /* 0x0000005f98007836 */ /* 0x040fe20000000000 */
[----:B------:R-:W-:Y:S02]  /*1390*/  SHF.R.U32.HI R3, RZ, 0x8, R2 ;  /* 0x00000008ff037819 */ /* 0x000fe40000011602 */
[----:B------:R-:W-:Y:S01]  /*13a0*/  ISETP.GE.AND P0, PT, R152, 0x1, PT ;  /* 0x000000019800780c */ /* 0x000fe20003f06270 */
[----:B------:R-:W-:Y:S01]  /*13b0*/  IMAD.HI R4, R0, 0x2aaaaaab, RZ ;  /* 0x2aaaaaab00047827 */ /* 0x000fe200078e02ff */
[----:B------:R-:W-:-:S04]  /*13c0*/  LOP3.LUT R0, R6, 0xff0000, RZ, 0xc0, !PT ;  /* 0x00ff000006007812 */ /* 0x000fc800078ec0ff */
[----:B------:R-:W-:Y:S01]  /*13d0*/  LEA.HI R0, R0, R3, RZ, 0x10 ;  /* 0x0000000300007211 */ /* 0x000fe200078f80ff */
[----:B------:R-:W-:Y:S01]  /*13e0*/  IMAD.MOV.U32 R3, RZ, RZ, RZ ;  /* 0x000000ffff037224 */ /* 0x000fe200078e00ff */
[----:B------:R-:W-:Y:S02]  /*13f0*/  SHF.R.U32.HI R5, RZ, 0x1f, R4 ;  /* 0x0000001fff057819 */ /* 0x000fe40000011604 */
[----:B------:R-:W-:Y:S02]  /*1400*/  LOP3.LUT R11, R0, 0xff, RZ, 0xc0, !PT ;  /* 0x000000ff000b7812 */ /* 0x000fe400078ec0ff */
[----:B------:R-:W-:Y:S02]  /*1410*/  LEA.HI.SX32 R160, R4, R5, 0x1c ;  /* 0x0000000504a07211 */ /* 0x000fe400078fe2ff */
[----:B------:R-:W-:Y:S01]  /*1420*/  SHF.R.U32.HI R206, RZ, 0x10, R0 ;  /* 0x00000010ffce7819 */ /* 0x000fe20000011600 */
[----:B------:R0:W-:Y:S01]  /*1430*/  STL [R1+0x14], R11 ;  /* 0x0000140b01007387 */ /* 0x0001e20000100800 */
[----:B------:R-:W-:Y:S05]  /*1440*/  @!P0 BRA `(.L_x_1137) ;  /* 0x0000000000748947 */ /* 0x000fea0003800000 */
[----:B------:R-:W1:Y:S01]  /*1450*/  LDC R3, c[0x0][0xae8] ;  /* 0x0002ba00ff037b82 */ /* 0x000e620000000800 */
[----:B------:R-:W-:-:S04]  /*1460*/  ISETP.NE.AND P0, PT, R206, RZ, PT ;  /* 0x000000ffce00720c */ /* 0x000fc80003f05270 */
[----:B-1----:R-:W-:-:S04]  /*1470*/  SEL R9, R206, R3, P0 ;  /* 0x00000003ce097207 */ /* 0x002fc80000000000 */
[-C--:B------:R-:W-:Y:S02]  /*1480*/  IABS R5, R9.reuse ;  /* 0x0000000900057213 */ /* 0x080fe40000000000 */
[----:B------:R-:W-:Y:S02]  /*1490*/  IADD3 R0, R160, -0x1, R9 ;  /* 0xffffffffa0007810 */ /* 0x000fe40007ffe009 */
[----:B------:R-:W1:Y:S01]  /*14a0*/  I2F.RP R4, R5 ;  /* 0x0000000500047306 */ /* 0x000e620000209400 */
[----:B------:R-:W-:-:S05]  /*14b0*/  IABS R10, R9 ;  /* 0x00000009000a7213 */ /* 0x000fca0000000000 */
[----:B------:R-:W-:Y:S02]  /*14c0*/  IMAD.MOV R10, RZ, RZ, -R10 ;  /* 0x000000ffff0a7224 */ /* 0x000fe400078e0a0a */
[----:B-1----:R-:W1:Y:S02]  /*14d0*/  MUFU.RCP R4, R4 ;  /* 0x0000000400047308 */ /* 0x002e640000001000 */
[----:B-1----:R-:W-:Y:S01]  /*14e0*/  VIADD R2, R4, 0xffffffe ;  /* 0x0ffffffe04027836 */ /* 0x002fe20000000000 */
[----:B------:R-:W-:Y:S02]  /*14f0*/  IABS R4, R0 ;  /* 0x0000000000047213 */ /* 0x000fe40000000000 */
[----:B------:R-:W-:-:S03]  /*1500*/  LOP3.LUT R0, R0, R9, RZ, 0x3c, !PT ;  /* 0x0000000900007212 */ /* 0x000fc600078e3cff */
[----:B------:R1:W2:Y:S01]  /*1510*/  F2I.FTZ.U32.TRUNC.NTZ R3, R2 ;  /* 0x0000000200037305 */ /* 0x0002a2000021f000 */
[----:B------:R-:W-:Y:S01]  /*1520*/  ISETP.GE.AND P2, PT, R0, RZ, PT ;  /* 0x000000ff0000720c */ /* 0x000fe20003f46270 */
[----:B-1----:R-:W-:Y:S02]  /*1530*/  IMAD.MOV.U32 R2, RZ, RZ, RZ ;  /* 0x000000ffff027224 */ /* 0x002fe400078e00ff */
[----:B--2---:R-:W-:-:S04]  /*1540*/  IMAD.MOV R8, RZ, RZ, -R3 ;  /* 0x000000ffff087224 */ /* 0x004fc800078e0a03 */
[----:B------:R-:W-:-:S04]  /*1550*/  IMAD R7, R8, R5, RZ ;  /* 0x0000000508077224 */ /* 0x000fc800078e02ff */
[----:B------:R-:W-:-:S04]  /*1560*/  IMAD.HI.U32 R3, R3, R7, R2 ;  /* 0x0000000703037227 */ /* 0x000fc800078e0002 */
[----:B------:R-:W-:Y:S02]  /*1570*/  IMAD.MOV.U32 R2, RZ, RZ, R10 ;  /* 0x000000ffff027224 */ /* 0x000fe400078e000a */
        /* <DEDUP_REMOVED lines=10> */
.L_x_1137:
[-C--:B------:R-:W-:Y:S01]  /*1620*/  IMAD R22, R11, R3.reuse, RZ ;  /* 0x000000030b167224 */ /* 0x080fe200078e02ff */
[----:B------:R-:W-:Y:S01]  /*1630*/  LOP3.LUT R205, R6, 0xffff, RZ, 0xc0, !PT ;  /* 0x0000ffff06cd7812 */ /* 0x000fe200078ec0ff */
[----:B------:R-:W-:Y:S01]  /*1640*/  IMAD.MOV.U32 R0, RZ, RZ, RZ ;  /* 0x000000ffff007224 */ /* 0x000fe200078e00ff */
[----:B------:R-:W-:Y:S02]  /*1650*/  PLOP3.LUT P0, PT, PT, PT, PT, 0x80, 0x0 ;  /* 0x000000000000781c */ /* 0x000fe40003f0f070 */
[----:B------:R-:W-:Y:S02]  /*1660*/  CS2R R150, SRZ ;  /* 0x0000000000967805 */ /* 0x000fe4000001ff00 */
[----:B------:R-:W-:Y:S01]  /*1670*/  VIADDMNMX R160, R22, R3, R160, PT ;  /* 0x0000000316a07246 */ /* 0x000fe200038001a0 */
[----:B------:R-:W-:Y:S01]  /*1680*/  IMAD.MOV.U32 R3, RZ, RZ, RZ ;  /* 0x000000ffff037224 */ /* 0x000fe200078e00ff */
[----:B------:R-:W-:Y:S02]  /*1690*/  CS2R R148, SRZ ;  /* 0x0000000000947805 */ /* 0x000fe4000001ff00 */
[----:B------:R-:W-:-:S02]  /*16a0*/  CS2R R146, SRZ ;  /* 0x0000000000927805 */ /* 0x000fc4000001ff00 */
[----:B------:R-:W-:Y:S02]  /*16b0*/  ISETP.GT.AND P1, PT, R160, R22, PT ;  /* 0x00000016a000720c */ /* 0x000fe40003f24270 */
        /* <DEDUP_REMOVED lines=62> */
[----:B------:R-:W1:Y:S01]  /*1aa0*/  S2R R0, SR_TID.X ;  /* 0x0000000000007919 */ /* 0x000e620000002100 */
[----:B------:R-:W2:Y:S01]  /*1ab0*/  S2UR UR6, SR_CgaCtaId ;  /* 0x00000000000679c3 */ /* 0x000ea20000008800 */
[----:B------:R-:W-:Y:S02]  /*1ac0*/  UMOV UR5, 0x400 ;  /* 0x0000040000057882 */ /* 0x000fe40000000000 */
[----:B--2---:R-:W-:-:S04]  /*1ad0*/  ULEA UR5, UR6, UR5, 0x18 ;  /* 0x0000000506057291 */ /* 0x004fc8000f8ec03f */
[----:B------:R-:W-:Y:S01]  /*1ae0*/  UIADD3 UR5, UR5, 0x18400, URZ ;  /* 0x0001840005057890 */ /* 0x000fe2000fffe03f */
[----:B-1----:R-:W-:-:S03]  /*1af0*/  VIADD R0, R0, 0xffffff80 ;  /* 0xffffff8000007836 */ /* 0x002fc60000000000 */
[----:B------:R-:W-:Y:S02]  /*1b00*/  ULOP3.LUT UP0, URZ, UR5, 0x1bf, URZ, 0xc0, !UPT ;  /* 0x000001bf053f7892 */ /* 0x000fe4000f80c03f */
[----:B------:R-:W-:-:S04]  /*1b10*/  SHF.R.S32.HI R3, RZ, 0x1f, R0 ;  /* 0x0000001fff037819 */ /* 0x000fc80000011400 */
[----:B------:R-:W-:Y:S02]  /*1b20*/  PLOP3.LUT P0, PT, PT, PT, UP0, 0x80, 0x0 ;  /* 0x000000000000781c */ /* 0x000fe40003f0f008 */
[----:B------:R-:W-:-:S04]  /*1b30*/  LEA.HI R3, R3, R0, RZ, 0x7 ;  /* 0x0000000003037211 */ /* 0x000fc800078f38ff */
[----:B------:R-:W-:-:S06]  /*1b40*/  SHF.R.S32.HI R3, RZ, 0x7, R3 ;  /* 0x00000007ff037819 */ /* 0x000fcc0000011403 */
[----:B------:R-:W1:Y:S02]  /*1b50*/  SHFL.IDX PT, R3, R3, RZ, 0x1f ;  /* 0x00001fff03037589 */ /* 0x000e6400000e0000 */
[----:B-1----:R-:W-:-:S13]  /*1b60*/  R2UR UR40, R3 ;  /* 0x00000000032872ca */ /* 0x002fda00000e0000 */
        /* <DEDUP_REMOVED lines=11> */
[----:B------:R1:W2:Y:S01]  /*1c20*/  LDC.64 R2, c[0x4][R0] ;  /* 0x0100000000027b82 */ /* 0x0002a20000000a00 */
[----:B------:R-:W-:Y:S01]  /*1c30*/  IMAD.U32 R5, RZ, RZ, UR5 ;  /* 0x00000005ff057e24 */ /* 0x000fe2000f8e00ff */
[----:B------:R-:W-:Y:S01]  /*1c40*/  ULDC.64 UR4, c[0x4][0xa0] ;  /* 0x0100280000047ab9 */ /* 0x000fe20000000a00 */
[----:B------:R-:W-:Y:S02]  /*1c50*/  IMAD.U32 R10, RZ, RZ, UR6 ;  /* 0x00000006ff0a7e24 */ /* 0x000fe4000f8e00ff */
[----:B------:R-:W-:Y:S02]  /*1c60*/  IMAD.U32 R6, RZ, RZ, UR4 ;  /* 0x00000004ff067e24 */ /* 0x000fe4000f8e00ff */
[----:B------:R-:W-:-:S02]  /*1c70*/  IMAD.U32 R7, RZ, RZ, UR5 ;  /* 0x00000005ff077e24 */ /* 0x000fc4000f8e00ff */
[----:B0-----:R-:W-:Y:S02]  /*1c80*/  IMAD.U32 R11, RZ, RZ, UR7 ;  /* 0x00000007ff0b7e24 */ /* 0x001fe4000f8e00ff */
[----:B------:R-:W-:Y:S02]  /*1c90*/  IMAD.MOV.U32 R8, RZ, RZ, 0x70 ;  /* 0x00000070ff087424 */ /* 0x000fe400078e00ff */
[----:B------:R-:W-:Y:S02]  /*1ca0*/  IMAD.MOV.U32 R12, RZ, RZ, 0x1 ;  /* 0x00000001ff0c7424 */ /* 0x000fe400078e00ff */
[----:B-1----:R-:W-:-:S07]  /*1cb0*/  IMAD.MOV.U32 R13, RZ, RZ, RZ ;  /* 0x000000ffff0d7224 */ /* 0x002fce00078e00ff */
[----:B------:R-:W-:-:S07]  /*1cc0*/  LEPC R20, `(.L_x_1139) ;  /* 0x000000001014794e */ /* 0x000fce0000000000 */
[----:B--2---:R-:W-:Y:S05]  /*1cd0*/  CALL.ABS.NOINC R2 ;  /* 0x0000000002007343 */ /* 0x004fea0003c00000 */
.L_x_1139:
[----:B------:R-:W2:Y:S01]  /*1ce0*/  LDL R2, [R1+0x20] ;  /* 0x0000200001027983 */ /* 0x000ea20000100800 */
[----:B------:R-:W-:Y:S01]  /*1cf0*/  MOV R0, 0x400 ;  /* 0x0000040000007802 */ /* 0x000fe20000000f00 */
[----:B------:R-:W1:Y:S01]  /*1d00*/  S2R R3, SR_CgaCtaId ;  /* 0x0000000000037919 */ /* 0x000e620000008800 */
[----:B------:R-:W3:Y:S02]  /*1d10*/  S2R R16, SR_TID.X ;  /* 0x0000000000107919 */ /* 0x000ee40000002100 */
[----:B-1----:R-:W-:Y:S02]  /*1d20*/  LEA R3, R3, R0, 0x18 ;  /* 0x0000000003037211 */ /* 0x002fe400078ec0ff */
[----:B---3--:R-:W-:-:S05]  /*1d30*/  SHF.R.U32.HI R16, RZ, 0x7, R16 ;  /* 0x00000007ff107819 */ /* 0x008fca0000011610 */
[----:B------:R-:W-:Y:S01]  /*1d40*/  VIADD R72, R16, 0x8 ;  /* 0x0000000810487836 */ /* 0x000fe20000000000 */
[----:B--2---:R-:W-:-:S13]  /*1d50*/  R2UR UR5, R2 ;  /* 0x00000000020572ca */ /* 0x004fda00000e0000 */
[----:B------:R-:W-:-:S04]  /*1d60*/  ULEA.HI UR4, UR5, UR5, URZ, 0x1 ;  /* 0x0000000505047291 */ /* 0x000fc8000f8f083f */
[----:B------:R-:W-:-:S04]  /*1d70*/  ULOP3.LUT UR4, UR4, 0xfffffffe, URZ, 0xc0, !UPT ;  /* 0xfffffffe04047892 */ /* 0x000fc8000f8ec03f */
[----:B------:R-:W-:-:S06]  /*1d80*/  UIADD3 UR4, UR5, -UR4, URZ ;  /* 0x8000000405047290 */ /* 0x000fcc000fffe03f */
[----:B------:R-:W-:-:S05]  /*1d90*/  IMAD.U32 R2, RZ, RZ, UR4 ;  /* 0x00000004ff027e24 */ /* 0x000fca000f8e00ff */
[----:B------:R-:W-:-:S04]  /*1da0*/  SHF.L.U32 R0, R2, 0x1f, RZ ;  /* 0x0000001f02007819 */ /* 0x000fc800000006ff */
[----:B------:R-:W1:Y:S02]  /*1db0*/  SYNCS.PHASECHK.TRANS64.TRYWAIT P0, [R3+URZ+0x32400], R0 ;  /* 0x03240000030075a7 */ /* 0x000e64000800017f */
[----:B-1----:R-:W-:Y:S05]  /*1dc0*/  @!P0 BRA `(.L_x_1140) ;  /* 0x000000fc00dc8947 */ /* 0x002fea0003800000 */
.L_x_1275:
[----:B------:R-:W2:Y:S01]  /*1dd0*/  LDL R2, [R1+0x38] ;  /* 0x0000380001027983 */ /* 0x000ea20000100800 */
[----:B------:R-:W-:Y:S05]  /*1de0*/  WARPSYNC.ALL ;  /* 0x0000000000007948 */ /* 0x000fea0003800000 */
[----:B------:R3:W-:Y:S01]  /*1df0*/  BAR.SYNC.DEFER_BLOCKING R72, 0x100 ;  /* 0x000400480000751d */ /* 0x0007e20000010000 */
[----:B--2---:R-:W-:-:S13]  /*1e00*/  R2UR UR4, R2 ;  /* 0x00000000020472ca */ /* 0x004fda00000e0000 */
[----:B------:R-:W-:-:S05]  /*1e10*/  IMAD.U32 R2, RZ, RZ, UR4 ;  /* 0x00000004ff027e24 */ /* 0x000fca000f8e00ff */
[----:B------:R-:W-:-:S13]  /*1e20*/  ISETP.NE.AND P0, PT, R2, 0x3, PT ;  /* 0x000000030200780c */ /* 0x000fda0003f05270 */
[----:B---3--:R-:W-:Y:S05]  /*1e30*/  @!P0 BRA `(.L_x_1141) ;  /* 0x0000000000048947 */ /* 0x008fea0003800000 */
[----:B------:R-:W-:Y:S01]  /*1e40*/  BPT.TRAP 0x1 ;  /* 0x000000040000795c */ /* 0x000fe20000300000 */
.L_x_1141:
[----:B------:R-:W-:Y:S01]  /*1e50*/  R2UR UR6, R3 ;  /* 0x00000000030672ca */ /* 0x000fe200000e0000 */
[----:B------:R-:W-:-:S05]  /*1e60*/  IMAD.U32 R2, RZ, RZ, UR39 ;  /* 0x00000027ff027e24 */ /* 0x000fca000f8e00ff */
[----:B------:R-:W-:-:S07]  /*1e70*/  SHF.L.U32 R2, R2, 0x1f, RZ ;  /* 0x0000001f02027819 */ /* 0x000fce00000006ff */
[----:B------:R-:W-:-:S09]  /*1e80*/  ULEA UR6, UR38, UR6, 0x3 ;  /* 0x0000000626067291 */ /* 0x000fd2000f8e183f */
[----:B------:R2:W3:Y:S01]  /*1e90*/  SYNCS.PHASECHK.TRANS64.TRYWAIT P1, [UR6+0x32430], R2 ;  /* 0x03243002ff0075a7 */ /* 0x0004e20008020146 */
[----:B------:R-:W-:Y:S05]  /*1ea0*/  @!P0 BRA `(.L_x_1142) ;  /* 0x0000000000048947 */ /* 0x000fea0003800000 */
[----:B------:R-:W-:Y:S01]  /*1eb0*/  BPT.TRAP 0x1 ;  /* 0x000000040000795c */ /* 0x000fe20000300000 */
.L_x_1142:
[----:B---3--:R-:W-:Y:S05]  /*1ec0*/  @P1 BRA `(.L_x_1143) ;  /* 0x0000000000081947 */ /* 0x008fea0003800000 */
[----:B------:R-:W3:Y:S02]  /*1ed0*/  SYNCS.PHASECHK.TRANS64.TRYWAIT P1, [UR6+0x32430], R2 ;  /* 0x03243002ff0075a7 */ /* 0x000ee40008020146 */
[----:B---3--:R-:W-:Y:S05]  /*1ee0*/  @!P1 BRA `(.L_x_1144) ;  /* 0x000000fc00a89947 */ /* 0x008fea0003800000 */
.L_x_1143:
[----:B------:R-:W-:Y:S01]  /*1ef0*/  R2UR UR4, R3 ;  /* 0x00000000030472ca */ /* 0x000fe200000e0000 */
[----:B------:R-:W-:Y:S01]  /*1f00*/  ULOP3.LUT UR41, UR41, 0x10000, URZ, 0xfc, !UPT ;  /* 0x0001000029297892 */ /* 0x000fe2000f8efc3f */
[----:B------:R-:W-:Y:S01]  /*1f10*/  WARPGROUP.ARRIVE ;  /* 0x00000000000079c5 */ /* 0x000fe20000000000 */
[----:B------:R-:W-:Y:S01]  /*1f20*/  UMOV UR9, 0x40000040 ;  /* 0x4000004000097882 */ /* 0x000fe20000000000 */
[----:B------:R-:W-:Y:S01]  /*1f30*/  UMOV UR11, 0x40000040 ;  /* 0x40000040000b7882 */ /* 0x000fe20000000000 */
[----:B------:R-:W-:Y:S01]  /*1f40*/  UIADD3 UR5, UR41, 0x2, URZ ;  /* 0x0000000229057890 */ /* 0x000fe2000fffe03f */
[----:B------:R-:W-:Y:S02]  /*1f50*/  IMAD.U32 R19, RZ, RZ, UR9 ;  /* 0x00000009ff137e24 */ /* 0x000fe4000f8e00ff */
[----:B------:R-:W-:Y:S02]  /*1f60*/  UMOV UR8, UR41 ;  /* 0x0000002900087c82 */ /* 0x000fe40008000000 */
[----:B------:R-:W-:-:S03]  /*1f70*/  IMAD.U32 R18, RZ, RZ, UR8 ;  /* 0x00000008ff127e24 */ /* 0x000fc6000f8e00ff */
[----:B------:R-:W-:-:S04]  /*1f80*/  UIADD3 UR4, UR4, 0x1c400, URZ ;  /* 0x0001c40004047890 */ /* 0x000fc8000fffe03f */
[----:B------:R-:W-:-:S04]  /*1f90*/  USHF.R.U32.HI UR4, URZ, 0x4, UR4 ;  /* 0x000000043f047899 */ /* 0x000fc80008011604 */
[----:B------:R-:W-:-:S04]  /*1fa0*/  ULOP3.LUT UR4, UR4, 0x3fff, URZ, 0xc0, !UPT ;  /* 0x00003fff04047892 */ /* 0x000fc8000f8ec03f */
[----:B------:R-:W-:-:S04]  /*1fb0*/  ULOP3.LUT UR61, UR4, 0x10000, URZ, 0xfc, !UPT ;  /* 0x00010000043d7892 */ /* 0x000fc8000f8efc3f */
[----:B------:R-:W-:-:S04]  /*1fc0*/  UIMAD UR4, UR38, 0x300, UR61 ;  /* 0x00000300260478a4 */ /* 0x000fc8000f8e023d */
[----:B------:R-:W-:-:S03]  /*1fd0*/  UIADD3 UR7, UR4, 0x2, URZ ;  /* 0x0000000204077890 */ /* 0x000fc6000fffe03f */
[----:B------:R-:W-:Y:S02]  /*1fe0*/  UMOV UR10, UR4 ;  /* 0x00000004000a7c82 */ /* 0x000fe40008000000 */
[----:B------:R-:W-:Y:S01]  /*1ff0*/  HGMMA.64x96x16.F32.BF16 R24, gdesc[UR8], RZ, !UPT, gsb0 ;  /* 0x01600000081879f0 */ /* 0x000fe2000c0018ff */
[----:B------:R-:W-:Y:S01]  /*2000*/  UMOV UR8, UR5 ;  /* 0x0000000500087c82 */ /* 0x000fe20008000000 */
[----:B------:R-:W-:Y:S01]  /*2010*/  UMOV UR9, 0x40000040 ;  /* 0x4000004000097882 */ /* 0x000fe20000000000 */
[----:B------:R-:W-:Y:S01]  /*2020*/  UMOV UR10, UR7 ;  /* 0x00000007000a7c82 */ /* 0x000fe20008000000 */
[----:B------:R-:W-:Y:S01]  /*2030*/  UMOV UR11, 0x40000040 ;  /* 0x40000040000b7882 */ /* 0x000fe20000000000 */
[----:B------:R-:W-:Y:S01]  /*2040*/  UIADD3 UR5, UR41, 0x4, URZ ;  /* 0x0000000429057890 */ /* 0x000fe2000fffe03f */
[----:B------:R-:W-:Y:S01]  /*2050*/  IMAD.U32 R16, RZ, RZ, UR8 ;  /* 0x00000008ff107e24 */ /* 0x000fe2000f8e00ff */
[----:B------:R-:W-:Y:S01]  /*2060*/  UIADD3 UR7, UR4, 0x4, URZ ;  /* 0x0000000404077890 */ /* 0x000fe2000fffe03f */
[----:B------:R-:W-:Y:S01]  /*2070*/  IMAD.U32 R17, RZ, RZ, UR9 ;  /* 0x00000009ff117e24 */ /* 0x000fe2000f8e00ff */
[----:B------:R-:W-:Y:S01]  /*2080*/  UIADD3 UR4, UR4, 0x6, URZ ;  /* 0x0000000604047890 */ /* 0x000fe2000fffe03f */
[----:B------:R-:W-:-:S02]  /*2090*/  WARPGROUP.DEPBAR.LE gsb0, 0x0 ;  /* 0x00008000000079c5 */ /* 0x000fc40000010000 */
[----:B------:R-:W-:-:S06]  /*20a0*/  WARPGROUP.ARRIVE ;  /* 0x00000000000079c5 */ /* 0x000fcc0000000000 */
[----:B------:R-:W-:Y:S01]  /*20b0*/  HGMMA.64x96x16.F32.BF16 R24, gdesc[UR8], R24, gsb0 ;  /* 0x01600000081879f0 */ /* 0x000fe20008001818 */
[----:B------:R-:W-:Y:S01]  /*20c0*/  UMOV UR8, UR5 ;  /* 0x0000000500087c82 */ /* 0x000fe20008000000 */
[----:B------:R-:W-:Y:S01]  /*20d0*/  UMOV UR9, 0x40000040 ;  /* 0x4000004000097882 */ /* 0x000fe20000000000 */
[----:B------:R-:W-:Y:S01]  /*20e0*/  UMOV UR10, UR7 ;  /* 0x00000007000a7c82 */ /* 0x000fe20008000000 */
[----:B------:R-:W-:Y:S01]  /*20f0*/  UMOV UR11, 0x40000040 ;  /* 0x40000040000b7882 */ /* 0x000fe20000000000 */
[----:B------:R-:W-:Y:S01]  /*2100*/  UIADD3 UR5, UR41, 0x6, URZ ;  /* 0x0000000629057890 */ /* 0x000fe2000fffe03f */
[----:B------:R-:W-:Y:S02]  /*2110*/  IMAD.U32 R14, RZ, RZ, UR8 ;  /* 0x00000008ff0e7e24 */ /* 0x000fe4000f8e00ff */
[----:B------:R-:W-:Y:S01]  /*2120*/  IMAD.U32 R15, RZ, RZ, UR9 ;  /* 0x00000009ff0f7e24 */ /* 0x000fe2000f8e00ff */
[----:B------:R-:W-:Y:S02]  /*2130*/  WARPGROUP.DEPBAR.LE gsb0, 0x0 ;  /* 0x00008000000079c5 */ /* 0x000fe40000010000 */
[----:B------:R-:W-:-:S06]  /*2140*/  WARPGROUP.ARRIVE ;  /* 0x00000000000079c5 */ /* 0x000fcc0000000000 */
[----:B------:R-:W-:Y:S01]  /*2150*/  HGMMA.64x96x16.F32.BF16 R24, gdesc[UR8], R24, gsb0 ;  /* 0x01600000081879f0 */ /* 0x000fe20008001818 */
[----:B------:R-:W-:Y:S01]  /*2160*/  UMOV UR8, UR5 ;  /* 0x0000000500087c82 */ /* 0x000fe20008000000 */
[----:B------:R-:W-:Y:S01]  /*2170*/  UMOV UR9, 0x40000040 ;  /* 0x4000004000097882 */ /* 0x000fe20000000000 */
[----:B------:R-:W-:Y:S01]  /*2180*/  UMOV UR10, UR4 ;  /* 0x00000004000a7c82 */ /* 0x000fe20008000000 */
[----:B------:R-:W-:Y:S01]  /*2190*/  UMOV UR11, 0x40000040 ;  /* 0x40000040000b7882 */ /* 0x000fe20000000000 */
[----:B------:R-:W-:Y:S02]  /*21a0*/  IMAD.U32 R12, RZ, RZ, UR8 ;  /* 0x00000008ff0c7e24 */ /* 0x000fe4000f8e00ff */
[----:B------:R-:W-:Y:S01]  /*21b0*/  IMAD.U32 R13, RZ, RZ, UR9 ;  /* 0x00000009ff0d7e24 */ /* 0x000fe2000f8e00ff */
[----:B------:R-:W-:Y:S02]  /*21c0*/  WARPGROUP.DEPBAR.LE gsb0, 0x0 ;  /* 0x00008000000079c5 */ /* 0x000fe40000010000 */
[----:B------:R-:W-:-:S06]  /*21d0*/  WARPGROUP.ARRIVE ;  /* 0x00000000000079c5 */ /* 0x000fcc0000000000 */
[----:B------:R-:W-:Y:S03]  /*21e0*/  HGMMA.64x96x16.F32.BF16 R24, gdesc[UR8], R24, gsb0 ;  /* 0x01600000081879f0 */ /* 0x000fe60008001818 */
[----:B------:R-:W-:Y:S02]  /*21f0*/  WARPGROUP.DEPBAR.LE gsb0, 0x0 ;  /* 0x00008000000079c5 */ /* 0x000fe40000010000 */
[----:B------:R-:W4:Y:S02]  /*2200*/  SYNCS.PHASECHK.TRANS64.TRYWAIT P1, [R3+URZ+0x32410], R0 ;  /* 0x03241000030075a7 */ /* 0x000f24000802017f */
[----:B----4-:R-:W-:Y:S05]  /*2210*/  @!P1 BRA `(.L_x_1145) ;  /* 0x000000f800f49947 */ /* 0x010fea0003800000 */
.L_x_1276:
[----:B------:R-:W-:Y:S05]  /*2220*/  @!P0 BRA `(.L_x_1146) ;  /* 0x0000000000048947 */ /* 0x000fea0003800000 */
[----:B------:R-:W-:Y:S01]  /*2230*/  BPT.TRAP 0x1 ;  /* 0x000000040000795c */ /* 0x000fe20000300000 */
.L_x_1146:
[----:B------:R0:W0:Y:S01]  /*2240*/  SYNCS.PHASECHK.TRANS64.TRYWAIT P1, [UR6+0x32450], R2 ;  /* 0x03245002ff0075a7 */ /* 0x0000220008020146 */
[----:B------:R-:W-:Y:S05]  /*2250*/  @!P0 BRA `(.L_x_1147) ;  /* 0x0000000000048947 */ /* 0x000fea0003800000 */
[----:B------:R-:W-:Y:S01]  /*2260*/  BPT.TRAP 0x1 ;  /* 0x000000040000795c */ /* 0x000fe20000300000 */
.L_x_1147:
[----:B0-----:R-:W-:Y:S05]  /*2270*/  @P1 BRA `(.L_x_1148) ;  /* 0x0000000000081947 */ /* 0x001fea0003800000 */
[----:B------:R-:W0:Y:S02]  /*2280*/  SYNCS.PHASECHK.TRANS64.TRYWAIT P1, [UR6+0x32450], R2 ;  /* 0x03245002ff0075a7 */ /* 0x000e240008020146 */
[----:B0-----:R-:W-:Y:S05]  /*2290*/  @!P1 BRA `(.L_x_1149) ;  /* 0x000000f800e89947 */ /* 0x001fea0003800000 */
.L_x_1148:
[----:B------:R-:W-:Y:S01]  /*22a0*/  R2UR UR5, R3 ;  /* 0x00000000030572ca */ /* 0x000fe200000e0000 */
[----:B------:R-:W-:Y:S01]  /*22b0*/  WARPGROUP.ARRIVE ;  /* 0x00000000000079c5 */ /* 0x000fe20000000000 */
[----:B------:R-:W-:Y:S01]  /*22c0*/  UMOV UR11, 0x40000040 ;  /* 0x40000040000b7882 */ /* 0x000fe20000000000 */
[----:B------:R-:W-:Y:S01]  /*22d0*/  UMOV UR9, 0x40000040 ;  /* 0x4000004000097882 */ /* 0x000fe20000000000 */
[----:B------:R-:W-:Y:S01]  /*22e0*/  UMOV UR13, 0x40000040 ;  /* 0x40000040000d7882 */ /* 0x000fe20000000000 */
[----:B------:R-:W-:Y:S01]  /*22f0*/  IMAD.U32 R11, RZ, RZ, UR9 ;  /* 0x00000009ff0b7e24 */ /* 0x000fe2000f8e00ff */
[----:B------:R-:W-:Y:S01]  /*2300*/  UMOV UR15, 0x40000040 ;  /* 0x40000040000f7882 */ /* 0x000fe20000000000 */
[----:B------:R-:W-:Y:S01]  /*2310*/  IMAD.U32 R9, RZ, RZ, UR13 ;  /* 0x0000000dff097e24 */ /* 0x000fe2000f8e00ff */
[----:B------:R-:W-:Y:S01]  /*2320*/  UMOV UR57, 0x40000040 ;  /* 0x4000004000397882 */ /* 0x000fe20000000000 */
[----:B------:R-:W-:Y:S01]  /*2330*/  UMOV UR59, 0x40000040 ;  /* 0x40000040003b7882 */ /* 0x000fe20000000000 */
[----:B------:R-:W-:Y:S01]  /*2340*/  UMOV UR17, 0x40000040 ;  /* 0x4000004000117882 */ /* 0x000fe20000000000 */
[----:B------:R-:W-:Y:S01]  /*2350*/  UMOV UR19, 0x40000040 ;  /* 0x4000004000137882 */ /* 0x000fe20000000000 */
[----:B------:R-:W-:Y:S01]  /*2360*/  UMOV UR21, 0x40000040 ;  /* 0x4000004000157882 */ /* 0x000fe20000000000 */
[----:B------:R-:W-:Y:S01]  /*2370*/  UIADD3 UR4, UR5, 0x400, URZ ;  /* 0x0000040005047890 */ /* 0x000fe2000fffe03f */
[----:B-1--4-:R-:W1:Y:S01]  /*2380*/  S2R R0, SR_TID.X ;  /* 0x0000000000007919 */ /* 0x012e620000002100 */
[----:B------:R-:W-:-:S02]  /*2390*/  ULEA UR40, UR40, UR5, 0xd ;  /* 0x0000000528287291 */ /* 0x000fc4000f8e683f */
[----:B------:R-:W-:Y:S02]  /*23a0*/  USHF.R.U32.HI UR4, URZ, 0x4, UR4 ;  /* 0x000000043f047899 */ /* 0x000fe40008011604 */
[----:B------:R-:W-:Y:S02]  /*23b0*/  UIADD3 UR40, UR40, 0x22400, URZ ;  /* 0x0002240028287890 */ /* 0x000fe4000fffe03f */
[----:B------:R-:W-:Y:S02]  /*23c0*/  ULOP3.LUT UR7, UR4, 0x3fff, URZ, 0xc0, !UPT ;  /* 0x00003fff04077892 */ /* 0x000fe4000f8ec03f */
[----:B------:R-:W-:Y:S02]  /*23d0*/  USHF.R.U32.HI UR40, URZ, 0x4, UR40 ;  /* 0x000000043f287899 */ /* 0x000fe40008011628 */
[----:B------:R-:W-:Y:S02]  /*23e0*/  ULOP3.LUT UR60, UR7, 0x10000, URZ, 0xfc, !UPT ;  /* 0x00010000073c7892 */ /* 0x000fe4000f8efc3f */
[----:B------:R-:W-:-:S02]  /*23f0*/  ULOP3.LUT UR4, UR40, 0x3fff, URZ, 0xc0, !UPT ;  /* 0x00003fff28047892 */ /* 0x000fc4000f8ec03f */
[----:B------:R-:W-:Y:S02]  /*2400*/  UIMAD UR5, UR38, 0xc00, UR60 ;  /* 0x00000c00260578a4 */ /* 0x000fe4000f8e023c */
[----:B------:R-:W-:Y:S02]  /*2410*/  ULOP3.LUT UR4, UR4, 0x10000, URZ, 0xfc, !UPT ;  /* 0x0001000004047892 */ /* 0x000fe4000f8efc3f */
[----:B------:R-:W-:Y:S02]  /*2420*/  UIADD3 UR58, UR5, 0x302, URZ ;  /* 0x00000302053a7890 */ /* 0x000fe4000fffe03f */
[----:B------:R-:W-:Y:S01]  /*2430*/  UIADD3 UR56, UR4, 0x402, URZ ;  /* 0x0000040204387890 */ /* 0x000fe2000fffe03f */
[----:B------:R-:W-:Y:S02]  /*2440*/  UMOV UR10, UR5 ;  /* 0x00000005000a7c82 */ /* 0x000fe40008000000 */
[----:B------:R-:W-:Y:S01]  /*2450*/  UMOV UR8, UR4 ;  /* 0x0000000400087c82 */ /* 0x000fe20008000000 */
[----:B------:R-:W-:Y:S01]  /*2460*/  UIADD3 UR16, UR4, 0x800, URZ ;  /* 0x0000080004107890 */ /* 0x000fe2000fffe03f */
[----:B------:R-:W-:Y:S01]  /*2470*/  HGMMA.64x96x16.F32.BF16 R24, gdesc[UR8], R24, gsb0 ;  /* 0x01600000081879f0 */ /* 0x000fe20008001818 */
[----:B------:R-:W-:Y:S01]  /*2480*/  IMAD.U32 R10, RZ, RZ, UR8 ;  /* 0x00000008ff0a7e24 */ /* 0x000fe2000f8e00ff */
[----:B------:R-:W-:-:S02]  /*2490*/  UIADD3 UR8, UR4, 0x2, URZ ;  /* 0x0000000204087890 */ /* 0x000fc4000fffe03f */
[----:B------:R-:W-:Y:S02]  /*24a0*/  UIADD3 UR9, UR5, 0x2, URZ ;  /* 0x0000000205097890 */ /* 0x000fe4000fffe03f */
[----:B------:R-:W-:Y:S01]  /*24b0*/  UIADD3 UR10, UR5, 0x304, URZ ;  /* 0x00000304050a7890 */ /* 0x000fe2000fffe03f */
[----:B-1----:R-:W-:Y:S01]  /*24c0*/  SHF.R.U32.HI R0, RZ, 0x7, R0 ;  /* 0x00000007ff007819 */ /* 0x002fe20000011600 */
[----:B------:R-:W-:Y:S01]  /*24d0*/  UMOV UR11, 0x40000040 ;  /* 0x40000040000b7882 */ /* 0x000fe20000000000 */
[----:B------:R-:W-:Y:S01]  /*24e0*/  UMOV UR12, UR8 ;  /* 0x00000008000c7c82 */ /* 0x000fe20008000000 */
[----:B------:R-:W-:Y:S01]  /*24f0*/  UIADD3 UR8, UR4, 0x4, URZ ;  /* 0x0000000404087890 */ /* 0x000fe2000fffe03f */
[----:B------:R-:W-:Y:S01]  /*2500*/  IMAD.U32 R8, RZ, RZ, UR12 ;  /* 0x0000000cff087e24 */ /* 0x000fe2000f8e00ff */
[----:B------:R-:W-:Y:S01]  /*2510*/  UMOV UR14, UR9 ;  /* 0x00000009000e7c82 */ /* 0x000fe20008000000 */
[----:B------:R-:W-:Y:S01]  /*2520*/  UIADD3 UR9, UR5, 0x4, URZ ;  /* 0x0000000405097890 */ /* 0x000fe2000fffe03f */
[----:B------:R-:W-:Y:S01]  /*2530*/  IADD3 R0, -R0, 0xb, RZ ;  /* 0x0000000b00007810 */ /* 0x000fe20007ffe1ff */
[----:B------:R-:W-:-:S02]  /*2540*/  UIADD3 UR18, UR5, 0x600, URZ ;  /* 0x0000060005127890 */ /* 0x000fc4000fffe03f */
[----:B------:R-:W-:Y:S02]  /*2550*/  UIADD3 UR20, UR4, 0x802, URZ ;  /* 0x0000080204147890 */ /* 0x000fe4000fffe03f */
[----:B------:R-:W-:Y:S01]  /*2560*/  UIADD3 UR22, UR5, 0x602, URZ ;  /* 0x0000060205167890 */ /* 0x000fe2000fffe03f */
        /* <DEDUP_REMOVED lines=25> */
[----:B------:R-:W-:Y:S02]  /*2700*/  WARPGROUP.DEPBAR.LE gsb0, 0x0 ;  /* 0x00008000000079c5 */ /* 0x000fe40000010000 */
[----:B------:R-:W-:-:S06]  /*2710*/  WARPGROUP.ARRIVE ;  /* 0x00000000000079c5 */ /* 0x000fcc0000000000 */
[----:B------:R-:W-:Y:S01]  /*2720*/  HGMMA.64x96x16.F32.BF16 R24, gdesc[UR12], R24, gsb0 ;  /* 0x016000000c1879f0 */ /* 0x000fe20008001818 */
        /* <DEDUP_REMOVED lines=18> */
[----:B0--3--:R-:W-:Y:S01]  /*2850*/  IMAD.U32 R5, RZ, RZ, UR13 ;  /* 0x0000000dff057e24 */ /* 0x009fe2000f8e00ff */
        /* <DEDUP_REMOVED lines=8> */
[----:B--2---:R-:W-:Y:S01]  /*28e0*/  IMAD.U32 R2, RZ, RZ, UR12 ;  /* 0x0000000cff027e24 */ /* 0x004fe2000f8e00ff */
[----:B------:R-:W-:Y:S01]  /*28f0*/  UMOV UR9, 0x40000040 ;  /* 0x4000004000097882 */ /* 0x000fe20000000000 */
[----:B------:R-:W-:Y:S01]  /*2900*/  IMAD.U32 R3, RZ, RZ, UR13 ;  /* 0x0000000dff037e24 */ /* 0x000fe2000f8e00ff */
[----:B------:R-:W-:Y:S02]  /*2910*/  WARPGROUP.DEPBAR.LE gsb0, 0x0 ;  /* 0x00008000000079c5 */ /* 0x000fe40000010000 */
[----:B------:R-:W-:-:S06]  /*2920*/  WARPGROUP.ARRIVE ;  /* 0x00000000000079c5 */ /* 0x000fcc0000000000 */
[----:B------:R-:W-:Y:S01]  /*2930*/  HGMMA.64x96x16.F32.BF16 R24, gdesc[UR12], R24, gsb0 ;  /* 0x016000000c1879f0 */ /* 0x000fe20008001818 */
        /* <DEDUP_REMOVED lines=41> */
.L_x_1150:
[----:B------:R-:W-:Y:S01]  /*2bd0*/  IMAD R152, R160, -0x60, R152 ;  /* 0xffffffa0a0987824 */ /* 0x000fe200078e0298 */
[----:B------:R-:W-:Y:S01]  /*2be0*/  ULDC UR10, c[0x0][0xa80] ;  /* 0x0002a000000a7ab9 */ /* 0x000fe20000000800 */
[----:B------:R-:W1:Y:S01]  /*2bf0*/  S2UR UR5, SR_CgaCtaId ;  /* 0x00000000000579c3 */ /* 0x000e620000008800 */
[----:B------:R-:W-:Y:S02]  /*2c00*/  UIADD3 UR4, UR6, 0x32440, URZ ;  /* 0x0003244006047890 */ /* 0x000fe4000fffe03f */
[----:B------:R-:W-:Y:S01]  /*2c10*/  IADD3 R152, -R23, 0x60, R152 ;  /* 0x0000006017987810 */ /* 0x000fe20007ffe198 */
[----:B------:R-:W-:Y:S01]  /*2c20*/  ULOP3.LUT UR7, UR7, 0x3000000, URZ, 0xfc, !UPT ;  /* 0x0300000007077892 */ /* 0x000fe2000f8efc3f */
[----:B------:R-:W-:Y:S02]  /*2c30*/  UMOV UR15, 0x40000040 ;  /* 0x40000040000f7882 */ /* 0x000fe40000000000 */
[C---:B------:R-:W-:Y:S01]  /*2c40*/  ISETP.GT.AND P4, PT, R152.reuse, RZ, PT ;  /* 0x000000ff9800720c */ /* 0x040fe20003f84270 */
[----:B------:R-:W-:Y:S01]  /*2c50*/  UIMAD UR14, UR38, 0xc00, UR7 ;  /* 0x00000c00260e78a4 */ /* 0x000fe2000f8e0207 */
[----:B------:R-:W-:Y:S01]  /*2c60*/  ISETP.GT.AND P6, PT, R152, 0x1, PT ;  /* 0x000000019800780c */ /* 0x000fe20003fc4270 */
[----:B------:R-:W-:Y:S01]  /*2c70*/  UMOV UR19, 0x40000040 ;  /* 0x4000004000137882 */ /* 0x000fe20000000000 */
[----:B------:R-:W-:Y:S01]  /*2c80*/  FSEL R73, R26, -INF , P4 ;  /* 0xff8000001a497808 */ /* 0x000fe20002000000 */
[----:B------:R-:W-:Y:S01]  /*2c90*/  UIADD3 UR18, UR14, 0x80, URZ ;  /* 0x000000800e127890 */ /* 0x000fe2000fffe03f */
[----:B------:R-:W-:-:S02]  /*2ca0*/  ISETP.GT.AND P3, PT, R152, 0x8, PT ;  /* 0x000000089800780c */ /* 0x000fc40003f64270 */
[----:B------:R-:W-:Y:S02]  /*2cb0*/  FSEL R24, R24, -INF , P4 ;  /* 0xff80000018187808 */ /* 0x000fe40002000000 */
[----:B------:R-:W-:Y:S02]  /*2cc0*/  FSEL R26, R25, -INF , P6 ;  /* 0xff800000191a7808 */ /* 0x000fe40003000000 */
[----:B------:R-:W-:Y:S02]  /*2cd0*/  ISETP.GT.AND P2, PT, R152, 0x9, PT ;  /* 0x000000099800780c */ /* 0x000fe40003f44270 */
[----:B------:R-:W-:Y:S02]  /*2ce0*/  FSEL R28, R28, -INF , P3 ;  /* 0xff8000001c1c7808 */ /* 0x000fe40001800000 */
[----:B------:R-:W-:Y:S01]  /*2cf0*/  FMNMX.FTZ R21, R24, R26, !PT ;  /* 0x0000001a18157209 */ /* 0x000fe20007810000 */
[----:B-1----:R-:W-:Y:S01]  /*2d00*/  UPRMT UR4, UR5, 0x654, UR4 ;  /* 0x0000065405047896 */ /* 0x002fe20008000004 */
[----:B------:R-:W-:-:S02]  /*2d10*/  FSEL R25, R30, -INF , P3 ;  /* 0xff8000001e197808 */ /* 0x000fc40001800000 */
[----:B------:R-:W-:Y:S02]  /*2d20*/  ISETP.GT.AND P1, PT, R152, 0x10, PT ;  /* 0x000000109800780c */ /* 0x000fe40003f24270 */
[----:B------:R-:W-:Y:S02]  /*2d30*/  FSEL R30, R29, -INF , P2 ;  /* 0xff8000001d1e7808 */ /* 0x000fe40001000000 */
[----:B------:R-:W-:Y:S02]  /*2d40*/  FMNMX.FTZ R21, R28, R21, !PT ;  /* 0x000000151c157209 */ /* 0x000fe40007810000 */
[----:B------:R-:W-:Y:S01]  /*2d50*/  ISETP.GT.AND P5, PT, R152, 0x11, PT ;  /* 0x000000119800780c */ /* 0x000fe20003fa4270 */
[----:B------:R-:W-:Y:S01]  /*2d60*/  SYNCS.ARRIVE.TRANS64.RED.A1T0 RZ, [UR4], RZ ;  /* 0x000000ffffff79a7 */ /* 0x000fe20008100404 */
[----:B------:R-:W-:Y:S01]  /*2d70*/  FSEL R32, R32, -INF , P1 ;  /* 0xff80000020207808 */ /* 0x000fe20000800000 */
[----:B------:R-:W-:Y:S01]  /*2d80*/  UIADD3 UR4, UR14, 0x100, URZ ;  /* 0x000001000e047890 */ /* 0x000fe2000fffe03f */
[----:B------:R-:W-:-:S02]  /*2d90*/  FMNMX.FTZ R21, R30, R21, !PT ;  /* 0x000000151e157209 */ /* 0x000fc40007810000 */
[----:B------:R-:W-:Y:S02]  /*2da0*/  FSEL R29, R34, -INF , P1 ;  /* 0xff800000221d7808 */ /* 0x000fe40000800000 */
[----:B------:R-:W-:Y:S02]  /*2db0*/  ISETP.GT.AND P4, PT, R152, 0x18, PT ;  /* 0x000000189800780c */ /* 0x000fe40003f84270 */
[----:B------:R-:W-:Y:S02]  /*2dc0*/  FSEL R34, R33, -INF , P5 ;  /* 0xff80000021227808 */ /* 0x000fe40002800000 */
[----:B------:R-:W-:Y:S02]  /*2dd0*/  FMNMX.FTZ R21, R32, R21, !PT ;  /* 0x0000001520157209 */ /* 0x000fe40007810000 */
[----:B------:R-:W-:Y:S02]  /*2de0*/  ISETP.GT.AND P3, PT, R152, 0x19, PT ;  /* 0x000000199800780c */ /* 0x000fe40003f64270 */
[----:B------:R-:W-:-:S02]  /*2df0*/  FSEL R36, R36, -INF , P4 ;  /* 0xff80000024247808 */ /* 0x000fc40002000000 */
[----:B------:R-:W-:Y:S02]  /*2e00*/  FMNMX.FTZ R21, R34, R21, !PT ;  /* 0x0000001522157209 */ /* 0x000fe40007810000 */
[----:B------:R-:W-:Y:S02]  /*2e10*/  FSEL R31, R31, -INF , P2 ;  /* 0xff8000001f1f7808 */ /* 0x000fe40001000000 */
[----:B------:R-:W-:Y:S02]  /*2e20*/  FSEL R33, R38, -INF , P4 ;  /* 0xff80000026217808 */ /* 0x000fe40002000000 */
[----:B------:R-:W-:Y:S02]  /*2e30*/  ISETP.GT.AND P2, PT, R152, 0x20, PT ;  /* 0x000000209800780c */ /* 0x000fe40003f44270 */
[----:B------:R-:W-:Y:S02]  /*2e40*/  FSEL R38, R37, -INF , P3 ;  /* 0xff80000025267808 */ /* 0x000fe40001800000 */
[----:B------:R-:W-:-:S02]  /*2e50*/  FMNMX.FTZ R21, R36, R21, !PT ;  /* 0x0000001524157209 */ /* 0x000fc40007810000 */
[----:B------:R-:W-:Y:S02]  /*2e60*/  ISETP.GT.AND P1, PT, R152, 0x21, PT ;  /* 0x000000219800780c */ /* 0x000fe40003f24270 */
[----:B------:R-:W-:Y:S02]  /*2e70*/  FSEL R40, R40, -INF , P2 ;  /* 0xff80000028287808 */ /* 0x000fe40001000000 */
[----:B------:R-:W-:Y:S02]  /*2e80*/  FMNMX.FTZ R21, R38, R21, !PT ;  /* 0x0000001526157209 */ /* 0x000fe40007810000 */
[----:B------:R-:W-:Y:S02]  /*2e90*/  FSEL R35, R35, -INF , P5 ;  /* 0xff80000023237808 */ /* 0x000fe40002800000 */
[----:B------:R-:W-:Y:S02]  /*2ea0*/  FSEL R37, R42, -INF , P2 ;  /* 0xff8000002a257808 */ /* 0x000fe40001000000 */
[----:B------:R-:W-:-:S02]  /*2eb0*/  ISETP.GT.AND P5, PT, R152, 0x28, PT ;  /* 0x000000289800780c */ /* 0x000fc40003fa4270 */
[----:B------:R-:W-:Y:S02]  /*2ec0*/  FSEL R42, R41, -INF , P1 ;  /* 0xff800000292a7808 */ /* 0x000fe40000800000 */
[----:B------:R-:W-:Y:S01]  /*2ed0*/  FMNMX.FTZ R21, R40, R21, !PT ;  /* 0x0000001528157209 */ /* 0x000fe20007810000 */
[----:B------:R1:W-:Y:S01]  /*2ee0*/  BAR.SYNC.DEFER_BLOCKING R72, 0x100 ;  /* 0x000400480000751d */ /* 0x0003e20000010000 */
[----:B------:R-:W-:Y:S02]  /*2ef0*/  ISETP.GT.AND P4, PT, R152, 0x29, PT ;  /* 0x000000299800780c */ /* 0x000fe40003f84270 */
[----:B------:R-:W-:Y:S02]  /*2f00*/  FSEL R74, R44, -INF , P5 ;  /* 0xff8000002c4a7808 */ /* 0x000fe40002800000 */
[----:B------:R-:W-:Y:S02]  /*2f10*/  FMNMX.FTZ R41, R42, R21, !PT ;  /* 0x000000152a297209 */ /* 0x000fe40007810000 */
[----:B------:R-:W-:-:S02]  /*2f20*/  FSEL R39, R39, -INF , P3 ;  /* 0xff80000027277808 */ /* 0x000fc40001800000 */
[----:B------:R-:W-:Y:S02]  /*2f30*/  ISETP.GT.AND P3, PT, R152, 0x30, PT ;  /* 0x000000309800780c */ /* 0x000fe40003f64270 */
[----:B------:R-:W-:Y:S02]  /*2f40*/  FSEL R44, R45, -INF , P4 ;  /* 0xff8000002d2c7808 */ /* 0x000fe40002000000 */
[----:B------:R-:W-:Y:S02]  /*2f50*/  FMNMX.FTZ R41, R74, R41, !PT ;  /* 0x000000294a297209 */ /* 0x000fe40007810000 */
        /* <DEDUP_REMOVED lines=12> */
[----:B------:R-:W-:Y:S02]  /*3020*/  FSEL R159, R47, -INF , P4 ;  /* 0xff8000002f9f7808 */ /* 0x000fe40002000000 */
[----:B------:R-:W-:Y:S02]  /*3030*/  ISETP.GT.AND P4, PT, R152, 0x40, PT ;  /* 0x000000409800780c */ /* 0x000fe40003f84270 */
[----:B------:R-:W-:-:S02]  /*3040*/  FSEL R170, R53, -INF , P5 ;  /* 0xff80000035aa7808 */ /* 0x000fc40002800000 */
[----:B------:R-:W-:Y:S02]  /*3050*/  FMNMX.FTZ R41, R166, R41, !PT ;  /* 0x00000029a6297209 */ /* 0x000fe40007810000 */
[----:B------:R-:W-:Y:S02]  /*3060*/  FMNMX.FTZ R20, R73, R27, !PT ;  /* 0x0000001b49147209 */ /* 0x000fe40007810000 */
[----:B------:R-:W-:Y:S02]  /*3070*/  FSEL R162, R50, -INF , P3 ;  /* 0xff80000032a27808 */ /* 0x000fe40001800000 */
[----:B------:R-:W-:Y:S02]  /*3080*/  ISETP.GT.AND P3, PT, R152, 0x41, PT ;  /* 0x000000419800780c */ /* 0x000fe40003f64270 */
[----:B------:R-:W-:Y:S02]  /*3090*/  FSEL R165, R56, -INF , P4 ;  /* 0xff80000038a57808 */ /* 0x000fe40002000000 */
[----:B------:R-:W-:-:S02]  /*30a0*/  FMNMX.FTZ R46, R170, R41, !PT ;  /* 0x00000029aa2e7209 */ /* 0x000fc40007810000 */
[----:B------:R-:W-:Y:S02]  /*30b0*/  FMNMX.FTZ R20, R25, R20, !PT ;  /* 0x0000001419147209 */ /* 0x000fe40007810000 */
[----:B------:R-:W-:Y:S02]  /*30c0*/  FSEL R164, R51, -INF , P2 ;  /* 0xff80000033a47808 */ /* 0x000fe40001000000 */
[----:B------:R-:W-:Y:S02]  /*30d0*/  ISETP.GT.AND P2, PT, R152, 0x48, PT ;  /* 0x000000489800780c */ /* 0x000fe40003f44270 */
[----:B------:R-:W-:Y:S02]  /*30e0*/  FSEL R168, R57, -INF , P3 ;  /* 0xff80000039a87808 */ /* 0x000fe40001800000 */
[----:B------:R-:W-:Y:S02]  /*30f0*/  FMNMX.FTZ R41, R165, R46, !PT ;  /* 0x0000002ea5297209 */ /* 0x000fe40007810000 */
[----:B------:R-:W-:-:S02]  /*3100*/  FMNMX.FTZ R20, R31, R20, !PT ;  /* 0x000000141f147209 */ /* 0x000fc40007810000 */
[----:B------:R-:W-:Y:S02]  /*3110*/  ISETP.GT.AND P6, PT, R152, 0x49, PT ;  /* 0x000000499800780c */ /* 0x000fe40003fc4270 */
[----:B------:R-:W-:Y:S02]  /*3120*/  FSEL R169, R60, -INF , P2 ;  /* 0xff8000003ca97808 */ /* 0x000fe40001000000 */
[----:B------:R-:W-:Y:S02]  /*3130*/  FMNMX.FTZ R46, R168, R41, !PT ;  /* 0x00000029a82e7209 */ /* 0x000fe40007810000 */
[----:B------:R-:W-:Y:S02]  /*3140*/  FMNMX.FTZ R20, R29, R20, !PT ;  /* 0x000000141d147209 */ /* 0x000fe40007810000 */
[----:B------:R-:W-:Y:S02]  /*3150*/  FSEL R167, R54, -INF , P1 ;  /* 0xff80000036a77808 */ /* 0x000fe40000800000 */
[----:B------:R-:W-:-:S02]  /*3160*/  ISETP.GT.AND P1, PT, R152, 0x50, PT ;  /* 0x000000509800780c */ /* 0x000fc40003f24270 */
[----:B------:R-:W-:Y:S02]  /*3170*/  FSEL R172, R61, -INF , P6 ;  /* 0xff8000003dac7808 */ /* 0x000fe40003000000 */
[----:B------:R-:W-:Y:S02]  /*3180*/  FMNMX.FTZ R41, R169, R46, !PT ;  /* 0x0000002ea9297209 */ /* 0x000fe40007810000 */
[----:B------:R-:W-:Y:S02]  /*3190*/  FMNMX.FTZ R20, R35, R20, !PT ;  /* 0x0000001423147209 */ /* 0x000fe40007810000 */
        /* <DEDUP_REMOVED lines=15> */
[----:B------:R-:W-:Y:S02]  /*3290*/  FSEL R178, R69, -INF , P3 ;  /* 0xff80000045b27808 */ /* 0x000fe40001800000 */
[----:B------:R-:W-:Y:S02]  /*32a0*/  FMNMX.FTZ R41, R177, R46, !PT ;  /* 0x0000002eb1297209 */ /* 0x000fe40007810000 */
[----:B------:R-:W-:Y:S02]  /*32b0*/  FMNMX.FTZ R20, R43, R20, !PT ;  /* 0x000000142b147209 */ /* 0x000fe40007810000 */
[----:B------:R-:W-:Y:S02]  /*32c0*/  FMNMX.FTZ R45, R178, R41, !PT ;  /* 0x00000029b22d7209 */ /* 0x000fe40007810000 */
[----:B------:R-:W-:Y:S02]  /*32d0*/  FMNMX.FTZ R20, R21, R20, !PT ;  /* 0x0000001415147209 */ /* 0x000fe40007810000 */
[----:B------:R-:W-:Y:S01]  /*32e0*/  FSEL R179, R62, -INF , P2 ;  /* 0xff8000003eb37808 */ /* 0x000fe20001000000 */
[----:B------:R-:W2:Y:S01]  /*32f0*/  SHFL.BFLY PT, R46, R45, 0x2, 0x1f ;  /* 0x0c401f002d2e7f89 */ /* 0x000ea200000e0000 */
        /* <DEDUP_REMOVED lines=11> */
[----:B--2---:R-:W-:Y:S02]  /*33b0*/  FMNMX.FTZ R46, R45, R46, !PT ;  /* 0x0000002e2d2e7209 */ /* 0x004fe40007810000 */
[----:B------:R-:W-:-:S03]  /*33c0*/  FMNMX.FTZ R20, R175, R20, !PT ;  /* 0x00000014af147209 */ /* 0x000fc60007810000 */
[----:B------:R-:W2:Y:S01]  /*33d0*/  SHFL.BFLY PT, R45, R46, 0x1, 0x1f ;  /* 0x0c201f002e2d7f89 */ /* 0x000ea200000e0000 */
[----:B------:R-:W-:-:S04]  /*33e0*/  FMNMX.FTZ R41, R179, R20, !PT ;  /* 0x00000014b3297209 */ /* 0x000fc80007810000 */
[----:B------:R-:W-:-:S04]  /*33f0*/  FMNMX.FTZ R20, R180, R41, !PT ;  /* 0x00000029b4147209 */ /* 0x000fc80007810000 */
[----:B------:R-:W-:-:S04]  /*3400*/  FMNMX.FTZ R41, R181, R20, !PT ;  /* 0x00000014b5297209 */ /* 0x000fc80007810000 */
[----:B------:R-:W-:-:S04]  /*3410*/  FMNMX.FTZ R20, R182, R41, !PT ;  /* 0x00000029b6147209 */ /* 0x000fc80007810000 */
[----:B------:R-:W-:-:S04]  /*3420*/  FMNMX.FTZ R41, R183, R20, !PT ;  /* 0x00000014b7297209 */ /* 0x000fc80007810000 */
[----:B------:R-:W-:Y:S02]  /*3430*/  FMNMX.FTZ R41, R184, R41, !PT ;  /* 0x00000029b8297209 */ /* 0x000fe40007810000 */
[----:B--2---:R-:W-:-:S03]  /*3440*/  FMNMX.FTZ R20, R46, R45, !PT ;  /* 0x0000002d2e147209 */ /* 0x004fc60007810000 */
[----:B------:R-:W2:Y:S01]  /*3450*/  SHFL.BFLY PT, R46, R41, 0x2, 0x1f ;  /* 0x0c401f00292e7f89 */ /* 0x000ea200000e0000 */
[C---:B------:R-:W-:Y:S01]  /*3460*/  FSETP.NEU.FTZ.AND P1, PT, R20.reuse, -INF , PT ;  /* 0xff8000001400780b */ /* 0x040fe20003f3d000 */
[----:B------:R-:W-:-:S05]  /*3470*/  FMUL.FTZ R185, R20, UR10 ;  /* 0x0000000a14b97c20 */ /* 0x000fca0008410000 */
[----:B------:R-:W-:-:S05]  /*3480*/  FSEL R185, R185, RZ, P1 ;  /* 0x000000ffb9b97208 */ /* 0x000fca0000800000 */
        /* <DEDUP_REMOVED lines=11> */
[----:B--2---:R-:W-:Y:S01]  /*3540*/  FMNMX.FTZ R46, R41, R46, !PT ;  /* 0x0000002e292e7209 */ /* 0x004fe20007810000 */
[--C-:B------:R-:W-:Y:S01]  /*3550*/  FFMA.FTZ R74, R74, UR10, -R185.reuse ;  /* 0x0000000a4a4a7c23 */ /* 0x100fe200080108b9 */
[----:B------:R-:W2:Y:S01]  /*3560*/  MUFU.EX2 R24, R24 ;  /* 0x0000001800187308 */ /* 0x000ea20000000800 */
[--C-:B------:R-:W-:Y:S01]  /*3570*/  FFMA.FTZ R44, R44, UR10, -R185.reuse ;  /* 0x0000000a2c2c7c23 */ /* 0x100fe200080108b9 */
[--C-:B------:R-:W-:Y:S01]  /*3580*/  FFMA.FTZ R176, R176, UR10, -R185.reuse ;  /* 0x0000000ab0b07c23 */ /* 0x100fe200080108b9 */
[----:B------:R-:W3:Y:S01]  /*3590*/  SHFL.BFLY PT, R197, R46, 0x1, 0x1f ;  /* 0x0c201f002ec57f89 */ /* 0x000ee200000e0000 */
[--C-:B------:R-:W-:Y:S01]  /*35a0*/  FFMA.FTZ R177, R177, UR10, -R185.reuse ;  /* 0x0000000ab1b17c23 */ /* 0x100fe200080108b9 */
[--C-:B------:R-:W-:Y:S01]  /*35b0*/  FFMA.FTZ R178, R178, UR10, -R185.reuse ;  /* 0x0000000ab2b27c23 */ /* 0x100fe200080108b9 */
[----:B------:R-:W-:-:S02]  /*35c0*/  FFMA.FTZ R174, R174, UR10, -R185 ;  /* 0x0000000aaeae7c23 */ /* 0x000fc400080108b9 */
[----:B------:R-:W-:Y:S08]  /*35d0*/  MUFU.EX2 R28, R28 ;  /* 0x0000001c001c7308 */ /* 0x000ff00000000800 */
[----:B------:R-:W4:Y:S01]  /*35e0*/  MUFU.EX2 R41, R30 ;  /* 0x0000001e00297308 */ /* 0x000f220000000800 */
[----:B--2---:R-:W-:-:S07]  /*35f0*/  F2FP.BF16.F32.PACK_AB R200, R45, R24 ;  /* 0x000000182dc8723e */ /* 0x004fce00000010ff */
[----:B------:R-:W-:Y:S01]  /*3600*/  MUFU.EX2 R32, R32 ;  /* 0x0000002000207308 */ /* 0x000fe20000000800 */
[----:B---3--:R-:W-:-:S04]  /*3610*/  FMNMX.FTZ R197, R46, R197, !PT ;  /* 0x000000c52ec57209 */ /* 0x008fc80007810000 */
[C---:B------:R-:W-:Y:S01]  /*3620*/  FSETP.NEU.FTZ.AND P1, PT, R197.reuse, -INF , PT ;  /* 0xff800000c500780b */ /* 0x040fe20003f3d000 */
[----:B------:R-:W-:Y:S02]  /*3630*/  FMUL.FTZ R186, R197, UR10 ;  /* 0x0000000ac5ba7c20 */ /* 0x000fe40008410000 */
[----:B------:R-:W2:Y:S01]  /*3640*/  MUFU.EX2 R47, R34 ;  /* 0x00000022002f7308 */ /* 0x000ea20000000800 */
        /* <DEDUP_REMOVED lines=14> */
[----:B--2---:R-:W-:Y:S01]  /*3730*/  F2FP.BF16.F32.PACK_AB R152, R47, R32 ;  /* 0x000000202f98723e */ /* 0x004fe200000010ff */
[--C-:B------:R-:W-:Y:S01]  /*3740*/  FFMA.FTZ R21, R21, UR10, -R186.reuse ;  /* 0x0000000a15157c23 */ /* 0x100fe200080108ba */
[--C-:B------:R-:W-:Y:S01]  /*3750*/  FFMA.FTZ R179, R179, UR10, -R186.reuse ;  /* 0x0000000ab3b37c23 */ /* 0x100fe200080108ba */
[--C-:B------:R-:W-:Y:S01]  /*3760*/  FFMA.FTZ R181, R181, UR10, -R186.reuse ;  /* 0x0000000ab5b57c23 */ /* 0x100fe200080108ba */
[----:B------:R2:W3:Y:S01]  /*3770*/  MUFU.EX2 R26, R27 ;  /* 0x0000001b001a7308 */ /* 0x0004e20000000800 */
[--C-:B------:R-:W-:Y:S01]  /*3780*/  FFMA.FTZ R182, R182, UR10, -R186.reuse ;  /* 0x0000000ab6b67c23 */ /* 0x100fe200080108ba */
[--C-:B------:R-:W-:Y:S01]  /*3790*/  FFMA.FTZ R183, R183, UR10, -R186.reuse ;  /* 0x0000000ab7b77c23 */ /* 0x100fe200080108ba */
[----:B------:R-:W-:-:S05]  /*37a0*/  FFMA.FTZ R184, R184, UR10, -R186 ;  /* 0x0000000ab8b87c23 */ /* 0x000fca00080108ba */
[----:B------:R-:W-:Y:S01]  /*37b0*/  MUFU.EX2 R25, R25 ;  /* 0x0000001900197308 */ /* 0x000fe20000000800 */
[----:B--2---:R-:W-:-:S04]  /*37c0*/  FADD.FTZ R27, R24, R45 ;  /* 0x0000002d181b7221 */ /* 0x004fc80000010000 */
[----:B------:R-:W-:-:S03]  /*37d0*/  FADD.FTZ R46, R28, R27 ;  /* 0x0000001b1c2e7221 */ /* 0x000fc60000010000 */
[----:B------:R2:W4:Y:S01]  /*37e0*/  MUFU.EX2 R30, R31 ;  /* 0x0000001f001e7308 */ /* 0x0005220000000800 */
[----:B---3--:R-:W-:-:S07]  /*37f0*/  F2FP.BF16.F32.PACK_AB R201, R26, R73 ;  /* 0x000000491ac9723e */ /* 0x008fce00000010ff */
[----:B------:R-:W3:Y:S01]  /*3800*/  MUFU.EX2 R29, R29 ;  /* 0x0000001d001d7308 */ /* 0x000ee20000000800 */
[----:B--2---:R-:W-:-:S07]  /*3810*/  FADD.FTZ R31, R41, R46 ;  /* 0x0000002e291f7221 */ /* 0x004fce0000010000 */
[----:B------:R2:W-:Y:S01]  /*3820*/  MUFU.EX2 R51, R42 ;  /* 0x0000002a00337308 */ /* 0x0005e20000000800 */
[----:B----4-:R-:W-:-:S07]  /*3830*/  F2FP.BF16.F32.PACK_AB R203, R30, R25 ;  /* 0x000000191ecb723e */ /* 0x010fce00000010ff */
[----:B------:R-:W4:Y:S01]  /*3840*/  MUFU.EX2 R34, R35 ;  /* 0x0000002300227308 */ /* 0x000f220000000800 */
[----:B--2---:R-:W-:-:S04]  /*3850*/  FADD.FTZ R42, R73, R26 ;  /* 0x0000001a492a7221 */ /* 0x004fc80000010000 */
[----:B------:R-:W-:Y:S01]  /*3860*/  FADD.FTZ R27, R25, R42 ;  /* 0x0000002a191b7221 */ /* 0x000fe20000010000 */
[----:B------:R-:W-:Y:S02]  /*3870*/  FADD.FTZ R42, R32, R31 ;  /* 0x0000001f202a7221 */ /* 0x000fe40000010000 */
[----:B------:R-:W2:Y:S01]  /*3880*/  MUFU.EX2 R49, R38 ;  /* 0x0000002600317308 */ /* 0x000ea20000000800 */
[----:B------:R-:W-:Y:S01]  /*3890*/  FADD.FTZ R28, R30, R27 ;  /* 0x0000001b1e1c7221 */ /* 0x000fe20000010000 */
[----:B------:R-:W-:-:S03]  /*38a0*/  FADD.FTZ R31, R47, R42 ;  /* 0x0000002a2f1f7221 */ /* 0x000fc60000010000 */
[----:B---3--:R-:W-:Y:S01]  /*38b0*/  FADD.FTZ R27, R29, R28 ;  /* 0x0000001c1d1b7221 */ /* 0x008fe20000010000 */
[----:B------:R-:W-:Y:S02]  /*38c0*/  FADD.FTZ R28, R36, R31 ;  /* 0x0000001f241c7221 */ /* 0x000fe40000010000 */
[----:B------:R-:W3:Y:S01]  /*38d0*/  MUFU.EX2 R33, R33 ;  /* 0x0000002100217308 */ /* 0x000ee20000000800 */
[C---:B----4-:R-:W-:Y:S01]  /*38e0*/  FADD.FTZ R26, R34.reuse, R27 ;  /* 0x0000001b221a7221 */ /* 0x050fe20000010000 */
[----:B------:R-:W-:-:S06]  /*38f0*/  F2FP.BF16.F32.PACK_AB R153, R34, R29 ;  /* 0x0000001d2299723e */ /* 0x000fcc00000010ff */
[----:B------:R-:W4:Y:S01]  /*3900*/  MUFU.EX2 R40, R40 ;  /* 0x0000002800287308 */ /* 0x000f220000000800 */
[C---:B--2---:R-:W-:Y:S01]  /*3910*/  FADD.FTZ R31, R49.reuse, R28 ;  /* 0x0000001c311f7221 */ /* 0x044fe20000010000 */
[----:B------:R-:W-:-:S06]  /*3920*/  F2FP.BF16.F32.PACK_AB R154, R49, R36 ;  /* 0x00000024319a723e */ /* 0x000fcc00000010ff */
[----:B------:R-:W2:Y:S01]  /*3930*/  MUFU.EX2 R38, R39 ;  /* 0x0000002700267308 */ /* 0x000ea20000000800 */
[----:B---3--:R-:W-:-:S07]  /*3940*/  FADD.FTZ R27, R33, R26 ;  /* 0x0000001a211b7221 */ /* 0x008fce0000010000 */
[----:B------:R-:W3:Y:S01]  /*3950*/  MUFU.EX2 R37, R37 ;  /* 0x0000002500257308 */ /* 0x000ee20000000800 */
[----:B----4-:R-:W-:Y:S01]  /*3960*/  FADD.FTZ R28, R40, R31 ;  /* 0x0000001f281c7221 */ /* 0x010fe20000010000 */
[----:B------:R-:W-:-:S03]  /*3970*/  F2FP.BF16.F32.PACK_AB R156, R51, R40 ;  /* 0x00000028339c723e */ /* 0x000fc600000010ff */
[----:B------:R-:W-:-:S03]  /*3980*/  FADD.FTZ R29, R51, R28 ;  /* 0x0000001c331d7221 */ /* 0x000fc60000010000 */
[----:B------:R-:W4:Y:S01]  /*3990*/  MUFU.EX2 R74, R74 ;  /* 0x0000004a004a7308 */ /* 0x000f220000000800 */
[C---:B--2---:R-:W-:Y:S01]  /*39a0*/  FADD.FTZ R26, R38.reuse, R27 ;  /* 0x0000001b261a7221 */ /* 0x044fe20000010000 */
[----:B------:R-:W-:-:S06]  /*39b0*/  F2FP.BF16.F32.PACK_AB R155, R38, R33 ;  /* 0x00000021269b723e */ /* 0x000fcc00000010ff */
[----:B------:R-:W2:Y:S01]  /*39c0*/  MUFU.EX2 R24, R43 ;  /* 0x0000002b00187308 */ /* 0x000ea20000000800 */
[----:B---3--:R-:W-:-:S07]  /*39d0*/  FADD.FTZ R27, R37, R26 ;  /* 0x0000001a251b7221 */ /* 0x008fce0000010000 */
[----:B------:R-:W3:Y:S01]  /*39e0*/  MUFU.EX2 R25, R44 ;  /* 0x0000002c00197308 */ /* 0x000ee20000000800 */
[----:B----4-:R-:W-:-:S07]  /*39f0*/  FADD.FTZ R26, R74, R29 ;  /* 0x0000001d4a1a7221 */ /* 0x010fce0000010000 */
[----:B------:R-:W-:Y:S01]  /*3a00*/  MUFU.EX2 R176, R176 ;  /* 0x000000b000b07308 */ /* 0x000fe20000000800 */
[C---:B--2---:R-:W-:Y:S01]  /*3a10*/  FADD.FTZ R188, R24.reuse, R27 ;  /* 0x0000001b18bc7221 */ /* 0x044fe20000010000 */
[----:B------:R-:W-:-:S06]  /*3a20*/  F2FP.BF16.F32.PACK_AB R157, R24, R37 ;  /* 0x00000025189d723e */ /* 0x000fcc00000010ff */
[----:B------:R-:W-:Y:S01]  /*3a30*/  MUFU.EX2 R177, R177 ;  /* 0x000000b100b17308 */ /* 0x000fe20000000800 */
[C---:B---3--:R-:W-:Y:S01]  /*3a40*/  FADD.FTZ R187, R25.reuse, R26 ;  /* 0x0000001a19bb7221 */ /* 0x048fe20000010000 */
[----:B------:R-:W-:Y:S02]  /*3a50*/  F2FP.BF16.F32.PACK_AB R158, R25, R74 ;  /* 0x0000004a199e723e */ /* 0x000fe400000010ff */
[----:B-1----:R-:W-:-:S04]  /*3a60*/  WARPGROUP.ARRIVE ;  /* 0x00000000000079c5 */ /* 0x002fc80000000000 */
[----:B------:R-:W-:Y:S02]  /*3a70*/  MUFU.EX2 R178, R178 ;  /* 0x000000b200b27308 */ /* 0x000fe40000000800 */
[----:B------:R-:W-:Y:S01]  /*3a80*/  HGMMA.64x256x16.F32.BF16 R24, R200, gdesc[UR12].tnspB, RZ, !UPT, gsb0 ;  /* 0x43e0000cc8187df0 */ /* 0x000fe2000c0018ff */
[----:B------:R-:W-:-:S05]  /*3a90*/  UMOV UR15, 0x40000040 ;  /* 0x40000040000f7882 */ /* 0x000fca0000000000 */
[----:B------:R-:W-:Y:S08]  /*3aa0*/  MUFU.EX2 R181, R181 ;  /* 0x000000b500b57308 */ /* 0x000ff00000000800 */
[----:B------:R-:W-:Y:S08]  /*3ab0*/  MUFU.EX2 R182, R182 ;  /* 0x000000b600b67308 */ /* 0x000ff00000000800 */
[----:B------:R-:W-:Y:S08]  /*3ac0*/  MUFU.EX2 R183, R183 ;  /* 0x000000b700b77308 */ /* 0x000ff00000000800 */
[----:B------:R-:W-:Y:S01]  /*3ad0*/  MUFU.EX2 R184, R184 ;  /* 0x000000b800b87308 */ /* 0x000fe20000000800 */
[----:B------:R-:W-:-:S02]  /*3ae0*/  WARPGROUP.DEPBAR.LE gsb0, 0x0 ;  /* 0x00008000000079c5 */ /* 0x000fc40000010000 */
[----:B------:R-:W-:-:S06]  /*3af0*/  WARPGROUP.ARRIVE ;  /* 0x00000000000079c5 */ /* 0x000fcc0000000000 */
[----:B------:R-:W-:Y:S01]  /*3b00*/  HGMMA.64x256x16.F32.BF16 R24, R152, gdesc[UR16].tnspB, R24, gsb0 ;  /* 0x43e0001098187df0 */ /* 0x000fe20008001818 */
[----:B------:R-:W-:Y:S01]  /*3b10*/  UMOV UR18, UR4 ;  /* 0x0000000400127c82 */ /* 0x000fe20008000000 */
[----:B------:R-:W-:Y:S01]  /*3b20*/  UMOV UR19, 0x40000040 ;  /* 0x4000004000137882 */ /* 0x000fe20000000000 */
[----:B------:R-:W-:Y:S01]  /*3b30*/  UIADD3 UR4, UR14, 0x180, URZ ;  /* 0x000001800e047890 */ /* 0x000fe2000fffe03f */
[----:B------:R-:W-:Y:S02]  /*3b40*/  WARPGROUP.DEPBAR.LE gsb0, 0x0 ;  /* 0x00008000000079c5 */ /* 0x000fe40000010000 */
[--C-:B------:R-:W-:Y:S01]  /*3b50*/  FFMA.FTZ R152, R159, UR10, -R186.reuse ;  /* 0x0000000a9f987c23 */ /* 0x100fe200080108ba */
[--C-:B------:R-:W-:Y:S01]  /*3b60*/  FFMA.FTZ R153, R163, UR10, -R185.reuse ;  /* 0x0000000aa3997c23 */ /* 0x100fe200080108b9 */
[----:B------:R-:W1:Y:S01]  /*3b70*/  MUFU.EX2 R159, R21 ;  /* 0x00000015009f7308 */ /* 0x000e620000000800 */
[----:B------:R-:W-:Y:S01]  /*3b80*/  FFMA.FTZ R154, R162, UR10, -R186 ;  /* 0x0000000aa29a7c23 */ /* 0x000fe200080108ba */
[--C-:B------:R-:W-:Y:S01]  /*3b90*/  FFMA.FTZ R162, R168, UR10, -R185.reuse ;  /* 0x0000000aa8a27c23 */ /* 0x100fe200080108b9 */
[----:B------:R-:W-:-:S05]  /*3ba0*/  FFMA.FTZ R163, R169, UR10, -R185 ;  /* 0x0000000aa9a37c23 */ /* 0x000fca00080108b9 */
[----:B------:R2:W3:Y:S08]  /*3bb0*/  MUFU.EX2 R21, R152 ;  /* 0x0000009800157308 */ /* 0x0004f00000000800 */
[----:B------:R-:W-:Y:S01]  /*3bc0*/  MUFU.EX2 R153, R153 ;  /* 0x0000009900997308 */ /* 0x000fe20000000800 */
[----:B-1----:R-:W-:Y:S01]  /*3bd0*/  FADD.FTZ R188, R159, R188 ;  /* 0x000000bc9fbc7221 */ /* 0x002fe20000010000 */
[----:B--2---:R-:W-:Y:S01]  /*3be0*/  FFMA.FTZ R152, R161, UR10, -R185 ;  /* 0x0000000aa1987c23 */ /* 0x004fe200080108b9 */
[----:B------:R-:W-:-:S05]  /*3bf0*/  FFMA.FTZ R161, R173, UR10, -R186 ;  /* 0x0000000aada17c23 */ /* 0x000fca00080108ba */
[----:B------:R-:W1:Y:S01]  /*3c00*/  MUFU.EX2 R152, R152 ;  /* 0x0000009800987308 */ /* 0x000e620000000800 */
[C---:B---3--:R-:W-:Y:S01]  /*3c10*/  F2FP.BF16.F32.PACK_AB R159, R21.reuse, R159 ;  /* 0x0000009f159f723e */ /* 0x048fe200000010ff */
[----:B------:R-:W-:-:S03]  /*3c20*/  FADD.FTZ R188, R21, R188 ;  /* 0x000000bc15bc7221 */ /* 0x000fc60000010000 */
[----:B------:R-:W-:-:S03]  /*3c30*/  WARPGROUP.ARRIVE ;  /* 0x00000000000079c5 */ /* 0x000fc60000000000 */
[----:B------:R-:W2:Y:S03]  /*3c40*/  MUFU.EX2 R154, R154 ;  /* 0x0000009a009a7308 */ /* 0x000ea60000000800 */
[----:B------:R-:W-:Y:S01]  /*3c50*/  HGMMA.64x256x16.F32.BF16 R24, R156, gdesc[UR16].tnspB, R24, gsb0 ;  /* 0x43e000109c187df0 */ /* 0x000fe20008001818 */
[----:B------:R-:W-:Y:S01]  /*3c60*/  UMOV UR18, UR4 ;  /* 0x0000000400127c82 */ /* 0x000fe20008000000 */
[----:B------:R-:W-:Y:S01]  /*3c70*/  UMOV UR19, 0x40000040 ;  /* 0x4000004000137882 */ /* 0x000fe20000000000 */
[----:B------:R-:W-:Y:S02]  /*3c80*/  UIADD3 UR4, UR14, 0x200, URZ ;  /* 0x000002000e047890 */ /* 0x000fe4000fffe03f */
[----:B------:R-:W-:Y:S01]  /*3c90*/  MUFU.EX2 R161, R161 ;  /* 0x000000a100a17308 */ /* 0x000fe20000000800 */
[----:B-1----:R-:W-:Y:S01]  /*3ca0*/  FADD.FTZ R187, R152, R187 ;  /* 0x000000bb98bb7221 */ /* 0x002fe20000010000 */
[----:B------:R-:W-:Y:S01]  /*3cb0*/  F2FP.BF16.F32.PACK_AB R152, R153, R152 ;  /* 0x000000989998723e */ /* 0x000fe200000010ff */
[----:B------:R-:W-:-:S02]  /*3cc0*/  UIADD3 UR14, UR14, 0x280, URZ ;  /* 0x000002800e0e7890 */ /* 0x000fc4000fffe03f */
[----:B------:R-:W-:-:S03]  /*3cd0*/  FADD.FTZ R21, R153, R187 ;  /* 0x000000bb99157221 */ /* 0x000fc60000010000 */
[----:B------:R-:W-:Y:S01]  /*3ce0*/  MUFU.EX2 R162, R162 ;  /* 0x000000a200a27308 */ /* 0x000fe20000000800 */
[----:B--2---:R-:W-:-:S07]  /*3cf0*/  FADD.FTZ R188, R154, R188 ;  /* 0x000000bc9abc7221 */ /* 0x004fce0000010000 */
[----:B------:R-:W-:Y:S01]  /*3d00*/  MUFU.EX2 R163, R163 ;  /* 0x000000a300a37308 */ /* 0x000fe20000000800 */
[----:B------:R-:W-:Y:S02]  /*3d10*/  WARPGROUP.DEPBAR.LE gsb0, 0x0 ;  /* 0x00008000000079c5 */ /* 0x000fe40000010000 */
[--C-:B------:R-:W-:Y:S01]  /*3d20*/  FFMA.FTZ R158, R164, UR10, -R186.reuse ;  /* 0x0000000aa49e7c23 */ /* 0x100fe200080108ba */
[--C-:B------:R-:W-:Y:S01]  /*3d30*/  FFMA.FTZ R156, R166, UR10, -R185.reuse ;  /* 0x0000000aa69c7c23 */ /* 0x100fe200080108b9 */
[--C-:B------:R-:W-:Y:S01]  /*3d40*/  FFMA.FTZ R157, R170, UR10, -R185.reuse ;  /* 0x0000000aaa9d7c23 */ /* 0x100fe200080108b9 */
[--C-:B------:R-:W-:Y:S01]  /*3d50*/  FFMA.FTZ R159, R167, UR10, -R186.reuse ;  /* 0x0000000aa79f7c23 */ /* 0x100fe200080108ba */
[----:B------:R-:W-:Y:S01]  /*3d60*/  FFMA.FTZ R164, R172, UR10, -R185 ;  /* 0x0000000aaca47c23 */ /* 0x000fe200080108b9 */
[----:B------:R-:W-:Y:S01]  /*3d70*/  FFMA.FTZ R166, R175, UR10, -R186 ;  /* 0x0000000aafa67c23 */ /* 0x000fe200080108ba */
[----:B------:R-:W1:Y:S08]  /*3d80*/  MUFU.EX2 R158, R158 ;  /* 0x0000009e009e7308 */ /* 0x000e700000000800 */
[----:B------:R-:W-:Y:S08]  /*3d90*/  MUFU.EX2 R156, R156 ;  /* 0x0000009c009c7308 */ /* 0x000ff00000000800 */
[----:B------:R-:W2:Y:S01]  /*3da0*/  MUFU.EX2 R157, R157 ;  /* 0x0000009d009d7308 */ /* 0x000ea20000000800 */
[C---:B-1----:R-:W-:Y:S01]  /*3db0*/  F2FP.BF16.F32.PACK_AB R153, R158.reuse, R154 ;  /* 0x0000009a9e99723e */ /* 0x042fe200000010ff */
[----:B------:R-:W-:-:S06]  /*3dc0*/  FADD.FTZ R188, R158, R188 ;  /* 0x000000bc9ebc7221 */ /* 0x000fcc0000010000 */
[----:B------:R-:W1:Y:S08]  /*3dd0*/  MUFU.EX2 R159, R159 ;  /* 0x0000009f009f7308 */ /* 0x000e700000000800 */
[----:B------:R-:W3:Y:S01]  /*3de0*/  MUFU.EX2 R164, R164 ;  /* 0x000000a400a47308 */ /* 0x000ee20000000800 */
[----:B--2---:R-:W-:Y:S01]  /*3df0*/  F2FP.BF16.F32.PACK_AB R154, R157, R156 ;  /* 0x0000009c9d9a723e */ /* 0x004fe200000010ff */
[----:B------:R-:W-:Y:S01]  /*3e00*/  FADD.FTZ R156, R156, R21 ;  /* 0x000000159c9c7221 */ /* 0x000fe20000010000 */
[----:B------:R-:W-:-:S03]  /*3e10*/  FFMA.FTZ R21, R180, UR10, -R186 ;  /* 0x0000000ab4157c23 */ /* 0x000fc600080108ba */
[----:B------:R-:W-:Y:S02]  /*3e20*/  FADD.FTZ R156, R157, R156 ;  /* 0x0000009c9d9c7221 */ /* 0x000fe40000010000 */
[----:B------:R-:W-:Y:S01]  /*3e30*/  MUFU.EX2 R166, R166 ;  /* 0x000000a600a67308 */ /* 0x000fe20000000800 */
[----:B-1----:R-:W-:Y:S01]  /*3e40*/  F2FP.BF16.F32.PACK_AB R155, R161, R159 ;  /* 0x0000009fa19b723e */ /* 0x002fe200000010ff */
[----:B------:R-:W-:-:S03]  /*3e50*/  FADD.FTZ R188, R159, R188 ;  /* 0x000000bc9fbc7221 */ /* 0x000fc60000010000 */
[----:B------:R-:W-:Y:S01]  /*3e60*/  WARPGROUP.ARRIVE ;  /* 0x00000000000079c5 */ /* 0x000fe20000000000 */
[----:B------:R-:W-:Y:S02]  /*3e70*/  FADD.FTZ R188, R161, R188 ;  /* 0x000000bca1bc7221 */ /* 0x000fe40000010000 */
[----:B------:R-:W-:Y:S03]  /*3e80*/  MUFU.EX2 R158, R179 ;  /* 0x000000b3009e7308 */ /* 0x000fe60000000800 */
[----:B------:R-:W-:Y:S01]  /*3e90*/  HGMMA.64x256x16.F32.BF16 R24, R152, gdesc[UR16].tnspB, R24, gsb0 ;  /* 0x43e0001098187df0 */ /* 0x000fe20008001818 */
[----:B------:R-:W-:Y:S01]  /*3ea0*/  UMOV UR18, UR4 ;  /* 0x0000000400127c82 */ /* 0x000fe20008000000 */
[----:B------:R-:W-:-:S03]  /*3eb0*/  UMOV UR19, 0x40000040 ;  /* 0x4000004000137882 */ /* 0x000fc60000000000 */
[----:B------:R-:W1:Y:S01]  /*3ec0*/  MUFU.EX2 R21, R21 ;  /* 0x0000001500157308 */ /* 0x000e620000000800 */
[----:B------:R-:W-:Y:S02]  /*3ed0*/  WARPGROUP.DEPBAR.LE gsb0, 0x0 ;  /* 0x00008000000079c5 */ /* 0x000fe40000010000 */
[----:B------:R-:W-:Y:S01]  /*3ee0*/  FFMA.FTZ R152, R165, UR10, -R185 ;  /* 0x0000000aa5987c23 */ /* 0x000fe200080108b9 */
[----:B------:R-:W-:Y:S01]  /*3ef0*/  FFMA.FTZ R165, R171, UR10, -R186 ;  /* 0x0000000aaba57c23 */ /* 0x000fe200080108ba */
[----:B---3--:R-:W-:Y:S02]  /*3f00*/  F2FP.BF16.F32.PACK_AB R154, R164, R163 ;  /* 0x000000a3a49a723e */ /* 0x008fe400000010ff */
[----:B-1----:R-:W-:Y:S02]  /*3f10*/  F2FP.BF16.F32.PACK_AB R155, R21, R158 ;  /* 0x0000009e159b723e */ /* 0x002fe400000010ff */
[----:B------:R-:W1:Y:S08]  /*3f20*/  MUFU.EX2 R152, R152 ;  /* 0x0000009800987308 */ /* 0x000e700000000800 */
[----:B------:R-:W2:Y:S01]  /*3f30*/  MUFU.EX2 R165, R165 ;  /* 0x000000a500a57308 */ /* 0x000ea20000000800 */
[----:B-1----:R-:W-:Y:S01]  /*3f40*/  FADD.FTZ R156, R152, R156 ;  /* 0x0000009c989c7221 */ /* 0x002fe20000010000 */
[----:B------:R-:W-:-:S03]  /*3f50*/  F2FP.BF16.F32.PACK_AB R152, R162, R152 ;  /* 0x00000098a298723e */ /* 0x000fc600000010ff */
[----:B------:R-:W-:Y:S01]  /*3f60*/  FADD.FTZ R156, R162, R156 ;  /* 0x0000009ca29c7221 */ /* 0x000fe20000010000 */
[----:B--2---:R-:W-:-:S03]  /*3f70*/  F2FP.BF16.F32.PACK_AB R153, R166, R165 ;  /* 0x000000a5a699723e */ /* 0x004fc600000010ff */
[----:B------:R-:W-:Y:S01]  /*3f80*/  FADD.FTZ R156, R163, R156 ;  /* 0x0000009ca39c7221 */ /* 0x000fe20000010000 */
[----:B------:R-:W-:Y:S01]  /*3f90*/  FADD.FTZ R188, R165, R188 ;  /* 0x000000bca5bc7221 */ /* 0x000fe20000010000 */
[----:B------:R-:W-:Y:S02]  /*3fa0*/  WARPGROUP.ARRIVE ;  /* 0x00000000000079c5 */ /* 0x000fe40000000000 */
[----:B------:R-:W-:Y:S01]  /*3fb0*/  FADD.FTZ R156, R164, R156 ;  /* 0x0000009ca49c7221 */ /* 0x000fe20000010000 */
[----:B------:R-:W-:-:S03]  /*3fc0*/  FADD.FTZ R188, R166, R188 ;  /* 0x000000bca6bc7221 */ /* 0x000fc60000010000 */
[----:B------:R-:W-:Y:S01]  /*3fd0*/  HGMMA.64x256x16.F32.BF16 R24, R152, gdesc[UR16].tnspB, R24, gsb0 ;  /* 0x43e0001098187df0 */ /* 0x000fe20008001818 */
[----:B------:R-:W-:-:S04]  /*3fe0*/  FADD.FTZ R188, R158, R188 ;  /* 0x000000bc9ebc7221 */ /* 0x000fc80000010000 */
[----:B------:R-:W-:-:S04]  /*3ff0*/  FADD.FTZ R21, R21, R188 ;  /* 0x000000bc15157221 */ /* 0x000fc80000010000 */
[----:B------:R-:W-:Y:S01]  /*4000*/  FADD.FTZ R21, R181, R21 ;  /* 0x00000015b5157221 */ /* 0x000fe20000010000 */
[----:B------:R-:W-:Y:S02]  /*4010*/  WARPGROUP.DEPBAR.LE gsb0, 0x0 ;  /* 0x00008000000079c5 */ /* 0x000fe40000010000 */
[----:B------:R-:W1:Y:S01]  /*4020*/  MUFU.EX2 R152, R174 ;  /* 0x000000ae00987308 */ /* 0x000e620000000800 */
[C---:B------:R-:W-:Y:S01]  /*4030*/  F2FP.BF16.F32.PACK_AB R153, R182.reuse, R181 ;  /* 0x000000b5b699723e */ /* 0x040fe200000010ff */
[----:B------:R-:W-:Y:S01]  /*4040*/  FADD.FTZ R182, R182, R21 ;  /* 0x00000015b6b67221 */ /* 0x000fe20000010000 */
[----:B------:R-:W-:Y:S02]  /*4050*/  F2FP.BF16.F32.PACK_AB R154, R178, R177 ;  /* 0x000000b1b29a723e */ /* 0x000fe400000010ff */
[----:B------:R-:W-:Y:S01]  /*4060*/  F2FP.BF16.F32.PACK_AB R155, R184, R183 ;  /* 0x000000b7b89b723e */ /* 0x000fe200000010ff */
[----:B------:R-:W-:-:S04]  /*4070*/  FADD.FTZ R183, R183, R182 ;  /* 0x000000b6b7b77221 */ /* 0x000fc80000010000 */
[----:B------:R-:W-:Y:S01]  /*4080*/  FADD.FTZ R203, R184, R183 ;  /* 0x000000b7b8cb7221 */ /* 0x000fe20000010000 */
[----:B-1----:R-:W-:Y:S01]  /*4090*/  FADD.FTZ R156, R152, R156 ;  /* 0x0000009c989c7221 */ /* 0x002fe20000010000 */
[----:B------:R-:W-:-:S03]  /*40a0*/  F2FP.BF16.F32.PACK_AB R152, R176, R152 ;  /* 0x00000098b098723e */ /* 0x000fc600000010ff */
[----:B------:R-:W-:Y:S01]  /*40b0*/  FADD.FTZ R156, R176, R156 ;  /* 0x0000009cb09c7221 */ /* 0x000fe20000010000 */
[----:B------:R-:W-:-:S03]  /*40c0*/  WARPGROUP.ARRIVE ;  /* 0x00000000000079c5 */ /* 0x000fc60000000000 */
[----:B------:R-:W-:-:S03]  /*40d0*/  FADD.FTZ R21, R177, R156 ;  /* 0x0000009cb1157221 */ /* 0x000fc60000010000 */
[----:B------:R-:W-:Y:S01]  /*40e0*/  HGMMA.64x256x16.F32.BF16 R24, R152, gdesc[UR12].tnspB, R24, gsb0 ;  /* 0x43e0000c98187df0 */ /* 0x000fe20008001818 */
[----:B------:R-:W-:Y:S02]  /*40f0*/  FADD.FTZ R21, R178, R21 ;  /* 0x00000015b2157221 */ /* 0x000fe40000010000 */
[----:B------:R-:W-:Y:S02]  /*4100*/  WARPGROUP.DEPBAR.LE gsb0, 0x0 ;  /* 0x00008000000079c5 */ /* 0x000fe40000010000 */
[----:B------:R-:W-:Y:S05]  /*4110*/  @!P0 BRA `(.L_x_1151) ;  /* 0x0000000000048947 */ /* 0x000fea0003800000 */
[----:B------:R-:W-:Y:S01]  /*4120*/  BPT.TRAP 0x1 ;  /* 0x000000040000795c */ /* 0x000fe20000300000 */
.L_x_1151:
[----:B------:R-:W1:Y:S01]  /*4130*/  S2UR UR4, SR_CgaCtaId ;  /* 0x00000000000479c3 */ /* 0x000e620000008800 */
[----:B------:R-:W-:Y:S01]  /*4140*/  VIADD R153, R160, 0xfffffffe ;  /* 0xfffffffea0997836 */ /* 0x000fe20000000000 */
[----:B------:R-:W-:-:S04]  /*4150*/  UIADD3 UR6, UR6, 0x32460, URZ ;  /* 0x0003246006067890 */ /* 0x000fc8000fffe03f */
[----:B------:R-:W-:Y:S01]  /*4160*/  ISETP.GE.AND P1, PT, R153, R22, PT ;  /* 0x000000169900720c */ /* 0x000fe20003f26270 */
[----:B-1----:R-:W-:-:S09]  /*4170*/  UPRMT UR6, UR4, 0x654, UR6 ;  /* 0x0000065404067896 */ /* 0x002fd20008000006 */
[----:B------:R-:W-:Y:S03]  /*4180*/  SYNCS.ARRIVE.TRANS64.RED.A1T0 RZ, [UR6], RZ ;  /* 0x000000ffffff79a7 */ /* 0x000fe60008100406 */
[----:B------:R-:W-:Y:S05]  /*4190*/  @!P1 BRA `(.L_x_1152) ;  /* 0x0000002000ec9947 */ /* 0x000fea0003800000 */
[----:B------:R-:W-:Y:S01]  /*41a0*/  R2UR UR4, R153 ;  /* 0x00000000990472ca */ /* 0x000fe200000e0000 */
[----:B------:R-:W-:Y:S02]  /*41b0*/  IMAD.MOV.U32 R201, RZ, RZ, R197 ;  /* 0x000000ffffc97224 */ /* 0x000fe400078e00c5 */
[----:B------:R-:W-:-:S12]  /*41c0*/  IMAD.MOV.U32 R202, RZ, RZ, R20 ;  /* 0x000000ffffca7224 */ /* 0x000fd800078e0014 */
.L_x_1163:
[----:B------:R-:W-:Y:S01]  /*41d0*/  UIADD3 UR38, UR38, 0x1, URZ ;  /* 0x0000000126267890 */ /* 0x000fe2000fffe03f */
[----:B------:R-:W-:Y:S01]  /*41e0*/  UMOV UR5, UR4 ;  /* 0x0000000400057c82 */ /* 0x000fe20008000000 */
[----:B------:R-:W-:Y:S01]  /*41f0*/  UIADD3 UR4, UR4, -0x1, URZ ;  /* 0xffffffff04047890 */ /* 0x000fe2000fffe03f */
[----:B------:R-:W-:Y:S01]  /*4200*/  ISETP.LT.AND P1, PT, R22, UR5, PT ;  /* 0x0000000516007c0c */ /* 0x000fe2000bf21270 */
[----:B------:R-:W-:-:S04]  /*4210*/  UISETP.NE.AND UP0, UPT, UR38, 0x2, UPT ;  /* 0x000000022600788c */ /* 0x000fc8000bf05270 */
[----:B------:R-:W-:Y:S02]  /*4220*/  USEL UR6, URZ, 0x1, UP0 ;  /* 0x000000013f067887 */ /* 0x000fe40008000000 */
[----:B------:R-:W-:Y:S02]  /*4230*/  USEL UR38, UR38, URZ, UP0 ;  /* 0x0000003f26267287 */ /* 0x000fe40008000000 */
[----:B------:R-:W-:Y:S01]  /*4240*/  ULOP3.LUT UR39, UR39, UR6, URZ, 0x3c, !UPT ;  /* 0x0000000627277292 */ /* 0x000fe2000f8e3c3f */
[----:B------:R-:W-:Y:S11]  /*4250*/  @!P0 BRA `(.L_x_1153) ;  /* 0x0000000000048947 */ /* 0x000ff60003800000 */
[----:B------:R-:W-:Y:S01]  /*4260*/  BPT.TRAP 0x1 ;  /* 0x000000040000795c */ /* 0x000fe20000300000 */
.L_x_1153:
[----:B------:R-:W1:Y:S01]  /*4270*/  S2UR UR54, SR_CgaCtaId ;  /* 0x00000000003679c3 */ /* 0x000e620000008800 */
[----:B------:R-:W-:Y:S01]  /*4280*/  UMOV UR5, 0x400 ;  /* 0x0000040000057882 */ /* 0x000fe20000000000 */
[----:B0-----:R-:W-:-:S05]  /*4290*/  IMAD.U32 R0, RZ, RZ, UR39 ;  /* 0x00000027ff007e24 */ /* 0x001fca000f8e00ff */
[----:B------:R-:W-:Y:S01]  /*42a0*/  SHF.L.U32 R0, R0, 0x1f, RZ ;  /* 0x0000001f00007819 */ /* 0x000fe200000006ff */
[----:B-1----:R-:W-:-:S04]  /*42b0*/  ULEA UR5, UR54, UR5, 0x18 ;  /* 0x0000000536057291 */ /* 0x002fc8000f8ec03f */
[----:B------:R-:W-:-:S09]  /*42c0*/  ULEA UR5, UR38, UR5, 0x3 ;  /* 0x0000000526057291 */ /* 0x000fd2000f8e183f */
[----:B------:R0:W1:Y:S01]  /*42d0*/  SYNCS.PHASECHK.TRANS64.TRYWAIT P2, [UR5+0x32430], R0 ;  /* 0x03243000ff0075a7 */ /* 0x0000620008040145 */
[----:B------:R-:W-:Y:S05]  /*42e0*/  @!P0 BRA `(.L_x_1154) ;  /* 0x0000000000048947 */ /* 0x000fea0003800000 */
[----:B------:R-:W-:Y:S01]  /*42f0*/  BPT.TRAP 0x1 ;  /* 0x000000040000795c */ /* 0x000fe20000300000 */
.L_x_1154:
[----:B-1----:R-:W-:Y:S05]  /*4300*/  @P2 BRA `(.L_x_1155) ;  /* 0x0000000000082947 */ /* 0x002fea0003800000 */
[----:B------:R-:W1:Y:S02]  /*4310*/  SYNCS.PHASECHK.TRANS64.TRYWAIT P2, [UR5+0x32430], R0 ;  /* 0x03243000ff0075a7 */ /* 0x000e640008040145 */
[----:B-1----:R-:W-:Y:S05]  /*4320*/  @!P2 BRA `(.L_x_1156) ;  /* 0x000000d800dca947 */ /* 0x002fea0003800000 */
.L_x_1155:
[----:B------:R-:W-:Y:S01]  /*4330*/  R2UR UR48, R18 ;  /* 0x00000000123072ca */ /* 0x000fe200000e0000 */
[----:B------:R-:W-:Y:S01]  /*4340*/  UIMAD UR6, UR38, 0x300, UR61 ;  /* 0x00000300260678a4 */ /* 0x000fe2000f8e023d */
[----:B------:R-:W-:Y:S01]  /*4350*/  R2UR UR49, R19 ;  /* 0x00000000133172ca */ /* 0x000fe200000e0000 */
[----:B-1----:R-:W-:Y:S01]  /*4360*/  WARPGROUP.ARRIVE ;  /* 0x00000000000079c5 */ /* 0x002fe20000000000 */
[----:B------:R-:W-:-:S04]  /*4370*/  UMOV UR51, 0x40000040 ;  /* 0x4000004000337882 */ /* 0x000fc80000000000 */
[----:B------:R-:W-:-:S07]  /*4380*/  UMOV UR50, UR6 ;  /* 0x0000000600327c82 */ /* 0x000fce0008000000 */
[----:B------:R-:W-:Y:S01]  /*4390*/  HGMMA.64x96x16.F32.BF16 R152, gdesc[UR48], RZ, !UPT, gsb0 ;  /* 0x01600000309879f0 */ /* 0x000fe2000c0018ff */
[----:B------:R-:W-:Y:S01]  /*43a0*/  R2UR UR48, R16 ;  /* 0x00000000103072ca */ /* 0x000fe200000e0000 */
[----:B------:R-:W-:Y:S01]  /*43b0*/  UIADD3 UR50, UR6, 0x2, URZ ;  /* 0x0000000206327890 */ /* 0x000fe2000fffe03f */
[----:B------:R-:W-:Y:S01]  /*43c0*/  R2UR UR49, R17 ;  /* 0x00000000113172ca */ /* 0x000fe200000e0000 */
[----:B------:R-:W-:Y:S01]  /*43d0*/  UMOV UR51, 0x40000040 ;  /* 0x4000004000337882 */ /* 0x000fe20000000000 */
[----:B------:R-:W-:Y:S02]  /*43e0*/  WARPGROUP.DEPBAR.LE gsb0, 0x0 ;  /* 0x00008000000079c5 */ /* 0x000fe40000010000 */
[----:B------:R-:W-:-:S09]  /*43f0*/  WARPGROUP.ARRIVE ;  /* 0x00000000000079c5 */ /* 0x000fd20000000000 */
[----:B------:R-:W-:Y:S01]  /*4400*/  HGMMA.64x96x16.F32.BF16 R152, gdesc[UR48], R152, gsb0 ;  /* 0x01600000309879f0 */ /* 0x000fe20008001898 */
        /* <DEDUP_REMOVED lines=13> */
[----:B------:R-:W-:Y:S03]  /*44e0*/  HGMMA.64x96x16.F32.BF16 R152, gdesc[UR48], R152, gsb0 ;  /* 0x01600000309879f0 */ /* 0x000fe60008001898 */
[----:B------:R-:W-:Y:S02]  /*44f0*/  WARPGROUP.DEPBAR.LE gsb0, 0x0 ;  /* 0x00008000000079c5 */ /* 0x000fe40000010000 */
[----:B------:R-:W-:Y:S05]  /*4500*/  @!P0 BRA `(.L_x_1157) ;  /* 0x0000000000048947 */ /* 0x000fea0003800000 */
[----:B------:R-:W-:Y:S01]  /*4510*/  BPT.TRAP 0x1 ;  /* 0x000000040000795c */ /* 0x000fe20000300000 */
.L_x_1157:
[----:B------:R1:W2:Y:S01]  /*4520*/  SYNCS.PHASECHK.TRANS64.TRYWAIT P2, [UR5+0x32450], R0 ;  /* 0x03245000ff0075a7 */ /* 0x0002a20008040145 */
[----:B------:R-:W-:Y:S05]  /*4530*/  @!P0 BRA `(.L_x_1158) ;  /* 0x0000000000048947 */ /* 0x000fea0003800000 */
[----:B------:R-:W-:Y:S01]  /*4540*/  BPT.TRAP 0x1 ;  /* 0x000000040000795c */ /* 0x000fe20000300000 */
.L_x_1158:
[----:B--2---:R-:W-:Y:S05]  /*4550*/  @P2 BRA `(.L_x_1159) ;  /* 0x0000000000082947 */ /* 0x004fea0003800000 */
[----:B------:R-:W2:Y:S02]  /*4560*/  SYNCS.PHASECHK.TRANS64.TRYWAIT P2, [UR5+0x32450], R0 ;  /* 0x03245000ff0075a7 */ /* 0x000ea40008040145 */
[----:B--2---:R-:W-:Y:S05]  /*4570*/  @!P2 BRA `(.L_x_1160) ;  /* 0x000000d80060a947 */ /* 0x004fea0003800000 */
.L_x_1159:
[----:B------:R-:W-:Y:S01]  /*4580*/  R2UR UR48, R10 ;  /* 0x000000000a3072ca */ /* 0x000fe200000e0000 */
[----:B------:R-:W-:Y:S01]  /*4590*/  UIMAD UR6, UR38, 0xc00, UR60 ;  /* 0x00000c00260678a4 */ /* 0x000fe2000f8e023c */
[----:B------:R-:W-:Y:S01]  /*45a0*/  R2UR UR49, R11 ;  /* 0x000000000b3172ca */ /* 0x000fe200000e0000 */
[----:B------:R-:W-:Y:S01]  /*45b0*/  WARPGROUP.ARRIVE ;  /* 0x00000000000079c5 */ /* 0x000fe20000000000 */
[----:B------:R-:W-:Y:S01]  /*45c0*/  UMOV UR51, 0x40000040 ;  /* 0x4000004000337882 */ /* 0x000fe20000000000 */
[----:B------:R-:W-:-:S04]  /*45d0*/  UIADD3 UR10, UR6, 0x304, URZ ;  /* 0x00000304060a7890 */ /* 0x000fc8000fffe03f */
[----:B--2---:R-:W2:Y:S01]  /*45e0*/  S2R R20, SR_TID.X ;  /* 0x0000000000147919 */ /* 0x004ea20000002100 */
[----:B------:R-:W-:Y:S01]  /*45f0*/  UMOV UR11, 0x40000040 ;  /* 0x40000040000b7882 */ /* 0x000fe20000000000 */
[----:B------:R-:W-:Y:S01]  /*4600*/  UMOV UR50, UR6 ;  /* 0x0000000600327c82 */ /* 0x000fe20008000000 */
[----:B------:R-:W-:Y:S01]  /*4610*/  UIADD3 UR14, UR6, 0x306, URZ ;  /* 0x00000306060e7890 */ /* 0x000fe2000fffe03f */
[----:B------:R-:W-:Y:S01]  /*4620*/  UMOV UR15, 0x40000040 ;  /* 0x40000040000f7882 */ /* 0x000fe20000000000 */
[----:B------:R-:W-:Y:S01]  /*4630*/  UIADD3 UR18, UR6, 0x600, URZ ;  /* 0x0000060006127890 */ /* 0x000fe2000fffe03f */
[----:B------:R-:W-:Y:S01]  /*4640*/  UMOV UR19, 0x40000040 ;  /* 0x4000004000137882 */ /* 0x000fe20000000000 */
[----:B------:R-:W-:Y:S01]  /*4650*/  HGMMA.64x96x16.F32.BF16 R152, gdesc[UR48], R152, gsb0 ;  /* 0x01600000309879f0 */ /* 0x000fe20008001898 */
[----:B------:R-:W-:Y:S01]  /*4660*/  R2UR UR48, R8 ;  /* 0x00000000083072ca */ /* 0x000fe200000e0000 */
[----:B------:R-:W-:Y:S01]  /*4670*/  UIADD3 UR50, UR6, 0x2, URZ ;  /* 0x0000000206327890 */ /* 0x000fe2000fffe03f */
[----:B------:R-:W-:Y:S01]  /*4680*/  R2UR UR49, R9 ;  /* 0x00000000093172ca */ /* 0x000fe200000e0000 */
        /* <DEDUP_REMOVED lines=13> */
[----:B--2---:R-:W-:-:S04]  /*4760*/  SHF.R.U32.HI R20, RZ, 0x7, R20 ;  /* 0x00000007ff147819 */ /* 0x004fc80000011614 */
[----:B01----:R-:W-:Y:S01]  /*4770*/  IADD3 R0, -R20, 0xb, RZ ;  /* 0x0000000b14007810 */ /* 0x003fe20007ffe1ff */
        /* <DEDUP_REMOVED lines=69> */
.L_x_1161:
[----:B------:R-:W-:Y:S01]  /*4bd0*/  FMNMX.FTZ R20, R152, R202, !PT ;  /* 0x000000ca98147209 */ /* 0x000fe20007810000 */
[----:B------:R-:W-:Y:S01]  /*4be0*/  ULDC UR10, c[0x0][0xa80] ;  /* 0x0002a000000a7ab9 */ /* 0x000fe20000000800 */
[----:B------:R-:W-:Y:S02]  /*4bf0*/  UIADD3 UR6, UR5, 0x32440, URZ ;  /* 0x0003244005067890 */ /* 0x000fe4000fffe03f */
[----:B------:R-:W-:Y:S01]  /*4c00*/  FMNMX.FTZ R20, R153, R20, !PT ;  /* 0x0000001499147209 */ /* 0x000fe20007810000 */
[----:B------:R-:W-:Y:S01]  /*4c10*/  UMOV UR15, 0x40000040 ;  /* 0x40000040000f7882 */ /* 0x000fe20000000000 */
[----:B------:R-:W-:Y:S02]  /*4c20*/  UPRMT UR11, UR54, 0x654, UR6 ;  /* 0x00000654360b7896 */ /* 0x000fe40008000006 */
[----:B------:R-:W-:Y:S01]  /*4c30*/  FMNMX.FTZ R20, R156, R20, !PT ;  /* 0x000000149c147209 */ /* 0x000fe20007810000 */
[----:B------:R-:W-:-:S03]  /*4c40*/  UIMAD UR6, UR38, 0xc00, UR7 ;  /* 0x00000c00260678a4 */ /* 0x000fc6000f8e0207 */
[----:B------:R-:W-:-:S03]  /*4c50*/  FMNMX.FTZ R20, R157, R20, !PT ;  /* 0x000000149d147209 */ /* 0x000fc60007810000 */
[----:B------:R-:W-:Y:S01]  /*4c60*/  SYNCS.ARRIVE.TRANS64.RED.A1T0 RZ, [UR11], RZ ;  /* 0x000000ffffff79a7 */ /* 0x000fe2000810040b */
[----:B------:R-:W-:Y:S01]  /*4c70*/  FMNMX.FTZ R20, R160, R20, !PT ;  /* 0x00000014a0147209 */ /* 0x000fe20007810000 */
[----:B------:R-:W-:-:S03]  /*4c80*/  UMOV UR14, UR6 ;  /* 0x00000006000e7c82 */ /* 0x000fc60008000000 */
        /* <DEDUP_REMOVED lines=19> */
[----:B------:R-:W1:Y:S02]  /*4dc0*/  SHFL.BFLY PT, R200, R20, 0x2, 0x1f ;  /* 0x0c401f0014c87f89 */ /* 0x000e6400000e0000 */
[----:B-1----:R-:W-:-:S05]  /*4dd0*/  FMNMX.FTZ R20, R20, R200, !PT ;  /* 0x000000c814147209 */ /* 0x002fca0007810000 */
[----:B------:R-:W1:Y:S02]  /*4de0*/  SHFL.BFLY PT, R200, R20, 0x1, 0x1f ;  /* 0x0c201f0014c87f89 */ /* 0x000e6400000e0000 */
[----:B-1----:R-:W-:-:S05]  /*4df0*/  FMNMX.FTZ R20, R20, R200, !PT ;  /* 0x000000c814147209 */ /* 0x002fca0007810000 */
[C---:B------:R-:W-:Y:S01]  /*4e00*/  FMUL.FTZ R200, R20.reuse, UR10 ;  /* 0x0000000a14c87c20 */ /* 0x040fe20008410000 */
[----:B------:R-:W-:-:S03]  /*4e10*/  FADD.FTZ R202, -R20, R202 ;  /* 0x000000ca14ca7221 */ /* 0x000fc60000010100 */
[--C-:B------:R-:W-:Y:S01]  /*4e20*/  FFMA.FTZ R152, R152, UR10, -R200.reuse ;  /* 0x0000000a98987c23 */ /* 0x100fe200080108c8 */
[--C-:B------:R-:W-:Y:S01]  /*4e30*/  FFMA.FTZ R153, R153, UR10, -R200.reuse ;  /* 0x0000000a99997c23 */ /* 0x100fe200080108c8 */
[----:B------:R-:W-:Y:S01]  /*4e40*/  FMUL.FTZ R202, R202, UR10 ;  /* 0x0000000acaca7c20 */ /* 0x000fe20008410000 */
[--C-:B------:R-:W-:Y:S01]  /*4e50*/  FFMA.FTZ R156, R156, UR10, -R200.reuse ;  /* 0x0000000a9c9c7c23 */ /* 0x100fe200080108c8 */
[--C-:B------:R-:W-:Y:S01]  /*4e60*/  FFMA.FTZ R157, R157, UR10, -R200.reuse ;  /* 0x0000000a9d9d7c23 */ /* 0x100fe200080108c8 */
[--C-:B------:R-:W-:Y:S01]  /*4e70*/  FFMA.FTZ R160, R160, UR10, -R200.reuse ;  /* 0x0000000aa0a07c23 */ /* 0x100fe200080108c8 */
[----:B------:R-:W1:Y:S01]  /*4e80*/  MUFU.EX2 R215, R202 ;  /* 0x000000ca00d77308 */ /* 0x000e620000000800 */
        /* <DEDUP_REMOVED lines=20> */
[----:B------:R-:W-:Y:S01]  /*4fd0*/  FFMA.FTZ R211, R197, UR10, -R200 ;  /* 0x0000000ac5d37c23 */ /* 0x000fe200080108c8 */
[-C--:B-1----:R-:W-:Y:S01]  /*4fe0*/  FMUL.FTZ R24, R24, R215.reuse ;  /* 0x000000d718187220 */ /* 0x082fe20000410000 */
[----:B------:R-:W-:Y:S01]  /*4ff0*/  FMUL.FTZ R25, R25, R215 ;  /* 0x000000d719197220 */ /* 0x000fe20000410000 */
[----:B------:R-:W1:Y:S01]  /*5000*/  MUFU.EX2 R156, R156 ;  /* 0x0000009c009c7308 */ /* 0x000e620000000800 */
        /* <DEDUP_REMOVED lines=8> */
[C---:B---3--:R-:W-:Y:S01]  /*5090*/  F2FP.BF16.F32.PACK_AB R200, R153.reuse, R152 ;  /* 0x0000009899c8723e */ /* 0x048fe200000010ff */
[----:B------:R-:W-:Y:S01]  /*50a0*/  FADD.FTZ R21, R153, R21 ;  /* 0x0000001599157221 */ /* 0x000fe20000010000 */
[----:B------:R-:W-:Y:S01]  /*50b0*/  FMNMX.FTZ R152, R154, R201, !PT ;  /* 0x000000c99a987209 */ /* 0x000fe20007810000 */
[-C--:B------:R-:W-:Y:S01]  /*50c0*/  FMUL.FTZ R40, R40, R215.reuse ;  /* 0x000000d728287220 */ /* 0x080fe20000410000 */
[-C--:B------:R-:W-:Y:S01]  /*50d0*/  FMUL.FTZ R41, R41, R215.reuse ;  /* 0x000000d729297220 */ /* 0x080fe20000410000 */
[-C--:B------:R-:W-:Y:S01]  /*50e0*/  FMUL.FTZ R44, R44, R215.reuse ;  /* 0x000000d72c2c7220 */ /* 0x080fe20000410000 */
[----:B------:R-:W-:Y:S01]  /*50f0*/  FMNMX.FTZ R152, R155, R152, !PT ;  /* 0x000000989b987209 */ /* 0x000fe20007810000 */
[-C--:B------:R-:W-:Y:S01]  /*5100*/  FMUL.FTZ R45, R45, R215.reuse ;  /* 0x000000d72d2d7220 */ /* 0x080fe20000410000 */
[----:B-1----:R-:W-:Y:S01]  /*5110*/  FADD.FTZ R21, R156, R21 ;  /* 0x000000159c157221 */ /* 0x002fe20000010000 */
[-C--:B------:R-:W-:Y:S01]  /*5120*/  FMUL.FTZ R48, R48, R215.reuse ;  /* 0x000000d730307220 */ /* 0x080fe20000410000 */
[----:B------:R-:W-:Y:S01]  /*5130*/  FMNMX.FTZ R152, R158, R152, !PT ;  /* 0x000000989e987209 */ /* 0x000fe20007810000 */
[-C--:B------:R-:W-:Y:S01]  /*5140*/  FMUL.FTZ R49, R49, R215.reuse ;  /* 0x000000d731317220 */ /* 0x080fe20000410000 */
[-C--:B------:R-:W-:Y:S01]  /*5150*/  FMUL.FTZ R52, R52, R215.reuse ;  /* 0x000000d734347220 */ /* 0x080fe20000410000 */
[-C--:B------:R-:W-:Y:S01]  /*5160*/  FMUL.FTZ R53, R53, R215.reuse ;  /* 0x000000d735357220 */ /* 0x080fe20000410000 */
[----:B------:R-:W-:Y:S01]  /*5170*/  FMNMX.FTZ R152, R159, R152, !PT ;  /* 0x000000989f987209 */ /* 0x000fe20007810000 */
[-C--:B------:R-:W-:Y:S01]  /*5180*/  FMUL.FTZ R56, R56, R215.reuse ;  /* 0x000000d738387220 */ /* 0x080fe20000410000 */
[C---:B--2---:R-:W-:Y:S01]  /*5190*/  FADD.FTZ R21, R157.reuse, R21 ;  /* 0x000000159d157221 */ /* 0x044fe20000010000 */
[----:B------:R-:W-:Y:S01]  /*51a0*/  F2FP.BF16.F32.PACK_AB R202, R157, R156 ;  /* 0x0000009c9dca723e */ /* 0x000fe200000010ff */
[-C--:B------:R-:W-:Y:S01]  /*51b0*/  FMUL.FTZ R57, R57, R215.reuse ;  /* 0x000000d739397220 */ /* 0x080fe20000410000 */
[----:B------:R-:W-:Y:S01]  /*51c0*/  FMNMX.FTZ R152, R162, R152, !PT ;  /* 0x00000098a2987209 */ /* 0x000fe20007810000 */
[----:B------:R-:W1:Y:S01]  /*51d0*/  S2R R157, SR_TID.X ;  /* 0x00000000009d7919 */ /* 0x000e620000002100 */
[-C--:B------:R-:W-:Y:S01]  /*51e0*/  FMUL.FTZ R60, R60, R215.reuse ;  /* 0x000000d73c3c7220 */ /* 0x080fe20000410000 */
[-C--:B------:R-:W-:Y:S01]  /*51f0*/  FMUL.FTZ R61, R61, R215.reuse ;  /* 0x000000d73d3d7220 */ /* 0x080fe20000410000 */
[----:B------:R-:W-:Y:S01]  /*5200*/  FMNMX.FTZ R152, R163, R152, !PT ;  /* 0x00000098a3987209 */ /* 0x000fe20007810000 */
[-C--:B------:R-:W-:Y:S01]  /*5210*/  FMUL.FTZ R64, R64, R215.reuse ;  /* 0x000000d740407220 */ /* 0x080fe20000410000 */
        /* <DEDUP_REMOVED lines=28> */
[----:B-1----:R-:W-:Y:S01]  /*53e0*/  SHF.R.U32.HI R157, RZ, 0x7, R157 ;  /* 0x00000007ff9d7819 */ /* 0x002fe2000001169d */
        /* <DEDUP_REMOVED lines=28> */
[----:B------:R-:W-:Y:S01]  /*55b0*/  FMUL.FTZ R149, R149, R215 ;  /* 0x000000d795957220 */ /* 0x000fe20000410000 */
[----:B------:R-:W-:Y:S01]  /*55c0*/  FMNMX.FTZ R152, R194, R152, !PT ;  /* 0x00000098c2987209 */ /* 0x000fe20007810000 */
[----:B------:R-:W-:Y:S03]  /*55d0*/  MUFU.EX2 R161, R161 ;  /* 0x000000a100a17308 */ /* 0x000fe60000000800 */
[----:B------:R-:W-:-:S04]  /*55e0*/  FMNMX.FTZ R152, R195, R152, !PT ;  /* 0x00000098c3987209 */ /* 0x000fc80007810000 */
[----:B------:R-:W-:Y:S01]  /*55f0*/  FMNMX.FTZ R152, R198, R152, !PT ;  /* 0x00000098c6987209 */ /* 0x000fe20007810000 */
[----:B------:R-:W-:Y:S03]  /*5600*/  MUFU.EX2 R165, R165 ;  /* 0x000000a500a57308 */ /* 0x000fe60000000800 */
[----:B------:R-:W-:-:S05]  /*5610*/  FMNMX.FTZ R152, R199, R152, !PT ;  /* 0x00000098c7987209 */ /* 0x000fca0007810000 */
[----:B------:R-:W1:Y:S01]  /*5620*/  SHFL.BFLY PT, R153, R152, 0x2, 0x1f ;  /* 0x0c401f0098997f89 */ /* 0x000e6200000e0000 */
[----:B------:R-:W-:Y:S08]  /*5630*/  MUFU.EX2 R156, R168 ;  /* 0x000000a8009c7308 */ /* 0x000ff00000000800 */
[----:B------:R-:W-:Y:S08]  /*5640*/  MUFU.EX2 R169, R169 ;  /* 0x000000a900a97308 */ /* 0x000ff00000000800 */
[----:B------:R-:W-:Y:S01]  /*5650*/  MUFU.EX2 R173, R173 ;  /* 0x000000ad00ad7308 */ /* 0x000fe20000000800 */
[----:B-1----:R-:W-:-:S07]  /*5660*/  FMNMX.FTZ R153, R152, R153, !PT ;  /* 0x0000009998997209 */ /* 0x002fce0007810000 */
[----:B------:R-:W-:Y:S01]  /*5670*/  MUFU.EX2 R177, R177 ;  /* 0x000000b100b17308 */ /* 0x000fe20000000800 */
[----:B------:R-:W1:Y:S07]  /*5680*/  SHFL.BFLY PT, R197, R153, 0x1, 0x1f ;  /* 0x0c201f0099c57f89 */ /* 0x000e6e00000e0000 */
[----:B------:R-:W-:Y:S08]  /*5690*/  MUFU.EX2 R181, R181 ;  /* 0x000000b500b57308 */ /* 0x000ff00000000800 */
[----:B------:R-:W-:Y:S08]  /*56a0*/  MUFU.EX2 R185, R185 ;  /* 0x000000b900b97308 */ /* 0x000ff00000000800 */
[----:B------:R-:W-:Y:S01]  /*56b0*/  MUFU.EX2 R189, R189 ;  /* 0x000000bd00bd7308 */ /* 0x000fe20000000800 */
[----:B-1----:R-:W-:-:S07]  /*56c0*/  FMNMX.FTZ R197, R153, R197, !PT ;  /* 0x000000c599c57209 */ /* 0x002fce0007810000 */
[----:B------:R-:W-:Y:S01]  /*56d0*/  MUFU.EX2 R193, R193 ;  /* 0x000000c100c17308 */ /* 0x000fe20000000800 */
[C---:B------:R-:W-:Y:S01]  /*56e0*/  FMUL.FTZ R152, R197.reuse, UR10 ;  /* 0x0000000ac5987c20 */ /* 0x040fe20008410000 */
[----:B------:R-:W-:-:S03]  /*56f0*/  FADD.FTZ R153, -R197, R201 ;  /* 0x000000c9c5997221 */ /* 0x000fc60000010100 */
[--C-:B------:R-:W-:Y:S01]  /*5700*/  FFMA.FTZ R154, R154, UR10, -R152.reuse ;  /* 0x0000000a9a9a7c23 */ /* 0x100fe20008010898 */
        /* <DEDUP_REMOVED lines=22> */
[----:B------:R-:W-:Y:S01]  /*5870*/  FFMA.FTZ R199, R199, UR10, -R152 ;  /* 0x0000000ac7c77c23 */ /* 0x000fe20008010898 */
[----:B------:R-:W-:Y:S01]  /*5880*/  FMUL.FTZ R153, R153, UR10 ;  /* 0x0000000a99997c20 */ /* 0x000fe20008410000 */
[----:B------:R-:W-:Y:S01]  /*5890*/  VIADD R152, R157, 0x8 ;  /* 0x000000089d987836 */ /* 0x000fe20000000000 */
[----:B------:R-:W-:Y:S04]  /*58a0*/  MUFU.EX2 R154, R154 ;  /* 0x0000009a009a7308 */ /* 0x000fe80000000800 */
[----:B------:R1:W-:Y:S06]  /*58b0*/  BAR.SYNC.DEFER_BLOCKING R152, 0x100 ;  /* 0x000400980000751d */ /* 0x0003ec0000010000 */
[----:B------:R-:W2:Y:S08]  /*58c0*/  MUFU.EX2 R153, R153 ;  /* 0x0000009900997308 */ /* 0x000eb00000000800 */
[----:B------:R-:W3:Y:S08]  /*58d0*/  MUFU.EX2 R155, R155 ;  /* 0x0000009b009b7308 */ /* 0x000ef00000000800 */
[----:B------:R-:W-:Y:S01]  /*58e0*/  MUFU.EX2 R158, R158 ;  /* 0x0000009e009e7308 */ /* 0x000fe20000000800 */
[-C--:B--2---:R-:W-:Y:S01]  /*58f0*/  FMUL.FTZ R26, R26, R153.reuse ;  /* 0x000000991a1a7220 */ /* 0x084fe20000410000 */
[-C--:B------:R-:W-:Y:S01]  /*5900*/  FMUL.FTZ R27, R27, R153.reuse ;  /* 0x000000991b1b7220 */ /* 0x080fe20000410000 */
[-C--:B------:R-:W-:Y:S01]  /*5910*/  FMUL.FTZ R30, R30, R153.reuse ;  /* 0x000000991e1e7220 */ /* 0x080fe20000410000 */
[-C--:B------:R-:W-:Y:S01]  /*5920*/  FMUL.FTZ R31, R31, R153.reuse ;  /* 0x000000991f1f7220 */ /* 0x080fe20000410000 */
[-C--:B------:R-:W-:Y:S01]  /*5930*/  FMUL.FTZ R34, R34, R153.reuse ;  /* 0x0000009922227220 */ /* 0x080fe20000410000 */
[-C--:B------:R-:W-:Y:S01]  /*5940*/  FMUL.FTZ R35, R35, R153.reuse ;  /* 0x0000009923237220 */ /* 0x080fe20000410000 */
[-C--:B------:R-:W-:Y:S01]  /*5950*/  FMUL.FTZ R38, R38, R153.reuse ;  /* 0x0000009926267220 */ /* 0x080fe20000410000 */
[----:B------:R-:W2:Y:S01]  /*5960*/  MUFU.EX2 R215, R159 ;  /* 0x0000009f00d77308 */ /* 0x000ea20000000800 */
        /* <DEDUP_REMOVED lines=57> */
[----:B------:R-:W-:Y:S01]  /*5d00*/  FFMA.FTZ R216, R153, R203, R154 ;  /* 0x000000cb99d87223 */ /* 0x000fe2000001009a */
[----:B---3--:R-:W-:Y:S01]  /*5d10*/  F2FP.BF16.F32.PACK_AB R201, R155, R154 ;  /* 0x0000009a9bc9723e */ /* 0x008fe200000010ff */
[----:B-1----:R-:W1:Y:S01]  /*5d20*/  MUFU.EX2 R152, R160 ;  /* 0x000000a000987308 */ /* 0x002e620000000800 */
[----:B--2---:R-:W-:Y:S01]  /*5d30*/  F2FP.BF16.F32.PACK_AB R203, R215, R158 ;  /* 0x0000009ed7cb723e */ /* 0x004fe200000010ff */
[----:B------:R-:W-:-:S03]  /*5d40*/  FADD.FTZ R216, R155, R216 ;  /* 0x000000d89bd87221 */ /* 0x000fc60000010000 */
[----:B------:R-:W-:Y:S01]  /*5d50*/  WARPGROUP.ARRIVE ;  /* 0x00000000000079c5 */ /* 0x000fe20000000000 */
[----:B------:R-:W-:Y:S02]  /*5d60*/  FADD.FTZ R216, R158, R216 ;  /* 0x000000d89ed87221 */ /* 0x000fe40000010000 */
[----:B------:R-:W2:Y:S02]  /*5d70*/  MUFU.EX2 R154, R164 ;  /* 0x000000a4009a7308 */ /* 0x000ea40000000800 */
[----:B------:R-:W-:Y:S01]  /*5d80*/  FADD.FTZ R216, R215, R216 ;  /* 0x000000d8d7d87221 */ /* 0x000fe20000010000 */
[----:B------:R-:W-:Y:S01]  /*5d90*/  HGMMA.64x256x16.F32.BF16 R24, R200, gdesc[UR12].tnspB, R24, gsb0 ;  /* 0x43e0000cc8187df0 */ /* 0x000fe20008001818 */
[----:B------:R-:W-:Y:S01]  /*5da0*/  UIADD3 UR14, UR6, 0x80, URZ ;  /* 0x00000080060e7890 */ /* 0x000fe2000fffe03f */
[----:B------:R-:W-:-:S03]  /*5db0*/  UMOV UR15, 0x40000040 ;  /* 0x40000040000f7882 */ /* 0x000fc60000000000 */
[----:B------:R-:W3:Y:S01]  /*5dc0*/  MUFU.EX2 R162, R162 ;  /* 0x000000a200a27308 */ /* 0x000ee20000000800 */
[----:B-1----:R-:W-:Y:S01]  /*5dd0*/  FADD.FTZ R21, R152, R21 ;  /* 0x0000001598157221 */ /* 0x002fe20000010000 */
[----:B------:R-:W-:-:S03]  /*5de0*/  F2FP.BF16.F32.PACK_AB R152, R161, R152 ;  /* 0x00000098a198723e */ /* 0x000fc600000010ff */
[----:B------:R-:W-:-:S03]  /*5df0*/  FADD.FTZ R21, R161, R21 ;  /* 0x00000015a1157221 */ /* 0x000fc60000010000 */
[----:B------:R-:W1:Y:S01]  /*5e00*/  MUFU.EX2 R163, R163 ;  /* 0x000000a300a37308 */ /* 0x000e620000000800 */
[----:B--2---:R-:W-:Y:S01]  /*5e10*/  FADD.FTZ R21, R154, R21 ;  /* 0x000000159a157221 */ /* 0x004fe20000010000 */
[----:B------:R-:W-:-:S03]  /*5e20*/  F2FP.BF16.F32.PACK_AB R154, R165, R154 ;  /* 0x0000009aa59a723e */ /* 0x000fc600000010ff */
[----:B------:R-:W-:-:S03]  /*5e30*/  FADD.FTZ R21, R165, R21 ;  /* 0x00000015a5157221 */ /* 0x000fc60000010000 */
[----:B------:R-:W2:Y:S01]  /*5e40*/  MUFU.EX2 R166, R166 ;  /* 0x000000a600a67308 */ /* 0x000ea20000000800 */
[----:B------:R-:W-:Y:S01]  /*5e50*/  FADD.FTZ R21, R156, R21 ;  /* 0x000000159c157221 */ /* 0x000fe20000010000 */
[C---:B------:R-:W-:Y:S01]  /*5e60*/  F2FP.BF16.F32.PACK_AB R156, R169.reuse, R156 ;  /* 0x0000009ca99c723e */ /* 0x040fe200000010ff */
[----:B---3--:R-:W-:Y:S02]  /*5e70*/  FADD.FTZ R216, R162, R216 ;  /* 0x000000d8a2d87221 */ /* 0x008fe40000010000 */
[----:B------:R-:W-:-:S03]  /*5e80*/  FADD.FTZ R21, R169, R21 ;  /* 0x00000015a9157221 */ /* 0x000fc60000010000 */
[----:B------:R-:W3:Y:S01]  /*5e90*/  MUFU.EX2 R167, R167 ;  /* 0x000000a700a77308 */ /* 0x000ee20000000800 */
[C---:B-1----:R-:W-:Y:S01]  /*5ea0*/  F2FP.BF16.F32.PACK_AB R153, R163.reuse, R162 ;  /* 0x000000a2a399723e */ /* 0x042fe200000010ff */
[----:B------:R-:W-:-:S06]  /*5eb0*/  FADD.FTZ R216, R163, R216 ;  /* 0x000000d8a3d87221 */ /* 0x000fcc0000010000 */
[----:B------:R-:W1:Y:S01]  /*5ec0*/  MUFU.EX2 R158, R172 ;  /* 0x000000ac009e7308 */ /* 0x000e620000000800 */
[----:B--2---:R-:W-:-:S07]  /*5ed0*/  FADD.FTZ R216, R166, R216 ;  /* 0x000000d8a6d87221 */ /* 0x004fce0000010000 */
[----:B------:R-:W2:Y:S01]  /*5ee0*/  MUFU.EX2 R170, R170 ;  /* 0x000000aa00aa7308 */ /* 0x000ea20000000800 */
[C---:B---3--:R-:W-:Y:S01]  /*5ef0*/  F2FP.BF16.F32.PACK_AB R155, R167.reuse, R166 ;  /* 0x000000a6a79b723e */ /* 0x048fe200000010ff */
[----:B------:R-:W-:-:S06]  /*5f00*/  FADD.FTZ R216, R167, R216 ;  /* 0x000000d8a7d87221 */ /* 0x000fcc0000010000 */
[----:B------:R-:W3:Y:S01]  /*5f10*/  MUFU.EX2 R171, R171 ;  /* 0x000000ab00ab7308 */ /* 0x000ee20000000800 */
[----:B-1----:R-:W-:Y:S01]  /*5f20*/  FADD.FTZ R21, R158, R21 ;  /* 0x000000159e157221 */ /* 0x002fe20000010000 */
[----:B------:R-:W-:-:S03]  /*5f30*/  F2FP.BF16.F32.PACK_AB R158, R173, R158 ;  /* 0x0000009ead9e723e */ /* 0x000fc600000010ff */
[----:B------:R-:W-:-:S03]  /*5f40*/  FADD.FTZ R21, R173, R21 ;  /* 0x00000015ad157221 */ /* 0x000fc60000010000 */
[----:B------:R-:W1:Y:S01]  /*5f50*/  MUFU.EX2 R174, R174 ;  /* 0x000000ae00ae7308 */ /* 0x000e620000000800 */
[----:B--2---:R-:W-:-:S07]  /*5f60*/  FADD.FTZ R216, R170, R216 ;  /* 0x000000d8aad87221 */ /* 0x004fce0000010000 */
[----:B------:R-:W2:Y:S01]  /*5f70*/  MUFU.EX2 R175, R175 ;  /* 0x000000af00af7308 */ /* 0x000ea20000000800 */
[C---:B---3--:R-:W-:Y:S01]  /*5f80*/  F2FP.BF16.F32.PACK_AB R157, R171.reuse, R170 ;  /* 0x000000aaab9d723e */ /* 0x048fe200000010ff */
[----:B------:R-:W-:-:S06]  /*5f90*/  FADD.FTZ R216, R171, R216 ;  /* 0x000000d8abd87221 */ /* 0x000fcc0000010000 */
[----:B------:R-:W3:Y:S01]  /*5fa0*/  MUFU.EX2 R178, R178 ;  /* 0x000000b200b27308 */ /* 0x000ee20000000800 */
[----:B-1----:R-:W-:-:S07]  /*5fb0*/  FADD.FTZ R216, R174, R216 ;  /* 0x000000d8aed87221 */ /* 0x002fce0000010000 */
[----:B------:R-:W1:Y:S01]  /*5fc0*/  MUFU.EX2 R179, R179 ;  /* 0x000000b300b37308 */ /* 0x000e620000000800 */
[C---:B--2---:R-:W-:Y:S01]  /*5fd0*/  F2FP.BF16.F32.PACK_AB R159, R175.reuse, R174 ;  /* 0x000000aeaf9f723e */ /* 0x044fe200000010ff */
[----:B------:R-:W-:-:S06]  /*5fe0*/  FADD.FTZ R216, R175, R216 ;  /* 0x000000d8afd87221 */ /* 0x000fcc0000010000 */
[----:B------:R-:W2:Y:S01]  /*5ff0*/  MUFU.EX2 R182, R182 ;  /* 0x000000b600b67308 */ /* 0x000ea20000000800 */
[----:B---3--:R-:W-:-:S07]  /*6000*/  FADD.FTZ R216, R178, R216 ;  /* 0x000000d8b2d87221 */ /* 0x008fce0000010000 */
[----:B------:R-:W3:Y:S01]  /*6010*/  MUFU.EX2 R183, R183 ;  /* 0x000000b700b77308 */ /* 0x000ee20000000800 */
[----:B-1----:R-:W-:-:S07]  /*6020*/  FADD.FTZ R216, R179, R216 ;  /* 0x000000d8b3d87221 */ /* 0x002fce0000010000 */
[----:B------:R-:W-:Y:S01]  /*6030*/  MUFU.EX2 R186, R186 ;  /* 0x000000ba00ba7308 */ /* 0x000fe20000000800 */
[----:B--2---:R-:W-:-:S07]  /*6040*/  FADD.FTZ R216, R182, R216 ;  /* 0x000000d8b6d87221 */ /* 0x004fce0000010000 */
[----:B------:R-:W-:Y:S08]  /*6050*/  MUFU.EX2 R187, R187 ;  /* 0x000000bb00bb7308 */ /* 0x000ff00000000800 */
[----:B------:R-:W-:Y:S08]  /*6060*/  MUFU.EX2 R190, R190 ;  /* 0x000000be00be7308 */ /* 0x000ff00000000800 */
[----:B------:R-:W-:Y:S08]  /*6070*/  MUFU.EX2 R191, R191 ;  /* 0x000000bf00bf7308 */ /* 0x000ff00000000800 */
[----:B------:R-:W-:Y:S08]  /*6080*/  MUFU.EX2 R211, R211 ;  /* 0x000000d300d37308 */ /* 0x000ff00000000800 */
[----:B------:R-:W-:Y:S08]  /*6090*/  MUFU.EX2 R194, R194 ;  /* 0x000000c200c27308 */ /* 0x000ff00000000800 */
[----:B------:R-:W-:Y:S08]  /*60a0*/  MUFU.EX2 R195, R195 ;  /* 0x000000c300c37308 */ /* 0x000ff00000000800 */
[----:B------:R-:W-:Y:S08]  /*60b0*/  MUFU.EX2 R198, R198 ;  /* 0x000000c600c67308 */ /* 0x000ff00000000800 */
[----:B------:R-:W-:Y:S01]  /*60c0*/  MUFU.EX2 R199, R199 ;  /* 0x000000c700c77308 */ /* 0x000fe20000000800 */
[----:B------:R-:W-:-:S02]  /*60d0*/  WARPGROUP.DEPBAR.LE gsb0, 0x0 ;  /* 0x00008000000079c5 */ /* 0x000fc40000010000 */
[----:B------:R-:W-:-:S06]  /*60e0*/  WARPGROUP.ARRIVE ;  /* 0x00000000000079c5 */ /* 0x000fcc0000000000 */
[----:B------:R-:W-:Y:S01]  /*60f0*/  HGMMA.64x256x16.F32.BF16 R24, R152, gdesc[UR12].tnspB, R24, gsb0 ;  /* 0x43e0000c98187df0 */ /* 0x000fe20008001818 */
[----:B------:R-:W-:Y:S01]  /*6100*/  UIADD3 UR14, UR6, 0x100, URZ ;  /* 0x00000100060e7890 */ /* 0x000fe2000fffe03f */
[----:B------:R-:W-:Y:S01]  /*6110*/  UMOV UR15, 0x40000040 ;  /* 0x40000040000f7882 */ /* 0x000fe20000000000 */
[----:B------:R-:W-:Y:S02]  /*6120*/  WARPGROUP.DEPBAR.LE gsb0, 0x0 ;  /* 0x00008000000079c5 */ /* 0x000fe40000010000 */
[----:B------:R-:W-:Y:S01]  /*6130*/  WARPGROUP.ARRIVE ;  /* 0x00000000000079c5 */ /* 0x000fe20000000000 */
[----:B------:R-:W1:Y:S01]  /*6140*/  MUFU.EX2 R152, R176 ;  /* 0x000000b000987308 */ /* 0x000e620000000800 */
[----:B------:R-:W-:Y:S02]  /*6150*/  F2FP.BF16.F32.PACK_AB R153, R179, R178 ;  /* 0x000000b2b399723e */ /* 0x000fe400000010ff */
[C---:B---3--:R-:W-:Y:S01]  /*6160*/  F2FP.BF16.F32.PACK_AB R155, R183.reuse, R182 ;  /* 0x000000b6b79b723e */ /* 0x048fe200000010ff */
[----:B------:R-:W-:-:S15]  /*6170*/  FADD.FTZ R183, R183, R216 ;  /* 0x000000d8b7b77221 */ /* 0x000fde0000010000 */
[----:B------:R-:W-:-:S03]  /*6180*/  NOP ;  /* 0x0000000000007918 */ /* 0x000fc60000000000 */
[----:B------:R-:W-:Y:S01]  /*6190*/  HGMMA.64x256x16.F32.BF16 R24, R156, gdesc[UR12].tnspB, R24, gsb0 ;  /* 0x43e0000c9c187df0 */ /* 0x000fe20008001818 */
[----:B------:R-:W-:Y:S01]  /*61a0*/  UIADD3 UR14, UR6, 0x180, URZ ;  /* 0x00000180060e7890 */ /* 0x000fe2000fffe03f */
[----:B------:R-:W2:Y:S01]  /*61b0*/  MUFU.EX2 R154, R180 ;  /* 0x000000b4009a7308 */ /* 0x000ea20000000800 */
[----:B------:R-:W-:Y:S01]  /*61c0*/  UMOV UR15, 0x40000040 ;  /* 0x40000040000f7882 */ /* 0x000fe20000000000 */
[----:B-1----:R-:W-:Y:S01]  /*61d0*/  FADD.FTZ R21, R152, R21 ;  /* 0x0000001598157221 */ /* 0x002fe20000010000 */
[----:B------:R-:W-:-:S03]  /*61e0*/  F2FP.BF16.F32.PACK_AB R152, R177, R152 ;  /* 0x00000098b198723e */ /* 0x000fc600000010ff */
[----:B------:R-:W-:-:S04]  /*61f0*/  FADD.FTZ R21, R177, R21 ;  /* 0x00000015b1157221 */ /* 0x000fc80000010000 */
[----:B--2---:R-:W-:Y:S01]  /*6200*/  FADD.FTZ R21, R154, R21 ;  /* 0x000000159a157221 */ /* 0x004fe20000010000 */
[----:B------:R-:W-:-:S03]  /*6210*/  F2FP.BF16.F32.PACK_AB R154, R181, R154 ;  /* 0x0000009ab59a723e */ /* 0x000fc600000010ff */
[----:B------:R-:W-:Y:S01]  /*6220*/  FADD.FTZ R21, R181, R21 ;  /* 0x00000015b5157221 */ /* 0x000fe20000010000 */
[----:B------:R-:W-:Y:S02]  /*6230*/  WARPGROUP.DEPBAR.LE gsb0, 0x0 ;  /* 0x00008000000079c5 */ /* 0x000fe40000010000 */
[----:B------:R-:W-:-:S09]  /*6240*/  WARPGROUP.ARRIVE ;  /* 0x00000000000079c5 */ /* 0x000fd20000000000 */
[----:B------:R-:W-:Y:S01]  /*6250*/  HGMMA.64x256x16.F32.BF16 R24, R152, gdesc[UR12].tnspB, R24, gsb0 ;  /* 0x43e0000c98187df0 */ /* 0x000fe20008001818 */
[----:B------:R-:W-:Y:S01]  /*6260*/  UIADD3 UR14, UR6, 0x200, URZ ;  /* 0x00000200060e7890 */ /* 0x000fe2000fffe03f */
[----:B------:R-:W-:Y:S01]  /*6270*/  UMOV UR15, 0x40000040 ;  /* 0x40000040000f7882 */ /* 0x000fe20000000000 */
[----:B------:R-:W-:Y:S02]  /*6280*/  WARPGROUP.DEPBAR.LE gsb0, 0x0 ;  /* 0x00008000000079c5 */ /* 0x000fe40000010000 */
[----:B------:R-:W1:Y:S01]  /*6290*/  MUFU.EX2 R152, R184 ;  /* 0x000000b800987308 */ /* 0x000e620000000800 */
[----:B------:R-:W-:Y:S01]  /*62a0*/  F2FP.BF16.F32.PACK_AB R153, R187, R186 ;  /* 0x000000babb99723e */ /* 0x000fe200000010ff */
[----:B------:R-:W-:Y:S01]  /*62b0*/  FADD.FTZ R186, R186, R183 ;  /* 0x000000b7baba7221 */ /* 0x000fe20000010000 */
[----:B------:R-:W-:-:S03]  /*62c0*/  F2FP.BF16.F32.PACK_AB R155, R191, R190 ;  /* 0x000000bebf9b723e */ /* 0x000fc600000010ff */
[----:B------:R-:W-:Y:S02]  /*62d0*/  FADD.FTZ R187, R187, R186 ;  /* 0x000000babbbb7221 */ /* 0x000fe40000010000 */
[----:B------:R-:W2:Y:S02]  /*62e0*/  MUFU.EX2 R154, R188 ;  /* 0x000000bc009a7308 */ /* 0x000ea40000000800 */
[----:B------:R-:W-:-:S04]  /*62f0*/  FADD.FTZ R190, R190, R187 ;  /* 0x000000bbbebe7221 */ /* 0x000fc80000010000 */
[----:B------:R-:W-:Y:S01]  /*6300*/  FADD.FTZ R191, R191, R190 ;  /* 0x000000bebfbf7221 */ /* 0x000fe20000010000 */
[----:B-1----:R-:W-:Y:S01]  /*6310*/  FADD.FTZ R21, R152, R21 ;  /* 0x0000001598157221 */ /* 0x002fe20000010000 */
[----:B------:R-:W-:-:S03]  /*6320*/  F2FP.BF16.F32.PACK_AB R152, R185, R152 ;  /* 0x00000098b998723e */ /* 0x000fc600000010ff */
[----:B------:R-:W-:-:S04]  /*6330*/  FADD.FTZ R21, R185, R21 ;  /* 0x00000015b9157221 */ /* 0x000fc80000010000 */
[----:B--2---:R-:W-:Y:S01]  /*6340*/  FADD.FTZ R21, R154, R21 ;  /* 0x000000159a157221 */ /* 0x004fe20000010000 */
[----:B------:R-:W-:-:S03]  /*6350*/  F2FP.BF16.F32.PACK_AB R154, R189, R154 ;  /* 0x0000009abd9a723e */ /* 0x000fc600000010ff */
[----:B------:R-:W-:Y:S01]  /*6360*/  FADD.FTZ R21, R189, R21 ;  /* 0x00000015bd157221 */ /* 0x000fe20000010000 */
[----:B------:R-:W-:-:S06]  /*6370*/  WARPGROUP.ARRIVE ;  /* 0x00000000000079c5 */ /* 0x000fcc0000000000 */
        /* <DEDUP_REMOVED lines=19> */
[----:B------:R-:W-:Y:S03]  /*64b0*/  HGMMA.64x256x16.F32.BF16 R24, R152, gdesc[UR12].tnspB, R24, gsb0 ;  /* 0x43e0000c98187df0 */ /* 0x000fe60008001818 */
[----:B------:R-:W-:Y:S02]  /*64c0*/  WARPGROUP.DEPBAR.LE gsb0, 0x0 ;  /* 0x00008000000079c5 */ /* 0x000fe40000010000 */
[----:B------:R-:W-:Y:S05]  /*64d0*/  @!P0 BRA `(.L_x_1162) ;  /* 0x0000000000048947 */ /* 0x000fea0003800000 */
[----:B------:R-:W-:Y:S01]  /*64e0*/  BPT.TRAP 0x1 ;  /* 0x000000040000795c */ /* 0x000fe20000300000 */
.L_x_1162:
[----:B------:R-:W-:Y:S01]  /*64f0*/  UIADD3 UR5, UR5, 0x32460, URZ ;  /* 0x0003246005057890 */ /* 0x000fe2000fffe03f */
[----:B------:R-:W-:Y:S02]  /*6500*/  IMAD.MOV.U32 R201, RZ, RZ, R197 ;  /* 0x000000ffffc97224 */ /* 0x000fe400078e00c5 */
[----:B------:R-:W-:Y:S01]  /*6510*/  IMAD.MOV.U32 R202, RZ, RZ, R20 ;  /* 0x000000ffffca7224 */ /* 0x000fe200078e0014 */
[----:B------:R-:W-:-:S09]  /*6520*/  UPRMT UR5, UR54, 0x654, UR5 ;  /* 0x0000065436057896 */ /* 0x000fd20008000005 */
[----:B------:R-:W-:Y:S01]  /*6530*/  SYNCS.ARRIVE.TRANS64.RED.A1T0 RZ, [UR5], RZ ;  /* 0x000000ffffff79a7 */ /* 0x000fe20008100405 */
[----:B------:R-:W-:Y:S05]  /*6540*/  @P1 BRA `(.L_x_1163) ;  /* 0xffffffdc00201947 */ /* 0x000fea000383ffff */
.L_x_1152:
[----:B------:R-:W2:Y:S01]  /*6550*/  LDL.LU R152, [R1+0x20] ;  /* 0x0000200001987983 */ /* 0x000ea20000300800 */
[----:B------:R-:W-:Y:S01]  /*6560*/  UIADD3 UR38, UR38, 0x1, URZ ;  /* 0x0000000126267890 */ /* 0x000fe2000fffe03f */
[----:B------:R0:W-:Y:S06]  /*6570*/  BAR.ARV R0, 0x100 ;  /* 0x000400000000751d */ /* 0x0001ec0000002000 */
[----:B------:R-:W-:Y:S02]  /*6580*/  UISETP.NE.AND UP0, UPT, UR38, 0x2, UPT ;  /* 0x000000022600788c */ /* 0x000fe4000bf05270 */
[----:B------:R-:W-:Y:S06]  /*6590*/  BAR.ARV 0x8, 0x180 ;  /* 0x0206000000007b1d */ /* 0x000fec0000002000 */
[----:B------:R-:W-:Y:S01]  /*65a0*/  PLOP3.LUT P0, PT, PT, PT, PT, 0x8, 0x0 ;  /* 0x000000000000781c */ /* 0x000fe20003f0e170 */
[----:B------:R-:W-:Y:S01]  /*65b0*/  USEL UR38, UR38, URZ, UP0 ;  /* 0x0000003f26267287 */ /* 0x000fe20008000000 */
[----:B------:R-:W1:Y:S04]  /*65c0*/  SHFL.BFLY PT, R2, R21, 0x2, 0x1f ;  /* 0x0c401f0015027f89 */ /* 0x000e6800000e0000 */
[----:B------:R-:W3:Y:S01]  /*65d0*/  SHFL.BFLY PT, R4, R203, 0x2, 0x1f ;  /* 0x0c401f00cb047f89 */ /* 0x000ee200000e0000 */
[----:B-1----:R-:W-:Y:S01]  /*65e0*/  FADD.FTZ R5, R2, R21 ;  /* 0x0000001502057221 */ /* 0x002fe20000010000 */
[----:B---3--:R-:W-:-:S04]  /*65f0*/  FADD.FTZ R7, R4, R203 ;  /* 0x000000cb04077221 */ /* 0x008fc80000010000 */
[----:B------:R-:W1:Y:S01]  /*6600*/  SHFL.BFLY PT, R2, R5, 0x1, 0x1f ;  /* 0x0c201f0005027f89 */ /* 0x000e6200000e0000 */
[----:B------:R-:W-:-:S03]  /*6610*/  IMAD.MOV.U32 R4, RZ, RZ, RZ ;  /* 0x000000ffff047224 */ /* 0x000fc600078e00ff */
[----:B------:R-:W3:Y:S01]  /*6620*/  SHFL.BFLY PT, R6, R7, 0x1, 0x1f ;  /* 0x0c201f0007067f89 */ /* 0x000ee200000e0000 */
[----:B-1----:R-:W-:Y:S01]  /*6630*/  FADD.FTZ R8, R5, R2 ;  /* 0x0000000205087221 */ /* 0x002fe20000010000 */
[----:B------:R-:W-:Y:S02]  /*6640*/  IMAD.MOV.U32 R2, RZ, RZ, RZ ;  /* 0x000000ffff027224 */ /* 0x000fe400078e00ff */
[----:B---3--:R-:W-:Y:S02]  /*6650*/  FADD.FTZ R3, R7, R6 ;  /* 0x0000000607037221 */ /* 0x008fe40000010000 */
[----:B------:R-:W-:Y:S01]  /*6660*/  FSETP.NE.FTZ.AND P1, PT, R8, RZ, PT ;  /* 0x000000ff0800720b */ /* 0x000fe20003f35000 */
[----:B------:R-:W-:Y:S02]  /*6670*/  IMAD.U32 R7, RZ, RZ, UR10 ;  /* 0x0000000aff077e24 */ /* 0x000fe4000f8e00ff */
[----:B------:R-:W-:-:S10]  /*6680*/  FSETP.NE.FTZ.AND P2, PT, R3, RZ, PT ;  /* 0x000000ff0300720b */ /* 0x000fd40003f55000 */
[----:B------:R-:W1:Y:S01]  /*6690*/  @P1 MUFU.RCP R4, R8 ;  /* 0x0000000800041308 */ /* 0x000e620000001000 */
[----:B------:R-:W-:-:S07]  /*66a0*/  @P1 FMUL.FTZ R7, R7, 0.69314718246459960938 ;  /* 0x3f31721807071820 */ /* 0x000fce0000410000 */
[----:B------:R-:W3:Y:S08]  /*66b0*/  @P1 MUFU.LG2 R6, R8 ;  /* 0x0000000800061308 */ /* 0x000ef00000000c00 */
[----:B------:R-:W4:Y:S01]  /*66c0*/  @P2 MUFU.LG2 R5, R3 ;  /* 0x0000000300052308 */ /* 0x000f220000000c00 */
[-C--:B-1----:R-:W-:Y:S01]  /*66d0*/  FMUL.FTZ R24, R24, R4.reuse ;  /* 0x0000000418187220 */ /* 0x082fe20000410000 */
[-C--:B------:R-:W-:Y:S01]  /*66e0*/  FMUL.FTZ R25, R25, R4.reuse ;  /* 0x0000000419197220 */ /* 0x080fe20000410000 */
[-C--:B------:R-:W-:Y:S01]  /*66f0*/  FMUL.FTZ R28, R28, R4.reuse ;  /* 0x000000041c1c7220 */ /* 0x080fe20000410000 */
[-C--:B------:R-:W-:Y:S01]  /*6700*/  FMUL.FTZ R29, R29, R4.reuse ;  /* 0x000000041d1d7220 */ /* 0x080fe20000410000 */
[-C--:B------:R-:W-:Y:S01]  /*6710*/  FMUL.FTZ R32, R32, R4.reuse ;  /* 0x0000000420207220 */ /* 0x080fe20000410000 */
[-C--:B------:R-:W-:Y:S01]  /*6720*/  FMUL.FTZ R33, R33, R4.reuse ;  /* 0x0000000421217220 */ /* 0x080fe20000410000 */
[-C--:B------:R-:W-:Y:S01]  /*6730*/  FMUL.FTZ R36, R36, R4.reuse ;  /* 0x0000000424247220 */ /* 0x080fe20000410000 */
[----:B------:R1:W5:Y:S01]  /*6740*/  @P2 MUFU.RCP R2, R3 ;  /* 0x0000000300022308 */ /* 0x0003620000001000 */
        /* <DEDUP_REMOVED lines=58> */
[----:B---3--:R-:W-:Y:S01]  /*6af0*/  @P1 FMUL.FTZ R6, R6, 0.69314718246459960938 ;  /* 0x3f31721806061820 */ /* 0x008fe20000410000 */
[----:B----4-:R-:W-:Y:S01]  /*6b00*/  @P2 FMUL.FTZ R5, R5, 0.69314718246459960938 ;  /* 0x3f31721805052820 */ /* 0x010fe20000410000 */
[----:B-1----:R-:W-:Y:S02]  /*6b10*/  IMAD.MOV.U32 R3, RZ, RZ, -0x800000 ;  /* 0xff800000ff037424 */ /* 0x002fe400078e00ff */
[----:B------:R-:W-:Y:S01]  /*6b20*/  @P2 FMUL.FTZ R4, R4, 0.69314718246459960938 ;  /* 0x3f31721804042820 */ /* 0x000fe20000410000 */
[-C--:B-----5:R-:W-:Y:S01]  /*6b30*/  FMUL.FTZ R26, R26, R2.reuse ;  /* 0x000000021a1a7220 */ /* 0x0a0fe20000410000 */
        /* <DEDUP_REMOVED lines=64> */
[----:B--2---:R-:W-:-:S13]  /*6f40*/  R2UR UR4, R152 ;  /* 0x00000000980472ca */ /* 0x004fda00000e0000 */
[----:B------:R-:W-:-:S06]  /*6f50*/  UIADD3 UR4, UR4, 0x1, URZ ;  /* 0x0000000104047890 */ /* 0x000fcc000fffe03f */
[----:B0-----:R-:W-:Y:S01]  /*6f60*/  IMAD.U32 R0, RZ, RZ, UR4 ;  /* 0x00000004ff007e24 */ /* 0x001fe2000f8e00ff */
[----:B------:R-:W-:-:S04]  /*6f70*/  USEL UR4, URZ, 0x1, UP0 ;  /* 0x000000013f047887 */ /* 0x000fc80008000000 */
[----:B------:R0:W-:Y:S01]  /*6f80*/  STL [R1+0x20], R0 ;  /* 0x0000200001007387 */ /* 0x0001e20000100800 */
[----:B------:R-:W-:Y:S01]  /*6f90*/  ULOP3.LUT UR39, UR39, UR4, URZ, 0x3c, !UPT ;  /* 0x0000000427277292 */ /* 0x000fe2000f8e3c3f */
[----:B0-----:R-:W-:Y:S02]  /*6fa0*/  IMAD.MOV.U32 R0, RZ, RZ, -0x800000 ;  /* 0xff800000ff007424 */ /* 0x001fe400078e00ff */
[----:B------:R-:W-:-:S09]  /*6fb0*/  @P2 FFMA.FTZ R0, R4, R197, R5 ;  /* 0x000000c504002223 */ /* 0x000fd20000010005 */
.L_x_1138:
[----:B------:R-:W1:Y:S08]  /*6fc0*/  S2UR UR5, SR_CgaCtaId ;  /* 0x00000000000579c3 */ /* 0x000e700000008800 */
[----:B------:R-:W-:Y:S06]  /*6fd0*/  BAR.SYNC.DEFER_BLOCKING 0x5, 0x180 ;  /* 0x0146000000007b1d */ /* 0x000fec0000010000 */
[----:B------:R-:W-:Y:S01]  /*6fe0*/  UMOV UR4, 0x400 ;  /* 0x0000040000047882 */ /* 0x000fe20000000000 */
[----:B------:R-:W-:Y:S01]  /*6ff0*/  BSSY B0, `(.L_x_1164) ;  /* 0x0000482000007945 */ /* 0x000fe20003800000 */
[----:B-1----:R-:W-:-:S09]  /*7000*/  ULEA UR9, UR5, UR4, 0x18 ;  /* 0x0000000405097291 */ /* 0x002fd2000f8ec03f */
[----:B------:R-:W1:Y:S02]  /*7010*/  LDS.128 R4, [UR9+0x324d0] ;  /* 0x0324d009ff047984 */ /* 0x000e640008000c00 */
[----:B-1----:R-:W-:Y:S02]  /*7020*/  R2UR UR4, R5 ;  /* 0x00000000050472ca */ /* 0x002fe400000e0000 */
[----:B------:R-:W-:Y:S01]  /*7030*/  R2UR UR5, R7 ;  /* 0x00000000070572ca */ /* 0x000fe200000e0000 */
[----:B------:R-:W-:Y:S06]  /*7040*/  BAR.ARV 0x4, 0x180 ;  /* 0x0106000000007b1d */ /* 0x000fec0000002000 */
[----:B------:R-:W-:Y:S08]  /*7050*/  @P0 BRA `(.L_x_1165) ;  /* 0x0000003800300947 */ /* 0x000ff00003800000 */
[----:B------:R-:W2:Y:S04]  /*7060*/  LDL R2, [R1+0x34] ;  /* 0x0000340001027983 */ /* 0x000ea80000100800 */
[----:B------:R-:W3:Y:S01]  /*7070*/  LDL R163, [R1+0x1c] ;  /* 0x00001c0001a37983 */ /* 0x000ee20000100800 */
[----:B------:R-:W1:Y:S01]  /*7080*/  S2UR UR8, SR_SWINHI ;  /* 0x00000000000879c3 */ /* 0x000e620000002f00 */
[----:B------:R-:W-:Y:S01]  /*7090*/  IMAD.MOV.U32 R152, RZ, RZ, 0x2 ;  /* 0x00000002ff987424 */ /* 0x000fe200078e00ff */
[----:B------:R-:W-:Y:S01]  /*70a0*/  F2FP.BF16.F32.PACK_AB R10, R29, R28 ;  /* 0x0000001c1d0a723e */ /* 0x000fe200000010ff */
[----:B------:R-:W4:Y:S01]  /*70b0*/  LDL.LU R165, [R1+0x18] ;  /* 0x0000180001a57983 */ /* 0x000f220000300800 */
[----:B0-----:R-:W-:Y:S01]  /*70c0*/  F2FP.BF16.F32.PACK_AB R11, R31, R30 ;  /* 0x0000001e1f0b723e */ /* 0x001fe200000010ff */
[----:B------:R-:W-:Y:S01]  /*70d0*/  ULDC.64 UR10, c[0x0][0xd08] ;  /* 0x00034200000a7ab9 */ /* 0x000fe20000000a00 */
[----:B------:R-:W-:Y:S01]  /*70e0*/  F2FP.BF16.F32.PACK_AB R14, R37, R36 ;  /* 0x00000024250e723e */ /* 0x000fe200000010ff */
[----:B------:R-:W5:Y:S01]  /*70f0*/  LDL R164, [R1+0x30] ;  /* 0x0000300001a47983 */ /* 0x000f620000100800 */
[----:B------:R-:W-:-:S03]  /*7100*/  F2FP.BF16.F32.PACK_AB R15, R39, R38 ;  /* 0x00000026270f723e */ /* 0x000fc600000010ff */
[----:B------:R-:W5:Y:S01]  /*7110*/  LDL R162, [R1+0x14] ;  /* 0x0000140001a27983 */ /* 0x000f620000100800 */
[----:B------:R-:W-:Y:S01]  /*7120*/  UMOV UR6, UR9 ;  /* 0x0000000900067c82 */ /* 0x000fe20008000000 */
[----:B-1----:R-:W-:Y:S01]  /*7130*/  UMOV UR7, UR8 ;  /* 0x0000000800077c82 */ /* 0x002fe20008000000 */
[----:B------:R-:W-:Y:S01]  /*7140*/  BAR.SYNC.DEFER_BLOCKING 0x1, 0x100 ;  /* 0x0044000000007b1d */ /* 0x000fe20000010000 */
[----:B--2---:R-:W-:Y:S01]  /*7150*/  IMAD.WIDE R152, R2, R152, UR6 ;  /* 0x0000000602987e25 */ /* 0x004fe2000f8e0298 */
[----:B---3--:R-:W-:Y:S02]  /*7160*/  R2UR UR12, R163 ;  /* 0x00000000a30c72ca */ /* 0x008fe400000e0000 */
[C---:B------:R-:W-:Y:S02]  /*7170*/  IADD3 R13, P4, R152.reuse, 0x20, RZ ;  /* 0x00000020980d7810 */ /* 0x040fe40007f9e0ff */
[C---:B------:R-:W-:Y:S02]  /*7180*/  LOP3.LUT R9, R152.reuse, 0x380, RZ, 0xc0, !PT ;  /* 0x0000038098097812 */ /* 0x040fe400078ec0ff */
[----:B------:R-:W-:-:S02]  /*7190*/  IADD3 R5, P0, R152, 0xc060, RZ ;  /* 0x0000c06098057810 */ /* 0x000fc40007f1e0ff */
[----:B------:R-:W-:Y:S02]  /*71a0*/  LOP3.LUT R12, R13, 0x380, RZ, 0xc0, !PT ;  /* 0x000003800d0c7812 */ /* 0x000fe400078ec0ff */
[----:B------:R-:W-:Y:S02]  /*71b0*/  IADD3 R17, P3, R152, 0x40, RZ ;  /* 0x0000004098117810 */ /* 0x000fe40007f7e0ff */
[----:B------:R-:W-:Y:S02]  /*71c0*/  SHF.R.U64 R9, R9, 0x3, RZ ;  /* 0x0000000309097819 */ /* 0x000fe400000012ff */
[----:B------:R-:W-:Y:S02]  /*71d0*/  LOP3.LUT R4, R5, 0x380, RZ, 0xc0, !PT ;  /* 0x0000038005047812 */ /* 0x000fe400078ec0ff */
[----:B------:R-:W-:Y:S02]  /*71e0*/  SHF.R.U64 R12, R12, 0x3, RZ ;  /* 0x000000030c0c7819 */ /* 0x000fe400000012ff */
[----:B------:R-:W-:-:S02]  /*71f0*/  LOP3.LUT R16, R17, 0x380, RZ, 0xc0, !PT ;  /* 0x0000038011107812 */ /* 0x000fc400078ec0ff */
[----:B------:R-:W-:Y:S01]  /*7200*/  LOP3.LUT R8, R9, R152, RZ, 0x3c, !PT ;  /* 0x0000009809087212 */ /* 0x000fe200078e3cff */
[--C-:B------:R-:W-:Y:S01]  /*7210*/  IMAD.MOV.U32 R9, RZ, RZ, R153.reuse ;  /* 0x000000ffff097224 */ /* 0x100fe200078e0099 */
[----:B------:R-:W-:Y:S02]  /*7220*/  SHF.R.U64 R4, R4, 0x3, RZ ;  /* 0x0000000304047819 */ /* 0x000fe400000012ff */
[----:B------:R-:W-:Y:S02]  /*7230*/  IADD3 R157, P5, R152, 0x60, RZ ;  /* 0x00000060989d7810 */ /* 0x000fe40007fbe0ff */
[----:B------:R-:W-:Y:S01]  /*7240*/  LOP3.LUT R12, R12, R13, RZ, 0x3c, !PT ;  /* 0x0000000d0c0c7212 */ /* 0x000fe200078e3cff */
[----:B------:R-:W-:Y:S01]  /*7250*/  IMAD.X R13, RZ, RZ, R153, P4 ;  /* 0x000000ffff0d7224 */ /* 0x000fe200020e0699 */
[----:B------:R-:W-:Y:S02]  /*7260*/  SHF.R.U64 R16, R16, 0x3, RZ ;  /* 0x0000000310107819 */ /* 0x000fe400000012ff */
[----:B------:R-:W-:-:S02]  /*7270*/  LOP3.LUT R4, R4, R5, RZ, 0x3c, !PT ;  /* 0x0000000504047212 */ /* 0x000fc400078e3cff */
[----:B------:R-:W-:Y:S02]  /*7280*/  LOP3.LUT R156, R157, 0x380, RZ, 0xc0, !PT ;  /* 0x000003809d9c7812 */ /* 0x000fe400078ec0ff */
[----:B------:R-:W-:Y:S02]  /*7290*/  MOV R5, R8 ;  /* 0x0000000800057202 */ /* 0x000fe40000000f00 */
[----:B------:R-:W-:Y:S02]  /*72a0*/  F2FP.BF16.F32.PACK_AB R8, R25, R24 ;  /* 0x000000181908723e */ /* 0x000fe400000010ff */
[----:B------:R-:W-:Y:S02]  /*72b0*/  F2FP.BF16.F32.PACK_AB R9, R27, R26 ;  /* 0x0000001a1b09723e */ /* 0x000fe400000010ff */
[----:B------:R-:W-:Y:S01]  /*72c0*/  LOP3.LUT R16, R16, R17, RZ, 0x3c, !PT ;  /* 0x0000001110107212 */ /* 0x000fe200078e3cff */
[----:B------:R-:W-:Y:S01]  /*72d0*/  IMAD.X R17, RZ, RZ, R153, P3 ;  /* 0x000000ffff117224 */ /* 0x000fe200018e0699 */
[----:B------:R-:W-:-:S02]  /*72e0*/  MOV R2, R12 ;  /* 0x0000000c00027202 */ /* 0x000fc40000000f00 */
[----:B------:R-:W-:Y:S02]  /*72f0*/  SHF.R.U64 R156, R156, 0x3, RZ ;  /* 0x000000039c9c7819 */ /* 0x000fe400000012ff */
[----:B------:R-:W-:Y:S02]  /*7300*/  F2FP.BF16.F32.PACK_AB R12, R33, R32 ;  /* 0x00000020210c723e */ /* 0x000fe400000010ff */
[----:B------:R-:W-:Y:S02]  /*7310*/  F2FP.BF16.F32.PACK_AB R13, R35, R34 ;  /* 0x00000022230d723e */ /* 0x000fe400000010ff */
[C---:B------:R-:W-:Y:S01]  /*7320*/  IADD3 R19, P4, R152.reuse, 0x4000, RZ ;  /* 0x0000400098137810 */ /* 0x040fe20007f9e0ff */
[----:B------:R0:W-:Y:S01]  /*7330*/  STSM.16.M88.4 [R5], R8 ;  /* 0x0000000805007844 */ /* 0x0001e20000000200 */
[----:B------:R-:W-:Y:S02]  /*7340*/  IADD3 R7, P3, R152, 0x8020, RZ ;  /* 0x0000802098077810 */ /* 0x000fe40007f7e0ff */
[----:B------:R-:W-:Y:S01]  /*7350*/  LOP3.LUT R156, R156, R157, RZ, 0x3c, !PT ;  /* 0x0000009d9c9c7212 */ /* 0x000fe200078e3cff */
[----:B------:R1:W-:Y:S01]  /*7360*/  STSM.16.M88.4 [R2], R12 ;  /* 0x0000000c02007844 */ /* 0x0003e20000000200 */
[----:B------:R-:W-:Y:S01]  /*7370*/  MOV R17, R16 ;  /* 0x0000001000117202 */ /* 0x000fe20000000f00 */
[----:B------:R-:W-:Y:S01]  /*7380*/  IMAD.X R157, RZ, RZ, R153, P5 ;  /* 0x000000ffff9d7224 */ /* 0x000fe200028e0699 */
[----:B------:R-:W-:-:S02]  /*7390*/  LOP3.LUT R18, R19, 0x380, RZ, 0xc0, !PT ;  /* 0x0000038013127812 */ /* 0x000fc400078ec0ff */
[----:B------:R-:W-:Y:S02]  /*73a0*/  LOP3.LUT R16, R7, 0x380, RZ, 0xc0, !PT ;  /* 0x0000038007107812 */ /* 0x000fe400078ec0ff */
[----:B------:R-:W-:Y:S02]  /*73b0*/  SHF.R.U64 R18, R18, 0x3, RZ ;  /* 0x0000000312127819 */ /* 0x000fe400000012ff */
[----:B0-----:R-:W-:Y:S02]  /*73c0*/  F2FP.BF16.F32.PACK_AB R8, R41, R40 ;  /* 0x000000282908723e */ /* 0x001fe400000010ff */
[----:B------:R-:W-:Y:S02]  /*73d0*/  F2FP.BF16.F32.PACK_AB R9, R43, R42 ;  /* 0x0000002a2b09723e */ /* 0x000fe400000010ff */
[----:B------:R-:W-:Y:S02]  /*73e0*/  F2FP.BF16.F32.PACK_AB R10, R45, R44 ;  /* 0x0000002c2d0a723e */ /* 0x000fe400000010ff */
[----:B------:R-:W-:-:S02]  /*73f0*/  F2FP.BF16.F32.PACK_AB R11, R47, R46 ;  /* 0x0000002e2f0b723e */ /* 0x000fc400000010ff */
[----:B-1----:R-:W-:-:S03]  /*7400*/  IADD3 R2, P5, R152, 0x4020, RZ ;  /* 0x0000402098027810 */ /* 0x002fc60007fbe0ff */
[----:B------:R0:W-:Y:S01]  /*7410*/  STSM.16.M88.4 [R17], R8 ;  /* 0x0000000811007844 */ /* 0x0001e20000000200 */
[----:B------:R-:W-:Y:S02]  /*7420*/  SHF.R.U64 R16, R16, 0x3, RZ ;  /* 0x0000000310107819 */ /* 0x000fe400000012ff */
[----:B------:R-:W-:Y:S01]  /*7430*/  LOP3.LUT R18, R18, R19, RZ, 0x3c, !PT ;  /* 0x0000001312127212 */ /* 0x000fe200078e3cff */
[----:B------:R-:W-:Y:S01]  /*7440*/  IMAD.X R19, RZ, RZ, R153, P4 ;  /* 0x000000ffff137224 */ /* 0x000fe200020e0699 */
[----:B------:R-:W-:Y:S02]  /*7450*/  LOP3.LUT R16, R16, R7, RZ, 0x3c, !PT ;  /* 0x0000000710107212 */ /* 0x000fe400078e3cff */
[----:B------:R-:W-:Y:S02]  /*7460*/  IADD3 R5, P4, R152, 0x4040, RZ ;  /* 0x0000404098057810 */ /* 0x000fe40007f9e0ff */
[----:B------:R-:W-:Y:S02]  /*7470*/  MOV R7, R156 ;  /* 0x0000009c00077202 */ /* 0x000fe40000000f00 */
[----:B0-----:R-:W-:-:S02]  /*7480*/  LOP3.LUT R9, R2, 0x380, RZ, 0xc0, !PT ;  /* 0x0000038002097812 */ /* 0x001fc400078ec0ff */
[----:B------:R-:W-:Y:S02]  /*7490*/  F2FP.BF16.F32.PACK_AB R12, R49, R48 ;  /* 0x00000030310c723e */ /* 0x000fe400000010ff */
[----:B------:R-:W-:Y:S02]  /*74a0*/  SHF.R.U64 R9, R9, 0x3, RZ ;  /* 0x0000000309097819 */ /* 0x000fe400000012ff */
[----:B------:R-:W-:Y:S02]  /*74b0*/  F2FP.BF16.F32.PACK_AB R13, R51, R50 ;  /* 0x00000032330d723e */ /* 0x000fe400000010ff */
[----:B------:R-:W-:Y:S02]  /*74c0*/  F2FP.BF16.F32.PACK_AB R14, R53, R52 ;  /* 0x00000034350e723e */ /* 0x000fe400000010ff */
[----:B------:R-:W-:Y:S02]  /*74d0*/  F2FP.BF16.F32.PACK_AB R15, R55, R54 ;  /* 0x00000036370f723e */ /* 0x000fe400000010ff */
[----:B------:R-:W-:-:S02]  /*74e0*/  LOP3.LUT R160, R9, R2, RZ, 0x3c, !PT ;  /* 0x0000000209a07212 */ /* 0x000fc400078e3cff */
[----:B------:R-:W-:Y:S01]  /*74f0*/  LOP3.LUT R2, R5, 0x380, RZ, 0xc0, !PT ;  /* 0x0000038005027812 */ /* 0x000fe200078ec0ff */
[--C-:B------:R-:W-:Y:S01]  /*7500*/  IMAD.X R161, RZ, RZ, R153.reuse, P5 ;  /* 0x000000ffffa17224 */ /* 0x100fe200028e0699 */
[----:B------:R0:W-:Y:S01]  /*7510*/  STSM.16.M88.4 [R7], R12 ;  /* 0x0000000c07007844 */ /* 0x0001e20000000200 */
[C---:B------:R-:W-:Y:S02]  /*7520*/  IADD3 R158, P5, R152.reuse, 0x4060, RZ ;  /* 0x00004060989e7810 */ /* 0x040fe40007fbe0ff */
[----:B------:R-:W-:Y:S01]  /*7530*/  IADD3 R157, P6, R152, 0x8000, RZ ;  /* 0x00008000989d7810 */ /* 0x000fe20007fde0ff */
[----:B------:R-:W-:Y:S01]  /*7540*/  IMAD.X R17, RZ, RZ, R153, P3 ;  /* 0x000000ffff117224 */ /* 0x000fe200018e0699 */
[----:B------:R-:W-:Y:S02]  /*7550*/  LOP3.LUT R159, R158, 0x380, RZ, 0xc0, !PT ;  /* 0x000003809e9f7812 */ /* 0x000fe400078ec0ff */
[----:B------:R-:W-:Y:S02]  /*7560*/  LOP3.LUT R156, R157, 0x380, RZ, 0xc0, !PT ;  /* 0x000003809d9c7812 */ /* 0x000fe400078ec0ff */
[----:B------:R-:W-:-:S02]  /*7570*/  IADD3 R155, P1, R152, 0x8040, RZ ;  /* 0x00008040989b7810 */ /* 0x000fc40007f3e0ff */
[----:B0-----:R-:W-:Y:S02]  /*7580*/  MOV R7, R18 ;  /* 0x0000001200077202 */ /* 0x001fe40000000f00 */
[----:B------:R-:W-:Y:S01]  /*7590*/  SHF.R.U64 R18, R2, 0x3, RZ ;  /* 0x0000000302127819 */ /* 0x000fe200000012ff */
[----:B------:R-:W-:-:S03]  /*75a0*/  IMAD.X R19, RZ, RZ, R153, P4 ;  /* 0x000000ffff137224 */ /* 0x000fc600020e0699 */
[----:B------:R-:W-:Y:S02]  /*75b0*/  LOP3.LUT R18, R18, R5, RZ, 0x3c, !PT ;  /* 0x0000000512127212 */ /* 0x000fe400078e3cff */
[----:B------:R-:W-:Y:S02]  /*75c0*/  SHF.R.U64 R159, R159, 0x3, RZ ;  /* 0x000000039f9f7819 */ /* 0x000fe400000012ff */
[----:B------:R-:W-:Y:S02]  /*75d0*/  F2FP.BF16.F32.PACK_AB R8, R57, R56 ;  /* 0x000000383908723e */ /* 0x000fe400000010ff */
[----:B------:R-:W-:Y:S02]  /*75e0*/  F2FP.BF16.F32.PACK_AB R9, R59, R58 ;  /* 0x0000003a3b09723e */ /* 0x000fe400000010ff */
[----:B------:R-:W-:Y:S02]  /*75f0*/  F2FP.BF16.F32.PACK_AB R10, R61, R60 ;  /* 0x0000003c3d0a723e */ /* 0x000fe400000010ff */
[----:B------:R-:W-:-:S02]  /*7600*/  F2FP.BF16.F32.PACK_AB R11, R63, R62 ;  /* 0x0000003e3f0b723e */ /* 0x000fc400000010ff */
[----:B------:R-:W-:Y:S02]  /*7610*/  MOV R160, R160 ;  /* 0x000000a000a07202 */ /* 0x000fe40000000f00 */
[----:B------:R-:W-:Y:S02]  /*7620*/  F2FP.BF16.F32.PACK_AB R12, R65, R64 ;  /* 0x00000040410c723e */ /* 0x000fe400000010ff */
[----:B------:R-:W-:Y:S02]  /*7630*/  F2FP.BF16.F32.PACK_AB R13, R67, R66 ;  /* 0x00000042430d723e */ /* 0x000fe400000010ff */
[----:B------:R-:W-:Y:S02]  /*7640*/  F2FP.BF16.F32.PACK_AB R14, R69, R68 ;  /* 0x00000044450e723e */ /* 0x000fe400000010ff */
[----:B------:R-:W-:Y:S02]  /*7650*/  F2FP.BF16.F32.PACK_AB R15, R71, R70 ;  /* 0x00000046470f723e */ /* 0x000fe400000010ff */
[----:B------:R-:W-:-:S02]  /*7660*/  MOV R2, R16 ;  /* 0x0000001000027202 */ /* 0x000fc40000000f00 */
[----:B------:R-:W-:Y:S02]  /*7670*/  MOV R5, R18 ;  /* 0x0000001200057202 */ /* 0x000fe40000000f00 */
[----:B------:R-:W-:Y:S02]  /*7680*/  SHF.R.U64 R156, R156, 0x3, RZ ;  /* 0x000000039c9c7819 */ /* 0x000fe400000012ff */
[----:B------:R-:W-:Y:S02]  /*7690*/  F2FP.BF16.F32.PACK_AB R16, R73, R72 ;  /* 0x000000484910723e */ /* 0x000fe400000010ff */
[----:B------:R-:W-:Y:S02]  /*76a0*/  F2FP.BF16.F32.PACK_AB R17, R75, R74 ;  /* 0x0000004a4b11723e */ /* 0x000fe400000010ff */
[----:B------:R-:W-:Y:S02]  /*76b0*/  F2FP.BF16.F32.PACK_AB R18, R77, R76 ;  /* 0x0000004c4d12723e */ /* 0x000fe400000010ff */
[----:B------:R-:W-:-:S02]  /*76c0*/  F2FP.BF16.F32.PACK_AB R19, R79, R78 ;  /* 0x0000004e4f13723e */ /* 0x000fc400000010ff */
[----:B------:R-:W-:Y:S01]  /*76d0*/  LOP3.LUT R154, R155, 0x380, RZ, 0xc0, !PT ;  /* 0x000003809b9a7812 */ /* 0x000fe200078ec0ff */
[----:B------:R0:W-:Y:S01]  /*76e0*/  STSM.16.M88.4 [R7], R8 ;  /* 0x0000000807007844 */ /* 0x0001e20000000200 */
[----:B------:R-:W-:Y:S01]  /*76f0*/  LOP3.LUT R158, R159, R158, RZ, 0x3c, !PT ;  /* 0x0000009e9f9e7212 */ /* 0x000fe200078e3cff */
[--C-:B------:R-:W-:Y:S01]  /*7700*/  IMAD.X R159, RZ, RZ, R153.reuse, P5 ;  /* 0x000000ffff9f7224 */ /* 0x100fe200028e0699 */
[----:B------:R-:W-:Y:S01]  /*7710*/  IADD3 R22, P4, R152, 0x8060, RZ ;  /* 0x0000806098167810 */ /* 0x000fe20007f9e0ff */
[----:B------:R1:W-:Y:S01]  /*7720*/  STSM.16.M88.4 [R160], R12 ;  /* 0x0000000ca0007844 */ /* 0x0003e20000000200 */
[----:B------:R-:W-:Y:S01]  /*7730*/  LOP3.LUT R156, R156, R157, RZ, 0x3c, !PT ;  /* 0x0000009d9c9c7212 */ /* 0x000fe200078e3cff */
[----:B------:R-:W-:Y:S01]  /*7740*/  IMAD.X R157, RZ, RZ, R153, P6 ;  /* 0x000000ffff9d7224 */ /* 0x000fe200030e0699 */
[----:B------:R-:W-:Y:S01]  /*7750*/  SHF.R.U64 R154, R154, 0x3, RZ ;  /* 0x000000039a9a7819 */ /* 0x000fe200000012ff */
[----:B------:R2:W-:Y:S01]  /*7760*/  STSM.16.M88.4 [R5], R16 ;  /* 0x0000001005007844 */ /* 0x0005e20000000200 */
[----:B------:R-:W-:-:S02]  /*7770*/  IADD3 R21, P2, R152, 0xc040, RZ ;  /* 0x0000c04098157810 */ /* 0x000fc40007f5e0ff */
[----:B------:R-:W-:Y:S02]  /*7780*/  MOV R158, R158 ;  /* 0x0000009e009e7202 */ /* 0x000fe40000000f00 */
[----:B------:R-:W-:Y:S01]  /*7790*/  LOP3.LUT R154, R154, R155, RZ, 0x3c, !PT ;  /* 0x0000009b9a9a7212 */ /* 0x000fe200078e3cff */
[----:B------:R-:W-:Y:S01]  /*77a0*/  IMAD.X R155, RZ, RZ, R153, P1 ;  /* 0x000000ffff9b7224 */ /* 0x000fe200008e0699 */
[----:B0-----:R-:W-:Y:S02]  /*77b0*/  F2FP.BF16.F32.PACK_AB R8, R81, R80 ;  /* 0x000000505108723e */ /* 0x001fe400000010ff */
[----:B------:R-:W-:Y:S02]  /*77c0*/  F2FP.BF16.F32.PACK_AB R9, R83, R82 ;  /* 0x000000525309723e */ /* 0x000fe400000010ff */
[----:B-1----:R-:W-:Y:S02]  /*77d0*/  IADD3 R160, P3, R152, 0xc020, RZ ;  /* 0x0000c02098a07810 */ /* 0x002fe40007f7e0ff */
[----:B------:R-:W-:-:S02]  /*77e0*/  F2FP.BF16.F32.PACK_AB R10, R85, R84 ;  /* 0x00000054550a723e */ /* 0x000fc400000010ff */
[----:B--2---:R-:W-:Y:S02]  /*77f0*/  LOP3.LUT R5, R22, 0x380, RZ, 0xc0, !PT ;  /* 0x0000038016057812 */ /* 0x004fe400078ec0ff */
[----:B------:R-:W-:Y:S02]  /*7800*/  F2FP.BF16.F32.PACK_AB R11, R87, R86 ;  /* 0x00000056570b723e */ /* 0x000fe400000010ff */
[----:B------:R-:W-:Y:S02]  /*7810*/  MOV R156, R156 ;  /* 0x0000009c009c7202 */ /* 0x000fe40000000f00 */
[----:B------:R-:W-:Y:S02]  /*7820*/  SHF.R.U64 R5, R5, 0x3, RZ ;  /* 0x0000000305057819 */ /* 0x000fe400000012ff */
[----:B------:R-:W-:Y:S02]  /*7830*/  LOP3.LUT R7, R160, 0x380, RZ, 0xc0, !PT ;  /* 0x00000380a0077812 */ /* 0x000fe400078ec0ff */
[----:B------:R-:W-:Y:S01]  /*7840*/  IADD3 R157, P1, R152, 0xc000, RZ ;  /* 0x0000c000989d7810 */ /* 0x000fe20007f3e0ff */
[----:B------:R0:W-:Y:S01]  /*7850*/  STSM.16.M88.4 [R158], R8 ;  /* 0x000000089e007844 */ /* 0x0001e20000000200 */
[----:B------:R-:W-:-:S02]  /*7860*/  LOP3.LUT R20, R21, 0x380, RZ, 0xc0, !PT ;  /* 0x0000038015147812 */ /* 0x000fc400078ec0ff */
[----:B------:R-:W-:Y:S02]  /*7870*/  SHF.R.U64 R7, R7, 0x3, RZ ;  /* 0x0000000307077819 */ /* 0x000fe400000012ff */
[----:B------:R-:W-:Y:S02]  /*7880*/  SHF.R.U64 R20, R20, 0x3, RZ ;  /* 0x0000000314147819 */ /* 0x000fe400000012ff */
[----:B------:R-:W-:Y:S02]  /*7890*/  F2FP.BF16.F32.PACK_AB R12, R89, R88 ;  /* 0x00000058590c723e */ /* 0x000fe400000010ff */
[----:B------:R-:W-:Y:S02]  /*78a0*/  F2FP.BF16.F32.PACK_AB R13, R91, R90 ;  /* 0x0000005a5b0d723e */ /* 0x000fe400000010ff */
[----:B------:R-:W-:Y:S02]  /*78b0*/  F2FP.BF16.F32.PACK_AB R14, R93, R92 ;  /* 0x0000005c5d0e723e */ /* 0x000fe400000010ff */
[----:B0-----:R-:W-:-:S02]  /*78c0*/  LOP3.LUT R10, R5, R22, RZ, 0x3c, !PT ;  /* 0x00000016050a7212 */ /* 0x001fc400078e3cff */
[----:B------:R-:W-:Y:S02]  /*78d0*/  LOP3.LUT R22, R157, 0x380, RZ, 0xc0, !PT ;  /* 0x000003809d167812 */ /* 0x000fe400078ec0ff */
[----:B------:R-:W-:Y:S02]  /*78e0*/  F2FP.BF16.F32.PACK_AB R15, R95, R94 ;  /* 0x0000005e5f0f723e */ /* 0x000fe400000010ff */
[----:B------:R-:W-:Y:S02]  /*78f0*/  LOP3.LUT R8, R7, R160, RZ, 0x3c, !PT ;  /* 0x000000a007087212 */ /* 0x000fe400078e3cff */
[----:B------:R-:W-:Y:S01]  /*7900*/  SHF.R.U64 R22, R22, 0x3, RZ ;  /* 0x0000000316167819 */ /* 0x000fe200000012ff */
[--C-:B------:R-:W-:Y:S01]  /*7910*/  IMAD.X R5, RZ, RZ, R153.reuse, P0 ;  /* 0x000000ffff057224 */ /* 0x100fe200000e0699 */
[----:B------:R-:W-:Y:S01]  /*7920*/  LOP3.LUT R20, R20, R21, RZ, 0x3c, !PT ;  /* 0x0000001514147212 */ /* 0x000fe200078e3cff */
[--C-:B------:R-:W-:Y:S01]  /*7930*/  IMAD.X R11, RZ, RZ, R153.reuse, P4 ;  /* 0x000000ffff0b7224 */ /* 0x100fe200020e0699 */
[----:B------:R-:W-:Y:S01]  /*7940*/  F2FP.BF16.F32.PACK_AB R16, R97, R96 ;  /* 0x000000606110723e */ /* 0x000fe200000010ff */
[--C-:B------:R-:W-:Y:S01]  /*7950*/  IMAD.X R21, RZ, RZ, R153.reuse, P2 ;  /* 0x000000ffff157224 */ /* 0x100fe200010e0699 */
[----:B------:R-:W-:Y:S01]  /*7960*/  F2FP.BF16.F32.PACK_AB R17, R99, R98 ;  /* 0x000000626311723e */ /* 0x000fe200000010ff */
[----:B------:R-:W-:Y:S01]  /*7970*/  IMAD.X R9, RZ, RZ, R153, P3 ;  /* 0x000000ffff097224 */ /* 0x000fe200018e0699 */
[----:B------:R-:W-:-:S02]  /*7980*/  F2FP.BF16.F32.PACK_AB R18, R101, R100 ;  /* 0x000000646512723e */ /* 0x000fc400000010ff */
[----:B------:R-:W-:Y:S02]  /*7990*/  F2FP.BF16.F32.PACK_AB R19, R103, R102 ;  /* 0x000000666713723e */ /* 0x000fe400000010ff */
[----:B------:R-:W-:Y:S01]  /*79a0*/  MOV R7, R154 ;  /* 0x0000009a00077202 */ /* 0x000fe20000000f00 */
[----:B------:R-:W-:Y:S01]  /*79b0*/  IMAD.X R155, RZ, RZ, R153, P1 ;  /* 0x000000ffff9b7224 */ /* 0x000fe200008e0699 */
[----:B------:R-:W-:Y:S01]  /*79c0*/  LOP3.LUT R154, R22, R157, RZ, 0x3c, !PT ;  /* 0x0000009d169a7212 */ /* 0x000fe200078e3cff */
[----:B------:R-:W0:Y:S01]  /*79d0*/  LDC.64 R152, c[0x0][0xd00] ;  /* 0x00034000ff987b82 */ /* 0x000e220000000a00 */
[----:B------:R1:W-:Y:S01]  /*79e0*/  STSM.16.M88.4 [R156], R12 ;  /* 0x0000000c9c007844 */ /* 0x0003e20000000200 */
[----:B------:R-:W-:-:S03]  /*79f0*/  MOV R22, R10 ;  /* 0x0000000a00167202 */ /* 0x000fc60000000f00 */
[----:B------:R2:W-:Y:S01]  /*7a00*/  STSM.16.M88.4 [R2], R16 ;  /* 0x0000001002007844 */ /* 0x0005e20000000200 */
[----:B------:R-:W-:Y:S02]  /*7a10*/  MOV R154, R154 ;  /* 0x0000009a009a7202 */ /* 0x000fe40000000f00 */
[----:B------:R-:W-:Y:S02]  /*7a20*/  F2FP.BF16.F32.PACK_AB R10, R125, R124 ;  /* 0x0000007c7d0a723e */ /* 0x000fe400000010ff */
[----:B------:R-:W-:Y:S02]  /*7a30*/  F2FP.BF16.F32.PACK_AB R11, R127, R126 ;  /* 0x0000007e7f0b723e */ /* 0x000fe400000010ff */
[----:B-1----:R-:W-:Y:S02]  /*7a40*/  F2FP.BF16.F32.PACK_AB R12, R105, R104 ;  /* 0x00000068690c723e */ /* 0x002fe400000010ff */
[----:B------:R-:W-:Y:S02]  /*7a50*/  F2FP.BF16.F32.PACK_AB R13, R107, R106 ;  /* 0x0000006a6b0d723e */ /* 0x000fe400000010ff */
[----:B------:R-:W-:-:S02]  /*7a60*/  F2FP.BF16.F32.PACK_AB R14, R109, R108 ;  /* 0x0000006c6d0e723e */ /* 0x000fc400000010ff */
[----:B------:R-:W-:Y:S02]  /*7a70*/  F2FP.BF16.F32.PACK_AB R15, R111, R110 ;  /* 0x0000006e6f0f723e */ /* 0x000fe400000010ff */
[----:B--2---:R-:W-:Y:S02]  /*7a80*/  F2FP.BF16.F32.PACK_AB R16, R113, R112 ;  /* 0x000000707110723e */ /* 0x004fe400000010ff */
[----:B------:R-:W-:Y:S02]  /*7a90*/  F2FP.BF16.F32.PACK_AB R17, R115, R114 ;  /* 0x000000727311723e */ /* 0x000fe400000010ff */
[----:B------:R-:W-:Y:S02]  /*7aa0*/  F2FP.BF16.F32.PACK_AB R18, R117, R116 ;  /* 0x000000747512723e */ /* 0x000fe400000010ff */
[----:B------:R-:W-:Y:S02]  /*7ab0*/  F2FP.BF16.F32.PACK_AB R19, R119, R118 ;  /* 0x000000767713723e */ /* 0x000fe400000010ff */
[----:B------:R-:W-:-:S02]  /*7ac0*/  MOV R2, R8 ;  /* 0x0000000800027202 */ /* 0x000fc40000000f00 */
[----:B------:R-:W-:Y:S02]  /*7ad0*/  F2FP.BF16.F32.PACK_AB R8, R121, R120 ;  /* 0x000000787908723e */ /* 0x000fe400000010ff */
[----:B------:R-:W-:Y:S01]  /*7ae0*/  F2FP.BF16.F32.PACK_AB R9, R123, R122 ;  /* 0x0000007a7b09723e */ /* 0x000fe200000010ff */
[----:B------:R1:W-:Y:S01]  /*7af0*/  STSM.16.M88.4 [R7], R12 ;  /* 0x0000000c07007844 */ /* 0x0003e20000000200 */
[----:B------:R-:W-:-:S03]  /*7b00*/  MOV R21, R20 ;  /* 0x0000001400157202 */ /* 0x000fc60000000f00 */
[----:B------:R2:W-:Y:S04]  /*7b10*/  STSM.16.M88.4 [R22], R16 ;  /* 0x0000001016007844 */ /* 0x0005e80000000200 */
[----:B------:R3:W-:Y:S01]  /*7b20*/  STSM.16.M88.4 [R154], R8 ;  /* 0x000000089a007844 */ /* 0x0007e20000000200 */
[----:B-1----:R-:W-:Y:S02]  /*7b30*/  F2FP.BF16.F32.PACK_AB R12, R129, R128 ;  /* 0x00000080810c723e */ /* 0x002fe400000010ff */
[----:B------:R-:W-:Y:S02]  /*7b40*/  F2FP.BF16.F32.PACK_AB R13, R131, R130 ;  /* 0x00000082830d723e */ /* 0x000fe400000010ff */
[----:B------:R-:W-:Y:S02]  /*7b50*/  F2FP.BF16.F32.PACK_AB R14, R133, R132 ;  /* 0x00000084850e723e */ /* 0x000fe400000010ff */
[----:B------:R-:W-:-:S02]  /*7b60*/  F2FP.BF16.F32.PACK_AB R15, R135, R134 ;  /* 0x00000086870f723e */ /* 0x000fc400000010ff */
[----:B--2---:R-:W-:Y:S02]  /*7b70*/  F2FP.BF16.F32.PACK_AB R16, R137, R136 ;  /* 0x000000888910723e */ /* 0x004fe400000010ff */
[----:B------:R-:W-:Y:S02]  /*7b80*/  F2FP.BF16.F32.PACK_AB R17, R139, R138 ;  /* 0x0000008a8b11723e */ /* 0x000fe400000010ff */
[----:B------:R-:W-:Y:S02]  /*7b90*/  F2FP.BF16.F32.PACK_AB R18, R141, R140 ;  /* 0x0000008c8d12723e */ /* 0x000fe400000010ff */
[----:B------:R-:W-:Y:S02]  /*7ba0*/  F2FP.BF16.F32.PACK_AB R19, R143, R142 ;  /* 0x0000008e8f13723e */ /* 0x000fe400000010ff */
[----:B------:R-:W-:Y:S02]  /*7bb0*/  MOV R7, R4 ;  /* 0x0000000400077202 */ /* 0x000fe40000000f00 */
[----:B---3--:R-:W-:-:S02]  /*7bc0*/  F2FP.BF16.F32.PACK_AB R8, R145, R144 ;  /* 0x000000909108723e */ /* 0x008fc400000010ff */
[----:B------:R-:W-:Y:S02]  /*7bd0*/  F2FP.BF16.F32.PACK_AB R9, R147, R146 ;  /* 0x000000929309723e */ /* 0x000fe400000010ff */
[----:B------:R-:W-:Y:S02]  /*7be0*/  F2FP.BF16.F32.PACK_AB R10, R149, R148 ;  /* 0x00000094950a723e */ /* 0x000fe400000010ff */
[----:B------:R-:W-:Y:S01]  /*7bf0*/  F2FP.BF16.F32.PACK_AB R11, R151, R150 ;  /* 0x00000096970b723e */ /* 0x000fe200000010ff */
[----:B------:R1:W-:Y:S04]  /*7c00*/  STSM.16.M88.4 [R2], R12 ;  /* 0x0000000c02007844 */ /* 0x0003e80000000200 */
[----:B------:R-:W-:Y:S04]  /*7c10*/  STSM.16.M88.4 [R21], R16 ;  /* 0x0000001015007844 */ /* 0x000fe80000000200 */
[----:B------:R2:W-:Y:S01]  /*7c20*/  STSM.16.M88.4 [R7], R8 ;  /* 0x0000000807007844 */ /* 0x0005e20000000200 */
[----:B0-----:R-:W-:Y:S01]  /*7c30*/  ISETP.NE.U32.AND P0, PT, R152, RZ, PT ;  /* 0x000000ff9800720c */ /* 0x001fe20003f05070 */
[----:B------:R-:W-:-:S03]  /*7c40*/  IMAD.SHL.U32 R155, R204, 0x4, RZ ;  /* 0x00000004cc9b7824 */ /* 0x000fc600078e00ff */
[----:B------:R-:W-:Y:S02]  /*7c50*/  ISETP.NE.AND.EX P0, PT, R153, RZ, PT, P0 ;  /* 0x000000ff9900720c */ /* 0x000fe40003f05300 */
[----:B----4-:R-:W-:Y:S01]  /*7c60*/  SHF.L.U64.HI R20, R204, 0x2, R165 ;  /* 0x00000002cc147819 */ /* 0x010fe200000102a5 */
[----:B-1----:R-:W0:Y:S08]  /*7c70*/  LDC R13, c[0x0][0xbd4] ;  /* 0x0002f500ff0d7b82 */ /* 0x002e300000000800 */
[----:B------:R-:W-:Y:S01]  /*7c80*/  BAR.SYNC.DEFER_BLOCKING 0x1, 0x100 ;  /* 0x0044000000007b1d */ /* 0x000fe20000010000 */
[----:B------:R-:W-:Y:S01]  /*7c90*/  IADD3 R4, P1, R155, R152, RZ ;  /* 0x000000989b047210 */ /* 0x000fe20007f3e0ff */
[----:B------:R-:W-:-:S04]  /*7ca0*/  IMAD.MOV.U32 R2, RZ, RZ, RZ ;  /* 0x000000ffff027224 */ /* 0x000fc800078e00ff */
[----:B------:R-:W-:Y:S01]  /*7cb0*/  IMAD.X R5, R20, 0x1, R153, P1 ;  /* 0x0000000114057824 */ /* 0x000fe200008e0699 */
[----:B------:R-:W-:Y:S01]  /*7cc0*/  ISETP.NE.U32.AND P1, PT, RZ, UR10, PT ;  /* 0x0000000aff007c0c */ /* 0x000fe2000bf25070 */
[----:B------:R-:W1:Y:S03]  /*7cd0*/  LDC.64 R14, c[0x0][0xca8] ;  /* 0x00032a00ff0e7b82 */ /* 0x000e660000000a00 */
[----:B------:R-:W-:Y:S01]  /*7ce0*/  ISETP.NE.AND.EX P1, PT, RZ, UR11, PT, P1 ;  /* 0x0000000bff007c0c */ /* 0x000fe2000bf25310 */
[----:B------:R-:W3:-:S12]  /*7cf0*/  @P0 LDG.E R2, desc[UR36][R4.64] ;  /* 0x0000002404020981 */ /* 0x000ed8000c1e1900 */
[----:B--2---:R-:W-:-:S04]  /*7d00*/  @P1 IADD3 R8, P2, R155, UR10, RZ ;  /* 0x0000000a9b081c10 */ /* 0x004fc8000ff5e0ff */
[----:B------:R-:W-:Y:S01]  /*7d10*/  @P1 IADD3.X R9, R20, UR11, RZ, P2, !PT ;  /* 0x0000000b14091c10 */ /* 0x000fe200097fe4ff */
[----:B------:R-:W-:Y:S01]  /*7d20*/  IMAD.MOV.U32 R21, RZ, RZ, 0xab8 ;  /* 0x00000ab8ff157424 */ /* 0x000fe200078e00ff */
[----:B------:R-:W-:-:S03]  /*7d30*/  ULDC UR11, c[0x0][0xce8] ;  /* 0x00033a00000b7ab9 */ /* 0x000fc60000000800 */
[----:B------:R2:W4:Y:S01]  /*7d40*/  @P1 LDG.E R20, desc[UR36][R8.64] ;  /* 0x0000002408141981 */ /* 0x000522000c1e1900 */
[----:B------:R-:W-:-:S04]  /*7d50*/  ISETP.NE.AND P2, PT, R206, RZ, PT ;  /* 0x000000ffce00720c */ /* 0x000fc80003f45270 */
[----:B0-----:R-:W-:-:S04]  /*7d60*/  SEL R13, R206, R13, P2 ;  /* 0x0000000dce0d7207 */ /* 0x001fc80001000000 */
[----:B------:R-:W-:-:S04]  /*7d70*/  ISETP.GT.AND P3, PT, R13, 0x1, PT ;  /* 0x000000010d00780c */ /* 0x000fc80003f64270 */
[----:B------:R-:W-:-:S04]  /*7d80*/  SEL R21, R21, 0xa78, P3 ;  /* 0x00000a7815157807 */ /* 0x000fc80001800000 */
[----:B------:R-:W0:Y:S01]  /*7d90*/  LDC.64 R10, c[0x0][R21+0x220] ;  /* 0x00008800150a7b82 */ /* 0x000e220000000a00 */
[----:B------:R-:W-:-:S07]  /*7da0*/  ISETP.NE.U32.AND P2, PT, R152, RZ, PT ;  /* 0x000000ff9800720c */ /* 0x000fce0003f45070 */
[----:B--2---:R-:W2:Y:S01]  /*7db0*/  LDC.64 R8, c[0x0][R21+0x218] ;  /* 0x0000860015087b82 */ /* 0x004ea20000000a00 */
[----:B------:R-:W-:Y:S01]  /*7dc0*/  ISETP.NE.AND.EX P2, PT, R153, RZ, PT, P2 ;  /* 0x000000ff9900720c */ /* 0x000fe20003f45320 */
[----:B------:R-:W-:-:S03]  /*7dd0*/  UISETP.NE.AND UP0, UPT, UR11, 0x1, UPT ;  /* 0x000000010b00788c */ /* 0x000fc6000bf05270 */
[----:B------:R-:W-:-:S03]  /*7de0*/  SEL R204, R204, RZ, !P2 ;  /* 0x000000ffcccc7207 */ /* 0x000fc60005000000 */
[----:B------:R-:W3:Y:S01]  /*7df0*/  LDC.64 R12, c[0x0][R21+0x228] ;  /* 0x00008a00150c7b82 */ /* 0x000ee20000000a00 */
[----:B------:R-:W-:Y:S02]  /*7e00*/  PLOP3.LUT P4, PT, PT, PT, UP0, 0x80, 0x0 ;  /* 0x000000000000781c */ /* 0x000fe40003f8f008 */
[----:B------:R-:W-:Y:S01]  /*7e10*/  SEL R7, R165, RZ, !P2 ;  /* 0x000000ffa5077207 */ /* 0x000fe20005000000 */
[----:B------:R-:W-:Y:S01]  /*7e20*/  IMAD.U32 R18, RZ, RZ, UR12 ;  /* 0x0000000cff127e24 */ /* 0x000fe2000f8e00ff */
[----:B------:R-:W-:Y:S01]  /*7e30*/  @UP0 ULDC UR8, c[0x0][0xcec] ;  /* 0x00033b0000080ab9 */ /* 0x000fe20000000800 */
[-C--:B0-----:R-:W-:Y:S02]  /*7e40*/  IMAD R11, R11, R204.reuse, RZ ;  /* 0x000000cc0b0b7224 */ /* 0x081fe400078e02ff */
[----:B-1----:R-:W0:Y:S01]  /*7e50*/  @!P3 LDC R14, c[0x0][0xc50] ;  /* 0x00031400ff0ebb82 */ /* 0x002e220000000800 */
[----:B------:R-:W-:-:S04]  /*7e60*/  IMAD.WIDE.U32 R16, R10, R204, RZ ;  /* 0x000000cc0a107225 */ /* 0x000fc800078e00ff */
[----:B------:R-:W-:Y:S02]  /*7e70*/  IMAD R19, R10, R7, R11 ;  /* 0x000000070a137224 */ /* 0x000fe400078e020b */
[-C--:B--2---:R-:W-:Y:S01]  /*7e80*/  IMAD.WIDE.U32 R10, R8, R205.reuse, RZ ;  /* 0x000000cd080a7225 */ /* 0x084fe200078e00ff */
[----:B------:R-:W1:Y:S03]  /*7e90*/  @!P3 LDC R15, c[0x0][0xc54] ;  /* 0x00031500ff0fbb82 */ /* 0x000e660000000800 */
[----:B------:R-:W-:Y:S02]  /*7ea0*/  IMAD R7, R9, R205, RZ ;  /* 0x000000cd09077224 */ /* 0x000fe400078e02ff */
[----:B-----5:R-:W-:-:S03]  /*7eb0*/  IMAD R18, R18, 0x80, R164 ;  /* 0x0000008012127824 */ /* 0x020fc600078e02a4 */
[----:B------:R2:W5:Y:S01]  /*7ec0*/  LDC.64 R8, c[0x0][R21+0x210] ;  /* 0x0000840015087b82 */ /* 0x0005620000000a00 */
[----:B------:R-:W-:Y:S01]  /*7ed0*/  IMAD.IADD R22, R17, 0x1, R19 ;  /* 0x0000000111167824 */ /* 0x000fe200078e0213 */
[----:B------:R-:W-:Y:S01]  /*7ee0*/  SEL R17, R162, RZ, P3 ;  /* 0x000000ffa2117207 */ /* 0x000fe20001800000 */
[----:B------:R-:W-:Y:S01]  /*7ef0*/  IMAD.MOV.U32 R19, RZ, RZ, R18 ;  /* 0x000000ffff137224 */ /* 0x000fe200078e0012 */
[----:B---3--:R-:W-:Y:S01]  /*7f00*/  IADD3 R16, P2, P5, R16, R10, R2 ;  /* 0x0000000a10107210 */ /* 0x008fe20007d5e002 */
[----:B------:R-:W-:Y:S01]  /*7f10*/  @P4 IMAD.HI.U32 R10, R18, UR8, RZ ;  /* 0x00000008120a4c27 */ /* 0x000fe2000f8e00ff */
[----:B------:R-:W-:-:S04]  /*7f20*/  @UP0 ULDC UR8, c[0x0][0xcf0] ;  /* 0x00033c0000080ab9 */ /* 0x000fc80000000800 */
[----:B------:R-:W-:Y:S01]  /*7f30*/  @P4 SHF.R.U32.HI R19, RZ, UR8, R10 ;  /* 0x00000008ff134c19 */ /* 0x000fe2000801160a */
[----:B------:R-:W-:Y:S01]  /*7f40*/  IMAD.IADD R10, R11, 0x1, R7 ;  /* 0x000000010b0a7824 */ /* 0x000fe200078e0207 */
[----:B------:R-:W-:Y:S01]  /*7f50*/  SHF.R.S32.HI R7, RZ, 0x1f, R2 ;  /* 0x0000001fff077819 */ /* 0x000fe20000011402 */
[-C--:B------:R-:W-:Y:S02]  /*7f60*/  IMAD R11, R13, R17.reuse, RZ ;  /* 0x000000110d0b7224 */ /* 0x080fe400078e02ff */
[----:B------:R-:W-:Y:S01]  /*7f70*/  IMAD.WIDE.U32 R12, R12, R17, RZ ;  /* 0x000000110c0c7225 */ /* 0x000fe200078e00ff */
[----:B------:R-:W-:-:S03]  /*7f80*/  IADD3.X R17, R22, R10, R7, P2, P5 ;  /* 0x0000000a16117210 */ /* 0x000fc600017ea407 */
[----:B--2---:R-:W-:Y:S01]  /*7f90*/  IMAD.MOV R21, RZ, RZ, -R19 ;  /* 0x000000ffff157224 */ /* 0x004fe200078e0a13 */
[----:B------:R-:W-:Y:S01]  /*7fa0*/  IADD3 R12, P2, P5, R19, R16, R12 ;  /* 0x00000010130c7210 */ /* 0x000fe20007d5e00c */
[----:B------:R-:W-:Y:S01]  /*7fb0*/  IMAD.IADD R13, R13, 0x1, R11 ;  /* 0x000000010d0d7824 */ /* 0x000fe200078e020b */
[----:B------:R-:W-:Y:S01]  /*7fc0*/  SHF.R.S32.HI R10, RZ, 0x1f, R19 ;  /* 0x0000001fff0a7819 */ /* 0x000fe20000011413 */
[----:B------:R-:W-:-:S03]  /*7fd0*/  IMAD R11, R21, UR11, R18 ;  /* 0x0000000b150b7c24 */ /* 0x000fc6000f8e0212 */
[----:B------:R-:W-:Y:S01]  /*7fe0*/  IADD3.X R13, R10, R17, R13, P2, P5 ;  /* 0x000000110a0d7210 */ /* 0x000fe200017ea40d */
[-C--:B-----5:R-:W-:Y:S01]  /*7ff0*/  IMAD R9, R9, R11.reuse, RZ ;  /* 0x0000000b09097224 */ /* 0x0a0fe200078e02ff */
[----:B------:R-:W-:Y:S01]  /*8000*/  SHF.R.S32.HI R17, RZ, 0x1f, R11 ;  /* 0x0000001fff117819 */ /* 0x000fe2000001140b */
[----:B------:R-:W-:-:S04]  /*8010*/  IMAD.WIDE.U32 R12, R8, R11, R12 ;  /* 0x0000000b080c7225 */ /* 0x000fc800078e000c */
[----:B------:R-:W-:Y:S01]  /*8020*/  IMAD R9, R8, R17, R9 ;  /* 0x0000001108097224 */ /* 0x000fe200078e0209 */
[----:B0-----:R-:W-:Y:S01]  /*8030*/  LEA R14, P2, R12, R14, 0x2 ;  /* 0x0000000e0c0e7211 */ /* 0x001fe200078410ff */
[----:B------:R-:W-:Y:S02]  /*8040*/  ULDC UR8, c[0x0][0xb88] ;  /* 0x0002e20000087ab9 */ /* 0x000fe40000000800 */
[----:B------:R-:W-:Y:S01]  /*8050*/  IMAD.IADD R8, R13, 0x1, R9 ;  /* 0x000000010d087824 */ /* 0x000fe200078e0209 */
[----:B----4-:R-:W-:-:S04]  /*8060*/  @P1 R2UR UR8, R20 ;  /* 0x00000000140812ca */ /* 0x010fc800000e0000 */
[----:B-1----:R-:W-:Y:S01]  /*8070*/  LEA.HI.X R15, R12, R15, R8, 0x2, P2 ;  /* 0x0000000f0c0f7211 */ /* 0x002fe200010f1408 */
[----:B------:R-:W-:Y:S10]  /*8080*/  @P1 BRA `(.L_x_1166) ;  /* 0x0000000000181947 */ /* 0x000ff40003800000 */
[----:B------:R-:W-:Y:S05]  /*8090*/  @!P0 BRA `(.L_x_1166) ;  /* 0x0000000000148947 */ /* 0x000fea0003800000 */
[----:B------:R-:W2:Y:S04]  /*80a0*/  LDG.E R9, desc[UR36][R4.64] ;  /* 0x0000002404097981 */ /* 0x000ea8000c1e1900 */
[----:B------:R-:W3:Y:S01]  /*80b0*/  LDG.E R8, desc[UR36][R4.64+0x4] ;  /* 0x0000042404087981 */ /* 0x000ee2000c1e1900 */
[----:B--2---:R-:W-:Y:S02]  /*80c0*/  R2UR UR10, R9 ;  /* 0x00000000090a72ca */ /* 0x004fe400000e0000 */
[----:B---3--:R-:W-:-:S13]  /*80d0*/  R2UR UR8, R8 ;  /* 0x00000000080872ca */ /* 0x008fda00000e0000 */
[----:B------:R-:W-:-:S12]  /*80e0*/  UIADD3 UR8, -UR10, UR8, URZ ;  /* 0x000000080a087290 */ /* 0x000fd8000fffe13f */
.L_x_1166:
[----:B------:R-:W2:Y:S04]  /*80f0*/  LDL R12, [R1+0x2c] ;  /* 0x00002c00010c7983 */ /* 0x000ea80000100800 */
[----:B------:R-:W3:Y:S01]  /*8100*/  LDL R10, [R1+0x24] ;  /* 0x00002400010a7983 */ /* 0x000ee20000100800 */
[----:B------:R-:W-:Y:S01]  /*8110*/  R2UR UR10, R163 ;  /* 0x00000000a30a72ca */ /* 0x000fe200000e0000 */
[----:B------:R-:W-:Y:S02]  /*8120*/  UIMAD UR8, UR8, UR11, URZ ;  /* 0x0000000b080872a4 */ /* 0x000fe4000f8e023f */
[----:B------:R-:W-:Y:S04]  /*8130*/  SHFL.IDX PT, R4, R14, RZ, 0x1c1f ;  /* 0x001c1fff0e047589 */ /* 0x000fe800000e0000 */
[----:B------:R-:W0:Y:S04]  /*8140*/  SHFL.IDX PT, R5, R15, RZ, 0x1c1f ;  /* 0x001c1fff0f057589 */ /* 0x000e2800000e0000 */
[----:B------:R-:W-:Y:S02]  /*8150*/  SHFL.IDX PT, R8, R14, 0x1, 0x1c1f ;  /* 0x003c1f000e087f89 */ /* 0x000fe400000e0000 */
[----:B------:R-:W-:-:S02]  /*8160*/  IMAD.U32 R11, RZ, RZ, UR10 ;  /* 0x0000000aff0b7e24 */ /* 0x000fc4000f8e00ff */
[----:B------:R-:W1:Y:S02]  /*8170*/  SHFL.IDX PT, R9, R15, 0x1, 0x1c1f ;  /* 0x003c1f000f097f89 */ /* 0x000e6400000e0000 */
[----:B--2---:R-:W-:Y:S01]  /*8180*/  IMAD R11, R11, 0x80, R12 ;  /* 0x000000800b0b7824 */ /* 0x004fe200078e020c */
[----:B---3--:R-:W-:-:S03]  /*8190*/  LOP3.LUT P0, RZ, R10, 0x3, RZ, 0xc0, !PT ;  /* 0x000000030aff7812 */ /* 0x008fc6000780c0ff */
[C---:B------:R-:W-:Y:S01]  /*81a0*/  VIADD R10, R11.reuse, 0x8 ;  /* 0x000000080b0a7836 */ /* 0x040fe20000000000 */
[C---:B------:R-:W-:Y:S02]  /*81b0*/  ISETP.GE.AND P2, PT, R11.reuse, UR8, PT ;  /* 0x000000080b007c0c */ /* 0x040fe4000bf46270 */
[----:B------:R-:W-:Y:S02]  /*81c0*/  ISETP.GE.OR P1, PT, R11, UR8, P0 ;  /* 0x000000080b007c0c */ /* 0x000fe40008726670 */
[----:B------:R-:W-:-:S11]  /*81d0*/  ISETP.GE.OR P0, PT, R10, UR8, P0 ;  /* 0x000000080a007c0c */ /* 0x000fd60008706670 */
[----:B0-----:R0:W-:Y:S04]  /*81e0*/  @!P1 ST.E desc[UR36][R4.64], R3 ;  /* 0x0000000304009985 */ /* 0x0011e8000c101924 */
[----:B-1----:R0:W-:Y:S01]  /*81f0*/  @!P0 ST.E desc[UR36][R8.64], R0 ;  /* 0x0000000008008985 */ /* 0x0021e2000c101924 */
[----:B------:R-:W-:Y:S01]  /*8200*/  ISETP.GE.AND P0, PT, R10, UR8, PT ;  /* 0x000000080a007c0c */ /* 0x000fe2000bf06270 */
[----:B------:R-:W-:-:S12]  /*8210*/  @P3 BRA `(.L_x_1167) ;  /* 0x0000001000083947 */ /* 0x000fd80003800000 */
[----:B0-----:R-:W0:Y:S01]  /*8220*/  S2R R0, SR_TID.X ;  /* 0x0000000000007919 */ /* 0x001e220000002100 */
[----:B------:R-:W-:Y:S01]  /*8230*/  R2UR UR12, R163 ;  /* 0x00000000a30c72ca */ /* 0x000fe200000e0000 */
[----:B------:R-:W-:Y:S01]  /*8240*/  @UP0 ULDC UR10, c[0x0][0xcec] ;  /* 0x00033b00000a0ab9 */ /* 0x000fe20000000800 */
[----:B0-----:R-:W-:-:S05]  /*8250*/  VIADD R0, R0, 0xffffff80 ;  /* 0xffffff8000007836 */ /* 0x001fca0000000000 */
[----:B------:R-:W-:-:S04]  /*8260*/  SHF.R.S32.HI R3, RZ, 0x1f, R0 ;  /* 0x0000001fff037819 */ /* 0x000fc80000011400 */
[----:B------:R-:W-:-:S04]  /*8270*/  LEA.HI R3, R3, R0, RZ, 0x3 ;  /* 0x0000000003037211 */ /* 0x000fc800078f18ff */
[----:B------:R-:W-:Y:S02]  /*8280*/  LOP3.LUT R5, R3, 0xfffffff8, RZ, 0xc0, !PT ;  /* 0xfffffff803057812 */ /* 0x000fe400078ec0ff */
[----:B------:R-:W-:-:S03]  /*8290*/  SHF.R.S32.HI R3, RZ, 0x3, R3 ;  /* 0x00000003ff037819 */ /* 0x000fc60000011403 */
[----:B------:R-:W-:Y:S02]  /*82a0*/  IMAD.IADD R20, R0, 0x1, -R5 ;  /* 0x0000000100147824 */ /* 0x000fe400078e0a05 */
[----:B------:R-:W-:Y:S02]  /*82b0*/  IMAD.MOV.U32 R5, RZ, RZ, 0x2 ;  /* 0x00000002ff057424 */ /* 0x000fe400078e00ff */
[----:B------:R-:W-:-:S04]  /*82c0*/  IMAD.SHL.U32 R0, R20, 0x8, RZ ;  /* 0x0000000814007824 */ /* 0x000fc800078e00ff */
[----:B------:R-:W-:-:S04]  /*82d0*/  IMAD R4, R3, 0x40, R0 ;  /* 0x0000004003047824 */ /* 0x000fc800078e0200 */
[----:B------:R-:W-:Y:S01]  /*82e0*/  IMAD.WIDE R4, R4, R5, UR6 ;  /* 0x0000000604047e25 */ /* 0x000fe2000f8e0205 */
[----:B------:R-:W-:Y:S02]  /*82f0*/  ULDC.64 UR6, c[0x0][0xba0] ;  /* 0x0002e80000067ab9 */ /* 0x000fe40000000a00 */
[C---:B------:R-:W-:Y:S02]  /*8300*/  IADD3 R25, P1, R4.reuse, 0x3000, RZ ;  /* 0x0000300004197810 */ /* 0x040fe40007f3e0ff */
[C---:B------:R-:W-:Y:S02]  /*8310*/  IADD3 R13, P3, R4.reuse, 0x1000, RZ ;  /* 0x00001000040d7810 */ /* 0x040fe40007f7e0ff */
[----:B------:R-:W-:Y:S02]  /*8320*/  IADD3 R17, P2, R4, 0x2000, RZ ;  /* 0x0000200004117810 */ /* 0x000fe40007f5e0ff */
[----:B------:R-:W-:Y:S02]  /*8330*/  LOP3.LUT R24, R25, 0x380, RZ, 0xc0, !PT ;  /* 0x0000038019187812 */ /* 0x000fe400078ec0ff */
[----:B------:R-:W-:-:S02]  /*8340*/  LOP3.LUT R12, R13, 0x380, RZ, 0xc0, !PT ;  /* 0x000003800d0c7812 */ /* 0x000fc400078ec0ff */
[----:B------:R-:W-:Y:S02]  /*8350*/  LOP3.LUT R16, R17, 0x380, RZ, 0xc0, !PT ;  /* 0x0000038011107812 */ /* 0x000fe400078ec0ff */
[----:B------:R-:W-:Y:S02]  /*8360*/  SHF.R.U64 R24, R24, 0x3, RZ ;  /* 0x0000000318187819 */ /* 0x000fe400000012ff */
[----:B------:R-:W-:Y:S02]  /*8370*/  SHF.R.U64 R12, R12, 0x3, RZ ;  /* 0x000000030c0c7819 */ /* 0x000fe400000012ff */
[----:B------:R-:W-:Y:S02]  /*8380*/  SHF.R.U64 R16, R16, 0x3, RZ ;  /* 0x0000000310107819 */ /* 0x000fe400000012ff */
[----:B------:R-:W-:Y:S01]  /*8390*/  LOP3.LUT R24, R24, R25, RZ, 0x3c, !PT ;  /* 0x0000001918187212 */ /* 0x000fe200078e3cff */
[--C-:B------:R-:W-:Y:S01]  /*83a0*/  IMAD.X R25, RZ, RZ, R5.reuse, P1 ;  /* 0x000000ffff197224 */ /* 0x100fe200008e0605 */
[----:B------:R-:W-:Y:S01]  /*83b0*/  LOP3.LUT R12, R12, R13, RZ, 0x3c, !PT ;  /* 0x0000000d0c0c7212 */ /* 0x000fe200078e3cff */
[--C-:B------:R-:W-:Y:S01]  /*83c0*/  IMAD.X R13, RZ, RZ, R5.reuse, P3 ;  /* 0x000000ffff0d7224 */ /* 0x100fe200018e0605 */
[----:B------:R-:W-:Y:S01]  /*83d0*/  LOP3.LUT R16, R16, R17, RZ, 0x3c, !PT ;  /* 0x0000001110107212 */ /* 0x000fe200078e3cff */
[----:B------:R-:W-:Y:S01]  /*83e0*/  IMAD.X R17, RZ, RZ, R5, P2 ;  /* 0x000000ffff117224 */ /* 0x000fe200010e0605 */
[----:B------:R-:W-:-:S02]  /*83f0*/  IADD3 R49, P1, R4, 0x9000, RZ ;  /* 0x0000900004317810 */ /* 0x000fc40007f3e0ff */
[C---:B------:R-:W-:Y:S02]  /*8400*/  IADD3 R29, P0, R4.reuse, 0x4000, RZ ;  /* 0x00004000041d7810 */ /* 0x040fe40007f1e0ff */
[C---:B------:R-:W-:Y:S02]  /*8410*/  IADD3 R33, P6, R4.reuse, 0x5000, RZ ;  /* 0x0000500004217810 */ /* 0x040fe40007fde0ff */
[C---:B------:R-:W-:Y:S02]  /*8420*/  IADD3 R37, P5, R4.reuse, 0x6000, RZ ;  /* 0x0000600004257810 */ /* 0x040fe40007fbe0ff */
[C---:B------:R-:W-:Y:S01]  /*8430*/  LOP3.LUT R11, R4.reuse, 0x380, RZ, 0xc0, !PT ;  /* 0x00000380040b7812 */ /* 0x040fe200078ec0ff */
[----:B------:R-:W-:Y:S01]  /*8440*/  IMAD R7, R7, UR6, RZ ;  /* 0x0000000607077c24 */ /* 0x000fe2000f8e02ff */
[C---:B------:R-:W-:Y:S01]  /*8450*/  IADD3 R41, P3, R4.reuse, 0x7000, RZ ;  /* 0x0000700004297810 */ /* 0x040fe20007f7e0ff */
[----:B------:R-:W-:Y:S01]  /*8460*/  IMAD.U32 R77, RZ, RZ, UR12 ;  /* 0x0000000cff4d7e24 */ /* 0x000fe2000f8e00ff */
[----:B------:R-:W-:-:S02]  /*8470*/  IADD3 R45, P2, R4, 0x8000, RZ ;  /* 0x00008000042d7810 */ /* 0x000fc40007f5e0ff */
[----:B------:R-:W-:Y:S01]  /*8480*/  SHF.R.S32.HI R21, RZ, 0x1f, R204 ;  /* 0x0000001fff157819 */ /* 0x000fe200000114cc */
[----:B------:R-:W-:Y:S01]  /*8490*/  IMAD.U32 R78, RZ, RZ, UR12 ;  /* 0x0000000cff4e7e24 */ /* 0x000fe2000f8e00ff */
[----:B------:R-:W-:Y:S01]  /*84a0*/  LOP3.LUT R48, R49, 0x380, RZ, 0xc0, !PT ;  /* 0x0000038031307812 */ /* 0x000fe200078ec0ff */
[----:B------:R-:W5:Y:S01]  /*84b0*/  LD.E.128 R12, desc[UR36][R12.64] ;  /* 0x000000240c0c7980 */ /* 0x000f62000c101d00 */
[----:B------:R-:W-:Y:S02]  /*84c0*/  LOP3.LUT R28, R29, 0x380, RZ, 0xc0, !PT ;  /* 0x000003801d1c7812 */ /* 0x000fe400078ec0ff */
[----:B------:R-:W-:Y:S01]  /*84d0*/  LOP3.LUT R32, R33, 0x380, RZ, 0xc0, !PT ;  /* 0x0000038021207812 */ /* 0x000fe200078ec0ff */
[----:B------:R-:W5:Y:S01]  /*84e0*/  LD.E.128 R16, desc[UR36][R16.64] ;  /* 0x0000002410107980 */ /* 0x000f62000c101d00 */
[----:B------:R-:W-:Y:S02]  /*84f0*/  LOP3.LUT R36, R37, 0x380, RZ, 0xc0, !PT ;  /* 0x0000038025247812 */ /* 0x000fe400078ec0ff */
[----:B------:R-:W-:Y:S01]  /*8500*/  LOP3.LUT R40, R41, 0x380, RZ, 0xc0, !PT ;  /* 0x0000038029287812 */ /* 0x000fe200078ec0ff */
[----:B------:R-:W5:Y:S01]  /*8510*/  LD.E.128 R24, desc[UR36][R24.64] ;  /* 0x0000002418187980 */ /* 0x000f62000c101d00 */
[----:B------:R-:W-:-:S02]  /*8520*/  LOP3.LUT R44, R45, 0x380, RZ, 0xc0, !PT ;  /* 0x000003802d2c7812 */ /* 0x000fc400078ec0ff */
[----:B------:R-:W-:Y:S02]  /*8530*/  SHF.R.U64 R48, R48, 0x3, RZ ;  /* 0x0000000330307819 */ /* 0x000fe400000012ff */
[----:B------:R-:W-:Y:S02]  /*8540*/  SHF.R.U64 R28, R28, 0x3, RZ ;  /* 0x000000031c1c7819 */ /* 0x000fe400000012ff */
[----:B------:R-:W-:Y:S02]  /*8550*/  SHF.R.U64 R32, R32, 0x3, RZ ;  /* 0x0000000320207819 */ /* 0x000fe400000012ff */
[----:B------:R-:W-:Y:S02]  /*8560*/  SHF.R.U64 R36, R36, 0x3, RZ ;  /* 0x0000000324247819 */ /* 0x000fe400000012ff */
[----:B------:R-:W-:Y:S02]  /*8570*/  SHF.R.U64 R40, R40, 0x3, RZ ;  /* 0x0000000328287819 */ /* 0x000fe400000012ff */
[----:B------:R-:W-:-:S02]  /*8580*/  SHF.R.U64 R44, R44, 0x3, RZ ;  /* 0x000000032c2c7819 */ /* 0x000fc400000012ff */
        /* <DEDUP_REMOVED lines=12> */
[----:B------:R-:W-:-:S02]  /*8650*/  IADD3 R9, P1, R4, 0xf000, RZ ;  /* 0x0000f00004097810 */ /* 0x000fc40007f3e0ff */
[----:B------:R-:W-:Y:S01]  /*8660*/  SHF.R.U64 R11, R11, 0x3, RZ ;  /* 0x000000030b0b7819 */ /* 0x000fe200000012ff */
[----:B------:R-:W-:Y:S01]  /*8670*/  IMAD R7, R2, UR7, R7 ;  /* 0x0000000702077c24 */ /* 0x000fe2000f8e0207 */
[C---:B------:R-:W-:Y:S01]  /*8680*/  IADD3 R53, P0, R4.reuse, 0xa000, RZ ;  /* 0x0000a00004357810 */ /* 0x040fe20007f1e0ff */
[----:B------:R-:W-:Y:S01]  /*8690*/  IMAD.X R73, RZ, RZ, R5, P1 ;  /* 0x000000ffff497224 */ /* 0x000fe200008e0605 */
[C---:B------:R-:W-:Y:S01]  /*86a0*/  IADD3 R57, P6, R4.reuse, 0xb000, RZ ;  /* 0x0000b00004397810 */ /* 0x040fe20007fde0ff */
[----:B------:R-:W5:Y:S01]  /*86b0*/  LD.E.128 R28, desc[UR36][R28.64] ;  /* 0x000000241c1c7980 */ /* 0x000f62000c101d00 */
[C---:B------:R-:W-:Y:S02]  /*86c0*/  IADD3 R61, P5, R4.reuse, 0xc000, RZ ;  /* 0x0000c000043d7810 */ /* 0x040fe40007fbe0ff */
[C---:B------:R-:W-:Y:S01]  /*86d0*/  IADD3 R65, P3, R4.reuse, 0xd000, RZ ;  /* 0x0000d00004417810 */ /* 0x040fe20007f7e0ff */
[----:B------:R-:W5:Y:S01]  /*86e0*/  LD.E.128 R32, desc[UR36][R32.64] ;  /* 0x0000002420207980 */ /* 0x000f62000c101d00 */
[----:B------:R-:W-:-:S02]  /*86f0*/  IADD3 R69, P2, R4, 0xe000, RZ ;  /* 0x0000e00004457810 */ /* 0x000fc40007f5e0ff */
        /* <DEDUP_REMOVED lines=9> */
[----:B------:R-:W-:Y:S01]  /*8790*/  SHF.R.U64 R8, R8, 0x3, RZ ;  /* 0x0000000308087819 */ /* 0x000fe200000012ff */
[----:B------:R-:W5:Y:S01]  /*87a0*/  LD.E.128 R48, desc[UR36][R48.64] ;  /* 0x0000002430307980 */ /* 0x000f62000c101d00 */
[----:B------:R-:W-:Y:S02]  /*87b0*/  SHF.R.U64 R52, R52, 0x3, RZ ;  /* 0x0000000334347819 */ /* 0x000fe400000012ff */
[----:B------:R-:W-:Y:S02]  /*87c0*/  SHF.R.U64 R56, R56, 0x3, RZ ;  /* 0x0000000338387819 */ /* 0x000fe400000012ff */
[----:B------:R-:W-:Y:S02]  /*87d0*/  SHF.R.U64 R60, R60, 0x3, RZ ;  /* 0x000000033c3c7819 */ /* 0x000fe400000012ff */
[----:B------:R-:W-:Y:S02]  /*87e0*/  SHF.R.U64 R64, R64, 0x3, RZ ;  /* 0x0000000340407819 */ /* 0x000fe400000012ff */
[----:B------:R-:W-:-:S02]  /*87f0*/  SHF.R.U64 R68, R68, 0x3, RZ ;  /* 0x0000000344447819 */ /* 0x000fc400000012ff */
[----:B------:R-:W-:Y:S02]  /*8800*/  LOP3.LUT R4, R11, R4, RZ, 0x3c, !PT ;  /* 0x000000040b047212 */ /* 0x000fe400078e3cff */
        /* <DEDUP_REMOVED lines=10> */
[----:B------:R-:W-:Y:S01]  /*88b0*/  LOP3.LUT R72, R8, R9, RZ, 0x3c, !PT ;  /* 0x0000000908487212 */ /* 0x000fe200078e3cff */
[----:B------:R-:W5:Y:S04]  /*88c0*/  LD.E.128 R52, desc[UR36][R52.64] ;  /* 0x0000002434347980 */ /* 0x000f68000c101d00 */
[----:B------:R0:W5:Y:S01]  /*88d0*/  LD.E.128 R8, desc[UR36][R4.64] ;  /* 0x0000002404087980 */ /* 0x000162000c101d00 */
[----:B------:R-:W-:-:S03]  /*88e0*/  IMAD R78, R78, 0x80, R3 ;  /* 0x000000804e4e7824 */ /* 0x000fc600078e0203 */
[----:B------:R-:W5:Y:S04]  /*88f0*/  LD.E.128 R56, desc[UR36][R56.64] ;  /* 0x0000002438387980 */ /* 0x000f68000c101d00 */
[----:B------:R-:W5:Y:S01]  /*8900*/  LD.E.128 R60, desc[UR36][R60.64] ;  /* 0x000000243c3c7980 */ /* 0x000f62000c101d00 */
[----:B0-----:R-:W-:Y:S01]  /*8910*/  IMAD.WIDE.U32 R4, R2, UR6, RZ ;  /* 0x0000000602047c25 */ /* 0x001fe2000f8e00ff */
[----:B------:R-:W-:Y:S02]  /*8920*/  ULDC.64 UR6, c[0x0][0xbe8] ;  /* 0x0002fa0000067ab9 */ /* 0x000fe40000000a00 */
[----:B------:R-:W5:Y:S01]  /*8930*/  LD.E.128 R64, desc[UR36][R64.64] ;  /* 0x0000002440407980 */ /* 0x000f62000c101d00 */
[----:B------:R-:W-:Y:S02]  /*8940*/  IMAD R2, R20, 0x20, R3 ;  /* 0x0000002014027824 */ /* 0x000fe400078e0203 */
[----:B------:R-:W-:Y:S01]  /*8950*/  IMAD.IADD R5, R5, 0x1, R7 ;  /* 0x0000000105057824 */ /* 0x000fe200078e0207 */
[----:B------:R-:W5:Y:S01]  /*8960*/  LD.E.128 R68, desc[UR36][R68.64] ;  /* 0x0000002444447980 */ /* 0x000f62000c101d00 */
[----:B------:R-:W-:-:S02]  /*8970*/  IMAD R77, R77, 0x80, R2 ;  /* 0x000000804d4d7824 */ /* 0x000fc400078e0202 */
[----:B------:R-:W-:Y:S01]  /*8980*/  IMAD.WIDE.U32 R4, R205, UR6, R4 ;  /* 0x00000006cd047c25 */ /* 0x000fe2000f8e0004 */
[----:B------:R-:W5:Y:S03]  /*8990*/  LD.E.128 R72, desc[UR36][R72.64] ;  /* 0x0000002448487980 */ /* 0x000f66000c101d00 */
[----:B------:R-:W-:Y:S01]  /*89a0*/  @P4 IMAD.HI.U32 R2, R77, UR10, RZ ;  /* 0x0000000a4d024c27 */ /* 0x000fe2000f8e00ff */
[----:B------:R-:W-:Y:S01]  /*89b0*/  @UP0 ULDC UR10, c[0x0][0xcf0] ;  /* 0x00033c00000a0ab9 */ /* 0x000fe20000000800 */
[----:B------:R-:W-:Y:S01]  /*89c0*/  @!PT LDS RZ, [RZ] ;  /* 0x00000000fffff984 */ /* 0x000fe20000000800 */
[----:B------:R-:W-:Y:S01]  /*89d0*/  @!PT LDS RZ, [RZ] ;  /* 0x00000000fffff984 */ /* 0x000fe20000000800 */
[----:B------:R-:W-:Y:S01]  /*89e0*/  @!PT LDS RZ, [RZ] ;  /* 0x00000000fffff984 */ /* 0x000fe20000000800 */
[----:B------:R-:W-:Y:S01]  /*89f0*/  @!PT LDS RZ, [RZ] ;  /* 0x00000000fffff984 */ /* 0x000fe20000000800 */
[----:B------:R0:W-:Y:S06]  /*8a00*/  MEMBAR.ALL.CTA ;  /* 0x0000000000007992 */ /* 0x0001ec0000008000 */
[----:B0-----:R-:W0:Y:S01]  /*8a10*/  FENCE.VIEW.ASYNC.S ;  /* 0x00000000000073c6 */ /* 0x001e220000000000 */
[----:B------:R-:W-:Y:S01]  /*8a20*/  IMAD R5, R205, UR7, R5 ;  /* 0x00000007cd057c24 */ /* 0x000fe2000f8e0205 */
[----:B------:R-:W-:Y:S01]  /*8a30*/  ULDC.64 UR6, c[0x0][0xbf0] ;  /* 0x0002fc0000067ab9 */ /* 0x000fe20000000a00 */
[----:B------:R-:W-:Y:S01]  /*8a40*/  IMAD.MOV.U32 R7, RZ, RZ, R77 ;  /* 0x000000ffff077224 */ /* 0x000fe200078e004d */
[----:B------:R-:W-:Y:S01]  /*8a50*/  @P4 SHF.R.U32.HI R7, RZ, UR10, R2 ;  /* 0x0000000aff074c19 */ /* 0x000fe20008011602 */
[----:B------:R-:W-:-:S03]  /*8a60*/  IMAD R21, R21, UR6, RZ ;  /* 0x0000000615157c24 */ /* 0x000fc6000f8e02ff */
[----:B------:R-:W-:Y:S01]  /*8a70*/  SHF.R.S32.HI R2, RZ, 0x1f, R7 ;  /* 0x0000001fff027819 */ /* 0x000fe20000011407 */
[C---:B------:R-:W-:Y:S02]  /*8a80*/  IMAD R21, R204.reuse, UR7, R21 ;  /* 0x00000007cc157c24 */ /* 0x040fe4000f8e0215 */
[----:B------:R-:W-:Y:S01]  /*8a90*/  IMAD.WIDE.U32 R204, R204, UR6, R4 ;  /* 0x00000006cccc7c25 */ /* 0x000fe2000f8e0004 */
[----:B------:R-:W-:-:S03]  /*8aa0*/  ULDC.64 UR6, c[0x0][0xbe0] ;  /* 0x0002f80000067ab9 */ /* 0x000fc60000000a00 */
[----:B------:R-:W-:Y:S02]  /*8ab0*/  IMAD.MOV R4, RZ, RZ, -R7 ;  /* 0x000000ffff047224 */ /* 0x000fe400078e0a07 */
[----:B------:R-:W-:Y:S02]  /*8ac0*/  IMAD.IADD R205, R205, 0x1, R21 ;  /* 0x00000001cdcd7824 */ /* 0x000fe400078e0215 */
[----:B------:R-:W-:Y:S02]  /*8ad0*/  IMAD R2, R2, UR6, RZ ;  /* 0x0000000602027c24 */ /* 0x000fe4000f8e02ff */
[----:B------:R-:W-:Y:S02]  /*8ae0*/  IMAD R21, R4, UR11, R77 ;  /* 0x0000000b04157c24 */ /* 0x000fe4000f8e024d */
[----:B------:R-:W-:-:S04]  /*8af0*/  IMAD.WIDE.U32 R4, R7, UR6, R204 ;  /* 0x0000000607047c25 */ /* 0x000fc8000f8e00cc */
[----:B------:R-:W-:Y:S01]  /*8b00*/  IMAD R7, R7, UR7, R2 ;  /* 0x0000000707077c24 */ /* 0x000fe2000f8e0202 */
[----:B------:R-:W-:Y:S01]  /*8b10*/  SHF.R.S32.HI R2, RZ, 0x1f, R21 ;  /* 0x0000001fff027819 */ /* 0x000fe20000011415 */
[----:B------:R-:W-:Y:S02]  /*8b20*/  ULDC.64 UR6, c[0x0][0xbd8] ;  /* 0x0002f60000067ab9 */ /* 0x000fe40000000a00 */
[----:B------:R-:W-:Y:S02]  /*8b30*/  IMAD.IADD R5, R5, 0x1, R7 ;  /* 0x0000000105057824 */ /* 0x000fe400078e0207 */
[----:B------:R-:W-:-:S04]  /*8b40*/  IMAD R2, R2, UR6, RZ ;  /* 0x0000000602027c24 */ /* 0x000fc8000f8e02ff */
[C---:B------:R-:W-:Y:S02]  /*8b50*/  IMAD R7, R21.reuse, UR7, R2 ;  /* 0x0000000715077c24 */ /* 0x040fe4000f8e0202 */
[----:B------:R-:W-:Y:S01]  /*8b60*/  IMAD.WIDE.U32 R2, R21, UR6, R4 ;  /* 0x0000000615027c25 */ /* 0x000fe2000f8e0004 */
[----:B------:R-:W-:-:S03]  /*8b70*/  ULDC.64 UR6, c[0x0][0xb80] ;  /* 0x0002e00000067ab9 */ /* 0x000fc60000000a00 */
[----:B------:R-:W-:Y:S01]  /*8b80*/  IMAD.IADD R3, R3, 0x1, R7 ;  /* 0x0000000103037824 */ /* 0x000fe200078e0207 */
[----:B------:R-:W-:Y:S01]  /*8b90*/  LEA R7, P2, R2, UR6, 0x1 ;  /* 0x0000000602077c11 */ /* 0x000fe2000f8408ff */
[----:B------:R-:W-:-:S03]  /*8ba0*/  UIADD3 UR6, UR9, 0x32420, URZ ;  /* 0x0003242009067890 */ /* 0x000fc6000fffe03f */
[----:B------:R-:W-:Y:S02]  /*8bb0*/  LEA.HI.X R22, R2, UR7, R3, 0x1, P2 ;  /* 0x0000000702167c11 */ /* 0x000fe400090f0c03 */
[C---:B------:R-:W-:Y:S01]  /*8bc0*/  ISETP.GE.AND P2, PT, R78.reuse, UR8, PT ;  /* 0x000000084e007c0c */ /* 0x040fe2000bf46270 */
[----:B------:R-:W-:Y:S01]  /*8bd0*/  UPRMT UR6, URZ, 0x654, UR6 ;  /* 0x000006543f067896 */ /* 0x000fe20008000006 */
[C---:B------:R-:W-:Y:S02]  /*8be0*/  VIADD R4, R78.reuse, 0x20 ;  /* 0x000000204e047836 */ /* 0x040fe40000000000 */
[----:B------:R-:W-:Y:S02]  /*8bf0*/  VIADD R5, R78, 0x40 ;  /* 0x000000404e057836 */ /* 0x000fe40000000000 */
[C---:B------:R-:W-:Y:S02]  /*8c00*/  VIADD R82, R0.reuse, 0x80 ;  /* 0x0000008000527836 */ /* 0x040fe40000000000 */
[----:B------:R-:W-:-:S02]  /*8c10*/  VIADD R84, R0, 0xc0 ;  /* 0x000000c000547836 */ /* 0x000fc40000000000 */
[----:B------:R-:W-:Y:S01]  /*8c20*/  VIADD R80, R0, 0x40 ;  /* 0x0000004000507836 */ /* 0x000fe20000000000 */
[----:B0-----:R-:W-:Y:S01]  /*8c30*/  SYNCS.ARRIVE.TRANS64.RED.A1T0 RZ, [UR6], RZ ;  /* 0x000000ffffff79a7 */ /* 0x001fe20008100406 */
[----:B------:R0:W1:Y:S01]  /*8c40*/  SHFL.IDX PT, R79, R7, RZ, 0x181f ;  /* 0x00181fff074f7589 */ /* 0x00006200000e0000 */
[----:B------:R-:W-:Y:S03]  /*8c50*/  BSSY B1, `(.L_x_1168) ;  /* 0x000001a000017945 */ /* 0x000fe60003800000 */
[----:B------:R0:W2:Y:S01]  /*8c60*/  SHFL.IDX PT, R77, R22, RZ, 0x181f ;  /* 0x00181fff164d7589 */ /* 0x0000a200000e0000 */
[----:B------:R-:W-:Y:S02]  /*8c70*/  ISETP.GE.AND P1, PT, R4, UR8, PT ;  /* 0x0000000804007c0c */ /* 0x000fe4000bf26270 */
[----:B------:R-:W-:Y:S02]  /*8c80*/  ISETP.GE.AND P0, PT, R5, UR8, PT ;  /* 0x0000000805007c0c */ /* 0x000fe4000bf06270 */
        /* <DEDUP_REMOVED lines=22> */
.L_x_1169:
[----:B------:R-:W-:Y:S05]  /*8df0*/  BSYNC B1 ;  /* 0x0000000000017941 */ /* 0x000fea0003800000 */
.L_x_1168:
        /* <DEDUP_REMOVED lines=21> */
.L_x_1171:
[----:B------:R-:W-:Y:S05]  /*8f50*/  BSYNC B1 ;  /* 0x0000000000017941 */ /* 0x000fea0003800000 */
.L_x_1170:
        /* <DEDUP_REMOVED lines=16> */
[----:B----4-:R-:W-:-:S02]  /*9060*/  @!P1 LEA.HI.X R9, R82, R11, R81, 0x1, P4 ;  /* 0x0000000b52099211 */ /* 0x010fc400020f0c51 */
[----:B------:R-:W-:Y:S01]  /*9070*/  @!P0 LEA.HI.X R11, R84, R11, R83, 0x1, P6 ;  /* 0x0000000b540b8211 */ /* 0x000fe200030f0c53 */
[----:B------:R0:W-:Y:S04]  /*9080*/  @!P2 ST.E.128 desc[UR36][R4.64], R36 ;  /* 0x000000240400a985 */ /* 0x0001e8000c101d24 */
[----:B------:R0:W-:Y:S04]  /*9090*/  @!P1 ST.E.128 desc[UR36][R8.64], R52 ;  /* 0x0000003408009985 */ /* 0x0001e8000c101d24 */
[----:B------:R0:W-:Y:S02]  /*90a0*/  @!P0 ST.E.128 desc[UR36][R10.64], R68 ;  /* 0x000000440a008985 */ /* 0x0001e4000c101d24 */
.L_x_1173:
[----:B------:R-:W-:Y:S05]  /*90b0*/  BSYNC B1 ;  /* 0x0000000000017941 */ /* 0x000fea0003800000 */
.L_x_1172:
[----:B0-----:R-:W-:Y:S01]  /*90c0*/  VIADD R2, R78, 0x60 ;  /* 0x000000604e027836 */ /* 0x001fe20000000000 */
[----:B------:R0:W0:Y:S04]  /*90d0*/  SHFL.IDX PT, R11, R22, 0x3, 0x181f ;  /* 0x00781f00160b7f89 */ /* 0x00002800000e0000 */
[----:B------:R-:W-:Y:S01]  /*90e0*/  ISETP.GE.AND P0, PT, R2, UR8, PT ;  /* 0x0000000802007c0c */ /* 0x000fe2000bf06270 */
[----:B---3--:R-:W3:-:S12]  /*90f0*/  SHFL.IDX PT, R7, R7, 0x3, 0x181f ;  /* 0x00781f0007077f89 */ /* 0x008ed800000e0000 */
[----:B------:R-:W-:Y:S05]  /*9100*/  @P0 BRA `(.L_x_1174) ;  /* 0x0000002400c00947 */ /* 0x000fea0003800000 */
[----:B------:R-:W-:Y:S02]  /*9110*/  ULDC UR6, c[0x0][0xbc8] ;  /* 0x0002f20000067ab9 */ /* 0x000fe40000000800 */
[----:B------:R-:W-:Y:S02]  /*9120*/  ISETP.GE.AND P3, PT, R0, UR6, PT ;  /* 0x0000000600007c0c */ /* 0x000fe4000bf66270 */
[----:B------:R-:W-:Y:S02]  /*9130*/  ISETP.GE.AND P4, PT, R80, UR6, PT ;  /* 0x0000000650007c0c */ /* 0x000fe4000bf86270 */
[----:B------:R-:W-:-:S09]  /*9140*/  ISETP.GE.AND P5, PT, R82, UR6, PT ;  /* 0x0000000652007c0c */ /* 0x000fd2000bfa6270 */
[-C--:B---3--:R-:W-:Y:S02]  /*9150*/  @!P3 LEA R2, P0, R0, R7.reuse, 0x1 ;  /* 0x000000070002b211 */ /* 0x088fe400078008ff */
[-C--:B------:R-:W-:Y:S02]  /*9160*/  @!P4 LEA R4, P1, R80, R7.reuse, 0x1 ;  /* 0x000000075004c211 */ /* 0x080fe400078208ff */
[----:B------:R-:W-:Y:S02]  /*9170*/  @!P5 LEA R8, P2, R82, R7, 0x1 ;  /* 0x000000075208d211 */ /* 0x000fe400078408ff */
[-C--:B0-----:R-:W-:Y:S02]  /*9180*/  @!P3 LEA.HI.X R3, R0, R11.reuse, R86, 0x1, P0 ;  /* 0x0000000b0003b211 */ /* 0x081fe400000f0c56 */
[-C--:B------:R-:W-:Y:S02]  /*9190*/  @!P4 LEA.HI.X R5, R80, R11.reuse, R85, 0x1, P1 ;  /* 0x0000000b5005c211 */ /* 0x080fe400008f0c55 */
[----:B----4-:R-:W-:Y:S01]  /*91a0*/  @!P5 LEA.HI.X R9, R82, R11, R81, 0x1, P2 ;  /* 0x0000000b5209d211 */ /* 0x010fe200010f0c51 */
[----:B------:R0:W-:Y:S01]  /*91b0*/  @!P3 ST.E.128 desc[UR36][R2.64], R24 ;  /* 0x000000180200b985 */ /* 0x0001e2000c101d24 */
[----:B------:R-:W-:-:S03]  /*91c0*/  ISETP.GE.AND P0, PT, R84, UR6, PT ;  /* 0x0000000654007c0c */ /* 0x000fc6000bf06270 */
[----:B------:R0:W-:Y:S04]  /*91d0*/  @!P4 ST.E.128 desc[UR36][R4.64], R40 ;  /* 0x000000280400c985 */ /* 0x0001e8000c101d24 */
[----:B------:R0:W-:Y:S06]  /*91e0*/  @!P5 ST.E.128 desc[UR36][R8.64], R56 ;  /* 0x000000380800d985 */ /* 0x0001ec000c101d24 */
[----:B------:R-:W-:Y:S05]  /*91f0*/  @P0 BRA `(.L_x_1174) ;  /* 0x0000002400840947 */ /* 0x000fea0003800000 */
[----:B0-----:R-:W-:-:S04]  /*9200*/  LEA R2, P0, R84, R7, 0x1 ;  /* 0x0000000754027211 */ /* 0x001fc800078008ff */
[----:B------:R-:W-:-:S05]  /*9210*/  LEA.HI.X R3, R84, R11, R83, 0x1, P0 ;  /* 0x0000000b54037211 */ /* 0x000fca00000f0c53 */
[----:B------:R0:W-:Y:S01]  /*9220*/  ST.E.128 desc[UR36][R2.64], R72 ;  /* 0x0000004802007985 */ /* 0x0001e2000c101d24 */
[----:B------:R-:W-:Y:S05]  /*9230*/  BRA `(.L_x_1174) ;  /* 0x0000002400747947 */ /* 0x000fea0003800000 */
.L_x_1167:
[----:B------:R-:W-:Y:S01]  /*9240*/  ULDC.64 UR6, c[0x0][0xc08] ;  /* 0x0003020000067ab9 */ /* 0x000fe20000000a00 */
[----:B0-----:R-:W-:Y:S01]  /*9250*/  SHF.R.S32.HI R3, RZ, 0x1f, R204 ;  /* 0x0000001fff037819 */ /* 0x001fe200000114cc */
[----:B------:R-:W-:Y:S01]  /*9260*/  IMAD R7, R7, UR6, RZ ;  /* 0x0000000607077c24 */ /* 0x000fe2000f8e02ff */
[----:B------:R-:W-:Y:S01]  /*9270*/  ULDC.64 UR12, c[0x0][0xc40] ;  /* 0x00031000000c7ab9 */ /* 0x000fe20000000a00 */
[C---:B------:R-:W-:Y:S01]  /*9280*/  IMAD.WIDE.U32 R4, R2.reuse, UR6, RZ ;  /* 0x0000000602047c25 */ /* 0x040fe2000f8e00ff */
[----:B------:R-:W-:Y:S01]  /*9290*/  UIADD3 UR9, UR9, 0x32420, URZ ;  /* 0x0003242009097890 */ /* 0x000fe2000fffe03f */
[----:B------:R-:W-:Y:S01]  /*92a0*/  BSSY B1, `(.L_x_1175) ;  /* 0x00000d9000017945 */ /* 0x000fe20003800000 */
[----:B------:R-:W-:Y:S01]  /*92b0*/  SHF.R.S32.HI R20, RZ, 0x1f, R209 ;  /* 0x0000001fff147819 */ /* 0x000fe200000114d1 */
[----:B------:R-:W-:Y:S01]  /*92c0*/  IMAD R7, R2, UR7, R7 ;  /* 0x0000000702077c24 */ /* 0x000fe2000f8e0207 */
[----:B------:R-:W-:Y:S01]  /*92d0*/  ULDC.64 UR6, c[0x0][0xc38] ;  /* 0x00030e0000067ab9 */ /* 0x000fe20000000a00 */
[----:B------:R-:W-:Y:S01]  /*92e0*/  IMAD R3, R3, UR12, RZ ;  /* 0x0000000c03037c24 */ /* 0x000fe2000f8e02ff */
[----:B------:R-:W-:Y:S01]  /*92f0*/  UPRMT UR9, URZ, 0x654, UR9 ;  /* 0x000006543f097896 */ /* 0x000fe20008000009 */
[----:B------:R-:W-:Y:S01]  /*9300*/  IMAD.IADD R5, R5, 0x1, R7 ;  /* 0x0000000105057824 */ /* 0x000fe200078e0207 */
[----:B------:R-:W-:Y:S01]  /*9310*/  SHF.R.S32.HI R22, RZ, 0x1f, R210 ;  /* 0x0000001fff167819 */ /* 0x000fe200000114d2 */
[----:B------:R-:W-:Y:S01]  /*9320*/  IMAD R7, R204, UR13, R3 ;  /* 0x0000000dcc077c24 */ /* 0x000fe2000f8e0203 */
[----:B------:R-:W-:Y:S01]  /*9330*/  SHF.R.S32.HI R152, RZ, 0x1f, R212 ;  /* 0x0000001fff987819 */ /* 0x000fe200000114d4 */
[----:B------:R-:W-:Y:S01]  /*9340*/  IMAD.WIDE.U32 R4, R205, UR6, R4 ;  /* 0x00000006cd047c25 */ /* 0x000fe2000f8e0004 */
[----:B------:R-:W-:Y:S01]  /*9350*/  @UP0 ULDC UR6, c[0x0][0xcec] ;  /* 0x00033b0000060ab9 */ /* 0x000fe20000000800 */
[----:B------:R-:W-:-:S02]  /*9360*/  SHF.R.S32.HI R153, RZ, 0x1f, R213 ;  /* 0x0000001fff997819 */ /* 0x000fc400000114d5 */
[----:B------:R-:W-:Y:S01]  /*9370*/  IMAD R5, R205, UR7, R5 ;  /* 0x00000007cd057c24 */ /* 0x000fe2000f8e0205 */
[----:B------:R-:W-:Y:S01]  /*9380*/  SYNCS.ARRIVE.TRANS64.RED.A1T0 RZ, [UR9], RZ ;  /* 0x000000ffffff79a7 */ /* 0x000fe20008100409 */
[----:B------:R-:W-:Y:S01]  /*9390*/  @P4 IMAD.HI.U32 R0, R18, UR6, RZ ;  /* 0x0000000612004c27 */ /* 0x000fe2000f8e00ff */
[----:B------:R-:W-:Y:S01]  /*93a0*/  @UP0 ULDC UR6, c[0x0][0xcf0] ;  /* 0x00033c0000060ab9 */ /* 0x000fe20000000800 */
[----:B------:R-:W-:Y:S02]  /*93b0*/  SHF.R.S32.HI R154, RZ, 0x1f, R214 ;  /* 0x0000001fff9a7819 */ /* 0x000fe400000114d6 */
[----:B------:R-:W-:Y:S01]  /*93c0*/  IMAD.WIDE.U32 R4, R204, UR12, R4 ;  /* 0x0000000ccc047c25 */ /* 0x000fe2000f8e0004 */
[----:B------:R-:W-:Y:S01]  /*93d0*/  ULDC.64 UR12, c[0x0][0xc30] ;  /* 0x00030c00000c7ab9 */ /* 0x000fe20000000a00 */
[----:B------:R-:W-:Y:S02]  /*93e0*/  SHF.R.S32.HI R155, RZ, 0x1f, R217 ;  /* 0x0000001fff9b7819 */ /* 0x000fe400000114d9 */
[----:B------:R-:W-:Y:S01]  /*93f0*/  IMAD.MOV.U32 R3, RZ, RZ, R18 ;  /* 0x000000ffff037224 */ /* 0x000fe200078e0012 */
[----:B------:R-:W-:Y:S01]  /*9400*/  @P4 SHF.R.U32.HI R3, RZ, UR6, R0 ;  /* 0x00000006ff034c19 */ /* 0x000fe20008011600 */
[----:B------:R-:W-:Y:S01]  /*9410*/  IMAD.IADD R5, R5, 0x1, R7 ;  /* 0x0000000105057824 */ /* 0x000fe200078e0207 */
[----:B------:R-:W-:Y:S01]  /*9420*/  ULDC.64 UR6, c[0x0][0xc48] ;  /* 0x0003120000067ab9 */ /* 0x000fe20000000a00 */
[----:B------:R-:W-:Y:S01]  /*9430*/  VIADD R169, R23, 0x38 ;  /* 0x0000003817a97836 */ /* 0x000fe20000000000 */
[--C-:B------:R-:W-:Y:S01]  /*9440*/  SHF.R.S32.HI R0, RZ, 0x1f, R3.reuse ;  /* 0x0000001fff007819 */ /* 0x100fe20000011403 */
[----:B------:R-:W-:Y:S01]  /*9450*/  IMAD.MOV R7, RZ, RZ, -R3 ;  /* 0x000000ffff077224 */ /* 0x000fe200078e0a03 */
[----:B------:R-:W-:Y:S01]  /*9460*/  SHF.R.S32.HI R156, RZ, 0x1f, R218 ;  /* 0x0000001fff9c7819 */ /* 0x000fe200000114da */
[----:B------:R-:W-:Y:S01]  /*9470*/  IMAD.WIDE.U32 R4, R162, UR6, R4 ;  /* 0x00000006a2047c25 */ /* 0x000fe2000f8e0004 */
[----:B------:R-:W-:-:S02]  /*9480*/  SHF.R.S32.HI R157, RZ, 0x1f, R219 ;  /* 0x0000001fff9d7819 */ /* 0x000fc400000114db */
[----:B------:R-:W-:Y:S01]  /*9490*/  SHF.R.S32.HI R158, RZ, 0x1f, R220 ;  /* 0x0000001fff9e7819 */ /* 0x000fe200000114dc */
[----:B------:R-:W-:Y:S01]  /*94a0*/  IMAD R7, R7, UR11, R18 ;  /* 0x0000000b07077c24 */ /* 0x000fe2000f8e0212 */
[----:B------:R-:W-:Y:S01]  /*94b0*/  SHF.R.S32.HI R18, RZ, 0x1f, R208 ;  /* 0x0000001fff127819 */ /* 0x000fe200000114d0 */
[----:B------:R-:W-:Y:S01]  /*94c0*/  IMAD R0, R0, UR12, RZ ;  /* 0x0000000c00007c24 */ /* 0x000fe2000f8e02ff */
[----:B------:R-:W-:Y:S01]  /*94d0*/  SHF.R.S32.HI R159, RZ, 0x1f, R221 ;  /* 0x0000001fff9f7819 */ /* 0x000fe200000114dd */
[----:B------:R-:W-:Y:S01]  /*94e0*/  IMAD R5, R162, UR7, R5 ;  /* 0x00000007a2057c24 */ /* 0x000fe2000f8e0205 */
[----:B------:R-:W-:Y:S01]  /*94f0*/  ULDC.64 UR6, c[0x0][0xc28] ;  /* 0x00030a0000067ab9 */ /* 0x000fe20000000a00 */
        /* <DEDUP_REMOVED lines=15> */
[C---:B------:R-:W-:Y:S01]  /*95f0*/  LEA R0, P1, R4.reuse, UR6, 0x2 ;  /* 0x0000000604007c11 */ /* 0x040fe2000f8210ff */
[C---:B------:R-:W-:Y:S01]  /*9600*/  VIADD R171, R23.reuse, 0x30 ;  /* 0x0000003017ab7836 */ /* 0x040fe20000000000 */
[----:B------:R-:W-:Y:S01]  /*9610*/  SHF.R.S32.HI R166, RZ, 0x1f, R228 ;  /* 0x0000001fffa67819 */ /* 0x000fe200000114e4 */
[C---:B------:R-:W-:Y:S01]  /*9620*/  VIADD R172, R23.reuse, 0x28 ;  /* 0x0000002817ac7836 */ /* 0x040fe20000000000 */
[----:B------:R-:W-:Y:S01]  /*9630*/  LEA.HI.X R7, R4, UR7, R7, 0x2, P1 ;  /* 0x0000000704077c11 */ /* 0x000fe200088f1407 */
[C---:B------:R-:W-:Y:S01]  /*9640*/  VIADD R174, R23.reuse, 0x20 ;  /* 0x0000002017ae7836 */ /* 0x040fe20000000000 */
[----:B------:R0:W1:Y:S01]  /*9650*/  SHFL.IDX PT, R2, R0, RZ, 0x1c1f ;  /* 0x001c1fff00027589 */ /* 0x00006200000e0000 */
[C---:B------:R-:W-:Y:S01]  /*9660*/  VIADD R176, R23.reuse, 0x18 ;  /* 0x0000001817b07836 */ /* 0x040fe20000000000 */
[----:B------:R-:W-:Y:S01]  /*9670*/  SHF.R.S32.HI R167, RZ, 0x1f, R229 ;  /* 0x0000001fffa77819 */ /* 0x000fe200000114e5 */
[C---:B------:R-:W-:Y:S01]  /*9680*/  VIADD R178, R23.reuse, 0x10 ;  /* 0x0000001017b27836 */ /* 0x040fe20000000000 */
[----:B------:R0:W2:Y:S01]  /*9690*/  SHFL.IDX PT, R3, R7, RZ, 0x1c1f ;  /* 0x001c1fff07037589 */ /* 0x0000a200000e0000 */
        /* <DEDUP_REMOVED lines=15> */
[----:B0-----:R-:W-:Y:S06]  /*9790*/  @P2 BRA `(.L_x_1176) ;  /* 0x0000000800242947 */ /* 0x001fec0003800000 */
[----:B------:R-:W-:Y:S01]  /*97a0*/  ULDC UR6, c[0x0][0xbc8] ;  /* 0x0002f20000067ab9 */ /* 0x000fe20000000800 */
[----:B------:R-:W-:Y:S01]  /*97b0*/  VIADD R17, R23, 0xe0 ;  /* 0x000000e017117836 */ /* 0x000fe20000000000 */
[----:B------:R-:W-:Y:S01]  /*97c0*/  ISETP.GE.AND P2, PT, R179, UR6, PT ;  /* 0x00000006b3007c0c */ /* 0x000fe2000bf46270 */
[C---:B------:R-:W-:Y:S01]  /*97d0*/  VIADD R19, R23.reuse, 0xe8 ;  /* 0x000000e817137836 */ /* 0x040fe20000000000 */
[C---:B------:R-:W-:Y:S01]  /*97e0*/  ISETP.GE.AND P3, PT, R23.reuse, UR6, PT ;  /* 0x0000000617007c0c */ /* 0x040fe2000bf66270 */
[----:B------:R-:W-:Y:S01]  /*97f0*/  VIADD R21, R23, 0xf0 ;  /* 0x000000f017157836 */ /* 0x000fe20000000000 */
        /* <DEDUP_REMOVED lines=9> */
[----:B0-----:R-:W-:Y:S01]  /*9890*/  @!P1 LEA R4, P6, R177, R2, 0x2 ;  /* 0x00000002b1049211 */ /* 0x001fe200078c10ff */
[----:B------:R-:W-:-:S03]  /*98a0*/  VIADD R25, R23, 0xf8 ;  /* 0x000000f817197836 */ /* 0x000fc60000000000 */
[----:B------:R-:W-:Y:S02]  /*98b0*/  @!P1 LEA.HI.X R5, R177, R3, R178, 0x2, P6 ;  /* 0x00000003b1059211 */ /* 0x000fe400030f14b2 */
[----:B-1----:R-:W-:-:S03]  /*98c0*/  @!P4 LEA R8, P5, R175, R2, 0x2 ;  /* 0x00000002af08c211 */ /* 0x002fc600078a10ff */
[----:B------:R0:W-:Y:S01]  /*98d0*/  @!P1 ST.E.64 desc[UR36][R4.64], R32 ;  /* 0x0000002004009985 */ /* 0x0001e2000c101b24 */
[----:B------:R-:W-:Y:S02]  /*98e0*/  @!P4 LEA.HI.X R9, R175, R3, R176, 0x2, P5 ;  /* 0x00000003af09c211 */ /* 0x000fe400028f14b0 */
[----:B------:R-:W-:-:S03]  /*98f0*/  ISETP.GE.AND P1, PT, R170, UR6, PT ;  /* 0x00000006aa007c0c */ /* 0x000fc6000bf26270 */
[----:B------:R1:W-:Y:S01]  /*9900*/  @!P4 ST.E.64 desc[UR36][R8.64], R36 ;  /* 0x000000240800c985 */ /* 0x0003e2000c101b24 */
[----:B------:R-:W-:Y:S02]  /*9910*/  ISETP.GE.AND P4, PT, R168, UR6, PT ;  /* 0x00000006a8007c0c */ /* 0x000fe4000bf86270 */
[----:B0-----:R-:W-:-:S04]  /*9920*/  @!P3 LEA R4, P6, R173, R2, 0x2 ;  /* 0x00000002ad04b211 */ /* 0x001fc800078c10ff */
        /* <DEDUP_REMOVED lines=51> */
[-C--:B------:R-:W-:Y:S02]  /*9c60*/  @!P2 LEA.HI.X R9, R220, R3.reuse, R158, 0x2, P5 ;  /* 0x00000003dc09a211 */ /* 0x080fe400028f149e */
[----:B------:R-:W-:Y:S02]  /*9c70*/  ISETP.GE.AND P3, PT, R217, UR6, PT ;  /* 0x00000006d9007c0c */ /* 0x000fe4000bf66270 */
[-C--:B------:R-:W-:Y:S01]  /*9c80*/  @!P4 LEA R10, P5, R218, R2.reuse, 0x2 ;  /* 0x00000002da0ac211 */ /* 0x080fe200078a10ff */
[----:B------:R1:W-:Y:S01]  /*9c90*/  @!P2 ST.E.64 desc[UR36][R8.64], R92 ;  /* 0x0000005c0800a985 */ /* 0x0003e2000c101b24 */
[----:B------:R-:W-:Y:S02]  /*9ca0*/  ISETP.GE.AND P2, PT, R214, UR6, PT ;  /* 0x00000006d6007c0c */ /* 0x000fe4000bf46270 */
[----:B------:R-:W-:Y:S02]  /*9cb0*/  @!P4 LEA.HI.X R11, R218, R3, R156, 0x2, P5 ;  /* 0x00000003da0bc211 */ /* 0x000fe400028f149c */
[----:B0-----:R-:W-:-:S04]  /*9cc0*/  @!P1 LEA R4, P6, R219, R2, 0x2 ;  /* 0x00000002db049211 */ /* 0x001fc800078c10ff */
        /* <DEDUP_REMOVED lines=13> */
[----:B-1----:R-:W-:-:S03]  /*9da0*/  @!P1 LEA R8, P6, R213, R2, 0x2 ;  /* 0x00000002d5089211 */ /* 0x002fc600078c10ff */
[CC--:B0-----:R-:W-:Y:S02]  /*9db0*/  @!P4 LEA R4, P5, R212.reuse, R2.reuse, 0x2 ;  /* 0x00000002d404c211 */ /* 0x0c1fe400078a10ff */
[-C--:B------:R-:W-:Y:S02]  /*9dc0*/  @!P1 LEA.HI.X R9, R213, R3.reuse, R153, 0x2, P6 ;  /* 0x00000003d5099211 */ /* 0x080fe400030f1499 */
[-C--:B------:R-:W-:Y:S02]  /*9dd0*/  @!P4 LEA.HI.X R5, R212, R3.reuse, R152, 0x2, P5 ;  /* 0x00000003d405c211 */ /* 0x080fe400028f1498 */
[-C--:B--2---:R-:W-:Y:S01]  /*9de0*/  @!P3 LEA R10, P6, R210, R2.reuse, 0x2 ;  /* 0x00000002d20ab211 */ /* 0x084fe200078c10ff */
[----:B------:R0:W-:Y:S01]  /*9df0*/  @!P1 ST.E.64 desc[UR36][R8.64], R112 ;  /* 0x0000007008009985 */ /* 0x0001e2000c101b24 */
[----:B------:R-:W-:Y:S02]  /*9e00*/  ISETP.GE.AND P1, PT, R208, UR6, PT ;  /* 0x00000006d0007c0c */ /* 0x000fe4000bf26270 */
[----:B------:R-:W-:Y:S01]  /*9e10*/  @!P3 LEA.HI.X R11, R210, R3, R22, 0x2, P6 ;  /* 0x00000003d20bb211 */ /* 0x000fe200030f1416 */
[----:B------:R1:W-:Y:S01]  /*9e20*/  @!P4 ST.E.64 desc[UR36][R4.64], R116 ;  /* 0x000000740400c985 */ /* 0x0003e2000c101b24 */
[----:B---3--:R-:W-:-:S03]  /*9e30*/  @!P2 LEA R12, P4, R209, R2, 0x2 ;  /* 0x00000002d10ca211 */ /* 0x008fc600078810ff */
[----:B------:R2:W-:Y:S01]  /*9e40*/  @!P3 ST.E.64 desc[UR36][R10.64], R120 ;  /* 0x000000780a00b985 */ /* 0x0005e2000c101b24 */
[-C--:B------:R-:W-:Y:S02]  /*9e50*/  @!P2 LEA.HI.X R13, R209, R3.reuse, R20, 0x2, P4 ;  /* 0x00000003d10da211 */ /* 0x080fe400020f1414 */
[----:B------:R-:W-:Y:S02]  /*9e60*/  ISETP.GE.AND P4, PT, R207, UR6, PT ;  /* 0x00000006cf007c0c */ /* 0x000fe4000bf86270 */
[----:B------:R-:W-:Y:S01]  /*9e70*/  ISETP.GE.AND P3, PT, R17, UR6, PT ;  /* 0x0000000611007c0c */ /* 0x000fe2000bf66270 */
[----:B------:R3:W-:Y:S01]  /*9e80*/  @!P2 ST.E.64 desc[UR36][R12.64], R124 ;  /* 0x0000007c0c00a985 */ /* 0x0007e2000c101b24 */
[C---:B----4-:R-:W-:Y:S02]  /*9e90*/  @!P1 LEA R14, P5, R208.reuse, R2, 0x2 ;  /* 0x00000002d00e9211 */ /* 0x050fe400078a10ff */
[----:B------:R-:W-:Y:S02]  /*9ea0*/  ISETP.GE.AND P2, PT, R19, UR6, PT ;  /* 0x0000000613007c0c */ /* 0x000fe4000bf46270 */
[----:B------:R-:W-:-:S02]  /*9eb0*/  @!P1 LEA.HI.X R15, R208, R3, R18, 0x2, P5 ;  /* 0x00000003d00f9211 */ /* 0x000fc400028f1412 */
[----:B0-----:R-:W-:Y:S02]  /*9ec0*/  SHF.R.S32.HI R9, RZ, 0x1f, R207 ;  /* 0x0000001fff097819 */ /* 0x001fe400000114cf */
[----:B-1----:R-:W-:Y:S01]  /*9ed0*/  SHF.R.S32.HI R5, RZ, 0x1f, R17 ;  /* 0x0000001fff057819 */ /* 0x002fe20000011411 */
[----:B------:R0:W-:Y:S01]  /*9ee0*/  @!P1 ST.E.64 desc[UR36][R14.64], R128 ;  /* 0x000000800e009985 */ /* 0x0001e2000c101b24 */
[----:B------:R-:W-:Y:S02]  /*9ef0*/  ISETP.GE.AND P1, PT, R21, UR6, PT ;  /* 0x0000000615007c0c */ /* 0x000fe4000bf26270 */
[-C--:B------:R-:W-:Y:S02]  /*9f00*/  @!P4 LEA R8, P5, R207, R2.reuse, 0x2 ;  /* 0x00000002cf08c211 */ /* 0x080fe400078a10ff */
[----:B------:R-:W-:Y:S02]  /*9f10*/  @!P3 LEA R4, P6, R17, R2, 0x2 ;  /* 0x000000021104b211 */ /* 0x000fe400078c10ff */
[----:B------:R-:W-:-:S02]  /*9f20*/  @!P4 LEA.HI.X R9, R207, R3, R9, 0x2, P5 ;  /* 0x00000003cf09c211 */ /* 0x000fc400028f1409 */
[----:B------:R-:W-:Y:S02]  /*9f30*/  ISETP.GE.AND P5, PT, R25, UR6, PT ;  /* 0x0000000619007c0c */ /* 0x000fe4000bfa6270 */
[-C--:B------:R-:W-:Y:S01]  /*9f40*/  @!P3 LEA.HI.X R5, R17, R3.reuse, R5, 0x2, P6 ;  /* 0x000000031105b211 */ /* 0x080fe200030f1405 */
[----:B------:R4:W-:Y:S01]  /*9f50*/  @!P4 ST.E.64 desc[UR36][R8.64], R132 ;  /* 0x000000840800c985 */ /* 0x0009e2000c101b24 */
[----:B--2---:R-:W-:Y:S02]  /*9f60*/  SHF.R.S32.HI R11, RZ, 0x1f, R19 ;  /* 0x0000001fff0b7819 */ /* 0x004fe40000011413 */
[C---:B------:R-:W-:Y:S01]  /*9f70*/  @!P2 LEA R10, P6, R19.reuse, R2, 0x2 ;  /* 0x00000002130aa211 */ /* 0x040fe200078c10ff */
[----:B------:R4:W-:Y:S01]  /*9f80*/  @!P3 ST.E.64 desc[UR36][R4.64], R136 ;  /* 0x000000880400b985 */ /* 0x0009e2000c101b24 */
[----:B---3--:R-:W-:Y:S02]  /*9f90*/  SHF.R.S32.HI R13, RZ, 0x1f, R21 ;  /* 0x0000001fff0d7819 */ /* 0x008fe40000011415 */
[----:B------:R-:W-:-:S02]  /*9fa0*/  @!P2 LEA.HI.X R11, R19, R3, R11, 0x2, P6 ;  /* 0x00000003130ba211 */ /* 0x000fc400030f140b */
[CC--:B------:R-:W-:Y:S02]  /*9fb0*/  @!P1 LEA R12, P6, R21.reuse, R2.reuse, 0x2 ;  /* 0x00000002150c9211 */ /* 0x0c0fe400078c10ff */
[----:B0-----:R-:W-:Y:S01]  /*9fc0*/  SHF.R.S32.HI R14, RZ, 0x1f, R25 ;  /* 0x0000001fff0e7819 */ /* 0x001fe20000011419 */
[----:B------:R4:W-:Y:S01]  /*9fd0*/  @!P2 ST.E.64 desc[UR36][R10.64], R140 ;  /* 0x0000008c0a00a985 */ /* 0x0009e2000c101b24 */
[----:B------:R-:W-:Y:S02]  /*9fe0*/  @!P1 LEA.HI.X R13, R21, R3, R13, 0x2, P6 ;  /* 0x00000003150d9211 */ /* 0x000fe400030f140d */
[----:B------:R-:W-:-:S03]  /*9ff0*/  @!P5 LEA R2, P6, R25, R2, 0x2 ;  /* 0x000000021902d211 */ /* 0x000fc600078c10ff */
[----:B------:R4:W-:Y:S01]  /*a000*/  @!P1 ST.E.64 desc[UR36][R12.64], R144 ;  /* 0x000000900c009985 */ /* 0x0009e2000c101b24 */
[----:B------:R-:W-:-:S05]  /*a010*/  @!P5 LEA.HI.X R3, R25, R3, R14, 0x2, P6 ;  /* 0x000000031903d211 */ /* 0x000fca00030f140e */
[----:B------:R4:W-:Y:S04]  /*a020*/  @!P5 ST.E.64 desc[UR36][R2.64], R148 ;  /* 0x000000940200d985 */ /* 0x0009e8000c101b24 */
.L_x_1176:
[----:B------:R-:W-:Y:S05]  /*a030*/  BSYNC B1 ;  /* 0x0000000000017941 */ /* 0x000fea0003800000 */
.L_x_1175:
[----:B--2-4-:R0:W2:Y:S04]  /*a040*/  SHFL.IDX PT, R3, R7, 0x1, 0x1c1f ;  /* 0x003c1f0007037f89 */ /* 0x0140a800000e0000 */
[----:B-1----:R0:W1:Y:S01]  /*a050*/  SHFL.IDX PT, R2, R0, 0x1, 0x1c1f ;  /* 0x003c1f0000027f89 */ /* 0x00206200000e0000 */
[----:B------:R-:W-:Y:S05]  /*a060*/  @P0 BRA `(.L_x_1174) ;  /* 0x0000001400e80947 */ /* 0x000fea0003800000 */
[----:B------:R-:W-:Y:S01]  /*a070*/  ULDC UR6, c[0x0][0xbc8] ;  /* 0x0002f20000067ab9 */ /* 0x000fe20000000800 */
[----:B------:R-:W-:Y:S01]  /*a080*/  VIADD R19, R23, 0xe0 ;  /* 0x000000e017137836 */ /* 0x000fe20000000000 */
[----:B------:R-:W-:Y:S01]  /*a090*/  ISETP.GE.AND P5, PT, R179, UR6, PT ;  /* 0x00000006b3007c0c */ /* 0x000fe2000bfa6270 */
[C---:B0-----:R-:W-:Y:S01]  /*a0a0*/  VIADD R7, R23.reuse, 0xf0 ;  /* 0x000000f017077836 */ /* 0x041fe20000000000 */
[----:B------:R-:W-:Y:S02]  /*a0b0*/  ISETP.GE.AND P4, PT, R23, UR6, PT ;  /* 0x0000000617007c0c */ /* 0x000fe4000bf86270 */
[----:B------:R-:W-:Y:S02]  /*a0c0*/  ISETP.GE.AND P2, PT, R177, UR6, PT ;  /* 0x00000006b1007c0c */ /* 0x000fe4000bf46270 */
[----:B------:R-:W-:Y:S02]  /*a0d0*/  ISETP.GE.AND P1, PT, R175, UR6, PT ;  /* 0x00000006af007c0c */ /* 0x000fe4000bf26270 */
[----:B------:R-:W-:-:S02]  /*a0e0*/  ISETP.GE.AND P0, PT, R173, UR6, PT ;  /* 0x00000006ad007c0c */ /* 0x000fc4000bf06270 */
[----:B------:R-:W-:-:S03]  /*a0f0*/  SHF.R.S32.HI R0, RZ, 0x1f, R19 ;  /* 0x0000001fff007819 */ /* 0x000fc60000011413 */
[-C--:B-1----:R-:W-:Y:S02]  /*a100*/  @!P5 LEA R8, P3, R179, R2.reuse, 0x2 ;  /* 0x00000002b308d211 */ /* 0x082fe400078610ff */
[----:B--2---:R-:W-:Y:S02]  /*a110*/  @!P4 IMAD.WIDE R4, R23, 0x4, R2 ;  /* 0x000000041704c825 */ /* 0x004fe400078e0202 */
        /* <DEDUP_REMOVED lines=9> */
[-C--:B------:R-:W-:Y:S02]  /*a1b0*/  @!P0 LEA R14, P6, R173, R2.reuse, 0x2 ;  /* 0x00000002ad0e8211 */ /* 0x080fe400078c10ff */
        /* <DEDUP_REMOVED lines=8> */
[-C--:B-1----:R-:W-:Y:S02]  /*a240*/  @!P4 LEA R8, P2, R170, R2.reuse, 0x2 ;  /* 0x00000002aa08c211 */ /* 0x082fe400078410ff */
        /* <DEDUP_REMOVED lines=38> */
[----:B------:R-:W-:Y:S02]  /*a4b0*/  @!P0 LEA.HI.X R11, R223, R3, R161, 0x2, P6 ;  /* 0x00000003df0b8211 */ /* 0x000fe400030f14a1 */
[----:B-1----:R-:W-:-:S03]  /*a4c0*/  @!P2 LEA R14, P6, R221, R2, 0x2 ;  /* 0x00000002dd0ea211 */ /* 0x002fc600078c10ff */
[----:B------:R1:W-:Y:S01]  /*a4d0*/  @!P0 ST.E.64 desc[UR36][R10.64], R82 ;  /* 0x000000520a008985 */ /* 0x0003e2000c101b24 */
[-C--:B------:R-:W-:Y:S02]  /*a4e0*/  @!P2 LEA.HI.X R15, R221, R3.reuse, R159, 0x2, P6 ;  /* 0x00000003dd0fa211 */ /* 0x080fe400030f149f */
[-C--:B--2---:R-:W-:Y:S01]  /*a4f0*/  @!P4 LEA R8, P0, R219, R2.reuse, 0x2 ;  /* 0x00000002db08c211 */ /* 0x084fe200078010ff */
[----:B------:R2:W-:Y:S01]  /*a500*/  @!P1 ST.E.64 desc[UR36][R12.64], R86 ;  /* 0x000000560c009985 */ /* 0x0005e2000c101b24 */
[-C--:B------:R-:W-:Y:S02]  /*a510*/  @!P5 LEA R4, P1, R220, R2.reuse, 0x2 ;  /* 0x00000002dc04d211 */ /* 0x080fe400078210ff */
[----:B0-----:R-:W-:Y:S01]  /*a520*/  @!P3 LEA R16, P6, R218, R2, 0x2 ;  /* 0x00000002da10b211 */ /* 0x001fe200078c10ff */
[----:B------:R0:W-:Y:S01]  /*a530*/  @!P2 ST.E.64 desc[UR36][R14.64], R90 ;  /* 0x0000005a0e00a985 */ /* 0x0001e2000c101b24 */
[----:B------:R-:W-:Y:S02]  /*a540*/  ISETP.GE.AND P2, PT, R217, UR6, PT ;  /* 0x00000006d9007c0c */ /* 0x000fe4000bf46270 */
[----:B------:R-:W-:-:S02]  /*a550*/  @!P5 LEA.HI.X R5, R220, R3, R158, 0x2, P1 ;  /* 0x00000003dc05d211 */ /* 0x000fc400008f149e */
[----:B------:R-:W-:Y:S02]  /*a560*/  ISETP.GE.AND P1, PT, R214, UR6, PT ;  /* 0x00000006d6007c0c */ /* 0x000fe4000bf26270 */
[-C--:B------:R-:W-:Y:S01]  /*a570*/  @!P4 LEA.HI.X R9, R219, R3.reuse, R157, 0x2, P0 ;  /* 0x00000003db09c211 */ /* 0x080fe200000f149d */
[----:B------:R-:W-:Y:S01]  /*a580*/  @!P5 ST.E.64 desc[UR36][R4.64], R94 ;  /* 0x0000005e0400d985 */ /* 0x000fe2000c101b24 */
[----:B------:R-:W-:Y:S02]  /*a590*/  @!P3 LEA.HI.X R17, R218, R3, R156, 0x2, P6 ;  /* 0x00000003da11b211 */ /* 0x000fe400030f149c */
[----:B------:R-:W-:Y:S01]  /*a5a0*/  ISETP.GE.AND P0, PT, R213, UR6, PT ;  /* 0x00000006d5007c0c */ /* 0x000fe2000bf06270 */
[----:B------:R3:W-:Y:S01]  /*a5b0*/  @!P4 ST.E.64 desc[UR36][R8.64], R98 ;  /* 0x000000620800c985 */ /* 0x0007e2000c101b24 */
[----:B------:R-:W-:Y:S02]  /*a5c0*/  ISETP.GE.AND P4, PT, R210, UR6, PT ;  /* 0x00000006d2007c0c */ /* 0x000fe4000bf86270 */
[----:B-1----:R-:W-:Y:S01]  /*a5d0*/  @!P2 LEA R10, P6, R217, R2, 0x2 ;  /* 0x00000002d90aa211 */ /* 0x002fe200078c10ff */
[----:B------:R1:W-:Y:S01]  /*a5e0*/  @!P3 ST.E.64 desc[UR36][R16.64], R102 ;  /* 0x000000661000b985 */ /* 0x0003e2000c101b24 */
[----:B------:R-:W-:-:S02]  /*a5f0*/  ISETP.GE.AND P3, PT, R212, UR6, PT ;  /* 0x00000006d4007c0c */ /* 0x000fc4000bf66270 */
[CC--:B--2---:R-:W-:Y:S02]  /*a600*/  @!P1 LEA R12, P5, R214.reuse, R2.reuse, 0x2 ;  /* 0x00000002d60c9211 */ /* 0x0c4fe400078a10ff */
[-C--:B------:R-:W-:Y:S02]  /*a610*/  @!P2 LEA.HI.X R11, R217, R3.reuse, R155, 0x2, P6 ;  /* 0x00000003d90ba211 */ /* 0x080fe400030f149b */
[-C--:B------:R-:W-:Y:S02]  /*a620*/  @!P1 LEA.HI.X R13, R214, R3.reuse, R154, 0x2, P5 ;  /* 0x00000003d60d9211 */ /* 0x080fe400028f149a */
[CC--:B0-----:R-:W-:Y:S01]  /*a630*/  @!P0 LEA R14, P6, R213.reuse, R2.reuse, 0x2 ;  /* 0x00000002d50e8211 */ /* 0x0c1fe200078c10ff */
[----:B------:R0:W-:Y:S01]  /*a640*/  @!P2 ST.E.64 desc[UR36][R10.64], R106 ;  /* 0x0000006a0a00a985 */ /* 0x0001e2000c101b24 */
[-C--:B---3--:R-:W-:Y:S02]  /*a650*/  @!P4 LEA R8, P5, R210, R2.reuse, 0x2 ;  /* 0x00000002d208c211 */ /* 0x088fe400078a10ff */
[-C--:B------:R-:W-:Y:S01]  /*a660*/  @!P0 LEA.HI.X R15, R213, R3.reuse, R153, 0x2, P6 ;  /* 0x00000003d50f8211 */ /* 0x080fe200030f1499 */
[----:B------:R2:W-:Y:S01]  /*a670*/  @!P1 ST.E.64 desc[UR36][R12.64], R110 ;  /* 0x0000006e0c009985 */ /* 0x0005e2000c101b24 */
[C---:B------:R-:W-:Y:S01]  /*a680*/  @!P3 LEA R4, P1, R212.reuse, R2, 0x2 ;  /* 0x00000002d404b211 */ /* 0x040fe200078210ff */
        /* <DEDUP_REMOVED lines=11> */
[----:B0-----:R-:W-:-:S02]  /*a740*/  @!P2 LEA R10, P5, R209, R2, 0x2 ;  /* 0x00000002d10aa211 */ /* 0x001fc400078a10ff */
[----:B------:R-:W-:Y:S02]  /*a750*/  SHF.R.S32.HI R16, RZ, 0x1f, R207 ;  /* 0x0000001fff107819 */ /* 0x000fe400000114cf */
[CC--:B--2---:R-:W-:Y:S02]  /*a760*/  @!P1 LEA R12, P6, R208.reuse, R2.reuse, 0x2 ;  /* 0x00000002d00c9211 */ /* 0x0c4fe400078c10ff */
[-C--:B------:R-:W-:Y:S02]  /*a770*/  @!P2 LEA.HI.X R11, R209, R3.reuse, R20, 0x2, P5 ;  /* 0x00000003d10ba211 */ /* 0x080fe400028f1414 */
[----:B-1----:R-:W-:Y:S02]  /*a780*/  @!P0 LEA R14, P5, R207, R2, 0x2 ;  /* 0x00000002cf0e8211 */ /* 0x002fe400078a10ff */
[----:B------:R-:W-:Y:S01]  /*a790*/  @!P1 LEA.HI.X R13, R208, R3, R18, 0x2, P6 ;  /* 0x00000003d00d9211 */ /* 0x000fe200030f1412 */
[----:B------:R0:W-:Y:S01]  /*a7a0*/  @!P2 ST.E.64 desc[UR36][R10.64], R126 ;  /* 0x0000007e0a00a985 */ /* 0x0001e2000c101b24 */
[----:B------:R-:W-:-:S02]  /*a7b0*/  ISETP.GE.AND P6, PT, R7, UR6, PT ;  /* 0x0000000607007c0c */ /* 0x000fc4000bfc6270 */
        /* <DEDUP_REMOVED lines=8> */
[----:B------:R-:W-:Y:S02]  /*a840*/  @!P3 LEA.HI.X R9, R17, R3, R0, 0x2, P5 ;  /* 0x000000031109b211 */ /* 0x000fe400028f1400 */
[----:B------:R-:W-:-:S02]  /*a850*/  SHF.R.S32.HI R0, RZ, 0x1f, R7 ;  /* 0x0000001fff007819 */ /* 0x000fc40000011407 */
[C---:B------:R-:W-:Y:S01]  /*a860*/  @!P6 LEA R16, P5, R7.reuse, R2, 0x2 ;  /* 0x000000020710e211 */ /* 0x040fe200078a10ff */
[----:B------:R0:W-:Y:S03]  /*a870*/  @!P3 ST.E.64 desc[UR36][R8.64], R142 ;  /* 0x0000008e0800b985 */ /* 0x0001e6000c101b24 */
[----:B------:R-:W-:Y:S01]  /*a880*/  @!P6 LEA.HI.X R17, R7, R3, R0, 0x2, P5 ;  /* 0x000000030711e211 */ /* 0x000fe200028f1400 */
[----:B------:R-:W-:-:S04]  /*a890*/  VIADD R7, R23, 0xf8 ;  /* 0x000000f817077836 */ /* 0x000fc80000000000 */
[----:B------:R0:W-:Y:S01]  /*a8a0*/  @!P6 ST.E.64 desc[UR36][R16.64], R146 ;  /* 0x000000921000e985 */ /* 0x0001e2000c101b24 */
[----:B------:R-:W-:-:S13]  /*a8b0*/  ISETP.GE.AND P0, PT, R7, UR6, PT ;  /* 0x0000000607007c0c */ /* 0x000fda000bf06270 */
[----:B0-----:R-:W-:Y:S05]  /*a8c0*/  @P0 BRA `(.L_x_1174) ;  /* 0x0000000c00d00947 */ /* 0x001fea0003800000 */
[----:B------:R-:W-:Y:S02]  /*a8d0*/  LEA R2, P0, R7, R2, 0x2 ;  /* 0x0000000207027211 */ /* 0x000fe400078010ff */
[----:B------:R-:W-:-:S04]  /*a8e0*/  SHF.R.S32.HI R0, RZ, 0x1f, R7 ;  /* 0x0000001fff007819 */ /* 0x000fc80000011407 */
[----:B------:R-:W-:-:S05]  /*a8f0*/  LEA.HI.X R3, R7, R3, R0, 0x2, P0 ;  /* 0x0000000307037211 */ /* 0x000fca00000f1400 */
[----:B------:R0:W-:Y:S01]  /*a900*/  ST.E.64 desc[UR36][R2.64], R150 ;  /* 0x0000009602007985 */ /* 0x0001e2000c101b24 */
[----:B------:R-:W-:Y:S05]  /*a910*/  BRA `(.L_x_1174) ;  /* 0x0000000c00bc7947 */ /* 0x000fea0003800000 */
.L_x_1165:
[----:B------:R-:W1:Y:S01]  /*a920*/  LDC.64 R4, c[0x0][0xd00] ;  /* 0x00034000ff047b82 */ /* 0x000e620000000a00 */
[----:B------:R-:W-:Y:S01]  /*a930*/  ULDC.64 UR6, c[0x0][0xd08] ;  /* 0x0003420000067ab9 */ /* 0x000fe20000000a00 */
[----:B------:R-:W-:Y:S01]  /*a940*/  IMAD.MOV.U32 R7, RZ, RZ, RZ ;  /* 0x000000ffff077224 */ /* 0x000fe200078e00ff */
[----:B------:R-:W-:-:S04]  /*a950*/  ISETP.NE.U32.AND P0, PT, RZ, UR6, PT ;  /* 0x00000006ff007c0c */ /* 0x000fc8000bf05070 */
[----:B------:R-:W-:Y:S01]  /*a960*/  ISETP.NE.AND.EX P1, PT, RZ, UR7, PT, P0 ;  /* 0x00000007ff007c0c */ /* 0x000fe2000bf25300 */
[----:B------:R-:W2:Y:S01]  /*a970*/  LDC.64 R2, c[0x0][0xd00] ;  /* 0x00034000ff027b82 */ /* 0x000ea20000000a00 */
[----:B-1----:R-:W-:-:S04]  /*a980*/  ISETP.NE.U32.AND P0, PT, R4, RZ, PT ;  /* 0x000000ff0400720c */ /* 0x002fc80003f05070 */
[----:B------:R-:W-:-:S07]  /*a990*/  ISETP.NE.AND.EX P0, PT, R5, RZ, PT, P0 ;  /* 0x000000ff0500720c */ /* 0x000fce0003f05300 */
[----:B------:R-:W1:Y:S01]  /*a9a0*/  @P1 LDC.64 R4, c[0x0][0xd08] ;  /* 0x00034200ff041b82 */ /* 0x000e620000000a00 */
[----:B------:R-:W-:Y:S01]  /*a9b0*/  ULDC UR6, c[0x0][0xb88] ;  /* 0x0002e20000067ab9 */ /* 0x000fe20000000800 */
[----:B--2---:R-:W-:-:S04]  /*a9c0*/  IMAD.WIDE R8, R204, 0x4, R2 ;  /* 0x00000004cc087825 */ /* 0x004fc800078e0202 */
[----:B------:R-:W-:Y:S01]  /*a9d0*/  IMAD.U32 R0, RZ, RZ, UR6 ;  /* 0x00000006ff007e24 */ /* 0x000fe2000f8e00ff */
[----:B------:R2:W5:Y:S01]  /*a9e0*/  @P0 LDG.E R7, desc[UR36][R8.64] ;  /* 0x0000002408070981 */ /* 0x000562000c1e1900 */
[----:B-1----:R-:W-:-:S05]  /*a9f0*/  @P1 IMAD.WIDE R2, R204, 0x4, R4 ;  /* 0x00000004cc021825 */ /* 0x002fca00078e0204 */
[----:B------:R2:W5:Y:S01]  /*aa00*/  @P1 LDG.E R0, desc[UR36][R2.64] ;  /* 0x0000002402001981 */ /* 0x000562000c1e1900 */
[----:B------:R-:W-:Y:S01]  /*aa10*/  ISETP.NE.AND P2, PT, R206, RZ, PT ;  /* 0x000000ffce00720c */ /* 0x000fe20003f45270 */
[----:B------:R-:W1:-:S12]  /*aa20*/  S2R R4, SR_TID.X ;  /* 0x0000000000047919 */ /* 0x000e580000002100 */
[----:B------:R-:W3:Y:S01]  /*aa30*/  @!P2 LDC R206, c[0x0][0xbd4] ;  /* 0x0002f500ffceab82 */ /* 0x000ee20000000800 */
[----:B-1----:R-:W-:Y:S01]  /*aa40*/  VIADD R26, R4, 0xffffff80 ;  /* 0xffffff80041a7836 */ /* 0x002fe20000000000 */
[----:B---3--:R-:W-:-:S04]  /*aa50*/  ISETP.GT.AND P2, PT, R206, 0x1, PT ;  /* 0x00000001ce00780c */ /* 0x008fc80003f44270 */
[----:B------:R-:W-:Y:S01]  /*aa60*/  ISETP.GT.AND P3, PT, R26, 0x7f, PT ;  /* 0x0000007f1a00780c */ /* 0x000fe20003f64270 */
[----:B--2---:R-:W-:-:S12]  /*aa70*/  @P1 BRA `(.L_x_1177) ;  /* 0x0000000000101947 */ /* 0x004fd80003800000 */
[----:B------:R-:W-:Y:S05]  /*aa80*/  @!P0 BRA `(.L_x_1177) ;  /* 0x00000000000c8947 */ /* 0x000fea0003800000 */
[----:B------:R-:W2:Y:S04]  /*aa90*/  LDG.E R3, desc[UR36][R8.64] ;  /* 0x0000002408037981 */ /* 0x000ea8000c1e1900 */
[----:B-----5:R-:W2:Y:S02]  /*aaa0*/  LDG.E R0, desc[UR36][R8.64+0x4] ;  /* 0x0000042408007981 */ /* 0x020ea4000c1e1900 */
[----:B--2---:R-:W-:-:S07]  /*aab0*/  IMAD.IADD R0, R0, 0x1, -R3 ;  /* 0x0000000100007824 */ /* 0x004fce00078e0a03 */
.L_x_1177:
[----:B------:R-:W2:Y:S01]  /*aac0*/  LDL.LU R2, [R1+0x18] ;  /* 0x0000180001027983 */ /* 0x000ea20000300800 */
[----:B------:R-:W-:Y:S01]  /*aad0*/  BSSY B1, `(.L_x_1178) ;  /* 0x000003b000017945 */ /* 0x000fe20003800000 */
[----:B------:R-:W-:Y:S02]  /*aae0*/  SEL R21, R204, RZ, !P0 ;  /* 0x000000ffcc157207 */ /* 0x000fe40004000000 */
[----:B-----5:R-:W-:Y:S02]  /*aaf0*/  SHF.R.S32.HI R18, RZ, 0x1f, R7 ;  /* 0x0000001fff127819 */ /* 0x020fe40000011407 */
[----:B--2---:R-:W-:Y:S01]  /*ab00*/  SEL R20, R2, RZ, !P0 ;  /* 0x000000ff02147207 */ /* 0x004fe20004000000 */
[----:B------:R-:W-:Y:S06]  /*ab10*/  @P3 BRA `(.L_x_1179) ;  /* 0x0000000000d83947 */ /* 0x000fec0003800000 */
[----:B------:R-:W2:Y:S01]  /*ab20*/  LDL R2, [R1+0x1c] ;  /* 0x00001c0001027983 */ /* 0x000ea20000100800 */
[----:B------:R-:W1:Y:S01]  /*ab30*/  LDC R27, c[0x0][0xce8] ;  /* 0x00033a00ff1b7b82 */ /* 0x000e620000000800 */
[----:B--2---:R-:W-:Y:S02]  /*ab40*/  R2UR UR6, R2 ;  /* 0x00000000020672ca */ /* 0x004fe400000e0000 */
[----:B------:R-:W2:Y:S11]  /*ab50*/  S2R R2, SR_TID.X ;  /* 0x0000000000027919 */ /* 0x000eb60000002100 */
[----:B------:R-:W-:-:S04]  /*ab60*/  IMAD.U32 R3, RZ, RZ, UR6 ;  /* 0x00000006ff037e24 */ /* 0x000fc8000f8e00ff */
[----:B--2---:R-:W-:Y:S02]  /*ab70*/  IMAD R2, R3, 0x80, R2 ;  /* 0x0000008003027824 */ /* 0x004fe400078e0202 */
[----:B-1----:R-:W-:Y:S02]  /*ab80*/  IMAD R3, R0, R27, RZ ;  /* 0x0000001b00037224 */ /* 0x002fe400078e02ff */
[----:B------:R-:W-:-:S05]  /*ab90*/  VIADD R22, R2, 0xffffff80 ;  /* 0xffffff8002167836 */ /* 0x000fca0000000000 */
[----:B------:R-:W-:-:S13]  /*aba0*/  ISETP.GE.AND P0, PT, R22, R3, PT ;  /* 0x000000031600720c */ /* 0x000fda0003f06270 */
[----:B------:R-:W-:Y:S05]  /*abb0*/  @P0 BRA `(.L_x_1179) ;  /* 0x0000000000b00947 */ /* 0x000fea0003800000 */
[----:B------:R-:W2:Y:S01]  /*abc0*/  LDL.LU R28, [R1+0x14] ;  /* 0x00001400011c7983 */ /* 0x000ea20000300800 */
[----:B------:R-:W-:Y:S01]  /*abd0*/  ISETP.NE.AND P1, PT, R27, 0x1, PT ;  /* 0x000000011b00780c */ /* 0x000fe20003f25270 */
[----:B------:R-:W-:Y:S01]  /*abe0*/  IMAD.MOV.U32 R16, RZ, RZ, 0xab8 ;  /* 0x00000ab8ff107424 */ /* 0x000fe200078e00ff */
[----:B------:R-:W-:Y:S01]  /*abf0*/  ISETP.GT.AND P0, PT, R206, 0x1, PT ;  /* 0x00000001ce00780c */ /* 0x000fe20003f04270 */
[----:B------:R-:W1:Y:S01]  /*ac00*/  LDC.64 R24, c[0x0][0xca8] ;  /* 0x00032a00ff187b82 */ /* 0x000e620000000a00 */
[----:B------:R-:W-:Y:S02]  /*ac10*/  IMAD.MOV.U32 R15, RZ, RZ, R22 ;  /* 0x000000ffff0f7224 */ /* 0x000fe400078e0016 */
[----:B------:R-:W-:-:S05]  /*ac20*/  SEL R16, R16, 0xa78, P0 ;  /* 0x00000a7810107807 */ /* 0x000fca0000000000 */
[----:B------:R-:W3:Y:S08]  /*ac30*/  LDC.64 R4, c[0x0][R16+0x220] ;  /* 0x0000880010047b82 */ /* 0x000ef00000000a00 */
[----:B------:R-:W4:Y:S08]  /*ac40*/  @P1 LDC R13, c[0x0][0xcec] ;  /* 0x00033b00ff0d1b82 */ /* 0x000f300000000800 */
[----:B------:R-:W5:Y:S08]  /*ac50*/  LDC.64 R2, c[0x0][R16+0x218] ;  /* 0x0000860010027b82 */ /* 0x000f700000000a00 */
[----:B------:R-:W1:Y:S01]  /*ac60*/  @P1 LDC R19, c[0x0][0xcf0] ;  /* 0x00033c00ff131b82 */ /* 0x000e620000000800 */
[----:B---3--:R-:W-:-:S07]  /*ac70*/  IMAD R5, R5, R21, RZ ;  /* 0x0000001505057224 */ /* 0x008fce00078e02ff */
[----:B------:R-:W3:Y:S01]  /*ac80*/  LDC.64 R8, c[0x0][R16+0x228] ;  /* 0x00008a0010087b82 */ /* 0x000ee20000000a00 */
[----:B----4-:R-:W-:-:S04]  /*ac90*/  @P1 IMAD.HI.U32 R14, R22, R13, RZ ;  /* 0x0000000d160e1227 */ /* 0x010fc800078e00ff */
[----:B------:R-:W-:-:S03]  /*aca0*/  IMAD.WIDE.U32 R12, R4, R21, RZ ;  /* 0x00000015040c7225 */ /* 0x000fc600078e00ff */
[----:B0-----:R-:W0:Y:S01]  /*acb0*/  LDC.64 R10, c[0x0][R16+0x210] ;  /* 0x00008400100a7b82 */ /* 0x001e220000000a00 */
[-C--:B-----5:R-:W-:Y:S02]  /*acc0*/  IMAD R17, R3, R205.reuse, RZ ;  /* 0x000000cd03117224 */ /* 0x0a0fe400078e02ff */
[----:B------:R-:W-:-:S04]  /*acd0*/  IMAD.WIDE.U32 R2, R2, R205, RZ ;  /* 0x000000cd02027225 */ /* 0x000fc800078e00ff */
[----:B------:R-:W-:Y:S01]  /*ace0*/  IMAD.IADD R17, R3, 0x1, R17 ;  /* 0x0000000103117824 */ /* 0x000fe200078e0211 */
[----:B-1----:R-:W-:Y:S01]  /*acf0*/  @P1 SHF.R.U32.HI R15, RZ, R19, R14 ;  /* 0x00000013ff0f1219 */ /* 0x002fe2000001160e */
[----:B------:R-:W-:Y:S01]  /*ad00*/  IMAD R19, R4, R20, R5 ;  /* 0x0000001404137224 */ /* 0x000fe200078e0205 */
[----:B------:R-:W1:Y:S01]  /*ad10*/  @!P0 LDC R24, c[0x0][0xc50] ;  /* 0x00031400ff188b82 */ /* 0x000e620000000800 */
[----:B------:R-:W-:Y:S02]  /*ad20*/  IADD3 R4, P1, P3, R12, R2, R7 ;  /* 0x000000020c047210 */ /* 0x000fe40007b3e007 */
[----:B------:R-:W-:Y:S02]  /*ad30*/  IMAD.IADD R19, R13, 0x1, R19 ;  /* 0x000000010d137824 */ /* 0x000fe400078e0213 */
[----:B------:R-:W-:-:S03]  /*ad40*/  IMAD.MOV R12, RZ, RZ, -R15 ;  /* 0x000000ffff0c7224 */ /* 0x000fc600078e0a0f */
[----:B------:R-:W4:Y:S01]  /*ad50*/  @!P0 LDC R25, c[0x0][0xc54] ;  /* 0x00031500ff198b82 */ /* 0x000f220000000800 */
[----:B--2---:R-:W-:-:S05]  /*ad60*/  SEL R5, R28, RZ, P0 ;  /* 0x000000ff1c057207 */ /* 0x004fca0000000000 */
[----:B---3--:R-:W-:Y:S01]  /*ad70*/  IMAD.WIDE.U32 R2, R8, R5, RZ ;  /* 0x0000000508027225 */ /* 0x008fe200078e00ff */
[----:B------:R-:W-:-:S03]  /*ad80*/  IADD3.X R8, R19, R17, R18, P1, P3 ;  /* 0x0000001113087210 */ /* 0x000fc60000fe6412 */
[----:B------:R-:W-:Y:S01]  /*ad90*/  IMAD R9, R9, R5, RZ ;  /* 0x0000000509097224 */ /* 0x000fe200078e02ff */
[----:B------:R-:W-:Y:S01]  /*ada0*/  IADD3 R2, P0, P1, R15, R4, R2 ;  /* 0x000000040f027210 */ /* 0x000fe2000791e002 */
[----:B------:R-:W-:Y:S01]  /*adb0*/  IMAD R5, R27, R12, R22 ;  /* 0x0000000c1b057224 */ /* 0x000fe200078e0216 */
[----:B------:R-:W-:Y:S01]  /*adc0*/  SHF.R.S32.HI R15, RZ, 0x1f, R15 ;  /* 0x0000001fff0f7819 */ /* 0x000fe2000001140f */
[----:B------:R-:W-:Y:S02]  /*add0*/  IMAD.IADD R9, R3, 0x1, R9 ;  /* 0x0000000103097824 */ /* 0x000fe400078e0209 */
[----:B0-----:R-:W-:-:S03]  /*ade0*/  IMAD R4, R11, R5, RZ ;  /* 0x000000050b047224 */ /* 0x001fc600078e02ff */
[----:B------:R-:W-:Y:S02]  /*adf0*/  IADD3.X R3, R15, R8, R9, P0, P1 ;  /* 0x000000080f037210 */ /* 0x000fe400007e2409 */
[----:B------:R-:W-:Y:S01]  /*ae00*/  SHF.R.S32.HI R9, RZ, 0x1f, R5 ;  /* 0x0000001fff097819 */ /* 0x000fe20000011405 */
[----:B------:R-:W-:-:S04]  /*ae10*/  IMAD.WIDE.U32 R2, R10, R5, R2 ;  /* 0x000000050a027225 */ /* 0x000fc800078e0002 */
[----:B------:R-:W-:Y:S01]  /*ae20*/  IMAD R9, R10, R9, R4 ;  /* 0x000000090a097224 */ /* 0x000fe200078e0204 */
[----:B-1----:R-:W-:-:S03]  /*ae30*/  LEA R4, P0, R2, R24, 0x2 ;  /* 0x0000001802047211 */ /* 0x002fc600078010ff */
[----:B------:R-:W-:-:S05]  /*ae40*/  IMAD.IADD R3, R3, 0x1, R9 ;  /* 0x0000000103037824 */ /* 0x000fca00078e0209 */
[----:B----4-:R-:W-:Y:S01]  /*ae50*/  LEA.HI.X R5, R2, R25, R3, 0x2, P0 ;  /* 0x0000001902057211 */ /* 0x010fe200000f1403 */
[----:B------:R-:W-:-:S05]  /*ae60*/  IMAD.MOV.U32 R3, RZ, RZ, -0x800000 ;  /* 0xff800000ff037424 */ /* 0x000fca00078e00ff */
[----:B------:R1:W-:Y:S02]  /*ae70*/  STG.E desc[UR36][R4.64], R3 ;  /* 0x0000000304007986 */ /* 0x0003e4000c101924 */
.L_x_1179:
[----:B------:R-:W-:Y:S05]  /*ae80*/  BSYNC B1 ;  /* 0x0000000000017941 */ /* 0x000fea0003800000 */
.L_x_1178:
[----:B------:R-:W-:Y:S05]  /*ae90*/  @P2 BRA `(.L_x_1174) ;  /* 0x00000008005c2947 */ /* 0x000fea0003800000 */
[----:B------:R-:W2:Y:S01]  /*aea0*/  LDL.LU R2, [R1+0x1c] ;  /* 0x00001c0001027983 */ /* 0x000ea20000300800 */
[----:B0-----:R-:W0:Y:S01]  /*aeb0*/  LDC R11, c[0x0][0xce8] ;  /* 0x00033a00ff0b7b82 */ /* 0x001e220000000800 */
[----:B-1----:R-:W-:Y:S01]  /*aec0*/  SHF.R.S32.HI R3, RZ, 0x1f, R26 ;  /* 0x0000001fff037819 */ /* 0x002fe2000001141a */
[----:B------:R-:W-:Y:S01]  /*aed0*/  ULDC.64 UR6, c[0x0][0xba0] ;  /* 0x0002e80000067ab9 */ /* 0x000fe20000000a00 */
[----:B------:R-:W-:Y:S02]  /*aee0*/  BSSY B1, `(.L_x_1180) ;  /* 0x0000050000017945 */ /* 0x000fe40003800000 */
[----:B------:R-:W-:-:S04]  /*aef0*/  LEA.HI R4, R3, R26, RZ, 0x3 ;  /* 0x0000001a03047211 */ /* 0x000fc800078f18ff */
[----:B------:R-:W-:Y:S02]  /*af00*/  LOP3.LUT R9, R4, 0xfffffff8, RZ, 0xc0, !PT ;  /* 0xfffffff804097812 */ /* 0x000fe400078ec0ff */
[----:B------:R-:W-:-:S03]  /*af10*/  SHF.R.S32.HI R15, RZ, 0x3, R4 ;  /* 0x00000003ff0f7819 */ /* 0x000fc60000011404 */
[----:B------:R-:W-:-:S04]  /*af20*/  IMAD.IADD R26, R26, 0x1, -R9 ;  /* 0x000000011a1a7824 */ /* 0x000fc800078e0a09 */
[----:B------:R-:W-:Y:S01]  /*af30*/  IMAD R4, R26, 0x20, R15 ;  /* 0x000000201a047824 */ /* 0x000fe200078e020f */
[----:B0-----:R-:W-:-:S13]  /*af40*/  ISETP.NE.AND P0, PT, R11, 0x1, PT ;  /* 0x000000010b00780c */ /* 0x001fda0003f05270 */
[----:B------:R-:W0:Y:S08]  /*af50*/  @P0 LDC R8, c[0x0][0xcec] ;  /* 0x00033b00ff080b82 */ /* 0x000e300000000800 */
[----:B------:R-:W1:Y:S01]  /*af60*/  @P0 LDC R13, c[0x0][0xcf0] ;  /* 0x00033c00ff0d0b82 */ /* 0x000e620000000800 */
[----:B--2---:R-:W-:Y:S01]  /*af70*/  R2UR UR8, R2 ;  /* 0x00000000020872ca */ /* 0x004fe200000e0000 */
[----:B------:R-:W-:-:S04]  /*af80*/  IMAD R2, R18, UR6, RZ ;  /* 0x0000000612027c24 */ /* 0x000fc8000f8e02ff */
[C---:B------:R-:W-:Y:S02]  /*af90*/  IMAD R5, R7.reuse, UR7, R2 ;  /* 0x0000000707057c24 */ /* 0x040fe4000f8e0202 */
[----:B------:R-:W-:Y:S01]  /*afa0*/  IMAD.WIDE.U32 R2, R7, UR6, RZ ;  /* 0x0000000607027c25 */ /* 0x000fe2000f8e00ff */
[----:B------:R-:W-:-:S03]  /*afb0*/  ULDC.64 UR6, c[0x0][0xbe8] ;  /* 0x0002fa0000067ab9 */ /* 0x000fc60000000a00 */
[----:B------:R-:W-:Y:S02]  /*afc0*/  IMAD.IADD R3, R3, 0x1, R5 ;  /* 0x0000000103037824 */ /* 0x000fe400078e0205 */
[----:B------:R-:W-:Y:S02]  /*afd0*/  IMAD.U32 R9, RZ, RZ, UR8 ;  /* 0x00000008ff097e24 */ /* 0x000fe4000f8e00ff */
[----:B------:R-:W-:-:S04]  /*afe0*/  IMAD.WIDE.U32 R2, R205, UR6, R2 ;  /* 0x00000006cd027c25 */ /* 0x000fc8000f8e0002 */
[----:B------:R-:W-:Y:S02]  /*aff0*/  IMAD R9, R9, 0x80, R4 ;  /* 0x0000008009097824 */ /* 0x000fe400078e0204 */
[----:B------:R-:W-:Y:S01]  /*b000*/  IMAD R3, R205, UR7, R3 ;  /* 0x00000007cd037c24 */ /* 0x000fe2000f8e0203 */
[----:B------:R-:W-:Y:S01]  /*b010*/  ULDC.64 UR6, c[0x0][0xbf0] ;  /* 0x0002fc0000067ab9 */ /* 0x000fe20000000a00 */
[----:B0-----:R-:W-:-:S04]  /*b020*/  @P0 IMAD.HI.U32 R4, R9, R8, RZ ;  /* 0x0000000809040227 */ /* 0x001fc800078e00ff */
[----:B------:R-:W-:Y:S01]  /*b030*/  IMAD.MOV.U32 R5, RZ, RZ, R9 ;  /* 0x000000ffff057224 */ /* 0x000fe200078e0009 */
[----:B-1----:R-:W-:Y:S01]  /*b040*/  @P0 SHF.R.U32.HI R5, RZ, R13, R4 ;  /* 0x0000000dff050219 */ /* 0x002fe20000011604 */
[----:B------:R-:W-:Y:S02]  /*b050*/  IMAD R7, R20, UR6, RZ ;  /* 0x0000000614077c24 */ /* 0x000fe4000f8e02ff */
[----:B------:R-:W-:Y:S01]  /*b060*/  IMAD.WIDE.U32 R2, R21, UR6, R2 ;  /* 0x0000000615027c25 */ /* 0x000fe2000f8e0002 */
[----:B------:R-:W-:-:S03]  /*b070*/  SHF.R.S32.HI R4, RZ, 0x1f, R5 ;  /* 0x0000001fff047819 */ /* 0x000fc60000011405 */
[----:B------:R-:W-:Y:S01]  /*b080*/  IMAD R7, R21, UR7, R7 ;  /* 0x0000000715077c24 */ /* 0x000fe2000f8e0207 */
[----:B------:R-:W-:Y:S01]  /*b090*/  ULDC.64 UR6, c[0x0][0xbe0] ;  /* 0x0002f80000067ab9 */ /* 0x000fe20000000a00 */
[----:B------:R-:W-:Y:S02]  /*b0a0*/  IMAD.MOV R8, RZ, RZ, -R5 ;  /* 0x000000ffff087224 */ /* 0x000fe400078e0a05 */
[----:B------:R-:W-:Y:S02]  /*b0b0*/  IMAD.IADD R3, R3, 0x1, R7 ;  /* 0x0000000103037824 */ /* 0x000fe400078e0207 */
[----:B------:R-:W-:Y:S02]  /*b0c0*/  IMAD R7, R11, R8, R9 ;  /* 0x000000080b077224 */ /* 0x000fe400078e0209 */
[----:B------:R-:W-:Y:S02]  /*b0d0*/  IMAD R4, R4, UR6, RZ ;  /* 0x0000000604047c24 */ /* 0x000fe4000f8e02ff */
[----:B------:R-:W-:-:S04]  /*b0e0*/  IMAD.WIDE.U32 R2, R5, UR6, R2 ;  /* 0x0000000605027c25 */ /* 0x000fc8000f8e0002 */
[----:B------:R-:W-:Y:S01]  /*b0f0*/  IMAD R9, R5, UR7, R4 ;  /* 0x0000000705097c24 */ /* 0x000fe2000f8e0204 */
[----:B------:R-:W-:Y:S01]  /*b100*/  SHF.R.S32.HI R4, RZ, 0x1f, R7 ;  /* 0x0000001fff047819 */ /* 0x000fe20000011407 */
[----:B------:R-:W-:Y:S01]  /*b110*/  ULDC.64 UR6, c[0x0][0xbd8] ;  /* 0x0002f60000067ab9 */ /* 0x000fe20000000a00 */
[----:B------:R-:W-:Y:S02]  /*b120*/  IMAD.U32 R8, RZ, RZ, UR8 ;  /* 0x00000008ff087e24 */ /* 0x000fe4000f8e00ff */
[----:B------:R-:W-:Y:S02]  /*b130*/  IMAD.IADD R3, R3, 0x1, R9 ;  /* 0x0000000103037824 */ /* 0x000fe400078e0209 */
[----:B------:R-:W-:Y:S02]  /*b140*/  IMAD R4, R4, UR6, RZ ;  /* 0x0000000604047c24 */ /* 0x000fe4000f8e02ff */
[----:B------:R-:W-:Y:S02]  /*b150*/  IMAD R8, R8, 0x80, R15 ;  /* 0x0000008008087824 */ /* 0x000fe400078e020f */
[----:B------:R-:W-:-:S02]  /*b160*/  IMAD R5, R7, UR7, R4 ;  /* 0x0000000707057c24 */ /* 0x000fc4000f8e0204 */
[----:B------:R-:W-:Y:S01]  /*b170*/  IMAD.WIDE.U32 R2, R7, UR6, R2 ;  /* 0x0000000607027c25 */ /* 0x000fe2000f8e0002 */
[----:B------:R-:W-:-:S03]  /*b180*/  ULDC.64 UR6, c[0x0][0xb80] ;  /* 0x0002e00000067ab9 */ /* 0x000fc60000000a00 */
[----:B------:R-:W-:Y:S02]  /*b190*/  IMAD R11, R0, R11, RZ ;  /* 0x0000000b000b7224 */ /* 0x000fe400078e02ff */
[----:B------:R-:W-:Y:S02]  /*b1a0*/  VIADD R4, R8, 0x40 ;  /* 0x0000004008047836 */ /* 0x000fe40000000000 */
[----:B------:R-:W-:Y:S01]  /*b1b0*/  IMAD.IADD R3, R3, 0x1, R5 ;  /* 0x0000000103037824 */ /* 0x000fe200078e0205 */
[----:B------:R-:W-:Y:S01]  /*b1c0*/  LEA R5, P2, R2, UR6, 0x1 ;  /* 0x0000000602057c11 */ /* 0x000fe2000f8408ff */
[----:B------:R-:W-:Y:S01]  /*b1d0*/  VIADD R0, R8, 0x20 ;  /* 0x0000002008007836 */ /* 0x000fe20000000000 */
[-C--:B------:R-:W-:Y:S01]  /*b1e0*/  ISETP.GE.AND P0, PT, R4, R11.reuse, PT ;  /* 0x0000000b0400720c */ /* 0x080fe20003f06270 */
[----:B------:R-:W-:Y:S01]  /*b1f0*/  IMAD.SHL.U32 R7, R26, 0x8, RZ ;  /* 0x000000081a077824 */ /* 0x000fe200078e00ff */
[----:B------:R-:W-:Y:S02]  /*b200*/  LEA.HI.X R4, R2, UR7, R3, 0x1, P2 ;  /* 0x0000000702047c11 */ /* 0x000fe400090f0c03 */
[-C--:B------:R-:W-:Y:S01]  /*b210*/  ISETP.GE.AND P2, PT, R8, R11.reuse, PT ;  /* 0x0000000b0800720c */ /* 0x080fe20003f46270 */
[C---:B------:R-:W-:Y:S01]  /*b220*/  VIADD R9, R7.reuse, 0x80 ;  /* 0x0000008007097836 */ /* 0x040fe20000000000 */
[----:B------:R-:W-:Y:S01]  /*b230*/  ISETP.GE.AND P1, PT, R0, R11, PT ;  /* 0x0000000b0000720c */ /* 0x000fe20003f26270 */
[C---:B------:R-:W-:Y:S01]  /*b240*/  VIADD R13, R7.reuse, 0xc0 ;  /* 0x000000c0070d7836 */ /* 0x040fe20000000000 */
[----:B------:R0:W1:Y:S01]  /*b250*/  SHFL.IDX PT, R2, R5, RZ, 0x181f ;  /* 0x00181fff05027589 */ /* 0x00006200000e0000 */
[----:B------:R-:W-:Y:S01]  /*b260*/  VIADD R15, R7, 0x40 ;  /* 0x00000040070f7836 */ /* 0x000fe20000000000 */
[----:B------:R-:W-:-:S02]  /*b270*/  SHF.R.S32.HI R12, RZ, 0x1f, R7 ;  /* 0x0000001fff0c7819 */ /* 0x000fc40000011407 */
[----:B------:R0:W2:Y:S01]  /*b280*/  SHFL.IDX PT, R0, R4, RZ, 0x181f ;  /* 0x00181fff04007589 */ /* 0x0000a200000e0000 */
[----:B------:R-:W-:Y:S02]  /*b290*/  SHF.R.S32.HI R10, RZ, 0x1f, R9 ;  /* 0x0000001fff0a7819 */ /* 0x000fe40000011409 */
[----:B------:R-:W-:Y:S02]  /*b2a0*/  SHF.R.S32.HI R14, RZ, 0x1f, R13 ;  /* 0x0000001fff0e7819 */ /* 0x000fe4000001140d */
        /* <DEDUP_REMOVED lines=19> */
.L_x_1181:
[----:B------:R-:W-:Y:S05]  /*b3e0*/  BSYNC B1 ;  /* 0x0000000000017941 */ /* 0x000fea0003800000 */
.L_x_1180:
        /* <DEDUP_REMOVED lines=21> */
.L_x_1183:
[----:B------:R-:W-:Y:S05]  /*b540*/  BSYNC B1 ;  /* 0x0000000000017941 */ /* 0x000fea0003800000 */
.L_x_1182:
        /* <DEDUP_REMOVED lines=21> */
.L_x_1185:
[----:B------:R-:W-:Y:S05]  /*b6a0*/  BSYNC B1 ;  /* 0x0000000000017941 */ /* 0x000fea0003800000 */
.L_x_1184:
        /* <DEDUP_REMOVED lines=11> */
[----:B0-----:R-:W-:Y:S02]  /*b760*/  @!P3 LEA.HI.X R19, R7, R4, R12, 0x1, P4 ;  /* 0x000000040713b211 */ /* 0x001fe400020f0c0c */
        /* <DEDUP_REMOVED lines=10> */
.L_x_1174:
[----:B------:R-:W-:Y:S05]  /*b810*/  BSYNC B0 ;  /* 0x0000000000007941 */ /* 0x000fea0003800000 */
.L_x_1164:
[----:B------:R-:W-:Y:S02]  /*b820*/  ULDC UR6, c[0x0][0xd3c] ;  /* 0x00034f0000067ab9 */ /* 0x000fe40000000800 */
[----:B------:R-:W-:-:S06]  /*b830*/  UISETP.GE.AND UP0, UPT, UR5, UR6, UPT ;  /* 0x000000060500728c */ /* 0x000fcc000bf06270 */
[----:B------:R-:W-:-:S13]  /*b840*/  PLOP3.LUT P0, PT, PT, PT, UP0, 0x80, 0x0 ;  /* 0x000000000000781c */ /* 0x000fda0003f0f008 */
[----:B------:R-:W-:Y:S05]  /*b850*/  @!P0 BRA `(.L_x_1186) ;  /* 0xffffff5800248947 */ /* 0x000fea000383ffff */
[----:B------:R-:W-:Y:S05]  /*b860*/  EXIT ;  /* 0x000000000000794d */ /* 0x000fea0003800000 */
.L_x_1134:
[----:B------:R-:W-:-:S08]  /*b870*/  NOP ;  /* 0x0000000000007918 */ /* 0x000fd00000000000 */
[----:B0-----:R-:W0:-:S00]  /*b880*/  USETMAXREG.DEALLOC.CTAPOOL 0x28 ;  /* 0x00000028000079c8 */ /* 0x001e0000080e0500 */
        /* <DEDUP_REMOVED lines=14> */
.L_x_1187:
        /* <DEDUP_REMOVED lines=43> */
.L_x_1191:
        /* <DEDUP_REMOVED lines=35> */
.L_x_1189:
        /* <DEDUP_REMOVED lines=18> */
.L_x_1192:
        /* <DEDUP_REMOVED lines=58> */
.L_x_1190:
[----:B------:R-:W-:Y:S01]  /*c310*/  ULDC UR4, c[0x0][0xd3c] ;  /* 0x00034f0000047ab9 */ /* 0x000fe20000000800 */
[----:B------:R-:W-:Y:S02]  /*c320*/  IMAD.MOV.U32 R17, RZ, RZ, RZ ;  /* 0x000000ffff117224 */ /* 0x000fe400078e00ff */
[----:B------:R-:W-:Y:S02]  /*c330*/  IMAD.U32 R16, RZ, RZ, UR6 ;  /* 0x00000006ff107e24 */ /* 0x000fe4000f8e00ff */
[----:B------:R-:W-:Y:S02]  /*c340*/  IMAD.MOV.U32 R18, RZ, RZ, RZ ;  /* 0x000000ffff127224 */ /* 0x000fe400078e00ff */
[----:B------:R-:W-:-:S07]  /*c350*/  IMAD.U32 R19, RZ, RZ, UR4 ;  /* 0x00000004ff137e24 */ /* 0x000fce000f8e00ff */
.L_x_1193:
[----:B------:R-:W-:-:S13]  /*c360*/  ISETP.NE.AND P0, PT, R7, RZ, PT ;  /* 0x000000ff0700720c */ /* 0x000fda0003f05270 */
[----:B------:R-:W0:Y:S01]  /*c370*/  @!P0 S2R R3, SR_CgaCtaId ;  /* 0x0000000000038919 */ /* 0x000e220000008800 */
[----:B------:R-:W-:-:S04]  /*c380*/  @!P0 MOV R2, 0x400 ;  /* 0x0000040000028802 */ /* 0x000fc80000000f00 */
[----:B0-----:R-:W-:-:S05]  /*c390*/  @!P0 LEA R2, R3, R2, 0x18 ;  /* 0x0000000203028211 */ /* 0x001fca00078ec0ff */
[----:B------:R1:W-:Y:S01]  /*c3a0*/  @!P0 STS.128 [R2+0x324d0], R16 ;  /* 0x0324d01002008388 */ /* 0x0003e20000000c00 */
[----:B------:R-:W-:Y:S06]  /*c3b0*/  BAR.ARV 0x5, 0x180 ;  /* 0x0146000000007b1d */ /* 0x000fec0000002000 */
.L_x_1188:
[----:B------:R2:W-:Y:S01]  /*c3c0*/  STL [R1+0x18], RZ ;  /* 0x000018ff01007387 */ /* 0x0005e20000100800 */
[----:B------:R-:W-:Y:S01]  /*c3d0*/  ULDC UR4, c[0x0][0xd3c] ;  /* 0x00034f0000047ab9 */ /* 0x000fe20000000800 */
[----:B------:R-:W-:Y:S01]  /*c3e0*/  IMAD.MOV.U32 R27, RZ, RZ, 0x1 ;  /* 0x00000001ff1b7424 */ /* 0x000fe200078e00ff */
[----:B0-----:R-:W-:Y:S01]  /*c3f0*/  ISETP.GE.AND P0, PT, R19, UR4, PT ;  /* 0x0000000413007c0c */ /* 0x001fe2000bf06270 */
[----:B------:R-:W-:-:S12]  /*c400*/  IMAD.MOV.U32 R24, RZ, RZ, RZ ;  /* 0x000000ffff187224 */ /* 0x000fd800078e00ff */
[----:B--2---:R-:W-:Y:S05]  /*c410*/  @P0 BRA `(.L_x_1194) ;  /* 0x0000005400580947 */ /* 0x004fea0003800000 */
[----:B-1----:R-:W2:Y:S01]  /*c420*/  LDL R2, [R1+0x3c] ;  /* 0x00003c0001027983 */ /* 0x002ea20000100800 */
[----:B------:R-:W0:Y:S01]  /*c430*/  S2UR UR5, SR_CgaCtaId ;  /* 0x00000000000579c3 */ /* 0x000e220000008800 */
[----:B------:R-:W-:Y:S01]  /*c440*/  LOP3.LUT R4, R0, 0x7f, RZ, 0xc0, !PT ;  /* 0x0000007f00047812 */ /* 0x000fe200078ec0ff */
[----:B------:R-:W-:Y:S01]  /*c450*/  BSSY B8, `(.L_x_1194) ;  /* 0x0000552000087945 */ /* 0x000fe20003800000 */
[----:B------:R1:W-:Y:S01]  /*c460*/  STL [R1+0x18], RZ ;  /* 0x000018ff01007387 */ /* 0x0003e20000100800 */
[----:B------:R-:W-:Y:S01]  /*c470*/  IMAD.MOV.U32 R27, RZ, RZ, 0x1 ;  /* 0x00000001ff1b7424 */ /* 0x000fe200078e00ff */
[----:B------:R-:W-:Y:S01]  /*c480*/  SHF.R.U32.HI R5, RZ, 0x3, R4 ;  /* 0x00000003ff057819 */ /* 0x000fe20000011604 */
[----:B------:R-:W-:Y:S01]  /*c490*/  IMAD.MOV.U32 R24, RZ, RZ, RZ ;  /* 0x000000ffff187224 */ /* 0x000fe200078e00ff */
[----:B------:R-:W-:Y:S01]  /*c4a0*/  ULDC UR39, c[0x0][0xc] ;  /* 0x0000030000277ab9 */ /* 0x000fe20000000800 */
[----:B--2---:R-:W-:Y:S01]  /*c4b0*/  R2UR UR4, R2 ;  /* 0x00000000020472ca */ /* 0x004fe200000e0000 */
[----:B------:R-:W-:-:S05]  /*c4c0*/  IMAD.SHL.U32 R2, R0, 0x8, RZ ;  /* 0x0000000800027824 */ /* 0x000fca00078e00ff */
[C---:B------:R-:W-:Y:S02]  /*c4d0*/  LOP3.LUT R3, R2.reuse, 0x1f8, RZ, 0xc0, !PT ;  /* 0x000001f802037812 */ /* 0x040fe400078ec0ff */
[----:B------:R-:W-:Y:S02]  /*c4e0*/  LOP3.LUT R4, R2, 0x38, RZ, 0xc0, !PT ;  /* 0x0000003802047812 */ /* 0x000fe400078ec0ff */
[----:B------:R-:W-:Y:S01]  /*c4f0*/  LOP3.LUT R3, R3, 0x38, R0, 0x78, !PT ;  /* 0x0000003803037812 */ /* 0x000fe200078e7800 */
[----:B------:R-:W-:Y:S02]  /*c500*/  IMAD.SHL.U32 R0, R0, 0x10, RZ ;  /* 0x0000001000007824 */ /* 0x000fe400078e00ff */
[----:B------:R-:W-:Y:S01]  /*c510*/  ULOP3.LUT UR38, UR4, 0x2, URZ, 0xfc, !UPT ;  /* 0x0000000204267892 */ /* 0x000fe2000f8efc3f */
[----:B------:R-:W-:Y:S02]  /*c520*/  LOP3.LUT R29, R3, 0x200, R2, 0xf8, !PT ;  /* 0x00000200031d7812 */ /* 0x000fe400078ef802 */
[----:B------:R-:W-:Y:S01]  /*c530*/  UMOV UR4, 0x400 ;  /* 0x0000040000047882 */ /* 0x000fe20000000000 */
[----:B------:R-:W-:Y:S01]  /*c540*/  LOP3.LUT R0, R5, 0x70, R0, 0xf8, !PT ;  /* 0x0000007005007812 */ /* 0x000fe200078ef800 */
[----:B0-----:R-:W-:Y:S01]  /*c550*/  ULEA UR4, UR5, UR4, 0x18 ;  /* 0x0000000405047291 */ /* 0x001fe2000f8ec03f */
[----:B------:R-:W-:-:S02]  /*c560*/  LOP3.LUT R3, R4, 0x40, RZ, 0xfc, !PT ;  /* 0x0000004004037812 */ /* 0x000fc400078efcff */
[C---:B------:R-:W-:Y:S02]  /*c570*/  LOP3.LUT R2, R4.reuse, 0x80, RZ, 0xfc, !PT ;  /* 0x0000008004027812 */ /* 0x040fe400078efcff */
[----:B------:R-:W-:Y:S01]  /*c580*/  LOP3.LUT R0, R4, 0xc0, RZ, 0xfc, !PT ;  /* 0x000000c004007812 */ /* 0x000fe200078efcff */
[----:B------:R-:W-:-:S04]  /*c590*/  IMAD.U32 R22, RZ, RZ, UR4 ;  /* 0x00000004ff167e24 */ /* 0x000fc8000f8e00ff */
[----:B-1----:R-:W-:-:S07]  /*c5a0*/  IMAD R26, R29, 0x2, R22 ;  /* 0x000000021d1a7824 */ /* 0x002fce00078e0216 */
.L_x_1261:
[----:B0-----:R-:W0:Y:S02]  /*c5b0*/  LDC.64 R34, c[0x0][0xd88] ;  /* 0x00036200ff227b82 */ /* 0x001e240000000a00 */
[----:B0-----:R-:W-:-:S06]  /*c5c0*/  IMAD.WIDE R34, R19, 0x4, R34 ;  /* 0x0000000413227825 */ /* 0x001fcc00078e0222 */
[----:B--2---:R0:W2:Y:S01]  /*c5d0*/  LDG.E R34, desc[UR36][R34.64] ;  /* 0x0000002422227981 */ /* 0x0040a2000c1e1900 */
[----:B------:R-:W-:Y:S05]  /*c5e0*/  YIELD ;  /* 0x0000000000007946 */ /* 0x000fea0003800000 */
[----:B------:R-:W-:Y:S01]  /*c5f0*/  ULDC.64 UR4, c[0x0][0xb20] ;  /* 0x0002c80000047ab9 */ /* 0x000fe20000000a00 */
[----:B------:R-:W-:Y:S01]  /*c600*/  IMAD.MOV.U32 R32, RZ, RZ, RZ ;  /* 0x000000ffff207224 */ /* 0x000fe200078e00ff */
[----:B------:R-:W-:Y:S01]  /*c610*/  ISETP.NE.U32.AND P0, PT, RZ, UR4, PT ;  /* 0x00000004ff007c0c */ /* 0x000fe2000bf05070 */
[----:B------:R-:W-:-:S03]  /*c620*/  ULDC.64 UR6, c[0x0][0xb10] ;  /* 0x0002c40000067ab9 */ /* 0x000fc60000000a00 */
[----:B------:R-:W-:Y:S01]  /*c630*/  ISETP.NE.AND.EX P0, PT, RZ, UR5, PT, P0 ;  /* 0x00000005ff007c0c */ /* 0x000fe2000bf05300 */
[----:B0-----:R-:W-:Y:S01]  /*c640*/  IMAD.MOV.U32 R35, RZ, RZ, RZ ;  /* 0x000000ffff237224 */ /* 0x001fe200078e00ff */
        /* <DEDUP_REMOVED lines=29> */
[----:B----4-:R-:W-:Y:S05]  /*c820*/  @P0 BRA `(.L_x_1195) ;  /* 0x0000000000200947 */ /* 0x010fea0003800000 */
        /* <DEDUP_REMOVED lines=8> */
.L_x_1195:
        /* <DEDUP_REMOVED lines=9> */
.L_x_1196:
        /* <DEDUP_REMOVED lines=9> */
.L_x_1197:
        /* <DEDUP_REMOVED lines=21> */
[----:B------:R-:W-:Y:S02]  /*cb20*/  ISETP.GE.AND P2, PT, R2, RZ, PT ;  /* 0x000000ff0200720c */ /* 0x000fe40003f46270 */
[----:B0-----:R-:W0:Y:S02]  /*cb30*/  MUFU.RCP R8, R8 ;  /* 0x0000000800087308 */ /* 0x001e240000001000 */
[----:B0-----:R-:W-:-:S06]  /*cb40*/  VIADD R3, R8, 0xffffffe ;  /* 0x0ffffffe08037836 */ /* 0x001fcc0000000000 */
[----:B------:R-:W0:Y:S02]  /*cb50*/  F2I.FTZ.U32.TRUNC.NTZ R3, R3 ;  /* 0x0000000300037305 */ /* 0x000e24000021f000 */
[----:B0-----:R-:W-:-:S04]  /*cb60*/  IMAD.MOV R2, RZ, RZ, -R3 ;  /* 0x000000ffff027224 */ /* 0x001fc800078e0a03 */
        /* <DEDUP_REMOVED lines=17> */
.L_x_1199:
[----:B------:R-:W-:Y:S05]  /*cc80*/  BSYNC B0 ;  /* 0x0000000000007941 */ /* 0x000fea0003800000 */
.L_x_1198:
        /* <DEDUP_REMOVED lines=23> */
.L_x_1201:
        /* <DEDUP_REMOVED lines=20> */
.L_x_1204:
[----:B------:R-:W-:Y:S05]  /*cf40*/  BSYNC B6 ;  /* 0x0000000000067941 */ /* 0x000fea0003800000 */
.L_x_1203:
        /* <DEDUP_REMOVED lines=20> */
.L_x_1207:
        /* <DEDUP_REMOVED lines=15> */
.L_x_1206:
[----:B------:R-:W-:Y:S05]  /*d180*/  BSYNC B6 ;  /* 0x0000000000067941 */ /* 0x000fea0003800000 */
.L_x_1205:
[----:B------:R-:W2:Y:S01]  /*d190*/  LDL R21, [R1+0xc] ;  /* 0x00000c0001157983 */ /* 0x000ea20000100800 */
[----:B------:R-:W-:Y:S01]  /*d1a0*/  ULDC.64 UR4, c[0x0][0xaf0] ;  /* 0x0002bc0000047ab9 */ /* 0x000fe20000000a00 */
[----:B------:R-:W0:Y:S01]  /*d1b0*/  LDC R8, c[0x0][0x430] ;  /* 0x00010c00ff087b82 */ /* 0x000e220000000800 */
[----:B------:R-:W-:Y:S01]  /*d1c0*/  ISETP.NE.U32.AND P0, PT, RZ, UR4, PT ;  /* 0x00000004ff007c0c */ /* 0x000fe2000bf05070 */
[----:B------:R-:W1:Y:S03]  /*d1d0*/  S2R R20, SR_TID.X ;  /* 0x0000000000147919 */ /* 0x000e660000002100 */
[----:B------:R-:W-:-:S13]  /*d1e0*/  ISETP.NE.AND.EX P0, PT, RZ, UR5, PT, P0 ;  /* 0x00000005ff007c0c */ /* 0x000fda000bf05300 */
[----:B------:R-:W-:Y:S01]  /*d1f0*/  @P0 IADD3 R2, P1, R31, UR4, RZ ;  /* 0x000000041f020c10 */ /* 0x000fe2000ff3e0ff */
[----:B------:R-:W-:-:S03]  /*d200*/  ULDC UR4, c[0x0][0x320] ;  /* 0x0000c80000047ab9 */ /* 0x000fc60000000800 */
[----:B------:R-:W-:-:S05]  /*d210*/  @P0 IADD3.X R3, R33, UR5, RZ, P1, !PT ;  /* 0x0000000521030c10 */ /* 0x000fca0008ffe4ff */
[----:B------:R3:W4:Y:S01]  /*d220*/  @P0 LDG.E R28, desc[UR36][R2.64] ;  /* 0x00000024021c0981 */ /* 0x000722000c1e1900 */
[----:B-1----:R-:W-:-:S04]  /*d230*/  LOP3.LUT R20, R20, 0x7f, RZ, 0xc0, !PT ;  /* 0x0000007f14147812 */ /* 0x002fc800078ec0ff */
[----:B------:R-:W-:Y:S02]  /*d240*/  SHF.R.U32.HI R0, RZ, 0x3, R20 ;  /* 0x00000003ff007819 */ /* 0x000fe40000011614 */
[----:B------:R-:W1:Y:S01]  /*d250*/  S2R R20, SR_TID.X ;  /* 0x0000000000147919 */ /* 0x000e620000002100 */
[----:B0-----:R-:W-:-:S13]  /*d260*/  ISETP.NE.AND P2, PT, R8, 0x1, PT ;  /* 0x000000010800780c */ /* 0x001fda0003f45270 */
[----:B------:R-:W0:Y:S08]  /*d270*/  @P2 LDC R6, c[0x0][0x434] ;  /* 0x00010d00ff062b82 */ /* 0x000e300000000800 */
[----:B---3--:R-:W3:Y:S01]  /*d280*/  @P2 LDC R2, c[0x0][0x438] ;  /* 0x00010e00ff022b82 */ /* 0x008ee20000000800 */
[----:B-1----:R-:W-:-:S05]  /*d290*/  IMAD.SHL.U32 R20, R20, 0x10, RZ ;  /* 0x0000001014147824 */ /* 0x002fca00078e00ff */
[----:B------:R-:W-:Y:S02]  /*d2a0*/  LOP3.LUT R20, R0, 0x70, R20, 0xf8, !PT ;  /* 0x0000007000147812 */ /* 0x000fe400078ef814 */
[----:B------:R-:W-:-:S04]  /*d2b0*/  LOP3.LUT R23, R23, 0xffff7fff, RZ, 0xc0, !PT ;  /* 0xffff7fff17177812 */ /* 0x000fc800078ec0ff */
[----:B------:R-:W-:-:S04]  /*d2c0*/  @P2 LOP3.LUT R23, R23, 0x8000, RZ, 0xfc, !PT ;  /* 0x0000800017172812 */ /* 0x000fc800078efcff */
[----:B------:R-:W-:Y:S01]  /*d2d0*/  LOP3.LUT R23, R23, 0xffffffef, RZ, 0xc0, !PT ;  /* 0xffffffef17177812 */ /* 0x000fe200078ec0ff */
[----:B------:R-:W-:Y:S01]  /*d2e0*/  IMAD.MOV.U32 R36, RZ, RZ, RZ ;  /* 0x000000ffff247224 */ /* 0x000fe200078e00ff */
[----:B------:R-:W-:Y:S01]  /*d2f0*/  UMOV UR5, 0xffffffff ;  /* 0xffffffff00057882 */ /* 0x000fe20000000000 */
[----:B------:R-:W-:Y:S01]  /*d300*/  LOP3.LUT R18, R18, 0xffff, RZ, 0xc0, !PT ;  /* 0x0000ffff12127812 */ /* 0x000fe200078ec0ff */
[----:B--2---:R-:W-:-:S04]  /*d310*/  VIADD R0, R21, 0xffffffff ;  /* 0xffffffff15007836 */ /* 0x004fc80000000000 */
[----:B------:R-:W-:-:S05]  /*d320*/  IMAD R37, R0, 0x60, R20 ;  /* 0x0000006000257824 */ /* 0x000fca00078e0214 */
[----:B------:R-:W-:-:S04]  /*d330*/  ISETP.GE.AND P0, PT, R37, R25, PT ;  /* 0x000000192500720c */ /* 0x000fc80003f06270 */
[----:B------:R-:W-:Y:S01]  /*d340*/  ISETP.GT.U32.OR P0, PT, R20, 0x5f, P0 ;  /* 0x0000005f1400780c */ /* 0x000fe20000704470 */
[----:B------:R-:W1:Y:S01]  /*d350*/  S2R R21, SR_TID.X ;  /* 0x0000000000157919 */ /* 0x000e620000002100 */
[----:B------:R-:W-:-:S11]  /*d360*/  IMAD.IADD R37, R37, 0x1, R32 ;  /* 0x0000000125257824 */ /* 0x000fd600078e0220 */
[----:B------:R-:W2:Y:S01]  /*d370*/  @!P0 LDC.64 R4, c[0x0][0x428] ;  /* 0x00010a00ff048b82 */ /* 0x000ea20000000a00 */
[----:B0-----:R-:W-:Y:S01]  /*d380*/  @P2 IMAD.HI.U32 R3, R37, R6, RZ ;  /* 0x0000000625032227 */ /* 0x001fe200078e00ff */
[----:B----4-:R-:W-:-:S03]  /*d390*/  SHF.R.S32.HI R33, RZ, 0x1f, R28 ;  /* 0x0000001fff217819 */ /* 0x010fc6000001141c */
[----:B------:R-:W-:Y:S01]  /*d3a0*/  IMAD.MOV.U32 R6, RZ, RZ, R37 ;  /* 0x000000ffff067224 */ /* 0x000fe200078e0025 */
[----:B---3--:R-:W-:-:S04]  /*d3b0*/  @P2 SHF.R.U32.HI R6, RZ, R2, R3 ;  /* 0x00000002ff062219 */ /* 0x008fc80000011603 */
[--C-:B------:R-:W-:Y:S01]  /*d3c0*/  @!P0 SHF.R.S32.HI R3, RZ, 0x1f, R6.reuse ;  /* 0x0000001fff038819 */ /* 0x100fe20000011406 */
[----:B------:R-:W-:Y:S02]  /*d3d0*/  @!P0 IMAD.MOV.U32 R2, RZ, RZ, R6 ;  /* 0x000000ffff028224 */ /* 0x000fe400078e0006 */
[-C--:B--2---:R-:W-:Y:S02]  /*d3e0*/  @!P0 IMAD R7, R33, R4.reuse, RZ ;  /* 0x0000000421078224 */ /* 0x084fe400078e02ff */
[----:B------:R-:W-:-:S04]  /*d3f0*/  @!P0 IMAD.WIDE.U32 R2, R28, R4, R2 ;  /* 0x000000041c028225 */ /* 0x000fc800078e0002 */
[----:B------:R-:W-:Y:S02]  /*d400*/  @!P0 IMAD R7, R28, R5, R7 ;  /* 0x000000051c078224 */ /* 0x000fe400078e0207 */
[----:B------:R-:W0:Y:S01]  /*d410*/  @!P0 LDC.64 R4, c[0x0][0x418] ;  /* 0x00010600ff048b82 */ /* 0x000e220000000a00 */
[----:B-1----:R-:W-:-:S05]  /*d420*/  IMAD.SHL.U32 R21, R21, 0x8, RZ ;  /* 0x0000000815157824 */ /* 0x002fca00078e00ff */
[----:B------:R-:W-:-:S04]  /*d430*/  LOP3.LUT R21, R21, 0x38, RZ, 0xc0, !PT ;  /* 0x0000003815157812 */ /* 0x000fc800078ec0ff */
[----:B------:R-:W-:-:S04]  /*d440*/  LOP3.LUT R10, R21, 0x40, RZ, 0xfc, !PT ;  /* 0x00000040150a7812 */ /* 0x000fc800078efcff */
[----:B------:R-:W-:Y:S01]  /*d450*/  ISETP.GE.AND P3, PT, R10, UR4, PT ;  /* 0x000000040a007c0c */ /* 0x000fe2000bf66270 */
[----:B------:R-:W-:Y:S01]  /*d460*/  @!P0 IMAD.IADD R7, R3, 0x1, R7 ;  /* 0x0000000103078824 */ /* 0x000fe200078e0207 */
[----:B------:R-:W-:Y:S02]  /*d470*/  LOP3.LUT R9, R21, 0x80, RZ, 0xfc, !PT ;  /* 0x0000008015097812 */ /* 0x000fe400078efcff */
[----:B0-----:R-:W-:-:S04]  /*d480*/  @!P0 LEA R4, P1, R2, R4, 0x2 ;  /* 0x0000000402048211 */ /* 0x001fc800078210ff */
[----:B------:R-:W-:Y:S02]  /*d490*/  @!P0 LEA.HI.X R5, R2, R5, R7, 0x2, P1 ;  /* 0x0000000502058211 */ /* 0x000fe400008f1407 */
[----:B------:R-:W-:-:S03]  /*d4a0*/  ISETP.GE.AND P1, PT, R9, UR4, PT ;  /* 0x0000000409007c0c */ /* 0x000fc6000bf26270 */
[----:B------:R-:W-:Y:S01]  /*d4b0*/  @P3 LOP3.LUT R23, R23, 0x10, RZ, 0xfc, !PT ;  /* 0x0000001017173812 */ /* 0x000fe200078efcff */
[----:B------:R-:W-:Y:S01]  /*d4c0*/  IMAD.MOV R2, RZ, RZ, -R6 ;  /* 0x000000ffff027224 */ /* 0x000fe200078e0a06 */
[----:B------:R-:W-:Y:S01]  /*d4d0*/  ISETP.GE.AND P2, PT, R21, UR4, PT ;  /* 0x0000000415007c0c */ /* 0x000fe2000bf46270 */
[----:B------:R0:W5:Y:S01]  /*d4e0*/  @!P0 LDG.E R36, desc[UR36][R4.64] ;  /* 0x0000002404248981 */ /* 0x000162000c1e1900 */
[----:B------:R-:W-:Y:S01]  /*d4f0*/  LOP3.LUT R23, R23, 0xfffffffe, RZ, 0xc0, !PT ;  /* 0xfffffffe17177812 */ /* 0x000fe200078ec0ff */
[----:B------:R-:W-:Y:S01]  /*d500*/  IMAD R37, R8, R2, R37 ;  /* 0x0000000208257224 */ /* 0x000fe200078e0225 */
[----:B------:R-:W-:Y:S02]  /*d510*/  LOP3.LUT R8, R21, 0xc0, RZ, 0xfc, !PT ;  /* 0x000000c015087812 */ /* 0x000fe400078efcff */
[----:B------:R-:W-:Y:S02]  /*d520*/  LOP3.LUT R23, R23, 0xfffffff7, RZ, 0xc0, !PT ;  /* 0xfffffff717177812 */ /* 0x000fe400078ec0ff */
[----:B------:R-:W-:-:S02]  /*d530*/  ISETP.GE.AND P0, PT, R8, UR4, PT ;  /* 0x0000000408007c0c */ /* 0x000fc4000bf06270 */
[----:B------:R-:W-:-:S04]  /*d540*/  @P1 LOP3.LUT R23, R23, 0x8, RZ, 0xfc, !PT ;  /* 0x0000000817171812 */ /* 0x000fc800078efcff */
[----:B------:R-:W-:-:S04]  /*d550*/  @P2 LOP3.LUT R23, R23, 0x1, RZ, 0xfc, !PT ;  /* 0x0000000117172812 */ /* 0x000fc800078efcff */
[----:B------:R-:W-:Y:S01]  /*d560*/  LOP3.LUT R23, R23, 0xfffffffb, RZ, 0xc0, !PT ;  /* 0xfffffffb17177812 */ /* 0x000fe200078ec0ff */
[----:B------:R-:W-:-:S03]  /*d570*/  IMAD.U32 R2, RZ, RZ, UR38 ;  /* 0x00000026ff027e24 */ /* 0x000fc6000f8e00ff */
[----:B------:R-:W-:Y:S01]  /*d580*/  @P0 LOP3.LUT R23, R23, 0x4, RZ, 0xfc, !PT ;  /* 0x0000000417170812 */ /* 0x000fe200078efcff */
[----:B0-----:R-:W-:Y:S06]  /*d590*/  BRA.DIV UR5, `(.L_x_1208) ;  /* 0x0000004a05707947 */ /* 0x001fec000b800000 */
.L_x_1279:
[----:B------:R-:W-:Y:S02]  /*d5a0*/  SEL R3, RZ, 0x1, P2 ;  /* 0x00000001ff037807 */ /* 0x000fe40001000000 */
[----:B------:R-:W-:Y:S02]  /*d5b0*/  ISETP.NE.AND P0, PT, R2, 0x3, PT ;  /* 0x000000030200780c */ /* 0x000fe40003f05270 */
[----:B------:R-:W-:Y:S01]  /*d5c0*/  ISETP.GT.U32.AND P1, PT, R20, 0x5f, PT ;  /* 0x0000005f1400780c */ /* 0x000fe20003f24070 */
[----:B------:R0:W-:Y:S01]  /*d5d0*/  STL [R1+0x28], R3 ;  /* 0x0000280301007387 */ /* 0x0001e20000100800 */
[----:B------:R-:W-:-:S09]  /*d5e0*/  LOP3.LUT R23, R23, 0xfffffbff, RZ, 0xc0, !PT ;  /* 0xfffffbff17177812 */ /* 0x000fd200078ec0ff */
[----:B------:R-:W-:-:S04]  /*d5f0*/  @P0 LOP3.LUT R23, R23, 0x400, RZ, 0xfc, !PT ;  /* 0x0000040017170812 */ /* 0x000fc800078efcff */
[----:B------:R-:W-:-:S04]  /*d600*/  LOP3.LUT R23, R23, 0xffffffdf, RZ, 0xc0, !PT ;  /* 0xffffffdf17177812 */ /* 0x000fc800078ec0ff */
[----:B------:R-:W-:Y:S01]  /*d610*/  @P1 LOP3.LUT R23, R23, 0x20, RZ, 0xfc, !PT ;  /* 0x0000002017171812 */ /* 0x000fe200078efcff */
[----:B0-----:R-:W-:Y:S06]  /*d620*/  @!P0 BRA `(.L_x_1209) ;  /* 0x0000000000048947 */ /* 0x001fec0003800000 */
[----:B------:R-:W-:Y:S01]  /*d630*/  BPT.TRAP 0x1 ;  /* 0x000000040000795c */ /* 0x000fe20000300000 */
.L_x_1209:
[----:B------:R-:W-:Y:S01]  /*d640*/  IMAD R31, R0, -0x60, R25 ;  /* 0xffffffa0001f7824 */ /* 0x000fe200078e0219 */
[----:B------:R-:W-:Y:S01]  /*d650*/  SHF.L.U32 R0, R27, 0x1f, RZ ;  /* 0x0000001f1b007819 */ /* 0x000fe200000006ff */
[----:B------:R-:W-:Y:S01]  /*d660*/  IMAD R25, R24, 0x8, R22 ;  /* 0x0000000818197824 */ /* 0x000fe200078e0216 */
[----:B------:R-:W-:Y:S03]  /*d670*/  BSSY B0, `(.L_x_1210) ;  /* 0x0000003000007945 */ /* 0x000fe60003800000 */
[----:B------:R-:W0:Y:S02]  /*d680*/  SYNCS.PHASECHK.TRANS64.TRYWAIT P0, [R25+URZ+0x32440], R0 ;  /* 0x03244000190075a7 */ /* 0x000e24000800017f */
[----:B0-----:R-:W-:Y:S05]  /*d690*/  @!P0 BRA `(.L_x_1211) ;  /* 0x0000004800648947 */ /* 0x001fea0003800000 */
.L_x_1280:
[----:B------:R-:W-:Y:S05]  /*d6a0*/  BSYNC B0 ;  /* 0x0000000000007941 */ /* 0x000fea0003800000 */
.L_x_1210:
        /* <DEDUP_REMOVED lines=87> */
.L_x_1294:
        /* <DEDUP_REMOVED lines=10> */
.L_x_1213:
        /* <DEDUP_REMOVED lines=10> */
.L_x_1214:
[----:B------:R1:W5:Y:S01]  /*dd60*/  LDL.LU R0, [R1] ;  /* 0x0000000001007983 */ /* 0x0003620000300800 */
[----:B------:R-:W-:Y:S01]  /*dd70*/  LOP3.LUT P0, RZ, R23, 0x40, RZ, 0xc0, !PT ;  /* 0x0000004017ff7812 */ /* 0x000fe2000780c0ff */
[----:B------:R1:W-:-:S12]  /*dd80*/  SYNCS.ARRIVE.TRANS64.A1T0 RZ, [R25+URZ+0x32430], RZ ;  /* 0x032430ff19ff79a7 */ /* 0x0003d8000810003f */
[----:B------:R-:W-:Y:S05]  /*dd90*/  WARPSYNC.ALL ;  /* 0x0000000000007948 */ /* 0x000fea0003800000 */
[----:B------:R-:W-:Y:S01]  /*dda0*/  SEL R34, R34, RZ, !P0 ;  /* 0x000000ff22227207 */ /* 0x000fe20004000000 */
[----:B------:R-:W-:Y:S01]  /*ddb0*/  BSSY B6, `(.L_x_1215) ;  /* 0x0000019000067945 */ /* 0x000fe20003800000 */
[----:B------:R-:W-:Y:S01]  /*ddc0*/  BAR.SYNC.DEFER_BLOCKING 0x8, 0x180 ;  /* 0x0206000000007b1d */ /* 0x000fe20000010000 */
[----:B-----5:R-:W-:-:S05]  /*ddd0*/  SEL R0, R0, RZ, !P0 ;  /* 0x000000ff00007207 */ /* 0x020fca0004000000 */
[----:B------:R2:W-:Y:S02]  /*dde0*/  STL [R1+0x8], R0 ;  /* 0x0000080001007387 */ /* 0x0005e40000100800 */
[----:B--2---:R-:W-:-:S05]  /*ddf0*/  VIADD R0, R22, 0x18400 ;  /* 0x0001840016007836 */ /* 0x004fca0000000000 */
[----:B------:R-:W-:Y:S02]  /*de00*/  LOP3.LUT P0, RZ, R0, 0x3ff, RZ, 0xc0, !PT ;  /* 0x000003ff00ff7812 */ /* 0x000fe4000780c0ff */
[----:B------:R-:W-:-:S05]  /*de10*/  SHF.R.S32.HI R0, RZ, 0x1f, R35 ;  /* 0x0000001fff007819 */ /* 0x000fca0000011423 */
[----:B------:R2:W-:Y:S06]  /*de20*/  STL [R1], R0 ;  /* 0x0000000001007387 */ /* 0x0005ec0000100800 */
[----:B------:R-:W-:Y:S05]  /*de30*/  @!P0 BRA `(.L_x_1216) ;  /* 0x0000000000408947 */ /* 0x000fea0003800000 */
[----:B0-----:R-:W-:Y:S01]  /*de40*/  MOV R2, 0x0 ;  /* 0x0000000000027802 */ /* 0x001fe20000000f00 */
        /* <DEDUP_REMOVED lines=14> */
[----:B012---:R-:W-:Y:S05]  /*df30*/  CALL.ABS.NOINC R2 ;  /* 0x0000000002007343 */ /* 0x007fea0003c00000 */
.L_x_1216:
[----:B------:R-:W-:Y:S05]  /*df40*/  BSYNC B6 ;  /* 0x0000000000067941 */ /* 0x000fea0003800000 */
.L_x_1215:
[----:B------:R-:W3:Y:S01]  /*df50*/  LDL R21, [R1] ;  /* 0x0000000001157983 */ /* 0x000ee20000100800 */
[----:B------:R-:W4:Y:S03]  /*df60*/  LDC R7, c[0x0][0x448] ;  /* 0x00011200ff077b82 */ /* 0x000f260000000800 */
[----:B------:R-:W5:Y:S01]  /*df70*/  LDL R20, [R1+0x8] ;  /* 0x0000080001147983 */ /* 0x000f620000100800 */
[----:B------:R-:W-:Y:S01]  /*df80*/  IMAD.SHL.U32 R4, R17, 0x80, RZ ;  /* 0x0000008011047824 */ /* 0x000fe200078e00ff */
[----:B------:R-:W-:Y:S01]  /*df90*/  ULDC.64 UR4, c[0x0][0x298] ;  /* 0x0000a60000047ab9 */ /* 0x000fe20000000a00 */
[----:B------:R-:W-:Y:S01]  /*dfa0*/  LOP3.LUT R23, R23, 0xfffeffff, RZ, 0xc0, !PT ;  /* 0xfffeffff17177812 */ /* 0x000fe200078ec0ff */
[----:B0-----:R-:W0:Y:S01]  /*dfb0*/  S2R R2, SR_TID.X ;  /* 0x0000000000027919 */ /* 0x001e220000002100 */
[----:B------:R-:W1:Y:S01]  /*dfc0*/  S2R R3, SR_TID.X ;  /* 0x0000000000037919 */ /* 0x000e620000002100 */
[----:B----4-:R-:W-:-:S13]  /*dfd0*/  ISETP.NE.AND P0, PT, R7, 0x1, PT ;  /* 0x000000010700780c */ /* 0x010fda0003f05270 */
[----:B--2---:R-:W2:Y:S01]  /*dfe0*/  @P0 LDC R0, c[0x0][0x44c] ;  /* 0x00011300ff000b82 */ /* 0x004ea20000000800 */
[----:B------:R-:W-:Y:S02]  /*dff0*/  @P0 LOP3.LUT R23, R23, 0x10000, RZ, 0xfc, !PT ;  /* 0x0001000017170812 */ /* 0x000fe400078efcff */
[----:B0-----:R-:W-:Y:S01]  /*e000*/  LOP3.LUT R2, R2, 0x7f, RZ, 0xc0, !PT ;  /* 0x0000007f02027812 */ /* 0x001fe200078ec0ff */
[----:B-1----:R-:W-:-:S03]  /*e010*/  IMAD.SHL.U32 R3, R3, 0x10, RZ ;  /* 0x0000001003037824 */ /* 0x002fc600078e00ff */
[----:B------:R-:W-:-:S04]  /*e020*/  SHF.R.U32.HI R2, RZ, 0x3, R2 ;  /* 0x00000003ff027819 */ /* 0x000fc80000011602 */
[----:B------:R-:W-:Y:S02]  /*e030*/  LOP3.LUT R3, R2, 0x70, R3, 0xf8, !PT ;  /* 0x0000007002037812 */ /* 0x000fe400078ef803 */
[----:B------:R-:W0:Y:S02]  /*e040*/  @P0 LDC R2, c[0x0][0x450] ;  /* 0x00011400ff020b82 */ /* 0x000e240000000800 */
[----:B------:R-:W-:-:S05]  /*e050*/  LOP3.LUT R17, R3, R4, RZ, 0xfc, !PT ;  /* 0x0000000403117212 */ /* 0x000fca00078efcff */
[----:B--2---:R-:W-:-:S04]  /*e060*/  @P0 IMAD.HI.U32 R3, R17, R0, RZ ;  /* 0x0000000011030227 */ /* 0x004fc800078e00ff */
[----:B------:R-:W-:Y:S01]  /*e070*/  IMAD.MOV.U32 R0, RZ, RZ, R17 ;  /* 0x000000ffff007224 */ /* 0x000fe200078e0011 */
[----:B0-----:R-:W-:Y:S01]  /*e080*/  @P0 SHF.R.U32.HI R0, RZ, R2, R3 ;  /* 0x00000002ff000219 */ /* 0x001fe20000011603 */
[----:B------:R-:W-:-:S04]  /*e090*/  IMAD.WIDE.U32 R2, R35, UR4, RZ ;  /* 0x0000000423027c25 */ /* 0x000fc8000f8e00ff */
[----:B---3--:R-:W-:Y:S02]  /*e0a0*/  IMAD R5, R21, UR4, RZ ;  /* 0x0000000415057c24 */ /* 0x008fe4000f8e02ff */
[----:B------:R-:W0:Y:S02]  /*e0b0*/  S2R R21, SR_TID.X ;  /* 0x0000000000157919 */ /* 0x000e240000002100 */
[----:B------:R-:W-:Y:S01]  /*e0c0*/  IMAD R5, R35, UR5, R5 ;  /* 0x0000000523057c24 */ /* 0x000fe2000f8e0205 */
[----:B------:R-:W-:-:S03]  /*e0d0*/  ULDC.64 UR4, c[0x0][0x2d8] ;  /* 0x0000b60000047ab9 */ /* 0x000fc60000000a00 */
[----:B------:R-:W-:Y:S02]  /*e0e0*/  IMAD.IADD R3, R3, 0x1, R5 ;  /* 0x0000000103037824 */ /* 0x000fe400078e0205 */
[----:B------:R-:W-:-:S04]  /*e0f0*/  IMAD.WIDE.U32 R2, R18, UR4, R2 ;  /* 0x0000000412027c25 */ /* 0x000fc8000f8e0002 */
[----:B------:R-:W-:Y:S01]  /*e100*/  IMAD R3, R18, UR5, R3 ;  /* 0x0000000512037c24 */ /* 0x000fe2000f8e0203 */
[----:B------:R-:W-:Y:S02]  /*e110*/  ULDC.64 UR4, c[0x0][0x2e0] ;  /* 0x0000b80000047ab9 */ /* 0x000fe40000000a00 */
[----:B-----5:R-:W-:Y:S02]  /*e120*/  IMAD R5, R20, UR4, RZ ;  /* 0x0000000414057c24 */ /* 0x020fe4000f8e02ff */
[C---:B------:R-:W-:Y:S01]  /*e130*/  IMAD.WIDE.U32 R2, R34.reuse, UR4, R2 ;  /* 0x0000000422027c25 */ /* 0x040fe2000f8e0002 */
[----:B------:R-:W1:Y:S03]  /*e140*/  S2R R20, SR_TID.X ;  /* 0x0000000000147919 */ /* 0x000e660000002100 */
[----:B------:R-:W-:Y:S01]  /*e150*/  IMAD R5, R34, UR5, R5 ;  /* 0x0000000522057c24 */ /* 0x000fe2000f8e0205 */
[----:B------:R-:W-:-:S03]  /*e160*/  ULDC.64 UR4, c[0x0][0x2d0] ;  /* 0x0000b40000047ab9 */ /* 0x000fc60000000a00 */
[----:B------:R-:W-:Y:S01]  /*e170*/  IMAD.IADD R3, R3, 0x1, R5 ;  /* 0x0000000103037824 */ /* 0x000fe200078e0205 */
[----:B------:R-:W-:Y:S01]  /*e180*/  SHF.R.S32.HI R5, RZ, 0x1f, R0 ;  /* 0x0000001fff057819 */ /* 0x000fe20000011400 */
[----:B------:R-:W-:Y:S01]  /*e190*/  IMAD.WIDE.U32 R2, R0, UR4, R2 ;  /* 0x0000000400027c25 */ /* 0x000fe2000f8e0002 */
[----:B0-----:R-:W-:-:S03]  /*e1a0*/  LOP3.LUT R21, R21, 0x7f, RZ, 0xc0, !PT ;  /* 0x0000007f15157812 */ /* 0x001fc600078ec0ff */
[----:B------:R-:W-:Y:S01]  /*e1b0*/  IMAD R5, R5, UR4, RZ ;  /* 0x0000000405057c24 */ /* 0x000fe2000f8e02ff */
[----:B------:R-:W-:-:S03]  /*e1c0*/  SHF.R.U32.HI R21, RZ, 0x3, R21 ;  /* 0x00000003ff157819 */ /* 0x000fc60000011615 */
[----:B------:R-:W-:Y:S01]  /*e1d0*/  IMAD R5, R0, UR5, R5 ;  /* 0x0000000500057c24 */ /* 0x000fe2000f8e0205 */
[----:B------:R-:W-:Y:S01]  /*e1e0*/  ULDC.64 UR4, c[0x0][0x2c8] ;  /* 0x0000b20000047ab9 */ /* 0x000fe20000000a00 */
[----:B------:R-:W-:Y:S02]  /*e1f0*/  IMAD.MOV R0, RZ, RZ, -R0 ;  /* 0x000000ffff007224 */ /* 0x000fe400078e0a00 */
[----:B------:R-:W-:Y:S02]  /*e200*/  IMAD.IADD R3, R3, 0x1, R5 ;  /* 0x0000000103037824 */ /* 0x000fe400078e0205 */
[----:B------:R-:W-:-:S04]  /*e210*/  IMAD R0, R7, R0, R17 ;  /* 0x0000000007007224 */ /* 0x000fc800078e0211 */
[----:B------:R-:W-:Y:S01]  /*e220*/  IMAD.WIDE.U32 R2, R0, UR4, R2 ;  /* 0x0000000400027c25 */ /* 0x000fe2000f8e0002 */
[----:B------:R-:W-:-:S03]  /*e230*/  SHF.R.S32.HI R5, RZ, 0x1f, R0 ;  /* 0x0000001fff057819 */ /* 0x000fc60000011400 */
[----:B-1----:R-:W-:Y:S02]  /*e240*/  IMAD.SHL.U32 R20, R20, 0x8, RZ ;  /* 0x0000000814147824 */ /* 0x002fe400078e00ff */
[----:B------:R-:W-:-:S03]  /*e250*/  IMAD R5, R5, UR4, RZ ;  /* 0x0000000405057c24 */ /* 0x000fc6000f8e02ff */
[----:B------:R-:W-:Y:S01]  /*e260*/  LOP3.LUT R20, R20, 0x38, RZ, 0xc0, !PT ;  /* 0x0000003814147812 */ /* 0x000fe200078ec0ff */
        /* <DEDUP_REMOVED lines=9> */
[----:B------:R-:W2:Y:S01]  /*e300*/  LDL.LU R2, [R1+0x4] ;  /* 0x0000040001027983 */ /* 0x000ea20000300800 */
[----:B------:R-:W2:Y:S03]  /*e310*/  LDC R3, c[0x0][0x448] ;  /* 0x00011200ff037b82 */ /* 0x000ea60000000800 */
[----:B------:R-:W0:Y:S01]  /*e320*/  SHFL.IDX PT, R10, R0, RZ, 0x181f ;  /* 0x00181fff000a7589 */ /* 0x000e2200000e0000 */
[----:B------:R-:W-:-:S03]  /*e330*/  IMAD.IADD R4, R21, 0x1, R4 ;  /* 0x0000000115047824 */ /* 0x000fc600078e0204 */
[----:B------:R-:W-:Y:S01]  /*e340*/  SHFL.IDX PT, R7, R0, 0x1, 0x181f ;  /* 0x00381f0000077f89 */ /* 0x000fe200000e0000 */
[----:B------:R-:W-:-:S03]  /*e350*/  VIADD R8, R4, 0x10 ;  /* 0x0000001004087836 */ /* 0x000fc60000000000 */
[----:B------:R-:W-:Y:S04]  /*e360*/  SHFL.IDX PT, R11, R0, 0x2, 0x181f ;  /* 0x00581f00000b7f89 */ /* 0x000fe800000e0000 */
[----:B------:R-:W-:Y:S01]  /*e370*/  SHFL.IDX PT, R12, R0, 0x3, 0x181f ;  /* 0x00781f00000c7f89 */ /* 0x000fe200000e0000 */
[----:B------:R-:W-:Y:S01]  /*e380*/  LOP3.LUT R23, R23, 0xffffdfff, RZ, 0xc0, !PT ;  /* 0xffffdfff17177812 */ /* 0x000fe200078ec0ff */
[----:B--2---:R-:W-:Y:S02]  /*e390*/  IMAD R6, R2, R3, RZ ;  /* 0x0000000302067224 */ /* 0x004fe400078e02ff */
[----:B------:R-:W1:Y:S03]  /*e3a0*/  SHFL.IDX PT, R3, R5, RZ, 0x181f ;  /* 0x00181fff05037589 */ /* 0x000e6600000e0000 */
[-C--:B------:R-:W-:Y:S01]  /*e3b0*/  ISETP.GE.AND P6, PT, R4, R6.reuse, PT ;  /* 0x000000060400720c */ /* 0x080fe20003fc6270 */
[----:B------:R-:W2:Y:S01]  /*e3c0*/  SHFL.IDX PT, R2, R5, 0x1, 0x181f ;  /* 0x00381f0005027f89 */ /* 0x000ea200000e0000 */
[----:B------:R-:W-:-:S11]  /*e3d0*/  ISETP.GE.AND P5, PT, R8, R6, PT ;  /* 0x000000060800720c */ /* 0x000fd60003fa6270 */
[----:B0-----:R-:W-:-:S05]  /*e3e0*/  @!P6 LEA R10, P1, R20, R10, 0x1 ;  /* 0x0000000a140ae211 */ /* 0x001fca00078208ff */
[----:B-1----:R-:W-:Y:S01]  /*e3f0*/  @!P6 IMAD.X R3, RZ, RZ, R3, P1 ;  /* 0x000000ffff03e224 */ /* 0x002fe200008e0603 */
[----:B------:R-:W-:Y:S01]  /*e400*/  @!P5 LEA R7, P1, R20, R7, 0x1 ;  /* 0x000000071407d211 */ /* 0x000fe200078208ff */
[----:B------:R-:W-:-:S04]  /*e410*/  VIADD R8, R4, 0x20 ;  /* 0x0000002004087836 */ /* 0x000fc80000000000 */
[----:B--2---:R-:W-:Y:S02]  /*e420*/  @!P5 IMAD.X R9, RZ, RZ, R2, P1 ;  /* 0x000000ffff09d224 */ /* 0x004fe400008e0602 */
[----:B------:R-:W0:Y:S01]  /*e430*/  SHFL.IDX PT, R2, R5, 0x2, 0x181f ;  /* 0x00581f0005027f89 */ /* 0x000e2200000e0000 */
[----:B------:R-:W-:-:S13]  /*e440*/  ISETP.GE.AND P3, PT, R8, R6, PT ;  /* 0x000000060800720c */ /* 0x000fda0003f66270 */
[----:B------:R-:W-:-:S05]  /*e450*/  @!P3 LEA R11, P1, R20, R11, 0x1 ;  /* 0x0000000b140bb211 */ /* 0x000fca00078208ff */
[----:B0-----:R-:W-:Y:S02]  /*e460*/  @!P3 IMAD.X R8, RZ, RZ, R2, P1 ;  /* 0x000000ffff08b224 */ /* 0x001fe400008e0602 */
[----:B------:R-:W-:-:S05]  /*e470*/  VIADD R2, R4, 0x30 ;  /* 0x0000003004027836 */ /* 0x000fca0000000000 */
[----:B------:R-:W-:Y:S01]  /*e480*/  ISETP.GE.AND P2, PT, R2, R6, PT ;  /* 0x000000060200720c */ /* 0x000fe20003f46270 */
[----:B------:R-:W-:-:S05]  /*e490*/  VIADD R2, R4, 0x40 ;  /* 0x0000004004027836 */ /* 0x000fca0000000000 */
[----:B------:R-:W-:Y:S02]  /*e4a0*/  ISETP.GE.AND P4, PT, R2, R6, PT ;  /* 0x000000060200720c */ /* 0x000fe40003f86270 */
[----:B------:R-:W0:Y:S05]  /*e4b0*/  SHFL.IDX PT, R2, R5, 0x3, 0x181f ;  /* 0x00781f0005027f89 */ /* 0x000e2a00000e0000 */
[----:B------:R-:W-:Y:S02]  /*e4c0*/  @!P2 LEA R14, P1, R20, R12, 0x1 ;  /* 0x0000000c140ea211 */ /* 0x000fe400078208ff */
[----:B------:R-:W1:Y:S03]  /*e4d0*/  SHFL.IDX PT, R12, R0, 0x4, 0x181f ;  /* 0x00981f00000c7f89 */ /* 0x000e6600000e0000 */
[----:B0-----:R-:W-:-:S02]  /*e4e0*/  @!P2 IMAD.X R13, RZ, RZ, R2, P1 ;  /* 0x000000ffff0da224 */ /* 0x001fc400008e0602 */
[----:B------:R-:W0:Y:S01]  /*e4f0*/  SHFL.IDX PT, R2, R5, 0x4, 0x181f ;  /* 0x00981f0005027f89 */ /* 0x000e2200000e0000 */
[----:B-1----:R-:W-:Y:S02]  /*e500*/  @!P4 LEA R15, P1, R20, R12, 0x1 ;  /* 0x0000000c140fc211 */ /* 0x002fe400078208ff */
[----:B------:R-:W-:-:S04]  /*e510*/  @P6 LOP3.LUT R23, R23, 0x2000, RZ, 0xfc, !PT ;  /* 0x0000200017176812 */ /* 0x000fc800078efcff */
[----:B------:R-:W-:Y:S01]  /*e520*/  LOP3.LUT R23, R23, 0xffffefff, RZ, 0xc0, !PT ;  /* 0xffffefff17177812 */ /* 0x000fe200078ec0ff */
[----:B0-----:R-:W-:Y:S02]  /*e530*/  @!P4 IMAD.X R12, RZ, RZ, R2, P1 ;  /* 0x000000ffff0cc224 */ /* 0x001fe400008e0602 */
[----:B------:R-:W-:-:S05]  /*e540*/  @!P6 IMAD.MOV.U32 R2, RZ, RZ, R10 ;  /* 0x000000ffff02e224 */ /* 0x000fca00078e000a */
[----:B------:R0:W-:Y:S01]  /*e550*/  @!P6 LDGSTS.E.BYPASS.LTC128B.128 [R26+0x18400], desc[UR36][R2.64], !P0 ;  /* 0x18400000021aefae */ /* 0x0001e2000c101d64 */
[----:B------:R-:W-:Y:S01]  /*e560*/  @P5 LOP3.LUT R23, R23, 0x1000, RZ, 0xfc, !PT ;  /* 0x0000100017175812 */ /* 0x000fe200078efcff */
[----:B0-----:R-:W-:Y:S02]  /*e570*/  @!P5 IMAD.MOV.U32 R2, RZ, RZ, R7 ;  /* 0x000000ffff02d224 */ /* 0x001fe400078e0007 */
[----:B------:R-:W-:-:S05]  /*e580*/  @!P5 IMAD.MOV.U32 R3, RZ, RZ, R9 ;  /* 0x000000ffff03d224 */ /* 0x000fca00078e0009 */
[----:B------:R0:W-:Y:S01]  /*e590*/  @!P5 LDGSTS.E.BYPASS.LTC128B.128 [R26+0x18c00], desc[UR36][R2.64], !P0 ;  /* 0x18c00000021adfae */ /* 0x0001e2000c101d64 */
[----:B------:R-:W-:-:S03]  /*e5a0*/  LOP3.LUT R23, R23, 0xfffff7ff, RZ, 0xc0, !PT ;  /* 0xfffff7ff17177812 */ /* 0x000fc600078ec0ff */
[----:B------:R-:W1:Y:S01]  /*e5b0*/  SHFL.IDX PT, R9, R0, 0x5, 0x181f ;  /* 0x00b81f0000097f89 */ /* 0x000e6200000e0000 */
[----:B0-----:R-:W-:Y:S02]  /*e5c0*/  @!P3 IMAD.MOV.U32 R2, RZ, RZ, R11 ;  /* 0x000000ffff02b224 */ /* 0x001fe400078e000b */
[----:B------:R-:W-:-:S05]  /*e5d0*/  @!P3 IMAD.MOV.U32 R3, RZ, RZ, R8 ;  /* 0x000000ffff03b224 */ /* 0x000fca00078e0008 */
[----:B------:R0:W-:Y:S01]  /*e5e0*/  @!P3 LDGSTS.E.BYPASS.LTC128B.128 [R26+0x19400], desc[UR36][R2.64], !P0 ;  /* 0x19400000021abfae */ /* 0x0001e2000c101d64 */
[----:B------:R-:W-:-:S03]  /*e5f0*/  @P3 LOP3.LUT R23, R23, 0x800, RZ, 0xfc, !PT ;  /* 0x0000080017173812 */ /* 0x000fc600078efcff */
[----:B------:R-:W2:Y:S01]  /*e600*/  SHFL.IDX PT, R8, R5, 0x5, 0x181f ;  /* 0x00b81f0005087f89 */ /* 0x000ea200000e0000 */
[----:B0-----:R-:W-:-:S03]  /*e610*/  VIADD R2, R4, 0x50 ;  /* 0x0000005004027836 */ /* 0x001fc60000000000 */
[----:B------:R-:W0:Y:S01]  /*e620*/  SHFL.IDX PT, R7, R0, 0x6, 0x181f ;  /* 0x00d81f0000077f89 */ /* 0x000e2200000e0000 */
[----:B------:R-:W-:Y:S01]  /*e630*/  @!P2 IMAD.MOV.U32 R3, RZ, RZ, R13 ;  /* 0x000000ffff03a224 */ /* 0x000fe200078e000d */
[----:B------:R-:W-:Y:S01]  /*e640*/  ISETP.GE.AND P3, PT, R2, R6, PT ;  /* 0x000000060200720c */ /* 0x000fe20003f66270 */
[----:B------:R-:W-:Y:S01]  /*e650*/  @!P2 IMAD.MOV.U32 R2, RZ, RZ, R14 ;  /* 0x000000ffff02a224 */ /* 0x000fe200078e000e */
[----:B------:R-:W-:-:S04]  /*e660*/  LOP3.LUT R23, R23, 0xfffffdff, RZ, 0xc0, !PT ;  /* 0xfffffdff17177812 */ /* 0x000fc800078ec0ff */
[----:B------:R3:W-:Y:S01]  /*e670*/  @!P2 LDGSTS.E.BYPASS.LTC128B.128 [R26+0x19c00], desc[UR36][R2.64], !P0 ;  /* 0x19c00000021aafae */ /* 0x0007e2000c101d64 */
[----:B------:R-:W-:-:S03]  /*e680*/  @P2 LOP3.LUT R23, R23, 0x200, RZ, 0xfc, !PT ;  /* 0x0000020017172812 */ /* 0x000fc600078efcff */
[----:B---3--:R-:W3:Y:S01]  /*e690*/  SHFL.IDX PT, R2, R5, 0x6, 0x181f ;  /* 0x00d81f0005027f89 */ /* 0x008ee200000e0000 */
[----:B------:R-:W-:-:S05]  /*e6a0*/  VIADD R3, R4, 0x60 ;  /* 0x0000006004037836 */ /* 0x000fca0000000000 */
[----:B------:R-:W-:Y:S02]  /*e6b0*/  ISETP.GE.AND P2, PT, R3, R6, PT ;  /* 0x000000060300720c */ /* 0x000fe40003f46270 */
[----:B-1----:R-:W-:-:S05]  /*e6c0*/  @!P3 LEA R9, P1, R20, R9, 0x1 ;  /* 0x000000091409b211 */ /* 0x002fca00078208ff */
[----:B--2---:R-:W-:-:S06]  /*e6d0*/  @!P3 IMAD.X R8, RZ, RZ, R8, P1 ;  /* 0x000000ffff08b224 */ /* 0x004fcc00008e0608 */
[----:B0-----:R-:W-:Y:S01]  /*e6e0*/  @!P2 LEA R7, P1, R20, R7, 0x1 ;  /* 0x000000071407a211 */ /* 0x001fe200078208ff */
[----:B------:R-:W-:-:S04]  /*e6f0*/  @!P4 IMAD.MOV.U32 R3, RZ, RZ, R12 ;  /* 0x000000ffff03c224 */ /* 0x000fc800078e000c */
[----:B---3--:R-:W-:Y:S02]  /*e700*/  @!P2 IMAD.X R10, RZ, RZ, R2, P1 ;  /* 0x000000ffff0aa224 */ /* 0x008fe400008e0602 */
[----:B------:R-:W-:-:S05]  /*e710*/  @!P4 IMAD.MOV.U32 R2, RZ, RZ, R15 ;  /* 0x000000ffff02c224 */ /* 0x000fca00078e000f */
[----:B------:R0:W-:Y:S01]  /*e720*/  @!P4 LDGSTS.E.BYPASS.LTC128B.128 [R26+0x1a400], desc[UR36][R2.64], !P0 ;  /* 0x1a400000021acfae */ /* 0x0001e2000c101d64 */
[----:B------:R-:W-:Y:S01]  /*e730*/  LOP3.LUT R23, R23, 0xfffffeff, RZ, 0xc0, !PT ;  /* 0xfffffeff17177812 */ /* 0x000fe200078ec0ff */
[----:B0-----:R-:W-:Y:S02]  /*e740*/  @!P3 IMAD.MOV.U32 R2, RZ, RZ, R9 ;  /* 0x000000ffff02b224 */ /* 0x001fe400078e0009 */
[----:B------:R-:W-:-:S05]  /*e750*/  @!P3 IMAD.MOV.U32 R3, RZ, RZ, R8 ;  /* 0x000000ffff03b224 */ /* 0x000fca00078e0008 */
[----:B------:R0:W-:Y:S04]  /*e760*/  @!P3 LDGSTS.E.BYPASS.LTC128B.128 [R26+0x1ac00], desc[UR36][R2.64], !P0 ;  /* 0x1ac00000021abfae */ /* 0x0001e8000c101d64 */
[----:B------:R-:W1:Y:S01]  /*e770*/  SHFL.IDX PT, R5, R5, 0x7, 0x181f ;  /* 0x00f81f0005057f89 */ /* 0x000e6200000e0000 */
[----:B0-----:R-:W-:Y:S02]  /*e780*/  @!P2 IMAD.MOV.U32 R2, RZ, RZ, R7 ;  /* 0x000000ffff02a224 */ /* 0x001fe400078e0007 */
[----:B------:R-:W-:Y:S01]  /*e790*/  @!P2 IMAD.MOV.U32 R3, RZ, RZ, R10 ;  /* 0x000000ffff03a224 */ /* 0x000fe200078e000a */
[----:B------:R-:W0:Y:S04]  /*e7a0*/  SHFL.IDX PT, R0, R0, 0x7, 0x181f ;  /* 0x00f81f0000007f89 */ /* 0x000e2800000e0000 */
[----:B------:R2:W-:Y:S01]  /*e7b0*/  @!P2 LDGSTS.E.BYPASS.LTC128B.128 [R26+0x1b400], desc[UR36][R2.64], !P0 ;  /* 0x1b400000021aafae */ /* 0x0005e2000c101d64 */
[----:B------:R-:W-:-:S04]  /*e7c0*/  @P4 LOP3.LUT R23, R23, 0x100, RZ, 0xfc, !PT ;  /* 0x0000010017174812 */ /* 0x000fc800078efcff */
[----:B------:R-:W-:-:S04]  /*e7d0*/  LOP3.LUT R23, R23, 0xffffff7f, RZ, 0xc0, !PT ;  /* 0xffffff7f17177812 */ /* 0x000fc800078ec0ff */
[----:B------:R-:W-:-:S04]  /*e7e0*/  @P3 LOP3.LUT R23, R23, 0x80, RZ, 0xfc, !PT ;  /* 0x0000008017173812 */ /* 0x000fc800078efcff */
[----:B------:R-:W-:-:S04]  /*e7f0*/  LOP3.LUT R23, R23, 0xffffffbf, RZ, 0xc0, !PT ;  /* 0xffffffbf17177812 */ /* 0x000fc800078ec0ff */
[----:B-12---:R-:W-:-:S07]  /*e800*/  @P2 LOP3.LUT R23, R23, 0x40, RZ, 0xfc, !PT ;  /* 0x0000004017172812 */ /* 0x006fce00078efcff */
.L_x_1311:
[----:B------:R-:W-:Y:S01]  /*e810*/  VIADD R4, R4, 0x70 ;  /* 0x0000007004047836 */ /* 0x000fe20000000000 */
[----:B------:R-:W-:-:S04]  /*e820*/  LOP3.LUT R23, R23, 0xffffbfff, RZ, 0xc0, !PT ;  /* 0xffffbfff17177812 */ /* 0x000fc800078ec0ff */
[----:B------:R-:W-:-:S13]  /*e830*/  ISETP.GE.AND P2, PT, R4, R6, PT ;  /* 0x000000060400720c */ /* 0x000fda0003f46270 */
[----:B0-----:R-:W-:Y:S02]  /*e840*/  @!P2 LEA R2, P1, R20, R0, 0x1 ;  /* 0x000000001402a211 */ /* 0x001fe400078208ff */
[----:B------:R-:W-:-:S03]  /*e850*/  @P2 LOP3.LUT R23, R23, 0x4000, RZ, 0xfc, !PT ;  /* 0x0000400017172812 */ /* 0x000fc600078efcff */
[----:B------:R-:W-:-:S05]  /*e860*/  @!P2 IMAD.X R3, RZ, RZ, R5, P1 ;  /* 0x000000ffff03a224 */ /* 0x000fca00008e0605 */
[----:B------:R-:W-:Y:S01]  /*e870*/  @!PT LDS RZ, [RZ] ;  /* 0x00000000fffff984 */ /* 0x000fe20000000800 */
[----:B------:R-:W-:Y:S01]  /*e880*/  @!PT LDS RZ, [RZ] ;  /* 0x00000000fffff984 */ /* 0x000fe20000000800 */
[----:B------:R-:W-:Y:S01]  /*e890*/  @!PT LDS RZ, [RZ] ;  /* 0x00000000fffff984 */ /* 0x000fe20000000800 */
[----:B------:R0:W-:Y:S01]  /*e8a0*/  @!P2 LDGSTS.E.BYPASS.LTC128B.128 [R26+0x1bc00], desc[UR36][R2.64], !P0 ;  /* 0x1bc00000021aafae */ /* 0x0001e2000c101d64 */
[----:B------:R-:W-:Y:S01]  /*e8b0*/  PLOP3.LUT P0, PT, PT, PT, PT, 0x80, 0x0 ;  /* 0x000000000000781c */ /* 0x000fe20003f0f070 */
[----:B------:R-:W-:-:S12]  /*e8c0*/  NOP ;  /* 0x0000000000007918 */ /* 0x000fd80000000000 */
.L_x_1218:
[----:B------:R-:W-:Y:S02]  /*e8d0*/  PLOP3.LUT P1, PT, P1, P0, PT, 0xa2, 0x0 ;  /* 0x000000000000781c */ /* 0x000fe40000f21472 */
[----:B------:R-:W-:-:S08]  /*e8e0*/  @P0 R2UR P1, UR4, R22 ;  /* 0x00000000160402ca */ /* 0x000fd00000020000 */
[----:B------:R-:W-:-:S05]  /*e8f0*/  @P0 PLOP3.LUT P0, PT, P1, PT, PT, 0x80, 0x0 ;  /* 0x000000000000081c */ /* 0x000fca0000f0f070 */
[----:B------:R-:W-:Y:S01]  /*e900*/  @!P1 SYNCS.ARRIVE.TRANS64.RED.A0T1 RZ, [UR4+0x32400], RZ ;  /* 0x032400ffffff99a7 */ /* 0x000fe20008200404 */
[----:B------:R-:W-:Y:S07]  /*e910*/  @!P1 ARRIVES.LDGSTSBAR.64.TRANSCNT [UR4+0x32400] ;  /* 0x03240000ff0099b0 */ /* 0x000fee0008000a84 */
[----:B------:R-:W-:Y:S05]  /*e920*/  @P0 BRA.U.ANY `(.L_x_1218) ;  /* 0xfffffffd00e80947 */ /* 0x000fea000393ffff */
[----:B------:R-:W-:Y:S01]  /*e930*/  NOP ;  /* 0x0000000000007918 */ /* 0x000fe20000000000 */
[----:B------:R-:W-:Y:S01]  /*e940*/  VIADD R0, R22, 0x22400 ;  /* 0x0002240016007836 */ /* 0x000fe20000000000 */
[----:B------:R1:W-:Y:S01]  /*e950*/  SYNCS.ARRIVE.TRANS64.A1T0 RZ, [R22+URZ+0x32400], RZ ;  /* 0x032400ff16ff79a7 */ /* 0x0003e2000810003f */
[----:B------:R-:W-:Y:S03]  /*e960*/  BSSY B6, `(.L_x_1219) ;  /* 0x0000013000067945 */ /* 0x000fe60003800000 */
[----:B------:R-:W-:-:S13]  /*e970*/  LOP3.LUT P0, RZ, R0, 0x3ff, RZ, 0xc0, !PT ;  /* 0x000003ff00ff7812 */ /* 0x000fda000780c0ff */
[----:B-1----:R-:W-:Y:S05]  /*e980*/  @!P0 BRA `(.L_x_1220) ;  /* 0x0000000000408947 */ /* 0x002fea0003800000 */
        /* <DEDUP_REMOVED lines=16> */
.L_x_1220:
[----:B------:R-:W-:Y:S05]  /*ea90*/  BSYNC B6 ;  /* 0x0000000000067941 */ /* 0x000fea0003800000 */
.L_x_1219:
[----:B------:R-:W2:Y:S01]  /*eaa0*/  LDL.LU R21, [R1] ;  /* 0x0000000001157983 */ /* 0x000ea20000300800 */
[----:B0-----:R-:W0:Y:S01]  /*eab0*/  LDC R2, c[0x0][0x448] ;  /* 0x00011200ff027b82 */ /* 0x001e220000000800 */
[----:B------:R-:W-:Y:S02]  /*eac0*/  ULDC.64 UR4, c[0x0][0x398] ;  /* 0x0000e60000047ab9 */ /* 0x000fe40000000a00 */
[----:B------:R-:W3:Y:S01]  /*ead0*/  LDL.LU R20, [R1+0x8] ;  /* 0x0000080001147983 */ /* 0x000ee20000300800 */
[----:B0-----:R-:W-:-:S13]  /*eae0*/  ISETP.NE.AND P6, PT, R2, 0x1, PT ;  /* 0x000000010200780c */ /* 0x001fda0003fc5270 */
[----:B------:R-:W0:Y:S08]  /*eaf0*/  @P6 LDC R3, c[0x0][0x44c] ;  /* 0x00011300ff036b82 */ /* 0x000e300000000800 */
[----:B------:R-:W1:Y:S01]  /*eb00*/  @P6 LDC R2, c[0x0][0x450] ;  /* 0x00011400ff026b82 */ /* 0x000e620000000800 */
[----:B------:R-:W-:Y:S02]  /*eb10*/  IMAD.MOV.U32 R0, RZ, RZ, R17 ;  /* 0x000000ffff007224 */ /* 0x000fe400078e0011 */
[----:B0-----:R-:W-:-:S05]  /*eb20*/  @P6 IMAD.HI.U32 R3, R17, R3, RZ ;  /* 0x0000000311036227 */ /* 0x001fca00078e00ff */
[----:B-1----:R-:W-:Y:S01]  /*eb30*/  @P6 SHF.R.U32.HI R0, RZ, R2, R3 ;  /* 0x00000002ff006219 */ /* 0x002fe20000011603 */
[----:B------:R-:W-:Y:S01]  /*eb40*/  IMAD.WIDE.U32 R2, R35, UR4, RZ ;  /* 0x0000000423027c25 */ /* 0x000fe2000f8e00ff */
[----:B------:R-:W0:Y:S02]  /*eb50*/  S2R R8, SR_TID.X ;  /* 0x0000000000087919 */ /* 0x000e240000002100 */
[----:B------:R-:W-:Y:S01]  /*eb60*/  SHF.R.S32.HI R5, RZ, 0x1f, R0 ;  /* 0x0000001fff057819 */ /* 0x000fe20000011400 */
[----:B0-----:R-:W-:-:S05]  /*eb70*/  IMAD.SHL.U32 R8, R8, 0x8, RZ ;  /* 0x0000000808087824 */ /* 0x001fca00078e00ff */
[----:B------:R-:W-:Y:S01]  /*eb80*/  LOP3.LUT R8, R8, 0x38, RZ, 0xc0, !PT ;  /* 0x0000003808087812 */ /* 0x000fe200078ec0ff */
[----:B--2---:R-:W-:-:S04]  /*eb90*/  IMAD R4, R21, UR4, RZ ;  /* 0x0000000415047c24 */ /* 0x004fc8000f8e02ff */
[----:B------:R-:W-:Y:S01]  /*eba0*/  IMAD R4, R35, UR5, R4 ;  /* 0x0000000523047c24 */ /* 0x000fe2000f8e0204 */
[----:B------:R-:W-:-:S03]  /*ebb0*/  ULDC.64 UR4, c[0x0][0x3d8] ;  /* 0x0000f60000047ab9 */ /* 0x000fc60000000a00 */
[----:B------:R-:W-:Y:S02]  /*ebc0*/  IMAD.IADD R3, R3, 0x1, R4 ;  /* 0x0000000103037824 */ /* 0x000fe400078e0204 */
[----:B------:R-:W-:-:S04]  /*ebd0*/  IMAD.WIDE.U32 R2, R18, UR4, R2 ;  /* 0x0000000412027c25 */ /* 0x000fc8000f8e0002 */
[----:B------:R-:W-:Y:S01]  /*ebe0*/  IMAD R3, R18, UR5, R3 ;  /* 0x0000000512037c24 */ /* 0x000fe2000f8e0203 */
[----:B------:R-:W-:Y:S02]  /*ebf0*/  ULDC.64 UR4, c[0x0][0x3e0] ;  /* 0x0000f80000047ab9 */ /* 0x000fe40000000a00 */
[----:B---3--:R-:W-:Y:S02]  /*ec00*/  IMAD R4, R20, UR4, RZ ;  /* 0x0000000414047c24 */ /* 0x008fe4000f8e02ff */
[----:B------:R-:W0:Y:S01]  /*ec10*/  S2R R20, SR_TID.X ;  /* 0x0000000000147919 */ /* 0x000e220000002100 */
[----:B------:R-:W-:Y:S01]  /*ec20*/  IMAD.WIDE.U32 R2, R34, UR4, R2 ;  /* 0x0000000422027c25 */ /* 0x000fe2000f8e0002 */
[----:B------:R-:W-:-:S03]  /*ec30*/  ULDC UR4, c[0x0][0x448] ;  /* 0x0001120000047ab9 */ /* 0x000fc60000000800 */
[----:B------:R-:W-:-:S04]  /*ec40*/  IMAD R4, R34, UR5, R4 ;  /* 0x0000000522047c24 */ /* 0x000fc8000f8e0204 */
[----:B------:R-:W-:Y:S02]  /*ec50*/  IMAD.IADD R3, R3, 0x1, R4 ;  /* 0x0000000103037824 */ /* 0x000fe400078e0204 */
[----:B------:R-:W-:-:S04]  /*ec60*/  IMAD.MOV R4, RZ, RZ, -R0 ;  /* 0x000000ffff047224 */ /* 0x000fc800078e0a00 */
[----:B------:R-:W-:Y:S01]  /*ec70*/  IMAD R4, R4, UR4, R17 ;  /* 0x0000000404047c24 */ /* 0x000fe2000f8e0211 */
[----:B------:R-:W-:Y:S02]  /*ec80*/  ULDC.64 UR4, c[0x0][0x3d0] ;  /* 0x0000f40000047ab9 */ /* 0x000fe40000000a00 */
[----:B------:R-:W-:Y:S02]  /*ec90*/  IMAD R5, R5, UR4, RZ ;  /* 0x0000000405057c24 */ /* 0x000fe4000f8e02ff */
[----:B------:R-:W-:-:S04]  /*eca0*/  IMAD.WIDE.U32 R2, R0, UR4, R2 ;  /* 0x0000000400027c25 */ /* 0x000fc8000f8e0002 */
[----:B------:R-:W-:Y:S01]  /*ecb0*/  IMAD R5, R0, UR5, R5 ;  /* 0x0000000500057c24 */ /* 0x000fe2000f8e0205 */
[----:B------:R-:W-:Y:S01]  /*ecc0*/  SHF.R.S32.HI R0, RZ, 0x1f, R4 ;  /* 0x0000001fff007819 */ /* 0x000fe20000011404 */
[----:B------:R-:W-:Y:S02]  /*ecd0*/  ULDC.64 UR4, c[0x0][0x3c8] ;  /* 0x0000f20000047ab9 */ /* 0x000fe40000000a00 */
[----:B------:R-:W-:Y:S02]  /*ece0*/  IMAD.IADD R3, R3, 0x1, R5 ;  /* 0x0000000103037824 */ /* 0x000fe400078e0205 */
[----:B------:R-:W-:Y:S02]  /*ecf0*/  IMAD R0, R0, UR4, RZ ;  /* 0x0000000400007c24 */ /* 0x000fe4000f8e02ff */
[----:B0-----:R-:W-:Y:S02]  /*ed00*/  IMAD.SHL.U32 R20, R20, 0x8, RZ ;  /* 0x0000000814147824 */ /* 0x001fe400078e00ff */
[----:B------:R-:W-:-:S02]  /*ed10*/  IMAD R0, R4, UR5, R0 ;  /* 0x0000000504007c24 */ /* 0x000fc4000f8e0200 */
[----:B------:R-:W-:Y:S01]  /*ed20*/  IMAD.WIDE.U32 R2, R4, UR4, R2 ;  /* 0x0000000404027c25 */ /* 0x000fe2000f8e0002 */
[----:B------:R-:W-:Y:S01]  /*ed30*/  ULDC.64 UR4, c[0x0][0x390] ;  /* 0x0000e40000047ab9 */ /* 0x000fe20000000a00 */
[----:B------:R-:W-:Y:S02]  /*ed40*/  LOP3.LUT R20, R20, 0x38, RZ, 0xc0, !PT ;  /* 0x0000003814147812 */ /* 0x000fe400078ec0ff */
[----:B------:R-:W-:Y:S01]  /*ed50*/  IMAD.IADD R3, R3, 0x1, R0 ;  /* 0x0000000103037824 */ /* 0x000fe200078e0200 */
[----:B------:R-:W-:Y:S01]  /*ed60*/  LEA R0, P0, R2, UR4, 0x1 ;  /* 0x0000000402007c11 */ /* 0x000fe2000f8008ff */
[----:B------:R-:W-:Y:S01]  /*ed70*/  ULDC UR4, c[0x0][0x3b8] ;  /* 0x0000ee0000047ab9 */ /* 0x000fe20000000800 */
[C---:B------:R-:W-:Y:S02]  /*ed80*/  LOP3.LUT R9, R20.reuse, 0x40, RZ, 0xfc, !PT ;  /* 0x0000004014097812 */ /* 0x040fe400078efcff */
[C---:B------:R-:W-:Y:S02]  /*ed90*/  LOP3.LUT R7, R20.reuse, 0x80, RZ, 0xfc, !PT ;  /* 0x0000008014077812 */ /* 0x040fe400078efcff */
[----:B------:R-:W-:-:S02]  /*eda0*/  LOP3.LUT R6, R20, 0xc0, RZ, 0xfc, !PT ;  /* 0x000000c014067812 */ /* 0x000fc400078efcff */
[----:B------:R-:W-:Y:S01]  /*edb0*/  LEA.HI.X R4, R2, UR5, R3, 0x1, P0 ;  /* 0x0000000502047c11 */ /* 0x000fe200080f0c03 */
[----:B------:R-:W-:Y:S01]  /*edc0*/  UMOV UR5, 0xffffffff ;  /* 0xffffffff00057882 */ /* 0x000fe20000000000 */
[----:B------:R-:W-:Y:S02]  /*edd0*/  ISETP.GE.AND P4, PT, R8, UR4, PT ;  /* 0x0000000408007c0c */ /* 0x000fe4000bf86270 */
[----:B------:R-:W-:Y:S02]  /*ede0*/  ISETP.GE.AND P3, PT, R9, UR4, PT ;  /* 0x0000000409007c0c */ /* 0x000fe4000bf66270 */
[----:B------:R-:W-:Y:S02]  /*edf0*/  ISETP.GE.AND P2, PT, R7, UR4, PT ;  /* 0x0000000407007c0c */ /* 0x000fe4000bf46270 */
[----:B------:R-:W-:Y:S01]  /*ee00*/  ISETP.GE.AND P1, PT, R6, UR4, PT ;  /* 0x0000000406007c0c */ /* 0x000fe2000bf26270 */
[----:B------:R-:W-:-:S12]  /*ee10*/  BRA.DIV UR5, `(.L_x_1221) ;  /* 0x0000004605607947 */ /* 0x000fd8000b800000 */
[----:B------:R-:W0:Y:S01]  /*ee20*/  SHFL.IDX PT, R14, R0, RZ, 0x181f ;  /* 0x00181fff000e7589 */ /* 0x000e2200000e0000 */
[C---:B------:R-:W-:Y:S02]  /*ee30*/  LOP3.LUT P6, RZ, R23.reuse, 0x2000, RZ, 0xc0, !PT ;  /* 0x0000200017ff7812 */ /* 0x040fe400078cc0ff */
[----:B------:R-:W-:Y:S01]  /*ee40*/  LOP3.LUT P5, RZ, R23, 0x1000, RZ, 0xc0, !PT ;  /* 0x0000100017ff7812 */ /* 0x000fe200078ac0ff */
[----:B------:R-:W1:Y:S10]  /*ee50*/  SHFL.IDX PT, R2, R4, RZ, 0x181f ;  /* 0x00181fff04027589 */ /* 0x000e7400000e0000 */
[----:B0-----:R-:W-:-:S02]  /*ee60*/  @!P6 LEA R5, P0, R8, R14, 0x1 ;  /* 0x0000000e0805e211 */ /* 0x001fc400078008ff */
[----:B------:R-:W0:Y:S03]  /*ee70*/  SHFL.IDX PT, R14, R0, 0x1, 0x181f ;  /* 0x00381f00000e7f89 */ /* 0x000e2600000e0000 */
[----:B-1----:R-:W-:Y:S02]  /*ee80*/  @!P6 IMAD.X R3, RZ, RZ, R2, P0 ;  /* 0x000000ffff03e224 */ /* 0x002fe400000e0602 */
[----:B------:R-:W-:Y:S02]  /*ee90*/  @!P6 IMAD.MOV.U32 R2, RZ, RZ, R5 ;  /* 0x000000ffff02e224 */ /* 0x000fe400078e0005 */
[----:B------:R-:W1:Y:S04]  /*eea0*/  SHFL.IDX PT, R5, R4, 0x1, 0x181f ;  /* 0x00381f0004057f89 */ /* 0x000e6800000e0000 */
[----:B------:R-:W-:Y:S04]  /*eeb0*/  @!P6 LDGSTS.E.BYPASS.LTC128B.128 [R26+0x22400], desc[UR36][R2.64], !P4 ;  /* 0x22400000021aefae */ /* 0x000fe8000e101d64 */
[----:B------:R-:W-:Y:S04]  /*eec0*/  @!P6 LDGSTS.E.BYPASS.LTC128B.128 [R26+0x26400], desc[UR36][R2.64+0x80], !P3 ;  /* 0x26400080021aefae */ /* 0x000fe8000d901d64 */
[----:B------:R-:W-:Y:S04]  /*eed0*/  @!P6 LDGSTS.E.BYPASS.LTC128B.128 [R26+0x2a400], desc[UR36][R2.64+0x100], !P2 ;  /* 0x2a400100021aefae */ /* 0x000fe8000d101d64 */
[----:B------:R2:W-:Y:S01]  /*eee0*/  @!P6 LDGSTS.E.BYPASS.LTC128B.128 [R26+0x2e400], desc[UR36][R2.64+0x180], !P1 ;  /* 0x2e400180021aefae */ /* 0x0005e2000c901d64 */
[----:B0-----:R-:W-:-:S02]  /*eef0*/  @!P5 LEA R6, P0, R8, R14, 0x1 ;  /* 0x0000000e0806d211 */ /* 0x001fc400078008ff */
[C---:B------:R-:W-:Y:S01]  /*ef00*/  LOP3.LUT P6, RZ, R23.reuse, 0x80, RZ, 0xc0, !PT ;  /* 0x0000008017ff7812 */ /* 0x040fe200078cc0ff */
[----:B------:R-:W0:Y:S01]  /*ef10*/  SHFL.IDX PT, R14, R0, 0x2, 0x181f ;  /* 0x00581f00000e7f89 */ /* 0x000e2200000e0000 */
[----:B------:R-:W-:Y:S01]  /*ef20*/  LOP3.LUT R23, R23, 0xfff7ffff, RZ, 0xc0, !PT ;  /* 0xfff7ffff17177812 */ /* 0x000fe200078ec0ff */
[----:B-1----:R-:W-:Y:S02]  /*ef30*/  @!P5 IMAD.X R7, RZ, RZ, R5, P0 ;  /* 0x000000ffff07d224 */ /* 0x002fe400000e0605 */
[----:B------:R-:W1:Y:S01]  /*ef40*/  SHFL.IDX PT, R5, R4, 0x2, 0x181f ;  /* 0x00581f0004057f89 */ /* 0x000e6200000e0000 */
[----:B--2---:R-:W-:Y:S02]  /*ef50*/  @!P5 IMAD.MOV.U32 R2, RZ, RZ, R6 ;  /* 0x000000ffff02d224 */ /* 0x004fe400078e0006 */
[----:B------:R-:W-:-:S05]  /*ef60*/  @!P5 IMAD.MOV.U32 R3, RZ, RZ, R7 ;  /* 0x000000ffff03d224 */ /* 0x000fca00078e0007 */
[----:B------:R-:W-:Y:S01]  /*ef70*/  @P6 LOP3.LUT R23, R23, 0x80000, RZ, 0xfc, !PT ;  /* 0x0008000017176812 */ /* 0x000fe200078efcff */
[----:B------:R-:W-:Y:S03]  /*ef80*/  @!P5 LDGSTS.E.BYPASS.LTC128B.128 [R26+0x22c00], desc[UR36][R2.64], !P4 ;  /* 0x22c00000021adfae */ /* 0x000fe6000e101d64 */
[C---:B------:R-:W-:Y:S01]  /*ef90*/  LOP3.LUT P6, RZ, R23.reuse, 0x200, RZ, 0xc0, !PT ;  /* 0x0000020017ff7812 */ /* 0x040fe200078cc0ff */
[----:B------:R-:W-:Y:S04]  /*efa0*/  @!P5 LDGSTS.E.BYPASS.LTC128B.128 [R26+0x26c00], desc[UR36][R2.64+0x80], !P3 ;  /* 0x26c00080021adfae */ /* 0x000fe8000d901d64 */
[----:B------:R-:W-:Y:S04]  /*efb0*/  @!P5 LDGSTS.E.BYPASS.LTC128B.128 [R26+0x2ac00], desc[UR36][R2.64+0x100], !P2 ;  /* 0x2ac00100021adfae */ /* 0x000fe8000d101d64 */
[----:B------:R2:W-:Y:S01]  /*efc0*/  @!P5 LDGSTS.E.BYPASS.LTC128B.128 [R26+0x2ec00], desc[UR36][R2.64+0x180], !P1 ;  /* 0x2ec00180021adfae */ /* 0x0005e2000c901d64 */
[----:B------:R-:W-:-:S02]  /*efd0*/  LOP3.LUT P5, RZ, R23, 0x40, RZ, 0xc0, !PT ;  /* 0x0000004017ff7812 */ /* 0x000fc400078ac0ff */
[----:B------:R-:W-:-:S11]  /*efe0*/  LOP3.LUT R23, R23, 0xfffbffff, RZ, 0xc0, !PT ;  /* 0xfffbffff17177812 */ /* 0x000fd600078ec0ff */
[----:B------:R-:W-:-:S04]  /*eff0*/  @P5 LOP3.LUT R23, R23, 0x40000, RZ, 0xfc, !PT ;  /* 0x0004000017175812 */ /* 0x000fc800078efcff */
[C---:B------:R-:W-:Y:S02]  /*f000*/  LOP3.LUT P5, RZ, R23.reuse, 0x100, RZ, 0xc0, !PT ;  /* 0x0000010017ff7812 */ /* 0x040fe400078ac0ff */
[----:B------:R-:W-:-:S11]  /*f010*/  LOP3.LUT R23, R23, 0xffefffff, RZ, 0xc0, !PT ;  /* 0xffefffff17177812 */ /* 0x000fd600078ec0ff */
[----:B------:R-:W-:-:S04]  /*f020*/  @P5 LOP3.LUT R23, R23, 0x100000, RZ, 0xfc, !PT ;  /* 0x0010000017175812 */ /* 0x000fc800078efcff */
[----:B------:R-:W-:-:S13]  /*f030*/  LOP3.LUT P5, RZ, R23, 0x800, RZ, 0xc0, !PT ;  /* 0x0000080017ff7812 */ /* 0x000fda00078ac0ff */
[----:B0-----:R-:W-:Y:S02]  /*f040*/  @!P5 LEA R6, P0, R8, R14, 0x1 ;  /* 0x0000000e0806d211 */ /* 0x001fe400078008ff */
[----:B------:R-:W0:Y:S03]  /*f050*/  SHFL.IDX PT, R14, R0, 0x3, 0x181f ;  /* 0x00781f00000e7f89 */ /* 0x000e2600000e0000 */
[----:B-1----:R-:W-:Y:S02]  /*f060*/  @!P5 IMAD.X R7, RZ, RZ, R5, P0 ;  /* 0x000000ffff07d224 */ /* 0x002fe400000e0605 */
[----:B------:R-:W1:Y:S01]  /*f070*/  SHFL.IDX PT, R5, R4, 0x3, 0x181f ;  /* 0x00781f0004057f89 */ /* 0x000e6200000e0000 */
[----:B--2---:R-:W-:Y:S02]  /*f080*/  @!P5 IMAD.MOV.U32 R2, RZ, RZ, R6 ;  /* 0x000000ffff02d224 */ /* 0x004fe400078e0006 */
[----:B------:R-:W-:-:S05]  /*f090*/  @!P5 IMAD.MOV.U32 R3, RZ, RZ, R7 ;  /* 0x000000ffff03d224 */ /* 0x000fca00078e0007 */
[----:B------:R-:W-:Y:S04]  /*f0a0*/  @!P5 LDGSTS.E.BYPASS.LTC128B.128 [R26+0x23400], desc[UR36][R2.64], !P4 ;  /* 0x23400000021adfae */ /* 0x000fe8000e101d64 */
[----:B------:R-:W-:Y:S04]  /*f0b0*/  @!P5 LDGSTS.E.BYPASS.LTC128B.128 [R26+0x27400], desc[UR36][R2.64+0x80], !P3 ;  /* 0x27400080021adfae */ /* 0x000fe8000d901d64 */
[----:B------:R-:W-:Y:S01]  /*f0c0*/  @!P5 LDGSTS.E.BYPASS.LTC128B.128 [R26+0x2b400], desc[UR36][R2.64+0x100], !P2 ;  /* 0x2b400100021adfae */ /* 0x000fe2000d101d64 */
[----:B0-----:R-:W-:-:S03]  /*f0d0*/  @!P6 LEA R6, P0, R8, R14, 0x1 ;  /* 0x0000000e0806e211 */ /* 0x001fc600078008ff */
[----:B------:R0:W-:Y:S01]  /*f0e0*/  @!P5 LDGSTS.E.BYPASS.LTC128B.128 [R26+0x2f400], desc[UR36][R2.64+0x180], !P1 ;  /* 0x2f400180021adfae */ /* 0x0001e2000c901d64 */
[----:B------:R-:W-:-:S03]  /*f0f0*/  LOP3.LUT P5, RZ, R23, 0x100000, RZ, 0xc0, !PT ;  /* 0x0010000017ff7812 */ /* 0x000fc600078ac0ff */
[----:B------:R-:W2:Y:S01]  /*f100*/  SHFL.IDX PT, R14, R0, 0x4, 0x181f ;  /* 0x00981f00000e7f89 */ /* 0x000ea200000e0000 */
[----:B-1----:R-:W-:-:S03]  /*f110*/  @!P6 IMAD.X R7, RZ, RZ, R5, P0 ;  /* 0x000000ffff07e224 */ /* 0x002fc600000e0605 */
[----:B------:R-:W1:Y:S01]  /*f120*/  SHFL.IDX PT, R5, R4, 0x4, 0x181f ;  /* 0x00981f0004057f89 */ /* 0x000e6200000e0000 */
[----:B0-----:R-:W-:Y:S02]  /*f130*/  @!P6 IMAD.MOV.U32 R2, RZ, RZ, R6 ;  /* 0x000000ffff02e224 */ /* 0x001fe400078e0006 */
[----:B------:R-:W-:-:S05]  /*f140*/  @!P6 IMAD.MOV.U32 R3, RZ, RZ, R7 ;  /* 0x000000ffff03e224 */ /* 0x000fca00078e0007 */
[----:B------:R-:W-:Y:S04]  /*f150*/  @!P6 LDGSTS.E.BYPASS.LTC128B.128 [R26+0x23c00], desc[UR36][R2.64], !P4 ;  /* 0x23c00000021aefae */ /* 0x000fe8000e101d64 */
[----:B------:R-:W-:Y:S04]  /*f160*/  @!P6 LDGSTS.E.BYPASS.LTC128B.128 [R26+0x27c00], desc[UR36][R2.64+0x80], !P3 ;  /* 0x27c00080021aefae */ /* 0x000fe8000d901d64 */
[----:B------:R-:W-:Y:S01]  /*f170*/  @!P6 LDGSTS.E.BYPASS.LTC128B.128 [R26+0x2bc00], desc[UR36][R2.64+0x100], !P2 ;  /* 0x2bc00100021aefae */ /* 0x000fe2000d101d64 */
[----:B--2---:R-:W-:-:S03]  /*f180*/  @!P5 LEA R6, P0, R8, R14, 0x1 ;  /* 0x0000000e0806d211 */ /* 0x004fc600078008ff */
[----:B------:R-:W0:Y:S02]  /*f190*/  SHFL.IDX PT, R14, R0, 0x5, 0x181f ;  /* 0x00b81f00000e7f89 */ /* 0x000e2400000e0000 */
[----:B-1----:R-:W-:Y:S02]  /*f1a0*/  @!P5 IMAD.X R7, RZ, RZ, R5, P0 ;  /* 0x000000ffff07d224 */ /* 0x002fe400000e0605 */
[----:B------:R-:W1:Y:S04]  /*f1b0*/  SHFL.IDX PT, R5, R4, 0x5, 0x181f ;  /* 0x00b81f0004057f89 */ /* 0x000e6800000e0000 */
[----:B------:R2:W-:Y:S01]  /*f1c0*/  @!P6 LDGSTS.E.BYPASS.LTC128B.128 [R26+0x2fc00], desc[UR36][R2.64+0x180], !P1 ;  /* 0x2fc00180021aefae */ /* 0x0005e2000c901d64 */
[----:B------:R-:W-:Y:S01]  /*f1d0*/  LOP3.LUT P6, RZ, R23, 0x80000, RZ, 0xc0, !PT ;  /* 0x0008000017ff7812 */ /* 0x000fe200078cc0ff */
[----:B--2---:R-:W-:-:S02]  /*f1e0*/  @!P5 IMAD.MOV.U32 R2, RZ, RZ, R6 ;  /* 0x000000ffff02d224 */ /* 0x004fc400078e0006 */
[----:B------:R-:W-:-:S10]  /*f1f0*/  @!P5 IMAD.MOV.U32 R3, RZ, RZ, R7 ;  /* 0x000000ffff03d224 */ /* 0x000fd400078e0007 */
[----:B0-----:R-:W-:Y:S02]  /*f200*/  @!P6 LEA R6, P0, R8, R14, 0x1 ;  /* 0x0000000e0806e211 */ /* 0x001fe400078008ff */
[----:B------:R-:W0:Y:S03]  /*f210*/  SHFL.IDX PT, R14, R0, 0x6, 0x181f ;  /* 0x00d81f00000e7f89 */ /* 0x000e2600000e0000 */
[----:B-1----:R-:W-:Y:S01]  /*f220*/  @!P6 IMAD.X R7, RZ, RZ, R5, P0 ;  /* 0x000000ffff07e224 */ /* 0x002fe200000e0605 */
[----:B------:R-:W-:Y:S04]  /*f230*/  @!P5 LDGSTS.E.BYPASS.LTC128B.128 [R26+0x24400], desc[UR36][R2.64], !P4 ;  /* 0x24400000021adfae */ /* 0x000fe8000e101d64 */
[----:B------:R-:W1:Y:S04]  /*f240*/  SHFL.IDX PT, R5, R4, 0x6, 0x181f ;  /* 0x00d81f0004057f89 */ /* 0x000e6800000e0000 */
[----:B------:R-:W-:Y:S04]  /*f250*/  @!P5 LDGSTS.E.BYPASS.LTC128B.128 [R26+0x28400], desc[UR36][R2.64+0x80], !P3 ;  /* 0x28400080021adfae */ /* 0x000fe8000d901d64 */
[----:B------:R-:W-:Y:S04]  /*f260*/  @!P5 LDGSTS.E.BYPASS.LTC128B.128 [R26+0x2c400], desc[UR36][R2.64+0x100], !P2 ;  /* 0x2c400100021adfae */ /* 0x000fe8000d101d64 */
[----:B------:R2:W-:Y:S01]  /*f270*/  @!P5 LDGSTS.E.BYPASS.LTC128B.128 [R26+0x30400], desc[UR36][R2.64+0x180], !P1 ;  /* 0x30400180021adfae */ /* 0x0005e2000c901d64 */
[----:B------:R-:W-:Y:S01]  /*f280*/  LOP3.LUT P5, RZ, R23, 0x40000, RZ, 0xc0, !PT ;  /* 0x0004000017ff7812 */ /* 0x000fe200078ac0ff */
[----:B--2---:R-:W-:-:S02]  /*f290*/  @!P6 IMAD.MOV.U32 R2, RZ, RZ, R6 ;  /* 0x000000ffff02e224 */ /* 0x004fc400078e0006 */
[----:B------:R-:W-:-:S10]  /*f2a0*/  @!P6 IMAD.MOV.U32 R3, RZ, RZ, R7 ;  /* 0x000000ffff03e224 */ /* 0x000fd400078e0007 */
[----:B0-----:R-:W-:Y:S02]  /*f2b0*/  @!P5 LEA R6, P0, R8, R14, 0x1 ;  /* 0x0000000e0806d211 */ /* 0x001fe400078008ff */
[----:B------:R0:W2:Y:S03]  /*f2c0*/  SHFL.IDX PT, R14, R0, 0x7, 0x181f ;  /* 0x00f81f00000e7f89 */ /* 0x0000a600000e0000 */
[----:B-1----:R-:W-:Y:S01]  /*f2d0*/  @!P5 IMAD.X R7, RZ, RZ, R5, P0 ;  /* 0x000000ffff07d224 */ /* 0x002fe200000e0605 */
[----:B------:R-:W-:Y:S04]  /*f2e0*/  @!P6 LDGSTS.E.BYPASS.LTC128B.128 [R26+0x24c00], desc[UR36][R2.64], !P4 ;  /* 0x24c00000021aefae */ /* 0x000fe8000e101d64 */
[----:B------:R-:W-:Y:S04]  /*f2f0*/  @!P6 LDGSTS.E.BYPASS.LTC128B.128 [R26+0x28c00], desc[UR36][R2.64+0x80], !P3 ;  /* 0x28c00080021aefae */ /* 0x000fe8000d901d64 */
[----:B------:R-:W-:Y:S04]  /*f300*/  @!P6 LDGSTS.E.BYPASS.LTC128B.128 [R26+0x2cc00], desc[UR36][R2.64+0x100], !P2 ;  /* 0x2cc00100021aefae */ /* 0x000fe8000d101d64 */
[----:B------:R1:W-:Y:S04]  /*f310*/  @!P6 LDGSTS.E.BYPASS.LTC128B.128 [R26+0x30c00], desc[UR36][R2.64+0x180], !P1 ;  /* 0x30c00180021aefae */ /* 0x0003e8000c901d64 */
[----:B------:R0:W3:Y:S01]  /*f320*/  SHFL.IDX PT, R5, R4, 0x7, 0x181f ;  /* 0x00f81f0004057f89 */ /* 0x0000e200000e0000 */
[----:B-1----:R-:W-:-:S02]  /*f330*/  @!P5 IMAD.MOV.U32 R2, RZ, RZ, R6 ;  /* 0x000000ffff02d224 */ /* 0x002fc400078e0006 */
[----:B------:R-:W-:-:S05]  /*f340*/  @!P5 IMAD.MOV.U32 R3, RZ, RZ, R7 ;  /* 0x000000ffff03d224 */ /* 0x000fca00078e0007 */
[----:B------:R0:W-:Y:S04]  /*f350*/  @!P5 LDGSTS.E.BYPASS.LTC128B.128 [R26+0x25400], desc[UR36][R2.64], !P4 ;  /* 0x25400000021adfae */ /* 0x0001e8000e101d64 */
[----:B------:R0:W-:Y:S04]  /*f360*/  @!P5 LDGSTS.E.BYPASS.LTC128B.128 [R26+0x29400], desc[UR36][R2.64+0x80], !P3 ;  /* 0x29400080021adfae */ /* 0x0001e8000d901d64 */
[----:B------:R0:W-:Y:S04]  /*f370*/  @!P5 LDGSTS.E.BYPASS.LTC128B.128 [R26+0x2d400], desc[UR36][R2.64+0x100], !P2 ;  /* 0x2d400100021adfae */ /* 0x0001e8000d101d64 */
[----:B--23--:R0:W-:Y:S02]  /*f380*/  @!P5 LDGSTS.E.BYPASS.LTC128B.128 [R26+0x31400], desc[UR36][R2.64+0x180], !P1 ;  /* 0x31400180021adfae */ /* 0x00c1e4000c901d64 */
.L_x_1329:
[----:B------:R-:W-:Y:S01]  /*f390*/  LOP3.LUT P0, RZ, R23, 0x4000, RZ, 0xc0, !PT ;  /* 0x0000400017ff7812 */ /* 0x000fe2000780c0ff */
[----:B------:R-:W-:-:S12]  /*f3a0*/  BSSY B0, `(.L_x_1222) ;  /* 0x000000b000007945 */ /* 0x000fd80003800000 */
[----:B------:R-:W-:Y:S05]  /*f3b0*/  @P0 BRA `(.L_x_1223) ;  /* 0x0000000000240947 */ /* 0x000fea0003800000 */
[----:B0-----:R-:W-:-:S05]  /*f3c0*/  LEA R2, P0, R8, R14, 0x1 ;  /* 0x0000000e08027211 */ /* 0x001fca00078008ff */
[----:B------:R-:W-:-:S05]  /*f3d0*/  IMAD.X R3, RZ, RZ, R5, P0 ;  /* 0x000000ffff037224 */ /* 0x000fca00000e0605 */
[----:B------:R-:W-:Y:S01]  /*f3e0*/  @!PT LDS RZ, [RZ] ;  /* 0x00000000fffff984 */ /* 0x000fe20000000800 */
[----:B------:R-:W-:Y:S01]  /*f3f0*/  @!PT LDS RZ, [RZ] ;  /* 0x00000000fffff984 */ /* 0x000fe20000000800 */
[----:B------:R-:W-:Y:S01]  /*f400*/  @!PT LDS RZ, [RZ] ;  /* 0x00000000fffff984 */ /* 0x000fe20000000800 */
[----:B------:R1:W-:Y:S04]  /*f410*/  LDGSTS.E.BYPASS.LTC128B.128 [R26+0x25c00], desc[UR36][R2.64], !P4 ;  /* 0x25c00000021a7fae */ /* 0x0003e8000e101d64 */
[----:B------:R1:W-:Y:S04]  /*f420*/  LDGSTS.E.BYPASS.LTC128B.128 [R26+0x29c00], desc[UR36][R2.64+0x80], !P3 ;  /* 0x29c00080021a7fae */ /* 0x0003e8000d901d64 */
[----:B------:R1:W-:Y:S04]  /*f430*/  LDGSTS.E.BYPASS.LTC128B.128 [R26+0x2dc00], desc[UR36][R2.64+0x100], !P2 ;  /* 0x2dc00100021a7fae */ /* 0x0003e8000d101d64 */
[----:B------:R1:W-:Y:S02]  /*f440*/  LDGSTS.E.BYPASS.LTC128B.128 [R26+0x31c00], desc[UR36][R2.64+0x180], !P1 ;  /* 0x31c00180021a7fae */ /* 0x0003e4000c901d64 */
.L_x_1223:
[----:B------:R-:W-:Y:S05]  /*f450*/  BSYNC B0 ;  /* 0x0000000000007941 */ /* 0x000fea0003800000 */
.L_x_1222:
[----:B------:R-:W-:Y:S01]  /*f460*/  NOP ;  /* 0x0000000000007918 */ /* 0x000fe20000000000 */
[----:B------:R-:W-:-:S13]  /*f470*/  PLOP3.LUT P0, PT, PT, PT, PT, 0x80, 0x0 ;  /* 0x000000000000781c */ /* 0x000fda0003f0f070 */
.L_x_1224:
[----:B------:R-:W-:Y:S02]  /*f480*/  PLOP3.LUT P1, PT, P1, P0, PT, 0xa2, 0x0 ;  /* 0x000000000000781c */ /* 0x000fe40000f21472 */
[----:B------:R-:W-:-:S08]  /*f490*/  @P0 R2UR P1, UR4, R22 ;  /* 0x00000000160402ca */ /* 0x000fd00000020000 */
[----:B------:R-:W-:-:S05]  /*f4a0*/  @P0 PLOP3.LUT P0, PT, P1, PT, PT, 0x80, 0x0 ;  /* 0x000000000000081c */ /* 0x000fca0000f0f070 */
[----:B------:R-:W-:Y:S01]  /*f4b0*/  @!P1 SYNCS.ARRIVE.TRANS64.RED.A0T1 RZ, [UR4+0x32410], RZ ;  /* 0x032410ffffff99a7 */ /* 0x000fe20008200404 */
[----:B------:R-:W-:Y:S07]  /*f4c0*/  @!P1 ARRIVES.LDGSTSBAR.64.TRANSCNT [UR4+0x32410] ;  /* 0x03241000ff0099b0 */ /* 0x000fee0008000a84 */
[----:B------:R-:W-:Y:S05]  /*f4d0*/  @P0 BRA.U.ANY `(.L_x_1224) ;  /* 0xfffffffd00e80947 */ /* 0x000fea000393ffff */
[----:B01----:R-:W2:Y:S02]  /*f4e0*/  LDL.LU R2, [R1+0x18] ;  /* 0x0000180001027983 */ /* 0x003ea40000300800 */
        /* <DEDUP_REMOVED lines=11> */
.L_x_1330:
[----:B------:R-:W-:Y:S05]  /*f5a0*/  BSYNC B0 ;  /* 0x0000000000007941 */ /* 0x000fea0003800000 */
.L_x_1225:
[----:B------:R-:W-:-:S13]  /*f5b0*/  LOP3.LUT P0, RZ, R23, 0x400, RZ, 0xc0, !PT ;  /* 0x0000040017ff7812 */ /* 0x000fda000780c0ff */
[----:B------:R-:W-:Y:S05]  /*f5c0*/  @!P0 BRA `(.L_x_1227) ;  /* 0x0000000000048947 */ /* 0x000fea0003800000 */
[----:B------:R-:W-:Y:S01]  /*f5d0*/  BPT.TRAP 0x1 ;  /* 0x000000040000795c */ /* 0x000fe20000300000 */
.L_x_1227:
[----:B------:R-:W-:Y:S01]  /*f5e0*/  SHF.L.U32 R0, R27, 0x1f, RZ ;  /* 0x0000001f1b007819 */ /* 0x000fe200000006ff */
[----:B------:R-:W-:Y:S03]  /*f5f0*/  BSSY B0, `(.L_x_1228) ;  /* 0x0000003000007945 */ /* 0x000fe60003800000 */
[----:B------:R-:W1:Y:S02]  /*f600*/  SYNCS.PHASECHK.TRANS64.TRYWAIT P0, [R25+URZ+0x32460], R0 ;  /* 0x03246000190075a7 */ /* 0x000e64000800017f */
[----:B-1----:R-:W-:Y:S05]  /*f610*/  @!P0 BRA `(.L_x_1229) ;  /* 0x0000004800208947 */ /* 0x002fea0003800000 */
.L_x_1331:
[----:B------:R-:W-:Y:S05]  /*f620*/  BSYNC B0 ;  /* 0x0000000000007941 */ /* 0x000fea0003800000 */
.L_x_1228:
[----:B------:R-:W1:Y:S01]  /*f630*/  LDL.LU R2, [R1+0x10] ;  /* 0x0000100001027983 */ /* 0x000e620000300800 */
[----:B------:R-:W-:Y:S01]  /*f640*/  ULDC.64 UR4, c[0x0][0x328] ;  /* 0x0000ca0000047ab9 */ /* 0x000fe20000000a00 */
[----:B------:R-:W-:Y:S02]  /*f650*/  ULDC.64 UR6, c[0x0][0x318] ;  /* 0x0000c60000067ab9 */ /* 0x000fe40000000a00 */
[----:B------:R-:W2:Y:S04]  /*f660*/  LDL.LU R6, [R1+0x14] ;  /* 0x0000140001067983 */ /* 0x000ea80000300800 */
[----:B------:R-:W3:Y:S01]  /*f670*/  LDL.LU R4, [R1+0x28] ;  /* 0x0000280001047983 */ /* 0x000ee20000300800 */
[C---:B------:R-:W-:Y:S02]  /*f680*/  LOP3.LUT P3, RZ, R23.reuse, 0x10, RZ, 0xc0, !PT ;  /* 0x0000001017ff7812 */ /* 0x040fe4000786c0ff */
[----:B------:R-:W-:-:S02]  /*f690*/  LOP3.LUT P2, RZ, R23, 0x8, RZ, 0xc0, !PT ;  /* 0x0000000817ff7812 */ /* 0x000fc4000784c0ff */
[C---:B------:R-:W-:Y:S02]  /*f6a0*/  LOP3.LUT P1, RZ, R23.reuse, 0x4, RZ, 0xc0, !PT ;  /* 0x0000000417ff7812 */ /* 0x040fe4000782c0ff */
[----:B------:R-:W-:Y:S02]  /*f6b0*/  LOP3.LUT P4, RZ, R23, 0x1, RZ, 0xc0, !PT ;  /* 0x0000000117ff7812 */ /* 0x000fe4000788c0ff */
[----:B------:R-:W-:Y:S01]  /*f6c0*/  SEL R7, RZ, 0x8, P1 ;  /* 0x00000008ff077807 */ /* 0x000fe20000800000 */
[----:B-1----:R-:W-:Y:S02]  /*f6d0*/  IMAD R0, R2, UR4, RZ ;  /* 0x0000000402007c24 */ /* 0x002fe4000f8e02ff */
[----:B0-----:R-:W-:-:S04]  /*f6e0*/  IMAD.WIDE.U32 R2, R37, UR4, RZ ;  /* 0x0000000425027c25 */ /* 0x001fc8000f8e00ff */
[----:B------:R-:W-:Y:S01]  /*f6f0*/  IMAD R5, R37, UR5, R0 ;  /* 0x0000000525057c24 */ /* 0x000fe2000f8e0200 */
[----:B------:R-:W-:Y:S01]  /*f700*/  ULDC.64 UR4, c[0x0][0x338] ;  /* 0x0000ce0000047ab9 */ /* 0x000fe20000000a00 */
[----:B------:R-:W-:Y:S02]  /*f710*/  SEL R0, RZ, 0x2, P3 ;  /* 0x00000002ff007807 */ /* 0x000fe40001800000 */
[----:B------:R-:W-:Y:S02]  /*f720*/  IMAD.IADD R3, R3, 0x1, R5 ;  /* 0x0000000103037824 */ /* 0x000fe400078e0205 */
[----:B--2---:R-:W-:Y:S02]  /*f730*/  IMAD R5, R6, UR4, RZ ;  /* 0x0000000406057c24 */ /* 0x004fe4000f8e02ff */
        /* <DEDUP_REMOVED lines=8> */
[----:B------:R-:W-:Y:S02]  /*f7c0*/  LEA.HI.X R6, R2, UR7, R3, 0x1, P0 ;  /* 0x0000000702067c11 */ /* 0x000fe400080f0c03 */
[----:B------:R-:W-:-:S04]  /*f7d0*/  SEL R3, RZ, 0x4, P2 ;  /* 0x00000004ff037807 */ /* 0x000fc80001000000 */
[----:B---3--:R-:W-:Y:S01]  /*f7e0*/  IADD3 R0, R3, R0, R4 ;  /* 0x0000000003007210 */ /* 0x008fe20007ffe004 */
[----:B------:R-:W-:-:S04]  /*f7f0*/  IMAD R4, R24, 0x6000, R29 ;  /* 0x0000600018047824 */ /* 0x000fc800078e021d */
[----:B------:R-:W-:Y:S01]  /*f800*/  IMAD.IADD R7, R0, 0x1, R7 ;  /* 0x0000000100077824 */ /* 0x000fe200078e0207 */
[----:B------:R-:W-:Y:S06]  /*f810*/  BRA.DIV UR4, `(.L_x_1230) ;  /* 0x0000004604b47947 */ /* 0x000fec000b800000 */
[----:B------:R-:W0:Y:S01]  /*f820*/  S2R R2, SR_TID.X ;  /* 0x0000000000027919 */ /* 0x000e220000002100 */
[----:B------:R-:W-:Y:S01]  /*f830*/  IMAD R4, R4, 0x2, R22 ;  /* 0x0000000204047824 */ /* 0x000fe200078e0216 */
[C---:B------:R-:W-:Y:S01]  /*f840*/  LOP3.LUT P2, RZ, R7.reuse, 0x2, RZ, 0xc0, !PT ;  /* 0x0000000207ff7812 */ /* 0x040fe2000784c0ff */
[----:B------:R-:W1:Y:S01]  /*f850*/  SHFL.IDX PT, R14, R5, RZ, 0x181f ;  /* 0x00181fff050e7589 */ /* 0x000e6200000e0000 */
[----:B------:R-:W-:-:S03]  /*f860*/  LOP3.LUT P1, RZ, R7, 0x4, RZ, 0xc0, !PT ;  /* 0x0000000407ff7812 */ /* 0x000fc6000782c0ff */
        /* <DEDUP_REMOVED lines=65> */
.L_x_1345:
[----:B0-2---:R-:W-:Y:S02]  /*fc80*/  IADD3 R2, P3, R14, R0, RZ ;  /* 0x000000000e027210 */ /* 0x005fe40007f7e0ff */
        /* <DEDUP_REMOVED lines=14> */
.L_x_1231:
        /* <DEDUP_REMOVED lines=10> */
.L_x_1232:
[----:B0-----:R-:W2:Y:S01]  /*fe10*/  LDL.LU R2, [R1+0xc] ;  /* 0x00000c0001027983 */ /* 0x001ea20000300800 */
[----:B------:R0:W-:Y:S01]  /*fe20*/  SYNCS.ARRIVE.TRANS64.A1T0 RZ, [R25+URZ+0x32450], RZ ;  /* 0x032450ff19ff79a7 */ /* 0x0001e2000810003f */
[----:B------:R-:W-:Y:S01]  /*fe30*/  BSSY B0, `(.L_x_1233) ;  /* 0x00000d9000007945 */ /* 0x000fe20003800000 */
[----:B--2---:R-:W-:-:S05]  /*fe40*/  VIADD R21, R2, 0xfffffffe ;  /* 0xfffffffe02157836 */ /* 0x004fca0000000000 */
[----:B------:R-:W-:-:S13]  /*fe50*/  ISETP.GE.AND P0, PT, R21, R30, PT ;  /* 0x0000001e1500720c */ /* 0x000fda0003f06270 */
[----:B0-----:R-:W-:Y:S05]  /*fe60*/  @!P0 BRA `(.L_x_1234) ;  /* 0x0000000c00548947 */ /* 0x001fea0003800000 */
.L_x_1247:
[----:B0-----:R-:W0:Y:S01]  /*fe70*/  S2R R2, SR_TID.X ;  /* 0x0000000000027919 */ /* 0x001e220000002100 */
[----:B-1----:R-:W1:Y:S01]  /*fe80*/  LDC R3, c[0x0][0x430] ;  /* 0x00010c00ff037b82 */ /* 0x002e620000000800 */
[----:B------:R-:W-:Y:S01]  /*fe90*/  IMAD R8, R21, 0x60, R32 ;  /* 0x0000006015087824 */ /* 0x000fe200078e0220 */
[----:B------:R-:W-:Y:S01]  /*fea0*/  LOP3.LUT P1, RZ, R23, 0x400, RZ, 0xc0, !PT ;  /* 0x0000040017ff7812 */ /* 0x000fe2000782c0ff */
[----:B------:R-:W-:Y:S01]  /*feb0*/  VIADD R24, R24, 0x1 ;  /* 0x0000000118187836 */ /* 0x000fe20000000000 */
[----:B-1----:R-:W-:Y:S02]  /*fec0*/  ISETP.NE.AND P0, PT, R3, 0x1, PT ;  /* 0x000000010300780c */ /* 0x002fe40003f05270 */
[----:B0-----:R-:W-:-:S04]  /*fed0*/  LOP3.LUT R2, R2, 0x7f, RZ, 0xc0, !PT ;  /* 0x0000007f02027812 */ /* 0x001fc800078ec0ff */
[----:B------:R-:W-:Y:S02]  /*fee0*/  SHF.R.U32.HI R4, RZ, 0x3, R2 ;  /* 0x00000003ff047819 */ /* 0x000fe40000011602 */
[----:B------:R-:W0:Y:S05]  /*fef0*/  S2R R2, SR_TID.X ;  /* 0x0000000000027919 */ /* 0x000e2a0000002100 */
[----:B------:R-:W1:Y:S08]  /*ff00*/  @P0 LDC R3, c[0x0][0x434] ;  /* 0x00010d00ff030b82 */ /* 0x000e700000000800 */
[----:B--2---:R-:W2:Y:S01]  /*ff10*/  @P0 LDC R7, c[0x0][0x438] ;  /* 0x00010e00ff070b82 */ /* 0x004ea20000000800 */
        /* <DEDUP_REMOVED lines=15> */
[----:B-1----:R-:W-:Y:S01]  /*10010*/  @!P2 LEA R6, P0, R2, R6, 0x2 ;  /* 0x000000060206a211 */ /* 0x002fe200078010ff */
[----:B------:R-:W-:-:S03]  /*10020*/  IMAD.MOV.U32 R4, RZ, RZ, RZ ;  /* 0x000000ffff047224 */ /* 0x000fc600078e00ff */
[----:B------:R-:W-:Y:S01]  /*10030*/  @!P2 LEA.HI.X R7, R2, R7, R3, 0x2, P0 ;  /* 0x000000070207a211 */ /* 0x000fe200000f1403 */
[----:B------:R-:W-:Y:S01]  /*10040*/  IMAD.MOV R5, RZ, RZ, -R9 ;  /* 0x000000ffff057224 */ /* 0x000fe200078e0a09 */
[C---:B------:R-:W-:Y:S01]  /*10050*/  ISETP.NE.AND P0, PT, R24.reuse, 0x2, PT ;  /* 0x000000021800780c */ /* 0x040fe20003f05270 */
[----:B------:R-:W-:Y:S05]  /*10060*/  YIELD ;  /* 0x0000000000007946 */ /* 0x000fea0003800000 */
[----:B------:R-:W-:Y:S01]  /*10070*/  ULDC UR4, c[0x0][0x430] ;  /* 0x00010c0000047ab9 */ /* 0x000fe20000000800 */
[----:B------:R-:W-:Y:S01]  /*10080*/  IMAD.MOV.U32 R3, RZ, RZ, R21 ;  /* 0x000000ffff037224 */ /* 0x000fe200078e0015 */
[----:B------:R-:W-:Y:S01]  /*10090*/  SEL R2, RZ, 0x1, P0 ;  /* 0x00000001ff027807 */ /* 0x000fe20000000000 */
[----:B------:R-:W-:Y:S01]  /*100a0*/  IMAD R5, R5, UR4, R8 ;  /* 0x0000000405057c24 */ /* 0x000fe2000f8e0208 */
[----:B------:R0:W5:Y:S01]  /*100b0*/  @!P2 LDG.E R4, desc[UR36][R6.64] ;  /* 0x000000240604a981 */ /* 0x000162000c1e1900 */
[----:B------:R-:W-:Y:S01]  /*100c0*/  SEL R24, R24, RZ, P0 ;  /* 0x000000ff18187207 */ /* 0x000fe20000000000 */
[----:B------:R-:W-:Y:S01]  /*100d0*/  VIADD R21, R21, 0xffffffff ;  /* 0xffffffff15157836 */ /* 0x000fe20000000000 */
[----:B------:R-:W-:-:S02]  /*100e0*/  LOP3.LUT R27, R27, R2, RZ, 0x3c, !PT ;  /* 0x000000021b1b7212 */ /* 0x000fc400078e3cff */
[----:B------:R-:W-:Y:S01]  /*100f0*/  ISETP.GT.AND P2, PT, R3, R30, PT ;  /* 0x0000001e0300720c */ /* 0x000fe20003f44270 */
[----:B------:R-:W-:-:S12]  /*10100*/  @!P1 BRA `(.L_x_1235) ;  /* 0x0000000000049947 */ /* 0x000fd80003800000 */
[----:B------:R-:W-:Y:S01]  /*10110*/  BPT.TRAP 0x1 ;  /* 0x000000040000795c */ /* 0x000fe20000300000 */
.L_x_1235:
[----:B------:R-:W-:Y:S01]  /*10120*/  IMAD R10, R24, 0x8, R22 ;  /* 0x00000008180a7824 */ /* 0x000fe200078e0216 */
[----:B------:R-:W-:Y:S01]  /*10130*/  SHF.L.U32 R20, R27, 0x1f, RZ ;  /* 0x0000001f1b147819 */ /* 0x000fe200000006ff */
[----:B------:R-:W-:Y:S01]  /*10140*/  BSSY B1, `(.L_x_1236) ;  /* 0x0000004000017945 */ /* 0x000fe20003800000 */
[----:B------:R-:W-:Y:S02]  /*10150*/  SHF.R.S32.HI R9, RZ, 0x1f, R5 ;  /* 0x0000001fff097819 */ /* 0x000fe40000011405 */
[----:B------:R-:W1:Y:S02]  /*10160*/  SYNCS.PHASECHK.TRANS64.TRYWAIT P0, [R10+URZ+0x32440], R20 ;  /* 0x032440140a0075a7 */ /* 0x000e64000800017f */
[----:B-1----:R-:W-:Y:S05]  /*10170*/  @!P0 BRA `(.L_x_1237) ;  /* 0x00000044009c8947 */ /* 0x002fea0003800000 */
.L_x_1346:
[----:B------:R-:W-:Y:S05]  /*10180*/  BSYNC B1 ;  /* 0x0000000000017941 */ /* 0x000fea0003800000 */
.L_x_1236:
[----:B------:R-:W-:Y:S01]  /*10190*/  ULDC.64 UR4, c[0x0][0x300] ;  /* 0x0000c00000047ab9 */ /* 0x000fe20000000a00 */
[----:B-----5:R-:W-:Y:S01]  /*101a0*/  SHF.R.S32.HI R17, RZ, 0x1f, R4 ;  /* 0x0000001fff117819 */ /* 0x020fe20000011404 */
[----:B------:R-:W-:Y:S01]  /*101b0*/  IMAD R2, R9, UR4, RZ ;  /* 0x0000000409027c24 */ /* 0x000fe2000f8e02ff */
[----:B------:R-:W-:Y:S01]  /*101c0*/  ULDC.64 UR6, c[0x0][0x2e8] ;  /* 0x0000ba0000067ab9 */ /* 0x000fe20000000a00 */
[----:B------:R-:W-:Y:S02]  /*101d0*/  LOP3.LUT P1, RZ, R23, 0x2, RZ, 0xc0, !PT ;  /* 0x0000000217ff7812 */ /* 0x000fe4000782c0ff */
[C---:B0-----:R-:W-:Y:S02]  /*101e0*/  IMAD R7, R5.reuse, UR5, R2 ;  /* 0x0000000505077c24 */ /* 0x041fe4000f8e0202 */
        /* <DEDUP_REMOVED lines=18> */
[----:B------:R-:W-:Y:S01]  /*10310*/  SHFL.IDX PT, R14, R6, 0x5, 0x181f ;  /* 0x00b81f00060e7f89 */ /* 0x000fe200000e0000 */
[----:B0-----:R-:W-:-:S05]  /*10320*/  IADD3 R2, P0, R2, R0, RZ ;  /* 0x0000000002027210 */ /* 0x001fca0007f1e0ff */
[----:B--2---:R-:W-:-:S05]  /*10330*/  IMAD.X R3, RZ, RZ, R3, P0 ;  /* 0x000000ffff037224 */ /* 0x004fca00000e0603 */
[----:B------:R0:W-:Y:S04]  /*10340*/  LDGSTS.E.BYPASS.LTC128B.128 [R7+0x1c400], desc[UR36][R2.64], !P1 ;  /* 0x1c40000002077fae */ /* 0x0001e8000c901d64 */
[----:B0-----:R-:W0:Y:S04]  /*10350*/  SHFL.IDX PT, R2, R6, 0x1, 0x181f ;  /* 0x00381f0006027f89 */ /* 0x001e2800000e0000 */
[----:B------:R-:W2:Y:S01]  /*10360*/  SHFL.IDX PT, R3, R8, 0x1, 0x181f ;  /* 0x00381f0008037f89 */ /* 0x000ea200000e0000 */
        /* <DEDUP_REMOVED lines=14> */
[----:B------:R-:W2:Y:S04]  /*10450*/  SHFL.IDX PT, R3, R8, 0x4, 0x181f ;  /* 0x00981f0008037f89 */ /* 0x000ea800000e0000 */
[----:B------:R-:W3:Y:S01]  /*10460*/  SHFL.IDX PT, R8, R8, 0x5, 0x181f ;  /* 0x00b81f0008087f89 */ /* 0x000ee200000e0000 */
[----:B0-----:R-:W-:-:S05]  /*10470*/  IADD3 R2, P0, R2, R0, RZ ;  /* 0x0000000002027210 */ /* 0x001fca0007f1e0ff */
[----:B--2---:R-:W-:-:S05]  /*10480*/  IMAD.X R3, RZ, RZ, R3, P0 ;  /* 0x000000ffff037224 */ /* 0x004fca00000e0603 */
[----:B---3--:R0:W-:Y:S03]  /*10490*/  LDGSTS.E.BYPASS.LTC128B.128 [R7+0x1e400], desc[UR36][R2.64], !P1 ;  /* 0x1e40000002077fae */ /* 0x0081e6000c901d64 */
.L_x_1360:
[----:B0-----:R-:W-:-:S05]  /*104a0*/  IADD3 R2, P0, R14, R0, RZ ;  /* 0x000000000e027210 */ /* 0x001fca0007f1e0ff */
[----:B------:R-:W-:Y:S01]  /*104b0*/  IMAD.X R3, RZ, RZ, R8, P0 ;  /* 0x000000ffff037224 */ /* 0x000fe200000e0608 */
[----:B------:R-:W-:-:S04]  /*104c0*/  PLOP3.LUT P0, PT, PT, PT, PT, 0x80, 0x0 ;  /* 0x000000000000781c */ /* 0x000fc80003f0f070 */
[----:B------:R-:W-:Y:S01]  /*104d0*/  @!PT LDS RZ, [RZ] ;  /* 0x00000000fffff984 */ /* 0x000fe20000000800 */
[----:B------:R-:W-:Y:S01]  /*104e0*/  @!PT LDS RZ, [RZ] ;  /* 0x00000000fffff984 */ /* 0x000fe20000000800 */
[----:B------:R-:W-:Y:S01]  /*104f0*/  @!PT LDS RZ, [RZ] ;  /* 0x00000000fffff984 */ /* 0x000fe20000000800 */
[----:B------:R0:W-:Y:S01]  /*10500*/  LDGSTS.E.BYPASS.LTC128B.128 [R7+0x1ec00], desc[UR36][R2.64], !P1 ;  /* 0x1ec0000002077fae */ /* 0x0001e2000c901d64 */
[----:B------:R-:W-:-:S08]  /*10510*/  NOP ;  /* 0x0000000000007918 */ /* 0x000fd00000000000 */
.L_x_1239:
        /* <DEDUP_REMOVED lines=10> */
.L_x_1240:
[----:B------:R2:W-:Y:S01]  /*105c0*/  SYNCS.ARRIVE.TRANS64.A1T0 RZ, [R10+URZ+0x32430], RZ ;  /* 0x032430ff0aff79a7 */ /* 0x0005e2000810003f */
[----:B------:R-:W-:Y:S05]  /*105d0*/  @!P3 BRA `(.L_x_1241) ;  /* 0x000000000004b947 */ /* 0x000fea0003800000 */
[----:B------:R-:W-:Y:S01]  /*105e0*/  BPT.TRAP 0x1 ;  /* 0x000000040000795c */ /* 0x000fe20000300000 */
.L_x_1241:
[----:B------:R-:W3:Y:S01]  /*105f0*/  SYNCS.PHASECHK.TRANS64.TRYWAIT P0, [R10+URZ+0x32460], R20 ;  /* 0x032460140a0075a7 */ /* 0x000ee2000800017f */
[----:B------:R-:W-:Y:S04]  /*10600*/  BSSY B1, `(.L_x_1242) ;  /* 0x0000002000017945 */ /* 0x000fe80003800000 */
[----:B---3--:R-:W-:Y:S05]  /*10610*/  @!P0 BRA `(.L_x_1243) ;  /* 0x0000004800288947 */ /* 0x008fea0003800000 */
.L_x_1361:
[----:B------:R-:W-:Y:S05]  /*10620*/  BSYNC B1 ;  /* 0x0000000000017941 */ /* 0x000fea0003800000 */
.L_x_1242:
[----:B------:R-:W-:Y:S01]  /*10630*/  ULDC.64 UR4, c[0x0][0x328] ;  /* 0x0000ca0000047ab9 */ /* 0x000fe20000000a00 */
[----:B------:R-:W-:Y:S01]  /*10640*/  ULDC.64 UR6, c[0x0][0x318] ;  /* 0x0000c60000067ab9 */ /* 0x000fe20000000a00 */
[----:B0-----:R-:W-:Y:S01]  /*10650*/  IMAD R2, R9, UR4, RZ ;  /* 0x0000000409027c24 */ /* 0x001fe2000f8e02ff */
[C---:B------:R-:W-:Y:S01]  /*10660*/  LOP3.LUT P5, RZ, R23.reuse, 0x1, RZ, 0xc0, !PT ;  /* 0x0000000117ff7812 */ /* 0x040fe200078ac0ff */
[----:B-1-3--:R-:W-:Y:S01]  /*10670*/  IMAD R20, R24, 0x6000, R29 ;  /* 0x0000600018147824 */ /* 0x00afe200078e021d */
        /* <DEDUP_REMOVED lines=20> */
[----:B------:R-:W1:Y:S04]  /*107c0*/  SHFL.IDX PT, R3, R25, RZ, 0x181f ;  /* 0x00181fff19037589 */ /* 0x000e6800000e0000 */
[----:B------:R-:W-:Y:S04]  /*107d0*/  SHFL.IDX PT, R4, R25, 0x1, 0x181f ;  /* 0x00381f0019047f89 */ /* 0x000fe800000e0000 */
[----:B------:R-:W-:Y:S04]  /*107e0*/  SHFL.IDX PT, R8, R17, 0x2, 0x181f ;  /* 0x00581f0011087f89 */ /* 0x000fe800000e0000 */
[----:B------:R-:W-:Y:S01]  /*107f0*/  SHFL.IDX PT, R5, R25, 0x3, 0x181f ;  /* 0x00781f0019057f89 */ /* 0x000fe200000e0000 */
[----:B0-----:R-:W-:-:S03]  /*10800*/  IADD3 R2, P0, R14, R0, RZ ;  /* 0x000000000e027210 */ /* 0x001fc60007f1e0ff */
[----:B------:R-:W0:Y:S02]  /*10810*/  SHFL.IDX PT, R14, R17, 0x1, 0x181f ;  /* 0x00381f00110e7f89 */ /* 0x000e2400000e0000 */
[----:B-1----:R-:W-:-:S05]  /*10820*/  IMAD.X R3, RZ, RZ, R3, P0 ;  /* 0x000000ffff037224 */ /* 0x002fca00000e0603 */
        /* <DEDUP_REMOVED lines=9> */
[----:B-1----:R-:W-:Y:S04]  /*108c0*/  SHFL.IDX PT, R3, R25, 0x4, 0x181f ;  /* 0x00981f0019037f89 */ /* 0x002fe800000e0000 */
        /* <DEDUP_REMOVED lines=24> */
.L_x_1375:
        /* <DEDUP_REMOVED lines=11> */
.L_x_1245:
        /* <DEDUP_REMOVED lines=10> */
.L_x_1246:
[----:B------:R1:W-:Y:S01]  /*10ba0*/  SYNCS.ARRIVE.TRANS64.A1T0 RZ, [R10+URZ+0x32450], RZ ;  /* 0x032450ff0aff79a7 */ /* 0x0003e2000810003f */
[----:B------:R-:W-:Y:S05]  /*10bb0*/  @P2 BRA `(.L_x_1247) ;  /* 0xfffffff000ac2947 */ /* 0x000fea000383ffff */
.L_x_1234:
[----:B------:R-:W-:Y:S05]  /*10bc0*/  BSYNC B0 ;  /* 0x0000000000007941 */ /* 0x000fea0003800000 */
.L_x_1233:
[----:B0-----:R-:W0:Y:S01]  /*10bd0*/  S2R R2, SR_TID.X ;  /* 0x0000000000027919 */ /* 0x001e220000002100 */
[----:B------:R-:W-:Y:S01]  /*10be0*/  VIADD R24, R24, 0x1 ;  /* 0x0000000118187836 */ /* 0x000fe20000000000 */
[----:B------:R-:W-:Y:S04]  /*10bf0*/  BSSY B0, `(.L_x_1248) ;  /* 0x0000012000007945 */ /* 0x000fe80003800000 */
[----:B------:R-:W-:-:S04]  /*10c00*/  ISETP.NE.AND P0, PT, R24, 0x2, PT ;  /* 0x000000021800780c */ /* 0x000fc80003f05270 */
[----:B------:R-:W-:Y:S02]  /*10c10*/  SEL R0, RZ, 0x1, P0 ;  /* 0x00000001ff007807 */ /* 0x000fe40000000000 */
[----:B0-----:R-:W-:-:S04]  /*10c20*/  LOP3.LUT R2, R2, 0x7f, RZ, 0xc0, !PT ;  /* 0x0000007f02027812 */ /* 0x001fc800078ec0ff */
[----:B------:R-:W-:-:S13]  /*10c30*/  ISETP.NE.AND P1, PT, R2, RZ, PT ;  /* 0x000000ff0200720c */ /* 0x000fda0003f25270 */
[----:B------:R-:W-:Y:S05]  /*10c40*/  @P1 BRA `(.L_x_1249) ;  /* 0x0000000000301947 */ /* 0x000fea0003800000 */
[----:B------:R-:W0:Y:S01]  /*10c50*/  S2R R5, SR_LANEID ;  /* 0x0000000000057919 */ /* 0x000e220000000000 */
[----:B------:R-:W-:Y:S01]  /*10c60*/  VOTEU.ANY UR4, UPT, PT ;  /* 0x0000000000047886 */ /* 0x000fe200038e0100 */
[----:B------:R-:W3:Y:S01]  /*10c70*/  LDC.64 R2, c[0x0][0xd60] ;  /* 0x00035800ff027b82 */ /* 0x000ee20000000a00 */
[----:B------:R-:W0:Y:S02]  /*10c80*/  FLO.U32 R4, UR4 ;  /* 0x0000000400047d00 */ /* 0x000e2400080e0000 */
[----:B0-----:R-:W-:-:S06]  /*10c90*/  ISETP.EQ.U32.AND P1, PT, R4, R5, PT ;  /* 0x000000050400720c */ /* 0x001fcc0003f22070 */
[----:B------:R-:W3:Y:S07]  /*10ca0*/  POPC R5, UR4 ;  /* 0x0000000400057d09 */ /* 0x000eee0008000000 */
[----:B---3--:R-:W3:Y:S01]  /*10cb0*/  @P1 ATOMG.E.ADD.STRONG.GPU PT, R3, desc[UR36][R2.64], R5 ;  /* 0x00000005020319a8 */ /* 0x008ee200081ee1e4 */
[----:B------:R-:W0:Y:S02]  /*10cc0*/  S2R R6, SR_LTMASK ;  /* 0x0000000000067919 */ /* 0x000e240000003900 */
[----:B0-----:R-:W-:-:S04]  /*10cd0*/  LOP3.LUT R6, R6, UR4, RZ, 0xc0, !PT ;  /* 0x0000000406067c12 */ /* 0x001fc8000f8ec0ff */
[----:B------:R-:W0:Y:S01]  /*10ce0*/  POPC R7, R6 ;  /* 0x0000000600077309 */ /* 0x000e220000000000 */
[----:B---3--:R-:W0:Y:S02]  /*10cf0*/  SHFL.IDX PT, R4, R3, R4, 0x1f ;  /* 0x00001f0403047589 */ /* 0x008e2400000e0000 */
[----:B0-----:R-:W-:-:S07]  /*10d00*/  IADD3 R16, R4, UR39, R7 ;  /* 0x0000002704107c10 */ /* 0x001fce000fffe007 */
.L_x_1249:
[----:B------:R-:W-:Y:S05]  /*10d10*/  BSYNC B0 ;  /* 0x0000000000007941 */ /* 0x000fea0003800000 */
.L_x_1248:
[----:B------:R-:W-:Y:S02]  /*10d20*/  SEL R24, R24, RZ, P0 ;  /* 0x000000ff18187207 */ /* 0x000fe40000000000 */
[----:B------:R-:W-:-:S07]  /*10d30*/  LOP3.LUT R27, R27, R0, RZ, 0x3c, !PT ;  /* 0x000000001b1b7212 */ /* 0x000fce00078e3cff */
.L_x_1202:
[----:B------:R-:W-:Y:S05]  /*10d40*/  BSYNC B7 ;  /* 0x0000000000077941 */ /* 0x000fea0003800000 */
.L_x_1200:
[----:B------:R-:W-:-:S13]  /*10d50*/  LOP3.LUT P0, RZ, R23, 0x20000, RZ, 0xc0, !PT ;  /* 0x0002000017ff7812 */ /* 0x000fda000780c0ff */
[----:B------:R-:W-:Y:S05]  /*10d60*/  @!P0 BRA `(.L_x_1250) ;  /* 0x0000000000248947 */ /* 0x000fea0003800000 */
[----:B------:R-:W-:Y:S05]  /*10d70*/  WARPSYNC.ALL ;  /* 0x0000000000007948 */ /* 0x000fea0003800000 */
[----:B------:R-:W0:Y:S08]  /*10d80*/  S2UR UR5, SR_CgaCtaId ;  /* 0x00000000000579c3 */ /* 0x000e300000008800 */
[----:B------:R-:W-:Y:S06]  /*10d90*/  BAR.SYNC.DEFER_BLOCKING 0x5, 0x180 ;  /* 0x0146000000007b1d */ /* 0x000fec0000010000 */
[----:B------:R-:W-:-:S02]  /*10da0*/  UMOV UR4, 0x400 ;  /* 0x0000040000047882 */ /* 0x000fc40000000000 */
[----:B0-----:R-:W-:-:S06]  /*10db0*/  ULEA UR4, UR5, UR4, 0x18 ;  /* 0x0000000405047291 */ /* 0x001fcc000f8ec03f */
[----:B------:R-:W-:-:S05]  /*10dc0*/  IMAD.U32 R22, RZ, RZ, UR4 ;  /* 0x00000004ff167e24 */ /* 0x000fca000f8e00ff */
[----:B------:R0:W3:Y:S01]  /*10dd0*/  LDS.128 R16, [R22+0x324d0] ;  /* 0x0324d00016107984 */ /* 0x0000e20000000c00 */
[----:B------:R-:W-:Y:S06]  /*10de0*/  BAR.ARV 0x4, 0x180 ;  /* 0x0106000000007b1d */ /* 0x000fec0000002000 */
[----:B------:R-:W-:Y:S05]  /*10df0*/  BRA `(.L_x_1251) ;  /* 0x0000000800d07947 */ /* 0x000fea0003800000 */
.L_x_1250:
[----:B------:R-:W0:Y:S01]  /*10e00*/  S2R R9, SR_TID.X ;  /* 0x0000000000097919 */ /* 0x000e220000002100 */
[----:B------:R-:W-:Y:S01]  /*10e10*/  UMOV UR4, 0xffffffff ;  /* 0xffffffff00047882 */ /* 0x000fe20000000000 */
[----:B0-----:R-:W-:-:S04]  /*10e20*/  LOP3.LUT R9, R9, 0x1f, RZ, 0xc0, !PT ;  /* 0x0000001f09097812 */ /* 0x001fc800078ec0ff */
[----:B------:R-:W-:Y:S01]  /*10e30*/  ISETP.NE.AND P0, PT, R9, 0x1f, PT ;  /* 0x0000001f0900780c */ /* 0x000fe20003f05270 */
[----:B------:R-:W-:-:S12]  /*10e40*/  BRA.DIV UR4, `(.L_x_1252) ;  /* 0x0000004604fc7947 */ /* 0x000fd8000b800000 */
[----:B------:R-:W-:Y:S01]  /*10e50*/  IMAD.IADD R7, R19, 0x1, R9 ;  /* 0x0000000113077824 */ /* 0x000fe200078e0209 */
[----:B------:R-:W-:-:S04]  /*10e60*/  ULDC UR4, c[0x0][0xd3c] ;  /* 0x00034f0000047ab9 */ /* 0x000fc80000000800 */
[----:B------:R-:W-:-:S13]  /*10e70*/  ISETP.GE.OR P1, PT, R7, UR4, !P0 ;  /* 0x0000000407007c0c */ /* 0x000fda000c726670 */
[----:B------:R-:W0:Y:S08]  /*10e80*/  @!P1 LDC.64 R2, c[0x0][0xd80] ;  /* 0x00036000ff029b82 */ /* 0x000e300000000a00 */
[----:B------:R-:W3:Y:S01]  /*10e90*/  @!P1 LDC.64 R4, c[0x0][0xd78] ;  /* 0x00035e00ff049b82 */ /* 0x000ee20000000a00 */
[----:B0-----:R-:W-:-:S05]  /*10ea0*/  @!P1 IMAD.WIDE R2, R7, 0x4, R2 ;  /* 0x0000000407029825 */ /* 0x001fca00078e0202 */
[----:B------:R3:W4:Y:S02]  /*10eb0*/  @!P1 LDG.E R6, desc[UR36][R2.64] ;  /* 0x0000002402069981 */ /* 0x000724000c1e1900 */
        /* <DEDUP_REMOVED lines=10> */
[----:B----4-:R-:W-:-:S02]  /*10f60*/  @!P1 IMAD.MOV.U32 R7, RZ, RZ, R6 ;  /* 0x000000ffff079224 */ /* 0x010fc400078e0006 */
[----:B------:R-:W-:Y:S02]  /*10f70*/  IMAD.MOV.U32 R6, RZ, RZ, RZ ;  /* 0x000000ffff067224 */ /* 0x000fe400078e00ff */
        /* <DEDUP_REMOVED lines=18> */
[----:B------:R0:W3:Y:S02]  /*110a0*/  SHFL.IDX PT, R14, R2, 0x1f, 0x1f ;  /* 0x03e01f00020e7f89 */ /* 0x0000e400000e0000 */
.L_x_1385:
[----:B------:R-:W-:Y:S02]  /*110b0*/  ULDC UR4, c[0x0][0xd38] ;  /* 0x00034e0000047ab9 */ /* 0x000fe40000000800 */
[----:B------:R-:W-:-:S04]  /*110c0*/  IMAD.U32 R5, RZ, RZ, UR4 ;  /* 0x00000004ff057e24 */ /* 0x000fc8000f8e00ff */
[----:B---3--:R-:W-:-:S04]  /*110d0*/  IMAD R14, R14, R5, RZ ;  /* 0x000000050e0e7224 */ /* 0x008fc800078e02ff */
[----:B------:R-:W-:-:S05]  /*110e0*/  IMAD.IADD R9, R8, 0x1, R14 ;  /* 0x0000000108097824 */ /* 0x000fca00078e020e */
[----:B------:R-:W-:-:S13]  /*110f0*/  ISETP.GT.AND P6, PT, R9, R0, PT ;  /* 0x000000000900720c */ /* 0x000fda0003fc4270 */
[----:B------:R-:W-:Y:S05]  /*11100*/  @P6 BRA `(.L_x_1253) ;  /* 0x0000000000a46947 */ /* 0x000fea0003800000 */
.L_x_1256:
[----:B0-----:R-:W0:Y:S01]  /*11110*/  LDC R2, c[0x0][0xd3c] ;  /* 0x00034f00ff027b82 */ /* 0x001e220000000800 */
[----:B------:R-:W-:-:S05]  /*11120*/  VIADD R19, R19, 0x1f ;  /* 0x0000001f13137836 */ /* 0x000fca0000000000 */
[----:B0-----:R-:W-:-:S13]  /*11130*/  ISETP.GE.AND P6, PT, R19, R2, PT ;  /* 0x000000021300720c */ /* 0x001fda0003fc6270 */
[----:B------:R-:W-:Y:S05]  /*11140*/  @P6 BRA `(.L_x_1254) ;  /* 0x0000000400b86947 */ /* 0x000fea0003800000 */
[----:B------:R-:W0:Y:S01]  /*11150*/  S2R R3, SR_TID.X ;  /* 0x0000000000037919 */ /* 0x000e220000002100 */
[----:B------:R-:W-:Y:S01]  /*11160*/  IMAD.MOV.U32 R7, RZ, RZ, RZ ;  /* 0x000000ffff077224 */ /* 0x000fe200078e00ff */
[----:B0-----:R-:W-:-:S05]  /*11170*/  LOP3.LUT R3, R3, 0x1f, RZ, 0xc0, !PT ;  /* 0x0000001f03037812 */ /* 0x001fca00078ec0ff */
[----:B------:R-:W-:-:S05]  /*11180*/  IMAD.IADD R11, R19, 0x1, R3 ;  /* 0x00000001130b7824 */ /* 0x000fca00078e0203 */
[----:B------:R-:W-:-:S13]  /*11190*/  ISETP.GE.OR P6, PT, R11, R2, !P0 ;  /* 0x000000020b00720c */ /* 0x000fda00047c6670 */
[----:B------:R-:W0:Y:S08]  /*111a0*/  @!P6 LDC.64 R2, c[0x0][0xd80] ;  /* 0x00036000ff02eb82 */ /* 0x000e300000000a00 */
[----:B------:R-:W3:Y:S01]  /*111b0*/  @!P6 LDC.64 R4, c[0x0][0xd78] ;  /* 0x00035e00ff04eb82 */ /* 0x000ee20000000a00 */
[----:B0-----:R-:W-:-:S05]  /*111c0*/  @!P6 IMAD.WIDE R2, R11, 0x4, R2 ;  /* 0x000000040b02e825 */ /* 0x001fca00078e0202 */
[----:B------:R3:W4:Y:S02]  /*111d0*/  @!P6 LDG.E R7, desc[UR36][R2.64] ;  /* 0x000000240207e981 */ /* 0x000724000c1e1900 */
[----:B---3--:R-:W-:-:S04]  /*111e0*/  @!P6 IMAD.WIDE R2, R11, 0x4, R4 ;  /* 0x000000040b02e825 */ /* 0x008fc800078e0204 */
[----:B------:R-:W-:-:S06]  /*111f0*/  IMAD.MOV.U32 R4, RZ, RZ, RZ ;  /* 0x000000ffff047224 */ /* 0x000fcc00078e00ff */
[----:B------:R-:W4:Y:S01]  /*11200*/  @!P6 LDG.E R4, desc[UR36][R2.64] ;  /* 0x000000240204e981 */ /* 0x000f22000c1e1900 */
[----:B------:R-:W-:Y:S01]  /*11210*/  UMOV UR4, 0xffffffff ;  /* 0xffffffff00047882 */ /* 0x000fe20000000000 */
[----:B----4-:R-:W-:Y:S02]  /*11220*/  IMAD R13, R4, R7, RZ ;  /* 0x00000007040d7224 */ /* 0x010fe400078e02ff */
        /* <DEDUP_REMOVED lines=17> */
.L_x_1393:
[----:B------:R-:W-:Y:S02]  /*11340*/  ULDC UR4, c[0x0][0xd38] ;  /* 0x00034e0000047ab9 */ /* 0x000fe40000000800 */
[----:B------:R-:W-:-:S04]  /*11350*/  IMAD.U32 R5, RZ, RZ, UR4 ;  /* 0x00000004ff057e24 */ /* 0x000fc8000f8e00ff */
[----:B---3--:R-:W-:-:S04]  /*11360*/  IMAD R14, R14, R5, RZ ;  /* 0x000000050e0e7224 */ /* 0x008fc800078e02ff */
[----:B------:R-:W-:-:S05]  /*11370*/  IMAD.IADD R9, R14, 0x1, R9 ;  /* 0x000000010e097824 */ /* 0x000fca00078e0209 */
[----:B------:R-:W-:-:S13]  /*11380*/  ISETP.GT.AND P6, PT, R9, R0, PT ;  /* 0x000000000900720c */ /* 0x000fda0003fc4270 */
[----:B------:R-:W-:Y:S05]  /*11390*/  @!P6 BRA `(.L_x_1256) ;  /* 0xfffffffc005ce947 */ /* 0x000fea000383ffff */
.L_x_1253:
        /* <DEDUP_REMOVED lines=9> */
.L_x_1398:
[----:B------:R-:W-:-:S13]  /*11430*/  ISETP.NE.AND P0, PT, R3, RZ, PT ;  /* 0x000000ff0300720c */ /* 0x000fda0003f05270 */
[----:B------:R-:W-:Y:S05]  /*11440*/  @!P0 BRA `(.L_x_1258) ;  /* 0x0000000000108947 */ /* 0x000fea0003800000 */
[----:B------:R-:W-:Y:S01]  /*11450*/  UMOV UR4, 0xffffffff ;  /* 0xffffffff00047882 */ /* 0x000fe20000000000 */
[----:B------:R-:W-:Y:S02]  /*11460*/  VIADD R12, R8, 0xffffffff ;  /* 0xffffffff080c7836 */ /* 0x000fe40000000000 */
[----:B------:R-:W-:Y:S05]  /*11470*/  BRA.DIV UR4, `(.L_x_1259) ;  /* 0x0000004a04c07947 */ /* 0x000fea000b800000 */
[----:B------:R0:W0:Y:S02]  /*11480*/  SHFL.IDX PT, R6, R2, R12, 0x1f ;  /* 0x00001f0c02067589 */ /* 0x00002400000e0000 */
.L_x_1258:
[----:B-12-4-:R-:W-:Y:S01]  /*11490*/  IABS R10, R7 ;  /* 0x00000007000a7213 */ /* 0x016fe20000000000 */
[----:B0-----:R-:W-:Y:S01]  /*114a0*/  IMAD R16, R6, R5, R9 ;  /* 0x0000000506107224 */ /* 0x001fe200078e0209 */
[----:B------:R-:W-:Y:S01]  /*114b0*/  IABS R5, R4 ;  /* 0x0000000400057213 */ /* 0x000fe20000000000 */
[----:B------:R-:W-:Y:S01]  /*114c0*/  IMAD.IADD R19, R8, 0x1, R19 ;  /* 0x0000000108137824 */ /* 0x000fe200078e0213 */
[----:B------:R-:W0:Y:S01]  /*114d0*/  I2F.RP R11, R10 ;  /* 0x0000000a000b7306 */ /* 0x000e220000209400 */
[----:B------:R-:W-:-:S07]  /*114e0*/  IMAD.IADD R0, R0, 0x1, -R16 ;  /* 0x0000000100007824 */ /* 0x000fce00078e0a10 */
[----:B------:R-:W1:Y:S08]  /*114f0*/  I2F.RP R12, R5 ;  /* 0x00000005000c7306 */ /* 0x000e700000209400 */
[----:B0-----:R-:W0:Y:S08]  /*11500*/  MUFU.RCP R11, R11 ;  /* 0x0000000b000b7308 */ /* 0x001e300000001000 */
[----:B-1----:R-:W-:Y:S01]  /*11510*/  MUFU.RCP R12, R12 ;  /* 0x0000000c000c7308 */ /* 0x002fe20000001000 */
[----:B0-----:R-:W-:-:S07]  /*11520*/  VIADD R2, R11, 0xffffffe ;  /* 0x0ffffffe0b027836 */ /* 0x001fce0000000000 */
        /* <DEDUP_REMOVED lines=48> */
.L_x_1254:
[----:B------:R-:W-:Y:S01]  /*11830*/  UMOV UR4, URZ ;  /* 0x0000003f00047c82 */ /* 0x000fe20008000000 */
[----:B------:R-:W-:Y:S01]  /*11840*/  UMOV UR5, URZ ;  /* 0x0000003f00057c82 */ /* 0x000fe20008000000 */
[----:B------:R-:W-:Y:S01]  /*11850*/  ULDC UR6, c[0x0][0xd3c] ;  /* 0x00034f0000067ab9 */ /* 0x000fe20000000800 */
[----:B------:R-:W-:Y:S02]  /*11860*/  IMAD.MOV.U32 R16, RZ, RZ, R0 ;  /* 0x000000ffff107224 */ /* 0x000fe400078e0000 */
[----:B------:R-:W-:Y:S02]  /*11870*/  IMAD.U32 R17, RZ, RZ, UR4 ;  /* 0x00000004ff117e24 */ /* 0x000fe4000f8e00ff */
[----:B------:R-:W-:Y:S02]  /*11880*/  IMAD.U32 R18, RZ, RZ, UR5 ;  /* 0x00000005ff127e24 */ /* 0x000fe4000f8e00ff */
[----:B------:R-:W-:-:S07]  /*11890*/  IMAD.U32 R19, RZ, RZ, UR6 ;  /* 0x00000006ff137e24 */ /* 0x000fce000f8e00ff */
.L_x_1260:
[----:B------:R-:W0:Y:S01]  /*118a0*/  S2R R0, SR_TID.X ;  /* 0x0000000000007919 */ /* 0x000e220000002100 */
[----:B------:R-:W-:Y:S05]  /*118b0*/  WARPSYNC.ALL ;  /* 0x0000000000007948 */ /* 0x000fea0003800000 */
[----:B------:R-:W-:Y:S01]  /*118c0*/  BAR.SYNC.DEFER_BLOCKING 0x4, 0x180 ;  /* 0x0106000000007b1d */ /* 0x000fe20000010000 */
[----:B0-----:R-:W-:-:S04]  /*118d0*/  LOP3.LUT R0, R0, 0x1f, RZ, 0xc0, !PT ;  /* 0x0000001f00007812 */ /* 0x001fc800078ec0ff */
[----:B------:R-:W-:-:S13]  /*118e0*/  ISETP.NE.AND P0, PT, R0, RZ, PT ;  /* 0x000000ff0000720c */ /* 0x000fda0003f05270 */
[----:B------:R-:W0:Y:S01]  /*118f0*/  @!P0 S2R R3, SR_CgaCtaId ;  /* 0x0000000000038919 */ /* 0x000e220000008800 */
[----:B------:R-:W-:-:S04]  /*11900*/  @!P0 MOV R0, 0x400 ;  /* 0x0000040000008802 */ /* 0x000fc80000000f00 */
[----:B0-----:R-:W-:-:S05]  /*11910*/  @!P0 LEA R22, R3, R0, 0x18 ;  /* 0x0000000003168211 */ /* 0x001fca00078ec0ff */
[----:B------:R4:W-:Y:S01]  /*11920*/  @!P0 STS.128 [R22+0x324d0], R16 ;  /* 0x0324d01016008388 */ /* 0x0009e20000000c00 */
[----:B------:R-:W-:Y:S06]  /*11930*/  BAR.ARV 0x5, 0x180 ;  /* 0x0146000000007b1d */ /* 0x000fec0000002000 */
.L_x_1251:
[----:B------:R-:W-:Y:S02]  /*11940*/  ULDC UR4, c[0x0][0xd3c] ;  /* 0x00034f0000047ab9 */ /* 0x000fe40000000800 */
[----:B---3--:R-:W-:-:S13]  /*11950*/  ISETP.GE.AND P0, PT, R19, UR4, PT ;  /* 0x0000000413007c0c */ /* 0x008fda000bf06270 */
[----:B------:R-:W-:Y:S05]  /*11960*/  @!P0 BRA `(.L_x_1261) ;  /* 0xffffffac00108947 */ /* 0x000fea000383ffff */
[----:B------:R-:W-:Y:S05]  /*11970*/  BSYNC B8 ;  /* 0x0000000000087941 */ /* 0x000fea0003800000 */
.L_x_1194:
[----:B------:R-:W3:Y:S01]  /*11980*/  LDL.LU R0, [R1+0x18] ;  /* 0x0000180001007983 */ /* 0x000ee20000300800 */
[----:B------:R-:W-:Y:S01]  /*11990*/  BSSY B0, `(.L_x_1262) ;  /* 0x000000b000007945 */ /* 0x000fe20003800000 */
[----:B------:R-:W5:Y:S01]  /*119a0*/  S2R R5, SR_CgaCtaId ;  /* 0x0000000000057919 */ /* 0x000f620000008800 */
[----:B---3--:R-:W-:-:S05]  /*119b0*/  VIADD R0, R0, 0x1 ;  /* 0x0000000100007836 */ /* 0x008fca0000000000 */
        /* <DEDUP_REMOVED lines=8> */
.L_x_1401:
[----:B------:R-:W-:Y:S05]  /*11a40*/  BSYNC B0 ;  /* 0x0000000000007941 */ /* 0x000fea0003800000 */
.L_x_1262:
[----:B------:R-:W-:-:S03]  /*11a50*/  UMOV UR4, 0xffffffff ;  /* 0xffffffff00047882 */ /* 0x000fc60000000000 */
[----:B------:R-:W-:Y:S05]  /*11a60*/  BRA.DIV UR4, `(.L_x_1264) ;  /* 0x0000004604807947 */ /* 0x000fea000b800000 */
[----:B-1----:R-:W1:Y:S02]  /*11a70*/  S2R R0, SR_TID.X ;  /* 0x0000000000007919 */ /* 0x002e640000002100 */
[----:B-1----:R-:W-:-:S04]  /*11a80*/  SHF.R.U32.HI R0, RZ, 0x5, R0 ;  /* 0x00000005ff007819 */ /* 0x002fc80000011600 */
[----:B------:R-:W-:-:S05]  /*11a90*/  LOP3.LUT R0, R0, 0x3, RZ, 0xc0, !PT ;  /* 0x0000000300007812 */ /* 0x000fca00078ec0ff */
[----:B------:R1:W3:Y:S02]  /*11aa0*/  SHFL.IDX PT, R14, R0, RZ, 0x1f ;  /* 0x00001fff000e7589 */ /* 0x0002e400000e0000 */
.L_x_1404:
[----:B---3--:R-:W-:Y:S01]  /*11ab0*/  ISETP.NE.AND P0, PT, R14, RZ, PT ;  /* 0x000000ff0e00720c */ /* 0x008fe20003f05270 */
[----:B------:R-:W-:-:S12]  /*11ac0*/  BSSY B0, `(.L_x_1265) ;  /* 0x0000026000007945 */ /* 0x000fd80003800000 */
[----:B------:R-:W-:Y:S05]  /*11ad0*/  @P0 BRA `(.L_x_1266) ;  /* 0x0000000000900947 */ /* 0x000fea0003800000 */
[----:B------:R-:W-:-:S03]  /*11ae0*/  UMOV UR4, 0xffffffff ;  /* 0xffffffff00047882 */ /* 0x000fc60000000000 */
[----:B------:R-:W-:Y:S05]  /*11af0*/  BRA.DIV UR4, `(.L_x_1267) ;  /* 0x0000004604907947 */ /* 0x000fea000b800000 */
[----:B------:R-:W-:-:S13]  /*11b00*/  ELECT P6, URZ, PT ;  /* 0x00000000003f782f */ /* 0x000fda00038c0000 */
.L_x_1407:
[----:B------:R-:W-:Y:S05]  /*11b10*/  @!P6 BRA `(.L_x_1266) ;  /* 0x000000000080e947 */ /* 0x000fea0003800000 */
[----:B-1----:R-:W3:Y:S02]  /*11b20*/  LDL R0, [R1+0x3c] ;  /* 0x00003c0001007983 */ /* 0x002ee40000100800 */
[----:B---3--:R-:W-:-:S13]  /*11b30*/  R2UR UR4, R0 ;  /* 0x00000000000472ca */ /* 0x008fda00000e0000 */
[----:B------:R-:W-:-:S06]  /*11b40*/  ULOP3.LUT UR4, UR4, 0x2, URZ, 0xfc, !UPT ;  /* 0x0000000204047892 */ /* 0x000fcc000f8efc3f */
[----:B------:R-:W-:-:S05]  /*11b50*/  IMAD.U32 R0, RZ, RZ, UR4 ;  /* 0x00000004ff007e24 */ /* 0x000fca000f8e00ff */
[----:B------:R-:W-:-:S13]  /*11b60*/  ISETP.NE.AND P0, PT, R0, 0x3, PT ;  /* 0x000000030000780c */ /* 0x000fda0003f05270 */
[----:B------:R-:W-:Y:S05]  /*11b70*/  @!P0 BRA `(.L_x_1268) ;  /* 0x0000000000048947 */ /* 0x000fea0003800000 */
[----:B------:R-:W-:Y:S01]  /*11b80*/  BPT.TRAP 0x1 ;  /* 0x000000040000795c */ /* 0x000fe20000300000 */
.L_x_1268:
[C---:B------:R-:W-:Y:S01]  /*11b90*/  IMAD R3, R24.reuse, 0x8, R5 ;  /* 0x0000000818037824 */ /* 0x040fe200078e0205 */
[----:B------:R-:W-:Y:S01]  /*11ba0*/  SHF.L.U32 R2, R27, 0x1f, RZ ;  /* 0x0000001f1b027819 */ /* 0x000fe200000006ff */
[----:B------:R-:W-:-:S03]  /*11bb0*/  VIADD R24, R24, 0x1 ;  /* 0x0000000118187836 */ /* 0x000fc60000000000 */
[----:B------:R-:W1:Y:S02]  /*11bc0*/  SYNCS.PHASECHK.TRANS64.TRYWAIT P1, [R3+URZ+0x32440], R2 ;  /* 0x03244002030075a7 */ /* 0x000e64000802017f */
[----:B------:R-:W-:-:S04]  /*11bd0*/  ISETP.NE.AND P2, PT, R24, 0x2, PT ;  /* 0x000000021800780c */ /* 0x000fc80003f45270 */
[----:B------:R-:W-:Y:S01]  /*11be0*/  SEL R0, RZ, 0x1, P2 ;  /* 0x00000001ff007807 */ /* 0x000fe20001000000 */
[----:B-1----:R-:W-:Y:S08]  /*11bf0*/  @!P1 BRA `(.L_x_1269) ;  /* 0x0000004400709947 */ /* 0x002ff00003800000 */
.L_x_1408:
[----:B------:R-:W-:Y:S02]  /*11c00*/  SEL R24, R24, RZ, P2 ;  /* 0x000000ff18187207 */ /* 0x000fe40001000000 */
[----:B------:R-:W-:Y:S01]  /*11c10*/  LOP3.LUT R0, R27, R0, RZ, 0x3c, !PT ;  /* 0x000000001b007212 */ /* 0x000fe200078e3cff */
[----:B------:R-:W-:Y:S06]  /*11c20*/  @!P0 BRA `(.L_x_1270) ;  /* 0x0000000000048947 */ /* 0x000fec0003800000 */
[----:B------:R-:W-:Y:S01]  /*11c30*/  BPT.TRAP 0x1 ;  /* 0x000000040000795c */ /* 0x000fe20000300000 */
.L_x_1270:
[----:B------:R-:W-:Y:S01]  /*11c40*/  IMAD R5, R24, 0x8, R5 ;  /* 0x0000000818057824 */ /* 0x000fe200078e0205 */
[----:B------:R-:W-:-:S04]  /*11c50*/  SHF.L.U32 R0, R0, 0x1f, RZ ;  /* 0x0000001f00007819 */ /* 0x000fc800000006ff */
[----:B------:R-:W3:Y:S02]  /*11c60*/  SYNCS.PHASECHK.TRANS64.TRYWAIT P1, [R5+URZ+0x32440], R0 ;  /* 0x03244000050075a7 */ /* 0x000ee4000802017f */
[----:B---3--:R-:W-:Y:S05]  /*11c70*/  @!P1 BRA `(.L_x_1271) ;  /* 0x0000004400649947 */ /* 0x008fea0003800000 */
.L_x_1409:
[----:B------:R-:W-:Y:S05]  /*11c80*/  @!P0 BRA `(.L_x_1272) ;  /* 0x0000000000048947 */ /* 0x000fea0003800000 */
[----:B------:R-:W-:Y:S01]  /*11c90*/  BPT.TRAP 0x1 ;  /* 0x000000040000795c */ /* 0x000fe20000300000 */
.L_x_1272:
[----:B------:R-:W5:Y:S02]  /*11ca0*/  SYNCS.PHASECHK.TRANS64.TRYWAIT P1, [R3+URZ+0x32460], R2 ;  /* 0x03246002030075a7 */ /* 0x000f64000802017f */
[----:B-----5:R-:W-:Y:S05]  /*11cb0*/  @!P1 BRA `(.L_x_1273) ;  /* 0x0000004400689947 */ /* 0x020fea0003800000 */
.L_x_1410:
[----:B------:R-:W-:Y:S05]  /*11cc0*/  @!P0 BRA `(.L_x_1274) ;  /* 0x0000000000048947 */ /* 0x000fea0003800000 */
[----:B------:R-:W-:Y:S01]  /*11cd0*/  BPT.TRAP 0x1 ;  /* 0x000000040000795c */ /* 0x000fe20000300000 */
.L_x_1274:
[----:B------:R0:W0:Y:S02]  /*11ce0*/  SYNCS.PHASECHK.TRANS64.TRYWAIT P0, [R5+URZ+0x32460], R0 ;  /* 0x03246000050075a7 */ /* 0x000024000800017f */
[----:B0-----:R-:W-:Y:S05]  /*11cf0*/  @!P0 NANOSLEEP.SYNCS 0x989680 ;  /* 0x009896800000895d */ /* 0x001fea0003900000 */
[----:B------:R-:W0:Y:S02]  /*11d00*/  @!P0 SYNCS.PHASECHK.TRANS64 P0, [R5+URZ+0x32460], R0 ;  /* 0x03246000050085a7 */ /* 0x000e24000800007f */
[----:B0-----:R-:W-:Y:S05]  /*11d10*/  @!P0 BRA `(.L_x_1274) ;  /* 0xfffffffc00f08947 */ /* 0x001fea000383ffff */
.L_x_1266:
[----:B------:R-:W-:Y:S05]  /*11d20*/  BSYNC B0 ;  /* 0x0000000000007941 */ /* 0x000fea0003800000 */
.L_x_1265:
[----:B------:R-:W-:Y:S05]  /*11d30*/  EXIT ;  /* 0x000000000000794d */ /* 0x000fea0003800000 */
.L_x_1140:
[----:B-1----:R1:W2:Y:S02]  /*11d40*/  SYNCS.PHASECHK.TRANS64.TRYWAIT P0, [R3+URZ+0x32400], R0 ;  /* 0x03240000030075a7 */ /* 0x0022a4000800017f */
[----:B--2---:R-:W-:Y:S05]  /*11d50*/  @!P0 NANOSLEEP.SYNCS 0x989680 ;  /* 0x009896800000895d */ /* 0x004fea0003900000 */
[----:B------:R-:W2:Y:S02]  /*11d60*/  @!P0 SYNCS.PHASECHK.TRANS64 P0, [R3+URZ+0x32400], R0 ;  /* 0x03240000030085a7 */ /* 0x000ea4000800007f */
[----:B--2---:R-:W-:Y:S05]  /*11d70*/  @!P0 BRA `(.L_x_1140) ;  /* 0xfffffffc00f08947 */ /* 0x004fea000383ffff */
[----:B------:R-:W-:Y:S05]  /*11d80*/  BRA `(.L_x_1275) ;  /* 0xffffff0000107947 */ /* 0x000fea000383ffff */
.L_x_1144:
[----:B---3--:R-:W-:-:S04]  /*11d90*/  IMAD.U32 R5, RZ, RZ, UR6 ;  /* 0x00000006ff057e24 */ /* 0x008fc8000f8e00ff */
[----:B------:R3:W4:Y:S03]  /*11da0*/  SYNCS.PHASECHK.TRANS64.TRYWAIT P1, [R5+URZ+0x32430], R2 ;  /* 0x03243002050075a7 */ /* 0x000726000802017f */
[----:B----4-:R-:W-:Y:S05]  /*11db0*/  @!P1 NANOSLEEP.SYNCS 0x989680 ;  /* 0x009896800000995d */ /* 0x010fea0003900000 */
[----:B------:R-:W4:Y:S02]  /*11dc0*/  @!P1 SYNCS.PHASECHK.TRANS64 P1, [R5+URZ+0x32430], R2 ;  /* 0x03243002050095a7 */ /* 0x000f24000802007f */
[----:B----4-:R-:W-:Y:S05]  /*11dd0*/  @!P1 BRA `(.L_x_1144) ;  /* 0xfffffffc00ec9947 */ /* 0x010fea000383ffff */
[----:B------:R-:W-:Y:S05]  /*11de0*/  BRA `(.L_x_1143) ;  /* 0xffffff0000407947 */ /* 0x000fea000383ffff */
.L_x_1145:
[----:B----4-:R4:W0:Y:S02]  /*11df0*/  SYNCS.PHASECHK.TRANS64.TRYWAIT P1, [R3+URZ+0x32410], R0 ;  /* 0x03241000030075a7 */ /* 0x010824000802017f */
[----:B0-----:R-:W-:Y:S05]  /*11e00*/  @!P1 NANOSLEEP.SYNCS 0x989680 ;  /* 0x009896800000995d */ /* 0x001fea0003900000 */
[----:B------:R-:W0:Y:S02]  /*11e10*/  @!P1 SYNCS.PHASECHK.TRANS64 P1, [R3+URZ+0x32410], R0 ;  /* 0x03241000030095a7 */ /* 0x000e24000802007f */
[----:B0-----:R-:W-:Y:S05]  /*11e20*/  @!P1 BRA `(.L_x_1145) ;  /* 0xfffffffc00f09947 */ /* 0x001fea000383ffff */
[----:B------:R-:W-:Y:S05]  /*11e30*/  BRA `(.L_x_1276) ;  /* 0xffffff0000f87947 */ /* 0x000fea000383ffff */
.L_x_1149:
[----:B0--3--:R-:W-:-:S04]  /*11e40*/  IMAD.U32 R5, RZ, RZ, UR6 ;  /* 0x00000006ff057e24 */ /* 0x009fc8000f8e00ff */
[----:B------:R0:W3:Y:S03]  /*11e50*/  SYNCS.PHASECHK.TRANS64.TRYWAIT P1, [R5+URZ+0x32450], R2 ;  /* 0x03245002050075a7 */ /* 0x0000e6000802017f */
[----:B---3--:R-:W-:Y:S05]  /*11e60*/  @!P1 NANOSLEEP.SYNCS 0x989680 ;  /* 0x009896800000995d */ /* 0x008fea0003900000 */
[----:B------:R-:W3:Y:S02]  /*11e70*/  @!P1 SYNCS.PHASECHK.TRANS64 P1, [R5+URZ+0x32450], R2 ;  /* 0x03245002050095a7 */ /* 0x000ee4000802007f */
[----:B---3--:R-:W-:Y:S05]  /*11e80*/  @!P1 BRA `(.L_x_1149) ;  /* 0xfffffffc00ec9947 */ /* 0x008fea000383ffff */
[----:B------:R-:W-:Y:S05]  /*11e90*/  BRA `(.L_x_1148) ;  /* 0xffffff0400007947 */ /* 0x000fea000383ffff */
.L_x_1156:
[----:B-1----:R-:W-:-:S04]  /*11ea0*/  IMAD.U32 R153, RZ, RZ, UR5 ;  /* 0x00000005ff997e24 */ /* 0x002fc8000f8e00ff */
[----:B------:R1:W2:Y:S03]  /*11eb0*/  SYNCS.PHASECHK.TRANS64.TRYWAIT P2, [R153+URZ+0x32430], R0 ;  /* 0x03243000990075a7 */ /* 0x0002a6000804017f */
[----:B--2---:R-:W-:Y:S05]  /*11ec0*/  @!P2 NANOSLEEP.SYNCS 0x989680 ;  /* 0x009896800000a95d */ /* 0x004fea0003900000 */
[----:B------:R-:W2:Y:S02]  /*11ed0*/  @!P2 SYNCS.PHASECHK.TRANS64 P2, [R153+URZ+0x32430], R0 ;  /* 0x032430009900a5a7 */ /* 0x000ea4000804007f */
[----:B--2---:R-:W-:Y:S05]  /*11ee0*/  @!P2 BRA `(.L_x_1156) ;  /* 0xfffffffc00eca947 */ /* 0x004fea000383ffff */
[----:B------:R-:W-:Y:S05]  /*11ef0*/  BRA `(.L_x_1155) ;  /* 0xffffff24000c7947 */ /* 0x000fea000383ffff */
.L_x_1160:
[----:B--2---:R-:W-:-:S04]  /*11f00*/  IMAD.U32 R20, RZ, RZ, UR5 ;  /* 0x00000005ff147e24 */ /* 0x004fc8000f8e00ff */
[----:B------:R2:W3:Y:S03]  /*11f10*/  SYNCS.PHASECHK.TRANS64.TRYWAIT P2, [R20+URZ+0x32450], R0 ;  /* 0x03245000140075a7 */ /* 0x0004e6000804017f */
[----:B---3--:R-:W-:Y:S05]  /*11f20*/  @!P2 NANOSLEEP.SYNCS 0x989680 ;  /* 0x009896800000a95d */ /* 0x008fea0003900000 */
[----:B------:R-:W3:Y:S02]  /*11f30*/  @!P2 SYNCS.PHASECHK.TRANS64 P2, [R20+URZ+0x32450], R0 ;  /* 0x032450001400a5a7 */ /* 0x000ee4000804007f */
[----:B---3--:R-:W-:Y:S05]  /*11f40*/  @!P2 BRA `(.L_x_1160) ;  /* 0xfffffffc00eca947 */ /* 0x008fea000383ffff */
[----:B------:R-:W-:Y:S05]  /*11f50*/  BRA `(.L_x_1159) ;  /* 0xffffff2400887947 */ /* 0x000fea000383ffff */
.L_x_1208:
        /* <DEDUP_REMOVED lines=11> */
.L_x_1278:
[----:B------:R-:W-:Y:S05]  /*12010*/  BSYNC B0 ;  /* 0x0000000000007941 */ /* 0x000fea0003800000 */
.L_x_1277:
[----:B------:R-:W-:Y:S05]  /*12020*/  BRA `(.L_x_1279) ;  /* 0xffffffb4005c7947 */ /* 0x000fea000383ffff */
.L_x_1211:
[----:B0-----:R0:W1:Y:S02]  /*12030*/  SYNCS.PHASECHK.TRANS64.TRYWAIT P0, [R25+URZ+0x32440], R0 ;  /* 0x03244000190075a7 */ /* 0x001064000800017f */
[----:B-1----:R-:W-:Y:S05]  /*12040*/  @!P0 NANOSLEEP.SYNCS 0x989680 ;  /* 0x009896800000895d */ /* 0x002fea0003900000 */
[----:B------:R-:W1:Y:S02]  /*12050*/  @!P0 SYNCS.PHASECHK.TRANS64 P0, [R25+URZ+0x32440], R0 ;  /* 0x03244000190085a7 */ /* 0x000e64000800007f */
[----:B-1----:R-:W-:Y:S05]  /*12060*/  @!P0 BRA `(.L_x_1211) ;  /* 0xfffffffc00f08947 */ /* 0x002fea000383ffff */
[----:B------:R-:W-:Y:S05]  /*12070*/  BRA `(.L_x_1280) ;  /* 0xffffffb400887947 */ /* 0x000fea000383ffff */
.L_x_1212:
        /* <DEDUP_REMOVED lines=8> */
.L_x_1282:
[----:B------:R-:W-:Y:S05]  /*12100*/  BSYNC B0 ;  /* 0x0000000000007941 */ /* 0x000fea0003800000 */
.L_x_1281:
        /* <DEDUP_REMOVED lines=9> */
.L_x_1283:
[----:B------:R-:W-:Y:S02]  /*121a0*/  IMAD.MOV.U32 R13, RZ, RZ, R4 ;  /* 0x000000ffff0d7224 */ /* 0x000fe400078e0004 */
[----:B------:R-:W-:Y:S02]  /*121b0*/  IMAD.MOV.U32 R12, RZ, RZ, 0x1 ;  /* 0x00000001ff0c7424 */ /* 0x000fe400078e00ff */
[----:B------:R-:W-:-:S07]  /*121c0*/  IMAD.MOV.U32 R3, RZ, RZ, R14 ;  /* 0x000000ffff037224 */ /* 0x000fce00078e000e */
[----:B------:R-:W-:Y:S05]  /*121d0*/  WARPSYNC.COLLECTIVE R15, `(.L_x_1284) ;  /* 0x000000000f087348 */ /* 0x000fea0003c00000 */
[----:B------:R0:W1:Y:S02]  /*121e0*/  SHFL.IDX P6, R14, R13, R12, R11 ;  /* 0x0000000c0d0e7389 */ /* 0x00006400000c000b */
[----:B01----:R-:W-:Y:S01]  /*121f0*/  ENDCOLLECTIVE ;  /* 0x000000000000791b */ /* 0x003fe20003800000 */
.L_x_1284:
        /* <DEDUP_REMOVED lines=15> */
.L_x_1285:
[----:B------:R-:W-:Y:S02]  /*122f0*/  @P0 IMAD R6, R5, 0x2, R22 ;  /* 0x0000000205060824 */ /* 0x000fe400078e0216 */
[----:B------:R-:W-:Y:S02]  /*12300*/  IMAD.MOV.U32 R13, RZ, RZ, R4 ;  /* 0x000000ffff0d7224 */ /* 0x000fe400078e0004 */
[----:B------:R-:W-:Y:S02]  /*12310*/  IMAD.MOV.U32 R12, RZ, RZ, 0x2 ;  /* 0x00000002ff0c7424 */ /* 0x000fe400078e00ff */
[----:B------:R-:W-:-:S07]  /*12320*/  IMAD.MOV.U32 R3, RZ, RZ, R14 ;  /* 0x000000ffff037224 */ /* 0x000fce00078e000e */
[----:B------:R-:W-:Y:S05]  /*12330*/  WARPSYNC.COLLECTIVE R15, `(.L_x_1286) ;  /* 0x000000000f087348 */ /* 0x000fea0003c00000 */
[----:B------:R0:W1:Y:S02]  /*12340*/  SHFL.IDX P6, R14, R13, R12, R11 ;  /* 0x0000000c0d0e7389 */ /* 0x00006400000c000b */
[----:B01----:R-:W-:Y:S01]  /*12350*/  ENDCOLLECTIVE ;  /* 0x000000000000791b */ /* 0x003fe20003800000 */
.L_x_1286:
        /* <DEDUP_REMOVED lines=15> */
.L_x_1287:
[----:B------:R-:W-:Y:S02]  /*12450*/  @P0 IMAD R6, R5, 0x2, R22 ;  /* 0x0000000205060824 */ /* 0x000fe400078e0216 */
[----:B------:R-:W-:Y:S02]  /*12460*/  IMAD.MOV.U32 R13, RZ, RZ, R4 ;  /* 0x000000ffff0d7224 */ /* 0x000fe400078e0004 */
[----:B------:R-:W-:Y:S02]  /*12470*/  IMAD.MOV.U32 R12, RZ, RZ, 0x3 ;  /* 0x00000003ff0c7424 */ /* 0x000fe400078e00ff */
[----:B------:R-:W-:-:S07]  /*12480*/  IMAD.MOV.U32 R3, RZ, RZ, R14 ;  /* 0x000000ffff037224 */ /* 0x000fce00078e000e */
[----:B------:R-:W-:Y:S05]  /*12490*/  WARPSYNC.COLLECTIVE R15, `(.L_x_1288) ;  /* 0x000000000f087348 */ /* 0x000fea0003c00000 */
[----:B------:R0:W1:Y:S02]  /*124a0*/  SHFL.IDX P6, R14, R13, R12, R11 ;  /* 0x0000000c0d0e7389 */ /* 0x00006400000c000b */
[----:B01----:R-:W-:Y:S01]  /*124b0*/  ENDCOLLECTIVE ;  /* 0x000000000000791b */ /* 0x003fe20003800000 */
.L_x_1288:
        /* <DEDUP_REMOVED lines=15> */
.L_x_1289:
[----:B------:R-:W-:Y:S02]  /*125b0*/  @P0 IMAD R6, R5, 0x2, R22 ;  /* 0x0000000205060824 */ /* 0x000fe400078e0216 */
[----:B------:R-:W-:Y:S02]  /*125c0*/  IMAD.MOV.U32 R13, RZ, RZ, R4 ;  /* 0x000000ffff0d7224 */ /* 0x000fe400078e0004 */
[----:B------:R-:W-:Y:S02]  /*125d0*/  IMAD.MOV.U32 R12, RZ, RZ, 0x4 ;  /* 0x00000004ff0c7424 */ /* 0x000fe400078e00ff */
[----:B------:R-:W-:-:S07]  /*125e0*/  IMAD.MOV.U32 R3, RZ, RZ, R14 ;  /* 0x000000ffff037224 */ /* 0x000fce00078e000e */
[----:B------:R-:W-:Y:S05]  /*125f0*/  WARPSYNC.COLLECTIVE R15, `(.L_x_1290) ;  /* 0x000000000f087348 */ /* 0x000fea0003c00000 */
[----:B------:R0:W1:Y:S02]  /*12600*/  SHFL.IDX P6, R14, R13, R12, R11 ;  /* 0x0000000c0d0e7389 */ /* 0x00006400000c000b */
[----:B01----:R-:W-:Y:S01]  /*12610*/  ENDCOLLECTIVE ;  /* 0x000000000000791b */ /* 0x003fe20003800000 */
.L_x_1290:
        /* <DEDUP_REMOVED lines=15> */
.L_x_1291:
[----:B------:R-:W-:Y:S02]  /*12710*/  @P0 IMAD R6, R5, 0x2, R22 ;  /* 0x0000000205060824 */ /* 0x000fe400078e0216 */
[----:B------:R-:W-:Y:S02]  /*12720*/  IMAD.MOV.U32 R13, RZ, RZ, R4 ;  /* 0x000000ffff0d7224 */ /* 0x000fe400078e0004 */
[----:B------:R-:W-:Y:S02]  /*12730*/  IMAD.MOV.U32 R12, RZ, RZ, 0x5 ;  /* 0x00000005ff0c7424 */ /* 0x000fe400078e00ff */
[----:B------:R-:W-:-:S07]  /*12740*/  IMAD.MOV.U32 R3, RZ, RZ, R14 ;  /* 0x000000ffff037224 */ /* 0x000fce00078e000e */
[----:B------:R-:W-:Y:S05]  /*12750*/  WARPSYNC.COLLECTIVE R15, `(.L_x_1292) ;  /* 0x000000000f087348 */ /* 0x000fea0003c00000 */
[----:B------:R0:W1:Y:S02]  /*12760*/  SHFL.IDX P6, R14, R13, R12, R11 ;  /* 0x0000000c0d0e7389 */ /* 0x00006400000c000b */
[----:B01----:R-:W-:Y:S01]  /*12770*/  ENDCOLLECTIVE ;  /* 0x000000000000791b */ /* 0x003fe20003800000 */
.L_x_1292:
        /* <DEDUP_REMOVED lines=10> */
.L_x_1293:
[----:B------:R-:W-:Y:S01]  /*12820*/  @!PT LDS RZ, [RZ] ;  /* 0x00000000fffff984 */ /* 0x000fe20000000800 */
[----:B------:R-:W-:Y:S01]  /*12830*/  @!PT LDS RZ, [RZ] ;  /* 0x00000000fffff984 */ /* 0x000fe20000000800 */
[----:B------:R-:W-:Y:S01]  /*12840*/  @!PT LDS RZ, [RZ] ;  /* 0x00000000fffff984 */ /* 0x000fe20000000800 */
[----:B------:R1:W-:Y:S01]  /*12850*/  @P0 LDGSTS.E.BYPASS.LTC128B.128 [R6+0x1e400], desc[UR36][R2.64], !P2 ;  /* 0x1e40000002060fae */ /* 0x0003e2000d101d64 */
[----:B------:R-:W-:Y:S01]  /*12860*/  IMAD.MOV.U32 R0, RZ, RZ, R14 ;  /* 0x000000ffff007224 */ /* 0x000fe200078e000e */
[----:B------:R-:W-:Y:S06]  /*12870*/  BRA `(.L_x_1294) ;  /* 0xffffffb000e87947 */ /* 0x000fec000383ffff */
.L_x_1217:
[----:B------:R0:W5:Y:S01]  /*12880*/  LDL.LU R6, [R1+0x4] ;  /* 0x0000040001067983 */ /* 0x0001620000300800 */
[----:B------:R-:W-:Y:S01]  /*12890*/  IMAD.MOV.U32 R13, RZ, RZ, R5 ;  /* 0x000000ffff0d7224 */ /* 0x000fe200078e0005 */
[----:B------:R-:W-:Y:S01]  /*128a0*/  LOP3.LUT R23, R23, 0xffffdfff, RZ, 0xc0, !PT ;  /* 0xffffdfff17177812 */ /* 0x000fe200078ec0ff */
[----:B------:R-:W-:Y:S02]  /*128b0*/  IMAD.MOV.U32 R12, RZ, RZ, RZ ;  /* 0x000000ffff0c7224 */ /* 0x000fe400078e00ff */
[----:B------:R-:W-:Y:S02]  /*128c0*/  IMAD.MOV.U32 R11, RZ, RZ, 0x181f ;  /* 0x0000181fff0b7424 */ /* 0x000fe400078e00ff */
[----:B------:R-:W-:Y:S02]  /*128d0*/  IMAD.MOV.U32 R15, RZ, RZ, -0x1 ;  /* 0xffffffffff0f7424 */ /* 0x000fe400078e00ff */
[----:B0-----:R-:W-:-:S07]  /*128e0*/  IMAD.IADD R4, R21, 0x1, R4 ;  /* 0x0000000115047824 */ /* 0x001fce00078e0204 */
[----:B-----5:R-:W-:Y:S05]  /*128f0*/  WARPSYNC.COLLECTIVE R15, `(.L_x_1295) ;  /* 0x000000000f087348 */ /* 0x020fea0003c00000 */
[----:B------:R0:W1:Y:S02]  /*12900*/  SHFL.IDX P6, R14, R13, R12, R11 ;  /* 0x0000000c0d0e7389 */ /* 0x00006400000c000b */
[----:B01---5:R-:W-:Y:S01]  /*12910*/  ENDCOLLECTIVE ;  /* 0x000000000000791b */ /* 0x023fe20003800000 */
.L_x_1295:
[----:B------:R-:W-:Y:S02]  /*12920*/  IMAD.MOV.U32 R13, RZ, RZ, R0 ;  /* 0x000000ffff0d7224 */ /* 0x000fe400078e0000 */
[----:B------:R-:W-:-:S07]  /*12930*/  IMAD.MOV.U32 R3, RZ, RZ, R14 ;  /* 0x000000ffff037224 */ /* 0x000fce00078e000e */
[----:B------:R-:W-:Y:S05]  /*12940*/  WARPSYNC.COLLECTIVE R15, `(.L_x_1296) ;  /* 0x000000000f087348 */ /* 0x000fea0003c00000 */
[----:B------:R0:W1:Y:S02]  /*12950*/  SHFL.IDX P6, R14, R13, R12, R11 ;  /* 0x0000000c0d0e7389 */ /* 0x00006400000c000b */
[----:B01----:R-:W-:Y:S01]  /*12960*/  ENDCOLLECTIVE ;  /* 0x000000000000791b */ /* 0x003fe20003800000 */
.L_x_1296:
[----:B------:R-:W-:Y:S02]  /*12970*/  IMAD.MOV.U32 R13, RZ, RZ, R5 ;  /* 0x000000ffff0d7224 */ /* 0x000fe400078e0005 */
[----:B------:R-:W-:Y:S02]  /*12980*/  IMAD.MOV.U32 R12, RZ, RZ, 0x1 ;  /* 0x00000001ff0c7424 */ /* 0x000fe400078e00ff */
[----:B------:R-:W-:-:S07]  /*12990*/  IMAD.MOV.U32 R10, RZ, RZ, R14 ;  /* 0x000000ffff0a7224 */ /* 0x000fce00078e000e */
[----:B------:R-:W-:Y:S05]  /*129a0*/  WARPSYNC.COLLECTIVE R15, `(.L_x_1297) ;  /* 0x000000000f087348 */ /* 0x000fea0003c00000 */
[----:B------:R0:W1:Y:S02]  /*129b0*/  SHFL.IDX P6, R14, R13, R12, R11 ;  /* 0x0000000c0d0e7389 */ /* 0x00006400000c000b */
[----:B01----:R-:W-:Y:S01]  /*129c0*/  ENDCOLLECTIVE ;  /* 0x000000000000791b */ /* 0x003fe20003800000 */
.L_x_1297:
[----:B------:R-:W-:Y:S02]  /*129d0*/  IMAD.MOV.U32 R13, RZ, RZ, R0 ;  /* 0x000000ffff0d7224 */ /* 0x000fe400078e0000 */
[----:B------:R-:W-:-:S05]  /*129e0*/  IMAD R6, R6, R7, RZ ;  /* 0x0000000706067224 */ /* 0x000fca00078e02ff */
[----:B------:R-:W-:-:S13]  /*129f0*/  ISETP.GE.AND P2, PT, R4, R6, PT ;  /* 0x000000060400720c */ /* 0x000fda0003f46270 */
[----:B------:R-:W-:Y:S02]  /*12a00*/  @!P2 LEA R10, P1, R20, R10, 0x1 ;  /* 0x0000000a140aa211 */ /* 0x000fe400078208ff */
[----:B------:R-:W-:-:S03]  /*12a10*/  @P2 LOP3.LUT R23, R23, 0x2000, RZ, 0xfc, !PT ;  /* 0x0000200017172812 */ /* 0x000fc600078efcff */
[----:B------:R-:W-:Y:S01]  /*12a20*/  @!P2 IMAD.X R3, RZ, RZ, R3, P1 ;  /* 0x000000ffff03a224 */ /* 0x000fe200008e0603 */
[----:B------:R-:W-:Y:S01]  /*12a30*/  LOP3.LUT R23, R23, 0xffffefff, RZ, 0xc0, !PT ;  /* 0xffffefff17177812 */ /* 0x000fe200078ec0ff */
[----:B------:R-:W-:-:S05]  /*12a40*/  @!P2 IMAD.MOV.U32 R2, RZ, RZ, R10 ;  /* 0x000000ffff02a224 */ /* 0x000fca00078e000a */
        /* <DEDUP_REMOVED lines=10> */
.L_x_1298:
[----:B------:R-:W-:Y:S01]  /*12af0*/  @P2 LOP3.LUT R23, R23, 0x1000, RZ, 0xfc, !PT ;  /* 0x0000100017172812 */ /* 0x000fe200078efcff */
[----:B------:R-:W-:-:S03]  /*12b00*/  IMAD.MOV.U32 R13, RZ, RZ, R5 ;  /* 0x000000ffff0d7224 */ /* 0x000fc600078e0005 */
[----:B------:R-:W-:Y:S01]  /*12b10*/  LOP3.LUT R23, R23, 0xfffff7ff, RZ, 0xc0, !PT ;  /* 0xfffff7ff17177812 */ /* 0x000fe200078ec0ff */
[----:B------:R-:W-:Y:S02]  /*12b20*/  IMAD.MOV.U32 R12, RZ, RZ, 0x2 ;  /* 0x00000002ff0c7424 */ /* 0x000fe400078e00ff */
[----:B------:R-:W-:-:S07]  /*12b30*/  IMAD.MOV.U32 R7, RZ, RZ, R14 ;  /* 0x000000ffff077224 */ /* 0x000fce00078e000e */
[----:B------:R-:W-:Y:S05]  /*12b40*/  WARPSYNC.COLLECTIVE R15, `(.L_x_1299) ;  /* 0x000000000f087348 */ /* 0x000fea0003c00000 */
[----:B------:R0:W1:Y:S02]  /*12b50*/  SHFL.IDX P6, R14, R13, R12, R11 ;  /* 0x0000000c0d0e7389 */ /* 0x00006400000c000b */
[----:B01----:R-:W-:Y:S01]  /*12b60*/  ENDCOLLECTIVE ;  /* 0x000000000000791b */ /* 0x003fe20003800000 */
.L_x_1299:
        /* <DEDUP_REMOVED lines=15> */
.L_x_1300:
[----:B------:R-:W-:Y:S01]  /*12c60*/  @P2 LOP3.LUT R23, R23, 0x800, RZ, 0xfc, !PT ;  /* 0x0000080017172812 */ /* 0x000fe200078efcff */
[----:B------:R-:W-:-:S03]  /*12c70*/  IMAD.MOV.U32 R13, RZ, RZ, R5 ;  /* 0x000000ffff0d7224 */ /* 0x000fc600078e0005 */
[----:B------:R-:W-:Y:S01]  /*12c80*/  LOP3.LUT R23, R23, 0xfffffdff, RZ, 0xc0, !PT ;  /* 0xfffffdff17177812 */ /* 0x000fe200078ec0ff */
[----:B------:R-:W-:Y:S02]  /*12c90*/  IMAD.MOV.U32 R12, RZ, RZ, 0x3 ;  /* 0x00000003ff0c7424 */ /* 0x000fe400078e00ff */
[----:B------:R-:W-:-:S05]  /*12ca0*/  IMAD.MOV.U32 R11, RZ, RZ, R14 ;  /* 0x000000ffff0b7224 */ /* 0x000fca00078e000e */
[----:B------:R-:W-:-:S05]  /*12cb0*/  @!P2 LEA R11, P1, R20, R11, 0x1 ;  /* 0x0000000b140ba211 */ /* 0x000fca00078208ff */
[----:B------:R-:W-:Y:S02]  /*12cc0*/  @!P2 IMAD.X R8, RZ, RZ, R2, P1 ;  /* 0x000000ffff08a224 */ /* 0x000fe400008e0602 */
[----:B------:R-:W-:Y:S02]  /*12cd0*/  @!P2 IMAD.MOV.U32 R2, RZ, RZ, R11 ;  /* 0x000000ffff02a224 */ /* 0x000fe400078e000b */
[----:B------:R-:W-:Y:S02]  /*12ce0*/  IMAD.MOV.U32 R11, RZ, RZ, 0x181f ;  /* 0x0000181fff0b7424 */ /* 0x000fe400078e00ff */
[----:B------:R-:W-:-:S07]  /*12cf0*/  @!P2 IMAD.MOV.U32 R3, RZ, RZ, R8 ;  /* 0x000000ffff03a224 */ /* 0x000fce00078e0008 */
[----:B------:R-:W-:Y:S05]  /*12d00*/  WARPSYNC.COLLECTIVE R15, `(.L_x_1301) ;  /* 0x000000000f087348 */ /* 0x000fea0003c00000 */
[----:B------:R0:W1:Y:S02]  /*12d10*/  SHFL.IDX P6, R14, R13, R12, R11 ;  /* 0x0000000c0d0e7389 */ /* 0x00006400000c000b */
[----:B01----:R-:W-:Y:S01]  /*12d20*/  ENDCOLLECTIVE ;  /* 0x000000000000791b */ /* 0x003fe20003800000 */
.L_x_1301:
[----:B------:R-:W-:Y:S01]  /*12d30*/  @!PT LDS RZ, [RZ] ;  /* 0x00000000fffff984 */ /* 0x000fe20000000800 */
[----:B------:R-:W-:Y:S01]  /*12d40*/  @!PT LDS RZ, [RZ] ;  /* 0x00000000fffff984 */ /* 0x000fe20000000800 */
[----:B------:R-:W-:Y:S01]  /*12d50*/  @!PT LDS RZ, [RZ] ;  /* 0x00000000fffff984 */ /* 0x000fe20000000800 */
[----:B------:R0:W-:Y:S01]  /*12d60*/  @!P2 LDGSTS.E.BYPASS.LTC128B.128 [R26+0x19400], desc[UR36][R2.64], !P0 ;  /* 0x19400000021aafae */ /* 0x0001e2000c101d64 */
[----:B------:R-:W-:Y:S02]  /*12d70*/  IMAD.MOV.U32 R13, RZ, RZ, R0 ;  /* 0x000000ffff0d7224 */ /* 0x000fe400078e0000 */
[----:B0-----:R-:W-:-:S05]  /*12d80*/  VIADD R2, R4, 0x30 ;  /* 0x0000003004027836 */ /* 0x001fca0000000000 */
[----:B------:R-:W-:Y:S01]  /*12d90*/  ISETP.GE.AND P2, PT, R2, R6, PT ;  /* 0x000000060200720c */ /* 0x000fe20003f46270 */
[----:B------:R-:W-:-:S12]  /*12da0*/  IMAD.MOV.U32 R2, RZ, RZ, R14 ;  /* 0x000000ffff027224 */ /* 0x000fd800078e000e */
[----:B------:R-:W-:Y:S05]  /*12db0*/  WARPSYNC.COLLECTIVE R15, `(.L_x_1302) ;  /* 0x000000000f087348 */ /* 0x000fea0003c00000 */
[----:B------:R0:W1:Y:S02]  /*12dc0*/  SHFL.IDX P6, R14, R13, R12, R11 ;  /* 0x0000000c0d0e7389 */ /* 0x00006400000c000b */
[----:B01----:R-:W-:Y:S01]  /*12dd0*/  ENDCOLLECTIVE ;  /* 0x000000000000791b */ /* 0x003fe20003800000 */
.L_x_1302:
[----:B------:R-:W-:-:S04]  /*12de0*/  @P2 LOP3.LUT R23, R23, 0x200, RZ, 0xfc, !PT ;  /* 0x0000020017172812 */ /* 0x000fc800078efcff */
[----:B------:R-:W-:Y:S01]  /*12df0*/  LOP3.LUT R23, R23, 0xfffffeff, RZ, 0xc0, !PT ;  /* 0xfffffeff17177812 */ /* 0x000fe200078ec0ff */
[----:B------:R-:W-:-:S05]  /*12e00*/  IMAD.MOV.U32 R12, RZ, RZ, R14 ;  /* 0x000000ffff0c7224 */ /* 0x000fca00078e000e */
[----:B------:R-:W-:Y:S01]  /*12e10*/  @!P2 LEA R14, P1, R20, R12, 0x1 ;  /* 0x0000000c140ea211 */ /* 0x000fe200078208ff */
[----:B------:R-:W-:-:S04]  /*12e20*/  IMAD.MOV.U32 R12, RZ, RZ, 0x4 ;  /* 0x00000004ff0c7424 */ /* 0x000fc800078e00ff */
[----:B------:R-:W-:Y:S02]  /*12e30*/  @!P2 IMAD.X R13, RZ, RZ, R2, P1 ;  /* 0x000000ffff0da224 */ /* 0x000fe400008e0602 */
[----:B------:R-:W-:Y:S02]  /*12e40*/  @!P2 IMAD.MOV.U32 R2, RZ, RZ, R14 ;  /* 0x000000ffff02a224 */ /* 0x000fe400078e000e */
[----:B------:R-:W-:Y:S02]  /*12e50*/  @!P2 IMAD.MOV.U32 R3, RZ, RZ, R13 ;  /* 0x000000ffff03a224 */ /* 0x000fe400078e000d */
[----:B------:R-:W-:-:S03]  /*12e60*/  IMAD.MOV.U32 R13, RZ, RZ, R5 ;  /* 0x000000ffff0d7224 */ /* 0x000fc600078e0005 */
[----:B------:R-:W-:Y:S01]  /*12e70*/  @!PT LDS RZ, [RZ] ;  /* 0x00000000fffff984 */ /* 0x000fe20000000800 */
[----:B------:R-:W-:Y:S01]  /*12e80*/  @!PT LDS RZ, [RZ] ;  /* 0x00000000fffff984 */ /* 0x000fe20000000800 */
[----:B------:R-:W-:Y:S01]  /*12e90*/  @!PT LDS RZ, [RZ] ;  /* 0x00000000fffff984 */ /* 0x000fe20000000800 */
[----:B------:R0:W-:Y:S04]  /*12ea0*/  @!P2 LDGSTS.E.BYPASS.LTC128B.128 [R26+0x19c00], desc[UR36][R2.64], !P0 ;  /* 0x19c00000021aafae */ /* 0x0001e8000c101d64 */
[----:B0-----:R-:W-:Y:S05]  /*12eb0*/  WARPSYNC.COLLECTIVE R15, `(.L_x_1303) ;  /* 0x000000000f087348 */ /* 0x001fea0003c00000 */
[----:B------:R1:W2:Y:S02]  /*12ec0*/  SHFL.IDX P6, R14, R13, R12, R11 ;  /* 0x0000000c0d0e7389 */ /* 0x0002a400000c000b */
[----:B012---:R-:W-:Y:S01]  /*12ed0*/  ENDCOLLECTIVE ;  /* 0x000000000000791b */ /* 0x007fe20003800000 */
.L_x_1303:
[----:B------:R-:W-:-:S05]  /*12ee0*/  VIADD R2, R4, 0x40 ;  /* 0x0000004004027836 */ /* 0x000fca0000000000 */
[----:B------:R-:W-:Y:S01]  /*12ef0*/  ISETP.GE.AND P2, PT, R2, R6, PT ;  /* 0x000000060200720c */ /* 0x000fe20003f46270 */
[----:B------:R-:W-:Y:S02]  /*12f00*/  IMAD.MOV.U32 R13, RZ, RZ, R0 ;  /* 0x000000ffff0d7224 */ /* 0x000fe400078e0000 */
[----:B------:R-:W-:-:S10]  /*12f10*/  IMAD.MOV.U32 R2, RZ, RZ, R14 ;  /* 0x000000ffff027224 */ /* 0x000fd400078e000e */
[----:B------:R-:W-:Y:S05]  /*12f20*/  WARPSYNC.COLLECTIVE R15, `(.L_x_1304) ;  /* 0x000000000f087348 */ /* 0x000fea0003c00000 */
[----:B------:R0:W1:Y:S02]  /*12f30*/  SHFL.IDX P6, R14, R13, R12, R11 ;  /* 0x0000000c0d0e7389 */ /* 0x00006400000c000b */
[----:B01----:R-:W-:Y:S01]  /*12f40*/  ENDCOLLECTIVE ;  /* 0x000000000000791b */ /* 0x003fe20003800000 */
.L_x_1304:
[----:B------:R-:W-:-:S04]  /*12f50*/  @P2 LOP3.LUT R23, R23, 0x100, RZ, 0xfc, !PT ;  /* 0x0000010017172812 */ /* 0x000fc800078efcff */
[----:B------:R-:W-:Y:S01]  /*12f60*/  LOP3.LUT R23, R23, 0xffffff7f, RZ, 0xc0, !PT ;  /* 0xffffff7f17177812 */ /* 0x000fe200078ec0ff */
[----:B------:R-:W-:Y:S02]  /*12f70*/  IMAD.MOV.U32 R13, RZ, RZ, R5 ;  /* 0x000000ffff0d7224 */ /* 0x000fe400078e0005 */
[----:B------:R-:W-:-:S05]  /*12f80*/  IMAD.MOV.U32 R12, RZ, RZ, R14 ;  /* 0x000000ffff0c7224 */ /* 0x000fca00078e000e */
[----:B------:R-:W-:-:S05]  /*12f90*/  @!P2 LEA R15, P1, R20, R12, 0x1 ;  /* 0x0000000c140fa211 */ /* 0x000fca00078208ff */
[----:B------:R-:W-:Y:S02]  /*12fa0*/  @!P2 IMAD.X R12, RZ, RZ, R2, P1 ;  /* 0x000000ffff0ca224 */ /* 0x000fe400008e0602 */
[----:B------:R-:W-:Y:S02]  /*12fb0*/  @!P2 IMAD.MOV.U32 R2, RZ, RZ, R15 ;  /* 0x000000ffff02a224 */ /* 0x000fe400078e000f */
[----:B------:R-:W-:Y:S02]  /*12fc0*/  @!P2 IMAD.MOV.U32 R3, RZ, RZ, R12 ;  /* 0x000000ffff03a224 */ /* 0x000fe400078e000c */
[----:B------:R-:W-:Y:S02]  /*12fd0*/  IMAD.MOV.U32 R12, RZ, RZ, 0x5 ;  /* 0x00000005ff0c7424 */ /* 0x000fe400078e00ff */
[----:B------:R-:W-:Y:S01]  /*12fe0*/  IMAD.MOV.U32 R15, RZ, RZ, -0x1 ;  /* 0xffffffffff0f7424 */ /* 0x000fe200078e00ff */
[----:B------:R-:W-:Y:S01]  /*12ff0*/  @!PT LDS RZ, [RZ] ;  /* 0x00000000fffff984 */ /* 0x000fe20000000800 */
[----:B------:R-:W-:Y:S01]  /*13000*/  @!PT LDS RZ, [RZ] ;  /* 0x00000000fffff984 */ /* 0x000fe20000000800 */
[----:B------:R-:W-:Y:S01]  /*13010*/  @!PT LDS RZ, [RZ] ;  /* 0x00000000fffff984 */ /* 0x000fe20000000800 */
[----:B------:R0:W-:Y:S06]  /*13020*/  @!P2 LDGSTS.E.BYPASS.LTC128B.128 [R26+0x1a400], desc[UR36][R2.64], !P0 ;  /* 0x1a400000021aafae */ /* 0x0001ec000c101d64 */
[----:B0-----:R-:W-:Y:S05]  /*13030*/  WARPSYNC.COLLECTIVE R15, `(.L_x_1305) ;  /* 0x000000000f087348 */ /* 0x001fea0003c00000 */
[----:B------:R1:W2:Y:S02]  /*13040*/  SHFL.IDX P6, R14, R13, R12, R11 ;  /* 0x0000000c0d0e7389 */ /* 0x0002a400000c000b */
[----:B012---:R-:W-:Y:S01]  /*13050*/  ENDCOLLECTIVE ;  /* 0x000000000000791b */ /* 0x007fe20003800000 */
.L_x_1305:
[----:B------:R-:W-:-:S05]  /*13060*/  VIADD R2, R4, 0x50 ;  /* 0x0000005004027836 */ /* 0x000fca0000000000 */
[----:B------:R-:W-:Y:S01]  /*13070*/  ISETP.GE.AND P2, PT, R2, R6, PT ;  /* 0x000000060200720c */ /* 0x000fe20003f46270 */
[----:B------:R-:W-:Y:S02]  /*13080*/  IMAD.MOV.U32 R13, RZ, RZ, R0 ;  /* 0x000000ffff0d7224 */ /* 0x000fe400078e0000 */
[----:B------:R-:W-:-:S10]  /*13090*/  IMAD.MOV.U32 R8, RZ, RZ, R14 ;  /* 0x000000ffff087224 */ /* 0x000fd400078e000e */
[----:B------:R-:W-:Y:S05]  /*130a0*/  WARPSYNC.COLLECTIVE R15, `(.L_x_1306) ;  /* 0x000000000f087348 */ /* 0x000fea0003c00000 */
[----:B------:R0:W1:Y:S02]  /*130b0*/  SHFL.IDX P6, R14, R13, R12, R11 ;  /* 0x0000000c0d0e7389 */ /* 0x00006400000c000b */
[----:B01----:R-:W-:Y:S01]  /*130c0*/  ENDCOLLECTIVE ;  /* 0x000000000000791b */ /* 0x003fe20003800000 */
.L_x_1306:
        /* <DEDUP_REMOVED lines=8> */
.L_x_1307:
        /* <DEDUP_REMOVED lines=9> */
[----:B0-----:R-:W-:-:S07]  /*131e0*/  IMAD.MOV.U32 R2, RZ, RZ, R14 ;  /* 0x000000ffff027224 */ /* 0x001fce00078e000e */
[----:B------:R-:W-:Y:S05]  /*131f0*/  WARPSYNC.COLLECTIVE R15, `(.L_x_1308) ;  /* 0x000000000f087348 */ /* 0x000fea0003c00000 */
[----:B------:R0:W1:Y:S02]  /*13200*/  SHFL.IDX P6, R14, R13, R12, R11 ;  /* 0x0000000c0d0e7389 */ /* 0x00006400000c000b */
[----:B01----:R-:W-:Y:S01]  /*13210*/  ENDCOLLECTIVE ;  /* 0x000000000000791b */ /* 0x003fe20003800000 */
.L_x_1308:
[----:B------:R-:W-:-:S05]  /*13220*/  VIADD R3, R4, 0x60 ;  /* 0x0000006004037836 */ /* 0x000fca0000000000 */
[----:B------:R-:W-:Y:S01]  /*13230*/  ISETP.GE.AND P2, PT, R3, R6, PT ;  /* 0x000000060300720c */ /* 0x000fe20003f46270 */
[----:B------:R-:W-:Y:S02]  /*13240*/  IMAD.MOV.U32 R13, RZ, RZ, R5 ;  /* 0x000000ffff0d7224 */ /* 0x000fe400078e0005 */
[----:B------:R-:W-:-:S10]  /*13250*/  IMAD.MOV.U32 R12, RZ, RZ, 0x7 ;  /* 0x00000007ff0c7424 */ /* 0x000fd400078e00ff */
[----:B------:R-:W-:Y:S01]  /*13260*/  @P2 LOP3.LUT R23, R23, 0x40, RZ, 0xfc, !PT ;  /* 0x0000004017172812 */ /* 0x000fe200078efcff */
[----:B------:R-:W-:-:S07]  /*13270*/  IMAD.MOV.U32 R7, RZ, RZ, R14 ;  /* 0x000000ffff077224 */ /* 0x000fce00078e000e */
[----:B------:R-:W-:Y:S05]  /*13280*/  WARPSYNC.COLLECTIVE R15, `(.L_x_1309) ;  /* 0x000000000f087348 */ /* 0x000fea0003c00000 */
[----:B------:R0:W1:Y:S02]  /*13290*/  SHFL.IDX P6, R14, R13, R12, R11 ;  /* 0x0000000c0d0e7389 */ /* 0x00006400000c000b */
[----:B01----:R-:W-:Y:S01]  /*132a0*/  ENDCOLLECTIVE ;  /* 0x000000000000791b */ /* 0x003fe20003800000 */
.L_x_1309:
        /* <DEDUP_REMOVED lines=9> */
[----:B------:R-:W-:-:S07]  /*13340*/  IMAD.MOV.U32 R5, RZ, RZ, R14 ;  /* 0x000000ffff057224 */ /* 0x000fce00078e000e */
[----:B0-----:R-:W-:Y:S05]  /*13350*/  WARPSYNC.COLLECTIVE R15, `(.L_x_1310) ;  /* 0x000000000f087348 */ /* 0x001fea0003c00000 */
[----:B------:R1:W2:Y:S02]  /*13360*/  SHFL.IDX P6, R14, R13, R12, R11 ;  /* 0x0000000c0d0e7389 */ /* 0x0002a400000c000b */
[----:B012---:R-:W-:Y:S01]  /*13370*/  ENDCOLLECTIVE ;  /* 0x000000000000791b */ /* 0x007fe20003800000 */
.L_x_1310:
[----:B------:R-:W-:Y:S01]  /*13380*/  IMAD.MOV.U32 R0, RZ, RZ, R14 ;  /* 0x000000ffff007224 */ /* 0x000fe200078e000e */
[----:B------:R-:W-:Y:S06]  /*13390*/  BRA `(.L_x_1311) ;  /* 0xffffffb4001c7947 */ /* 0x000fec000383ffff */
.L_x_1221:
        /* <DEDUP_REMOVED lines=8> */
.L_x_1313:
[----:B------:R-:W-:Y:S05]  /*13420*/  BSYNC B0 ;  /* 0x0000000000007941 */ /* 0x000fea0003800000 */
.L_x_1312:
        /* <DEDUP_REMOVED lines=9> */
.L_x_1314:
[----:B------:R-:W-:Y:S02]  /*134c0*/  IMAD.MOV.U32 R13, RZ, RZ, R4 ;  /* 0x000000ffff0d7224 */ /* 0x000fe400078e0004 */
[----:B------:R-:W-:Y:S01]  /*134d0*/  IMAD.MOV.U32 R12, RZ, RZ, 0x1 ;  /* 0x00000001ff0c7424 */ /* 0x000fe200078e00ff */
[----:B------:R-:W-:-:S13]  /*134e0*/  @!P5 LEA R5, P0, R8, R14, 0x1 ;  /* 0x0000000e0805d211 */ /* 0x000fda00078008ff */
[----:B------:R-:W-:Y:S05]  /*134f0*/  WARPSYNC.COLLECTIVE R15, `(.L_x_1315) ;  /* 0x000000000f087348 */ /* 0x000fea0003c00000 */
[----:B------:R0:W1:Y:S02]  /*13500*/  SHFL.IDX P6, R14, R13, R12, R11 ;  /* 0x0000000c0d0e7389 */ /* 0x00006400000c000b */
[----:B01----:R-:W-:Y:S01]  /*13510*/  ENDCOLLECTIVE ;  /* 0x000000000000791b */ /* 0x003fe20003800000 */
.L_x_1315:
[----:B------:R-:W-:Y:S02]  /*13520*/  @!P5 IMAD.X R3, RZ, RZ, R2, P0 ;  /* 0x000000ffff03d224 */ /* 0x000fe400000e0602 */
        /* <DEDUP_REMOVED lines=14> */
.L_x_1316:
[----:B------:R-:W-:Y:S02]  /*13610*/  IMAD.MOV.U32 R13, RZ, RZ, R4 ;  /* 0x000000ffff0d7224 */ /* 0x000fe400078e0004 */
[----:B------:R-:W-:Y:S01]  /*13620*/  IMAD.MOV.U32 R12, RZ, RZ, 0x2 ;  /* 0x00000002ff0c7424 */ /* 0x000fe200078e00ff */
[----:B------:R-:W-:-:S13]  /*13630*/  LOP3.LUT P6, RZ, R23, 0x1000, RZ, 0xc0, !PT ;  /* 0x0000100017ff7812 */ /* 0x000fda00078cc0ff */
[----:B------:R-:W-:-:S05]  /*13640*/  @!P6 LEA R6, P0, R8, R14, 0x1 ;  /* 0x0000000e0806e211 */ /* 0x000fca00078008ff */
        /* <DEDUP_REMOVED lines=13> */
.L_x_1317:
[----:B------:R-:W-:Y:S02]  /*13720*/  IMAD.MOV.U32 R13, RZ, RZ, R0 ;  /* 0x000000ffff0d7224 */ /* 0x000fe400078e0000 */
[----:B------:R-:W-:-:S07]  /*13730*/  IMAD.MOV.U32 R5, RZ, RZ, R14 ;  /* 0x000000ffff057224 */ /* 0x000fce00078e000e */
[----:B------:R-:W-:Y:S05]  /*13740*/  WARPSYNC.COLLECTIVE R15, `(.L_x_1318) ;  /* 0x000000000f087348 */ /* 0x000fea0003c00000 */
[----:B------:R0:W1:Y:S02]  /*13750*/  SHFL.IDX P6, R14, R13, R12, R11 ;  /* 0x0000000c0d0e7389 */ /* 0x00006400000c000b */
[----:B01----:R-:W-:Y:S01]  /*13760*/  ENDCOLLECTIVE ;  /* 0x000000000000791b */ /* 0x003fe20003800000 */
.L_x_1318:
[----:B------:R-:W-:Y:S02]  /*13770*/  IMAD.MOV.U32 R13, RZ, RZ, R4 ;  /* 0x000000ffff0d7224 */ /* 0x000fe400078e0004 */
[----:B------:R-:W-:Y:S01]  /*13780*/  IMAD.MOV.U32 R12, RZ, RZ, 0x3 ;  /* 0x00000003ff0c7424 */ /* 0x000fe200078e00ff */
[----:B------:R-:W-:-:S13]  /*13790*/  @!P5 LEA R6, P0, R8, R14, 0x1 ;  /* 0x0000000e0806d211 */ /* 0x000fda00078008ff */
[----:B------:R-:W-:Y:S05]  /*137a0*/  WARPSYNC.COLLECTIVE R15, `(.L_x_1319) ;  /* 0x000000000f087348 */ /* 0x000fea0003c00000 */
[----:B------:R0:W1:Y:S02]  /*137b0*/  SHFL.IDX P6, R14, R13, R12, R11 ;  /* 0x0000000c0d0e7389 */ /* 0x00006400000c000b */
[----:B01----:R-:W-:Y:S01]  /*137c0*/  ENDCOLLECTIVE ;  /* 0x000000000000791b */ /* 0x003fe20003800000 */
.L_x_1319:
[----:B------:R-:W-:Y:S02]  /*137d0*/  @!P5 IMAD.X R7, RZ, RZ, R5, P0 ;  /* 0x000000ffff07d224 */ /* 0x000fe400000e0605 */
[----:B------:R-:W-:Y:S02]  /*137e0*/  @!P5 IMAD.MOV.U32 R2, RZ, RZ, R6 ;  /* 0x000000ffff02d224 */ /* 0x000fe400078e0006 */
[----:B------:R-:W-:-:S05]  /*137f0*/  @!P5 IMAD.MOV.U32 R3, RZ, RZ, R7 ;  /* 0x000000ffff03d224 */ /* 0x000fca00078e0007 */
[----:B------:R-:W-:Y:S01]  /*13800*/  @!PT LDS RZ, [RZ] ;  /* 0x00000000fffff984 */ /* 0x000fe20000000800 */
[----:B------:R-:W-:Y:S01]  /*13810*/  @!PT LDS RZ, [RZ] ;  /* 0x00000000fffff984 */ /* 0x000fe20000000800 */
[----:B------:R-:W-:Y:S01]  /*13820*/  @!PT LDS RZ, [RZ] ;  /* 0x00000000fffff984 */ /* 0x000fe20000000800 */
[----:B------:R0:W-:Y:S01]  /*13830*/  @!P5 LDGSTS.E.BYPASS.LTC128B.128 [R26+0x23400], desc[UR36][R2.64], !P4 ;  /* 0x23400000021adfae */ /* 0x0001e2000e101d64 */
[----:B------:R-:W-:-:S03]  /*13840*/  IMAD.MOV.U32 R13, RZ, RZ, R0 ;  /* 0x000000ffff0d7224 */ /* 0x000fc600078e0000 */
[----:B------:R0:W-:Y:S04]  /*13850*/  @!P5 LDGSTS.E.BYPASS.LTC128B.128 [R26+0x27400], desc[UR36][R2.64+0x80], !P3 ;  /* 0x27400080021adfae */ /* 0x0001e8000d901d64 */
[----:B------:R0:W-:Y:S01]  /*13860*/  @!P5 LDGSTS.E.BYPASS.LTC128B.128 [R26+0x2b400], desc[UR36][R2.64+0x100], !P2 ;  /* 0x2b400100021adfae */ /* 0x0001e2000d101d64 */
[----:B------:R-:W-:-:S03]  /*13870*/  IMAD.MOV.U32 R5, RZ, RZ, R14 ;  /* 0x000000ffff057224 */ /* 0x000fc600078e000e */
[----:B------:R0:W-:Y:S01]  /*13880*/  @!P5 LDGSTS.E.BYPASS.LTC128B.128 [R26+0x2f400], desc[UR36][R2.64+0x180], !P1 ;  /* 0x2f400180021adfae */ /* 0x0001e2000c901d64 */
[----:B------:R-:W-:-:S13]  /*13890*/  LOP3.LUT P5, RZ, R23, 0x100, RZ, 0xc0, !PT ;  /* 0x0000010017ff7812 */ /* 0x000fda00078ac0ff */
[----:B0-----:R-:W-:Y:S05]  /*138a0*/  WARPSYNC.COLLECTIVE R15, `(.L_x_1320) ;  /* 0x000000000f087348 */ /* 0x001fea0003c00000 */
[----:B------:R1:W2:Y:S02]  /*138b0*/  SHFL.IDX P6, R14, R13, R12, R11 ;  /* 0x0000000c0d0e7389 */ /* 0x0002a400000c000b */
[----:B012---:R-:W-:Y:S01]  /*138c0*/  ENDCOLLECTIVE ;  /* 0x000000000000791b */ /* 0x007fe20003800000 */
.L_x_1320:
        /* <DEDUP_REMOVED lines=17> */
.L_x_1321:
[----:B------:R-:W-:Y:S02]  /*139e0*/  IMAD.MOV.U32 R13, RZ, RZ, R0 ;  /* 0x000000ffff0d7224 */ /* 0x000fe400078e0000 */
[----:B------:R-:W-:-:S07]  /*139f0*/  IMAD.MOV.U32 R5, RZ, RZ, R14 ;  /* 0x000000ffff057224 */ /* 0x000fce00078e000e */
[----:B------:R-:W-:Y:S05]  /*13a00*/  WARPSYNC.COLLECTIVE R15, `(.L_x_1322) ;  /* 0x000000000f087348 */ /* 0x000fea0003c00000 */
[----:B------:R0:W1:Y:S02]  /*13a10*/  SHFL.IDX P6, R14, R13, R12, R11 ;  /* 0x0000000c0d0e7389 */ /* 0x00006400000c000b */
[----:B01----:R-:W-:Y:S01]  /*13a20*/  ENDCOLLECTIVE ;  /* 0x000000000000791b */ /* 0x003fe20003800000 */
.L_x_1322:
[----:B------:R-:W-:Y:S02]  /*13a30*/  IMAD.MOV.U32 R13, RZ, RZ, R4 ;  /* 0x000000ffff0d7224 */ /* 0x000fe400078e0004 */
[----:B------:R-:W-:Y:S01]  /*13a40*/  IMAD.MOV.U32 R12, RZ, RZ, 0x5 ;  /* 0x00000005ff0c7424 */ /* 0x000fe200078e00ff */
[----:B------:R-:W-:-:S13]  /*13a50*/  @!P5 LEA R6, P0, R8, R14, 0x1 ;  /* 0x0000000e0806d211 */ /* 0x000fda00078008ff */
[----:B------:R-:W-:Y:S05]  /*13a60*/  WARPSYNC.COLLECTIVE R15, `(.L_x_1323) ;  /* 0x000000000f087348 */ /* 0x000fea0003c00000 */
[----:B------:R0:W1:Y:S02]  /*13a70*/  SHFL.IDX P6, R14, R13, R12, R11 ;  /* 0x0000000c0d0e7389 */ /* 0x00006400000c000b */
[----:B01----:R-:W-:Y:S01]  /*13a80*/  ENDCOLLECTIVE ;  /* 0x000000000000791b */ /* 0x003fe20003800000 */
.L_x_1323:
        /* <DEDUP_REMOVED lines=16> */
.L_x_1324:
        /* <DEDUP_REMOVED lines=17> */
.L_x_1325:
[----:B------:R-:W-:Y:S02]  /*13ca0*/  IMAD.MOV.U32 R13, RZ, RZ, R0 ;  /* 0x000000ffff0d7224 */ /* 0x000fe400078e0000 */
[----:B------:R-:W-:-:S07]  /*13cb0*/  IMAD.MOV.U32 R5, RZ, RZ, R14 ;  /* 0x000000ffff057224 */ /* 0x000fce00078e000e */
[----:B------:R-:W-:Y:S05]  /*13cc0*/  WARPSYNC.COLLECTIVE R15, `(.L_x_1326) ;  /* 0x000000000f087348 */ /* 0x000fea0003c00000 */
[----:B------:R0:W1:Y:S02]  /*13cd0*/  SHFL.IDX P6, R14, R13, R12, R11 ;  /* 0x0000000c0d0e7389 */ /* 0x00006400000c000b */
[----:B01----:R-:W-:Y:S01]  /*13ce0*/  ENDCOLLECTIVE ;  /* 0x000000000000791b */ /* 0x003fe20003800000 */
.L_x_1326:
[----:B------:R-:W-:Y:S02]  /*13cf0*/  IMAD.MOV.U32 R13, RZ, RZ, R4 ;  /* 0x000000ffff0d7224 */ /* 0x000fe400078e0004 */
[----:B------:R-:W-:Y:S01]  /*13d00*/  IMAD.MOV.U32 R12, RZ, RZ, 0x7 ;  /* 0x00000007ff0c7424 */ /* 0x000fe200078e00ff */
[----:B------:R-:W-:-:S13]  /*13d10*/  @!P5 LEA R6, P0, R8, R14, 0x1 ;  /* 0x0000000e0806d211 */ /* 0x000fda00078008ff */
[----:B------:R-:W-:Y:S05]  /*13d20*/  WARPSYNC.COLLECTIVE R15, `(.L_x_1327) ;  /* 0x000000000f087348 */ /* 0x000fea0003c00000 */
[----:B------:R0:W1:Y:S02]  /*13d30*/  SHFL.IDX P6, R14, R13, R12, R11 ;  /* 0x0000000c0d0e7389 */ /* 0x00006400000c000b */
[----:B01----:R-:W-:Y:S01]  /*13d40*/  ENDCOLLECTIVE ;  /* 0x000000000000791b */ /* 0x003fe20003800000 */
.L_x_1327:
        /* <DEDUP_REMOVED lines=11> */
[----:B------:R0:W-:Y:S04]  /*13e00*/  @!P5 LDGSTS.E.BYPASS.LTC128B.128 [R26+0x31400], desc[UR36][R2.64+0x180], !P1 ;  /* 0x31400180021adfae */ /* 0x0001e8000c901d64 */
[----:B0-----:R-:W-:Y:S05]  /*13e10*/  WARPSYNC.COLLECTIVE R15, `(.L_x_1328) ;  /* 0x000000000f087348 */ /* 0x001fea0003c00000 */
[----:B------:R1:W2:Y:S02]  /*13e20*/  SHFL.IDX P6, R14, R13, R12, R11 ;  /* 0x0000000c0d0e7389 */ /* 0x0002a400000c000b */
[----:B012---:R-:W-:Y:S01]  /*13e30*/  ENDCOLLECTIVE ;  /* 0x000000000000791b */ /* 0x007fe20003800000 */
.L_x_1328:
[----:B------:R-:W-:Y:S05]  /*13e40*/  BRA `(.L_x_1329) ;  /* 0xffffffb400507947 */ /* 0x000fea000383ffff */
.L_x_1226:
[----:B0-----:R0:W1:Y:S02]  /*13e50*/  SYNCS.PHASECHK.TRANS64.TRYWAIT P0, [R22+URZ+0x32420], R3 ;  /* 0x03242003160075a7 */ /* 0x001064000800017f */
[----:B-1----:R-:W-:Y:S05]  /*13e60*/  @!P0 NANOSLEEP.SYNCS 0x989680 ;  /* 0x009896800000895d */ /* 0x002fea0003900000 */
[----:B------:R-:W1:Y:S02]  /*13e70*/  @!P0 SYNCS.PHASECHK.TRANS64 P0, [R22+URZ+0x32420], R3 ;  /* 0x03242003160085a7 */ /* 0x000e64000800007f */
[----:B-1----:R-:W-:Y:S05]  /*13e80*/  @!P0 BRA `(.L_x_1226) ;  /* 0xfffffffc00f08947 */ /* 0x002fea000383ffff */
[----:B------:R-:W-:Y:S05]  /*13e90*/  BRA `(.L_x_1330) ;  /* 0xffffffb400c07947 */ /* 0x000fea000383ffff */
.L_x_1229:
[----:B-1----:R1:W2:Y:S02]  /*13ea0*/  SYNCS.PHASECHK.TRANS64.TRYWAIT P0, [R25+URZ+0x32460], R0 ;  /* 0x03246000190075a7 */ /* 0x0022a4000800017f */
[----:B--2---:R-:W-:Y:S05]  /*13eb0*/  @!P0 NANOSLEEP.SYNCS 0x989680 ;  /* 0x009896800000895d */ /* 0x004fea0003900000 */
[----:B------:R-:W2:Y:S02]  /*13ec0*/  @!P0 SYNCS.PHASECHK.TRANS64 P0, [R25+URZ+0x32460], R0 ;  /* 0x03246000190085a7 */ /* 0x000ea4000800007f */
[----:B--2---:R-:W-:Y:S05]  /*13ed0*/  @!P0 BRA `(.L_x_1229) ;  /* 0xfffffffc00f08947 */ /* 0x004fea000383ffff */
[----:B------:R-:W-:Y:S05]  /*13ee0*/  BRA `(.L_x_1331) ;  /* 0xffffffb400cc7947 */ /* 0x000fea000383ffff */
.L_x_1230:
        /* <DEDUP_REMOVED lines=8> */
.L_x_1333:
[----:B------:R-:W-:Y:S05]  /*13f70*/  BSYNC B0 ;  /* 0x0000000000007941 */ /* 0x000fea0003800000 */
.L_x_1332:
        /* <DEDUP_REMOVED lines=13> */
.L_x_1334:
[----:B------:R-:W-:Y:S02]  /*14050*/  IMAD.MOV.U32 R13, RZ, RZ, R6 ;  /* 0x000000ffff0d7224 */ /* 0x000fe400078e0006 */
[----:B------:R-:W-:Y:S02]  /*14060*/  IMAD.MOV.U32 R12, RZ, RZ, 0x1 ;  /* 0x00000001ff0c7424 */ /* 0x000fe400078e00ff */
[----:B------:R-:W-:-:S05]  /*14070*/  IMAD.SHL.U32 R8, R8, 0x8, RZ ;  /* 0x0000000808087824 */ /* 0x000fca00078e00ff */
[----:B------:R-:W-:-:S05]  /*14080*/  LOP3.LUT R8, R8, 0x38, RZ, 0xc0, !PT ;  /* 0x0000003808087812 */ /* 0x000fca00078ec0ff */
[----:B------:R-:W-:-:S05]  /*14090*/  IMAD.SHL.U32 R0, R8, 0x2, RZ ;  /* 0x0000000208007824 */ /* 0x000fca00078e00ff */
[----:B------:R-:W-:-:S13]  /*140a0*/  IADD3 R2, P0, R14, R0, RZ ;  /* 0x000000000e027210 */ /* 0x000fda0007f1e0ff */
[----:B------:R-:W-:Y:S05]  /*140b0*/  WARPSYNC.COLLECTIVE R15, `(.L_x_1335) ;  /* 0x000000000f087348 */ /* 0x000fea0003c00000 */
[----:B------:R0:W1:Y:S02]  /*140c0*/  SHFL.IDX P6, R14, R13, R12, R11 ;  /* 0x0000000c0d0e7389 */ /* 0x00006400000c000b */
[----:B01----:R-:W-:Y:S01]  /*140d0*/  ENDCOLLECTIVE ;  /* 0x000000000000791b */ /* 0x003fe20003800000 */
.L_x_1335:
        /* <DEDUP_REMOVED lines=17> */
.L_x_1336:
[----:B------:R-:W-:Y:S02]  /*141f0*/  IMAD.MOV.U32 R13, RZ, RZ, R6 ;  /* 0x000000ffff0d7224 */ /* 0x000fe400078e0006 */
[----:B------:R-:W-:Y:S01]  /*14200*/  IMAD.MOV.U32 R12, RZ, RZ, 0x2 ;  /* 0x00000002ff0c7424 */ /* 0x000fe200078e00ff */
[----:B------:R-:W-:-:S13]  /*14210*/  IADD3 R2, P3, R14, R0, RZ ;  /* 0x000000000e027210 */ /* 0x000fda0007f7e0ff */
[----:B------:R-:W-:Y:S05]  /*14220*/  WARPSYNC.COLLECTIVE R15, `(.L_x_1337) ;  /* 0x000000000f087348 */ /* 0x000fea0003c00000 */
[----:B------:R0:W1:Y:S02]  /*14230*/  SHFL.IDX P6, R14, R13, R12, R11 ;  /* 0x0000000c0d0e7389 */ /* 0x00006400000c000b */
[----:B01----:R-:W-:Y:S01]  /*14240*/  ENDCOLLECTIVE ;  /* 0x000000000000791b */ /* 0x003fe20003800000 */
.L_x_1337:
        /* <DEDUP_REMOVED lines=17> */
.L_x_1338:
[----:B------:R-:W-:Y:S02]  /*14360*/  IMAD.MOV.U32 R13, RZ, RZ, R6 ;  /* 0x000000ffff0d7224 */ /* 0x000fe400078e0006 */
[----:B------:R-:W-:Y:S01]  /*14370*/  IMAD.MOV.U32 R12, RZ, RZ, 0x3 ;  /* 0x00000003ff0c7424 */ /* 0x000fe200078e00ff */
[----:B------:R-:W-:-:S13]  /*14380*/  IADD3 R2, P3, R14, R0, RZ ;  /* 0x000000000e027210 */ /* 0x000fda0007f7e0ff */
[----:B------:R-:W-:Y:S05]  /*14390*/  WARPSYNC.COLLECTIVE R15, `(.L_x_1339) ;  /* 0x000000000f087348 */ /* 0x000fea0003c00000 */
[----:B------:R0:W1:Y:S02]  /*143a0*/  SHFL.IDX P6, R14, R13, R12, R11 ;  /* 0x0000000c0d0e7389 */ /* 0x00006400000c000b */
[----:B01----:R-:W-:Y:S01]  /*143b0*/  ENDCOLLECTIVE ;  /* 0x000000000000791b */ /* 0x003fe20003800000 */
.L_x_1339:
        /* <DEDUP_REMOVED lines=17> */
.L_x_1340:
[----:B------:R-:W-:Y:S02]  /*144d0*/  IMAD.MOV.U32 R13, RZ, RZ, R6 ;  /* 0x000000ffff0d7224 */ /* 0x000fe400078e0006 */
[----:B------:R-:W-:Y:S01]  /*144e0*/  IMAD.MOV.U32 R12, RZ, RZ, 0x4 ;  /* 0x00000004ff0c7424 */ /* 0x000fe200078e00ff */
[----:B------:R-:W-:-:S13]  /*144f0*/  IADD3 R2, P3, R14, R0, RZ ;  /* 0x000000000e027210 */ /* 0x000fda0007f7e0ff */
[----:B------:R-:W-:Y:S05]  /*14500*/  WARPSYNC.COLLECTIVE R15, `(.L_x_1341) ;  /* 0x000000000f087348 */ /* 0x000fea0003c00000 */
[----:B------:R0:W1:Y:S02]  /*14510*/  SHFL.IDX P6, R14, R13, R12, R11 ;  /* 0x0000000c0d0e7389 */ /* 0x00006400000c000b */
[----:B01----:R-:W-:Y:S01]  /*14520*/  ENDCOLLECTIVE ;  /* 0x000000000000791b */ /* 0x003fe20003800000 */
.L_x_1341:
        /* <DEDUP_REMOVED lines=17> */
.L_x_1342:
[----:B------:R-:W-:Y:S02]  /*14640*/  IMAD.MOV.U32 R13, RZ, RZ, R6 ;  /* 0x000000ffff0d7224 */ /* 0x000fe400078e0006 */
[----:B------:R-:W-:Y:S01]  /*14650*/  IMAD.MOV.U32 R12, RZ, RZ, 0x5 ;  /* 0x00000005ff0c7424 */ /* 0x000fe200078e00ff */
[----:B------:R-:W-:-:S13]  /*14660*/  IADD3 R2, P3, R14, R0, RZ ;  /* 0x000000000e027210 */ /* 0x000fda0007f7e0ff */
[----:B------:R-:W-:Y:S05]  /*14670*/  WARPSYNC.COLLECTIVE R15, `(.L_x_1343) ;  /* 0x000000000f087348 */ /* 0x000fea0003c00000 */
[----:B------:R0:W1:Y:S02]  /*14680*/  SHFL.IDX P6, R14, R13, R12, R11 ;  /* 0x0000000c0d0e7389 */ /* 0x00006400000c000b */
[----:B01----:R-:W-:Y:S01]  /*14690*/  ENDCOLLECTIVE ;  /* 0x000000000000791b */ /* 0x003fe20003800000 */
.L_x_1343:
        /* <DEDUP_REMOVED lines=12> */
.L_x_1344:
        /* <DEDUP_REMOVED lines=9> */
.L_x_1237:
[----:B-1----:R1:W2:Y:S02]  /*147f0*/  SYNCS.PHASECHK.TRANS64.TRYWAIT P0, [R10+URZ+0x32440], R20 ;  /* 0x032440140a0075a7 */ /* 0x0022a4000800017f */
[----:B--2---:R-:W-:Y:S05]  /*14800*/  @!P0 NANOSLEEP.SYNCS 0x989680 ;  /* 0x009896800000895d */ /* 0x004fea0003900000 */
[----:B------:R-:W2:Y:S02]  /*14810*/  @!P0 SYNCS.PHASECHK.TRANS64 P0, [R10+URZ+0x32440], R20 ;  /* 0x032440140a0085a7 */ /* 0x000ea4000800007f */
[----:B--2---:R-:W-:Y:S05]  /*14820*/  @!P0 BRA `(.L_x_1237) ;  /* 0xfffffffc00f08947 */ /* 0x004fea000383ffff */
[----:B------:R-:W-:Y:S05]  /*14830*/  BRA `(.L_x_1346) ;  /* 0xffffffb800507947 */ /* 0x000fea000383ffff */
.L_x_1238:
        /* <DEDUP_REMOVED lines=8> */
.L_x_1348:
[----:B------:R-:W-:Y:S05]  /*148c0*/  BSYNC B1 ;  /* 0x0000000000017941 */ /* 0x000fea0003800000 */
.L_x_1347:
        /* <DEDUP_REMOVED lines=9> */
.L_x_1349:
[----:B------:R-:W-:Y:S02]  /*14960*/  IMAD.MOV.U32 R13, RZ, RZ, R8 ;  /* 0x000000ffff0d7224 */ /* 0x000fe400078e0008 */
[----:B------:R-:W-:Y:S02]  /*14970*/  IMAD.MOV.U32 R12, RZ, RZ, 0x1 ;  /* 0x00000001ff0c7424 */ /* 0x000fe400078e00ff */
[----:B------:R-:W-:-:S07]  /*14980*/  IMAD.MOV.U32 R2, RZ, RZ, R14 ;  /* 0x000000ffff027224 */ /* 0x000fce00078e000e */
[----:B------:R-:W-:Y:S05]  /*14990*/  WARPSYNC.COLLECTIVE R15, `(.L_x_1350) ;  /* 0x000000000f087348 */ /* 0x000fea0003c00000 */
[----:B------:R0:W1:Y:S02]  /*149a0*/  SHFL.IDX P6, R14, R13, R12, R11 ;  /* 0x0000000c0d0e7389 */ /* 0x00006400000c000b */
[----:B01----:R-:W-:Y:S01]  /*149b0*/  ENDCOLLECTIVE ;  /* 0x000000000000791b */ /* 0x003fe20003800000 */
.L_x_1350:
        /* <DEDUP_REMOVED lines=11> */
.L_x_1351:
[----:B------:R-:W-:Y:S02]  /*14a70*/  IMAD.MOV.U32 R13, RZ, RZ, R8 ;  /* 0x000000ffff0d7224 */ /* 0x000fe400078e0008 */
[----:B------:R-:W-:Y:S02]  /*14a80*/  IMAD.MOV.U32 R12, RZ, RZ, 0x2 ;  /* 0x00000002ff0c7424 */ /* 0x000fe400078e00ff */
[----:B------:R-:W-:-:S07]  /*14a90*/  IMAD.MOV.U32 R2, RZ, RZ, R14 ;  /* 0x000000ffff027224 */ /* 0x000fce00078e000e */
[----:B------:R-:W-:Y:S05]  /*14aa0*/  WARPSYNC.COLLECTIVE R15, `(.L_x_1352) ;  /* 0x000000000f087348 */ /* 0x000fea0003c00000 */
[----:B------:R0:W1:Y:S02]  /*14ab0*/  SHFL.IDX P6, R14, R13, R12, R11 ;  /* 0x0000000c0d0e7389 */ /* 0x00006400000c000b */
[----:B01----:R-:W-:Y:S01]  /*14ac0*/  ENDCOLLECTIVE ;  /* 0x000000000000791b */ /* 0x003fe20003800000 */
.L_x_1352:
        /* <DEDUP_REMOVED lines=11> */
.L_x_1353:
[----:B------:R-:W-:Y:S02]  /*14b80*/  IMAD.MOV.U32 R13, RZ, RZ, R8 ;  /* 0x000000ffff0d7224 */ /* 0x000fe400078e0008 */
[----:B------:R-:W-:Y:S02]  /*14b90*/  IMAD.MOV.U32 R12, RZ, RZ, 0x3 ;  /* 0x00000003ff0c7424 */ /* 0x000fe400078e00ff */
[----:B------:R-:W-:-:S07]  /*14ba0*/  IMAD.MOV.U32 R2, RZ, RZ, R14 ;  /* 0x000000ffff027224 */ /* 0x000fce00078e000e */
[----:B------:R-:W-:Y:S05]  /*14bb0*/  WARPSYNC.COLLECTIVE R15, `(.L_x_1354) ;  /* 0x000000000f087348 */ /* 0x000fea0003c00000 */
[----:B------:R0:W1:Y:S02]  /*14bc0*/  SHFL.IDX P6, R14, R13, R12, R11 ;  /* 0x0000000c0d0e7389 */ /* 0x00006400000c000b */
[----:B01----:R-:W-:Y:S01]  /*14bd0*/  ENDCOLLECTIVE ;  /* 0x000000000000791b */ /* 0x003fe20003800000 */
.L_x_1354:
        /* <DEDUP_REMOVED lines=11> */
.L_x_1355:
[----:B------:R-:W-:Y:S02]  /*14c90*/  IMAD.MOV.U32 R13, RZ, RZ, R8 ;  /* 0x000000ffff0d7224 */ /* 0x000fe400078e0008 */
[----:B------:R-:W-:Y:S02]  /*14ca0*/  IMAD.MOV.U32 R12, RZ, RZ, 0x4 ;  /* 0x00000004ff0c7424 */ /* 0x000fe400078e00ff */
[----:B------:R-:W-:-:S07]  /*14cb0*/  IMAD.MOV.U32 R2, RZ, RZ, R14 ;  /* 0x000000ffff027224 */ /* 0x000fce00078e000e */
[----:B------:R-:W-:Y:S05]  /*14cc0*/  WARPSYNC.COLLECTIVE R15, `(.L_x_1356) ;  /* 0x000000000f087348 */ /* 0x000fea0003c00000 */
[----:B------:R0:W1:Y:S02]  /*14cd0*/  SHFL.IDX P6, R14, R13, R12, R11 ;  /* 0x0000000c0d0e7389 */ /* 0x00006400000c000b */
[----:B01----:R-:W-:Y:S01]  /*14ce0*/  ENDCOLLECTIVE ;  /* 0x000000000000791b */ /* 0x003fe20003800000 */
.L_x_1356:
        /* <DEDUP_REMOVED lines=11> */
.L_x_1357:
[----:B------:R-:W-:Y:S02]  /*14da0*/  IMAD.MOV.U32 R13, RZ, RZ, R8 ;  /* 0x000000ffff0d7224 */ /* 0x000fe400078e0008 */
[----:B------:R-:W-:Y:S02]  /*14db0*/  IMAD.MOV.U32 R12, RZ, RZ, 0x5 ;  /* 0x00000005ff0c7424 */ /* 0x000fe400078e00ff */
[----:B------:R-:W-:-:S07]  /*14dc0*/  IMAD.MOV.U32 R2, RZ, RZ, R14 ;  /* 0x000000ffff027224 */ /* 0x000fce00078e000e */
[----:B------:R-:W-:Y:S05]  /*14dd0*/  WARPSYNC.COLLECTIVE R15, `(.L_x_1358) ;  /* 0x000000000f087348 */ /* 0x000fea0003c00000 */
[----:B------:R0:W1:Y:S02]  /*14de0*/  SHFL.IDX P6, R14, R13, R12, R11 ;  /* 0x0000000c0d0e7389 */ /* 0x00006400000c000b */
[----:B01----:R-:W-:Y:S01]  /*14df0*/  ENDCOLLECTIVE ;  /* 0x000000000000791b */ /* 0x003fe20003800000 */
.L_x_1358:
        /* <DEDUP_REMOVED lines=11> */
.L_x_1359:
[----:B------:R-:W-:Y:S05]  /*14eb0*/  BRA `(.L_x_1360) ;  /* 0xffffffb400787947 */ /* 0x000fea000383ffff */
.L_x_1243:
[----:B---3--:R3:W4:Y:S02]  /*14ec0*/  SYNCS.PHASECHK.TRANS64.TRYWAIT P0, [R10+URZ+0x32460], R20 ;  /* 0x032460140a0075a7 */ /* 0x008724000800017f */
[----:B----4-:R-:W-:Y:S05]  /*14ed0*/  @!P0 NANOSLEEP.SYNCS 0x989680 ;  /* 0x009896800000895d */ /* 0x010fea0003900000 */
[----:B------:R-:W4:Y:S02]  /*14ee0*/  @!P0 SYNCS.PHASECHK.TRANS64 P0, [R10+URZ+0x32460], R20 ;  /* 0x032460140a0085a7 */ /* 0x000f24000800007f */
[----:B----4-:R-:W-:Y:S05]  /*14ef0*/  @!P0 BRA `(.L_x_1243) ;  /* 0xfffffffc00f08947 */ /* 0x010fea000383ffff */
[----:B------:R-:W-:Y:S05]  /*14f00*/  BRA `(.L_x_1361) ;  /* 0xffffffb400c47947 */ /* 0x000fea000383ffff */
.L_x_1244:
[----:B------:R-:W-:Y:S01]  /*14f10*/  BSSY B1, `(.L_x_1362) ;  /* 0x0000008000017945 */ /* 0x000fe20003800000 */
[----:B------:R-:W-:Y:S02]  /*14f20*/  IMAD.MOV.U32 R13, RZ, RZ, R25 ;  /* 0x000000ffff0d7224 */ /* 0x000fe400078e0019 */
[----:B------:R-:W-:Y:S02]  /*14f30*/  IMAD.MOV.U32 R12, RZ, RZ, RZ ;  /* 0x000000ffff0c7224 */ /* 0x000fe400078e00ff */
[----:B------:R-:W-:Y:S02]  /*14f40*/  IMAD.MOV.U32 R11, RZ, RZ, 0x181f ;  /* 0x0000181fff0b7424 */ /* 0x000fe400078e00ff */
[----:B------:R-:W-:-:S07]  /*14f50*/  IMAD.MOV.U32 R15, RZ, RZ, -0x1 ;  /* 0xffffffffff0f7424 */ /* 0x000fce00078e00ff */
[----:B--2---:R-:W-:Y:S05]  /*14f60*/  WARPSYNC.COLLECTIVE R15, `(.L_x_1363) ;  /* 0x000000000f087348 */ /* 0x004fea0003c00000 */
[----:B------:R0:W1:Y:S02]  /*14f70*/  SHFL.IDX P6, R14, R13, R12, R11 ;  /* 0x0000000c0d0e7389 */ /* 0x00006400000c000b */
[----:B012---:R-:W-:Y:S01]  /*14f80*/  ENDCOLLECTIVE ;  /* 0x000000000000791b */ /* 0x007fe20003800000 */
.L_x_1363:
[----:B------:R-:W-:Y:S05]  /*14f90*/  BSYNC B1 ;  /* 0x0000000000017941 */ /* 0x000fea0003800000 */
.L_x_1362:
        /* <DEDUP_REMOVED lines=9> */
.L_x_1364:
[----:B------:R-:W-:Y:S02]  /*15030*/  IMAD.MOV.U32 R13, RZ, RZ, R25 ;  /* 0x000000ffff0d7224 */ /* 0x000fe400078e0019 */
[----:B------:R-:W-:Y:S01]  /*15040*/  IMAD.MOV.U32 R12, RZ, RZ, 0x1 ;  /* 0x00000001ff0c7424 */ /* 0x000fe200078e00ff */
[----:B------:R-:W-:-:S13]  /*15050*/  IADD3 R2, P0, R14, R0, RZ ;  /* 0x000000000e027210 */ /* 0x000fda0007f1e0ff */
[----:B------:R-:W-:Y:S05]  /*15060*/  WARPSYNC.COLLECTIVE R15, `(.L_x_1365) ;  /* 0x000000000f087348 */ /* 0x000fea0003c00000 */
[----:B------:R0:W1:Y:S02]  /*15070*/  SHFL.IDX P6, R14, R13, R12, R11 ;  /* 0x0000000c0d0e7389 */ /* 0x00006400000c000b */
[----:B01----:R-:W-:Y:S01]  /*15080*/  ENDCOLLECTIVE ;  /* 0x000000000000791b */ /* 0x003fe20003800000 */
.L_x_1365:
        /* <DEDUP_REMOVED lines=13> */
.L_x_1366:
[----:B------:R-:W-:Y:S02]  /*15160*/  IMAD.MOV.U32 R13, RZ, RZ, R25 ;  /* 0x000000ffff0d7224 */ /* 0x000fe400078e0019 */
[----:B------:R-:W-:Y:S01]  /*15170*/  IMAD.MOV.U32 R12, RZ, RZ, 0x2 ;  /* 0x00000002ff0c7424 */ /* 0x000fe200078e00ff */
[----:B------:R-:W-:-:S13]  /*15180*/  IADD3 R2, P0, R14, R0, RZ ;  /* 0x000000000e027210 */ /* 0x000fda0007f1e0ff */
[----:B------:R-:W-:Y:S05]  /*15190*/  WARPSYNC.COLLECTIVE R15, `(.L_x_1367) ;  /* 0x000000000f087348 */ /* 0x000fea0003c00000 */
[----:B------:R0:W1:Y:S02]  /*151a0*/  SHFL.IDX P6, R14, R13, R12, R11 ;  /* 0x0000000c0d0e7389 */ /* 0x00006400000c000b */
[----:B01----:R-:W-:Y:S01]  /*151b0*/  ENDCOLLECTIVE ;  /* 0x000000000000791b */ /* 0x003fe20003800000 */
.L_x_1367:
        /* <DEDUP_REMOVED lines=13> */
.L_x_1368:
[----:B------:R-:W-:Y:S02]  /*15290*/  IMAD.MOV.U32 R13, RZ, RZ, R25 ;  /* 0x000000ffff0d7224 */ /* 0x000fe400078e0019 */
[----:B------:R-:W-:Y:S02]  /*152a0*/  IMAD.MOV.U32 R12, RZ, RZ, 0x3 ;  /* 0x00000003ff0c7424 */ /* 0x000fe400078e00ff */
[----:B------:R-:W-:-:S07]  /*152b0*/  IMAD.MOV.U32 R8, RZ, RZ, R14 ;  /* 0x000000ffff087224 */ /* 0x000fce00078e000e */
[----:B------:R-:W-:Y:S05]  /*152c0*/  WARPSYNC.COLLECTIVE R15, `(.L_x_1369) ;  /* 0x000000000f087348 */ /* 0x000fea0003c00000 */
[----:B------:R0:W1:Y:S02]  /*152d0*/  SHFL.IDX P6, R14, R13, R12, R11 ;  /* 0x0000000c0d0e7389 */ /* 0x00006400000c000b */
[----:B01----:R-:W-:Y:S01]  /*152e0*/  ENDCOLLECTIVE ;  /* 0x000000000000791b */ /* 0x003fe20003800000 */
.L_x_1369:
        /* <DEDUP_REMOVED lines=14> */
.L_x_1370:
[----:B------:R-:W-:Y:S02]  /*153d0*/  IMAD.MOV.U32 R13, RZ, RZ, R25 ;  /* 0x000000ffff0d7224 */ /* 0x000fe400078e0019 */
[----:B------:R-:W-:Y:S01]  /*153e0*/  IMAD.MOV.U32 R12, RZ, RZ, 0x4 ;  /* 0x00000004ff0c7424 */ /* 0x000fe200078e00ff */
[----:B------:R-:W-:-:S13]  /*153f0*/  IADD3 R2, P0, R14, R0, RZ ;  /* 0x000000000e027210 */ /* 0x000fda0007f1e0ff */
[----:B------:R-:W-:Y:S05]  /*15400*/  WARPSYNC.COLLECTIVE R15, `(.L_x_1371) ;  /* 0x000000000f087348 */ /* 0x000fea0003c00000 */
[----:B------:R0:W1:Y:S02]  /*15410*/  SHFL.IDX P6, R14, R13, R12, R11 ;  /* 0x0000000c0d0e7389 */ /* 0x00006400000c000b */
[----:B01----:R-:W-:Y:S01]  /*15420*/  ENDCOLLECTIVE ;  /* 0x000000000000791b */ /* 0x003fe20003800000 */
.L_x_1371:
        /* <DEDUP_REMOVED lines=13> */
.L_x_1372:
[----:B------:R-:W-:Y:S02]  /*15500*/  IMAD.MOV.U32 R13, RZ, RZ, R25 ;  /* 0x000000ffff0d7224 */ /* 0x000fe400078e0019 */
[----:B------:R-:W-:Y:S01]  /*15510*/  IMAD.MOV.U32 R12, RZ, RZ, 0x5 ;  /* 0x00000005ff0c7424 */ /* 0x000fe200078e00ff */
[----:B------:R-:W-:-:S13]  /*15520*/  IADD3 R2, P0, R14, R0, RZ ;  /* 0x000000000e027210 */ /* 0x000fda0007f1e0ff */
[----:B------:R-:W-:Y:S05]  /*15530*/  WARPSYNC.COLLECTIVE R15, `(.L_x_1373) ;  /* 0x000000000f087348 */ /* 0x000fea0003c00000 */
[----:B------:R0:W1:Y:S02]  /*15540*/  SHFL.IDX P6, R14, R13, R12, R11 ;  /* 0x0000000c0d0e7389 */ /* 0x00006400000c000b */
[----:B01----:R-:W-:Y:S01]  /*15550*/  ENDCOLLECTIVE ;  /* 0x000000000000791b */ /* 0x003fe20003800000 */
.L_x_1373:
        /* <DEDUP_REMOVED lines=13> */
.L_x_1374:
[----:B------:R-:W-:Y:S05]  /*15630*/  BRA `(.L_x_1375) ;  /* 0xffffffb400047947 */ /* 0x000fea000383ffff */
.L_x_1252:
[----:B------:R-:W-:Y:S01]  /*15640*/  BSSY B0, `(.L_x_1376) ;  /* 0x0000008000007945 */ /* 0x000fe20003800000 */
[----:B------:R-:W-:Y:S02]  /*15650*/  IMAD.MOV.U32 R13, RZ, RZ, R16 ;  /* 0x000000ffff0d7224 */ /* 0x000fe400078e0010 */
[----:B------:R-:W-:Y:S02]  /*15660*/  IMAD.MOV.U32 R12, RZ, RZ, RZ ;  /* 0x000000ffff0c7224 */ /* 0x000fe400078e00ff */
[----:B------:R-:W-:Y:S02]  /*15670*/  IMAD.MOV.U32 R11, RZ, RZ, 0x1f ;  /* 0x0000001fff0b7424 */ /* 0x000fe400078e00ff */
[----:B------:R-:W-:-:S07]  /*15680*/  IMAD.MOV.U32 R15, RZ, RZ, -0x1 ;  /* 0xffffffffff0f7424 */ /* 0x000fce00078e00ff */
[----:B-12---:R-:W-:Y:S05]  /*15690*/  WARPSYNC.COLLECTIVE R15, `(.L_x_1377) ;  /* 0x000000000f087348 */ /* 0x006fea0003c00000 */
[----:B------:R0:W3:Y:S02]  /*156a0*/  SHFL.IDX P6, R14, R13, R12, R11 ;  /* 0x0000000c0d0e7389 */ /* 0x0000e400000c000b */
[----:B0123--:R-:W-:Y:S01]  /*156b0*/  ENDCOLLECTIVE ;  /* 0x000000000000791b */ /* 0x00ffe20003800000 */
.L_x_1377:
[----:B------:R-:W-:Y:S05]  /*156c0*/  BSYNC B0 ;  /* 0x0000000000007941 */ /* 0x000fea0003800000 */
.L_x_1376:
        /* <DEDUP_REMOVED lines=9> */
.L_x_1378:
        /* <DEDUP_REMOVED lines=24> */
.L_x_1379:
[----:B------:R-:W-:Y:S01]  /*158e0*/  IMAD.MOV.U32 R12, RZ, RZ, 0x2 ;  /* 0x00000002ff0c7424 */ /* 0x000fe200078e00ff */
[----:B------:R-:W-:-:S05]  /*158f0*/  SEL R14, R14, RZ, P1 ;  /* 0x000000ff0e0e7207 */ /* 0x000fca0000800000 */
[----:B------:R-:W-:-:S04]  /*15900*/  IMAD.IADD R5, R13, 0x1, R14 ;  /* 0x000000010d057824 */ /* 0x000fc800078e020e */
[----:B------:R-:W-:-:S07]  /*15910*/  IMAD.MOV.U32 R13, RZ, RZ, R5 ;  /* 0x000000ffff0d7224 */ /* 0x000fce00078e0005 */
[----:B------:R-:W-:Y:S05]  /*15920*/  WARPSYNC.COLLECTIVE R15, `(.L_x_1380) ;  /* 0x000000000f087348 */ /* 0x000fea0003c00000 */
[----:B------:R0:W1:Y:S02]  /*15930*/  SHFL.UP P6, R14, R13, R12, R11 ;  /* 0x0400000c0d0e7389 */ /* 0x00006400000c000b */
[----:B01----:R-:W-:Y:S01]  /*15940*/  ENDCOLLECTIVE ;  /* 0x000000000000791b */ /* 0x003fe20003800000 */
.L_x_1380:
[----:B------:R-:W-:Y:S01]  /*15950*/  IMAD.MOV.U32 R12, RZ, RZ, 0x4 ;  /* 0x00000004ff0c7424 */ /* 0x000fe200078e00ff */
[----:B------:R-:W-:-:S05]  /*15960*/  SEL R2, R14, RZ, P2 ;  /* 0x000000ff0e027207 */ /* 0x000fca0001000000 */
[----:B------:R-:W-:-:S04]  /*15970*/  IMAD.IADD R2, R5, 0x1, R2 ;  /* 0x0000000105027824 */ /* 0x000fc800078e0202 */
[----:B------:R-:W-:-:S07]  /*15980*/  IMAD.MOV.U32 R13, RZ, RZ, R2 ;  /* 0x000000ffff0d7224 */ /* 0x000fce00078e0002 */
[----:B------:R-:W-:Y:S05]  /*15990*/  WARPSYNC.COLLECTIVE R15, `(.L_x_1381) ;  /* 0x000000000f087348 */ /* 0x000fea0003c00000 */
[----:B------:R0:W1:Y:S02]  /*159a0*/  SHFL.UP P6, R14, R13, R12, R11 ;  /* 0x0400000c0d0e7389 */ /* 0x00006400000c000b */
[----:B01----:R-:W-:Y:S01]  /*159b0*/  ENDCOLLECTIVE ;  /* 0x000000000000791b */ /* 0x003fe20003800000 */
.L_x_1381:
[----:B------:R-:W-:Y:S01]  /*159c0*/  IMAD.MOV.U32 R12, RZ, RZ, 0x8 ;  /* 0x00000008ff0c7424 */ /* 0x000fe200078e00ff */
[----:B------:R-:W-:-:S05]  /*159d0*/  SEL R3, R14, RZ, P3 ;  /* 0x000000ff0e037207 */ /* 0x000fca0001800000 */
[----:B------:R-:W-:-:S04]  /*159e0*/  IMAD.IADD R3, R2, 0x1, R3 ;  /* 0x0000000102037824 */ /* 0x000fc800078e0203 */
[----:B------:R-:W-:-:S07]  /*159f0*/  IMAD.MOV.U32 R13, RZ, RZ, R3 ;  /* 0x000000ffff0d7224 */ /* 0x000fce00078e0003 */
[----:B------:R-:W-:Y:S05]  /*15a00*/  WARPSYNC.COLLECTIVE R15, `(.L_x_1382) ;  /* 0x000000000f087348 */ /* 0x000fea0003c00000 */
[----:B------:R0:W1:Y:S02]  /*15a10*/  SHFL.UP P6, R14, R13, R12, R11 ;  /* 0x0400000c0d0e7389 */ /* 0x00006400000c000b */
[----:B01----:R-:W-:Y:S01]  /*15a20*/  ENDCOLLECTIVE ;  /* 0x000000000000791b */ /* 0x003fe20003800000 */
.L_x_1382:
[----:B------:R-:W-:Y:S01]  /*15a30*/  IMAD.MOV.U32 R12, RZ, RZ, 0x10 ;  /* 0x00000010ff0c7424 */ /* 0x000fe200078e00ff */
[----:B------:R-:W-:-:S05]  /*15a40*/  SEL R14, R14, RZ, P4 ;  /* 0x000000ff0e0e7207 */ /* 0x000fca0002000000 */
[----:B------:R-:W-:-:S04]  /*15a50*/  IMAD.IADD R5, R3, 0x1, R14 ;  /* 0x0000000103057824 */ /* 0x000fc800078e020e */
[----:B------:R-:W-:-:S07]  /*15a60*/  IMAD.MOV.U32 R13, RZ, RZ, R5 ;  /* 0x000000ffff0d7224 */ /* 0x000fce00078e0005 */
[----:B------:R-:W-:Y:S05]  /*15a70*/  WARPSYNC.COLLECTIVE R15, `(.L_x_1383) ;  /* 0x000000000f087348 */ /* 0x000fea0003c00000 */
[----:B------:R0:W1:Y:S02]  /*15a80*/  SHFL.UP P6, R14, R13, R12, R11 ;  /* 0x0400000c0d0e7389 */ /* 0x00006400000c000b */
[----:B01----:R-:W-:Y:S01]  /*15a90*/  ENDCOLLECTIVE ;  /* 0x000000000000791b */ /* 0x003fe20003800000 */
.L_x_1383:
        /* <DEDUP_REMOVED lines=8> */
.L_x_1384:
[----:B------:R-:W-:Y:S05]  /*15b20*/  BRA `(.L_x_1385) ;  /* 0xffffffb400607947 */ /* 0x000fea000383ffff */
.L_x_1255:
[----:B------:R-:W-:Y:S01]  /*15b30*/  BSSY B0, `(.L_x_1386) ;  /* 0x0000007000007945 */ /* 0x000fe20003800000 */
[----:B------:R-:W-:Y:S02]  /*15b40*/  IMAD.MOV.U32 R12, RZ, RZ, 0x1 ;  /* 0x00000001ff0c7424 */ /* 0x000fe400078e00ff */
[----:B------:R-:W-:Y:S02]  /*15b50*/  IMAD.MOV.U32 R11, RZ, RZ, RZ ;  /* 0x000000ffff0b7224 */ /* 0x000fe400078e00ff */
[----:B------:R-:W-:-:S07]  /*15b60*/  IMAD.MOV.U32 R15, RZ, RZ, -0x1 ;  /* 0xffffffffff0f7424 */ /* 0x000fce00078e00ff */
[----:B-12---:R-:W-:Y:S05]  /*15b70*/  WARPSYNC.COLLECTIVE R15, `(.L_x_1387) ;  /* 0x000000000f087348 */ /* 0x006fea0003c00000 */
[----:B------:R0:W3:Y:S02]  /*15b80*/  SHFL.UP P6, R14, R13, R12, R11 ;  /* 0x0400000c0d0e7389 */ /* 0x0000e400000c000b */
[----:B0123--:R-:W-:Y:S01]  /*15b90*/  ENDCOLLECTIVE ;  /* 0x000000000000791b */ /* 0x00ffe20003800000 */
.L_x_1387:
[----:B------:R-:W-:Y:S05]  /*15ba0*/  BSYNC B0 ;  /* 0x0000000000007941 */ /* 0x000fea0003800000 */
.L_x_1386:
        /* <DEDUP_REMOVED lines=8> */
.L_x_1388:
[----:B------:R-:W-:Y:S01]  /*15c30*/  IMAD.MOV.U32 R12, RZ, RZ, 0x4 ;  /* 0x00000004ff0c7424 */ /* 0x000fe200078e00ff */
[----:B------:R-:W-:-:S05]  /*15c40*/  SEL R2, R14, RZ, P2 ;  /* 0x000000ff0e027207 */ /* 0x000fca0001000000 */
[----:B------:R-:W-:-:S04]  /*15c50*/  IMAD.IADD R2, R13, 0x1, R2 ;  /* 0x000000010d027824 */ /* 0x000fc800078e0202 */
[----:B------:R-:W-:-:S07]  /*15c60*/  IMAD.MOV.U32 R13, RZ, RZ, R2 ;  /* 0x000000ffff0d7224 */ /* 0x000fce00078e0002 */
[----:B------:R-:W-:Y:S05]  /*15c70*/  WARPSYNC.COLLECTIVE R15, `(.L_x_1389) ;  /* 0x000000000f087348 */ /* 0x000fea0003c00000 */
[----:B------:R0:W1:Y:S02]  /*15c80*/  SHFL.UP P6, R14, R13, R12, R11 ;  /* 0x0400000c0d0e7389 */ /* 0x00006400000c000b */
[----:B01----:R-:W-:Y:S01]  /*15c90*/  ENDCOLLECTIVE ;  /* 0x000000000000791b */ /* 0x003fe20003800000 */
.L_x_1389:
[----:B------:R-:W-:Y:S01]  /*15ca0*/  IMAD.MOV.U32 R12, RZ, RZ, 0x8 ;  /* 0x00000008ff0c7424 */ /* 0x000fe200078e00ff */
[----:B------:R-:W-:-:S05]  /*15cb0*/  SEL R3, R14, RZ, P3 ;  /* 0x000000ff0e037207 */ /* 0x000fca0001800000 */
[----:B------:R-:W-:-:S04]  /*15cc0*/  IMAD.IADD R3, R2, 0x1, R3 ;  /* 0x0000000102037824 */ /* 0x000fc800078e0203 */
[----:B------:R-:W-:-:S07]  /*15cd0*/  IMAD.MOV.U32 R13, RZ, RZ, R3 ;  /* 0x000000ffff0d7224 */ /* 0x000fce00078e0003 */
[----:B------:R-:W-:Y:S05]  /*15ce0*/  WARPSYNC.COLLECTIVE R15, `(.L_x_1390) ;  /* 0x000000000f087348 */ /* 0x000fea0003c00000 */
[----:B------:R0:W1:Y:S02]  /*15cf0*/  SHFL.UP P6, R14, R13, R12, R11 ;  /* 0x0400000c0d0e7389 */ /* 0x00006400000c000b */
[----:B01----:R-:W-:Y:S01]  /*15d00*/  ENDCOLLECTIVE ;  /* 0x000000000000791b */ /* 0x003fe20003800000 */
.L_x_1390:
[----:B------:R-:W-:Y:S01]  /*15d10*/  IMAD.MOV.U32 R12, RZ, RZ, 0x10 ;  /* 0x00000010ff0c7424 */ /* 0x000fe200078e00ff */
[----:B------:R-:W-:-:S05]  /*15d20*/  SEL R14, R14, RZ, P4 ;  /* 0x000000ff0e0e7207 */ /* 0x000fca0002000000 */
[----:B------:R-:W-:-:S04]  /*15d30*/  IMAD.IADD R5, R3, 0x1, R14 ;  /* 0x0000000103057824 */ /* 0x000fc800078e020e */
[----:B------:R-:W-:-:S07]  /*15d40*/  IMAD.MOV.U32 R13, RZ, RZ, R5 ;  /* 0x000000ffff0d7224 */ /* 0x000fce00078e0005 */
[----:B------:R-:W-:Y:S05]  /*15d50*/  WARPSYNC.COLLECTIVE R15, `(.L_x_1391) ;  /* 0x000000000f087348 */ /* 0x000fea0003c00000 */
[----:B------:R0:W1:Y:S02]  /*15d60*/  SHFL.UP P6, R14, R13, R12, R11 ;  /* 0x0400000c0d0e7389 */ /* 0x00006400000c000b */
[----:B01----:R-:W-:Y:S01]  /*15d70*/  ENDCOLLECTIVE ;  /* 0x000000000000791b */ /* 0x003fe20003800000 */
.L_x_1391:
        /* <DEDUP_REMOVED lines=8> */
.L_x_1392:
[----:B------:R-:W-:Y:S05]  /*15e00*/  BRA `(.L_x_1393) ;  /* 0xffffffb4004c7947 */ /* 0x000fea000383ffff */
.L_x_1257:
[----:B------:R-:W-:Y:S01]  /*15e10*/  BSSY B0, `(.L_x_1394) ;  /* 0x0000006000007945 */ /* 0x000fe20003800000 */
[----:B------:R-:W-:Y:S01]  /*15e20*/  PLOP3.LUT P6, PT, P6, PT, PT, 0x8, 0x0 ;  /* 0x000000000000781c */ /* 0x000fe200037ce170 */
[----:B------:R-:W-:-:S12]  /*15e30*/  IMAD.MOV.U32 R15, RZ, RZ, -0x1 ;  /* 0xffffffffff0f7424 */ /* 0x000fd800078e00ff */
[----:B012---:R-:W-:Y:S05]  /*15e40*/  WARPSYNC.COLLECTIVE R15, `(.L_x_1395) ;  /* 0x000000000f087348 */ /* 0x007fea0003c00000 */
[----:B------:R-:W-:Y:S01]  /*15e50*/  VOTE.ANY R14, PT, P6 ;  /* 0x00000000000e7806 */ /* 0x000fe200030e0100 */
[----:B012---:R-:W-:Y:S06]  /*15e60*/  ENDCOLLECTIVE ;  /* 0x000000000000791b */ /* 0x007fec0003800000 */
.L_x_1395:
[----:B------:R-:W-:Y:S05]  /*15e70*/  BSYNC B0 ;  /* 0x0000000000007941 */ /* 0x000fea0003800000 */
.L_x_1394:
        /* <DEDUP_REMOVED lines=9> */
.L_x_1396:
[----:B------:R-:W-:Y:S02]  /*15f10*/  IMAD.MOV.U32 R13, RZ, RZ, R4 ;  /* 0x000000ffff0d7224 */ /* 0x000fe400078e0004 */
[----:B------:R-:W-:-:S07]  /*15f20*/  IMAD.MOV.U32 R7, RZ, RZ, R14 ;  /* 0x000000ffff077224 */ /* 0x000fce00078e000e */
[----:B------:R-:W-:Y:S05]  /*15f30*/  WARPSYNC.COLLECTIVE R15, `(.L_x_1397) ;  /* 0x000000000f087348 */ /* 0x000fea0003c00000 */
[----:B------:R0:W1:Y:S02]  /*15f40*/  SHFL.IDX P6, R14, R13, R12, R11 ;  /* 0x0000000c0d0e7389 */ /* 0x00006400000c000b */
[----:B01----:R-:W-:Y:S01]  /*15f50*/  ENDCOLLECTIVE ;  /* 0x000000000000791b */ /* 0x003fe20003800000 */
.L_x_1397:
[----:B------:R-:W-:Y:S01]  /*15f60*/  IMAD.MOV.U32 R4, RZ, RZ, R14 ;  /* 0x000000ffff047224 */ /* 0x000fe200078e000e */
[----:B------:R-:W-:Y:S06]  /*15f70*/  BRA `(.L_x_1398) ;  /* 0xffffffb4002c7947 */ /* 0x000fec000383ffff */
.L_x_1259:
[----:B------:R-:W-:Y:S01]  /*15f80*/  BSSY B0, `(.L_x_1399) ;  /* 0x0000007000007945 */ /* 0x000fe20003800000 */
[----:B------:R-:W-:Y:S02]  /*15f90*/  IMAD.MOV.U32 R13, RZ, RZ, R2 ;  /* 0x000000ffff0d7224 */ /* 0x000fe400078e0002 */
[----:B------:R-:W-:Y:S02]  /*15fa0*/  IMAD.MOV.U32 R11, RZ, RZ, 0x1f ;  /* 0x0000001fff0b7424 */ /* 0x000fe400078e00ff */
[----:B------:R-:W-:-:S07]  /*15fb0*/  IMAD.MOV.U32 R15, RZ, RZ, -0x1 ;  /* 0xffffffffff0f7424 */ /* 0x000fce00078e00ff */
[----:B01234-:R-:W-:Y:S05]  /*15fc0*/  WARPSYNC.COLLECTIVE R15, `(.L_x_1400) ;  /* 0x000000000f087348 */ /* 0x01ffea0003c00000 */
[----:B------:R0:W0:Y:S02]  /*15fd0*/  SHFL.IDX P6, R14, R13, R12, R11 ;  /* 0x0000000c0d0e7389 */ /* 0x00002400000c000b */
[----:B01234-:R-:W-:Y:S01]  /*15fe0*/  ENDCOLLECTIVE ;  /* 0x000000000000791b */ /* 0x01ffe20003800000 */
.L_x_1400:
[----:B------:R-:W-:Y:S05]  /*15ff0*/  BSYNC B0 ;  /* 0x0000000000007941 */ /* 0x000fea0003800000 */
.L_x_1399:
[----:B------:R-:W-:Y:S01]  /*16000*/  IMAD.MOV.U32 R6, RZ, RZ, R14 ;  /* 0x000000ffff067224 */ /* 0x000fe200078e000e */
[----:B------:R-:W-:Y:S06]  /*16010*/  BRA `(.L_x_1258) ;  /* 0xffffffb4001c7947 */ /* 0x000fec000383ffff */
.L_x_1263:
[----:B-1----:R1:W3:Y:S02]  /*16020*/  SYNCS.PHASECHK.TRANS64.TRYWAIT P0, [R5+URZ+0x32420], R0 ;  /* 0x03242000050075a7 */ /* 0x0022e4000800017f */
[----:B---3--:R-:W-:Y:S05]  /*16030*/  @!P0 NANOSLEEP.SYNCS 0x989680 ;  /* 0x009896800000895d */ /* 0x008fea0003900000 */
[----:B------:R-:W3:Y:S02]  /*16040*/  @!P0 SYNCS.PHASECHK.TRANS64 P0, [R5+URZ+0x32420], R0 ;  /* 0x03242000050085a7 */ /* 0x000ee4000800007f */
[----:B---3--:R-:W-:Y:S05]  /*16050*/  @!P0 BRA `(.L_x_1263) ;  /* 0xfffffffc00f08947 */ /* 0x008fea000383ffff */
[----:B------:R-:W-:Y:S05]  /*16060*/  BRA `(.L_x_1401) ;  /* 0xffffffb800747947 */ /* 0x000fea000383ffff */
.L_x_1264:
[----:B------:R-:W3:Y:S01]  /*16070*/  S2R R2, SR_TID.X ;  /* 0x0000000000027919 */ /* 0x000ee20000002100 */
[----:B------:R-:W-:Y:S01]  /*16080*/  BSSY B0, `(.L_x_1402) ;  /* 0x000000a000007945 */ /* 0x000fe20003800000 */
[----:B------:R-:W-:Y:S02]  /*16090*/  IMAD.MOV.U32 R12, RZ, RZ, RZ ;  /* 0x000000ffff0c7224 */ /* 0x000fe400078e00ff */
[----:B------:R-:W-:Y:S02]  /*160a0*/  IMAD.MOV.U32 R11, RZ, RZ, 0x1f ;  /* 0x0000001fff0b7424 */ /* 0x000fe400078e00ff */
[----:B------:R-:W-:Y:S01]  /*160b0*/  IMAD.MOV.U32 R15, RZ, RZ, -0x1 ;  /* 0xffffffffff0f7424 */ /* 0x000fe200078e00ff */
[----:B---3--:R-:W-:-:S04]  /*160c0*/  SHF.R.U32.HI R2, RZ, 0x5, R2 ;  /* 0x00000005ff027819 */ /* 0x008fc80000011602 */
[----:B------:R-:W-:-:S05]  /*160d0*/  LOP3.LUT R2, R2, 0x3, RZ, 0xc0, !PT ;  /* 0x0000000302027812 */ /* 0x000fca00078ec0ff */
[----:B------:R-:W-:-:S07]  /*160e0*/  IMAD.MOV.U32 R13, RZ, RZ, R2 ;  /* 0x000000ffff0d7224 */ /* 0x000fce00078e0002 */
[----:B012-4-:R-:W-:Y:S05]  /*160f0*/  WARPSYNC.COLLECTIVE R15, `(.L_x_1403) ;  /* 0x000000000f087348 */ /* 0x017fea0003c00000 */
[----:B------:R3:W0:Y:S02]  /*16100*/  SHFL.IDX P6, R14, R13, R12, R11 ;  /* 0x0000000c0d0e7389 */ /* 0x00062400000c000b */
[----:B01234-:R-:W-:Y:S01]  /*16110*/  ENDCOLLECTIVE ;  /* 0x000000000000791b */ /* 0x01ffe20003800000 */
.L_x_1403:
[----:B------:R-:W-:Y:S05]  /*16120*/  BSYNC B0 ;  /* 0x0000000000007941 */ /* 0x000fea0003800000 */
.L_x_1402:
[----:B------:R-:W-:Y:S05]  /*16130*/  BRA `(.L_x_1404) ;  /* 0xffffffb8005c7947 */ /* 0x000fea000383ffff */
.L_x_1267:
[----:B------:R-:W-:Y:S01]  /*16140*/  BSSY B1, `(.L_x_1405) ;  /* 0x0000006000017945 */ /* 0x000fe20003800000 */
[----:B------:R-:W-:-:S07]  /*16150*/  IMAD.MOV.U32 R15, RZ, RZ, -0x1 ;  /* 0xffffffffff0f7424 */ /* 0x000fce00078e00ff */
[----:B012-4-:R-:W-:Y:S05]  /*16160*/  WARPSYNC.COLLECTIVE R15, `(.L_x_1406) ;  /* 0x000000000f0c7348 */ /* 0x017fea0003c00000 */
[----:B------:R-:W-:Y:S02]  /*16170*/  ELECT P6, UR62, PT ;  /* 0x00000000003e782f */ /* 0x000fe400038c0000 */
[----:B------:R-:W-:Y:S01]  /*16180*/  MOV R14, UR62 ;  /* 0x0000003e000e7c02 */ /* 0x000fe20008000f00 */
[----:B012-4-:R-:W-:Y:S10]  /*16190*/  ENDCOLLECTIVE ;  /* 0x000000000000791b */ /* 0x017ff40003800000 */
.L_x_1406:
[----:B------:R-:W-:Y:S05]  /*161a0*/  BSYNC B1 ;  /* 0x0000000000017941 */ /* 0x000fea0003800000 */
.L_x_1405:
[----:B------:R-:W-:Y:S05]  /*161b0*/  BRA `(.L_x_1407) ;  /* 0xffffffb800547947 */ /* 0x000fea000383ffff */
.L_x_1269:
[----:B-1----:R1:W3:Y:S02]  /*161c0*/  SYNCS.PHASECHK.TRANS64.TRYWAIT P1, [R3+URZ+0x32440], R2 ;  /* 0x03244002030075a7 */ /* 0x0022e4000802017f */
[----:B---3--:R-:W-:Y:S05]  /*161d0*/  @!P1 NANOSLEEP.SYNCS 0x989680 ;  /* 0x009896800000995d */ /* 0x008fea0003900000 */
[----:B------:R-:W3:Y:S02]  /*161e0*/  @!P1 SYNCS.PHASECHK.TRANS64 P1, [R3+URZ+0x32440], R2 ;  /* 0x03244002030095a7 */ /* 0x000ee4000802007f */
[----:B---3--:R-:W-:Y:S05]  /*161f0*/  @!P1 BRA `(.L_x_1269) ;  /* 0xfffffffc00f09947 */ /* 0x008fea000383ffff */
[----:B------:R-:W-:Y:S05]  /*16200*/  BRA `(.L_x_1408) ;  /* 0xffffffb8007c7947 */ /* 0x000fea000383ffff */
.L_x_1271:
[----:B---3--:R3:W0:Y:S02]  /*16210*/  SYNCS.PHASECHK.TRANS64.TRYWAIT P1, [R5+URZ+0x32440], R0 ;  /* 0x03244000050075a7 */ /* 0x008624000802017f */
[----:B0-----:R-:W-:Y:S05]  /*16220*/  @!P1 NANOSLEEP.SYNCS 0x989680 ;  /* 0x009896800000995d */ /* 0x001fea0003900000 */
[----:B------:R-:W0:Y:S02]  /*16230*/  @!P1 SYNCS.PHASECHK.TRANS64 P1, [R5+URZ+0x32440], R0 ;  /* 0x03244000050095a7 */ /* 0x000e24000802007f */
[----:B0-----:R-:W-:Y:S05]  /*16240*/  @!P1 BRA `(.L_x_1271) ;  /* 0xfffffffc00f09947 */ /* 0x001fea000383ffff */
[----:B------:R-:W-:Y:S05]  /*16250*/  BRA `(.L_x_1409) ;  /* 0xffffffb800887947 */ /* 0x000fea000383ffff */
.L_x_1273:
[----:B------:R0:W0:Y:S02]  /*16260*/  SYNCS.PHASECHK.TRANS64.TRYWAIT P1, [R3+URZ+0x32460], R2 ;  /* 0x03246002030075a7 */ /* 0x000024000802017f */
[----:B0-----:R-:W-:Y:S05]  /*16270*/  @!P1 NANOSLEEP.SYNCS 0x989680 ;  /* 0x009896800000995d */ /* 0x001fea0003900000 */
[----:B------:R-:W0:Y:S02]  /*16280*/  @!P1 SYNCS.PHASECHK.TRANS64 P1, [R3+URZ+0x32460], R2 ;  /* 0x03246002030095a7 */ /* 0x000e24000802007f */
[----:B0-----:R-:W-:Y:S05]  /*16290*/  @!P1 BRA `(.L_x_1273) ;  /* 0xfffffffc00f09947 */ /* 0x001fea000383ffff */
[----:B------:R-:W-:Y:S05]  /*162a0*/  BRA `(.L_x_1410) ;  /* 0xffffffb800847947 */ /* 0x000fea000383ffff */
.L_x_1411:
        /* <DEDUP_REMOVED lines=13> */
.L_x_6560:


//--------------------- .text._ZN7cutlass13device_kernelIN5flash11enable_sm90INS1_16FlashAttnFwdSm90INS1_25CollectiveMainloopFwdSm90ILi2EN4cute5tupleIJNS5_1CILi1EEES8_S8_EEENS6_IJNS7_ILi128EEENS7_ILi96EEENS7_ILi64EEEEEELi256ENS_10bfloat16_tEfNS_4arch4Sm90ELb0ELb0ELb0ELb1ELb1ELb1ELb1ELb1ELb0ELb1ELb1ELb0EEENS1_21CollectiveEpilogueFwdINS6_IJSA_NS7_ILi256EEESB_EEES9_SE_SG_Li256ELb1ELb1ELb1ELb0EEENS1_36VarlenDynamicPersistentTileSchedulerILi128ELi96ELi256ELi128ELb1ELb1ELb1ELb0ELb1ELb1EEEEEEEEEvNT_6ParamsE --------------------------
	.section	.text._ZN7cutlass13device_kernelIN5flash11enable_sm90INS1_16FlashAttnFwdSm90INS1_25CollectiveMainloopFwdSm90ILi2EN4cute5tupleIJNS5_1CILi1EEES8_S8_EEENS6_IJNS7_ILi128EEENS7_ILi96EEENS7_ILi64EEEEEELi256ENS_10bfloat16_tEfNS_4arch4Sm90ELb0ELb0ELb0ELb1ELb1ELb1ELb1ELb1ELb0ELb1ELb1ELb0EEENS1_21CollectiveEpilogueFwdINS6_IJSA_NS7_ILi256EEESB_EEES9_SE_SG_Li256ELb1ELb1ELb1ELb0EEENS1_36VarlenDynamicPersistentTileSchedulerILi128ELi96ELi256ELi128ELb1ELb1ELb1ELb0ELb1ELb1EEEEEEEEEvNT_6ParamsE,"ax",@progbits
	.align	128
.text._ZN7cutlass13device_kernelIN5flash11enable_sm90INS1_16FlashAttnFwdSm90INS1_25CollectiveMainloopFwdSm90ILi2EN4cute5tupleIJNS5_1CILi1EEES8_S8_EEENS6_IJNS7_ILi128EEENS7_ILi96EEENS7_ILi64EEEEEELi256ENS_10bfloat16_tEfNS_4arch4Sm90ELb0ELb0ELb0ELb1ELb1ELb1ELb1ELb1ELb0ELb1ELb1ELb0EEENS1_21CollectiveEpilogueFwdINS6_IJSA_NS7_ILi256EEESB_EEES9_SE_SG_Li256ELb1ELb1ELb1ELb0EEENS1_36VarlenDynamicPersistentTileSchedulerILi128ELi96ELi256ELi128ELb1ELb1ELb1ELb0ELb1ELb1EEEEEEEEEvNT_6ParamsE:
        .type           _ZN7cutlass13device_kernelIN5flash11enable_sm90INS1_16FlashAttnFwdSm90INS1_25CollectiveMainloopFwdSm90ILi2EN4cute5tupleIJNS5_1CILi1EEES8_S8_EEENS6_IJNS7_ILi128EEENS7_ILi96EEENS7_ILi64EEEEEELi256ENS_10bfloat16_tEfNS_4arch4Sm90ELb0ELb0ELb0ELb1ELb1ELb1ELb1ELb1ELb0ELb1ELb1ELb0EEENS1_21CollectiveEpilogueFwdINS6_IJSA_NS7_ILi256EEESB_EEES9_SE_SG_Li256ELb1ELb1ELb1ELb0EEENS1_36VarlenDynamicPersistentTileSchedulerILi128ELi96ELi256ELi128ELb1ELb1ELb1ELb0ELb1ELb1EEEEEEEEEvNT_6ParamsE,@function
        .size           _ZN7cutlass13device_kernelIN5flash11enable_sm90INS1_16FlashAttnFwdSm90INS1_25CollectiveMainloopFwdSm90ILi2EN4cute5tupleIJNS5_1CILi1EEES8_S8_EEENS6_IJNS7_ILi128EEENS7_ILi96EEENS7_ILi64EEEEEELi256ENS_10bfloat16_tEfNS_4arch4Sm90ELb0ELb0ELb0ELb1ELb1ELb1ELb1ELb1ELb0ELb1ELb1ELb0EEENS1_21CollectiveEpilogueFwdINS6_IJSA_NS7_ILi256EEESB_EEES9_SE_SG_Li256ELb1ELb1ELb1ELb0EEENS1_36VarlenDynamicPersistentTileSchedulerILi128ELi96ELi256ELi128ELb1ELb1ELb1ELb0ELb1ELb1EEEEEEEEEvNT_6ParamsE,(.L_x_6561 - _ZN7cutlass13device_kernelIN5flash11enable_sm90INS1_16FlashAttnFwdSm90INS1_25CollectiveMainloopFwdSm90ILi2EN4cute5tupleIJNS5_1CILi1EEES8_S8_EEENS6_IJNS7_ILi128EEENS7_ILi96EEENS7_ILi64EEEEEELi256ENS_10bfloat16_tEfNS_4arch4Sm90ELb0ELb0ELb0ELb1ELb1ELb1ELb1ELb1ELb0ELb1ELb1ELb0EEENS1_21CollectiveEpilogueFwdINS6_IJSA_NS7_ILi256EEESB_EEES9_SE_SG_Li256ELb1ELb1ELb1ELb0EEENS1_36VarlenDynamicPersistentTileSchedulerILi128ELi96ELi256ELi128ELb1ELb1ELb1ELb0ELb1ELb1EEEEEEEEEvNT_6ParamsE)
        .other          _ZN7cutlass13device_kernelIN5flash11enable_sm90INS1_16FlashAttnFwdSm90INS1_25CollectiveMainloopFwdSm90ILi2EN4cute5tupleIJNS5_1CILi1EEES8_S8_EEENS6_IJNS7_ILi128EEENS7_ILi96EEENS7_ILi64EEEEEELi256ENS_10bfloat16_tEfNS_4arch4Sm90ELb0ELb0ELb0ELb1ELb1ELb1ELb1ELb1ELb0ELb1ELb1ELb0EEENS1_21CollectiveEpilogueFwdINS6_IJSA_NS7_ILi256EEESB_EEES9_SE_SG_Li256ELb1ELb1ELb1ELb0EEENS1_36VarlenDynamicPersistentTileSchedulerILi128ELi96ELi256ELi128ELb1ELb1ELb1ELb0ELb1ELb1EEEEEEEEEvNT_6ParamsE,@"STO_CUDA_ENTRY STV_DEFAULT"
_ZN7cutlass13device_kernelIN5flash11enable_sm90INS1_16FlashAttnFwdSm90INS1_25CollectiveMainloopFwdSm90ILi2EN4cute5tupleIJNS5_1CILi1EEES8_S8_EEENS6_IJNS7_ILi128EEENS7_ILi96EEENS7_ILi64EEEEEELi256ENS_10bfloat16_tEfNS_4arch4Sm90ELb0ELb0ELb0ELb1ELb1ELb1ELb1ELb1ELb0ELb1ELb1ELb0EEENS1_21CollectiveEpilogueFwdINS6_IJSA_NS7_ILi256EEESB_EEES9_SE_SG_Li256ELb1ELb1ELb1ELb0EEENS1_36VarlenDynamicPersistentTileSchedulerILi128ELi96ELi256ELi128ELb1ELb1ELb1ELb0ELb1ELb1EEEEEEEEEvNT_6ParamsE:
        /* <DEDUP_REMOVED lines=17> */
.L_x_1413:
[----:B------:R-:W-:Y:S05]  /*0110*/  BSYNC B0 ;  /* 0x0000000000007941 */ /* 0x000fea0003800000 */
.L_x_1412:
[----:B------:R-:W-:Y:S01]  /*0120*/  VOTEU.ANY UP0, P0 ;  /* 0x00000000003f7886 */ /* 0x000fe20000000100 */
[----:B------:R-:W0:Y:S01]  /*0130*/  SHFL.IDX PT, R3, R2, RZ, 0x1f ;  /* 0x00001fff02037589 */ /* 0x000e2200000e0000 */
[----:B------:R-:W-:Y:S01]  /*0140*/  UMOV UR4, 0x80 ;  /* 0x0000008000047882 */ /* 0x000fe20000000000 */
[----:B------:R-:W-:Y:S01]  /*0150*/  UMOV UR7, 0x100 ;  /* 0x0000010000077882 */ /* 0x000fe20000000000 */
[----:B------:R-:W-:Y:S01]  /*0160*/  VOTEU.ANY UP1, P0 ;  /* 0x00000000003f7886 */ /* 0x000fe20000020100 */
[----:B------:R-:W1:Y:S01]  /*0170*/  @UP0 S2UR UR8, SR_CgaCtaId ;  /* 0x00000000000809c3 */ /* 0x000e620000008800 */
[----:B------:R-:W-:Y:S01]  /*0180*/  @UP0 UMOV UR6, 0x400 ;  /* 0x0000040000060882 */ /* 0x000fe20000000000 */
[----:B------:R-:W-:-:S04]  /*0190*/  @UP0 UIADD3 UR4, -UR4, 0x100000, URZ ;  /* 0x0010000004040890 */ /* 0x000fc8000fffe13f */
[----:B------:R-:W-:Y:S02]  /*01a0*/  @UP0 USHF.L.U32 UR5, UR4, 0xb, URZ ;  /* 0x0000000b04050899 */ /* 0x000fe4000800063f */
[----:B------:R-:W-:Y:S01]  /*01b0*/  @UP0 USHF.L.U32 UR4, UR4, 0x1, URZ ;  /* 0x0000000104040899 */ /* 0x000fe2000800063f */
[----:B------:R-:W-:Y:S01]  /*01c0*/  SHF.R.U32.HI R4, RZ, 0x7, R0 ;  /* 0x00000007ff047819 */ /* 0x000fe20000011600 */
[----:B------:R-:W-:Y:S01]  /*01d0*/  VOTEU.ANY UP2, P0 ;  /* 0x00000000003f7886 */ /* 0x000fe20000040100 */
[----:B0-----:R-:W-:-:S03]  /*01e0*/  ISETP.NE.AND P1, PT, R3, RZ, PT ;  /* 0x000000ff0300720c */ /* 0x001fc60003f25270 */
[----:B------:R0:W2:Y:S01]  /*01f0*/  SHFL.IDX PT, R3, R4, RZ, 0x1f ;  /* 0x00001fff04037589 */ /* 0x0000a200000e0000 */
[----:B-1----:R-:W-:Y:S02]  /*0200*/  @UP0 ULEA UR8, UR8, UR6, 0x18 ;  /* 0x0000000608080291 */ /* 0x002fe4000f8ec03f */
[----:B------:R-:W-:-:S04]  /*0210*/  @UP0 UIADD3 UR6, -UR7, 0x100000, URZ ;  /* 0x0010000007060890 */ /* 0x000fc8000fffe13f */
[----:B------:R-:W-:Y:S02]  /*0220*/  @UP0 USHF.L.U32 UR7, UR6, 0xb, URZ ;  /* 0x0000000b06070899 */ /* 0x000fe4000800063f */
[----:B------:R-:W-:Y:S01]  /*0230*/  @UP0 USHF.L.U32 UR6, UR6, 0x1, URZ ;  /* 0x0000000106060899 */ /* 0x000fe2000800063f */
[----:B------:R-:W-:Y:S01]  /*0240*/  VOTEU.ANY UP0, P0 ;  /* 0x00000000003f7886 */ /* 0x000fe20000000100 */
[----:B------:R-:W1:Y:S04]  /*0250*/  FENCE.VIEW.ASYNC.S ;  /* 0x00000000000073c6 */ /* 0x000e680000000000 */
[----:B-1----:R0:W1:Y:S01]  /*0260*/  @UP0 SYNCS.EXCH.64 URZ, [UR8+0x32400], UR4 ;  /* 0x03240004083f05b2 */ /* 0x0020620008000100 */
[----:B------:R0:W3:Y:S05]  /*0270*/  @UP1 SYNCS.EXCH.64 URZ, [UR8+0x32410], UR4 ;  /* 0x03241004083f15b2 */ /* 0x0000ea0008000100 */
[----:B------:R0:W4:Y:S02]  /*0280*/  @UP2 SYNCS.EXCH.64 URZ, [UR8+0x32420], UR6 ;  /* 0x03242006083f25b2 */ /* 0x0001240008000100 */
        /* <DEDUP_REMOVED lines=19> */
.L_x_1414:
        /* <DEDUP_REMOVED lines=22> */
.L_x_1415:
        /* <DEDUP_REMOVED lines=18> */
.L_x_1416:
        /* <DEDUP_REMOVED lines=22> */
.L_x_1417:
        /* <DEDUP_REMOVED lines=22> */
.L_x_1418:
[----:B--2---:R-:W-:Y:S01]  /*0900*/  ISETP.NE.AND P0, PT, R3, RZ, PT ;  /* 0x000000ff0300720c */ /* 0x004fe20003f05270 */
[----:B------:R-:W-:Y:S01]  /*0910*/  IMAD.MOV.U32 R3, RZ, RZ, 0x1 ;  /* 0x00000001ff037424 */ /* 0x000fe200078e00ff */
[----:B------:R-:W-:Y:S01]  /*0920*/  NOP ;  /* 0x0000000000007918 */ /* 0x000fe20000000000 */
[----:B------:R-:W-:Y:S01]  /*0930*/  ULDC.64 UR60, c[0x0][0x208] ;  /* 0x00008200003c7ab9 */ /* 0x000fe20000000a00 */
[----:B------:R-:W-:Y:S02]  /*0940*/  BSSY B9, `(.L_x_1419) ;  /* 0x0001b86000097945 */ /* 0x000fe40003800000 */
[----:B------:R-:W-:-:S05]  /*0950*/  SEL R3, R3, 0x2, !P0 ;  /* 0x0000000203037807 */ /* 0x000fca0004000000 */
[----:B------:R2:W-:Y:S01]  /*0960*/  STL [R1+0x8], R3 ;  /* 0x0000080301007387 */ /* 0x0005e20000100800 */
[----:B01-34-:R-:W-:Y:S06]  /*0970*/  BAR.SYNC.DEFER_BLOCKING 0x0 ;  /* 0x0000000000007b1d */ /* 0x01bfec0000010000 */
[----:B------:R-:W-:Y:S05]  /*0980*/  @!P0 BRA `(.L_x_1420) ;  /* 0x0000013c00148947 */ /* 0x000fea0003800000 */
.L_x_1421:
[----:B------:R-:W-:-:S08]  /*0990*/  NOP ;  /* 0x0000000000007918 */ /* 0x000fd00000000000 */
[----:B------:R-:W0:Y:S02]  /*09a0*/  USETMAXREG.TRY_ALLOC.CTAPOOL UP0, 0xe8 ;  /* 0x000000e8000079c8 */ /* 0x000e240008000600 */
[----:B0-----:R-:W-:-:S13]  /*09b0*/  PLOP3.LUT P0, PT, PT, PT, UP0, 0x80, 0x0 ;  /* 0x000000000000781c */ /* 0x001fda0003f0f008 */
[----:B------:R-:W-:Y:S05]  /*09c0*/  @!P0 BRA `(.L_x_1421) ;  /* 0xfffffffc00f08947 */ /* 0x000fea000383ffff */
[----:B------:R-:W3:Y:S01]  /*09d0*/  LDL.LU R2, [R1] ;  /* 0x0000000001027983 */ /* 0x000ee20000300800 */
[----:B------:R-:W-:Y:S01]  /*09e0*/  SHF.R.U32.HI R4, RZ, 0x7, R0 ;  /* 0x00000007ff047819 */ /* 0x000fe20000011600 */
[----:B------:R-:W-:Y:S01]  /*09f0*/  ULDC UR4, c[0x0][0xd3c] ;  /* 0x00034f0000047ab9 */ /* 0x000fe20000000800 */
[----:B--2---:R-:W0:Y:S01]  /*0a00*/  S2R R3, SR_CgaCtaId ;  /* 0x0000000000037919 */ /* 0x004e220000008800 */
        /* <DEDUP_REMOVED lines=8> */
[----:B---3--:R-:W-:-:S04]  /*0a90*/  LOP3.LUT R2, R2, 0xfffffffb, RZ, 0xc0, !PT ;  /* 0xfffffffb02027812 */ /* 0x008fc800078ec0ff */
[----:B------:R-:W-:-:S05]  /*0aa0*/  @P0 LOP3.LUT R2, R2, 0x4, RZ, 0xfc, !PT ;  /* 0x0000000402020812 */ /* 0x000fca00078efcff */
[----:B------:R1:W-:Y:S01]  /*0ab0*/  STL [R1], R2 ;  /* 0x0000000201007387 */ /* 0x0003e20000100800 */
[----:B0-----:R-:W-:-:S13]  /*0ac0*/  ISETP.GE.AND P0, PT, R51, UR4, PT ;  /* 0x0000000433007c0c */ /* 0x001fda000bf06270 */
[----:B-1----:R-:W-:Y:S05]  /*0ad0*/  @P0 BRA `(.L_x_1422) ;  /* 0x000001b400b00947 */ /* 0x002fea0003800000 */
[----:B------:R-:W2:Y:S01]  /*0ae0*/  LDL.LU R14, [R1+0x8] ;  /* 0x00000800010e7983 */ /* 0x000ea20000300800 */
[----:B------:R-:W-:Y:S02]  /*0af0*/  VIADD R0, R0, 0xffffff80 ;  /* 0xffffff8000007836 */ /* 0x000fe40000000000 */
[----:B------:R-:W-:Y:S02]  /*0b00*/  IMAD.MOV.U32 R18, RZ, RZ, RZ ;  /* 0x000000ffff127224 */ /* 0x000fe400078e00ff */
[----:B------:R-:W-:Y:S01]  /*0b10*/  IMAD.MOV.U32 R208, RZ, RZ, RZ ;  /* 0x000000ffffd07224 */ /* 0x000fe200078e00ff */
[----:B------:R-:W-:Y:S01]  /*0b20*/  SHF.R.S32.HI R3, RZ, 0x1f, R0 ;  /* 0x0000001fff037819 */ /* 0x000fe20000011400 */
[----:B------:R-:W-:Y:S02]  /*0b30*/  IMAD.MOV.U32 R218, RZ, RZ, RZ ;  /* 0x000000ffffda7224 */ /* 0x000fe400078e00ff */
[----:B------:R-:W-:Y:S01]  /*0b40*/  IMAD.MOV.U32 R206, RZ, RZ, RZ ;  /* 0x000000ffffce7224 */ /* 0x000fe200078e00ff */
[----:B------:R-:W-:-:S02]  /*0b50*/  LEA.HI R2, R3, R0, RZ, 0x7 ;  /* 0x0000000003027211 */ /* 0x000fc400078f38ff */
[CC--:B------:R-:W-:Y:S02]  /*0b60*/  LEA.HI R4, R3.reuse, R0.reuse, RZ, 0x4 ;  /* 0x0000000003047211 */ /* 0x0c0fe400078f20ff */
[----:B------:R-:W-:Y:S02]  /*0b70*/  LOP3.LUT R5, R2, 0xffffff80, RZ, 0xc0, !PT ;  /* 0xffffff8002057812 */ /* 0x000fe400078ec0ff */
[----:B------:R-:W-:Y:S02]  /*0b80*/  SHF.R.S32.HI R7, RZ, 0x4, R4 ;  /* 0x00000004ff077819 */ /* 0x000fe40000011404 */
[----:B------:R-:W-:Y:S01]  /*0b90*/  LEA.HI R204, R3, R0, RZ, 0x2 ;  /* 0x0000000003cc7211 */ /* 0x000fe200078f10ff */
[----:B------:R-:W-:Y:S01]  /*0ba0*/  IMAD.IADD R13, R0, 0x1, -R5 ;  /* 0x00000001000d7824 */ /* 0x000fe200078e0a05 */
[----:B------:R-:W-:Y:S02]  /*0bb0*/  SHF.R.S32.HI R5, RZ, 0x7, R2 ;  /* 0x00000007ff057819 */ /* 0x000fe40000011402 */
[----:B------:R-:W-:-:S02]  /*0bc0*/  LEA.HI R6, R4, R7, RZ, 0x1 ;  /* 0x0000000704067211 */ /* 0x000fc400078f08ff */
[----:B------:R-:W-:Y:S01]  /*0bd0*/  SHF.R.S32.HI R9, RZ, 0x1f, R13 ;  /* 0x0000001fff097819 */ /* 0x000fe2000001140d */
[----:B------:R-:W-:Y:S01]  /*0be0*/  STL [R1+0x118], R13 ;  /* 0x0001180d01007387 */ /* 0x000fe20000100800 */
[----:B------:R-:W-:Y:S02]  /*0bf0*/  LEA.HI R2, R2, R5, RZ, 0x1 ;  /* 0x0000000502027211 */ /* 0x000fe400078f08ff */
[----:B------:R-:W-:Y:S02]  /*0c00*/  LEA.HI R10, R9, R13, RZ, 0x2 ;  /* 0x0000000d090a7211 */ /* 0x000fe400078f10ff */
[----:B------:R-:W-:Y:S02]  /*0c10*/  LOP3.LUT R2, R2, 0x3fffffe, RZ, 0xc0, !PT ;  /* 0x03fffffe02027812 */ /* 0x000fe400078ec0ff */
[--C-:B------:R-:W-:Y:S02]  /*0c20*/  SHF.R.S32.HI R11, RZ, 0x2, R10.reuse ;  /* 0x00000002ff0b7819 */ /* 0x100fe4000001140a */
[----:B------:R-:W-:-:S02]  /*0c30*/  SHF.R.S32.HI R8, RZ, 0x1f, R10 ;  /* 0x0000001fff087819 */ /* 0x000fc4000001140a */
[----:B------:R-:W-:Y:S02]  /*0c40*/  LOP3.LUT R6, R6, 0x1ffffffe, RZ, 0xc0, !PT ;  /* 0x1ffffffe06067812 */ /* 0x000fe400078ec0ff */
[----:B------:R-:W-:Y:S02]  /*0c50*/  LEA.HI R8, R8, R11, RZ, 0x3 ;  /* 0x0000000b08087211 */ /* 0x000fe400078f18ff */
[----:B------:R-:W-:Y:S01]  /*0c60*/  LEA.HI R9, R9, R13, RZ, 0x5 ;  /* 0x0000000d09097211 */ /* 0x000fe200078f28ff */
[----:B------:R-:W-:Y:S01]  /*0c70*/  IMAD.IADD R6, R7, 0x1, -R6 ;  /* 0x0000000107067824 */ /* 0x000fe200078e0a06 */
[----:B------:R-:W-:Y:S01]  /*0c80*/  LOP3.LUT R12, R8, 0xfffffff8, RZ, 0xc0, !PT ;  /* 0xfffffff8080c7812 */ /* 0x000fe200078ec0ff */
[----:B------:R-:W-:Y:S01]  /*0c90*/  IMAD.IADD R8, R5, 0x1, -R2 ;  /* 0x0000000105087824 */ /* 0x000fe200078e0a02 */
[-C--:B------:R-:W-:Y:S02]  /*0ca0*/  LEA.HI R2, R3, R0.reuse, RZ, 0x5 ;  /* 0x0000000003027211 */ /* 0x080fe400078f28ff */
[----:B------:R-:W-:Y:S01]  /*0cb0*/  LOP3.LUT R5, R4, 0x3fffff0, RZ, 0xc0, !PT ;  /* 0x03fffff004057812 */ /* 0x000fe200078ec0ff */
[----:B------:R-:W-:Y:S01]  /*0cc0*/  IMAD.IADD R12, R11, 0x1, -R12 ;  /* 0x000000010b0c7824 */ /* 0x000fe200078e0a0c */
[----:B------:R-:W-:-:S02]  /*0cd0*/  LEA.HI R3, R3, R0, RZ, 0x3 ;  /* 0x0000000003037211 */ /* 0x000fc400078f18ff */
[----:B------:R-:W-:Y:S01]  /*0ce0*/  SHF.R.S32.HI R15, RZ, 0x5, R2 ;  /* 0x00000005ff0f7819 */ /* 0x000fe20000011402 */
[----:B------:R-:W-:Y:S01]  /*0cf0*/  IMAD.IADD R5, R0, 0x1, -R5 ;  /* 0x0000000100057824 */ /* 0x000fe200078e0a05 */
[----:B------:R-:W-:Y:S02]  /*0d00*/  LOP3.LUT R7, R3, 0xfffffff8, RZ, 0xc0, !PT ;  /* 0xfffffff803077812 */ /* 0x000fe400078ec0ff */
[----:B------:R-:W-:Y:S01]  /*0d10*/  LOP3.LUT R3, R204, 0xfffffffc, RZ, 0xc0, !PT ;  /* 0xfffffffccc037812 */ /* 0x000fe200078ec0ff */
[----:B------:R-:W-:Y:S01]  /*0d20*/  IMAD R5, R15, 0x10, R5 ;  /* 0x000000100f057824 */ /* 0x000fe200078e0205 */
[----:B------:R-:W-:Y:S01]  /*0d30*/  SHF.R.S32.HI R204, RZ, 0x2, R204 ;  /* 0x00000002ffcc7819 */ /* 0x000fe200000114cc */
[----:B------:R-:W-:Y:S01]  /*0d40*/  IMAD.IADD R7, R0, 0x1, -R7 ;  /* 0x0000000100077824 */ /* 0x000fe200078e0a07 */
[----:B------:R-:W-:Y:S01]  /*0d50*/  SHF.R.S32.HI R9, RZ, 0x5, R9 ;  /* 0x00000005ff097819 */ /* 0x000fe20000011409 */
[----:B------:R-:W-:Y:S01]  /*0d60*/  IMAD R5, R5, 0x8, R6 ;  /* 0x0000000805057824 */ /* 0x000fe200078e0206 */
[----:B------:R0:W-:Y:S01]  /*0d70*/  STL [R1+0x70], R15 ;  /* 0x0000700f01007387 */ /* 0x0001e20000100800 */
[----:B------:R-:W-:Y:S01]  /*0d80*/  VIADD R6, R204, 0x40 ;  /* 0x00000040cc067836 */ /* 0x000fe20000000000 */
[----:B------:R-:W-:Y:S01]  /*0d90*/  LOP3.LUT R10, R10, 0x7ffffffc, RZ, 0xc0, !PT ;  /* 0x7ffffffc0a0a7812 */ /* 0x000fe200078ec0ff */
[----:B------:R-:W-:-:S02]  /*0da0*/  IMAD.IADD R3, R0, 0x1, -R3 ;  /* 0x0000000100037824 */ /* 0x000fc400078e0a03 */
[----:B------:R-:W-:Y:S01]  /*0db0*/  IMAD R9, R9, 0x10, R12 ;  /* 0x0000001009097824 */ /* 0x000fe200078e020c */
[----:B------:R-:W-:Y:S01]  /*0dc0*/  SHF.R.S32.HI R4, RZ, 0x1f, R6 ;  /* 0x0000001fff047819 */ /* 0x000fe20000011406 */
[C---:B------:R-:W-:Y:S01]  /*0dd0*/  IMAD.SHL.U32 R16, R3.reuse, 0x8, RZ ;  /* 0x0000000803107824 */ /* 0x040fe200078e00ff */
[----:B------:R-:W-:Y:S01]  /*0de0*/  LEA.HI R0, R3, R3, RZ, 0x1 ;  /* 0x0000000303007211 */ /* 0x000fe200078f08ff */
[----:B------:R-:W-:Y:S01]  /*0df0*/  IMAD.SHL.U32 R2, R6, 0x40, RZ ;  /* 0x0000004006027824 */ /* 0x000fe200078e00ff */
[----:B------:R-:W-:Y:S01]  /*0e00*/  LEA.HI R4, R4, R6, RZ, 0x3 ;  /* 0x0000000604047211 */ /* 0x000fe200078f18ff */
[----:B------:R-:W-:Y:S01]  /*0e10*/  VIADD R215, R16, 0x40 ;  /* 0x0000004010d77836 */ /* 0x000fe20000000000 */
[----:B------:R-:W-:Y:S01]  /*0e20*/  LOP3.LUT R0, R0, 0x1ffffffe, RZ, 0xc0, !PT ;  /* 0x1ffffffe00007812 */ /* 0x000fe200078ec0ff */
[C---:B------:R-:W-:Y:S01]  /*0e30*/  VIADD R214, R16.reuse, 0x60 ;  /* 0x0000006010d67836 */ /* 0x040fe20000000000 */
[----:B------:R-:W-:Y:S01]  /*0e40*/  SHF.R.S32.HI R17, RZ, 0x1f, R16 ;  /* 0x0000001fff117819 */ /* 0x000fe20000011410 */
[----:B------:R-:W-:Y:S01]  /*0e50*/  VIADD R213, R16, 0x80 ;  /* 0x0000008010d57836 */ /* 0x000fe20000000000 */
[----:B0-----:R-:W-:Y:S01]  /*0e60*/  SHF.R.S32.HI R15, RZ, 0x1f, R215 ;  /* 0x0000001fff0f7819 */ /* 0x001fe200000114d7 */
[----:B------:R-:W-:-:S02]  /*0e70*/  IMAD R8, R8, 0x40, R9 ;  /* 0x0000004008087824 */ /* 0x000fc400078e0209 */
[----:B------:R-:W-:Y:S01]  /*0e80*/  IMAD.SHL.U32 R4, R4, 0x40, RZ ;  /* 0x0000004004047824 */ /* 0x000fe200078e00ff */
[----:B------:R-:W-:Y:S01]  /*0e90*/  SHF.R.S32.HI R12, RZ, 0x1f, R213 ;  /* 0x0000001fff0c7819 */ /* 0x000fe200000114d5 */
[C---:B------:R-:W-:Y:S01]  /*0ea0*/  IMAD.IADD R0, R3.reuse, 0x1, -R0 ;  /* 0x0000000103007824 */ /* 0x040fe200078e0a00 */
[----:B------:R-:W-:Y:S01]  /*0eb0*/  STL [R1+0x19c], R8 ;  /* 0x00019c0801007387 */ /* 0x000fe20000100800 */
[----:B------:R-:W-:Y:S01]  /*0ec0*/  IMAD.SHL.U32 R22, R3, 0x4, RZ ;  /* 0x0000000403167824 */ /* 0x000fe200078e00ff */
[----:B------:R-:W-:Y:S01]  /*0ed0*/  LOP3.LUT R3, R2, 0x1c0, RZ, 0xc0, !PT ;  /* 0x000001c002037812 */ /* 0x000fe200078ec0ff */
[----:B------:R-:W-:Y:S01]  /*0ee0*/  IMAD.SHL.U32 R211, R7, 0x8, RZ ;  /* 0x0000000807d37824 */ /* 0x000fe200078e00ff */
[----:B------:R-:W-:Y:S01]  /*0ef0*/  LOP3.LUT R4, R4, 0xfffffe00, RZ, 0xc0, !PT ;  /* 0xfffffe0004047812 */ /* 0x000fe200078ec0ff */
[----:B------:R-:W-:Y:S01]  /*0f00*/  STL [R1+0x88], RZ ;  /* 0x000088ff01007387 */ /* 0x000fe20000100800 */
[----:B------:R-:W-:Y:S01]  /*0f10*/  SHF.R.U32.HI R7, RZ, 0x3, R3 ;  /* 0x00000003ff077819 */ /* 0x000fe20000011603 */
[----:B------:R-:W-:Y:S01]  /*0f20*/  IMAD.IADD R10, R13, 0x1, -R10 ;  /* 0x000000010d0a7824 */ /* 0x000fe200078e0a0a */
[----:B------:R-:W-:Y:S01]  /*0f30*/  LOP3.LUT R3, R3, 0x38, R16, 0xf8, !PT ;  /* 0x0000003803037812 */ /* 0x000fe200078ef810 */
[----:B------:R0:W-:Y:S01]  /*0f40*/  STL [R1+0xc], R15 ;  /* 0x00000c0f01007387 */ /* 0x0001e20000100800 */
[----:B------:R-:W-:Y:S01]  /*0f50*/  IMAD.SHL.U32 R5, R5, 0x8, RZ ;  /* 0x0000000805057824 */ /* 0x000fe200078e00ff */
[----:B------:R-:W-:Y:S01]  /*0f60*/  SHF.R.S32.HI R6, RZ, 0x1f, R211 ;  /* 0x0000001fff067819 */ /* 0x000fe200000114d3 */
[----:B------:R-:W-:-:S02]  /*0f70*/  IMAD.SHL.U32 R42, R10, 0x2, RZ ;  /* 0x000000020a2a7824 */ /* 0x000fc400078e00ff */
[----:B------:R-:W-:Y:S02]  /*0f80*/  VIADD R11, R211, 0x40 ;  /* 0x00000040d30b7836 */ /* 0x000fe40000000000 */
[C---:B------:R-:W-:Y:S02]  /*0f90*/  VIADD R41, R42.reuse, 0x8 ;  /* 0x000000082a297836 */ /* 0x040fe40000000000 */
[C---:B------:R-:W-:Y:S01]  /*0fa0*/  VIADD R40, R42.reuse, 0x10 ;  /* 0x000000102a287836 */ /* 0x040fe20000000000 */
[----:B------:R-:W-:Y:S01]  /*0fb0*/  SHF.R.S32.HI R11, RZ, 0x1f, R11 ;  /* 0x0000001fff0b7819 */ /* 0x000fe2000001140b */
[C---:B------:R-:W-:Y:S02]  /*0fc0*/  VIADD R39, R42.reuse, 0x18 ;  /* 0x000000182a277836 */ /* 0x040fe40000000000 */
[C---:B------:R-:W-:Y:S02]  /*0fd0*/  VIADD R38, R42.reuse, 0x20 ;  /* 0x000000202a267836 */ /* 0x040fe40000000000 */
[----:B------:R-:W-:-:S02]  /*0fe0*/  VIADD R37, R42, 0x28 ;  /* 0x000000282a257836 */ /* 0x000fc40000000000 */
[C---:B------:R-:W-:Y:S02]  /*0ff0*/  VIADD R36, R42.reuse, 0x30 ;  /* 0x000000302a247836 */ /* 0x040fe40000000000 */
[C---:B------:R-:W-:Y:S02]  /*1000*/  VIADD R35, R42.reuse, 0x38 ;  /* 0x000000382a237836 */ /* 0x040fe40000000000 */
[C---:B------:R-:W-:Y:S02]  /*1010*/  VIADD R34, R42.reuse, 0x40 ;  /* 0x000000402a227836 */ /* 0x040fe40000000000 */
        /* <DEDUP_REMOVED lines=13> */
[C---:B0-----:R-:W-:Y:S02]  /*10f0*/  VIADD R15, R42.reuse, 0xa8 ;  /* 0x000000a82a0f7836 */ /* 0x041fe40000000000 */
[----:B------:R-:W-:Y:S01]  /*1100*/  VIADD R6, R211, 0xc0 ;  /* 0x000000c0d3067836 */ /* 0x000fe20000000000 */
[----:B------:R-:W-:Y:S01]  /*1110*/  SHF.R.S32.HI R9, RZ, 0x1f, R9 ;  /* 0x0000001fff097819 */ /* 0x000fe20000011409 */
[----:B------:R-:W-:-:S02]  /*1120*/  VIADD R13, R42, 0xb8 ;  /* 0x000000b82a0d7836 */ /* 0x000fc40000000000 */
[C---:B------:R-:W-:Y:S01]  /*1130*/  VIADD R11, R42.reuse, 0xc8 ;  /* 0x000000c82a0b7836 */ /* 0x040fe20000000000 */
[----:B------:R-:W-:Y:S01]  /*1140*/  SHF.R.S32.HI R6, RZ, 0x1f, R6 ;  /* 0x0000001fff067819 */ /* 0x000fe20000011406 */
[C---:B------:R-:W-:Y:S02]  /*1150*/  VIADD R10, R42.reuse, 0xd0 ;  /* 0x000000d02a0a7836 */ /* 0x040fe40000000000 */
[C---:B------:R-:W-:Y:S02]  /*1160*/  VIADD R9, R42.reuse, 0xd8 ;  /* 0x000000d82a097836 */ /* 0x040fe40000000000 */
[----:B------:R-:W-:Y:S02]  /*1170*/  VIADD R6, R42, 0xe8 ;  /* 0x000000e82a067836 */ /* 0x000fe40000000000 */
[----:B------:R-:W-:Y:S02]  /*1180*/  IMAD R0, R0, 0x8, R8 ;  /* 0x0000000800007824 */ /* 0x000fe400078e0208 */
[----:B------:R-:W-:-:S02]  /*1190*/  VIADD R2, R16, 0x20 ;  /* 0x0000002010027836 */ /* 0x000fc40000000000 */
[C---:B------:R-:W-:Y:S02]  /*11a0*/  VIADD R212, R16.reuse, 0xa0 ;  /* 0x000000a010d47836 */ /* 0x040fe40000000000 */
[C---:B------:R-:W-:Y:S01]  /*11b0*/  VIADD R217, R16.reuse, 0xc0 ;  /* 0x000000c010d97836 */ /* 0x040fe20000000000 */
[----:B------:R-:W-:Y:S01]  /*11c0*/  SHF.R.S32.HI R207, RZ, 0x1f, R2 ;  /* 0x0000001fffcf7819 */ /* 0x000fe20000011402 */
[----:B------:R-:W-:Y:S01]  /*11d0*/  VIADD R216, R16, 0xe0 ;  /* 0x000000e010d87836 */ /* 0x000fe20000000000 */
[----:B------:R-:W-:Y:S01]  /*11e0*/  SHF.R.S32.HI R229, RZ, 0x1f, R212 ;  /* 0x0000001fffe57819 */ /* 0x000fe200000114d4 */
[----:B------:R-:W-:Y:S01]  /*11f0*/  VIADD R209, R22, 0x10 ;  /* 0x0000001016d17836 */ /* 0x000fe20000000000 */
[----:B------:R-:W-:Y:S02]  /*1200*/  SHF.R.S32.HI R228, RZ, 0x1f, R217 ;  /* 0x0000001fffe47819 */ /* 0x000fe400000114d9 */
[----:B------:R-:W-:Y:S02]  /*1210*/  SHF.R.S32.HI R227, RZ, 0x1f, R216 ;  /* 0x0000001fffe37819 */ /* 0x000fe400000114d8 */
[----:B--2---:R-:W-:-:S02]  /*1220*/  LOP3.LUT R210, R14, 0x1, RZ, 0xfc, !PT ;  /* 0x000000010ed27812 */ /* 0x004fc400078efcff */
[----:B------:R-:W-:-:S05]  /*1230*/  SHF.R.S32.HI R14, RZ, 0x1f, R214 ;  /* 0x0000001fff0e7819 */ /* 0x000fca00000114d6 */
[----:B------:R0:W-:Y:S04]  /*1240*/  STL [R1+0x8], R14 ;  /* 0x0000080e01007387 */ /* 0x0001e80000100800 */
[----:B------:R1:W-:Y:S04]  /*1250*/  STL [R1+0x4], R12 ;  /* 0x0000040c01007387 */ /* 0x0003e80000100800 */
[----:B------:R2:W-:Y:S01]  /*1260*/  STL [R1+0x74], R4 ;  /* 0x0000740401007387 */ /* 0x0005e20000100800 */
[----:B0-----:R-:W-:-:S03]  /*1270*/  VIADD R14, R42, 0xb0 ;  /* 0x000000b02a0e7836 */ /* 0x001fc60000000000 */
[----:B------:R-:W-:Y:S01]  /*1280*/  STL [R1+0x94], R42 ;  /* 0x0000942a01007387 */ /* 0x000fe20000100800 */
[----:B-1----:R-:W-:-:S03]  /*1290*/  VIADD R12, R42, 0xc0 ;  /* 0x000000c02a0c7836 */ /* 0x002fc60000000000 */
[----:B------:R0:W-:Y:S01]  /*12a0*/  STL [R1+0x1a4], R5 ;  /* 0x0001a40501007387 */ /* 0x0001e20000100800 */
[----:B--2---:R-:W-:Y:S01]  /*12b0*/  LOP3.LUT R4, R4, R3, R7, 0xf6, !PT ;  /* 0x0000000304047212 */ /* 0x004fe200078ef607 */
[----:B------:R-:W-:-:S04]  /*12c0*/  VIADD R7, R42, 0xe0 ;  /* 0x000000e02a077836 */ /* 0x000fc80000000000 */
[----:B------:R-:W-:Y:S01]  /*12d0*/  IMAD R3, R4, 0x2, R19 ;  /* 0x0000000204037824 */ /* 0x000fe200078e0213 */
[----:B------:R-:W-:Y:S01]  /*12e0*/  SHF.R.S32.HI R4, RZ, 0x1f, R41 ;  /* 0x0000001fff047819 */ /* 0x000fe20000011429 */
[----:B0-----:R-:W-:-:S03]  /*12f0*/  VIADD R5, R42, 0xf0 ;  /* 0x000000f02a057836 */ /* 0x001fc60000000000 */
[----:B------:R0:W-:Y:S04]  /*1300*/  STL [R1+0x198], R3 ;  /* 0x0001980301007387 */ /* 0x0001e80000100800 */
[----:B------:R-:W-:Y:S04]  /*1310*/  STL [R1+0x110], R41 ;  /* 0x0001102901007387 */ /* 0x000fe80000100800 */
[----:B------:R1:W-:Y:S01]  /*1320*/  STL [R1+0x10c], R40 ;  /* 0x00010c2801007387 */ /* 0x0003e20000100800 */
[----:B0-----:R-:W-:-:S03]  /*1330*/  VIADD R3, R42, 0xf8 ;  /* 0x000000f82a037836 */ /* 0x001fc60000000000 */
[----:B------:R-:W-:Y:S04]  /*1340*/  STL [R1+0x108], R39 ;  /* 0x0001082701007387 */ /* 0x000fe80000100800 */
        /* <DEDUP_REMOVED lines=90> */
.L_x_1578:
[----:B012-4-:R-:W0:Y:S02]  /*18f0*/  LDC.64 R4, c[0x0][0xd88] ;  /* 0x00036200ff047b82 */ /* 0x017e240000000a00 */
        /* <DEDUP_REMOVED lines=42> */
[----:B0-----:R-:W-:Y:S06]  /*1ba0*/  @P2 BRA `(.L_x_1423) ;  /* 0x0000000000242947 */ /* 0x001fec0003800000 */
        /* <DEDUP_REMOVED lines=9> */
.L_x_1423:
        /* <DEDUP_REMOVED lines=14> */
.L_x_1424:
[----:B------:R-:W-:Y:S05]  /*1d20*/  @!P0 BRA `(.L_x_1425) ;  /* 0x00000000000c8947 */ /* 0x000fea0003800000 */
[----:B------:R-:W2:Y:S04]  /*1d30*/  LDG.E R0, desc[UR60][R4.64] ;  /* 0x0000003c04007981 */ /* 0x000ea8000c1e1900 */
[----:B------:R-:W2:Y:S02]  /*1d40*/  LDG.E R31, desc[UR60][R4.64+0x4] ;  /* 0x0000043c041f7981 */ /* 0x000ea4000c1e1900 */
[----:B--2---:R-:W-:-:S07]  /*1d50*/  IMAD.IADD R31, R31, 0x1, -R0 ;  /* 0x000000011f1f7824 */ /* 0x004fce00078e0a00 */
.L_x_1425:
        /* <DEDUP_REMOVED lines=62> */
.L_x_1427:
[----:B------:R-:W-:Y:S05]  /*2140*/  BSYNC B0 ;  /* 0x0000000000007941 */ /* 0x000fea0003800000 */
.L_x_1426:
        /* <DEDUP_REMOVED lines=37> */
.L_x_1430:
[----:B------:R-:W-:Y:S05]  /*23a0*/  BSYNC B6 ;  /* 0x0000000000067941 */ /* 0x000fea0003800000 */
.L_x_1429:
        /* <DEDUP_REMOVED lines=20> */
.L_x_1432:
[----:B------:R-:W-:Y:S05]  /*24f0*/  BSYNC B6 ;  /* 0x0000000000067941 */ /* 0x000fea0003800000 */
.L_x_1431:
[----:B------:R-:W-:Y:S01]  /*2500*/  ULDC.64 UR4, c[0x0][0xaf0] ;  /* 0x0002bc0000047ab9 */ /* 0x000fe20000000a00 */
[----:B------:R-:W1:Y:S01]  /*2510*/  S2R R6, SR_TID.X ;  /* 0x0000000000067919 */ /* 0x000e620000002100 */
[----:B------:R-:W-:Y:S01]  /*2520*/  ISETP.NE.U32.AND P0, PT, RZ, UR4, PT ;  /* 0x00000004ff007c0c */ /* 0x000fe2000bf05070 */
[----:B------:R-:W-:Y:S01]  /*2530*/  IMAD.MOV.U32 R85, RZ, RZ, R32 ;  /* 0x000000ffff557224 */ /* 0x000fe200078e0020 */
[----:B------:R-:W2:Y:S01]  /*2540*/  LDC R11, c[0x0][0x3f4] ;  /* 0x0000fd00ff0b7b82 */ /* 0x000ea20000000800 */
[----:B------:R-:W3:Y:S01]  /*2550*/  LDL R10, [R1+0x74] ;  /* 0x00007400010a7983 */ /* 0x000ee20000100800 */
[----:B------:R-:W-:Y:S01]  /*2560*/  ISETP.NE.AND.EX P0, PT, RZ, UR5, PT, P0 ;  /* 0x00000005ff007c0c */ /* 0x000fe2000bf05300 */
[----:B------:R-:W-:-:S05]  /*2570*/  IMAD.MOV.U32 R29, RZ, RZ, R30 ;  /* 0x000000ffff1d7224 */ /* 0x000fca00078e001e */
[----:B------:R-:W4:Y:S07]  /*2580*/  LDC.64 R50, c[0x0][0x3f8] ;  /* 0x0000fe00ff327b82 */ /* 0x000f2e0000000a00 */
[----:B0-----:R-:W-:Y:S01]  /*2590*/  @P0 IADD3 R4, P1, R34, UR4, RZ ;  /* 0x0000000422040c10 */ /* 0x001fe2000ff3e0ff */
[----:B------:R-:W-:Y:S01]  /*25a0*/  ULDC UR4, c[0x0][0x320] ;  /* 0x0000c80000047ab9 */ /* 0x000fe20000000800 */
[----:B------:R-:W0:Y:S02]  /*25b0*/  LDC.64 R60, c[0x0][0x408] ;  /* 0x00010200ff3c7b82 */ /* 0x000e240000000a00 */
[----:B------:R-:W-:-:S02]  /*25c0*/  @P0 IADD3.X R5, R33, UR5, RZ, P1, !PT ;  /* 0x0000000521050c10 */ /* 0x000fc40008ffe4ff */
[----:B------:R-:W-:-:S03]  /*25d0*/  ISETP.GE.AND P1, PT, R2, UR4, PT ;  /* 0x0000000402007c0c */ /* 0x000fc6000bf26270 */
[----:B------:R1:W3:Y:S01]  /*25e0*/  @P0 LDG.E R85, desc[UR60][R4.64] ;  /* 0x0000003c04550981 */ /* 0x0002e2000c1e1900 */
[----:B------:R-:W-:Y:S02]  /*25f0*/  SEL R3, RZ, 0xffffffff, P1 ;  /* 0xffffffffff037807 */ /* 0x000fe40000800000 */
[----:B------:R-:W-:-:S03]  /*2600*/  ISETP.GE.AND P0, PT, R16, UR4, PT ;  /* 0x0000000410007c0c */ /* 0x000fc6000bf06270 */
[----:B------:R-:W-:Y:S01]  /*2610*/  IMAD.SHL.U32 R3, R3, 0x2, RZ ;  /* 0x0000000203037824 */ /* 0x000fe200078e00ff */
[----:B------:R-:W-:Y:S02]  /*2620*/  SEL R0, RZ, 0x1, P0 ;  /* 0x00000001ff007807 */ /* 0x000fe40000000000 */
[----:B------:R-:W-:Y:S02]  /*2630*/  ISETP.GE.AND P0, PT, R215, UR4, PT ;  /* 0x00000004d7007c0c */ /* 0x000fe4000bf06270 */
[----:B------:R-:W-:Y:S02]  /*2640*/  ISETP.GE.AND P1, PT, R214, UR4, PT ;  /* 0x00000004d6007c0c */ /* 0x000fe4000bf26270 */
[----:B------:R-:W-:Y:S02]  /*2650*/  LOP3.LUT R0, R3, 0x2, R0, 0xe2, !PT ;  /* 0x0000000203007812 */ /* 0x000fe400078ee200 */
[----:B------:R-:W-:Y:S02]  /*2660*/  SEL R3, RZ, 0x4, P0 ;  /* 0x00000004ff037807 */ /* 0x000fe40000000000 */
[----:B-1----:R-:W-:-:S02]  /*2670*/  SEL R4, RZ, 0x8, P1 ;  /* 0x00000008ff047807 */ /* 0x002fc40000800000 */
[----:B------:R-:W-:Y:S02]  /*2680*/  ISETP.GE.AND P0, PT, R213, UR4, PT ;  /* 0x00000004d5007c0c */ /* 0x000fe4000bf06270 */
[----:B------:R-:W-:Y:S01]  /*2690*/  ISETP.GE.AND P1, PT, R212, UR4, PT ;  /* 0x00000004d4007c0c */ /* 0x000fe2000bf26270 */
[----:B------:R-:W-:Y:S01]  /*26a0*/  VIADD R6, R6, 0xffffff80 ;  /* 0xffffff8006067836 */ /* 0x000fe20000000000 */
[----:B------:R-:W-:Y:S02]  /*26b0*/  LOP3.LUT R0, R4, R0, R3, 0xfe, !PT ;  /* 0x0000000004007212 */ /* 0x000fe400078efe03 */
[----:B------:R-:W-:Y:S02]  /*26c0*/  SEL R3, RZ, 0x10, P0 ;  /* 0x00000010ff037807 */ /* 0x000fe40000000000 */
[----:B------:R-:W-:Y:S02]  /*26d0*/  SEL R4, RZ, 0x20, P1 ;  /* 0x00000020ff047807 */ /* 0x000fe40000800000 */
[----:B------:R-:W-:-:S02]  /*26e0*/  ISETP.GE.AND P0, PT, R217, UR4, PT ;  /* 0x00000004d9007c0c */ /* 0x000fc4000bf06270 */
[----:B------:R-:W-:Y:S02]  /*26f0*/  LOP3.LUT R0, R4, R0, R3, 0xfe, !PT ;  /* 0x0000000004007212 */ /* 0x000fe400078efe03 */
[----:B------:R-:W-:Y:S02]  /*2700*/  SHF.R.S32.HI R3, RZ, 0x1f, R6 ;  /* 0x0000001fff037819 */ /* 0x000fe40000011406 */
[----:B------:R-:W-:Y:S02]  /*2710*/  ISETP.GE.AND P1, PT, R216, UR4, PT ;  /* 0x00000004d8007c0c */ /* 0x000fe4000bf26270 */
[----:B------:R-:W-:Y:S02]  /*2720*/  LEA.HI R8, R3, R6, RZ, 0x2 ;  /* 0x0000000603087211 */ /* 0x000fe400078f10ff */
[----:B------:R-:W-:Y:S02]  /*2730*/  SEL R83, RZ, 0x40, P0 ;  /* 0x00000040ff537807 */ /* 0x000fe40000000000 */
[----:B------:R-:W-:-:S02]  /*2740*/  SEL R3, RZ, 0x7fff80, P1 ;  /* 0x007fff80ff037807 */ /* 0x000fc40000800000 */
[----:B--2---:R-:W-:Y:S01]  /*2750*/  ISETP.GE.AND P0, PT, R16, R11, PT ;  /* 0x0000000b1000720c */ /* 0x004fe20003f06270 */
[----:B------:R-:W-:Y:S01]  /*2760*/  IMAD.SHL.U32 R78, R11, 0x2, RZ ;  /* 0x000000020b4e7824 */ /* 0x000fe200078e00ff */
[----:B------:R-:W-:Y:S02]  /*2770*/  LOP3.LUT R83, R3, R0, R83, 0xfe, !PT ;  /* 0x0000000003537212 */ /* 0x000fe400078efe53 */
[----:B------:R-:W-:Y:S02]  /*2780*/  SEL R3, R11, RZ, P0 ;  /* 0x000000ff0b037207 */ /* 0x000fe40000000000 */
[----:B------:R-:W2:Y:S01]  /*2790*/  LDL R11, [R1+0x70] ;  /* 0x00007000010b7983 */ /* 0x000ea20000100800 */
[----:B------:R-:W1:Y:S01]  /*27a0*/  S2R R12, SR_TID.X ;  /* 0x00000000000c7919 */ /* 0x000e620000002100 */
[----:B------:R-:W-:Y:S02]  /*27b0*/  SHF.R.S32.HI R5, RZ, 0x1f, R204 ;  /* 0x0000001fff057819 */ /* 0x000fe400000114cc */
[----:B------:R-:W-:Y:S01]  /*27c0*/  LOP3.LUT R9, R8, 0xfffffffc, RZ, 0xc0, !PT ;  /* 0xfffffffc08097812 */ /* 0x000fe200078ec0ff */
[----:B------:R-:W-:Y:S01]  /*27d0*/  IMAD.IADD R3, R16, 0x1, R3 ;  /* 0x0000000110037824 */ /* 0x000fe200078e0203 */
[----:B------:R-:W-:Y:S01]  /*27e0*/  SHF.R.S32.HI R23, RZ, 0x1f, R22 ;  /* 0x0000001fff177819 */ /* 0x000fe20000011416 */
[----:B----4-:R-:W-:-:S02]  /*27f0*/  IMAD R4, R5, R50, RZ ;  /* 0x0000003205047224 */ /* 0x010fc400078e02ff */
[----:B0-----:R-:W-:Y:S02]  /*2800*/  IMAD R5, R5, R60, RZ ;  /* 0x0000003c05057224 */ /* 0x001fe400078e02ff */
[----:B------:R-:W-:Y:S02]  /*2810*/  IMAD.IADD R84, R84, 0x1, R31 ;  /* 0x0000000154547824 */ /* 0x000fe400078e021f */
[----:B------:R-:W-:Y:S01]  /*2820*/  IMAD.IADD R75, R6, 0x1, -R9 ;  /* 0x00000001064b7824 */ /* 0x000fe200078e0a09 */
[----:B------:R-:W-:Y:S01]  /*2830*/  SHF.R.S32.HI R0, RZ, 0x1f, R3 ;  /* 0x0000001fff007819 */ /* 0x000fe20000011403 */
[C---:B------:R-:W-:Y:S02]  /*2840*/  IMAD R7, R204.reuse, R51, R4 ;  /* 0x00000033cc077224 */ /* 0x040fe400078e0204 */
[----:B------:R-:W-:-:S04]  /*2850*/  IMAD.WIDE.U32 R20, R204, R50, R22 ;  /* 0x00000032cc147225 */ /* 0x000fc800078e0016 */
[----:B------:R-:W-:-:S04]  /*2860*/  IMAD.WIDE.U32 R30, R204, R50, R16 ;  /* 0x00000032cc1e7225 */ /* 0x000fc800078e0010 */
[----:B------:R-:W-:Y:S01]  /*2870*/  IMAD R9, R204, R61, R5 ;  /* 0x0000003dcc097224 */ /* 0x000fe200078e0205 */
[----:B-1----:R-:W-:-:S04]  /*2880*/  SHF.R.U32.HI R12, RZ, 0x7, R12 ;  /* 0x00000007ff0c7819 */ /* 0x002fc8000001160c */
[C---:B------:R-:W-:Y:S01]  /*2890*/  ISETP.NE.AND P6, PT, R12.reuse, 0x1, PT ;  /* 0x000000010c00780c */ /* 0x040fe20003fc5270 */
[----:B------:R-:W-:Y:S02]  /*28a0*/  VIADD R87, R12, 0x8 ;  /* 0x000000080c577836 */ /* 0x000fe40000000000 */
[----:B------:R-:W-:Y:S01]  /*28b0*/  VIADD R12, R204, 0x40 ;  /* 0x00000040cc0c7836 */ /* 0x000fe20000000000 */
[----:B-----5:R-:W-:Y:S01]  /*28c0*/  SHF.R.S32.HI R5, RZ, 0x1f, R48 ;  /* 0x0000001fff057819 */ /* 0x020fe20000011430 */
[----:B------:R-:W-:Y:S02]  /*28d0*/  IMAD.IADD R21, R21, 0x1, R7 ;  /* 0x0000000115157824 */ /* 0x000fe400078e0207 */
[----:B------:R-:W-:Y:S01]  /*28e0*/  IMAD.SHL.U32 R12, R12, 0x40, RZ ;  /* 0x000000400c0c7824 */ /* 0x000fe200078e00ff */
[----:B------:R-:W-:Y:S01]  /*28f0*/  LEA.HI R3, R0, R3, RZ, 0x3 ;  /* 0x0000000300037211 */ /* 0x000fe200078f18ff */
[----:B------:R-:W-:Y:S01]  /*2900*/  IMAD.IADD R31, R7, 0x1, R31 ;  /* 0x00000001071f7824 */ /* 0x000fe200078e021f */
[----:B------:R-:W-:Y:S01]  /*2910*/  SHF.R.S32.HI R7, RZ, 0x1f, R8 ;  /* 0x0000001fff077819 */ /* 0x000fe20000011408 */
[----:B------:R-:W-:Y:S01]  /*2920*/  IMAD R0, R5, R60, RZ ;  /* 0x0000003c05007224 */ /* 0x000fe200078e02ff */
[----:B------:R-:W-:-:S02]  /*2930*/  LOP3.LUT R12, R12, 0x1c0, RZ, 0xc0, !PT ;  /* 0x000001c00c0c7812 */ /* 0x000fc400078ec0ff */
[----:B------:R-:W-:Y:S01]  /*2940*/  LEA.HI R7, R7, R204, RZ, 0x3 ;  /* 0x000000cc07077211 */ /* 0x000fe200078f18ff */
[----:B------:R-:W-:Y:S01]  /*2950*/  IMAD R71, R48, R61, R0 ;  /* 0x0000003d30477224 */ /* 0x000fe200078e0200 */
[----:B------:R-:W-:Y:S01]  /*2960*/  LOP3.LUT R0, R12, 0x38, R3, 0xf8, !PT ;  /* 0x000000380c007812 */ /* 0x000fe200078ef803 */
[----:B------:R-:W-:Y:S01]  /*2970*/  VIADD R12, R204, 0x40 ;  /* 0x00000040cc0c7836 */ /* 0x000fe20000000000 */
[----:B------:R-:W-:Y:S01]  /*2980*/  LOP3.LUT R7, R7, 0xfffffff8, RZ, 0xc0, !PT ;  /* 0xfffffff807077812 */ /* 0x000fe200078ec0ff */
[----:B------:R-:W-:Y:S05]  /*2990*/  @!P6 WARPSYNC.ALL ;  /* 0x000000000000e948 */ /* 0x000fea0003800000 */
[----:B------:R-:W-:Y:S01]  /*29a0*/  IMAD.SHL.U32 R12, R12, 0x40, RZ ;  /* 0x000000400c0c7824 */ /* 0x000fe200078e00ff */
[----:B------:R-:W-:Y:S01]  /*29b0*/  ULDC UR4, c[0x0][0x2f4] ;  /* 0x0000bd0000047ab9 */ /* 0x000fe20000000800 */
[----:B------:R-:W-:Y:S01]  /*29c0*/  IMAD.IADD R7, R204, 0x1, -R7 ;  /* 0x00000001cc077824 */ /* 0x000fe200078e0a07 */
[----:B------:R-:W-:Y:S01]  /*29d0*/  ISETP.GE.AND P2, PT, R2, UR4, PT ;  /* 0x0000000402007c0c */ /* 0x000fe2000bf46270 */
[----:B------:R-:W-:Y:S01]  /*29e0*/  IMAD.WIDE.U32 R56, R204, R60, R22 ;  /* 0x0000003ccc387225 */ /* 0x000fe200078e0016 */
[----:B------:R-:W-:-:S03]  /*29f0*/  LOP3.LUT R12, R12, 0x1c0, RZ, 0xc0, !PT ;  /* 0x000001c00c0c7812 */ /* 0x000fc600078ec0ff */
[----:B------:R-:W-:Y:S01]  /*2a00*/  IMAD.WIDE.U32 R58, R204, R60, R16 ;  /* 0x0000003ccc3a7225 */ /* 0x000fe200078e0010 */
[----:B------:R-:W-:-:S03]  /*2a10*/  SHF.R.U32.HI R12, RZ, 0x3, R12 ;  /* 0x00000003ff0c7819 */ /* 0x000fc6000001160c */
[----:B------:R-:W-:Y:S02]  /*2a20*/  IMAD.SHL.U32 R66, R7, 0x40, RZ ;  /* 0x0000004007427824 */ /* 0x000fe400078e00ff */
[----:B------:R-:W-:Y:S02]  /*2a30*/  IMAD.IADD R57, R57, 0x1, R9 ;  /* 0x0000000139397824 */ /* 0x000fe400078e0209 */
[----:B------:R-:W-:Y:S01]  /*2a40*/  IMAD.IADD R59, R9, 0x1, R59 ;  /* 0x00000001093b7824 */ /* 0x000fe200078e023b */
[----:B------:R-:W-:Y:S01]  /*2a50*/  LOP3.LUT R66, R66, 0x1c0, RZ, 0xc0, !PT ;  /* 0x000001c042427812 */ /* 0x000fe200078ec0ff */
[----:B------:R-:W-:Y:S01]  /*2a60*/  IMAD R4, R5, R50, RZ ;  /* 0x0000003205047224 */ /* 0x000fe200078e02ff */
[----:B------:R-:W-:Y:S01]  /*2a70*/  SHF.L.U64.HI R80, R60, 0x6, R61 ;  /* 0x000000063c507819 */ /* 0x000fe2000001023d */
[----:B------:R-:W-:Y:S01]  /*2a80*/  IMAD R5, R61, 0x60, RZ ;  /* 0x000000603d057824 */ /* 0x000fe200078e02ff */
[----:B------:R-:W-:Y:S01]  /*2a90*/  LOP3.LUT R0, R0, R12, RZ, 0x3c, !PT ;  /* 0x0000000c00007212 */ /* 0x000fe200078e3cff */
[----:B------:R-:W-:Y:S01]  /*2aa0*/  IMAD.SHL.U32 R79, R60, 0x40, RZ ;  /* 0x000000403c4f7824 */ /* 0x000fe200078e00ff */
[----:B------:R-:W-:Y:S01]  /*2ab0*/  LOP3.LUT R29, R29, 0xfffffffe, RZ, 0xc0, !PT ;  /* 0xfffffffe1d1d7812 */ /* 0x000fe200078ec0ff */
[----:B------:R-:W-:Y:S01]  /*2ac0*/  IMAD.WIDE.U32 R56, R48, R60, R56 ;  /* 0x0000003c30387225 */ /* 0x000fe200078e0038 */
[----:B------:R-:W-:-:S03]  /*2ad0*/  SHF.R.U32.HI R63, RZ, 0x3, R66 ;  /* 0x00000003ff3f7819 */ /* 0x000fc60000011642 */
[----:B------:R-:W-:-:S04]  /*2ae0*/  IMAD.WIDE.U32 R58, R48, R60, R58 ;  /* 0x0000003c303a7225 */ /* 0x000fc800078e003a */
[----:B------:R-:W-:Y:S01]  /*2af0*/  IMAD R73, R48, R51, R4 ;  /* 0x0000003330497224 */ /* 0x000fe200078e0204 */
[----:B------:R-:W-:Y:S01]  /*2b00*/  LOP3.LUT R4, R66, 0x18, R16, 0xf8, !PT ;  /* 0x0000001842047812 */ /* 0x000fe200078ef810 */
[----:B------:R-:W-:Y:S01]  /*2b10*/  IMAD.WIDE.U32 R60, R60, 0x60, RZ ;  /* 0x000000603c3c7825 */ /* 0x000fe200078e00ff */
[----:B------:R-:W-:Y:S02]  /*2b20*/  @P2 LOP3.LUT R29, R29, 0x1, RZ, 0xfc, !PT ;  /* 0x000000011d1d2812 */ /* 0x000fe400078efcff */
[----:B------:R-:W-:Y:S01]  /*2b30*/  LOP3.LUT P2, RZ, R7, 0x4, RZ, 0xc0, !PT ;  /* 0x0000000407ff7812 */ /* 0x000fe2000784c0ff */
[----:B------:R-:W-:Y:S01]  /*2b40*/  IMAD.MOV.U32 R64, RZ, RZ, 0x20 ;  /* 0x00000020ff407424 */ /* 0x000fe200078e00ff */
[----:B------:R-:W-:Y:S01]  /*2b50*/  LOP3.LUT R4, R4, R63, RZ, 0x3c, !PT ;  /* 0x0000003f04047212 */ /* 0x000fe200078e3cff */
[----:B------:R-:W-:Y:S01]  /*2b60*/  IMAD.IADD R76, R61, 0x1, R5 ;  /* 0x000000013d4c7824 */ /* 0x000fe200078e0205 */
[----:B------:R-:W-:Y:S01]  /*2b70*/  PRMT R5, R83, 0x8880, RZ ;  /* 0x0000888053057816 */ /* 0x000fe200000000ff */
[----:B------:R-:W-:Y:S01]  /*2b80*/  IMAD R77, R51, 0x60, RZ ;  /* 0x00000060334d7824 */ /* 0x000fe200078e02ff */
[C---:B------:R-:W-:Y:S01]  /*2b90*/  SHF.L.U64.HI R82, R50.reuse, 0x6, R51 ;  /* 0x0000000632527819 */ /* 0x040fe20000010233 */
[----:B------:R-:W-:Y:S01]  /*2ba0*/  IMAD.SHL.U32 R81, R50, 0x40, RZ ;  /* 0x0000004032517824 */ /* 0x000fe200078e00ff */
[----:B------:R-:W-:Y:S01]  /*2bb0*/  PRMT R5, R5, 0x7710, RZ ;  /* 0x0000771005057816 */ /* 0x000fe200000000ff */
[----:B------:R-:W-:Y:S01]  /*2bc0*/  IMAD.WIDE.U32 R20, R48, R50, R20 ;  /* 0x0000003230147225 */ /* 0x000fe200078e0014 */
[----:B------:R-:W-:-:S02]  /*2bd0*/  SEL R64, R64, 0xffffffe0, !P2 ;  /* 0xffffffe040407807 */ /* 0x000fc40005000000 */
[----:B------:R-:W-:Y:S01]  /*2be0*/  LOP3.LUT R69, R3, 0xfffffff8, RZ, 0xc0, !PT ;  /* 0xfffffff803457812 */ /* 0x000fe200078ec0ff */
[----:B------:R-:W-:Y:S01]  /*2bf0*/  IMAD.WIDE.U32 R30, R48, R50, R30 ;  /* 0x00000032301e7225 */ /* 0x000fe200078e001e */
[----:B------:R0:W-:Y:S03]  /*2c00*/  STL [R1], R29 ;  /* 0x0000001d01007387 */ /* 0x0001e60000100800 */
[----:B------:R-:W-:Y:S01]  /*2c10*/  IMAD.WIDE.U32 R50, R50, 0x60, RZ ;  /* 0x0000006032327825 */ /* 0x000fe200078e00ff */
[----:B------:R-:W-:Y:S02]  /*2c20*/  SHF.R.S32.HI R70, RZ, 0x3, R3 ;  /* 0x00000003ff467819 */ /* 0x000fe40000011403 */
[----:B------:R-:W-:Y:S01]  /*2c30*/  LOP3.LUT R62, R5, 0x1, RZ, 0xc0, !PT ;  /* 0x00000001053e7812 */ /* 0x000fe200078ec0ff */
[----:B------:R-:W-:Y:S01]  /*2c40*/  IMAD.IADD R74, R21, 0x1, R73 ;  /* 0x00000001154a7824 */ /* 0x000fe200078e0249 */
[----:B------:R-:W-:Y:S01]  /*2c50*/  LOP3.LUT R9, R5, 0x8, RZ, 0xc0, !PT ;  /* 0x0000000805097812 */ /* 0x000fe200078ec0ff */
[----:B------:R-:W-:Y:S01]  /*2c60*/  IMAD.IADD R72, R57, 0x1, R71 ;  /* 0x0000000139487824 */ /* 0x000fe200078e0247 */
[----:B0-----:R-:W-:Y:S01]  /*2c70*/  LOP3.LUT R29, R5, 0x2, RZ, 0xc0, !PT ;  /* 0x00000002051d7812 */ /* 0x001fe200078ec0ff */
[----:B------:R-:W-:Y:S01]  /*2c80*/  IMAD.IADD R77, R51, 0x1, R77 ;  /* 0x00000001334d7824 */ /* 0x000fe200078e024d */
[----:B------:R-:W-:Y:S01]  /*2c90*/  LOP3.LUT R8, R5, 0x10, RZ, 0xc0, !PT ;  /* 0x0000001005087812 */ /* 0x000fe200078ec0ff */
[----:B------:R-:W-:Y:S01]  /*2ca0*/  IMAD R75, R75, 0x40, R204 ;  /* 0x000000404b4b7824 */ /* 0x000fe200078e02cc */
[----:B------:R-:W-:Y:S01]  /*2cb0*/  LOP3.LUT R6, R5, 0x20, RZ, 0xc0, !PT ;  /* 0x0000002005067812 */ /* 0x000fe200078ec0ff */
[----:B------:R-:W-:Y:S01]  /*2cc0*/  IMAD.IADD R73, R73, 0x1, R31 ;  /* 0x0000000149497824 */ /* 0x000fe200078e021f */
[----:B------:R-:W-:Y:S01]  /*2cd0*/  @!P6 BAR.SYNC.DEFER_BLOCKING 0x9, 0x100 ;  /* 0x024400000000eb1d */ /* 0x000fe20000010000 */
[----:B------:R-:W-:Y:S01]  /*2ce0*/  IMAD.IADD R71, R71, 0x1, R59 ;  /* 0x0000000147477824 */ /* 0x000fe200078e023b */
[----:B------:R-:W-:-:S02]  /*2cf0*/  ISETP.GE.AND P1, PT, R16, UR4, PT ;  /* 0x0000000410007c0c */ /* 0x000fc4000bf26270 */
[----:B------:R-:W-:Y:S01]  /*2d00*/  SHF.R.S32.HI R67, RZ, 0x1f, R69 ;  /* 0x0000001fff437819 */ /* 0x000fe20000011445 */
[----:B---3--:R-:W-:Y:S01]  /*2d10*/  IMAD.IADD R65, R10, 0x1, R0 ;  /* 0x000000010a417824 */ /* 0x008fe200078e0200 */
[----:B------:R-:W-:-:S04]  /*2d20*/  LOP3.LUT R0, R66, 0x38, R3, 0xf8, !PT ;  /* 0x0000003842007812 */ /* 0x000fc800078ef803 */
[----:B------:R-:W-:Y:S02]  /*2d30*/  LOP3.LUT R0, R0, R63, RZ, 0x3c, !PT ;  /* 0x0000003f00007212 */ /* 0x000fe400078e3cff */
[C---:B------:R-:W-:Y:S02]  /*2d40*/  LOP3.LUT R10, R5.reuse, 0x4, RZ, 0xc0, !PT ;  /* 0x00000004050a7812 */ /* 0x040fe400078ec0ff */
[----:B------:R-:W-:Y:S02]  /*2d50*/  LOP3.LUT R5, R5, 0x40, RZ, 0xc0, !PT ;  /* 0x0000004005057812 */ /* 0x000fe400078ec0ff */
[----:B------:R-:W-:Y:S01]  /*2d60*/  SHF.R.S32.HI R68, RZ, 0x1f, R85 ;  /* 0x0000001fff447819 */ /* 0x000fe20000011455 */
[C---:B--2---:R-:W-:Y:S02]  /*2d70*/  IMAD R7, R11.reuse, 0x200, R4 ;  /* 0x000002000b077824 */ /* 0x044fe400078e0204 */
[----:B------:R-:W-:Y:S02]  /*2d80*/  IMAD R4, R11, 0x200, R0 ;  /* 0x000002000b047824 */ /* 0x000fe400078e0200 */
[----:B------:R-:W-:-:S07]  /*2d90*/  IMAD.IADD R3, R64, 0x1, R7 ;  /* 0x0000000140037824 */ /* 0x000fce00078e0207 */
.L_x_1486:
[----:B0---4-:R-:W2:Y:S01]  /*2da0*/  LDL.LU R34, [R1] ;  /* 0x0000000001227983 */ /* 0x011ea20000300800 */
        /* <DEDUP_REMOVED lines=11> */
[----:B---3--:R-:W3:Y:S08]  /*2e60*/  @!P2 LDC.64 R12, c[0x0][0x418] ;  /* 0x00010600ff0cab82 */ /* 0x008ef00000000a00 */
[----:B------:R-:W4:Y:S08]  /*2e70*/  @P3 LDC R0, c[0x0][0x434] ;  /* 0x00010d00ff003b82 */ /* 0x000f300000000800 */
[----:B------:R-:W1:Y:S01]  /*2e80*/  @P3 LDC R11, c[0x0][0x438] ;  /* 0x00010e00ff0b3b82 */ /* 0x000e620000000800 */
[----:B----4-:R-:W-:-:S05]  /*2e90*/  @P3 IMAD.HI.U32 R0, R35, R0, RZ ;  /* 0x0000000023003227 */ /* 0x010fca00078e00ff */
[----:B-1----:R-:W-:Y:S01]  /*2ea0*/  @P3 SHF.R.U32.HI R32, RZ, R11, R0 ;  /* 0x0000000bff203219 */ /* 0x002fe20000011600 */
[----:B0-----:R-:W-:-:S03]  /*2eb0*/  @!P2 IMAD R0, R68, R14, RZ ;  /* 0x0000000e4400a224 */ /* 0x001fc600078e02ff */
[----:B------:R-:W-:Y:S01]  /*2ec0*/  @!P2 SHF.R.S32.HI R33, RZ, 0x1f, R32 ;  /* 0x0000001fff21a819 */ /* 0x000fe20000011420 */
[C---:B------:R-:W-:Y:S02]  /*2ed0*/  @!P2 IMAD R11, R85.reuse, R15, R0 ;  /* 0x0000000f550ba224 */ /* 0x040fe400078e0200 */
[----:B------:R-:W-:-:S04]  /*2ee0*/  @!P2 IMAD.WIDE.U32 R14, R85, R14, R32 ;  /* 0x0000000e550ea225 */ /* 0x000fc800078e0020 */
[----:B------:R-:W-:Y:S01]  /*2ef0*/  @!P2 IMAD.IADD R0, R15, 0x1, R11 ;  /* 0x000000010f00a824 */ /* 0x000fe200078e020b */
[----:B---3--:R-:W-:-:S04]  /*2f00*/  @!P2 LEA R12, P3, R14, R12, 0x2 ;  /* 0x0000000c0e0ca211 */ /* 0x008fc800078610ff */
[----:B------:R-:W-:Y:S02]  /*2f10*/  @!P2 LEA.HI.X R13, R14, R13, R0, 0x2, P3 ;  /* 0x0000000d0e0da211 */ /* 0x000fe400018f1400 */
[----:B------:R-:W-:-:S03]  /*2f20*/  ISETP.GT.AND P3, PT, R27, R28, PT ;  /* 0x0000001c1b00720c */ /* 0x000fc60003f64270 */
[----:B-----5:R0:W5:Y:S01]  /*2f30*/  @!P2 LDG.E R88, desc[UR60][R12.64] ;  /* 0x0000003c0c58a981 */ /* 0x020162000c1e1900 */
        /* <DEDUP_REMOVED lines=35> */
[----:B------:R-:W-:Y:S01]  /*3170*/  LEA R96, P2, R12, UR4, 0x1 ;  /* 0x000000040c607c11 */ /* 0x000fe2000f8408ff */
[----:B------:R-:W-:Y:S01]  /*3180*/  ULDC.U8 UR4, c[0x0][0x410] ;  /* 0x0001040000047ab9 */ /* 0x000fe20000000000 */
[----:B------:R-:W-:Y:S02]  /*3190*/  IMAD.WIDE.U32 R14, R60, R27, RZ ;  /* 0x0000001b3c0e7225 */ /* 0x000fe400078e00ff */
[----:B------:R-:W-:Y:S02]  /*31a0*/  LEA.HI.X R97, R12, UR5, R97, 0x1, P2 ;  /* 0x000000050c617c11 */ /* 0x000fe400090f0c61 */
[----:B------:R-:W-:Y:S01]  /*31b0*/  ISETP.NE.AND P2, PT, RZ, UR4, PT ;  /* 0x00000004ff007c0c */ /* 0x000fe2000bf45270 */
[----:B------:R-:W-:-:S02]  /*31c0*/  IMAD R11, R11, R60, R13 ;  /* 0x0000003c0b0b7224 */ /* 0x000fc400078e020d */
        /* <DEDUP_REMOVED lines=35> */
.L_x_1437:
[----:B------:R-:W-:Y:S05]  /*3400*/  BSYNC B1 ;  /* 0x0000000000017941 */ /* 0x000fea0003800000 */
.L_x_1436:
        /* <DEDUP_REMOVED lines=26> */
.L_x_1439:
[----:B------:R-:W-:Y:S05]  /*35b0*/  BSYNC B1 ;  /* 0x0000000000017941 */ /* 0x000fea0003800000 */
.L_x_1438:
[----:B------:R-:W-:Y:S01]  /*35c0*/  IMAD.MOV.U32 R0, RZ, RZ, R44 ;  /* 0x000000ffff007224 */ /* 0x000fe200078e002c */
[----:B------:R-:W-:Y:S01]  /*35d0*/  PRMT R108, R11, 0x7610, R108 ;  /* 0x000076100b6c7816 */ /* 0x000fe2000000006c */
        /* <DEDUP_REMOVED lines=27> */
[----:B------:R-:W-:Y:S01]  /*3790*/  PRMT R105, R105, 0x5410, R13 ;  /* 0x0000541069697816 */ /* 0x000fe2000000000d */
[----:B------:R-:W-:Y:S06]  /*37a0*/  @!P3 BRA `(.L_x_1440) ;  /* 0x000000000004b947 */ /* 0x000fec0003800000 */
[----:B------:R-:W-:Y:S01]  /*37b0*/  BPT.TRAP 0x1 ;  /* 0x000000040000795c */ /* 0x000fe20000300000 */
.L_x_1440:
[----:B------:R-:W-:Y:S01]  /*37c0*/  IMAD R0, R18, 0x8, R19 ;  /* 0x0000000812007824 */ /* 0x000fe200078e0213 */
[----:B------:R-:W-:Y:S01]  /*37d0*/  SHF.L.U32 R95, R208, 0x1f, RZ ;  /* 0x0000001fd05f7819 */ /* 0x000fe200000006ff */
[----:B------:R-:W-:Y:S03]  /*37e0*/  BSSY B1, `(.L_x_1441) ;  /* 0x0000003000017945 */ /* 0x000fe60003800000 */
[----:B------:R-:W0:Y:S02]  /*37f0*/  SYNCS.PHASECHK.TRANS64.TRYWAIT P5, [R0+URZ+0x32490], R95 ;  /* 0x0324905f000075a7 */ /* 0x000e2400080a017f */
[----:B0-----:R-:W-:Y:S05]  /*3800*/  @!P5 BRA `(.L_x_1442) ;  /* 0x00000188006cd947 */ /* 0x001fea0003800000 */
.L_x_1705:
[----:B------:R-:W-:Y:S05]  /*3810*/  BSYNC B1 ;  /* 0x0000000000017941 */ /* 0x000fea0003800000 */
.L_x_1441:
[----:B------:R-:W-:-:S03]  /*3820*/  UMOV UR4, 0xffffffff ;  /* 0xffffffff00047882 */ /* 0x000fc60000000000 */
[----:B------:R-:W-:Y:S05]  /*3830*/  BRA.DIV UR4, `(.L_x_1443) ;  /* 0x0000018a04747947 */ /* 0x000fea000b800000 */
[----:B------:R1:W2:Y:S04]  /*3840*/  SHFL.IDX PT, R54, R97, RZ, 0x1c1f ;  /* 0x001c1fff61367589 */ /* 0x0002a800000e0000 */
[----:B------:R1:W3:Y:S02]  /*3850*/  SHFL.IDX PT, R11, R96, RZ, 0x1c1f ;  /* 0x001c1fff600b7589 */ /* 0x0002e400000e0000 */
.L_x_1709:
        /* <DEDUP_REMOVED lines=10> */
[--C-:B------:R-:W-:Y:S02]  /*3900*/  SHF.R.U64 R44, R44, 0x10, R45.reuse ;  /* 0x000000102c2c7819 */ /* 0x100fe4000000122d */
[----:B------:R-:W-:Y:S02]  /*3910*/  SHF.R.U32.HI R55, RZ, 0x10, R45 ;  /* 0x00000010ff377819 */ /* 0x000fe4000001162d */
[--C-:B------:R-:W-:Y:S02]  /*3920*/  SHF.R.U64 R45, R46, 0x10, R47.reuse ;  /* 0x000000102e2d7819 */ /* 0x100fe4000000122f */
[----:B------:R-:W-:Y:S02]  /*3930*/  SHF.R.U32.HI R99, RZ, 0x10, R47 ;  /* 0x00000010ff637819 */ /* 0x000fe4000001162f */
[C---:B------:R-:W-:Y:S01]  /*3940*/  PRMT R47, R100.reuse, 0x5410, R45 ;  /* 0x00005410642f7816 */ /* 0x040fe2000000002d */
[----:B0-----:R-:W-:Y:S01]  /*3950*/  IMAD.U32 R45, R13, 0x10000, RZ ;  /* 0x000100000d2d7824 */ /* 0x001fe200078e00ff */
[----:B------:R-:W-:-:S02]  /*3960*/  PRMT R44, R100, 0x5432, R44 ;  /* 0x00005432642c7816 */ /* 0x000fc4000000002c */
[----:B------:R-:W-:Y:S02]  /*3970*/  LOP3.LUT R102, R13, 0xffff0000, RZ, 0xc0, !PT ;  /* 0xffff00000d667812 */ /* 0x000fe400078ec0ff */
[C---:B------:R-:W-:Y:S01]  /*3980*/  LOP3.LUT R100, R47.reuse, 0xffff0000, RZ, 0xc0, !PT ;  /* 0xffff00002f647812 */ /* 0x040fe200078ec0ff */
[----:B------:R-:W-:Y:S01]  /*3990*/  IMAD.U32 R47, R47, 0x10000, RZ ;  /* 0x000100002f2f7824 */ /* 0x000fe200078e00ff */
[C---:B------:R-:W-:Y:S01]  /*39a0*/  LOP3.LUT R46, R44.reuse, 0xffff0000, RZ, 0xc0, !PT ;  /* 0xffff00002c2e7812 */ /* 0x040fe200078ec0ff */
[----:B------:R-:W-:Y:S02]  /*39b0*/  IMAD.U32 R44, R44, 0x10000, RZ ;  /* 0x000100002c2c7824 */ /* 0x000fe400078e00ff */
[C---:B------:R-:W-:Y:S02]  /*39c0*/  FMUL.FTZ R101, R102.reuse, R100 ;  /* 0x0000006466657220 */ /* 0x040fe40000410000 */
[-C--:B------:R-:W-:Y:S01]  /*39d0*/  FMUL.FTZ R13, R102, R46.reuse ;  /* 0x0000002e660d7220 */ /* 0x080fe20000410000 */
[C---:B------:R-:W-:Y:S01]  /*39e0*/  LOP3.LUT R102, R14.reuse, 0xffff0000, RZ, 0xc0, !PT ;  /* 0xffff00000e667812 */ /* 0x040fe200078ec0ff */
[----:B------:R-:W-:Y:S01]  /*39f0*/  FFMA.FTZ R46, R45, R46, -R101 ;  /* 0x0000002e2d2e7223 */ /* 0x000fe20000010865 */
[----:B------:R-:W-:-:S02]  /*3a00*/  IMAD.U32 R14, R14, 0x10000, RZ ;  /* 0x000100000e0e7824 */ /* 0x000fc400078e00ff */
[----:B------:R-:W-:Y:S01]  /*3a10*/  FFMA.FTZ R45, R45, R100, R13 ;  /* 0x000000642d2d7223 */ /* 0x000fe2000001000d */
[----:B------:R-:W-:Y:S02]  /*3a20*/  PRMT R13, R109, 0x5410, R55 ;  /* 0x000054106d0d7816 */ /* 0x000fe40000000037 */
[----:B------:R-:W-:Y:S02]  /*3a30*/  PRMT R55, R111, 0x5410, R99 ;  /* 0x000054106f377816 */ /* 0x000fe40000000063 */
[----:B------:R-:W-:Y:S01]  /*3a40*/  F2FP.BF16.F32.PACK_AB R45, R45, R46 ;  /* 0x0000002e2d2d723e */ /* 0x000fe200000010ff */
[C---:B------:R-:W-:Y:S01]  /*3a50*/  IMAD.U32 R100, R13.reuse, 0x10000, RZ ;  /* 0x000100000d647824 */ /* 0x040fe200078e00ff */
[----:B------:R-:W-:Y:S01]  /*3a60*/  LOP3.LUT R13, R13, 0xffff0000, RZ, 0xc0, !PT ;  /* 0xffff00000d0d7812 */ /* 0x000fe200078ec0ff */
[C---:B------:R-:W-:Y:S01]  /*3a70*/  IMAD.U32 R99, R55.reuse, 0x10000, RZ ;  /* 0x0001000037637824 */ /* 0x040fe200078e00ff */
[----:B------:R-:W-:-:S03]  /*3a80*/  LOP3.LUT R55, R55, 0xffff0000, RZ, 0xc0, !PT ;  /* 0xffff000037377812 */ /* 0x000fc600078ec0ff */
[C---:B------:R-:W-:Y:S01]  /*3a90*/  FMUL.FTZ R101, R102.reuse, R99 ;  /* 0x0000006366657220 */ /* 0x040fe20000410000 */
[----:B------:R-:W-:-:S03]  /*3aa0*/  FMUL.FTZ R102, R102, R100 ;  /* 0x0000006466667220 */ /* 0x000fc60000410000 */
[C---:B------:R-:W-:Y:S01]  /*3ab0*/  FFMA.FTZ R101, R14.reuse, R100, -R101 ;  /* 0x000000640e657223 */ /* 0x040fe20000010865 */
[----:B------:R-:W-:Y:S01]  /*3ac0*/  FFMA.FTZ R102, R14, R99, R102 ;  /* 0x000000630e667223 */ /* 0x000fe20000010066 */
[C---:B------:R-:W-:Y:S01]  /*3ad0*/  LOP3.LUT R14, R15.reuse, 0xffff0000, RZ, 0xc0, !PT ;  /* 0xffff00000f0e7812 */ /* 0x040fe200078ec0ff */
[----:B------:R-:W-:-:S03]  /*3ae0*/  IMAD.U32 R15, R15, 0x10000, RZ ;  /* 0x000100000f0f7824 */ /* 0x000fc600078e00ff */
[----:B------:R-:W-:Y:S01]  /*3af0*/  F2FP.BF16.F32.PACK_AB R101, R102, R101 ;  /* 0x000000656665723e */ /* 0x000fe200000010ff */
[C---:B------:R-:W-:Y:S01]  /*3b00*/  FMUL.FTZ R99, R14.reuse, R55 ;  /* 0x000000370e637220 */ /* 0x040fe20000410000 */
[----:B------:R-:W-:-:S03]  /*3b10*/  FMUL.FTZ R14, R14, R13 ;  /* 0x0000000d0e0e7220 */ /* 0x000fc60000410000 */
[C---:B------:R-:W-:Y:S01]  /*3b20*/  FFMA.FTZ R99, R15.reuse, R13, -R99 ;  /* 0x0000000d0f637223 */ /* 0x040fe20000010863 */
[C---:B------:R-:W-:Y:S01]  /*3b30*/  LOP3.LUT R13, R12.reuse, 0xffff0000, RZ, 0xc0, !PT ;  /* 0xffff00000c0d7812 */ /* 0x040fe200078ec0ff */
[----:B------:R-:W-:Y:S01]  /*3b40*/  FFMA.FTZ R14, R15, R55, R14 ;  /* 0x000000370f0e7223 */ /* 0x000fe2000001000e */
[----:B------:R-:W-:-:S03]  /*3b50*/  IMAD.U32 R12, R12, 0x10000, RZ ;  /* 0x000100000c0c7824 */ /* 0x000fc600078e00ff */
[C---:B------:R-:W-:Y:S01]  /*3b60*/  FMUL.FTZ R15, R13.reuse, R47 ;  /* 0x0000002f0d0f7220 */ /* 0x040fe20000410000 */
[-C--:B------:R-:W-:Y:S01]  /*3b70*/  FMUL.FTZ R13, R13, R44.reuse ;  /* 0x0000002c0d0d7220 */ /* 0x080fe20000410000 */
[----:B------:R-:W-:Y:S02]  /*3b80*/  F2FP.BF16.F32.PACK_AB R14, R14, R99 ;  /* 0x000000630e0e723e */ /* 0x000fe400000010ff */
[C---:B------:R-:W-:Y:S01]  /*3b90*/  FFMA.FTZ R15, R12.reuse, R44, -R15 ;  /* 0x0000002c0c0f7223 */ /* 0x040fe2000001080f */
[----:B------:R-:W-:-:S05]  /*3ba0*/  FFMA.FTZ R13, R12, R47, R13 ;  /* 0x0000002f0c0d7223 */ /* 0x000fca000001000d */
[----:B------:R-:W-:Y:S01]  /*3bb0*/  F2FP.BF16.F32.PACK_AB R13, R13, R15 ;  /* 0x0000000f0d0d723e */ /* 0x000fe200000010ff */
[----:B------:R-:W-:Y:S02]  /*3bc0*/  IMAD.MOV.U32 R15, RZ, RZ, R14 ;  /* 0x000000ffff0f7224 */ /* 0x000fe400078e000e */
[----:B------:R-:W-:Y:S02]  /*3bd0*/  IMAD.MOV.U32 R14, RZ, RZ, R101 ;  /* 0x000000ffff0e7224 */ /* 0x000fe400078e0065 */
[----:B------:R-:W-:Y:S02]  /*3be0*/  IMAD.MOV.U32 R12, RZ, RZ, R13 ;  /* 0x000000ffff0c7224 */ /* 0x000fe400078e000d */
[----:B------:R-:W-:-:S07]  /*3bf0*/  IMAD.MOV.U32 R13, RZ, RZ, R45 ;  /* 0x000000ffff0d7224 */ /* 0x000fce00078e002d */
.L_x_1449:
[----:B------:R-:W-:Y:S05]  /*3c00*/  BSYNC B3 ;  /* 0x0000000000037941 */ /* 0x000fea0003800000 */
.L_x_1448:
[----:B0-----:R4:W-:Y:S02]  /*3c10*/  ST.E.128 desc[UR60][R52.64], R12 ;  /* 0x0000000c34007985 */ /* 0x0019e4000c101d3c */
.L_x_1447:
[----:B------:R-:W-:Y:S05]  /*3c20*/  BSYNC B2 ;  /* 0x0000000000027941 */ /* 0x000fea0003800000 */
.L_x_1446:
        /* <DEDUP_REMOVED lines=11> */
[----:B------:R-:W-:Y:S02]  /*3ce0*/  SHF.R.U32.HI R46, RZ, 0x10, R41 ;  /* 0x00000010ff2e7819 */ /* 0x000fe40000011629 */
[----:B------:R-:W-:Y:S01]  /*3cf0*/  PRMT R41, R107, 0x5432, R40 ;  /* 0x000054326b297816 */ /* 0x000fe20000000028 */
[C---:B0-----:R-:W-:Y:S01]  /*3d00*/  IMAD.U32 R40, R13.reuse, 0x10000, RZ ;  /* 0x000100000d287824 */ /* 0x041fe200078e00ff */
[----:B------:R-:W-:Y:S02]  /*3d10*/  PRMT R11, R108, 0x5410, R11 ;  /* 0x000054106c0b7816 */ /* 0x000fe4000000000b */
[----:B------:R-:W-:-:S02]  /*3d20*/  LOP3.LUT R53, R13, 0xffff0000, RZ, 0xc0, !PT ;  /* 0xffff00000d357812 */ /* 0x000fc400078ec0ff */
[----:B------:R-:W-:Y:S01]  /*3d30*/  LOP3.LUT R47, R41, 0xffff0000, RZ, 0xc0, !PT ;  /* 0xffff0000292f7812 */ /* 0x000fe200078ec0ff */
[C---:B------:R-:W-:Y:S01]  /*3d40*/  IMAD.U32 R54, R11.reuse, 0x10000, RZ ;  /* 0x000100000b367824 */ /* 0x040fe200078e00ff */
[----:B------:R-:W-:Y:S01]  /*3d50*/  LOP3.LUT R42, R11, 0xffff0000, RZ, 0xc0, !PT ;  /* 0xffff00000b2a7812 */ /* 0x000fe200078ec0ff */
[----:B------:R-:W-:Y:S01]  /*3d60*/  IMAD.U32 R11, R12, 0x10000, RZ ;  /* 0x000100000c0b7824 */ /* 0x000fe200078e00ff */
[----:B------:R-:W-:Y:S01]  /*3d70*/  SHF.R.U32.HI R43, RZ, 0x10, R43 ;  /* 0x00000010ff2b7819 */ /* 0x000fe2000001162b */
[CC--:B------:R-:W-:Y:S02]  /*3d80*/  FMUL.FTZ R52, R53.reuse, R47.reuse ;  /* 0x0000002f35347220 */ /* 0x0c0fe40000410000 */
[-C--:B------:R-:W-:Y:S01]  /*3d90*/  FMUL.FTZ R13, R53, R42.reuse ;  /* 0x0000002a350d7220 */ /* 0x080fe20000410000 */
[----:B------:R-:W-:Y:S01]  /*3da0*/  PRMT R43, R110, 0x5410, R43 ;  /* 0x000054106e2b7816 */ /* 0x000fe2000000002b */
[----:B------:R-:W-:Y:S01]  /*3db0*/  FFMA.FTZ R42, R40, R42, -R52 ;  /* 0x0000002a282a7223 */ /* 0x000fe20000010834 */
[----:B------:R-:W-:Y:S01]  /*3dc0*/  LOP3.LUT R53, R14, 0xffff0000, RZ, 0xc0, !PT ;  /* 0xffff00000e357812 */ /* 0x000fe200078ec0ff */
[----:B------:R-:W-:Y:S01]  /*3dd0*/  FFMA.FTZ R40, R40, R47, R13 ;  /* 0x0000002f28287223 */ /* 0x000fe2000001000d */
[----:B------:R-:W-:Y:S01]  /*3de0*/  PRMT R13, R106, 0x5432, R46 ;  /* 0x000054326a0d7816 */ /* 0x000fe2000000002e */
[C---:B------:R-:W-:Y:S01]  /*3df0*/  IMAD.U32 R46, R43.reuse, 0x10000, RZ ;  /* 0x000100002b2e7824 */ /* 0x040fe200078e00ff */
[----:B------:R-:W-:Y:S01]  /*3e00*/  LOP3.LUT R43, R43, 0xffff0000, RZ, 0xc0, !PT ;  /* 0xffff00002b2b7812 */ /* 0x000fe200078ec0ff */
[----:B------:R-:W-:Y:S01]  /*3e10*/  IMAD.U32 R14, R14, 0x10000, RZ ;  /* 0x000100000e0e7824 */ /* 0x000fe200078e00ff */
[----:B------:R-:W-:Y:S01]  /*3e20*/  F2FP.BF16.F32.PACK_AB R40, R40, R42 ;  /* 0x0000002a2828723e */ /* 0x000fe200000010ff */
[----:B------:R-:W-:-:S02]  /*3e30*/  IMAD.U32 R47, R13, 0x10000, RZ ;  /* 0x000100000d2f7824 */ /* 0x000fc400078e00ff */
[-C--:B------:R-:W-:Y:S01]  /*3e40*/  FMUL.FTZ R52, R53, R46.reuse ;  /* 0x0000002e35347220 */ /* 0x080fe20000410000 */
[----:B------:R-:W-:Y:S01]  /*3e50*/  LOP3.LUT R13, R13, 0xffff0000, RZ, 0xc0, !PT ;  /* 0xffff00000d0d7812 */ /* 0x000fe200078ec0ff */
[-C--:B------:R-:W-:Y:S02]  /*3e60*/  FMUL.FTZ R53, R53, R47.reuse ;  /* 0x0000002f35357220 */ /* 0x080fe40000410000 */
[C---:B------:R-:W-:Y:S02]  /*3e70*/  FFMA.FTZ R52, R14.reuse, R47, -R52 ;  /* 0x0000002f0e347223 */ /* 0x040fe40000010834 */
[----:B------:R-:W-:Y:S01]  /*3e80*/  FFMA.FTZ R53, R14, R46, R53 ;  /* 0x0000002e0e357223 */ /* 0x000fe20000010035 */
[C---:B------:R-:W-:Y:S01]  /*3e90*/  LOP3.LUT R14, R15.reuse, 0xffff0000, RZ, 0xc0, !PT ;  /* 0xffff00000f0e7812 */ /* 0x040fe200078ec0ff */
[----:B------:R-:W-:-:S04]  /*3ea0*/  IMAD.U32 R15, R15, 0x10000, RZ ;  /* 0x000100000f0f7824 */ /* 0x000fc800078e00ff */
[C---:B------:R-:W-:Y:S01]  /*3eb0*/  FMUL.FTZ R46, R14.reuse, R43 ;  /* 0x0000002b0e2e7220 */ /* 0x040fe20000410000 */
[----:B------:R-:W-:-:S03]  /*3ec0*/  FMUL.FTZ R14, R14, R13 ;  /* 0x0000000d0e0e7220 */ /* 0x000fc60000410000 */
[C---:B------:R-:W-:Y:S01]  /*3ed0*/  FFMA.FTZ R46, R15.reuse, R13, -R46 ;  /* 0x0000000d0f2e7223 */ /* 0x040fe2000001082e */
[----:B------:R-:W-:Y:S01]  /*3ee0*/  FFMA.FTZ R15, R15, R43, R14 ;  /* 0x0000002b0f0f7223 */ /* 0x000fe2000001000e */
[----:B------:R-:W-:Y:S01]  /*3ef0*/  LOP3.LUT R13, R12, 0xffff0000, RZ, 0xc0, !PT ;  /* 0xffff00000c0d7812 */ /* 0x000fe200078ec0ff */
[----:B------:R-:W-:-:S03]  /*3f00*/  IMAD.U32 R14, R41, 0x10000, RZ ;  /* 0x00010000290e7824 */ /* 0x000fc600078e00ff */
[----:B------:R-:W-:Y:S01]  /*3f10*/  F2FP.BF16.F32.PACK_AB R15, R15, R46 ;  /* 0x0000002e0f0f723e */ /* 0x000fe200000010ff */
[C---:B------:R-:W-:Y:S01]  /*3f20*/  FMUL.FTZ R12, R13.reuse, R14 ;  /* 0x0000000e0d0c7220 */ /* 0x040fe20000410000 */
[----:B------:R-:W-:-:S03]  /*3f30*/  FMUL.FTZ R13, R13, R54 ;  /* 0x000000360d0d7220 */ /* 0x000fc60000410000 */
[C---:B------:R-:W-:Y:S01]  /*3f40*/  FFMA.FTZ R12, R11.reuse, R54, -R12 ;  /* 0x000000360b0c7223 */ /* 0x040fe2000001080c */
[----:B------:R-:W-:Y:S01]  /*3f50*/  FFMA.FTZ R13, R11, R14, R13 ;  /* 0x0000000e0b0d7223 */ /* 0x000fe2000001000d */
[----:B------:R-:W-:-:S04]  /*3f60*/  F2FP.BF16.F32.PACK_AB R14, R53, R52 ;  /* 0x00000034350e723e */ /* 0x000fc800000010ff */
[----:B------:R-:W-:Y:S01]  /*3f70*/  F2FP.BF16.F32.PACK_AB R12, R13, R12 ;  /* 0x0000000c0d0c723e */ /* 0x000fe200000010ff */
[----:B------:R-:W-:-:S07]  /*3f80*/  IMAD.MOV.U32 R13, RZ, RZ, R40 ;  /* 0x000000ffff0d7224 */ /* 0x000fce00078e0028 */
.L_x_1451:
[----:B------:R-:W-:Y:S05]  /*3f90*/  BSYNC B2 ;  /* 0x0000000000027941 */ /* 0x000fea0003800000 */
.L_x_1450:
[----:B0-----:R4:W-:Y:S02]  /*3fa0*/  ST.E.128 desc[UR60][R44.64], R12 ;  /* 0x0000000c2c007985 */ /* 0x0019e4000c101d3c */
.L_x_1445:
[----:B------:R-:W-:Y:S05]  /*3fb0*/  BSYNC B1 ;  /* 0x0000000000017941 */ /* 0x000fea0003800000 */
.L_x_1444:
[----:B------:R-:W-:-:S03]  /*3fc0*/  UMOV UR4, 0xffffffff ;  /* 0xffffffff00047882 */ /* 0x000fc60000000000 */
[----:B------:R-:W-:Y:S05]  /*3fd0*/  BRA.DIV UR4, `(.L_x_1452) ;  /* 0x0000018204d87947 */ /* 0x000fea000b800000 */
[----:B-1----:R-:W1:Y:S04]  /*3fe0*/  SHFL.IDX PT, R97, R97, 0x1, 0x1c1f ;  /* 0x003c1f0061617f89 */ /* 0x002e6800000e0000 */
[----:B------:R-:W0:Y:S02]  /*3ff0*/  SHFL.IDX PT, R96, R96, 0x1, 0x1c1f ;  /* 0x003c1f0060607f89 */ /* 0x000e2400000e0000 */
.L_x_1713:
        /* <DEDUP_REMOVED lines=11> */
[----:B------:R-:W-:Y:S01]  /*40b0*/  SHF.R.U64 R42, R36, 0x10, R37 ;  /* 0x00000010242a7819 */ /* 0x000fe20000001225 */
[----:B------:R-:W-:Y:S01]  /*40c0*/  IMAD.U32 R36, R14, 0x10000, RZ ;  /* 0x000100000e247824 */ /* 0x000fe200078e00ff */
[----:B------:R-:W-:Y:S01]  /*40d0*/  SHF.R.U32.HI R44, RZ, 0x10, R39 ;  /* 0x00000010ff2c7819 */ /* 0x000fe20000011627 */
[----:B------:R-:W-:Y:S01]  /*40e0*/  IMAD.U32 R45, R12, 0x10000, RZ ;  /* 0x000100000c2d7824 */ /* 0x000fe200078e00ff */
[----:B------:R-:W-:Y:S02]  /*40f0*/  SHF.R.U32.HI R37, RZ, 0x10, R37 ;  /* 0x00000010ff257819 */ /* 0x000fe40000011625 */
[----:B------:R-:W-:Y:S02]  /*4100*/  PRMT R39, R104, 0x5432, R38 ;  /* 0x0000543268277816 */ /* 0x000fe40000000026 */
[----:B------:R-:W-:-:S02]  /*4110*/  PRMT R38, R105, 0x5432, R44 ;  /* 0x0000543269267816 */ /* 0x000fc4000000002c */
[----:B---3--:R-:W-:Y:S02]  /*4120*/  LOP3.LUT R11, R14, 0xffff0000, RZ, 0xc0, !PT ;  /* 0xffff00000e0b7812 */ /* 0x008fe400078ec0ff */
[----:B------:R-:W-:Y:S01]  /*4130*/  PRMT R42, R103, 0x5432, R42 ;  /* 0x00005432672a7816 */ /* 0x000fe2000000002a */
[----:B------:R-:W-:Y:S01]  /*4140*/  IMAD.U32 R46, R38, 0x10000, RZ ;  /* 0x00010000262e7824 */ /* 0x000fe200078e00ff */
[----:B------:R-:W-:Y:S02]  /*4150*/  PRMT R37, R105, 0x5410, R37 ;  /* 0x0000541069257816 */ /* 0x000fe40000000025 */
[----:B------:R-:W-:Y:S01]  /*4160*/  LOP3.LUT R14, R15, 0xffff0000, RZ, 0xc0, !PT ;  /* 0xffff00000f0e7812 */ /* 0x000fe200078ec0ff */
[C---:B------:R-:W-:Y:S01]  /*4170*/  IMAD.U32 R15, R13.reuse, 0x10000, RZ ;  /* 0x000100000d0f7824 */ /* 0x040fe200078e00ff */
[----:B------:R-:W-:Y:S01]  /*4180*/  LOP3.LUT R53, R13, 0xffff0000, RZ, 0xc0, !PT ;  /* 0xffff00000d357812 */ /* 0x000fe200078ec0ff */
[----:B------:R-:W-:Y:S01]  /*4190*/  IMAD.U32 R47, R37, 0x10000, RZ ;  /* 0x00010000252f7824 */ /* 0x000fe200078e00ff */
[----:B------:R-:W-:Y:S01]  /*41a0*/  LOP3.LUT R13, R39, 0xffff0000, RZ, 0xc0, !PT ;  /* 0xffff0000270d7812 */ /* 0x000fe200078ec0ff */
[C---:B------:R-:W-:Y:S01]  /*41b0*/  FMUL.FTZ R54, R11.reuse, R46 ;  /* 0x0000002e0b367220 */ /* 0x040fe20000410000 */
[----:B------:R-:W-:Y:S01]  /*41c0*/  LOP3.LUT R44, R42, 0xffff0000, RZ, 0xc0, !PT ;  /* 0xffff00002a2c7812 */ /* 0x000fe200078ec0ff */
[----:B------:R-:W-:Y:S01]  /*41d0*/  FMUL.FTZ R11, R11, R47 ;  /* 0x0000002f0b0b7220 */ /* 0x000fe20000410000 */
[----:B------:R-:W-:Y:S01]  /*41e0*/  LOP3.LUT R38, R38, 0xffff0000, RZ, 0xc0, !PT ;  /* 0xffff000026267812 */ /* 0x000fe200078ec0ff */
[----:B------:R-:W-:Y:S01]  /*41f0*/  FMUL.FTZ R52, R53, R13 ;  /* 0x0000000d35347220 */ /* 0x000fe20000410000 */
[----:B------:R-:W-:Y:S01]  /*4200*/  LOP3.LUT R37, R37, 0xffff0000, RZ, 0xc0, !PT ;  /* 0xffff000025257812 */ /* 0x000fe200078ec0ff */
[----:B------:R-:W-:Y:S01]  /*4210*/  FMUL.FTZ R53, R53, R44 ;  /* 0x0000002c35357220 */ /* 0x000fe20000410000 */
[----:B------:R-:W-:Y:S01]  /*4220*/  LOP3.LUT R12, R12, 0xffff0000, RZ, 0xc0, !PT ;  /* 0xffff00000c0c7812 */ /* 0x000fe200078ec0ff */
[----:B------:R-:W-:-:S02]  /*4230*/  IMAD.U32 R39, R39, 0x10000, RZ ;  /* 0x0001000027277824 */ /* 0x000fc400078e00ff */
[----:B------:R-:W-:Y:S01]  /*4240*/  FFMA.FTZ R54, R36, R47, -R54 ;  /* 0x0000002f24367223 */ /* 0x000fe20000010836 */
[----:B------:R-:W-:Y:S02]  /*4250*/  IMAD.U32 R42, R42, 0x10000, RZ ;  /* 0x000100002a2a7824 */ /* 0x000fe400078e00ff */
[C---:B------:R-:W-:Y:S01]  /*4260*/  FFMA.FTZ R53, R15.reuse, R13, R53 ;  /* 0x0000000d0f357223 */ /* 0x040fe20000010035 */
[----:B------:R-:W-:Y:S01]  /*4270*/  FFMA.FTZ R11, R36, R46, R11 ;  /* 0x0000002e240b7223 */ /* 0x000fe2000001000b */
[C---:B------:R-:W-:Y:S01]  /*4280*/  FMUL.FTZ R36, R14.reuse, R38 ;  /* 0x000000260e247220 */ /* 0x040fe20000410000 */
[----:B------:R-:W-:Y:S01]  /*4290*/  FMUL.FTZ R13, R14, R37 ;  /* 0x000000250e0d7220 */ /* 0x000fe20000410000 */
[C---:B------:R-:W-:Y:S01]  /*42a0*/  FMUL.FTZ R14, R12.reuse, R39 ;  /* 0x000000270c0e7220 */ /* 0x040fe20000410000 */
[----:B------:R-:W-:Y:S01]  /*42b0*/  FFMA.FTZ R52, R15, R44, -R52 ;  /* 0x0000002c0f347223 */ /* 0x000fe20000010834 */
[----:B------:R-:W-:Y:S01]  /*42c0*/  FMUL.FTZ R12, R12, R42 ;  /* 0x0000002a0c0c7220 */ /* 0x000fe20000410000 */
[C---:B------:R-:W-:Y:S01]  /*42d0*/  FFMA.FTZ R36, R43.reuse, R37, -R36 ;  /* 0x000000252b247223 */ /* 0x040fe20000010824 */
[----:B------:R-:W-:Y:S01]  /*42e0*/  FFMA.FTZ R13, R43, R38, R13 ;  /* 0x000000262b0d7223 */ /* 0x000fe2000001000d */
[C---:B------:R-:W-:Y:S01]  /*42f0*/  FFMA.FTZ R14, R45.reuse, R42, -R14 ;  /* 0x0000002a2d0e7223 */ /* 0x040fe2000001080e */
[----:B------:R-:W-:Y:S01]  /*4300*/  FFMA.FTZ R39, R45, R39, R12 ;  /* 0x000000272d277223 */ /* 0x000fe2000001000c */
[----:B------:R-:W-:-:S02]  /*4310*/  F2FP.BF16.F32.PACK_AB R52, R53, R52 ;  /* 0x000000343534723e */ /* 0x000fc400000010ff */
[----:B------:R-:W-:Y:S02]  /*4320*/  F2FP.BF16.F32.PACK_AB R54, R11, R54 ;  /* 0x000000360b36723e */ /* 0x000fe400000010ff */
[----:B------:R-:W-:Y:S01]  /*4330*/  F2FP.BF16.F32.PACK_AB R15, R13, R36 ;  /* 0x000000240d0f723e */ /* 0x000fe200000010ff */
[----:B------:R-:W-:Y:S01]  /*4340*/  IMAD.MOV.U32 R13, RZ, RZ, R52 ;  /* 0x000000ffff0d7224 */ /* 0x000fe200078e0034 */
[----:B------:R-:W-:Y:S01]  /*4350*/  F2FP.BF16.F32.PACK_AB R12, R39, R14 ;  /* 0x0000000e270c723e */ /* 0x000fe200000010ff */
[----:B------:R-:W-:-:S07]  /*4360*/  IMAD.MOV.U32 R14, RZ, RZ, R54 ;  /* 0x000000ffff0e7224 */ /* 0x000fce00078e0036 */
.L_x_1457:
[----:B------:R-:W-:Y:S05]  /*4370*/  BSYNC B2 ;  /* 0x0000000000027941 */ /* 0x000fea0003800000 */
.L_x_1456:
[----:B--2---:R0:W-:Y:S02]  /*4380*/  ST.E.128 desc[UR60][R40.64], R12 ;  /* 0x0000000c28007985 */ /* 0x0041e4000c101d3c */
.L_x_1455:
[----:B------:R-:W-:Y:S05]  /*4390*/  BSYNC B1 ;  /* 0x0000000000017941 */ /* 0x000fea0003800000 */
.L_x_1454:
[----:B---3--:R-:W3:Y:S02]  /*43a0*/  LDL R11, [R1] ;  /* 0x00000000010b7983 */ /* 0x008ee40000100800 */
[----:B---3--:R-:W-:-:S13]  /*43b0*/  LOP3.LUT P2, RZ, R11, 0x1, RZ, 0xc0, !PT ;  /* 0x000000010bff7812 */ /* 0x008fda000784c0ff */
[----:B------:R-:W-:Y:S05]  /*43c0*/  @P2 BRA `(.L_x_1453) ;  /* 0x0000001c00202947 */ /* 0x000fea0003800000 */
[----:B0---4-:R0:W3:Y:S01]  /*43d0*/  LDS.128 R12, [R91+0x2000] ;  /* 0x002000005b0c7984 */ /* 0x0110e20000000c00 */
[C---:B------:R-:W-:Y:S01]  /*43e0*/  LEA R36, P2, R2.reuse, R96, 0x1 ;  /* 0x0000006002247211 */ /* 0x040fe200078408ff */
[----:B------:R-:W-:Y:S03]  /*43f0*/  BSSY B1, `(.L_x_1458) ;  /* 0x0000030000017945 */ /* 0x000fe60003800000 */
[----:B-1----:R-:W-:Y:S02]  /*4400*/  LEA.HI.X R37, R2, R97, R207, 0x1, P2 ;  /* 0x0000006102257211 */ /* 0x002fe400010f0ccf */
[----:B------:R-:W-:-:S13]  /*4410*/  ISETP.GE.AND P2, PT, R209, R90, PT ;  /* 0x0000005ad100720c */ /* 0x000fda0003f46270 */
[----:B0-----:R-:W-:Y:S05]  /*4420*/  @P2 BRA `(.L_x_1459) ;  /* 0x0000000000b02947 */ /* 0x001fea0003800000 */
[--C-:B------:R-:W-:Y:S01]  /*4430*/  SHF.R.U64 R38, R32, 0x10, R33.reuse ;  /* 0x0000001020267819 */ /* 0x100fe20000001221 */
[----:B---3--:R-:W-:Y:S01]  /*4440*/  IMAD.U32 R32, R14, 0x10000, RZ ;  /* 0x000100000e207824 */ /* 0x008fe200078e00ff */
[----:B------:R-:W-:Y:S02]  /*4450*/  SHF.R.U32.HI R39, RZ, 0x10, R33 ;  /* 0x00000010ff277819 */ /* 0x000fe40000011621 */
[--C-:B------:R-:W-:Y:S02]  /*4460*/  SHF.R.U64 R33, R34, 0x10, R35.reuse ;  /* 0x0000001022217819 */ /* 0x100fe40000001223 */
[----:B------:R-:W-:Y:S01]  /*4470*/  SHF.R.U32.HI R34, RZ, 0x10, R35 ;  /* 0x00000010ff227819 */ /* 0x000fe20000011623 */
[----:B------:R-:W-:Y:S01]  /*4480*/  IMAD.U32 R35, R13, 0x10000, RZ ;  /* 0x000100000d237824 */ /* 0x000fe200078e00ff */
[----:B------:R-:W-:Y:S02]  /*4490*/  PRMT R106, R106, 0x5410, R33 ;  /* 0x000054106a6a7816 */ /* 0x000fe40000000021 */
[----:B------:R-:W-:-:S02]  /*44a0*/  PRMT R103, R103, 0x5410, R38 ;  /* 0x0000541067677816 */ /* 0x000fc40000000026 */
[----:B------:R-:W-:Y:S02]  /*44b0*/  PRMT R107, R107, 0x5410, R34 ;  /* 0x000054106b6b7816 */ /* 0x000fe40000000022 */
[----:B------:R-:W-:Y:S01]  /*44c0*/  LOP3.LUT R34, R13, 0xffff0000, RZ, 0xc0, !PT ;  /* 0xffff00000d227812 */ /* 0x000fe200078ec0ff */
[----:B------:R-:W-:Y:S01]  /*44d0*/  IMAD.U32 R13, R12, 0x10000, RZ ;  /* 0x000100000c0d7824 */ /* 0x000fe200078e00ff */
[C---:B------:R-:W-:Y:S01]  /*44e0*/  LOP3.LUT R40, R106.reuse, 0xffff0000, RZ, 0xc0, !PT ;  /* 0xffff00006a287812 */ /* 0x040fe200078ec0ff */
[----:B------:R-:W-:Y:S01]  /*44f0*/  IMAD.U32 R33, R107, 0x10000, RZ ;  /* 0x000100006b217824 */ /* 0x000fe200078e00ff */
[----:B------:R-:W-:Y:S01]  /*4500*/  LOP3.LUT R38, R103, 0xffff0000, RZ, 0xc0, !PT ;  /* 0xffff000067267812 */ /* 0x000fe200078ec0ff */
[----:B------:R-:W-:Y:S01]  /*4510*/  IMAD.U32 R106, R106, 0x10000, RZ ;  /* 0x000100006a6a7824 */ /* 0x000fe200078e00ff */
[----:B------:R-:W-:Y:S01]  /*4520*/  PRMT R104, R104, 0x5410, R39 ;  /* 0x0000541068687816 */ /* 0x000fe20000000027 */
[----:B------:R-:W-:Y:S01]  /*4530*/  FMUL.FTZ R42, R34, R40 ;  /* 0x00000028222a7220 */ /* 0x000fe20000410000 */
[----:B------:R-:W-:Y:S01]  /*4540*/  LOP3.LUT R14, R14, 0xffff0000, RZ, 0xc0, !PT ;  /* 0xffff00000e0e7812 */ /* 0x000fe200078ec0ff */
[----:B------:R-:W-:Y:S01]  /*4550*/  FMUL.FTZ R41, R34, R38 ;  /* 0x0000002622297220 */ /* 0x000fe20000410000 */
[----:B------:R-:W-:Y:S01]  /*4560*/  LOP3.LUT R34, R12, 0xffff0000, RZ, 0xc0, !PT ;  /* 0xffff00000c227812 */ /* 0x000fe200078ec0ff */
[----:B------:R-:W-:-:S02]  /*4570*/  IMAD.U32 R39, R104, 0x10000, RZ ;  /* 0x0001000068277824 */ /* 0x000fc400078e00ff */
[C---:B------:R-:W-:Y:S01]  /*4580*/  FFMA.FTZ R12, R35.reuse, R38, -R42 ;  /* 0x00000026230c7223 */ /* 0x040fe2000001082a */
[----:B------:R-:W-:Y:S01]  /*4590*/  FFMA.FTZ R35, R35, R40, R41 ;  /* 0x0000002823237223 */ /* 0x000fe20000010029 */
[----:B------:R-:W-:Y:S01]  /*45a0*/  LOP3.LUT R11, R15, 0xffff0000, RZ, 0xc0, !PT ;  /* 0xffff00000f0b7812 */ /* 0x000fe200078ec0ff */
[C---:B------:R-:W-:Y:S01]  /*45b0*/  FMUL.FTZ R41, R14.reuse, R39 ;  /* 0x000000270e297220 */ /* 0x040fe20000410000 */
[----:B------:R-:W-:Y:S01]  /*45c0*/  LOP3.LUT R38, R107, 0xffff0000, RZ, 0xc0, !PT ;  /* 0xffff00006b267812 */ /* 0x000fe200078ec0ff */
[-C--:B------:R-:W-:Y:S01]  /*45d0*/  FMUL.FTZ R43, R14, R33.reuse ;  /* 0x000000210e2b7220 */ /* 0x080fe20000410000 */
[----:B------:R-:W-:Y:S01]  /*45e0*/  LOP3.LUT R104, R104, 0xffff0000, RZ, 0xc0, !PT ;  /* 0xffff000068687812 */ /* 0x000fe200078ec0ff */
[----:B------:R-:W-:Y:S02]  /*45f0*/  IMAD.U32 R103, R103, 0x10000, RZ ;  /* 0x0001000067677824 */ /* 0x000fe400078e00ff */
[C---:B------:R-:W-:Y:S01]  /*4600*/  FFMA.FTZ R41, R32.reuse, R33, R41 ;  /* 0x0000002120297223 */ /* 0x040fe20000010029 */
[----:B------:R-:W-:Y:S01]  /*4610*/  FFMA.FTZ R14, R32, R39, -R43 ;  /* 0x00000027200e7223 */ /* 0x000fe2000001082b */
[C---:B------:R-:W-:Y:S01]  /*4620*/  FMUL.FTZ R40, R11.reuse, R38 ;  /* 0x000000260b287220 */ /* 0x040fe20000410000 */
[----:B------:R-:W-:Y:S01]  /*4630*/  FMUL.FTZ R33, R11, R104 ;  /* 0x000000680b217220 */ /* 0x000fe20000410000 */
[----:B------:R-:W-:-:S02]  /*4640*/  IMAD.U32 R15, R15, 0x10000, RZ ;  /* 0x000100000f0f7824 */ /* 0x000fc400078e00ff */
[C---:B------:R-:W-:Y:S01]  /*4650*/  FMUL.FTZ R32, R34.reuse, R106 ;  /* 0x0000006a22207220 */ /* 0x040fe20000410000 */
[-C--:B------:R-:W-:Y:S01]  /*4660*/  FMUL.FTZ R11, R34, R103.reuse ;  /* 0x00000067220b7220 */ /* 0x080fe20000410000 */
[----:B------:R-:W-:Y:S01]  /*4670*/  F2FP.BF16.F32.PACK_AB R14, R41, R14 ;  /* 0x0000000e290e723e */ /* 0x000fe200000010ff */
[C---:B------:R-:W-:Y:S01]  /*4680*/  FFMA.FTZ R40, R15.reuse, R104, -R40 ;  /* 0x000000680f287223 */ /* 0x040fe20000010828 */
[----:B------:R-:W-:Y:S01]  /*4690*/  FFMA.FTZ R33, R15, R38, R33 ;  /* 0x000000260f217223 */ /* 0x000fe20000010021 */
[C---:B------:R-:W-:Y:S01]  /*46a0*/  FFMA.FTZ R32, R13.reuse, R103, -R32 ;  /* 0x000000670d207223 */ /* 0x040fe20000010820 */
[----:B------:R-:W-:Y:S01]  /*46b0*/  FFMA.FTZ R11, R13, R106, R11 ;  /* 0x0000006a0d0b7223 */ /* 0x000fe2000001000b */
[----:B------:R-:W-:Y:S02]  /*46c0*/  F2FP.BF16.F32.PACK_AB R13, R35, R12 ;  /* 0x0000000c230d723e */ /* 0x000fe400000010ff */
[----:B------:R-:W-:Y:S02]  /*46d0*/  F2FP.BF16.F32.PACK_AB R15, R33, R40 ;  /* 0x00000028210f723e */ /* 0x000fe400000010ff */
[----:B------:R-:W-:-:S07]  /*46e0*/  F2FP.BF16.F32.PACK_AB R12, R11, R32 ;  /* 0x000000200b0c723e */ /* 0x000fce00000010ff */
.L_x_1459:
[----:B------:R-:W-:Y:S05]  /*46f0*/  BSYNC B1 ;  /* 0x0000000000017941 */ /* 0x000fea0003800000 */
.L_x_1458:
[----:B---3--:R0:W-:Y:S01]  /*4700*/  ST.E.128 desc[UR60][R36.64], R12 ;  /* 0x0000000c24007985 */ /* 0x0081e2000c101d3c */
[----:B------:R-:W-:Y:S05]  /*4710*/  BRA `(.L_x_1453) ;  /* 0x00000018004c7947 */ /* 0x000fea0003800000 */
.L_x_1435:
[----:B------:R-:W-:Y:S01]  /*4720*/  VIADD R11, R204, 0x40 ;  /* 0x00000040cc0b7836 */ /* 0x000fe20000000000 */
[----:B------:R-:W-:Y:S02]  /*4730*/  CS2R R38, SRZ ;  /* 0x0000000000267805 */ /* 0x000fe4000001ff00 */
[----:B------:R-:W-:Y:S02]  /*4740*/  CS2R R36, SRZ ;  /* 0x0000000000247805 */ /* 0x000fe4000001ff00 */
[----:B------:R-:W-:-:S04]  /*4750*/  ISETP.GE.AND P2, PT, R11, R94, PT ;  /* 0x0000005e0b00720c */ /* 0x000fc80003f46270 */
[----:B------:R-:W-:-:S13]  /*4760*/  ISETP.GE.OR P2, PT, R16, R90, P2 ;  /* 0x0000005a1000720c */ /* 0x000fda0001746670 */
[----:B------:R-:W-:-:S04]  /*4770*/  @!P2 IADD3 R33, P3, P4, R30, R12, R81 ;  /* 0x0000000c1e21a210 */ /* 0x000fc80007c7e051 */
[----:B------:R-:W-:Y:S02]  /*4780*/  @!P2 IADD3.X R32, R73, R95, R82, P3, P4 ;  /* 0x0000005f4920a210 */ /* 0x000fe40001fe8452 */
[----:B------:R-:W-:-:S04]  /*4790*/  @!P2 IADD3 R11, P3, P4, R58, R14, R79 ;  /* 0x0000000e3a0ba210 */ /* 0x000fc80007c7e04f */
[----:B------:R-:W-:Y:S02]  /*47a0*/  @!P2 IADD3.X R42, R71, R0, R80, P3, P4 ;  /* 0x00000000472aa210 */ /* 0x000fe40001fe8450 */
[----:B------:R-:W-:-:S04]  /*47b0*/  ISETP.GE.AND P3, PT, R204, R94, PT ;  /* 0x0000005ecc00720c */ /* 0x000fc80003f66270 */
[----:B------:R-:W-:-:S13]  /*47c0*/  ISETP.GE.OR P3, PT, R16, R90, P3 ;  /* 0x0000005a1000720c */ /* 0x000fda0001f66670 */
[----:B------:R-:W-:Y:S01]  /*47d0*/  @!P3 IADD3 R15, P4, R30, R12, RZ ;  /* 0x0000000c1e0fb210 */ /* 0x000fe20007f9e0ff */
[----:B------:R-:W0:Y:S04]  /*47e0*/  @!P3 LDC.64 R40, c[0x0][0x400] ;  /* 0x00010000ff28bb82 */ /* 0x000e280000000a00 */
[----:B------:R-:W-:-:S04]  /*47f0*/  @!P3 IMAD.X R34, R95, 0x1, R73, P4 ;  /* 0x000000015f22b824 */ /* 0x000fc800020e0649 */
[----:B------:R-:W1:Y:S02]  /*4800*/  @!P3 LDC.64 R12, c[0x0][0x3e8] ;  /* 0x0000fa00ff0cbb82 */ /* 0x000e640000000a00 */
[----:B-1----:R-:W-:-:S04]  /*4810*/  @!P3 LEA R12, P4, R15, R12, 0x1 ;  /* 0x0000000c0f0cb211 */ /* 0x002fc800078808ff */
[----:B------:R-:W-:Y:S02]  /*4820*/  @!P3 LEA.HI.X R13, R15, R13, R34, 0x1, P4 ;  /* 0x0000000d0f0db211 */ /* 0x000fe400020f0c22 */
[----:B------:R-:W-:Y:S02]  /*4830*/  CS2R R34, SRZ ;  /* 0x0000000000227805 */ /* 0x000fe4000001ff00 */
[----:B------:R-:W-:-:S05]  /*4840*/  @!P3 IADD3 R14, P4, R58, R14, RZ ;  /* 0x0000000e3a0eb210 */ /* 0x000fca0007f9e0ff */
[----:B------:R-:W-:Y:S01]  /*4850*/  @!P3 IMAD.X R0, R0, 0x1, R71, P4 ;  /* 0x000000010000b824 */ /* 0x000fe200020e0647 */
[----:B0-----:R-:W-:-:S04]  /*4860*/  @!P3 LEA R40, P4, R14, R40, 0x1 ;  /* 0x000000280e28b211 */ /* 0x001fc800078808ff */
[----:B------:R-:W-:Y:S02]  /*4870*/  @!P3 LEA.HI.X R41, R14, R41, R0, 0x1, P4 ;  /* 0x000000290e29b211 */ /* 0x000fe400020f0c00 */
[----:B------:R-:W0:Y:S03]  /*4880*/  @!P2 LDC.64 R14, c[0x0][0x3e8] ;  /* 0x0000fa00ff0eab82 */ /* 0x000e260000000a00 */
[----:B------:R-:W2:Y:S01]  /*4890*/  @!P3 LDG.E.128 R36, desc[UR60][R40.64] ;  /* 0x0000003c2824b981 */ /* 0x000ea2000c1e1d00 */
[----:B0-----:R-:W-:-:S04]  /*48a0*/  @!P2 LEA R14, P4, R33, R14, 0x1 ;  /* 0x0000000e210ea211 */ /* 0x001fc800078808ff */
[----:B------:R-:W-:Y:S02]  /*48b0*/  @!P2 LEA.HI.X R15, R33, R15, R32, 0x1, P4 ;  /* 0x0000000f210fa211 */ /* 0x000fe400020f0c20 */
[----:B------:R-:W-:-:S06]  /*48c0*/  CS2R R32, SRZ ;  /* 0x0000000000207805 */ /* 0x000fcc000001ff00 */
[----:B------:R0:W3:Y:S02]  /*48d0*/  @!P3 LDG.E.128 R32, desc[UR60][R12.64] ;  /* 0x0000003c0c20b981 */ /* 0x0000e4000c1e1d00 */
[----:B0-----:R-:W0:Y:S01]  /*48e0*/  @!P2 LDC.64 R12, c[0x0][0x400] ;  /* 0x00010000ff0cab82 */ /* 0x001e220000000a00 */
[----:B------:R-:W-:Y:S02]  /*48f0*/  CS2R R40, SRZ ;  /* 0x0000000000287805 */ /* 0x000fe4000001ff00 */
[----:B------:R-:W-:Y:S02]  /*4900*/  CS2R R46, SRZ ;  /* 0x00000000002e7805 */ /* 0x000fe4000001ff00 */
[----:B------:R-:W-:Y:S02]  /*4910*/  CS2R R44, SRZ ;  /* 0x00000000002c7805 */ /* 0x000fe4000001ff00 */
[----:B0-----:R-:W-:-:S04]  /*4920*/  @!P2 LEA R12, P3, R11, R12, 0x1 ;  /* 0x0000000c0b0ca211 */ /* 0x001fc800078608ff */
[----:B------:R-:W-:Y:S02]  /*4930*/  @!P2 LEA.HI.X R13, R11, R13, R42, 0x1, P3 ;  /* 0x0000000d0b0da211 */ /* 0x000fe400018f0c2a */
[----:B------:R-:W-:-:S03]  /*4940*/  CS2R R42, SRZ ;  /* 0x00000000002a7805 */ /* 0x000fc6000001ff00 */
[----:B------:R2:W4:Y:S04]  /*4950*/  @!P2 LDG.E.128 R44, desc[UR60][R12.64] ;  /* 0x0000003c0c2ca981 */ /* 0x000528000c1e1d00 */
[----:B------:R-:W5:Y:S01]  /*4960*/  @!P2 LDG.E.128 R40, desc[UR60][R14.64] ;  /* 0x0000003c0e28a981 */ /* 0x000f62000c1e1d00 */
[----:B------:R-:W-:Y:S02]  /*4970*/  ISETP.NE.AND P3, PT, R210, 0x3, PT ;  /* 0x00000003d200780c */ /* 0x000fe40003f65270 */
[----:B------:R-:W-:Y:S01]  /*4980*/  ISETP.GE.AND P2, PT, R16, R90, PT ;  /* 0x0000005a1000720c */ /* 0x000fe20003f46270 */
[----:B--2---:R-:W-:Y:S02]  /*4990*/  IMAD.MOV.U32 R12, RZ, RZ, R39 ;  /* 0x000000ffff0c7224 */ /* 0x004fe400078e0027 */
[----:B------:R-:W-:-:S05]  /*49a0*/  IMAD.MOV.U32 R13, RZ, RZ, R36 ;  /* 0x000000ffff0d7224 */ /* 0x000fca00078e0024 */
[----:B------:R-:W-:Y:S01]  /*49b0*/  PRMT R114, R114, 0x5410, R13 ;  /* 0x0000541072727816 */ /* 0x000fe2000000000d */
[----:B---3--:R-:W-:Y:S02]  /*49c0*/  IMAD.MOV.U32 R0, RZ, RZ, R34 ;  /* 0x000000ffff007224 */ /* 0x008fe400078e0022 */
[----:B------:R-:W-:Y:S02]  /*49d0*/  IMAD.MOV.U32 R11, RZ, RZ, R35 ;  /* 0x000000ffff0b7224 */ /* 0x000fe400078e0023 */
        /* <DEDUP_REMOVED lines=16> */
[----:B----4-:R-:W-:Y:S02]  /*4ae0*/  IMAD.MOV.U32 R13, RZ, RZ, R46 ;  /* 0x000000ffff0d7224 */ /* 0x010fe400078e002e */
[----:B------:R-:W-:Y:S01]  /*4af0*/  IMAD.MOV.U32 R12, RZ, RZ, R47 ;  /* 0x000000ffff0c7224 */ /* 0x000fe200078e002f */
[----:B------:R-:W-:Y:S01]  /*4b00*/  PRMT R108, R0, 0x5410, R11 ;  /* 0x00005410006c7816 */ /* 0x000fe2000000000b */
[----:B------:R-:W-:-:S02]  /*4b10*/  IMAD.MOV.U32 R11, RZ, RZ, R44 ;  /* 0x000000ffff0b7224 */ /* 0x000fc400078e002c */
[----:B------:R-:W-:Y:S01]  /*4b20*/  IMAD.MOV.U32 R0, RZ, RZ, R45 ;  /* 0x000000ffff007224 */ /* 0x000fe200078e002d */
[----:B------:R-:W-:Y:S02]  /*4b30*/  PRMT R109, R12, 0x5410, R13 ;  /* 0x000054100c6d7816 */ /* 0x000fe4000000000d */
[----:B------:R-:W-:Y:S02]  /*4b40*/  PRMT R110, R110, 0x5410, R11 ;  /* 0x000054106e6e7816 */ /* 0x000fe4000000000b */
[----:B------:R-:W-:Y:S01]  /*4b50*/  PRMT R111, R111, 0x5410, R0 ;  /* 0x000054106f6f7816 */ /* 0x000fe20000000000 */
[----:B------:R-:W-:Y:S06]  /*4b60*/  @!P3 BRA `(.L_x_1460) ;  /* 0x000000000004b947 */ /* 0x000fec0003800000 */
[----:B------:R-:W-:Y:S01]  /*4b70*/  BPT.TRAP 0x1 ;  /* 0x000000040000795c */ /* 0x000fe20000300000 */
.L_x_1460:
[----:B------:R-:W-:Y:S01]  /*4b80*/  IMAD R0, R18, 0x8, R19 ;  /* 0x0000000812007824 */ /* 0x000fe200078e0213 */
[----:B------:R-:W-:Y:S01]  /*4b90*/  SHF.L.U32 R95, R208, 0x1f, RZ ;  /* 0x0000001fd05f7819 */ /* 0x000fe200000006ff */
[----:B------:R-:W0:Y:S01]  /*4ba0*/  LDC R98, c[0x0][0x2f4] ;  /* 0x0000bd00ff627b82 */ /* 0x000e220000000800 */
[----:B------:R-:W-:Y:S02]  /*4bb0*/  BSSY B1, `(.L_x_1461) ;  /* 0x0000003000017945 */ /* 0x000fe40003800000 */
[----:B------:R-:W1:Y:S02]  /*4bc0*/  SYNCS.PHASECHK.TRANS64.TRYWAIT P4, [R0+URZ+0x32490], R95 ;  /* 0x0324905f000075a7 */ /* 0x000e64000808017f */
[----:B-1----:R-:W-:Y:S05]  /*4bd0*/  @!P4 BRA `(.L_x_1462) ;  /* 0x000001780024c947 */ /* 0x002fea0003800000 */
.L_x_1714:
[----:B------:R-:W-:Y:S05]  /*4be0*/  BSYNC B1 ;  /* 0x0000000000017941 */ /* 0x000fea0003800000 */
.L_x_1461:
[----:B------:R-:W-:Y:S01]  /*4bf0*/  UMOV UR4, 0xffffffff ;  /* 0xffffffff00047882 */ /* 0x000fe20000000000 */
[----:B0-----:R-:W-:Y:S02]  /*4c00*/  IMAD.IADD R100, R98, 0x1, -R78 ;  /* 0x0000000162647824 */ /* 0x001fe400078e0a4e */
[----:B------:R-:W-:Y:S05]  /*4c10*/  BRA.DIV UR4, `(.L_x_1463) ;  /* 0x0000017a04287947 */ /* 0x000fea000b800000 */
[----:B------:R0:W2:Y:S04]  /*4c20*/  SHFL.IDX PT, R99, R97, RZ, 0x1c1f ;  /* 0x001c1fff61637589 */ /* 0x0000a800000e0000 */
[----:B------:R0:W3:Y:S02]  /*4c30*/  SHFL.IDX PT, R11, R96, RZ, 0x1c1f ;  /* 0x001c1fff600b7589 */ /* 0x0000e400000e0000 */
.L_x_1718:
        /* <DEDUP_REMOVED lines=10> */
[----:B------:R-:W-:-:S05]  /*4ce0*/  LEA.HI.SX32 R13, R13, R70, 0x1c ;  /* 0x000000460d0d7211 */ /* 0x000fca00078fe2ff */
[----:B------:R-:W-:-:S05]  /*4cf0*/  IMAD.SHL.U32 R101, R13, 0x8, RZ ;  /* 0x000000080d657824 */ /* 0x000fca00078e00ff */
[----:B------:R-:W-:-:S04]  /*4d00*/  LOP3.LUT R12, R66, 0x38, R101, 0xf8, !PT ;  /* 0x00000038420c7812 */ /* 0x000fc800078ef865 */
[----:B------:R-:W-:-:S05]  /*4d10*/  LOP3.LUT R12, R12, R63, RZ, 0x3c, !PT ;  /* 0x0000003f0c0c7212 */ /* 0x000fca00078e3cff */
[----:B----4-:R-:W-:Y:S02]  /*4d20*/  IMAD R13, R14, 0x200, R12 ;  /* 0x000002000e0d7824 */ /* 0x010fe400078e020c */
[C---:B------:R-:W-:Y:S02]  /*4d30*/  IMAD R12, R18.reuse, 0x1800, R4 ;  /* 0x00001800120c7824 */ /* 0x040fe400078e0204 */
[----:B------:R-:W-:Y:S02]  /*4d40*/  IMAD R52, R18, 0x1800, R13 ;  /* 0x0000180012347824 */ /* 0x000fe400078e020d */
[--C-:B------:R-:W-:Y:S02]  /*4d50*/  IMAD R12, R12, 0x2, R19.reuse ;  /* 0x000000020c0c7824 */ /* 0x100fe400078e0213 */
[----:B------:R-:W-:-:S04]  /*4d60*/  IMAD R52, R52, 0x2, R19 ;  /* 0x0000000234347824 */ /* 0x000fc800078e0213 */
[----:B------:R-:W2:Y:S04]  /*4d70*/  LDS.128 R12, [R12+0x1c400] ;  /* 0x01c400000c0c7984 */ /* 0x000ea80000000c00 */
[----:B------:R-:W3:Y:S01]  /*4d80*/  LDS.128 R52, [R52+0x1c400] ;  /* 0x01c4000034347984 */ /* 0x000ee20000000c00 */
[----:B------:R-:W-:Y:S05]  /*4d90*/  @P2 BRA `(.L_x_1467) ;  /* 0x0000000400742947 */ /* 0x000fea0003800000 */
[----:B------:R-:W-:Y:S02]  /*4da0*/  SHF.R.U64 R103, R32, 0x10, R33 ;  /* 0x0000001020677819 */ /* 0x000fe40000001221 */
[--C-:B------:R-:W-:Y:S02]  /*4db0*/  SHF.R.U64 R32, R34, 0x10, R35.reuse ;  /* 0x0000001022207819 */ /* 0x100fe40000001223 */
[----:B------:R-:W-:Y:S02]  /*4dc0*/  SHF.R.U32.HI R104, RZ, 0x10, R35 ;  /* 0x00000010ff687819 */ /* 0x000fe40000011623 */
[----:B------:R-:W-:Y:S02]  /*4dd0*/  SHF.R.U32.HI R35, RZ, 0x10, R37 ;  /* 0x00000010ff237819 */ /* 0x000fe40000011625 */
[----:B------:R-:W-:Y:S02]  /*4de0*/  SHF.R.U32.HI R102, RZ, 0x10, R33 ;  /* 0x00000010ff667819 */ /* 0x000fe40000011621 */
[----:B------:R-:W-:-:S02]  /*4df0*/  SHF.R.U64 R34, R36, 0x10, R37 ;  /* 0x0000001024227819 */ /* 0x000fc40000001225 */
[C---:B------:R-:W-:Y:S02]  /*4e00*/  PRMT R37, R105.reuse, 0x5410, R35 ;  /* 0x0000541069257816 */ /* 0x040fe40000000023 */
[----:B------:R-:W-:Y:S01]  /*4e10*/  PRMT R36, R105, 0x5432, R102 ;  /* 0x0000543269247816 */ /* 0x000fe20000000066 */
[----:B---3--:R-:W-:Y:S01]  /*4e20*/  IMAD.U32 R105, R53, 0x10000, RZ ;  /* 0x0001000035697824 */ /* 0x008fe200078e00ff */
[--C-:B------:R-:W-:Y:S01]  /*4e30*/  SHF.R.U64 R33, R38, 0x10, R39.reuse ;  /* 0x0000001026217819 */ /* 0x100fe20000001227 */
[C---:B------:R-:W-:Y:S01]  /*4e40*/  IMAD.U32 R35, R37.reuse, 0x10000, RZ ;  /* 0x0001000025237824 */ /* 0x040fe200078e00ff */
[----:B------:R-:W-:Y:S01]  /*4e50*/  LOP3.LUT R37, R37, 0xffff0000, RZ, 0xc0, !PT ;  /* 0xffff000025257812 */ /* 0x000fe200078ec0ff */
[C---:B------:R-:W-:Y:S01]  /*4e60*/  IMAD.U32 R102, R36.reuse, 0x10000, RZ ;  /* 0x0001000024667824 */ /* 0x040fe200078e00ff */
[----:B------:R-:W-:Y:S01]  /*4e70*/  LOP3.LUT R36, R36, 0xffff0000, RZ, 0xc0, !PT ;  /* 0xffff000024247812 */ /* 0x000fe200078ec0ff */
[----:B--2---:R-:W-:Y:S02]  /*4e80*/  IMAD.U32 R38, R13, 0x10000, RZ ;  /* 0x000100000d267824 */ /* 0x004fe400078e00ff */
[C---:B------:R-:W-:Y:S01]  /*4e90*/  FMUL.FTZ R106, R105.reuse, R35 ;  /* 0x00000023696a7220 */ /* 0x040fe20000410000 */
[----:B------:R-:W-:Y:S01]  /*4ea0*/  FMUL.FTZ R105, R105, R102 ;  /* 0x0000006669697220 */ /* 0x000fe20000410000 */
[----:B------:R-:W-:-:S02]  /*4eb0*/  SHF.R.U32.HI R39, RZ, 0x10, R39 ;  /* 0x00000010ff277819 */ /* 0x000fc40000011627 */
[C---:B------:R-:W-:Y:S01]  /*4ec0*/  FFMA.FTZ R102, R38.reuse, R102, -R106 ;  /* 0x0000006626667223 */ /* 0x040fe2000001086a */
[----:B------:R-:W-:Y:S01]  /*4ed0*/  FFMA.FTZ R38, R38, R35, R105 ;  /* 0x0000002326267223 */ /* 0x000fe20000010069 */
[----:B------:R-:W-:Y:S02]  /*4ee0*/  LOP3.LUT R105, R53, 0xffff0000, RZ, 0xc0, !PT ;  /* 0xffff000035697812 */ /* 0x000fe400078ec0ff */
[----:B------:R-:W-:Y:S02]  /*4ef0*/  LOP3.LUT R35, R13, 0xffff0000, RZ, 0xc0, !PT ;  /* 0xffff00000d237812 */ /* 0x000fe400078ec0ff */
[----:B------:R-:W-:Y:S01]  /*4f00*/  PRMT R104, R113, 0x5432, R104 ;  /* 0x0000543271687816 */ /* 0x000fe20000000068 */
[CC--:B------:R-:W-:Y:S01]  /*4f10*/  FMUL.FTZ R53, R105.reuse, R37.reuse ;  /* 0x0000002569357220 */ /* 0x0c0fe20000410000 */
[-C--:B------:R-:W-:Y:S01]  /*4f20*/  FMUL.FTZ R13, R105, R36.reuse ;  /* 0x00000024690d7220 */ /* 0x080fe20000410000 */
[C---:B------:R-:W-:Y:S01]  /*4f30*/  IMAD.U32 R105, R55.reuse, 0x10000, RZ ;  /* 0x0001000037697824 */ /* 0x040fe200078e00ff */
[----:B------:R-:W-:Y:S01]  /*4f40*/  LOP3.LUT R55, R55, 0xffff0000, RZ, 0xc0, !PT ;  /* 0xffff000037377812 */ /* 0x000fe200078ec0ff */
[----:B------:R-:W-:Y:S01]  /*4f50*/  FFMA.FTZ R36, R35, R36, -R53 ;  /* 0x0000002423247223 */ /* 0x000fe20000010835 */
[----:B------:R-:W-:Y:S01]  /*4f60*/  PRMT R53, R111, 0x5410, R103 ;  /* 0x000054106f357816 */ /* 0x000fe20000000067 */
[----:B------:R-:W-:Y:S01]  /*4f70*/  FFMA.FTZ R35, R35, R37, R13 ;  /* 0x0000002523237223 */ /* 0x000fe2000001000d */
[----:B------:R-:W-:Y:S01]  /*4f80*/  PRMT R103, R112, 0x5410, R39 ;  /* 0x0000541070677816 */ /* 0x000fe20000000027 */
[C---:B------:R-:W-:Y:S01]  /*4f90*/  IMAD.U32 R39, R104.reuse, 0x10000, RZ ;  /* 0x0001000068277824 */ /* 0x040fe200078e00ff */
[----:B------:R-:W-:Y:S01]  /*4fa0*/  LOP3.LUT R104, R104, 0xffff0000, RZ, 0xc0, !PT ;  /* 0xffff000068687812 */ /* 0x000fe200078ec0ff */
[----:B------:R-:W-:Y:S01]  /*4fb0*/  IMAD.U32 R37, R15, 0x10000, RZ ;  /* 0x000100000f257824 */ /* 0x000fe200078e00ff */
[----:B------:R-:W-:Y:S01]  /*4fc0*/  PRMT R34, R114, 0x5432, R34 ;  /* 0x0000543272227816 */ /* 0x000fe20000000022 */
[C---:B------:R-:W-:Y:S01]  /*4fd0*/  IMAD.U32 R13, R103.reuse, 0x10000, RZ ;  /* 0x00010000670d7824 */ /* 0x040fe200078e00ff */
[----:B------:R-:W-:-:S02]  /*4fe0*/  LOP3.LUT R103, R103, 0xffff0000, RZ, 0xc0, !PT ;  /* 0xffff000067677812 */ /* 0x000fc400078ec0ff */
[----:B------:R-:W-:Y:S01]  /*4ff0*/  PRMT R33, R110, 0x5410, R33 ;  /* 0x000054106e217816 */ /* 0x000fe20000000021 */
[C---:B------:R-:W-:Y:S01]  /*5000*/  FMUL.FTZ R106, R105.reuse, R13 ;  /* 0x0000000d696a7220 */ /* 0x040fe20000410000 */
[-C--:B------:R-:W-:Y:S01]  /*5010*/  FMUL.FTZ R105, R105, R39.reuse ;  /* 0x0000002769697220 */ /* 0x080fe20000410000 */
[----:B------:R-:W-:Y:S02]  /*5020*/  PRMT R32, R112, 0x5432, R32 ;  /* 0x0000543270207816 */ /* 0x000fe40000000020 */
[C---:B------:R-:W-:Y:S01]  /*5030*/  FFMA.FTZ R39, R37.reuse, R39, -R106 ;  /* 0x0000002725277223 */ /* 0x040fe2000001086a */
[----:B------:R-:W-:Y:S01]  /*5040*/  FFMA.FTZ R37, R37, R13, R105 ;  /* 0x0000000d25257223 */ /* 0x000fe20000010069 */
[----:B------:R-:W-:Y:S01]  /*5050*/  LOP3.LUT R13, R15, 0xffff0000, RZ, 0xc0, !PT ;  /* 0xffff00000f0d7812 */ /* 0x000fe200078ec0ff */
[CC--:B------:R-:W-:Y:S01]  /*5060*/  FMUL.FTZ R15, R55.reuse, R103.reuse ;  /* 0x00000067370f7220 */ /* 0x0c0fe20000410000 */
[-C--:B------:R-:W-:Y:S01]  /*5070*/  FMUL.FTZ R55, R55, R104.reuse ;  /* 0x0000006837377220 */ /* 0x080fe20000410000 */
[C---:B------:R-:W-:Y:S01]  /*5080*/  IMAD.U32 R105, R53.reuse, 0x10000, RZ ;  /* 0x0001000035697824 */ /* 0x040fe200078e00ff */
[----:B------:R-:W-:Y:S01]  /*5090*/  LOP3.LUT R53, R53, 0xffff0000, RZ, 0xc0, !PT ;  /* 0xffff000035357812 */ /* 0x000fe200078ec0ff */
[C---:B------:R-:W-:Y:S01]  /*50a0*/  FFMA.FTZ R15, R13.reuse, R104, -R15 ;  /* 0x000000680d0f7223 */ /* 0x040fe2000001080f */
[----:B------:R-:W-:Y:S01]  /*50b0*/  FFMA.FTZ R13, R13, R103, R55 ;  /* 0x000000670d0d7223 */ /* 0x000fe20000010037 */
[C---:B------:R-:W-:Y:S01]  /*50c0*/  IMAD.U32 R104, R52.reuse, 0x10000, RZ ;  /* 0x0001000034687824 */ /* 0x040fe200078e00ff */
[----:B------:R-:W-:Y:S01]  /*50d0*/  LOP3.LUT R52, R52, 0xffff0000, RZ, 0xc0, !PT ;  /* 0xffff000034347812 */ /* 0x000fe200078ec0ff */
[C---:B------:R-:W-:Y:S01]  /*50e0*/  IMAD.U32 R103, R34.reuse, 0x10000, RZ ;  /* 0x0001000022677824 */ /* 0x040fe200078e00ff */
[----:B------:R-:W-:Y:S01]  /*50f0*/  LOP3.LUT R34, R34, 0xffff0000, RZ, 0xc0, !PT ;  /* 0xffff000022227812 */ /* 0x000fe200078ec0ff */
[----:B------:R-:W-:Y:S01]  /*5100*/  IMAD.U32 R55, R12, 0x10000, RZ ;  /* 0x000100000c377824 */ /* 0x000fe200078e00ff */
[----:B------:R-:W-:Y:S01]  /*5110*/  F2FP.BF16.F32.PACK_AB R36, R36, R102 ;  /* 0x000000662424723e */ /* 0x000fe200000010ff */
[C---:B------:R-:W-:Y:S01]  /*5120*/  FMUL.FTZ R106, R104.reuse, R103 ;  /* 0x00000067686a7220 */ /* 0x040fe20000410000 */
[----:B------:R-:W-:Y:S01]  /*5130*/  FMUL.FTZ R104, R104, R105 ;  /* 0x0000006968687220 */ /* 0x000fe20000410000 */
[----:B------:R-:W-:-:S02]  /*5140*/  F2FP.BF16.F32.PACK_AB R35, R35, R38 ;  /* 0x000000262323723e */ /* 0x000fc400000010ff */
        /* <DEDUP_REMOVED lines=13> */
[----:B------:R-:W-:Y:S01]  /*5220*/  FMUL.FTZ R103, R105, R53 ;  /* 0x0000003569677220 */ /* 0x000fe20000410000 */
[----:B------:R-:W-:-:S02]  /*5230*/  IMAD.U32 R52, R14, 0x10000, RZ ;  /* 0x000100000e347824 */ /* 0x000fc400078e00ff */
[-C--:B------:R-:W-:Y:S01]  /*5240*/  FMUL.FTZ R105, R105, R55.reuse ;  /* 0x0000003769697220 */ /* 0x080fe20000410000 */
[----:B------:R-:W-:Y:S01]  /*5250*/  LOP3.LUT R14, R14, 0xffff0000, RZ, 0xc0, !PT ;  /* 0xffff00000e0e7812 */ /* 0x000fe200078ec0ff */
[C---:B------:R-:W-:Y:S02]  /*5260*/  FFMA.FTZ R103, R52.reuse, R55, -R103 ;  /* 0x0000003734677223 */ /* 0x040fe40000010867 */
[----:B------:R-:W-:Y:S01]  /*5270*/  FFMA.FTZ R105, R52, R53, R105 ;  /* 0x0000003534697223 */ /* 0x000fe20000010069 */
[C---:B------:R-:W-:Y:S01]  /*5280*/  FMUL.FTZ R52, R54.reuse, R33 ;  /* 0x0000002136347220 */ /* 0x040fe20000410000 */
[-C--:B------:R-:W-:Y:S01]  /*5290*/  FMUL.FTZ R54, R54, R32.reuse ;  /* 0x0000002036367220 */ /* 0x080fe20000410000 */
[----:B------:R-:W-:Y:S01]  /*52a0*/  F2FP.BF16.F32.PACK_AB R37, R13, R37 ;  /* 0x000000250d25723e */ /* 0x000fe200000010ff */
[----:B------:R-:W-:Y:S02]  /*52b0*/  IMAD.MOV.U32 R13, RZ, RZ, R36 ;  /* 0x000000ffff0d7224 */ /* 0x000fe400078e0024 */
[C---:B------:R-:W-:Y:S01]  /*52c0*/  FFMA.FTZ R52, R14.reuse, R32, -R52 ;  /* 0x000000200e347223 */ /* 0x040fe20000010834 */
[----:B------:R-:W-:Y:S01]  /*52d0*/  FFMA.FTZ R54, R14, R33, R54 ;  /* 0x000000210e367223 */ /* 0x000fe20000010036 */
[----:B------:R-:W-:Y:S01]  /*52e0*/  F2FP.BF16.F32.PACK_AB R34, R34, R104 ;  /* 0x000000682222723e */ /* 0x000fe200000010ff */
[----:B------:R-:W-:Y:S01]  /*52f0*/  IMAD.MOV.U32 R53, RZ, RZ, R35 ;  /* 0x000000ffff357224 */ /* 0x000fe200078e0023 */
[----:B------:R-:W-:Y:S01]  /*5300*/  F2FP.BF16.F32.PACK_AB R15, R15, R39 ;  /* 0x000000270f0f723e */ /* 0x000fe200000010ff */
[----:B------:R-:W-:Y:S01]  /*5310*/  IMAD.MOV.U32 R55, RZ, RZ, R37 ;  /* 0x000000ffff377224 */ /* 0x000fe200078e0025 */
[----:B------:R-:W-:Y:S01]  /*5320*/  F2FP.BF16.F32.PACK_AB R103, R52, R103 ;  /* 0x000000673467723e */ /* 0x000fe200000010ff */
[----:B------:R-:W-:Y:S01]  /*5330*/  IMAD.MOV.U32 R52, RZ, RZ, R34 ;  /* 0x000000ffff347224 */ /* 0x000fe200078e0022 */
[----:B------:R-:W-:-:S02]  /*5340*/  F2FP.BF16.F32.PACK_AB R12, R12, R106 ;  /* 0x0000006a0c0c723e */ /* 0x000fc400000010ff */
[----:B------:R-:W-:Y:S01]  /*5350*/  F2FP.BF16.F32.PACK_AB R54, R54, R105 ;  /* 0x000000693636723e */ /* 0x000fe200000010ff */
[----:B------:R-:W-:-:S07]  /*5360*/  IMAD.MOV.U32 R14, RZ, RZ, R103 ;  /* 0x000000ffff0e7224 */ /* 0x000fce00078e0067 */
.L_x_1467:
[----:B------:R-:W-:Y:S05]  /*5370*/  BSYNC B2 ;  /* 0x0000000000027941 */ /* 0x000fea0003800000 */
.L_x_1466:
[----:B------:R-:W-:Y:S01]  /*5380*/  ISETP.GE.AND P4, PT, R101, R98, PT ;  /* 0x000000626500720c */ /* 0x000fe20003f86270 */
[----:B------:R-:W-:Y:S01]  /*5390*/  IMAD.MOV.U32 R32, RZ, RZ, R11 ;  /* 0x000000ffff207224 */ /* 0x000fe200078e000b */
[----:B--2---:R4:W-:Y:S01]  /*53a0*/  ST.E.128 desc[UR60][R90.64], R12 ;  /* 0x0000000c5a007985 */ /* 0x0049e2000c101d3c */
[----:B------:R-:W-:-:S10]  /*53b0*/  IMAD.MOV.U32 R33, RZ, RZ, R99 ;  /* 0x000000ffff217224 */ /* 0x000fd400078e0063 */
[----:B------:R-:W-:-:S05]  /*53c0*/  @!P4 IMAD.WIDE R32, R101, 0x2, R32 ;  /* 0x000000026520c825 */ /* 0x000fca00078e0220 */
[----:B---3--:R4:W-:Y:S02]  /*53d0*/  @!P4 ST.E.128 desc[UR60][R32.64], R52 ;  /* 0x000000342000c985 */ /* 0x0089e4000c101d3c */
.L_x_1465:
[----:B------:R-:W-:Y:S05]  /*53e0*/  BSYNC B1 ;  /* 0x0000000000017941 */ /* 0x000fea0003800000 */
.L_x_1464:
[----:B------:R-:W-:-:S03]  /*53f0*/  UMOV UR4, 0xffffffff ;  /* 0xffffffff00047882 */ /* 0x000fc60000000000 */
[----:B------:R-:W-:Y:S05]  /*5400*/  BRA.DIV UR4, `(.L_x_1468) ;  /* 0x0000017204787947 */ /* 0x000fea000b800000 */
[----:B0-----:R-:W0:Y:S04]  /*5410*/  SHFL.IDX PT, R97, R97, 0x1, 0x1c1f ;  /* 0x003c1f0061617f89 */ /* 0x001e2800000e0000 */
[----:B------:R-:W0:Y:S02]  /*5420*/  SHFL.IDX PT, R96, R96, 0x1, 0x1c1f ;  /* 0x003c1f0060607f89 */ /* 0x000e2400000e0000 */
.L_x_1722:
[----:B---3--:R-:W-:-:S05]  /*5430*/  VIADD R11, R204, 0x40 ;  /* 0x00000040cc0b7836 */ /* 0x008fca0000000000 */
[----:B------:R-:W-:-:S13]  /*5440*/  ISETP.GE.OR P4, PT, R11, R94, P1 ;  /* 0x0000005e0b00720c */ /* 0x000fda0000f86670 */
[----:B------:R-:W-:Y:S05]  /*5450*/  @P4 BRA `(.L_x_1453) ;  /* 0x0000000800fc4947 */ /* 0x000fea0003800000 */
[----:B----4-:R-:W3:Y:S01]  /*5460*/  LDL R13, [R1+0x74] ;  /* 0x00007400010d7983 */ /* 0x010ee20000100800 */
[----:B------:R-:W-:Y:S01]  /*5470*/  SEL R100, R78, R100, !P0 ;  /* 0x000000644e647207 */ /* 0x000fe20004000000 */
[C---:B------:R-:W-:Y:S01]  /*5480*/  VIADD R14, R204.reuse, 0x40 ;  /* 0x00000040cc0e7836 */ /* 0x040fe20000000000 */
        /* <DEDUP_REMOVED lines=15> */
[----:B---3--:R-:W-:Y:S02]  /*5580*/  IMAD.IADD R13, R13, 0x1, R12 ;  /* 0x000000010d0d7824 */ /* 0x008fe400078e020c */
[C---:B------:R-:W-:Y:S02]  /*5590*/  IMAD R12, R18.reuse, 0x1800, R65 ;  /* 0x00001800120c7824 */ /* 0x040fe400078e0241 */
[----:B------:R-:W-:Y:S02]  /*55a0*/  IMAD R32, R18, 0x1800, R13 ;  /* 0x0000180012207824 */ /* 0x000fe400078e020d */
[--C-:B------:R-:W-:Y:S02]  /*55b0*/  IMAD R12, R12, 0x2, R19.reuse ;  /* 0x000000020c0c7824 */ /* 0x100fe400078e0213 */
[----:B------:R-:W-:-:S04]  /*55c0*/  IMAD R32, R32, 0x2, R19 ;  /* 0x0000000220207824 */ /* 0x000fc800078e0213 */
[----:B------:R-:W0:Y:S04]  /*55d0*/  LDS.128 R12, [R12+0x1c400] ;  /* 0x01c400000c0c7984 */ /* 0x000e280000000c00 */
[----:B------:R-:W3:Y:S01]  /*55e0*/  LDS.128 R32, [R32+0x1c400] ;  /* 0x01c4000020207984 */ /* 0x000ee20000000c00 */
[----:B------:R-:W-:Y:S05]  /*55f0*/  @P2 BRA `(.L_x_1470) ;  /* 0x0000000400682947 */ /* 0x000fea0003800000 */
[----:B------:R-:W-:Y:S01]  /*5600*/  SHF.R.U32.HI R52, RZ, 0x10, R45 ;  /* 0x00000010ff347819 */ /* 0x000fe2000001162d */
[----:B---3--:R-:W-:Y:S01]  /*5610*/  IMAD.U32 R53, R33, 0x10000, RZ ;  /* 0x0001000021357824 */ /* 0x008fe200078e00ff */
[----:B------:R-:W-:Y:S01]  /*5620*/  SHF.R.U32.HI R39, RZ, 0x10, R41 ;  /* 0x00000010ff277819 */ /* 0x000fe20000011629 */
[----:B0-----:R-:W-:Y:S01]  /*5630*/  IMAD.U32 R55, R15, 0x10000, RZ ;  /* 0x000100000f377824 */ /* 0x001fe200078e00ff */
[----:B------:R-:W-:Y:S02]  /*5640*/  PRMT R52, R111, 0x5432, R52 ;  /* 0x000054326f347816 */ /* 0x000fe40000000034 */
[----:B------:R-:W-:Y:S02]  /*5650*/  PRMT R39, R108, 0x5410, R39 ;  /* 0x000054106c277816 */ /* 0x000fe40000000027 */
[----:B------:R-:W-:Y:S01]  /*5660*/  SHF.R.U64 R38, R42, 0x10, R43 ;  /* 0x000000102a267819 */ /* 0x000fe2000000122b */
[----:B------:R-:W-:Y:S01]  /*5670*/  IMAD.U32 R42, R52, 0x10000, RZ ;  /* 0x00010000342a7824 */ /* 0x000fe200078e00ff */
[----:B------:R-:W-:Y:S01]  /*5680*/  SHF.R.U64 R40, R40, 0x10, R41 ;  /* 0x0000001028287819 */ /* 0x000fe20000001229 */
[----:B------:R-:W-:Y:S01]  /*5690*/  IMAD.U32 R41, R39, 0x10000, RZ ;  /* 0x0001000027297824 */ /* 0x000fe200078e00ff */
[----:B------:R-:W-:Y:S01]  /*56a0*/  SHF.R.U64 R44, R44, 0x10, R45 ;  /* 0x000000102c2c7819 */ /* 0x000fe2000000122d */
[----:B------:R-:W-:-:S02]  /*56b0*/  IMAD.U32 R45, R13, 0x10000, RZ ;  /* 0x000100000d2d7824 */ /* 0x000fc400078e00ff */
[CC--:B------:R-:W-:Y:S01]  /*56c0*/  FMUL.FTZ R54, R53.reuse, R42.reuse ;  /* 0x0000002a35367220 */ /* 0x0c0fe20000410000 */
[-C--:B------:R-:W-:Y:S01]  /*56d0*/  FMUL.FTZ R53, R53, R41.reuse ;  /* 0x0000002935357220 */ /* 0x080fe20000410000 */
[----:B------:R-:W-:Y:S02]  /*56e0*/  LOP3.LUT R33, R33, 0xffff0000, RZ, 0xc0, !PT ;  /* 0xffff000021217812 */ /* 0x000fe400078ec0ff */
[C---:B------:R-:W-:Y:S01]  /*56f0*/  FFMA.FTZ R54, R45.reuse, R41, -R54 ;  /* 0x000000292d367223 */ /* 0x040fe20000010836 */
[----:B------:R-:W-:Y:S01]  /*5700*/  LOP3.LUT R52, R52, 0xffff0000, RZ, 0xc0, !PT ;  /* 0xffff000034347812 */ /* 0x000fe200078ec0ff */
[----:B------:R-:W-:Y:S01]  /*5710*/  FFMA.FTZ R53, R45, R42, R53 ;  /* 0x0000002a2d357223 */ /* 0x000fe20000010035 */
[--C-:B------:R-:W-:Y:S02]  /*5720*/  SHF.R.U64 R46, R46, 0x10, R47.reuse ;  /* 0x000000102e2e7819 */ /* 0x100fe4000000122f */
[----:B------:R-:W-:Y:S01]  /*5730*/  LOP3.LUT R41, R39, 0xffff0000, RZ, 0xc0, !PT ;  /* 0xffff000027297812 */ /* 0x000fe200078ec0ff */
[----:B------:R-:W-:Y:S01]  /*5740*/  FMUL.FTZ R42, R33, R52 ;  /* 0x00000034212a7220 */ /* 0x000fe20000410000 */
[----:B------:R-:W-:-:S02]  /*5750*/  SHF.R.U32.HI R47, RZ, 0x10, R47 ;  /* 0x00000010ff2f7819 */ /* 0x000fc4000001162f */
[----:B------:R-:W-:Y:S01]  /*5760*/  SHF.R.U32.HI R43, RZ, 0x10, R43 ;  /* 0x00000010ff2b7819 */ /* 0x000fe2000001162b */
[-C--:B------:R-:W-:Y:S01]  /*5770*/  FMUL.FTZ R33, R33, R41.reuse ;  /* 0x0000002921217220 */ /* 0x080fe20000410000 */
[----:B------:R-:W-:Y:S01]  /*5780*/  LOP3.LUT R39, R13, 0xffff0000, RZ, 0xc0, !PT ;  /* 0xffff00000d277812 */ /* 0x000fe200078ec0ff */
[----:B------:R-:W-:Y:S01]  /*5790*/  IMAD.U32 R13, R12, 0x10000, RZ ;  /* 0x000100000c0d7824 */ /* 0x000fe200078e00ff */
[----:B------:R-:W-:Y:S02]  /*57a0*/  PRMT R47, R109, 0x5410, R47 ;  /* 0x000054106d2f7816 */ /* 0x000fe4000000002f */
[----:B------:R-:W-:Y:S01]  /*57b0*/  PRMT R43, R107, 0x5410, R43 ;  /* 0x000054106b2b7816 */ /* 0x000fe2000000002b */
[C---:B------:R-:W-:Y:S01]  /*57c0*/  FFMA.FTZ R42, R39.reuse, R41, -R42 ;  /* 0x00000029272a7223 */ /* 0x040fe2000001082a */
[----:B------:R-:W-:Y:S01]  /*57d0*/  FFMA.FTZ R33, R39, R52, R33 ;  /* 0x0000003427217223 */ /* 0x000fe20000010021 */
[C---:B------:R-:W-:Y:S01]  /*57e0*/  IMAD.U32 R52, R35.reuse, 0x10000, RZ ;  /* 0x0001000023347824 */ /* 0x040fe200078e00ff */
[----:B------:R-:W-:Y:S01]  /*57f0*/  LOP3.LUT R35, R35, 0xffff0000, RZ, 0xc0, !PT ;  /* 0xffff000023237812 */ /* 0x000fe200078ec0ff */
[C---:B------:R-:W-:Y:S01]  /*5800*/  IMAD.U32 R41, R47.reuse, 0x10000, RZ ;  /* 0x000100002f297824 */ /* 0x040fe200078e00ff */
[----:B------:R-:W-:Y:S01]  /*5810*/  LOP3.LUT R47, R47, 0xffff0000, RZ, 0xc0, !PT ;  /* 0xffff00002f2f7812 */ /* 0x000fe200078ec0ff */
[----:B------:R-:W-:Y:S01]  /*5820*/  IMAD.U32 R45, R43, 0x10000, RZ ;  /* 0x000100002b2d7824 */ /* 0x000fe200078e00ff */
[----:B------:R-:W-:Y:S01]  /*5830*/  PRMT R44, R110, 0x5432, R44 ;  /* 0x000054326e2c7816 */ /* 0x000fe2000000002c */
[----:B------:R-:W-:Y:S01]  /*5840*/  FMUL.FTZ R90, R52, R41 ;  /* 0x00000029345a7220 */ /* 0x000fe20000410000 */
[----:B------:R-:W-:Y:S01]  /*5850*/  PRMT R40, R108, 0x5432, R40 ;  /* 0x000054326c287816 */ /* 0x000fe20000000028 */
[----:B------:R-:W-:Y:S01]  /*5860*/  FMUL.FTZ R52, R52, R45 ;  /* 0x0000002d34347220 */ /* 0x000fe20000410000 */
[----:B------:R-:W-:-:S02]  /*5870*/  IMAD.U32 R39, R32, 0x10000, RZ ;  /* 0x0001000020277824 */ /* 0x000fc400078e00ff */
[----:B------:R-:W-:Y:S01]  /*5880*/  FFMA.FTZ R90, R55, R45, -R90 ;  /* 0x0000002d375a7223 */ /* 0x000fe2000001085a */
[----:B------:R-:W-:Y:S01]  /*5890*/  LOP3.LUT R45, R43, 0xffff0000, RZ, 0xc0, !PT ;  /* 0xffff00002b2d7812 */ /* 0x000fe200078ec0ff */
[----:B------:R-:W-:Y:S01]  /*58a0*/  FFMA.FTZ R52, R55, R41, R52 ;  /* 0x0000002937347223 */ /* 0x000fe20000010034 */
[----:B------:R-:W-:Y:S01]  /*58b0*/  LOP3.LUT R41, R15, 0xffff0000, RZ, 0xc0, !PT ;  /* 0xffff00000f297812 */ /* 0x000fe200078ec0ff */
[C---:B------:R-:W-:Y:S01]  /*58c0*/  FMUL.FTZ R55, R35.reuse, R47 ;  /* 0x0000002f23377220 */ /* 0x040fe20000410000 */
[----:B------:R-:W-:Y:S01]  /*58d0*/  LOP3.LUT R32, R32, 0xffff0000, RZ, 0xc0, !PT ;  /* 0xffff000020207812 */ /* 0x000fe200078ec0ff */
[-C--:B------:R-:W-:Y:S01]  /*58e0*/  FMUL.FTZ R35, R35, R45.reuse ;  /* 0x0000002d23237220 */ /* 0x080fe20000410000 */
[----:B------:R-:W-:Y:S01]  /*58f0*/  PRMT R46, R109, 0x5432, R46 ;  /* 0x000054326d2e7816 */ /* 0x000fe2000000002e */
[C---:B------:R-:W-:Y:S01]  /*5900*/  FFMA.FTZ R55, R41.reuse, R45, -R55 ;  /* 0x0000002d29377223 */ /* 0x040fe20000010837 */
[----:B------:R-:W-:Y:S02]  /*5910*/  IMAD.U32 R45, R44, 0x10000, RZ ;  /* 0x000100002c2d7824 */ /* 0x000fe400078e00ff */
[----:B------:R-:W-:Y:S01]  /*5920*/  FFMA.FTZ R35, R41, R47, R35 ;  /* 0x0000002f29237223 */ /* 0x000fe20000010023 */
[C---:B------:R-:W-:Y:S01]  /*5930*/  IMAD.U32 R41, R40.reuse, 0x10000, RZ ;  /* 0x0001000028297824 */ /* 0x040fe200078e00ff */
[----:B------:R-:W-:Y:S01]  /*5940*/  LOP3.LUT R47, R40, 0xffff0000, RZ, 0xc0, !PT ;  /* 0xffff0000282f7812 */ /* 0x000fe200078ec0ff */
[C---:B------:R-:W-:Y:S01]  /*5950*/  FMUL.FTZ R40, R39.reuse, R45 ;  /* 0x0000002d27287220 */ /* 0x040fe20000410000 */
[----:B------:R-:W-:Y:S01]  /*5960*/  LOP3.LUT R44, R44, 0xffff0000, RZ, 0xc0, !PT ;  /* 0xffff00002c2c7812 */ /* 0x000fe200078ec0ff */
[-C--:B------:R-:W-:Y:S01]  /*5970*/  FMUL.FTZ R39, R39, R41.reuse ;  /* 0x0000002927277220 */ /* 0x080fe20000410000 */
[----:B------:R-:W-:Y:S01]  /*5980*/  PRMT R38, R107, 0x5432, R38 ;  /* 0x000054326b267816 */ /* 0x000fe20000000026 */
[C---:B------:R-:W-:Y:S01]  /*5990*/  FFMA.FTZ R40, R13.reuse, R41, -R40 ;  /* 0x000000290d287223 */ /* 0x040fe20000010828 */
[----:B------:R-:W-:Y:S01]  /*59a0*/  LOP3.LUT R12, R12, 0xffff0000, RZ, 0xc0, !PT ;  /* 0xffff00000c0c7812 */ /* 0x000fe200078ec0ff */
[----:B------:R-:W-:Y:S01]  /*59b0*/  FMUL.FTZ R91, R32, R44 ;  /* 0x0000002c205b7220 */ /* 0x000fe20000410000 */
[----:B------:R-:W-:Y:S01]  /*59c0*/  FFMA.FTZ R39, R13, R45, R39 ;  /* 0x0000002d0d277223 */ /* 0x000fe20000010027 */
[----:B------:R-:W-:-:S02]  /*59d0*/  IMAD.U32 R43, R34, 0x10000, RZ ;  /* 0x00010000222b7824 */ /* 0x000fc400078e00ff */
[-C--:B------:R-:W-:Y:S01]  /*59e0*/  FMUL.FTZ R32, R32, R47.reuse ;  /* 0x0000002f20207220 */ /* 0x080fe20000410000 */
[----:B------:R-:W-:Y:S01]  /*59f0*/  IMAD.U32 R13, R46, 0x10000, RZ ;  /* 0x000100002e0d7824 */ /* 0x000fe200078e00ff */
[----:B------:R-:W-:Y:S01]  /*5a00*/  LOP3.LUT R34, R34, 0xffff0000, RZ, 0xc0, !PT ;  /* 0xffff000022227812 */ /* 0x000fe200078ec0ff */
[----:B------:R-:W-:Y:S01]  /*5a10*/  IMAD.U32 R41, R38, 0x10000, RZ ;  /* 0x0001000026297824 */ /* 0x000fe200078e00ff */
[----:B------:R-:W-:Y:S01]  /*5a20*/  LOP3.LUT R46, R46, 0xffff0000, RZ, 0xc0, !PT ;  /* 0xffff00002e2e7812 */ /* 0x000fe200078ec0ff */
[----:B------:R-:W-:Y:S01]  /*5a30*/  FFMA.FTZ R91, R12, R47, -R91 ;  /* 0x0000002f0c5b7223 */ /* 0x000fe2000001085b */
[----:B------:R-:W-:Y:S01]  /*5a40*/  LOP3.LUT R38, R38, 0xffff0000, RZ, 0xc0, !PT ;  /* 0xffff000026267812 */ /* 0x000fe200078ec0ff */
[----:B------:R-:W-:Y:S01]  /*5a50*/  FFMA.FTZ R32, R12, R44, R32 ;  /* 0x0000002c0c207223 */ /* 0x000fe20000010020 */
[C---:B------:R-:W-:Y:S02]  /*5a60*/  IMAD.U32 R15, R14.reuse, 0x10000, RZ ;  /* 0x000100000e0f7824 */ /* 0x040fe400078e00ff */
[C---:B------:R-:W-:Y:S01]  /*5a70*/  FMUL.FTZ R12, R43.reuse, R13 ;  /* 0x0000000d2b0c7220 */ /* 0x040fe20000410000 */
[----:B------:R-:W-:Y:S01]  /*5a80*/  FMUL.FTZ R44, R43, R41 ;  /* 0x000000292b2c7220 */ /* 0x000fe20000410000 */
[----:B------:R-:W-:Y:S01]  /*5a90*/  LOP3.LUT R14, R14, 0xffff0000, RZ, 0xc0, !PT ;  /* 0xffff00000e0e7812 */ /* 0x000fe200078ec0ff */
[C---:B------:R-:W-:Y:S01]  /*5aa0*/  FMUL.FTZ R43, R34.reuse, R46 ;  /* 0x0000002e222b7220 */ /* 0x040fe20000410000 */
[-C--:B------:R-:W-:Y:S01]  /*5ab0*/  FMUL.FTZ R34, R34, R38.reuse ;  /* 0x0000002622227220 */ /* 0x080fe20000410000 */
[C---:B------:R-:W-:Y:S01]  /*5ac0*/  FFMA.FTZ R44, R15.reuse, R13, R44 ;  /* 0x0000000d0f2c7223 */ /* 0x040fe2000001002c */
[----:B------:R-:W-:Y:S01]  /*5ad0*/  FFMA.FTZ R12, R15, R41, -R12 ;  /* 0x000000290f0c7223 */ /* 0x000fe2000001080c */
[C---:B------:R-:W-:Y:S01]  /*5ae0*/  FFMA.FTZ R43, R14.reuse, R38, -R43 ;  /* 0x000000260e2b7223 */ /* 0x040fe2000001082b */
[----:B------:R-:W-:Y:S01]  /*5af0*/  FFMA.FTZ R13, R14, R46, R34 ;  /* 0x0000002e0e0d7223 */ /* 0x000fe20000010022 */
[----:B------:R-:W-:-:S02]  /*5b00*/  F2FP.BF16.F32.PACK_AB R42, R42, R54 ;  /* 0x000000362a2a723e */ /* 0x000fc400000010ff */
[----:B------:R-:W-:Y:S02]  /*5b10*/  F2FP.BF16.F32.PACK_AB R91, R91, R40 ;  /* 0x000000285b5b723e */ /* 0x000fe400000010ff */
[----:B------:R-:W-:Y:S02]  /*5b20*/  F2FP.BF16.F32.PACK_AB R14, R43, R12 ;  /* 0x0000000c2b0e723e */ /* 0x000fe400000010ff */
[----:B------:R-:W-:Y:S01]  /*5b30*/  F2FP.BF16.F32.PACK_AB R34, R13, R44 ;  /* 0x0000002c0d22723e */ /* 0x000fe200000010ff */
[----:B------:R-:W-:Y:S01]  /*5b40*/  IMAD.MOV.U32 R12, RZ, RZ, R91 ;  /* 0x000000ffff0c7224 */ /* 0x000fe200078e005b */
[----:B------:R-:W-:Y:S01]  /*5b50*/  F2FP.BF16.F32.PACK_AB R15, R55, R90 ;  /* 0x0000005a370f723e */ /* 0x000fe200000010ff */
[----:B------:R-:W-:Y:S01]  /*5b60*/  IMAD.MOV.U32 R13, RZ, RZ, R42 ;  /* 0x000000ffff0d7224 */ /* 0x000fe200078e002a */
[----:B------:R-:W-:Y:S02]  /*5b70*/  F2FP.BF16.F32.PACK_AB R33, R33, R53 ;  /* 0x000000352121723e */ /* 0x000fe400000010ff */
[----:B------:R-:W-:-:S02]  /*5b80*/  F2FP.BF16.F32.PACK_AB R35, R35, R52 ;  /* 0x000000342323723e */ /* 0x000fc400000010ff */
[----:B------:R-:W-:-:S07]  /*5b90*/  F2FP.BF16.F32.PACK_AB R32, R32, R39 ;  /* 0x000000272020723e */ /* 0x000fce00000010ff */
.L_x_1470:
[----:B------:R-:W-:Y:S05]  /*5ba0*/  BSYNC B1 ;  /* 0x0000000000017941 */ /* 0x000fea0003800000 */
.L_x_1469:
[----:B------:R-:W-:Y:S01]  /*5bb0*/  ISETP.GE.AND P2, PT, R11, R98, PT ;  /* 0x000000620b00720c */ /* 0x000fe20003f46270 */
[----:B0-----:R0:W-:Y:S02]  /*5bc0*/  ST.E.128 desc[UR60][R36.64], R12 ;  /* 0x0000000c24007985 */ /* 0x0011e4000c101d3c */
[----:B0-----:R-:W-:Y:S02]  /*5bd0*/  IMAD.MOV.U32 R12, RZ, RZ, R96 ;  /* 0x000000ffff0c7224 */ /* 0x001fe400078e0060 */
[----:B------:R-:W-:-:S08]  /*5be0*/  IMAD.MOV.U32 R13, RZ, RZ, R97 ;  /* 0x000000ffff0d7224 */ /* 0x000fd000078e0061 */
[----:B------:R-:W-:Y:S05]  /*5bf0*/  @P2 BRA `(.L_x_1453) ;  /* 0x0000000400142947 */ /* 0x000fea0003800000 */
[----:B------:R-:W-:-:S05]  /*5c00*/  IMAD.WIDE R12, R11, 0x2, R12 ;  /* 0x000000020b0c7825 */ /* 0x000fca00078e020c */
[----:B---3--:R0:W-:Y:S01]  /*5c10*/  ST.E.128 desc[UR60][R12.64], R32 ;  /* 0x000000200c007985 */ /* 0x0081e2000c101d3c */
[----:B------:R-:W-:Y:S05]  /*5c20*/  BRA `(.L_x_1453) ;  /* 0x0000000400087947 */ /* 0x000fea0003800000 */
.L_x_1434:
[----:B------:R-:W-:-:S13]  /*5c30*/  ISETP.NE.AND P3, PT, R210, 0x3, PT ;  /* 0x00000003d200780c */ /* 0x000fda0003f65270 */
[----:B------:R-:W-:Y:S05]  /*5c40*/  @!P3 BRA `(.L_x_1471) ;  /* 0x000000000004b947 */ /* 0x000fea0003800000 */
[----:B------:R-:W-:Y:S01]  /*5c50*/  BPT.TRAP 0x1 ;  /* 0x000000040000795c */ /* 0x000fe20000300000 */
.L_x_1471:
[----:B------:R-:W-:Y:S01]  /*5c60*/  IMAD R0, R18, 0x8, R19 ;  /* 0x0000000812007824 */ /* 0x000fe200078e0213 */
[----:B------:R-:W-:Y:S01]  /*5c70*/  SHF.L.U32 R95, R208, 0x1f, RZ ;  /* 0x0000001fd05f7819 */ /* 0x000fe200000006ff */
[----:B------:R-:W-:Y:S01]  /*5c80*/  BSSY B1, `(.L_x_1472) ;  /* 0x0000004000017945 */ /* 0x000fe20003800000 */
[----:B------:R-:W-:Y:S02]  /*5c90*/  SHF.R.S32.HI R92, RZ, 0x1f, R89 ;  /* 0x0000001fff5c7819 */ /* 0x000fe40000011459 */
[----:B------:R-:W1:Y:S02]  /*5ca0*/  SYNCS.PHASECHK.TRANS64.TRYWAIT P2, [R0+URZ+0x32490], R95 ;  /* 0x0324905f000075a7 */ /* 0x000e64000804017f */
[----:B-1----:R-:W-:Y:S05]  /*5cb0*/  @!P2 BRA `(.L_x_1473) ;  /* 0x000001680098a947 */ /* 0x002fea0003800000 */
.L_x_1723:
[----:B------:R-:W-:Y:S05]  /*5cc0*/  BSYNC B1 ;  /* 0x0000000000017941 */ /* 0x000fea0003800000 */
.L_x_1472:
        /* <DEDUP_REMOVED lines=25> */
.L_x_1727:
[----:B------:R-:W-:Y:S04]  /*5e60*/  BSSY B1, `(.L_x_1475) ;  /* 0x000000d000017945 */ /* 0x000fe80003800000 */
[----:B------:R-:W-:Y:S05]  /*5e70*/  @!P2 BRA `(.L_x_1476) ;  /* 0x00000000002ca947 */ /* 0x000fea0003800000 */
[----:B------:R-:W-:Y:S02]  /*5e80*/  ULDC UR4, c[0x0][0x2f4] ;  /* 0x0000bd0000047ab9 */ /* 0x000fe40000000800 */
[----:B------:R-:W-:-:S13]  /*5e90*/  ISETP.GE.AND P2, PT, R16, UR4, PT ;  /* 0x0000000410007c0c */ /* 0x000fda000bf46270 */
[----:B---3--:R-:W-:-:S04]  /*5ea0*/  @!P2 LEA R34, P4, R16, R14, 0x1 ;  /* 0x0000000e1022a211 */ /* 0x008fc800078808ff */
[----:B--2---:R-:W-:Y:S02]  /*5eb0*/  @!P2 LEA.HI.X R35, R16, R33, R17, 0x1, P4 ;  /* 0x000000211023a211 */ /* 0x004fe400020f0c11 */
[----:B------:R-:W-:-:S13]  /*5ec0*/  ISETP.GE.AND P4, PT, R2, UR4, PT ;  /* 0x0000000402007c0c */ /* 0x000fda000bf86270 */
[C---:B------:R-:W-:Y:S02]  /*5ed0*/  @!P4 LEA R32, P5, R2.reuse, R14, 0x1 ;  /* 0x0000000e0220c211 */ /* 0x040fe400078a08ff */
[----:B------:R-:W2:Y:S02]  /*5ee0*/  @!P2 LDS.128 R12, [R98] ;  /* 0x00000000620ca984 */ /* 0x000ea40000000c00 */
[----:B------:R-:W-:Y:S02]  /*5ef0*/  @!P4 LEA.HI.X R33, R2, R33, R207, 0x1, P5 ;  /* 0x000000210221c211 */ /* 0x000fe400028f0ccf */
[----:B--2---:R-:W-:Y:S04]  /*5f00*/  @!P2 ST.E.128 desc[UR60][R34.64], R12 ;  /* 0x0000000c2200a985 */ /* 0x004fe8000c101d3c */
[----:B------:R-:W2:Y:S04]  /*5f10*/  @!P4 LDS.128 R12, [R91] ;  /* 0x000000005b0cc984 */ /* 0x000ea80000000c00 */
[----:B--2---:R4:W-:Y:S02]  /*5f20*/  @!P4 ST.E.128 desc[UR60][R32.64], R12 ;  /* 0x0000000c2000c985 */ /* 0x0049e4000c101d3c */
.L_x_1476:
[----:B------:R-:W-:Y:S05]  /*5f30*/  BSYNC B1 ;  /* 0x0000000000017941 */ /* 0x000fea0003800000 */
.L_x_1475:
[----:B------:R-:W-:-:S03]  /*5f40*/  UMOV UR4, 0xffffffff ;  /* 0xffffffff00047882 */ /* 0x000fc60000000000 */
[----:B------:R-:W-:Y:S05]  /*5f50*/  BRA.DIV UR4, `(.L_x_1477) ;  /* 0x0000016a044c7947 */ /* 0x000fea000b800000 */
[----:B--2-4-:R2:W4:Y:S04]  /*5f60*/  SHFL.IDX PT, R33, R37, 0x1, 0x1c1f ;  /* 0x003c1f0025217f89 */ /* 0x01452800000e0000 */
[----:B---3--:R2:W3:Y:S02]  /*5f70*/  SHFL.IDX PT, R14, R36, 0x1, 0x1c1f ;  /* 0x003c1f00240e7f89 */ /* 0x0084e400000e0000 */
.L_x_1731:
[----:B------:R-:W-:-:S13]  /*5f80*/  ISETP.GE.AND P2, PT, R38, 0x41, PT ;  /* 0x000000412600780c */ /* 0x000fda0003f46270 */
[----:B------:R-:W-:Y:S05]  /*5f90*/  @!P2 BRA `(.L_x_1453) ;  /* 0x00000000002ca947 */ /* 0x000fea0003800000 */
[----:B------:R-:W-:Y:S02]  /*5fa0*/  ULDC UR4, c[0x0][0x2f4] ;  /* 0x0000bd0000047ab9 */ /* 0x000fe40000000800 */
[----:B------:R-:W-:-:S13]  /*5fb0*/  ISETP.GE.AND P2, PT, R16, UR4, PT ;  /* 0x0000000410007c0c */ /* 0x000fda000bf46270 */
[----:B---3--:R-:W-:-:S04]  /*5fc0*/  @!P2 LEA R34, P4, R16, R14, 0x1 ;  /* 0x0000000e1022a211 */ /* 0x008fc800078808ff */
[----:B----4-:R-:W-:Y:S02]  /*5fd0*/  @!P2 LEA.HI.X R35, R16, R33, R17, 0x1, P4 ;  /* 0x000000211023a211 */ /* 0x010fe400020f0c11 */
[----:B------:R-:W-:-:S13]  /*5fe0*/  ISETP.GE.AND P4, PT, R2, UR4, PT ;  /* 0x0000000402007c0c */ /* 0x000fda000bf86270 */
[C---:B------:R-:W-:Y:S02]  /*5ff0*/  @!P4 LEA R32, P5, R2.reuse, R14, 0x1 ;  /* 0x0000000e0220c211 */ /* 0x040fe400078a08ff */
[----:B------:R-:W3:Y:S02]  /*6000*/  @!P2 LDS.128 R12, [R98+0x2000] ;  /* 0x00200000620ca984 */ /* 0x000ee40000000c00 */
[----:B------:R-:W-:Y:S02]  /*6010*/  @!P4 LEA.HI.X R33, R2, R33, R207, 0x1, P5 ;  /* 0x000000210221c211 */ /* 0x000fe400028f0ccf */
[----:B---3--:R-:W-:Y:S04]  /*6020*/  @!P2 ST.E.128 desc[UR60][R34.64], R12 ;  /* 0x0000000c2200a985 */ /* 0x008fe8000c101d3c */
[----:B------:R-:W3:Y:S04]  /*6030*/  @!P4 LDS.128 R12, [R91+0x2000] ;  /* 0x002000005b0cc984 */ /* 0x000ee80000000c00 */
[----:B---3--:R3:W-:Y:S02]  /*6040*/  @!P4 ST.E.128 desc[UR60][R32.64], R12 ;  /* 0x0000000c2000c985 */ /* 0x0087e4000c101d3c */
.L_x_1453:
[----:B------:R-:W-:Y:S05]  /*6050*/  BSYNC B0 ;  /* 0x0000000000007941 */ /* 0x000fea0003800000 */
.L_x_1433:
[----:B---3--:R-:W3:Y:S01]  /*6060*/  S2R R11, SR_TID.X ;  /* 0x00000000000b7919 */ /* 0x008ee20000002100 */
[----:B------:R-:W-:Y:S01]  /*6070*/  @!PT LDS RZ, [RZ] ;  /* 0x00000000fffff984 */ /* 0x000fe20000000800 */
[----:B------:R-:W-:Y:S01]  /*6080*/  @!PT LDS RZ, [RZ] ;  /* 0x00000000fffff984 */ /* 0x000fe20000000800 */
[----:B------:R-:W-:Y:S01]  /*6090*/  @!PT LDS RZ, [RZ] ;  /* 0x00000000fffff984 */ /* 0x000fe20000000800 */
[----:B------:R-:W-:Y:S01]  /*60a0*/  @!PT LDS RZ, [RZ] ;  /* 0x00000000fffff984 */ /* 0x000fe20000000800 */
[----:B------:R5:W-:Y:S06]  /*60b0*/  MEMBAR.ALL.CTA ;  /* 0x0000000000007992 */ /* 0x000bec0000008000 */
[----:B-----5:R-:W5:Y:S01]  /*60c0*/  FENCE.VIEW.ASYNC.S ;  /* 0x00000000000073c6 */ /* 0x020f620000000000 */
[----:B------:R-:W-:Y:S05]  /*60d0*/  WARPSYNC.ALL ;  /* 0x0000000000007948 */ /* 0x000fea0003800000 */
[----:B------:R-:W-:Y:S01]  /*60e0*/  BSSY B0, `(.L_x_1478) ;  /* 0x0000009000007945 */ /* 0x000fe20003800000 */
[----:B---3--:R-:W-:Y:S01]  /*60f0*/  LOP3.LUT R11, R11, 0x7f, RZ, 0xc0, !PT ;  /* 0x0000007f0b0b7812 */ /* 0x008fe200078ec0ff */
[----:B-----5:R3:W-:Y:S03]  /*6100*/  BAR.SYNC.DEFER_BLOCKING R87, 0x80 ;  /* 0x000200570000751d */ /* 0x0207e60000010000 */
[----:B------:R-:W-:-:S13]  /*6110*/  ISETP.NE.AND P2, PT, R11, RZ, PT ;  /* 0x000000ff0b00720c */ /* 0x000fda0003f45270 */
[----:B------:R-:W-:-:S05]  /*6120*/  @!P2 VIADD R11, R0, 0x324a0 ;  /* 0x000324a0000ba836 */ /* 0x000fca0000000000 */
[----:B------:R-:W-:-:S04]  /*6130*/  @!P2 PRMT R11, RZ, 0x654, R11 ;  /* 0x00000654ff0ba816 */ /* 0x000fc8000000000b */
[----:B------:R3:W-:Y:S01]  /*6140*/  @!P2 SYNCS.ARRIVE.TRANS64.RED.A1T0 RZ, [R11+URZ], RZ ;  /* 0x000000ff0bffa9a7 */ /* 0x0007e2000810043f */
[----:B------:R-:W-:Y:S05]  /*6150*/  @!P3 BRA `(.L_x_1479) ;  /* 0x000000000004b947 */ /* 0x000fea0003800000 */
[----:B------:R-:W-:Y:S01]  /*6160*/  BPT.TRAP 0x1 ;  /* 0x000000040000795c */ /* 0x000fe20000300000 */
.L_x_1479:
[----:B------:R-:W-:Y:S05]  /*6170*/  BSYNC B0 ;  /* 0x0000000000007941 */ /* 0x000fea0003800000 */
.L_x_1478:
[----:B------:R-:W5:Y:S01]  /*6180*/  SYNCS.PHASECHK.TRANS64.TRYWAIT P3, [R0+URZ+0x324b0], R95 ;  /* 0x0324b05f000075a7 */ /* 0x000f62000806017f */
[----:B------:R-:W-:Y:S04]  /*6190*/  BSSY B0, `(.L_x_1480) ;  /* 0x0000002000007945 */ /* 0x000fe80003800000 */
[----:B-----5:R-:W-:Y:S05]  /*61a0*/  @!P3 BRA `(.L_x_1481) ;  /* 0x000001680000b947 */ /* 0x020fea0003800000 */
.L_x_1732:
[----:B------:R-:W-:Y:S05]  /*61b0*/  BSYNC B0 ;  /* 0x0000000000007941 */ /* 0x000fea0003800000 */
.L_x_1480:
[----:B------:R0:W5:Y:S01]  /*61c0*/  LDL R46, [R1+0xc] ;  /* 0x00000c00012e7983 */ /* 0x0001620000100800 */
[----:B------:R-:W-:Y:S01]  /*61d0*/  ULDC.64 UR4, c[0x0][0x328] ;  /* 0x0000ca0000047ab9 */ /* 0x000fe20000000a00 */
[----:B------:R-:W-:Y:S02]  /*61e0*/  ULDC.64 UR6, c[0x0][0x318] ;  /* 0x0000c60000067ab9 */ /* 0x000fe40000000a00 */
[----:B----4-:R4:W5:Y:S04]  /*61f0*/  LDL R45, [R1+0x8] ;  /* 0x00000800012d7983 */ /* 0x0109680000100800 */
[----:B------:R4:W5:Y:S01]  /*6200*/  LDL R44, [R1+0x4] ;  /* 0x00000400012c7983 */ /* 0x0009620000100800 */
        /* <DEDUP_REMOVED lines=14> */
[----:B---3--:R-:W-:Y:S01]  /*62f0*/  IMAD R11, R205, UR5, R13 ;  /* 0x00000005cd0b7c24 */ /* 0x008fe2000f8e020d */
[----:B------:R-:W-:-:S04]  /*6300*/  LEA R39, P3, R12, UR6, 0x1 ;  /* 0x000000060c277c11 */ /* 0x000fc8000f8608ff */
[----:B------:R-:W-:Y:S01]  /*6310*/  LEA.HI.X R40, R12, UR7, R11, 0x1, P3 ;  /* 0x000000070c287c11 */ /* 0x000fe200098f0c0b */
[----:B------:R-:W-:Y:S01]  /*6320*/  IMAD.IADD R12, R64, 0x1, R38 ;  /* 0x00000001400c7824 */ /* 0x000fe200078e0226 */
[----:B------:R-:W-:Y:S01]  /*6330*/  ISETP.GE.AND P3, PT, R94, 0x1, PT ;  /* 0x000000015e00780c */ /* 0x000fe20003f66270 */
[----:B------:R4:W0:Y:S01]  /*6340*/  SHFL.IDX PT, R42, R39, RZ, 0x1c1f ;  /* 0x001c1fff272a7589 */ /* 0x00082200000e0000 */
[--C-:B------:R-:W-:Y:S02]  /*6350*/  IMAD R38, R38, 0x2, R25.reuse ;  /* 0x0000000226267824 */ /* 0x100fe400078e0219 */
[----:B------:R-:W-:Y:S01]  /*6360*/  IMAD R11, R12, 0x2, R25 ;  /* 0x000000020c0b7824 */ /* 0x000fe200078e0219 */
[----:B------:R4:W3:Y:S08]  /*6370*/  SHFL.IDX PT, R41, R40, RZ, 0x1c1f ;  /* 0x001c1fff28297589 */ /* 0x0008f000000e0000 */
[----:B----4-:R-:W-:Y:S05]  /*6380*/  @!P3 BRA `(.L_x_1483) ;  /* 0x0000000000a4b947 */ /* 0x010fea0003800000 */
[----:B------:R-:W-:Y:S02]  /*6390*/  ISETP.NE.AND P5, PT, R62, RZ, PT ;  /* 0x000000ff3e00720c */ /* 0x000fe40003fa5270 */
[----:B------:R-:W-:Y:S02]  /*63a0*/  ISETP.NE.AND P4, PT, R29, RZ, PT ;  /* 0x000000ff1d00720c */ /* 0x000fe40003f85270 */
[----:B------:R-:W-:-:S09]  /*63b0*/  PRMT R43, R83, 0x8880, RZ ;  /* 0x00008880532b7816 */ /* 0x000fd200000000ff */
[----:B------:R-:W4:Y:S01]  /*63c0*/  @P5 LDS.128 R12, [R38] ;  /* 0x00000000260c5984 */ /* 0x000f220000000c00 */
[----:B0-2---:R-:W-:-:S04]  /*63d0*/  @P5 LEA R36, P3, R16, R42, 0x1 ;  /* 0x0000002a10245211 */ /* 0x005fc800078608ff */
[----:B---3--:R-:W-:Y:S02]  /*63e0*/  @P5 LEA.HI.X R37, R16, R41, R17, 0x1, P3 ;  /* 0x0000002910255211 */ /* 0x008fe400018f0c11 */
[----:B------:R-:W-:-:S04]  /*63f0*/  @P4 LEA R34, P3, R2, R42, 0x1 ;  /* 0x0000002a02224211 */ /* 0x000fc800078608ff */
[----:B------:R-:W-:Y:S02]  /*6400*/  @P4 LEA.HI.X R35, R2, R41, R207, 0x1, P3 ;  /* 0x0000002902234211 */ /* 0x000fe400018f0ccf */
[----:B------:R-:W-:-:S13]  /*6410*/  ISETP.NE.AND P3, PT, R10, RZ, PT ;  /* 0x000000ff0a00720c */ /* 0x000fda0003f65270 */
[----:B------:R-:W-:-:S04]  /*6420*/  @P3 LEA R32, P6, R215, R42, 0x1 ;  /* 0x0000002ad7203211 */ /* 0x000fc800078c08ff */
[----:B-----5:R-:W-:Y:S01]  /*6430*/  @P3 LEA.HI.X R33, R215, R41, R46, 0x1, P6 ;  /* 0x00000029d7213211 */ /* 0x020fe200030f0c2e */
[----:B----4-:R0:W-:Y:S01]  /*6440*/  @P5 ST.E.128 desc[UR60][R36.64], R12 ;  /* 0x0000000c24005985 */ /* 0x0101e2000c101d3c */
        /* <DEDUP_REMOVED lines=29> */
.L_x_1483:
[----:B------:R-:W-:Y:S05]  /*6620*/  BSYNC B0 ;  /* 0x0000000000007941 */ /* 0x000fea0003800000 */
.L_x_1482:
[----:B------:R-:W-:Y:S01]  /*6630*/  ISETP.GE.AND P3, PT, R94, 0x41, PT ;  /* 0x000000415e00780c */ /* 0x000fe20003f66270 */
[----:B------:R-:W0:Y:S01]  /*6640*/  SHFL.IDX PT, R40, R40, 0x1, 0x1c1f ;  /* 0x003c1f0028287f89 */ /* 0x000e2200000e0000 */
[----:B------:R-:W-:Y:S03]  /*6650*/  BSSY B0, `(.L_x_1484) ;  /* 0x000002c000007945 */ /* 0x000fe60003800000 */
[----:B------:R-:W0:Y:S08]  /*6660*/  SHFL.IDX PT, R39, R39, 0x1, 0x1c1f ;  /* 0x003c1f0027277f89 */ /* 0x000e3000000e0000 */
[----:B------:R-:W-:Y:S05]  /*6670*/  @!P3 BRA `(.L_x_1485) ;  /* 0x0000000000a4b947 */ /* 0x000fea0003800000 */
[----:B------:R-:W-:Y:S02]  /*6680*/  ISETP.NE.AND P5, PT, R62, RZ, PT ;  /* 0x000000ff3e00720c */ /* 0x000fe40003fa5270 */
[----:B------:R-:W-:Y:S02]  /*6690*/  ISETP.NE.AND P4, PT, R29, RZ, PT ;  /* 0x000000ff1d00720c */ /* 0x000fe40003f85270 */
[----:B---3--:R-:W-:-:S09]  /*66a0*/  PRMT R41, R83, 0x8880, RZ ;  /* 0x0000888053297816 */ /* 0x008fd200000000ff */
[----:B----4-:R-:W3:Y:S01]  /*66b0*/  @P5 LDS.128 R12, [R38+0x2000] ;  /* 0x00200000260c5984 */ /* 0x010ee20000000c00 */
[----:B0-2---:R-:W-:-:S04]  /*66c0*/  @P5 LEA R36, P3, R16, R39, 0x1 ;  /* 0x0000002710245211 */ /* 0x005fc800078608ff */
[----:B------:R-:W-:Y:S02]  /*66d0*/  @P5 LEA.HI.X R37, R16, R40, R17, 0x1, P3 ;  /* 0x0000002810255211 */ /* 0x000fe400018f0c11 */
[----:B------:R-:W-:-:S04]  /*66e0*/  @P4 LEA R34, P3, R2, R39, 0x1 ;  /* 0x0000002702224211 */ /* 0x000fc800078608ff */
[----:B------:R-:W-:Y:S02]  /*66f0*/  @P4 LEA.HI.X R35, R2, R40, R207, 0x1, P3 ;  /* 0x0000002802234211 */ /* 0x000fe400018f0ccf */
[----:B------:R-:W-:-:S13]  /*6700*/  ISETP.NE.AND P3, PT, R10, RZ, PT ;  /* 0x000000ff0a00720c */ /* 0x000fda0003f65270 */
[----:B------:R-:W-:-:S04]  /*6710*/  @P3 LEA R32, P6, R215, R39, 0x1 ;  /* 0x00000027d7203211 */ /* 0x000fc800078c08ff */
[----:B-----5:R-:W-:Y:S01]  /*6720*/  @P3 LEA.HI.X R33, R215, R40, R46, 0x1, P6 ;  /* 0x00000028d7213211 */ /* 0x020fe200030f0c2e */
[----:B---3--:R0:W-:Y:S01]  /*6730*/  @P5 ST.E.128 desc[UR60][R36.64], R12 ;  /* 0x0000000c24005985 */ /* 0x0081e2000c101d3c */
        /* <DEDUP_REMOVED lines=29> */
.L_x_1485:
[----:B------:R-:W-:Y:S05]  /*6910*/  BSYNC B0 ;  /* 0x0000000000007941 */ /* 0x000fea0003800000 */
.L_x_1484:
[----:B------:R-:W2:Y:S01]  /*6920*/  LDL R11, [R1] ;  /* 0x00000000010b7983 */ /* 0x000ea20000100800 */
[----:B-1----:R-:W-:Y:S02]  /*6930*/  @!P2 VIADD R0, R0, 0x324c0 ;  /* 0x000324c00000a836 */ /* 0x002fe40000000000 */
[----:B------:R-:W-:Y:S01]  /*6940*/  VIADD R18, R18, 0x1 ;  /* 0x0000000112127836 */ /* 0x000fe20000000000 */
[----:B------:R-:W-:Y:S01]  /*6950*/  @!PT LDS RZ, [RZ] ;  /* 0x00000000fffff984 */ /* 0x000fe20000000800 */
[----:B------:R-:W-:Y:S01]  /*6960*/  @!PT LDS RZ, [RZ] ;  /* 0x00000000fffff984 */ /* 0x000fe20000000800 */
[----:B------:R-:W-:Y:S01]  /*6970*/  @!PT LDS RZ, [RZ] ;  /* 0x00000000fffff984 */ /* 0x000fe20000000800 */
[----:B------:R-:W-:Y:S01]  /*6980*/  @!PT LDS RZ, [RZ] ;  /* 0x00000000fffff984 */ /* 0x000fe20000000800 */
[----:B------:R1:W-:Y:S06]  /*6990*/  MEMBAR.ALL.CTA ;  /* 0x0000000000007992 */ /* 0x0003ec0000008000 */
[----:B-1----:R-:W1:Y:S01]  /*69a0*/  FENCE.VIEW.ASYNC.S ;  /* 0x00000000000073c6 */ /* 0x002e620000000000 */
[----:B------:R-:W-:Y:S01]  /*69b0*/  @!P2 PRMT R0, RZ, 0x654, R0 ;  /* 0x00000654ff00a816 */ /* 0x000fe20000000000 */
[----:B-1----:R1:W-:Y:S06]  /*69c0*/  BAR.SYNC.DEFER_BLOCKING R87, 0x80 ;  /* 0x000200570000751d */ /* 0x0023ec0000010000 */
[----:B------:R1:W-:Y:S01]  /*69d0*/  @!P2 SYNCS.ARRIVE.TRANS64.RED.A1T0 RZ, [R0+URZ], RZ ;  /* 0x000000ff00ffa9a7 */ /* 0x0003e2000810043f */
[----:B------:R-:W-:-:S04]  /*69e0*/  ISETP.NE.AND P2, PT, R18, 0x2, PT ;  /* 0x000000021200780c */ /* 0x000fc80003f45270 */
[----:B------:R-:W-:Y:S02]  /*69f0*/  SEL R18, R18, RZ, P2 ;  /* 0x000000ff12127207 */ /* 0x000fe40001000000 */
[----:B--2---:R-:W-:Y:S02]  /*6a00*/  LOP3.LUT P3, RZ, R11, 0x2, RZ, 0xc0, !PT ;  /* 0x000000020bff7812 */ /* 0x004fe4000786c0ff */
[----:B------:R-:W-:-:S04]  /*6a10*/  SEL R11, RZ, 0x1, P2 ;  /* 0x00000001ff0b7807 */ /* 0x000fc80001000000 */
[----:B------:R-:W-:-:S07]  /*6a20*/  LOP3.LUT R208, R208, R11, RZ, 0x3c, !PT ;  /* 0x0000000bd0d07212 */ /* 0x000fce00078e3cff */
[----:B-1----:R-:W-:Y:S05]  /*6a30*/  @P3 BRA `(.L_x_1486) ;  /* 0xffffffc000d83947 */ /* 0x002fea000383ffff */
[----:B0---4-:R-:W0:Y:S01]  /*6a40*/  S2R R12, SR_TID.X ;  /* 0x00000000000c7919 */ /* 0x011e220000002100 */
[----:B------:R-:W-:Y:S02]  /*6a50*/  PLOP3.LUT P0, PT, PT, PT, PT, 0x8, 0x0 ;  /* 0x000000000000781c */ /* 0x000fe40003f0e170 */
[----:B0-----:R-:W-:-:S04]  /*6a60*/  SHF.R.U32.HI R12, RZ, 0x7, R12 ;  /* 0x00000007ff0c7819 */ /* 0x001fc8000001160c */
[----:B------:R-:W-:-:S13]  /*6a70*/  ISETP.NE.AND P3, PT, R12, 0x1, PT ;  /* 0x000000010c00780c */ /* 0x000fda0003f65270 */
[----:B------:R-:W-:Y:S05]  /*6a80*/  @!P3 WARPSYNC.ALL ;  /* 0x000000000000b948 */ /* 0x000fea0003800000 */
[----:B------:R-:W-:Y:S06]  /*6a90*/  @!P3 BAR.ARV 0x9, 0x100 ;  /* 0x024400000000bb1d */ /* 0x000fec0000002000 */
.L_x_1428:
[----:B------:R-:W-:Y:S01]  /*6aa0*/  IMAD.MOV.U32 R3, RZ, RZ, RZ ;  /* 0x000000ffff037224 */ /* 0x000fe200078e00ff */
[----:B------:R-:W-:Y:S06]  /*6ab0*/  @P0 BRA `(.L_x_1487) ;  /* 0x00000000000c0947 */ /* 0x000fec0003800000 */
[----:B------:R-:W1:Y:S01]  /*6ac0*/  FENCE.VIEW.ASYNC.G ;  /* 0x00000000000073c6 */ /* 0x000e620000000100 */
[----:B------:R-:W-:Y:S05]  /*6ad0*/  WARPSYNC.ALL ;  /* 0x0000000000007948 */ /* 0x000fea0003800000 */
[----:B-1----:R-:W-:Y:S06]  /*6ae0*/  BAR.ARV 0xc, 0x180 ;  /* 0x0306000000007b1d */ /* 0x002fec0000002000 */
.L_x_1487:
[----:B------:R-:W2:Y:S01]  /*6af0*/  LDL R0, [R1] ;  /* 0x0000000001007983 */ /* 0x000ea20000100800 */
[----:B------:R-:W-:Y:S01]  /*6b00*/  BSSY B0, `(.L_x_1488) ;  /* 0x0000021000007945 */ /* 0x000fe20003800000 */
[----:B--2---:R-:W-:-:S13]  /*6b10*/  LOP3.LUT P0, RZ, R0, 0x8, RZ, 0xc0, !PT ;  /* 0x0000000800ff7812 */ /* 0x004fda000780c0ff */
[----:B------:R-:W-:Y:S05]  /*6b20*/  @!P0 BRA `(.L_x_1489) ;  /* 0x0000000000788947 */ /* 0x000fea0003800000 */
[----:B------:R-:W2:Y:S01]  /*6b30*/  LDL R0, [R1+0x78] ;  /* 0x0000780001007983 */ /* 0x000ea20000100800 */
[----:B------:R-:W-:Y:S01]  /*6b40*/  ULDC UR4, c[0x0][0xae8] ;  /* 0x0002ba0000047ab9 */ /* 0x000fe20000000800 */
[----:B--2---:R-:W-:-:S04]  /*6b50*/  ISETP.NE.AND P0, PT, R0, RZ, PT ;  /* 0x000000ff0000720c */ /* 0x004fc80003f05270 */
        /* <DEDUP_REMOVED lines=27> */
.L_x_1489:
[----:B------:R-:W-:Y:S05]  /*6d10*/  BSYNC B0 ;  /* 0x0000000000007941 */ /* 0x000fea0003800000 */
.L_x_1488:
[----:B------:R-:W2:Y:S01]  /*6d20*/  LDL R0, [R1+0x90] ;  /* 0x0000900001007983 */ /* 0x000ea20000100800 */
[----:B------:R-:W-:Y:S02]  /*6d30*/  PLOP3.LUT P0, PT, PT, PT, PT, 0x80, 0x0 ;  /* 0x000000000000781c */ /* 0x000fe40003f0f070 */
        /* <DEDUP_REMOVED lines=52> */
[----:B-----5:R-:W-:-:S02]  /*7080*/  CS2R R46, SRZ ;  /* 0x00000000002e7805 */ /* 0x020fc4000001ff00 */
[----:B------:R-:W-:Y:S02]  /*7090*/  CS2R R44, SRZ ;  /* 0x00000000002c7805 */ /* 0x000fe4000001ff00 */
[----:B------:R-:W-:Y:S02]  /*70a0*/  CS2R R42, SRZ ;  /* 0x00000000002a7805 */ /* 0x000fe4000001ff00 */
[----:B---3--:R-:W-:Y:S02]  /*70b0*/  CS2R R40, SRZ ;  /* 0x0000000000287805 */ /* 0x008fe4000001ff00 */
        /* <DEDUP_REMOVED lines=8> */
[----:B--2---:R-:W-:-:S05]  /*7140*/  IMAD R0, R0, R3, RZ ;  /* 0x0000000300007224 */ /* 0x004fca00078e02ff */
[----:B------:R0:W-:Y:S01]  /*7150*/  STL [R1+0x54], R0 ;  /* 0x0000540001007387 */ /* 0x0001e20000100800 */
[----:B------:R-:W-:Y:S02]  /*7160*/  VIADDMNMX R172, R0, R3, R86, PT ;  /* 0x0000000300ac7246 */ /* 0x000fe40003800156 */
[----:B------:R-:W-:Y:S02]  /*7170*/  CS2R R86, SRZ ;  /* 0x0000000000567805 */ /* 0x000fe4000001ff00 */
        /* <DEDUP_REMOVED lines=10> */
.L_x_1735:
        /* <DEDUP_REMOVED lines=26> */
.L_x_1493:
[----:B------:R-:W-:Y:S05]  /*73c0*/  BSYNC B6 ;  /* 0x0000000000067941 */ /* 0x000fea0003800000 */
.L_x_1492:
        /* <DEDUP_REMOVED lines=13> */
.L_x_1497:
[----:B--2---:R2:W3:Y:S02]  /*74a0*/  SYNCS.PHASECHK.TRANS64.TRYWAIT P0, [R19+URZ+0x32400], R4 ;  /* 0x03240004130075a7 */ /* 0x0044e4000800017f */
[----:B---3--:R-:W-:Y:S05]  /*74b0*/  @!P0 NANOSLEEP.SYNCS 0x989680 ;  /* 0x009896800000895d */ /* 0x008fea0003900000 */
[----:B------:R-:W3:Y:S02]  /*74c0*/  @!P0 SYNCS.PHASECHK.TRANS64 P0, [R19+URZ+0x32400], R4 ;  /* 0x03240004130085a7 */ /* 0x000ee4000800007f */
[----:B---3--:R-:W-:Y:S05]  /*74d0*/  @!P0 BRA `(.L_x_1497) ;  /* 0xfffffffc00f08947 */ /* 0x008fea000383ffff */
.L_x_1496:
[----:B------:R-:W-:Y:S05]  /*74e0*/  BSYNC B0 ;  /* 0x0000000000007941 */ /* 0x000fea0003800000 */
.L_x_1495:
[----:B------:R-:W-:Y:S05]  /*74f0*/  BRA `(.L_x_1498) ;  /* 0x0000002000d87947 */ /* 0x000fea0003800000 */
.L_x_1494:
[----:B------:R-:W-:Y:S01]  /*7500*/  SHF.R.S32.HI R0, RZ, 0x1f, R48 ;  /* 0x0000001fff007819 */ /* 0x000fe20000011430 */
        /* <DEDUP_REMOVED lines=35> */
.L_x_1500:
[----:B------:R-:W-:Y:S05]  /*7740*/  BSYNC B6 ;  /* 0x0000000000067941 */ /* 0x000fea0003800000 */
.L_x_1499:
        /* <DEDUP_REMOVED lines=15> */
[----:B-1----:R-:W0:Y:S02]  /*7840*/  SHFL.IDX PT, R26, R26, RZ, 0x1c1f ;  /* 0x001c1fff1a1a7589 */ /* 0x002e2400000e0000 */
.L_x_1741:
[----:B------:R-:W5:Y:S01]  /*7850*/  LDL R7, [R1+0x88] ;  /* 0x0000880001077983 */ /* 0x000f620000100800 */
[----:B------:R-:W-:Y:S01]  /*7860*/  ULDC UR4, c[0x0][0x448] ;  /* 0x0001120000047ab9 */ /* 0x000fe20000000800 */
[----:B------:R-:W-:Y:S01]  /*7870*/  IMAD.SHL.U32 R10, R32, 0x40, RZ ;  /* 0x00000040200a7824 */ /* 0x000fe200078e00ff */
[----:B------:R-:W-:Y:S01]  /*7880*/  BSSY B1, `(.L_x_1504) ;  /* 0x0000023000017945 */ /* 0x000fe20003800000 */
[----:B------:R-:W-:Y:S01]  /*7890*/  IMAD R154, R154, UR4, RZ ;  /* 0x000000049a9a7c24 */ /* 0x000fe2000f8e02ff */
[----:B------:R-:W-:Y:S02]  /*78a0*/  CS2R R8, SRZ ;  /* 0x0000000000087805 */ /* 0x000fe4000001ff00 */
[----:B------:R-:W-:Y:S02]  /*78b0*/  LOP3.LUT R27, R10, 0x1c0, RZ, 0xc0, !PT ;  /* 0x000001c00a1b7812 */ /* 0x000fe400078ec0ff */
        /* <DEDUP_REMOVED lines=20> */
[----:B0-----:R-:W-:Y:S02]  /*7a00*/  @!P3 IADD3 R14, P1, R26, R15, RZ ;  /* 0x0000000f1a0eb210 */ /* 0x001fe40007f3e0ff */
[----:B------:R-:W-:Y:S01]  /*7a10*/  CS2R R10, SRZ ;  /* 0x00000000000a7805 */ /* 0x000fe2000001ff00 */
[--C-:B------:R-:W-:Y:S02]  /*7a20*/  @!P3 IMAD.X R13, R3, 0x1, R30.reuse, P0 ;  /* 0x00000001030db824 */ /* 0x100fe400000e061e */
        /* <DEDUP_REMOVED lines=8> */
.L_x_1505:
[----:B------:R-:W-:Y:S05]  /*7ab0*/  BSYNC B1 ;  /* 0x0000000000017941 */ /* 0x000fea0003800000 */
.L_x_1504:
[----:B------:R-:W4:Y:S01]  /*7ac0*/  LDL R31, [R1+0x70] ;  /* 0x00007000011f7983 */ /* 0x000f220000100800 */
[----:B------:R-:W1:Y:S01]  /*7ad0*/  SYNCS.PHASECHK.TRANS64.TRYWAIT P0, [R19+URZ+0x32400], R28 ;  /* 0x0324001c130075a7 */ /* 0x000e62000800017f */
[----:B--2---:R-:W-:Y:S01]  /*7ae0*/  LOP3.LUT R3, R27, 0x18, R16, 0xf8, !PT ;  /* 0x000000181b037812 */ /* 0x004fe200078ef810 */
[----:B0----5:R-:W-:Y:S01]  /*7af0*/  IMAD.MOV.U32 R15, RZ, RZ, R8 ;  /* 0x000000ffff0f7224 */ /* 0x021fe200078e0008 */
[----:B------:R-:W-:Y:S01]  /*7b00*/  SHF.R.U32.HI R12, RZ, 0x3, R27 ;  /* 0x00000003ff0c7819 */ /* 0x000fe2000001161b */
[----:B------:R-:W-:Y:S01]  /*7b10*/  IMAD R21, R49, -0x80, R154 ;  /* 0xffffff8031157824 */ /* 0x000fe200078e029a */
[----:B------:R-:W-:Y:S01]  /*7b20*/  LOP3.LUT P2, RZ, R32, 0x4, RZ, 0xc0, !PT ;  /* 0x0000000420ff7812 */ /* 0x000fe2000784c0ff */
[--C-:B------:R-:W-:Y:S01]  /*7b30*/  IMAD.MOV.U32 R14, RZ, RZ, R9.reuse ;  /* 0x000000ffff0e7224 */ /* 0x100fe200078e0009 */
[----:B------:R-:W-:Y:S01]  /*7b40*/  LOP3.LUT R29, R3, R12, RZ, 0x3c, !PT ;  /* 0x0000000c031d7212 */ /* 0x000fe200078e3cff */
[----:B---3--:R-:W-:Y:S01]  /*7b50*/  IMAD.MOV.U32 R20, RZ, RZ, R6 ;  /* 0x000000ffff147224 */ /* 0x008fe200078e0006 */
[--C-:B------:R-:W-:Y:S01]  /*7b60*/  SHF.R.U64 R12, R8, 0x10, R9.reuse ;  /* 0x00000010080c7819 */ /* 0x100fe20000001209 */
[----:B------:R-:W-:Y:S01]  /*7b70*/  IMAD.MOV.U32 R8, RZ, RZ, R10 ;  /* 0x000000ffff087224 */ /* 0x000fe200078e000a */
[----:B------:R-:W-:Y:S01]  /*7b80*/  SHF.R.U32.HI R27, RZ, 0x10, R9 ;  /* 0x00000010ff1b7819 */ /* 0x000fe20000011609 */
[--C-:B------:R-:W-:Y:S01]  /*7b90*/  IMAD.MOV.U32 R9, RZ, RZ, R11.reuse ;  /* 0x000000ffff097224 */ /* 0x100fe200078e000b */
[----:B------:R-:W-:Y:S01]  /*7ba0*/  SHF.R.U64 R3, R10, 0x10, R11 ;  /* 0x000000100a037819 */ /* 0x000fe2000000120b */
[----:B------:R-:W-:Y:S01]  /*7bb0*/  BSSY B1, `(.L_x_1506) ;  /* 0x0000015000017945 */ /* 0x000fe20003800000 */
[----:B------:R-:W-:Y:S01]  /*7bc0*/  PRMT R15, R15, 0x5410, R12 ;  /* 0x000054100f0f7816 */ /* 0x000fe2000000000c */
[----:B------:R-:W-:Y:S01]  /*7bd0*/  IMAD.MOV.U32 R13, RZ, RZ, R7 ;  /* 0x000000ffff0d7224 */ /* 0x000fe200078e0007 */
[----:B------:R-:W-:Y:S01]  /*7be0*/  SHF.R.U32.HI R30, RZ, 0x10, R11 ;  /* 0x00000010ff1e7819 */ /* 0x000fe2000001160b */
[----:B------:R-:W-:Y:S01]  /*7bf0*/  IMAD.MOV.U32 R10, RZ, RZ, R4 ;  /* 0x000000ffff0a7224 */ /* 0x000fe200078e0004 */
[----:B----4-:R-:W-:Y:S01]  /*7c00*/  SHF.R.U64 R25, R6, 0x10, R7 ;  /* 0x0000001006197819 */ /* 0x010fe20000001207 */
[----:B------:R-:W-:Y:S01]  /*7c10*/  IMAD.MOV.U32 R11, RZ, RZ, R5 ;  /* 0x000000ffff0b7224 */ /* 0x000fe200078e0005 */
[----:B------:R-:W-:-:S02]  /*7c20*/  VIMNMX R21, R21, 0x80, PT ;  /* 0x0000008015157848 */ /* 0x000fc40003fe0100 */
[----:B------:R-:W-:Y:S02]  /*7c30*/  SHF.R.U32.HI R26, RZ, 0x10, R7 ;  /* 0x00000010ff1a7819 */ /* 0x000fe40000011607 */
[----:B------:R-:W-:Y:S02]  /*7c40*/  SHF.R.U64 R7, R4, 0x10, R5 ;  /* 0x0000001004077819 */ /* 0x000fe40000001205 */
[----:B------:R-:W-:Y:S02]  /*7c50*/  PRMT R8, R8, 0x5410, R3 ;  /* 0x0000541008087816 */ /* 0x000fe40000000003 */
[----:B------:R-:W-:Y:S02]  /*7c60*/  SHF.R.U32.HI R6, RZ, 0x10, R5 ;  /* 0x00000010ff067819 */ /* 0x000fe40000011605 */
        /* <DEDUP_REMOVED lines=9> */
.L_x_1742:
[----:B------:R-:W-:Y:S05]  /*7d00*/  BSYNC B1 ;  /* 0x0000000000017941 */ /* 0x000fea0003800000 */
.L_x_1506:
        /* <DEDUP_REMOVED lines=22> */
[C---:B------:R-:W-:Y:S01]  /*7e70*/  FMUL.FTZ R34, R4.reuse, R31 ;  /* 0x0000001f04227220 */ /* 0x040fe20000410000 */
[----:B------:R-:W-:Y:S01]  /*7e80*/  FMUL.FTZ R4, R4, R29 ;  /* 0x0000001d04047220 */ /* 0x000fe20000410000 */
[----:B0-----:R-:W-:-:S02]  /*7e90*/  IMAD.U32 R28, R7, 0x10000, RZ ;  /* 0x00010000071c7824 */ /* 0x001fc400078e00ff */
[----:B------:R-:W-:Y:S01]  /*7ea0*/  FMUL.FTZ R33, R5, R32 ;  /* 0x0000002005217220 */ /* 0x000fe20000410000 */
[----:B------:R-:W-:Y:S01]  /*7eb0*/  FFMA.FTZ R34, R25, R29, -R34 ;  /* 0x0000001d19227223 */ /* 0x000fe20000010822 */
[-C--:B------:R-:W-:Y:S01]  /*7ec0*/  FMUL.FTZ R35, R5, R30.reuse ;  /* 0x0000001e05237220 */ /* 0x080fe20000410000 */
[----:B------:R-:W-:Y:S01]  /*7ed0*/  LOP3.LUT R7, R7, 0xffff0000, RZ, 0xc0, !PT ;  /* 0xffff000007077812 */ /* 0x000fe200078ec0ff */
[----:B------:R-:W-:Y:S01]  /*7ee0*/  FFMA.FTZ R31, R25, R31, R4 ;  /* 0x0000001f191f7223 */ /* 0x000fe20000010004 */
        /* <DEDUP_REMOVED lines=9> */
[----:B------:R-:W-:Y:S01]  /*7f80*/  FMUL.FTZ R36, R7, R5 ;  /* 0x0000000507247220 */ /* 0x000fe20000410000 */
        /* <DEDUP_REMOVED lines=9> */
.L_x_1511:
[----:B------:R-:W-:Y:S05]  /*8020*/  BSYNC B2 ;  /* 0x0000000000027941 */ /* 0x000fea0003800000 */
.L_x_1510:
[----:B------:R-:W-:Y:S05]  /*8030*/  @P1 BRA `(.L_x_1509) ;  /* 0x0000000000981947 */ /* 0x000fea0003800000 */
[----:B-1----:R-:W1:Y:S01]  /*8040*/  LDS.128 R4, [R3] ;  /* 0x0000000003047984 */ /* 0x002e620000000c00 */
[----:B------:R-:W-:Y:S01]  /*8050*/  IMAD.U32 R31, R10, 0x10000, RZ ;  /* 0x000100000a1f7824 */ /* 0x000fe200078e00ff */
        /* <DEDUP_REMOVED lines=36> */
.L_x_1509:
[----:B------:R-:W-:Y:S05]  /*82a0*/  BSYNC B1 ;  /* 0x0000000000017941 */ /* 0x000fea0003800000 */
.L_x_1508:
        /* <DEDUP_REMOVED lines=12> */
[----:B------:R-:W-:Y:S02]  /*8370*/  LOP3.LUT R29, R15, 0xffff0000, RZ, 0xc0, !PT ;  /* 0xffff00000f1d7812 */ /* 0x000fe400078ec0ff */
        /* <DEDUP_REMOVED lines=8> */
[----:B0-----:R-:W-:Y:S01]  /*8400*/  FMUL.FTZ R28, R27, R4 ;  /* 0x000000041b1c7220 */ /* 0x001fe20000410000 */
[----:B------:R-:W-:Y:S01]  /*8410*/  FMUL.FTZ R30, R33, R5 ;  /* 0x00000005211e7220 */ /* 0x000fe20000410000 */
[----:B------:R-:W-:-:S02]  /*8420*/  IMAD.U32 R20, R7, 0x10000, RZ ;  /* 0x0001000007147824 */ /* 0x000fc400078e00ff */
[----:B------:R-:W-:Y:S01]  /*8430*/  FFMA.FTZ R4, R27, R21, -R26 ;  /* 0x000000151b047223 */ /* 0x000fe2000001081a */
[----:B------:R-:W-:Y:S01]  /*8440*/  FMUL.FTZ R26, R29, R5 ;  /* 0x000000051d1a7220 */ /* 0x000fe20000410000 */
[----:B------:R-:W-:Y:S01]  /*8450*/  LOP3.LUT R7, R7, 0xffff0000, RZ, 0xc0, !PT ;  /* 0xffff000007077812 */ /* 0x000fe200078ec0ff */
[----:B------:R-:W-:Y:S01]  /*8460*/  FFMA.FTZ R5, R29, R25, -R30 ;  /* 0x000000191d057223 */ /* 0x000fe2000001081e */
[----:B------:R-:W-:Y:S01]  /*8470*/  IMAD.U32 R29, R13, 0x10000, RZ ;  /* 0x000100000d1d7824 */ /* 0x000fe200078e00ff */
[C---:B------:R-:W-:Y:S01]  /*8480*/  LOP3.LUT R30, R14.reuse, 0xffff0000, RZ, 0xc0, !PT ;  /* 0xffff00000e1e7812 */ /* 0x040fe200078ec0ff */
[----:B------:R-:W-:Y:S02]  /*8490*/  IMAD.U32 R27, R14, 0x10000, RZ ;  /* 0x000100000e1b7824 */ /* 0x000fe400078e00ff */
[----:B------:R-:W-:Y:S01]  /*84a0*/  FFMA.FTZ R21, R31, R21, R28 ;  /* 0x000000151f157223 */ /* 0x000fe2000001001c */
[----:B------:R-:W-:Y:S01]  /*84b0*/  FFMA.FTZ R26, R33, R25, R26 ;  /* 0x00000019211a7223 */ /* 0x000fe2000001001a */
[-C--:B------:R-:W-:Y:S01]  /*84c0*/  FMUL.FTZ R14, R29, R6.reuse ;  /* 0x000000061d0e7220 */ /* 0x080fe20000410000 */
[-C--:B------:R-:W-:Y:S01]  /*84d0*/  FMUL.FTZ R13, R32, R7.reuse ;  /* 0x00000007200d7220 */ /* 0x080fe20000410000 */
[C---:B------:R-:W-:Y:S01]  /*84e0*/  FMUL.FTZ R28, R27.reuse, R6 ;  /* 0x000000061b1c7220 */ /* 0x040fe20000410000 */
[C---:B------:R-:W-:Y:S01]  /*84f0*/  FMUL.FTZ R25, R30.reuse, R7 ;  /* 0x000000071e197220 */ /* 0x040fe20000410000 */
[-C--:B------:R-:W-:Y:S01]  /*8500*/  FFMA.FTZ R6, R27, R15.reuse, -R14 ;  /* 0x0000000f1b067223 */ /* 0x080fe2000001080e */
[-C--:B------:R-:W-:Y:S01]  /*8510*/  FFMA.FTZ R7, R30, R20.reuse, -R13 ;  /* 0x000000141e077223 */ /* 0x080fe2000001080d */
[----:B------:R-:W-:Y:S01]  /*8520*/  FFMA.FTZ R15, R29, R15, R28 ;  /* 0x0000000f1d0f7223 */ /* 0x000fe2000001001c */
[----:B------:R-:W-:Y:S01]  /*8530*/  FFMA.FTZ R20, R32, R20, R25 ;  /* 0x0000001420147223 */ /* 0x000fe20000010019 */
[----:B------:R-:W-:-:S02]  /*8540*/  F2FP.BF16.F32.PACK_AB R4, R21, R4 ;  /* 0x000000041504723e */ /* 0x000fc400000010ff */
[----:B------:R-:W-:Y:S02]  /*8550*/  F2FP.BF16.F32.PACK_AB R5, R26, R5 ;  /* 0x000000051a05723e */ /* 0x000fe400000010ff */
[----:B------:R-:W-:Y:S02]  /*8560*/  F2FP.BF16.F32.PACK_AB R6, R15, R6 ;  /* 0x000000060f06723e */ /* 0x000fe400000010ff */
[----:B------:R-:W-:-:S05]  /*8570*/  F2FP.BF16.F32.PACK_AB R7, R20, R7 ;  /* 0x000000071407723e */ /* 0x000fca00000010ff */
[----:B------:R1:W-:Y:S02]  /*8580*/  STS.128 [R12+0x1a400], R4 ;  /* 0x01a400040c007388 */ /* 0x0003e40000000c00 */
.L_x_1514:
[----:B------:R-:W-:Y:S05]  /*8590*/  BSYNC B1 ;  /* 0x0000000000017941 */ /* 0x000fea0003800000 */
.L_x_1513:
[----:B------:R-:W-:Y:S05]  /*85a0*/  @P1 BRA `(.L_x_1512) ;  /* 0x0000001000881947 */ /* 0x000fea0003800000 */
[----:B-1----:R-:W1:Y:S01]  /*85b0*/  LDS.128 R4, [R3+0x2000] ;  /* 0x0020000003047984 */ /* 0x002e620000000c00 */
[----:B------:R-:W-:Y:S01]  /*85c0*/  IMAD.U32 R20, R8, 0x10000, RZ ;  /* 0x0001000008147824 */ /* 0x000fe200078e00ff */
[C---:B------:R-:W-:Y:S01]  /*85d0*/  LOP3.LUT R27, R10.reuse, 0xffff0000, RZ, 0xc0, !PT ;  /* 0xffff00000a1b7812 */ /* 0x040fe200078ec0ff */
[----:B------:R-:W-:Y:S01]  /*85e0*/  IMAD.U32 R26, R10, 0x10000, RZ ;  /* 0x000100000a1a7824 */ /* 0x000fe200078e00ff */
[----:B------:R-:W-:Y:S02]  /*85f0*/  LOP3.LUT R25, R8, 0xffff0000, RZ, 0xc0, !PT ;  /* 0xffff000008197812 */ /* 0x000fe400078ec0ff */
[----:B0-----:R-:W-:Y:S01]  /*8600*/  LOP3.LUT R28, R11, 0xffff0000, RZ, 0xc0, !PT ;  /* 0xffff00000b1c7812 */ /* 0x001fe200078ec0ff */
        /* <DEDUP_REMOVED lines=14> */
[-C--:B------:R-:W-:Y:S01]  /*86f0*/  FFMA.FTZ R5, R25, R13.reuse, -R14 ;  /* 0x0000000d19057223 */ /* 0x080fe2000001080e */
[----:B------:R-:W-:Y:S01]  /*8700*/  LOP3.LUT R20, R9, 0xffff0000, RZ, 0xc0, !PT ;  /* 0xffff000009147812 */ /* 0x000fe200078ec0ff */
[----:B------:R-:W-:Y:S02]  /*8710*/  IMAD.U32 R26, R11, 0x10000, RZ ;  /* 0x000100000b1a7824 */ /* 0x000fe400078e00ff */
[----:B------:R-:W-:Y:S01]  /*8720*/  FFMA.FTZ R12, R27, R13, R12 ;  /* 0x0000000d1b0c7223 */ /* 0x000fe2000001000c */
[----:B------:R-:W-:Y:S02]  /*8730*/  IMAD.U32 R14, R9, 0x10000, RZ ;  /* 0x00010000090e7824 */ /* 0x000fe400078e00ff */
[-C--:B------:R-:W-:Y:S01]  /*8740*/  FMUL.FTZ R13, R28, R7.reuse ;  /* 0x000000071c0d7220 */ /* 0x080fe20000410000 */
[-C--:B------:R-:W-:Y:S01]  /*8750*/  FMUL.FTZ R9, R26, R6.reuse ;  /* 0x000000061a097220 */ /* 0x080fe20000410000 */
        /* <DEDUP_REMOVED lines=12> */
.L_x_1502:
[----:B------:R-:W-:-:S03]  /*8820*/  UMOV UR4, 0xffffffff ;  /* 0xffffffff00047882 */ /* 0x000fc60000000000 */
[----:B------:R-:W-:Y:S05]  /*8830*/  BRA.DIV UR4, `(.L_x_1515) ;  /* 0x00000146041c7947 */ /* 0x000fea000b800000 */
[----:B------:R1:W2:Y:S04]  /*8840*/  SHFL.IDX PT, R3, R28, RZ, 0x1c1f ;  /* 0x001c1fff1c037589 */ /* 0x0002a800000e0000 */
[----:B------:R1:W3:Y:S04]  /*8850*/  SHFL.IDX PT, R20, R27, RZ, 0x1c1f ;  /* 0x001c1fff1b147589 */ /* 0x0002e800000e0000 */
[----:B------:R1:W4:Y:S04]  /*8860*/  SHFL.IDX PT, R21, R25, RZ, 0x1c1f ;  /* 0x001c1fff19157589 */ /* 0x00032800000e0000 */
[----:B------:R1:W0:Y:S02]  /*8870*/  SHFL.IDX PT, R14, R26, RZ, 0x1c1f ;  /* 0x001c1fff1a0e7589 */ /* 0x00022400000e0000 */
.L_x_1748:
[----:B------:R-:W5:Y:S01]  /*8880*/  LDL R5, [R1+0x88] ;  /* 0x0000880001057983 */ /* 0x000f620000100800 */
[----:B------:R-:W-:Y:S01]  /*8890*/  ULDC UR4, c[0x0][0x448] ;  /* 0x0001120000047ab9 */ /* 0x000fe20000000800 */
[----:B-1----:R-:W1:Y:S01]  /*88a0*/  LDC R25, c[0x0][0x3f4] ;  /* 0x0000fd00ff197b82 */ /* 0x002e620000000800 */
[----:B------:R-:W-:Y:S01]  /*88b0*/  IMAD R154, R154, UR4, RZ ;  /* 0x000000049a9a7c24 */ /* 0x000fe2000f8e02ff */
[----:B------:R-:W-:Y:S01]  /*88c0*/  BSSY B1, `(.L_x_1516) ;  /* 0x0000017000017945 */ /* 0x000fe20003800000 */
[----:B------:R-:W-:Y:S02]  /*88d0*/  CS2R R6, SRZ ;  /* 0x0000000000067805 */ /* 0x000fe4000001ff00 */
[----:B------:R-:W-:Y:S02]  /*88e0*/  CS2R R10, SRZ ;  /* 0x00000000000a7805 */ /* 0x000fe4000001ff00 */
[----:B------:R-:W-:Y:S02]  /*88f0*/  CS2R R8, SRZ ;  /* 0x0000000000087805 */ /* 0x000fe4000001ff00 */
[----:B------:R-:W-:-:S02]  /*8900*/  ISETP.GE.AND P0, PT, R0, R154, PT ;  /* 0x0000009a0000720c */ /* 0x000fc40003f06270 */
[----:B-----5:R-:W-:-:S04]  /*8910*/  LEA.HI R4, R5, R5, RZ, 0x1 ;  /* 0x0000000505047211 */ /* 0x020fc800078f08ff */
[----:B------:R-:W-:-:S05]  /*8920*/  LOP3.LUT R4, R4, 0xfffffffe, RZ, 0xc0, !PT ;  /* 0xfffffffe04047812 */ /* 0x000fca00078ec0ff */
[----:B------:R-:W-:Y:S01]  /*8930*/  IMAD.IADD R0, R5, 0x1, -R4 ;  /* 0x0000000105007824 */ /* 0x000fe200078e0a04 */
[----:B------:R-:W-:-:S04]  /*8940*/  CS2R R4, SRZ ;  /* 0x0000000000047805 */ /* 0x000fc8000001ff00 */
[----:B------:R-:W-:Y:S01]  /*8950*/  SHF.L.U32 R28, R0, 0x1f, RZ ;  /* 0x0000001f001c7819 */ /* 0x000fe200000006ff */
[----:B-1----:R-:W-:Y:S06]  /*8960*/  @P0 BRA `(.L_x_1517) ;  /* 0x0000000000300947 */ /* 0x002fec0003800000 */
[----:B------:R-:W-:Y:S01]  /*8970*/  ULDC UR4, c[0x0][0x3f4] ;  /* 0x0000fd0000047ab9 */ /* 0x000fe20000000800 */
[C---:B------:R-:W-:Y:S01]  /*8980*/  IMAD.SHL.U32 R15, R16.reuse, 0x2, RZ ;  /* 0x00000002100f7824 */ /* 0x040fe200078e00ff */
[C---:B------:R-:W-:Y:S02]  /*8990*/  ISETP.GE.AND P2, PT, R16.reuse, UR4, PT ;  /* 0x0000000410007c0c */ /* 0x040fe4000bf46270 */
[----:B------:R-:W-:Y:S02]  /*89a0*/  SHF.L.U64.HI R6, R16, 0x1, R17 ;  /* 0x0000000110067819 */ /* 0x000fe40000010211 */
[-C--:B---3--:R-:W-:Y:S02]  /*89b0*/  IADD3 R12, P0, R20, R15.reuse, RZ ;  /* 0x0000000f140c7210 */ /* 0x088fe40007f1e0ff */
[----:B0-----:R-:W-:-:S03]  /*89c0*/  IADD3 R14, P1, R14, R15, RZ ;  /* 0x0000000f0e0e7210 */ /* 0x001fc60007f3e0ff */
[--C-:B--2---:R-:W-:Y:S02]  /*89d0*/  IMAD.X R13, R3, 0x1, R6.reuse, P0 ;  /* 0x00000001030d7824 */ /* 0x104fe400000e0606 */
[----:B----4-:R-:W-:Y:S01]  /*89e0*/  IMAD.X R15, R21, 0x1, R6, P1 ;  /* 0x00000001150f7824 */ /* 0x010fe200008e0606 */
[----:B------:R-:W-:Y:S01]  /*89f0*/  CS2R R6, SRZ ;  /* 0x0000000000067805 */ /* 0x000fe2000001ff00 */
[----:B------:R-:W-:Y:S06]  /*8a00*/  @P2 BRA `(.L_x_1517) ;  /* 0x0000000000082947 */ /* 0x000fec0003800000 */
[----:B------:R1:W5:Y:S04]  /*8a10*/  LD.E.128 R8, desc[UR60][R12.64] ;  /* 0x0000003c0c087980 */ /* 0x000368000c101d00 */
[----:B------:R1:W5:Y:S02]  /*8a20*/  LD.E.128 R4, desc[UR60][R14.64] ;  /* 0x0000003c0e047980 */ /* 0x000364000c101d00 */
.L_x_1517:
[----:B------:R-:W-:Y:S05]  /*8a30*/  BSYNC B1 ;  /* 0x0000000000017941 */ /* 0x000fea0003800000 */
.L_x_1516:
[----:B------:R-:W4:Y:S01]  /*8a40*/  SYNCS.PHASECHK.TRANS64.TRYWAIT P1, [R19+URZ+0x32400], R28 ;  /* 0x0324001c130075a7 */ /* 0x000f22000802017f */
[----:B--2---:R-:W-:Y:S01]  /*8a50*/  IMAD R3, R49, -0x80, R154 ;  /* 0xffffff8031037824 */ /* 0x004fe200078e029a */
[--C-:B-----5:R-:W-:Y:S01]  /*8a60*/  SHF.R.U64 R29, R8, 0x10, R9.reuse ;  /* 0x00000010081d7819 */ /* 0x120fe20000001209 */
[----:B-1----:R-:W-:Y:S01]  /*8a70*/  IMAD.MOV.U32 R12, RZ, RZ, R8 ;  /* 0x000000ffff0c7224 */ /* 0x002fe200078e0008 */
[--C-:B------:R-:W-:Y:S01]  /*8a80*/  SHF.R.U32.HI R30, RZ, 0x10, R9.reuse ;  /* 0x00000010ff1e7819 */ /* 0x100fe20000011609 */
[----:B------:R-:W-:Y:S01]  /*8a90*/  IMAD.MOV.U32 R27, RZ, RZ, R9 ;  /* 0x000000ffff1b7224 */ /* 0x000fe200078e0009 */
[----:B------:R-:W-:Y:S01]  /*8aa0*/  SHF.R.U64 R8, R4, 0x10, R5 ;  /* 0x0000001004087819 */ /* 0x000fe20000001205 */
[----:B0-----:R-:W-:Y:S01]  /*8ab0*/  IMAD.MOV.U32 R13, RZ, RZ, R10 ;  /* 0x000000ffff0d7224 */ /* 0x001fe200078e000a */
[--C-:B------:R-:W-:Y:S01]  /*8ac0*/  SHF.R.U64 R10, R10, 0x10, R11.reuse ;  /* 0x000000100a0a7819 */ /* 0x100fe2000000120b */
[----:B------:R-:W-:Y:S01]  /*8ad0*/  IMAD.MOV.U32 R14, RZ, RZ, R11 ;  /* 0x000000ffff0e7224 */ /* 0x000fe200078e000b */
[--C-:B------:R-:W-:Y:S01]  /*8ae0*/  SHF.R.U32.HI R9, RZ, 0x10, R5.reuse ;  /* 0x00000010ff097819 */ /* 0x100fe20000011605 */
[----:B------:R-:W-:Y:S01]  /*8af0*/  IMAD.MOV.U32 R15, RZ, RZ, R4 ;  /* 0x000000ffff0f7224 */ /* 0x000fe200078e0004 */
[----:B------:R-:W-:Y:S01]  /*8b00*/  ISETP.GE.AND P0, PT, R16, R25, PT ;  /* 0x000000191000720c */ /* 0x000fe20003f06270 */
[----:B---3--:R-:W-:Y:S01]  /*8b10*/  IMAD.MOV.U32 R20, RZ, RZ, R5 ;  /* 0x000000ffff147224 */ /* 0x008fe200078e0005 */
[----:B------:R-:W-:Y:S01]  /*8b20*/  VIMNMX R31, R3, 0x80, PT ;  /* 0x00000080031f7848 */ /* 0x000fe20003fe0100 */
[----:B----4-:R-:W-:Y:S01]  /*8b30*/  IMAD.MOV.U32 R21, RZ, RZ, R6 ;  /* 0x000000ffff157224 */ /* 0x010fe200078e0006 */
[----:B------:R-:W-:Y:S01]  /*8b40*/  SHF.R.U32.HI R11, RZ, 0x10, R11 ;  /* 0x00000010ff0b7819 */ /* 0x000fe2000001160b */
[--C-:B------:R-:W-:Y:S01]  /*8b50*/  IMAD.MOV.U32 R26, RZ, RZ, R7.reuse ;  /* 0x000000ffff1a7224 */ /* 0x100fe200078e0007 */
[--C-:B------:R-:W-:Y:S01]  /*8b60*/  SHF.R.U64 R4, R6, 0x10, R7.reuse ;  /* 0x0000001006047819 */ /* 0x100fe20000001207 */
[----:B------:R-:W-:Y:S01]  /*8b70*/  VIADD R33, R204, 0x40 ;  /* 0x00000040cc217836 */ /* 0x000fe20000000000 */
[----:B------:R-:W-:Y:S01]  /*8b80*/  SHF.R.U32.HI R5, RZ, 0x10, R7 ;  /* 0x00000010ff057819 */ /* 0x000fe20000011607 */
[----:B------:R-:W-:Y:S01]  /*8b90*/  BSSY B1, `(.L_x_1518) ;  /* 0x000000c000017945 */ /* 0x000fe20003800000 */
[----:B------:R-:W-:-:S02]  /*8ba0*/  PRMT R3, R12, 0x5410, R29 ;  /* 0x000054100c037816 */ /* 0x000fc4000000001d */
[-C--:B------:R-:W-:Y:S02]  /*8bb0*/  ISETP.GE.OR P2, PT, R204, R31.reuse, P0 ;  /* 0x0000001fcc00720c */ /* 0x080fe40000746670 */
        /* <DEDUP_REMOVED lines=8> */
[----:B------:R-:W-:Y:S06]  /*8c40*/  @!P1 BRA `(.L_x_1519) ;  /* 0x0000014000889947 */ /* 0x000fec0003800000 */
.L_x_1749:
[----:B------:R-:W-:Y:S05]  /*8c50*/  BSYNC B1 ;  /* 0x0000000000017941 */ /* 0x000fea0003800000 */
.L_x_1518:
        /* <DEDUP_REMOVED lines=8> */
[----:B------:R-:W-:-:S03]  /*8ce0*/  IMAD.U32 R36, R13, 0x10000, RZ ;  /* 0x000100000d247824 */ /* 0x000fc600078e00ff */
[C---:B------:R-:W-:Y:S02]  /*8cf0*/  LOP3.LUT R4, R6.reuse, 0x38, R16, 0xf8, !PT ;  /* 0x0000003806047812 */ /* 0x040fe400078ef810 */
        /* <DEDUP_REMOVED lines=12> */
[C---:B------:R-:W-:Y:S01]  /*8dc0*/  IMAD.U32 R27, R4.reuse, 0x10000, RZ ;  /* 0x00010000041b7824 */ /* 0x040fe200078e00ff */
[----:B------:R-:W-:Y:S01]  /*8dd0*/  LOP3.LUT R4, R4, 0xffff0000, RZ, 0xc0, !PT ;  /* 0xffff000004047812 */ /* 0x000fe200078ec0ff */
[C---:B--2---:R-:W-:Y:S01]  /*8de0*/  IMAD.U32 R33, R10.reuse, 0x10000, RZ ;  /* 0x000100000a217824 */ /* 0x044fe200078e00ff */
[----:B------:R-:W-:Y:S01]  /*8df0*/  LOP3.LUT R10, R10, 0xffff0000, RZ, 0xc0, !PT ;  /* 0xffff00000a0a7812 */ /* 0x000fe200078ec0ff */
[C---:B------:R-:W-:Y:S01]  /*8e00*/  IMAD.U32 R31, R8.reuse, 0x10000, RZ ;  /* 0x00010000081f7824 */ /* 0x040fe200078e00ff */
[----:B------:R-:W-:Y:S01]  /*8e10*/  LOP3.LUT R8, R8, 0xffff0000, RZ, 0xc0, !PT ;  /* 0xffff000008087812 */ /* 0x000fe200078ec0ff */
[C---:B------:R-:W-:Y:S01]  /*8e20*/  FMUL.FTZ R38, R33.reuse, R40 ;  /* 0x0000002821267220 */ /* 0x040fe20000410000 */
[-C--:B------:R-:W-:Y:S01]  /*8e30*/  FMUL.FTZ R44, R33, R36.reuse ;  /* 0x00000024212c7220 */ /* 0x080fe20000410000 */
[----:B------:R-:W-:Y:S01]  /*8e40*/  LOP3.LUT R33, R13, 0xffff0000, RZ, 0xc0, !PT ;  /* 0xffff00000d217812 */ /* 0x000fe200078ec0ff */
[----:B------:R-:W-:Y:S01]  /*8e50*/  FMUL.FTZ R37, R10, R35 ;  /* 0x000000230a257220 */ /* 0x000fe20000410000 */
[----:B------:R-:W-:Y:S01]  /*8e60*/  FFMA.FTZ R42, R29, R36, -R38 ;  /* 0x000000241d2a7223 */ /* 0x000fe20000010826 */
[----:B------:R-:W-:-:S02]  /*8e70*/  IMAD.U32 R38, R15, 0x10000, RZ ;  /* 0x000100000f267824 */ /* 0x000fc400078e00ff */
[----:B------:R-:W-:Y:S01]  /*8e80*/  FFMA.FTZ R44, R29, R40, R44 ;  /* 0x000000281d2c7223 */ /* 0x000fe2000001002c */
[----:B------:R-:W-:Y:S02]  /*8e90*/  IMAD.U32 R36, R3, 0x10000, RZ ;  /* 0x0001000003247824 */ /* 0x000fe400078e00ff */
[-C--:B------:R-:W-:Y:S01]  /*8ea0*/  FMUL.FTZ R29, R10, R33.reuse ;  /* 0x000000210a1d7220 */ /* 0x080fe20000410000 */
[C---:B------:R-:W-:Y:S01]  /*8eb0*/  FFMA.FTZ R43, R6.reuse, R33, -R37 ;  /* 0x00000021062b7223 */ /* 0x040fe20000010825 */
[----:B------:R-:W-:Y:S01]  /*8ec0*/  FMUL.FTZ R10, R31, R38 ;  /* 0x000000261f0a7220 */ /* 0x000fe20000410000 */
[----:B------:R-:W-:Y:S01]  /*8ed0*/  LOP3.LUT R33, R15, 0xffff0000, RZ, 0xc0, !PT ;  /* 0xffff00000f217812 */ /* 0x000fe200078ec0ff */
[----:B------:R-:W-:Y:S01]  /*8ee0*/  FMUL.FTZ R31, R31, R36 ;  /* 0x000000241f1f7220 */ /* 0x000fe20000410000 */
[----:B------:R-:W-:Y:S01]  /*8ef0*/  FFMA.FTZ R45, R6, R35, R29 ;  /* 0x00000023062d7223 */ /* 0x000fe2000001001d */
[----:B------:R-:W-:Y:S01]  /*8f00*/  LOP3.LUT R29, R3, 0xffff0000, RZ, 0xc0, !PT ;  /* 0xffff0000031d7812 */ /* 0x000fe200078ec0ff */
[----:B------:R-:W-:-:S02]  /*8f10*/  IMAD.U32 R32, R9, 0x10000, RZ ;  /* 0x0001000009207824 */ /* 0x000fc400078e00ff */
[C---:B------:R-:W-:Y:S01]  /*8f20*/  FFMA.FTZ R38, R27.reuse, R38, R31 ;  /* 0x000000261b267223 */ /* 0x040fe2000001001f */
[----:B------:R-:W-:Y:S01]  /*8f30*/  FMUL.FTZ R35, R8, R33 ;  /* 0x0000002108237220 */ /* 0x000fe20000410000 */
[----:B------:R-:W-:Y:S02]  /*8f40*/  IMAD.U32 R31, R20, 0x10000, RZ ;  /* 0x00010000141f7824 */ /* 0x000fe400078e00ff */
[----:B------:R-:W-:Y:S01]  /*8f50*/  FFMA.FTZ R36, R27, R36, -R10 ;  /* 0x000000241b247223 */ /* 0x000fe2000001080a */
[----:B0-----:R-:W-:Y:S02]  /*8f60*/  IMAD.U32 R28, R5, 0x10000, RZ ;  /* 0x00010000051c7824 */ /* 0x001fe400078e00ff */
[-C--:B------:R-:W-:Y:S01]  /*8f70*/  FMUL.FTZ R39, R8, R29.reuse ;  /* 0x0000001d08277220 */ /* 0x080fe20000410000 */
[----:B------:R-:W-:Y:S02]  /*8f80*/  IMAD.U32 R27, R12, 0x10000, RZ ;  /* 0x000100000c1b7824 */ /* 0x000fe400078e00ff */
[----:B------:R-:W-:Y:S01]  /*8f90*/  FFMA.FTZ R37, R4, R29, -R35 ;  /* 0x0000001d04257223 */ /* 0x000fe20000010823 */
[----:B------:R-:W-:Y:S01]  /*8fa0*/  FMUL.FTZ R41, R32, R31 ;  /* 0x0000001f20297220 */ /* 0x000fe20000410000 */
[----:B------:R-:W-:-:S02]  /*8fb0*/  IMAD.U32 R34, R11, 0x10000, RZ ;  /* 0x000100000b227824 */ /* 0x000fc400078e00ff */
[----:B------:R-:W-:Y:S01]  /*8fc0*/  FMUL.FTZ R32, R32, R27 ;  /* 0x0000001b20207220 */ /* 0x000fe20000410000 */
[----:B------:R-:W-:Y:S02]  /*8fd0*/  IMAD.U32 R35, R26, 0x10000, RZ ;  /* 0x000100001a237824 */ /* 0x000fe400078e00ff */
[----:B------:R-:W-:Y:S01]  /*8fe0*/  FFMA.FTZ R39, R4, R33, R39 ;  /* 0x0000002104277223 */ /* 0x000fe20000010027 */
[----:B------:R-:W-:Y:S02]  /*8ff0*/  IMAD.U32 R29, R14, 0x10000, RZ ;  /* 0x000100000e1d7824 */ /* 0x000fe400078e00ff */
[----:B------:R-:W-:Y:S01]  /*9000*/  FFMA.FTZ R41, R28, R27, -R41 ;  /* 0x0000001b1c297223 */ /* 0x000fe20000010829 */
[----:B------:R-:W-:Y:S01]  /*9010*/  IMAD.U32 R30, R7, 0x10000, RZ ;  /* 0x00010000071e7824 */ /* 0x000fe200078e00ff */
[----:B------:R-:W-:Y:S01]  /*9020*/  LOP3.LUT R9, R9, 0xffff0000, RZ, 0xc0, !PT ;  /* 0xffff000009097812 */ /* 0x000fe200078ec0ff */
[C---:B------:R-:W-:Y:S01]  /*9030*/  FMUL.FTZ R33, R34.reuse, R35 ;  /* 0x0000002322217220 */ /* 0x040fe20000410000 */
[----:B------:R-:W-:Y:S01]  /*9040*/  LOP3.LUT R11, R11, 0xffff0000, RZ, 0xc0, !PT ;  /* 0xffff00000b0b7812 */ /* 0x000fe200078ec0ff */
[----:B------:R-:W-:Y:S01]  /*9050*/  FMUL.FTZ R27, R34, R29 ;  /* 0x0000001d221b7220 */ /* 0x000fe20000410000 */
[----:B------:R-:W-:Y:S01]  /*9060*/  LOP3.LUT R8, R20, 0xffff0000, RZ, 0xc0, !PT ;  /* 0xffff000014087812 */ /* 0x000fe200078ec0ff */
[----:B------:R-:W-:Y:S01]  /*9070*/  FFMA.FTZ R32, R28, R31, R32 ;  /* 0x0000001f1c207223 */ /* 0x000fe20000010020 */
[----:B------:R-:W-:Y:S01]  /*9080*/  LOP3.LUT R10, R26, 0xffff0000, RZ, 0xc0, !PT ;  /* 0xffff00001a0a7812 */ /* 0x000fe200078ec0ff */
[----:B------:R-:W-:Y:S01]  /*9090*/  FFMA.FTZ R33, R30, R29, -R33 ;  /* 0x0000001d1e217223 */ /* 0x000fe20000010821 */
[----:B------:R-:W-:Y:S01]  /*90a0*/  LOP3.LUT R4, R12, 0xffff0000, RZ, 0xc0, !PT ;  /* 0xffff00000c047812 */ /* 0x000fe200078ec0ff */
[----:B------:R-:W-:Y:S01]  /*90b0*/  FFMA.FTZ R27, R30, R35, R27 ;  /* 0x000000231e1b7223 */ /* 0x000fe2000001001b */
[----:B------:R-:W-:Y:S01]  /*90c0*/  LOP3.LUT R6, R14, 0xffff0000, RZ, 0xc0, !PT ;  /* 0xffff00000e067812 */ /* 0x000fe200078ec0ff */
[----:B------:R-:W-:Y:S01]  /*90d0*/  FMUL.FTZ R28, R9, R8 ;  /* 0x00000008091c7220 */ /* 0x000fe20000410000 */
[----:B------:R-:W-:Y:S01]  /*90e0*/  LOP3.LUT R5, R5, 0xffff0000, RZ, 0xc0, !PT ;  /* 0xffff000005057812 */ /* 0x000fe200078ec0ff */
[----:B------:R-:W-:Y:S01]  /*90f0*/  FMUL.FTZ R30, R11, R10 ;  /* 0x0000000a0b1e7220 */ /* 0x000fe20000410000 */
[----:B------:R-:W-:Y:S01]  /*9100*/  LOP3.LUT R7, R7, 0xffff0000, RZ, 0xc0, !PT ;  /* 0xffff000007077812 */ /* 0x000fe200078ec0ff */
[----:B------:R-:W-:Y:S01]  /*9110*/  FMUL.FTZ R9, R9, R4 ;  /* 0x0000000409097220 */ /* 0x000fe20000410000 */
[----:B------:R-:W-:Y:S01]  /*9120*/  FMUL.FTZ R11, R11, R6 ;  /* 0x000000060b0b7220 */ /* 0x000fe20000410000 */
[----:B------:R-:W-:Y:S01]  /*9130*/  FFMA.FTZ R28, R5, R4, -R28 ;  /* 0x00000004051c7223 */ /* 0x000fe2000001081c */
[----:B------:R-:W-:Y:S01]  /*9140*/  F2FP.BF16.F32.PACK_AB R4, R37, R36 ;  /* 0x000000242504723e */ /* 0x000fe200000010ff */
[----:B------:R-:W-:Y:S01]  /*9150*/  FFMA.FTZ R30, R7, R6, -R30 ;  /* 0x00000006071e7223 */ /* 0x000fe2000001081e */
[----:B------:R-:W-:Y:S01]  /*9160*/  FFMA.FTZ R9, R5, R8, R9 ;  /* 0x0000000805097223 */ /* 0x000fe20000010009 */
[----:B------:R-:W-:Y:S01]  /*9170*/  FFMA.FTZ R34, R7, R10, R11 ;  /* 0x0000000a07227223 */ /* 0x000fe2000001000b */
[----:B------:R-:W-:-:S02]  /*9180*/  F2FP.BF16.F32.PACK_AB R6, R43, R42 ;  /* 0x0000002a2b06723e */ /* 0x000fc400000010ff */
[----:B------:R-:W-:Y:S02]  /*9190*/  F2FP.BF16.F32.PACK_AB R5, R28, R41 ;  /* 0x000000291c05723e */ /* 0x000fe400000010ff */
[----:B------:R-:W-:Y:S02]  /*91a0*/  F2FP.BF16.F32.PACK_AB R7, R30, R33 ;  /* 0x000000211e07723e */ /* 0x000fe400000010ff */
[----:B------:R-:W-:Y:S02]  /*91b0*/  F2FP.BF16.F32.PACK_AB R10, R45, R44 ;  /* 0x0000002c2d0a723e */ /* 0x000fe400000010ff */
[----:B------:R-:W-:Y:S01]  /*91c0*/  F2FP.BF16.F32.PACK_AB R8, R39, R38 ;  /* 0x000000262708723e */ /* 0x000fe200000010ff */
[----:B------:R1:W-:Y:S01]  /*91d0*/  STS.128 [R46+0x18400], R4 ;  /* 0x018400042e007388 */ /* 0x0003e20000000c00 */
[----:B------:R-:W-:Y:S02]  /*91e0*/  F2FP.BF16.F32.PACK_AB R9, R9, R32 ;  /* 0x000000200909723e */ /* 0x000fe400000010ff */
[----:B------:R-:W-:-:S05]  /*91f0*/  F2FP.BF16.F32.PACK_AB R11, R34, R27 ;  /* 0x0000001b220b723e */ /* 0x000fca00000010ff */
[----:B------:R1:W-:Y:S02]  /*9200*/  STS.128 [R47+0x18400], R8 ;  /* 0x018400082f007388 */ /* 0x0003e40000000c00 */
.L_x_1521:
[----:B------:R-:W-:Y:S05]  /*9210*/  BSYNC B1 ;  /* 0x0000000000017941 */ /* 0x000fea0003800000 */
.L_x_1520:
        /* <DEDUP_REMOVED lines=13> */
[----:B------:R-:W-:Y:S02]  /*92f0*/  IMAD.U32 R37, R15, 0x10000, RZ ;  /* 0x000100000f257824 */ /* 0x000fe400078e00ff */
[----:B------:R-:W-:Y:S01]  /*9300*/  IMAD.U32 R35, R3, 0x10000, RZ ;  /* 0x0001000003237824 */ /* 0x000fe200078e00ff */
[----:B------:R-:W-:Y:S01]  /*9310*/  LOP3.LUT R44, R15, 0xffff0000, RZ, 0xc0, !PT ;  /* 0xffff00000f2c7812 */ /* 0x000fe200078ec0ff */
[----:B------:R-:W-:Y:S01]  /*9320*/  IMAD.U32 R46, R20, 0x10000, RZ ;  /* 0x00010000142e7824 */ /* 0x000fe200078e00ff */
[----:B------:R-:W-:Y:S01]  /*9330*/  LOP3.LUT R40, R3, 0xffff0000, RZ, 0xc0, !PT ;  /* 0xffff000003287812 */ /* 0x000fe200078ec0ff */
[----:B------:R-:W-:Y:S01]  /*9340*/  IMAD.U32 R42, R12, 0x10000, RZ ;  /* 0x000100000c2a7824 */ /* 0x000fe200078e00ff */
[----:B------:R-:W-:Y:S02]  /*9350*/  LOP3.LUT R39, R20, 0xffff0000, RZ, 0xc0, !PT ;  /* 0xffff000014277812 */ /* 0x000fe400078ec0ff */
[----:B------:R-:W-:Y:S01]  /*9360*/  LOP3.LUT R41, R26, 0xffff0000, RZ, 0xc0, !PT ;  /* 0xffff00001a297812 */ /* 0x000fe200078ec0ff */
[----:B--2---:R-:W-:-:S04]  /*9370*/  IMAD.IADD R8, R5, 0x1, R4 ;  /* 0x0000000105087824 */ /* 0x004fc800078e0204 */
[----:B------:R-:W-:Y:S01]  /*9380*/  IMAD R25, R8, 0x2, R19 ;  /* 0x0000000208197824 */ /* 0x000fe200078e0213 */
[----:B---3--:R-:W1:Y:S04]  /*9390*/  LDS.128 R4, [R43+0x18400] ;  /* 0x018400002b047984 */ /* 0x008e680000000c00 */
[----:B------:R-:W2:Y:S01]  /*93a0*/  LDS.128 R8, [R25+0x18400] ;  /* 0x0184000019087984 */ /* 0x000ea20000000c00 */
[----:B-1----:R-:W-:Y:S02]  /*93b0*/  IMAD.U32 R27, R4, 0x10000, RZ ;  /* 0x00010000041b7824 */ /* 0x002fe400078e00ff */
[C---:B--2---:R-:W-:Y:S01]  /*93c0*/  IMAD.U32 R31, R8.reuse, 0x10000, RZ ;  /* 0x00010000081f7824 */ /* 0x044fe200078e00ff */
[----:B------:R-:W-:Y:S01]  /*93d0*/  LOP3.LUT R8, R8, 0xffff0000, RZ, 0xc0, !PT ;  /* 0xffff000008087812 */ /* 0x000fe200078ec0ff */
[----:B------:R-:W-:-:S02]  /*93e0*/  IMAD.U32 R32, R9, 0x10000, RZ ;  /* 0x0001000009207824 */ /* 0x000fc400078e00ff */
[-C--:B------:R-:W-:Y:S01]  /*93f0*/  FMUL.FTZ R36, R37, R31.reuse ;  /* 0x0000001f25247220 */ /* 0x080fe20000410000 */
[C---:B------:R-:W-:Y:S01]  /*9400*/  FMUL.FTZ R38, R35.reuse, R31 ;  /* 0x0000001f23267220 */ /* 0x040fe20000410000 */
[----:B------:R-:W-:Y:S01]  /*9410*/  LOP3.LUT R4, R4, 0xffff0000, RZ, 0xc0, !PT ;  /* 0xffff000004047812 */ /* 0x000fe200078ec0ff */
[-C--:B------:R-:W-:Y:S01]  /*9420*/  FMUL.FTZ R3, R44, R8.reuse ;  /* 0x000000082c037220 */ /* 0x080fe20000410000 */
[-C--:B------:R-:W-:Y:S01]  /*9430*/  FFMA.FTZ R36, R35, R27.reuse, -R36 ;  /* 0x0000001b23247223 */ /* 0x080fe20000010824 */
[----:B------:R-:W-:Y:S01]  /*9440*/  FFMA.FTZ R38, R37, R27, R38 ;  /* 0x0000001b25267223 */ /* 0x000fe20000010026 */
[----:B0-----:R-:W-:Y:S02]  /*9450*/  IMAD.U32 R28, R5, 0x10000, RZ ;  /* 0x00010000051c7824 */ /* 0x001fe400078e00ff */
[----:B------:R-:W-:Y:S01]  /*9460*/  FMUL.FTZ R15, R40, R8 ;  /* 0x00000008280f7220 */ /* 0x000fe20000410000 */
[-C--:B------:R-:W-:Y:S01]  /*9470*/  FMUL.FTZ R27, R46, R32.reuse ;  /* 0x000000202e1b7220 */ /* 0x080fe20000410000 */
[----:B------:R-:W-:Y:S01]  /*9480*/  FMUL.FTZ R31, R42, R32 ;  /* 0x000000202a1f7220 */ /* 0x000fe20000410000 */
[----:B------:R-:W-:-:S02]  /*9490*/  IMAD.U32 R33, R10, 0x10000, RZ ;  /* 0x000100000a217824 */ /* 0x000fc400078e00ff */
[-C--:B------:R-:W-:Y:S01]  /*94a0*/  FFMA.FTZ R3, R40, R4.reuse, -R3 ;  /* 0x0000000428037223 */ /* 0x080fe20000010803 */
[----:B------:R-:W-:Y:S02]  /*94b0*/  IMAD.U32 R37, R21, 0x10000, RZ ;  /* 0x0001000015257824 */ /* 0x000fe400078e00ff */
[C---:B------:R-:W-:Y:S01]  /*94c0*/  IMAD.U32 R35, R13.reuse, 0x10000, RZ ;  /* 0x000100000d237824 */ /* 0x040fe200078e00ff */
[----:B------:R-:W-:Y:S01]  /*94d0*/  LOP3.LUT R10, R10, 0xffff0000, RZ, 0xc0, !PT ;  /* 0xffff00000a0a7812 */ /* 0x000fe200078ec0ff */
[----:B------:R-:W-:Y:S01]  /*94e0*/  FFMA.FTZ R15, R44, R4, R15 ;  /* 0x000000042c0f7223 */ /* 0x000fe2000001000f */
[----:B------:R-:W-:Y:S01]  /*94f0*/  LOP3.LUT R32, R13, 0xffff0000, RZ, 0xc0, !PT ;  /* 0xffff00000d207812 */ /* 0x000fe200078ec0ff */
[-C--:B------:R-:W-:Y:S01]  /*9500*/  FFMA.FTZ R27, R42, R28.reuse, -R27 ;  /* 0x0000001c2a1b7223 */ /* 0x080fe2000001081b */
[----:B------:R-:W-:Y:S01]  /*9510*/  LOP3.LUT R40, R21, 0xffff0000, RZ, 0xc0, !PT ;  /* 0xffff000015287812 */ /* 0x000fe200078ec0ff */
[----:B------:R-:W-:Y:S01]  /*9520*/  FFMA.FTZ R31, R46, R28, R31 ;  /* 0x0000001c2e1f7223 */ /* 0x000fe2000001001f */
[----:B------:R-:W-:-:S02]  /*9530*/  IMAD.U32 R29, R6, 0x10000, RZ ;  /* 0x00010000061d7824 */ /* 0x000fc400078e00ff */
[-C--:B------:R-:W-:Y:S01]  /*9540*/  FMUL.FTZ R4, R37, R33.reuse ;  /* 0x0000002125047220 */ /* 0x080fe20000410000 */
[----:B------:R-:W-:Y:S01]  /*9550*/  FMUL.FTZ R28, R35, R33 ;  /* 0x00000021231c7220 */ /* 0x000fe20000410000 */
[----:B------:R-:W-:Y:S02]  /*9560*/  IMAD.U32 R34, R11, 0x10000, RZ ;  /* 0x000100000b227824 */ /* 0x000fe400078e00ff */
[----:B------:R-:W-:Y:S02]  /*9570*/  IMAD.U32 R42, R26, 0x10000, RZ ;  /* 0x000100001a2a7824 */ /* 0x000fe400078e00ff */
[-C--:B------:R-:W-:Y:S01]  /*9580*/  FMUL.FTZ R13, R40, R10.reuse ;  /* 0x0000000a280d7220 */ /* 0x080fe20000410000 */
[----:B------:R-:W-:Y:S01]  /*9590*/  FMUL.FTZ R21, R32, R10 ;  /* 0x0000000a20157220 */ /* 0x000fe20000410000 */
[-C--:B------:R-:W-:Y:S01]  /*95a0*/  FFMA.FTZ R8, R35, R29.reuse, -R4 ;  /* 0x0000001d23087223 */ /* 0x080fe20000010804 */
[----:B------:R-:W-:Y:S01]  /*95b0*/  FFMA.FTZ R10, R37, R29, R28 ;  /* 0x0000001d250a7223 */ /* 0x000fe2000001001c */
[----:B------:R-:W-:Y:S01]  /*95c0*/  LOP3.LUT R6, R6, 0xffff0000, RZ, 0xc0, !PT ;  /* 0xffff000006067812 */ /* 0x000fe200078ec0ff */
[----:B------:R-:W-:Y:S01]  /*95d0*/  IMAD.U32 R30, R7, 0x10000, RZ ;  /* 0x00010000071e7824 */ /* 0x000fe200078e00ff */
[----:B------:R-:W-:Y:S01]  /*95e0*/  LOP3.LUT R9, R9, 0xffff0000, RZ, 0xc0, !PT ;  /* 0xffff000009097812 */ /* 0x000fe200078ec0ff */
[----:B------:R-:W-:Y:S01]  /*95f0*/  IMAD.U32 R4, R14, 0x10000, RZ ;  /* 0x000100000e047824 */ /* 0x000fe200078e00ff */
[----:B------:R-:W-:Y:S01]  /*9600*/  LOP3.LUT R11, R11, 0xffff0000, RZ, 0xc0, !PT ;  /* 0xffff00000b0b7812 */ /* 0x000fe200078ec0ff */
[----:B------:R-:W-:Y:S01]  /*9610*/  FMUL.FTZ R29, R42, R34 ;  /* 0x000000222a1d7220 */ /* 0x000fe20000410000 */
[----:B------:R-:W-:-:S02]  /*9620*/  LOP3.LUT R35, R12, 0xffff0000, RZ, 0xc0, !PT ;  /* 0xffff00000c237812 */ /* 0x000fc400078ec0ff */
[----:B------:R-:W-:Y:S01]  /*9630*/  LOP3.LUT R37, R14, 0xffff0000, RZ, 0xc0, !PT ;  /* 0xffff00000e257812 */ /* 0x000fe200078ec0ff */
[C---:B------:R-:W-:Y:S01]  /*9640*/  FMUL.FTZ R33, R4.reuse, R34 ;  /* 0x0000002204217220 */ /* 0x040fe20000410000 */
[----:B------:R-:W-:Y:S01]  /*9650*/  LOP3.LUT R5, R5, 0xffff0000, RZ, 0xc0, !PT ;  /* 0xffff000005057812 */ /* 0x000fe200078ec0ff */
[----:B------:R-:W-:Y:S01]  /*9660*/  FFMA.FTZ R29, R4, R30, -R29 ;  /* 0x0000001e041d7223 */ /* 0x000fe2000001081d */
[----:B------:R-:W-:Y:S01]  /*9670*/  LOP3.LUT R7, R7, 0xffff0000, RZ, 0xc0, !PT ;  /* 0xffff000007077812 */ /* 0x000fe200078ec0ff */
[-C--:B------:R-:W-:Y:S01]  /*9680*/  FFMA.FTZ R13, R32, R6.reuse, -R13 ;  /* 0x00000006200d7223 */ /* 0x080fe2000001080d */
[----:B------:R-:W-:Y:S01]  /*9690*/  FFMA.FTZ R21, R40, R6, R21 ;  /* 0x0000000628157223 */ /* 0x000fe20000010015 */
        /* <DEDUP_REMOVED lines=19> */
.L_x_1512:
[----:B------:R-:W-:Y:S05]  /*97d0*/  BSYNC B0 ;  /* 0x0000000000007941 */ /* 0x000fea0003800000 */
.L_x_1501:
        /* <DEDUP_REMOVED lines=8> */
.L_x_1498:
[----:B--2---:R-:W2:Y:S01]  /*9860*/  S2R R3, SR_TID.X ;  /* 0x0000000000037919 */ /* 0x004ea20000002100 */
[----:B------:R-:W-:Y:S01]  /*9870*/  ISETP.NE.AND P0, PT, R210, 0x3, PT ;  /* 0x00000003d200780c */ /* 0x000fe20003f05270 */
[----:B------:R-:W-:Y:S05]  /*9880*/  WARPSYNC.ALL ;  /* 0x0000000000007948 */ /* 0x000fea0003800000 */
[----:B--2---:R-:W-:-:S05]  /*9890*/  SHF.R.U32.HI R3, RZ, 0x7, R3 ;  /* 0x00000007ff037819 */ /* 0x004fca0000011603 */
[----:B-1-3--:R-:W-:-:S05]  /*98a0*/  VIADD R10, R3, 0x8 ;  /* 0x00000008030a7836 */ /* 0x00afca0000000000 */
[----:B------:R1:W-:Y:S06]  /*98b0*/  BAR.SYNC.DEFER_BLOCKING R10, 0x100 ;  /* 0x0004000a0000751d */ /* 0x0003ec0000010000 */
[----:B------:R-:W-:Y:S05]  /*98c0*/  @!P0 BRA `(.L_x_1522) ;  /* 0x0000000000048947 */ /* 0x000fea0003800000 */
[----:B------:R-:W-:Y:S01]  /*98d0*/  BPT.TRAP 0x1 ;  /* 0x000000040000795c */ /* 0x000fe20000300000 */
.L_x_1522:
[----:B------:R-:W-:Y:S01]  /*98e0*/  IMAD R4, R206, 0x8, R19 ;  /* 0x00000008ce047824 */ /* 0x000fe200078e0213 */
[----:B------:R-:W-:-:S04]  /*98f0*/  SHF.L.U32 R5, R218, 0x1f, RZ ;  /* 0x0000001fda057819 */ /* 0x000fc800000006ff */
[----:B------:R2:W3:Y:S01]  /*9900*/  SYNCS.PHASECHK.TRANS64.TRYWAIT P1, [R4+URZ+0x32430], R5 ;  /* 0x03243005040075a7 */ /* 0x0004e2000802017f */
[----:B------:R-:W-:Y:S05]  /*9910*/  @!P0 BRA `(.L_x_1523) ;  /* 0x0000000000048947 */ /* 0x000fea0003800000 */
[----:B------:R-:W-:Y:S01]  /*9920*/  BPT.TRAP 0x1 ;  /* 0x000000040000795c */ /* 0x000fe20000300000 */
.L_x_1523:
[----:B------:R-:W-:Y:S01]  /*9930*/  VIADD R3, R19, 0x1c400 ;  /* 0x0001c40013037836 */ /* 0x000fe20000000000 */
[----:B------:R-:W-:Y:S01]  /*9940*/  LOP3.LUT R12, R24, 0x10000, RZ, 0xfc, !PT ;  /* 0x00010000180c7812 */ /* 0x000fe200078efcff */
[----:B0-----:R-:W-:-:S03]  /*9950*/  IMAD.MOV.U32 R13, RZ, RZ, 0x40000040 ;  /* 0x40000040ff0d7424 */ /* 0x001fc600078e00ff */
[----:B------:R-:W-:-:S04]  /*9960*/  SHF.R.U32.HI R3, RZ, 0x4, R3 ;  /* 0x00000004ff037819 */ /* 0x000fc80000011603 */
[----:B------:R-:W-:-:S04]  /*9970*/  LOP3.LUT R3, R3, 0x3fff, RZ, 0xc0, !PT ;  /* 0x00003fff03037812 */ /* 0x000fc800078ec0ff */
[----:B------:R-:W-:-:S05]  /*9980*/  LOP3.LUT R3, R3, 0x10000, RZ, 0xfc, !PT ;  /* 0x0001000003037812 */ /* 0x000fca00078efcff */
[----:B------:R0:W-:Y:S01]  /*9990*/  STL [R1+0x4c], R3 ;  /* 0x00004c0301007387 */ /* 0x0001e20000100800 */
[----:B---3--:R-:W-:Y:S05]  /*99a0*/  @P1 BRA `(.L_x_1524) ;  /* 0x0000000000081947 */ /* 0x008fea0003800000 */
[----:B------:R-:W3:Y:S02]  /*99b0*/  SYNCS.PHASECHK.TRANS64.TRYWAIT P1, [R4+URZ+0x32430], R5 ;  /* 0x03243005040075a7 */ /* 0x000ee4000802017f */
[----:B---3--:R-:W-:Y:S05]  /*99c0*/  @!P1 BRA `(.L_x_1525) ;  /* 0x00000134003c9947 */ /* 0x008fea0003800000 */
.L_x_1524:
[----:B0-----:R-:W4:Y:S01]  /*99d0*/  LDL R3, [R1+0x4c] ;  /* 0x00004c0001037983 */ /* 0x001f220000100800 */
[----:B------:R-:W-:Y:S01]  /*99e0*/  IMAD.MOV.U32 R7, RZ, RZ, 0x40000040 ;  /* 0x40000040ff077424 */ /* 0x000fe200078e00ff */
[----:B------:R-:W-:Y:S05]  /*99f0*/  WARPSYNC.ALL ;  /* 0x0000000000007948 */ /* 0x000fea0003800000 */
[C---:B------:R-:W-:Y:S01]  /*9a00*/  R2UR UR4, R12.reuse ;  /* 0x000000000c0472ca */ /* 0x040fe200000e0000 */
[----:B------:R-:W-:Y:S01]  /*9a10*/  WARPGROUP.ARRIVE ;  /* 0x00000000000079c5 */ /* 0x000fe20000000000 */
[----:B------:R-:W-:Y:S01]  /*9a20*/  R2UR UR5, R13 ;  /* 0x000000000d0572ca */ /* 0x000fe200000e0000 */
[----:B------:R-:W-:Y:S01]  /*9a30*/  VIADD R224, R12, 0x2 ;  /* 0x000000020ce07836 */ /* 0x000fe20000000000 */
[----:B------:R-:W-:Y:S01]  /*9a40*/  R2UR UR7, R7 ;  /* 0x00000000070772ca */ /* 0x000fe200000e0000 */
[----:B------:R-:W-:Y:S01]  /*9a50*/  IMAD.MOV.U32 R225, RZ, RZ, 0x40000040 ;  /* 0x40000040ffe17424 */ /* 0x000fe200078e00ff */
[----:B------:R-:W-:Y:S01]  /*9a60*/  SHF.L.U32 R0, R0, 0x1f, RZ ;  /* 0x0000001f00007819 */ /* 0x000fe200000006ff */
[----:B------:R-:W-:Y:S01]  /*9a70*/  IMAD.MOV.U32 R9, RZ, RZ, 0x40000040 ;  /* 0x40000040ff097424 */ /* 0x000fe200078e00ff */
[----:B------:R-:W-:Y:S01]  /*9a80*/  BSSY B0, `(.L_x_1526) ;  /* 0x0000025000007945 */ /* 0x000fe20003800000 */
[----:B------:R-:W-:-:S02]  /*9a90*/  VIADD R222, R12, 0x4 ;  /* 0x000000040cde7836 */ /* 0x000fc40000000000 */
[----:B------:R-:W-:Y:S02]  /*9aa0*/  IMAD.MOV.U32 R223, RZ, RZ, 0x40000040 ;  /* 0x40000040ffdf7424 */ /* 0x000fe400078e00ff */
[----:B------:R-:W-:Y:S02]  /*9ab0*/  VIADD R220, R12, 0x6 ;  /* 0x000000060cdc7836 */ /* 0x000fe40000000000 */
[----:B------:R-:W-:Y:S02]  /*9ac0*/  IMAD.MOV.U32 R221, RZ, RZ, 0x40000040 ;  /* 0x40000040ffdd7424 */ /* 0x000fe400078e00ff */
[----:B------:R-:W-:Y:S02]  /*9ad0*/  IMAD.MOV.U32 R7, RZ, RZ, 0x40000040 ;  /* 0x40000040ff077424 */ /* 0x000fe400078e00ff */
[----:B----4-:R-:W-:-:S04]  /*9ae0*/  IMAD R6, R206, 0x300, R3 ;  /* 0x00000300ce067824 */ /* 0x010fc800078e0203 */
        /* <DEDUP_REMOVED lines=10> */
[----:B------:R-:W-:-:S02]  /*9b90*/  WARPGROUP.DEPBAR.LE gsb0, 0x0 ;  /* 0x00008000000079c5 */ /* 0x000fc40000010000 */
[----:B------:R-:W-:-:S07]  /*9ba0*/  WARPGROUP.ARRIVE ;  /* 0x00000000000079c5 */ /* 0x000fce0000000000 */
[----:B------:R-:W-:Y:S01]  /*9bb0*/  HGMMA.64x96x16.F32.BF16 R24, gdesc[UR4], R24, gsb0 ;  /* 0x01600000041879f0 */ /* 0x000fe20008001818 */
[----:B------:R-:W-:Y:S02]  /*9bc0*/  R2UR UR4, R222 ;  /* 0x00000000de0472ca */ /* 0x000fe400000e0000 */
[----:B------:R-:W-:Y:S02]  /*9bd0*/  R2UR UR5, R223 ;  /* 0x00000000df0572ca */ /* 0x000fe400000e0000 */
[----:B------:R-:W-:Y:S02]  /*9be0*/  R2UR UR6, R8 ;  /* 0x00000000080672ca */ /* 0x000fe400000e0000 */
[----:B------:R-:W-:Y:S01]  /*9bf0*/  R2UR UR7, R9 ;  /* 0x00000000090772ca */ /* 0x000fe200000e0000 */
[----:B------:R-:W-:Y:S02]  /*9c00*/  WARPGROUP.DEPBAR.LE gsb0, 0x0 ;  /* 0x00008000000079c5 */ /* 0x000fe40000010000 */
[----:B------:R-:W-:-:S10]  /*9c10*/  WARPGROUP.ARRIVE ;  /* 0x00000000000079c5 */ /* 0x000fd40000000000 */
        /* <DEDUP_REMOVED lines=9> */
[----:B------:R-:W0:Y:S02]  /*9cb0*/  SYNCS.PHASECHK.TRANS64.TRYWAIT P1, [R19+URZ+0x32410], R0 ;  /* 0x03241000130075a7 */ /* 0x000e24000802017f */
[----:B0-----:R-:W-:Y:S05]  /*9cc0*/  @!P1 BRA `(.L_x_1527) ;  /* 0x0000013000909947 */ /* 0x001fea0003800000 */
.L_x_1750:
[----:B------:R-:W-:Y:S05]  /*9cd0*/  BSYNC B0 ;  /* 0x0000000000007941 */ /* 0x000fea0003800000 */
.L_x_1526:
[----:B------:R-:W-:Y:S05]  /*9ce0*/  @!P0 BRA `(.L_x_1528) ;  /* 0x0000000000048947 */ /* 0x000fea0003800000 */
[----:B------:R-:W-:Y:S01]  /*9cf0*/  BPT.TRAP 0x1 ;  /* 0x000000040000795c */ /* 0x000fe20000300000 */
.L_x_1528:
[----:B------:R4:W0:Y:S01]  /*9d00*/  SYNCS.PHASECHK.TRANS64.TRYWAIT P1, [R4+URZ+0x32450], R5 ;  /* 0x03245005040075a7 */ /* 0x000822000802017f */
[----:B------:R-:W-:Y:S05]  /*9d10*/  @!P0 BRA `(.L_x_1529) ;  /* 0x0000000000048947 */ /* 0x000fea0003800000 */
[----:B------:R-:W-:Y:S01]  /*9d20*/  BPT.TRAP 0x1 ;  /* 0x000000040000795c */ /* 0x000fe20000300000 */
.L_x_1529:
[----:B0-----:R-:W-:Y:S05]  /*9d30*/  @P1 BRA `(.L_x_1530) ;  /* 0x0000000000081947 */ /* 0x001fea0003800000 */
[----:B------:R-:W0:Y:S02]  /*9d40*/  SYNCS.PHASECHK.TRANS64.TRYWAIT P1, [R4+URZ+0x32450], R5 ;  /* 0x03245005040075a7 */ /* 0x000e24000802017f */
[----:B0-----:R-:W-:Y:S05]  /*9d50*/  @!P1 BRA `(.L_x_1531) ;  /* 0x0000013000809947 */ /* 0x001fea0003800000 */
.L_x_1530:
[----:B------:R-:W-:Y:S05]  /*9d60*/  WARPSYNC.ALL ;  /* 0x0000000000007948 */ /* 0x000fea0003800000 */
[----:B------:R-:W-:Y:S01]  /*9d70*/  IMAD R72, R72, 0x2000, R19 ;  /* 0x0000200048487824 */ /* 0x000fe200078e0213 */
[----:B------:R-:W-:Y:S01]  /*9d80*/  WARPGROUP.ARRIVE ;  /* 0x00000000000079c5 */ /* 0x000fe20000000000 */
[----:B--234-:R-:W-:Y:S01]  /*9d90*/  VIADD R5, R19, 0x400 ;  /* 0x0000040013057836 */ /* 0x01cfe20000000000 */
[----:B------:R-:W-:Y:S01]  /*9da0*/  UMOV UR9, 0x40000040 ;  /* 0x4000004000097882 */ /* 0x000fe20000000000 */
[----:B------:R-:W-:Y:S01]  /*9db0*/  IMAD.MOV.U32 R7, RZ, RZ, 0x40000040 ;  /* 0x40000040ff077424 */ /* 0x000fe200078e00ff */
[----:B------:R-:W-:Y:S01]  /*9dc0*/  R2UR UR4, R72 ;  /* 0x00000000480472ca */ /* 0x000fe200000e0000 */
[----:B------:R-:W-:Y:S01]  /*9dd0*/  IMAD.MOV.U32 R9, RZ, RZ, 0x40000040 ;  /* 0x40000040ff097424 */ /* 0x000fe200078e00ff */
[----:B------:R-:W-:Y:S01]  /*9de0*/  SHF.R.U32.HI R5, RZ, 0x4, R5 ;  /* 0x00000004ff057819 */ /* 0x000fe20000011605 */
[----:B------:R-:W-:Y:S01]  /*9df0*/  IMAD.U32 R15, RZ, RZ, UR9 ;  /* 0x00000009ff0f7e24 */ /* 0x000fe2000f8e00ff */
[----:B------:R-:W-:Y:S01]  /*9e00*/  R2UR UR11, R7 ;  /* 0x00000000070b72ca */ /* 0x000fe200000e0000 */
[----:B------:R-:W-:Y:S01]  /*9e10*/  UMOV UR57, 0x40000040 ;  /* 0x4000004000397882 */ /* 0x000fe20000000000 */
[----:B------:R-:W-:Y:S01]  /*9e20*/  LOP3.LUT R5, R5, 0x3fff, RZ, 0xc0, !PT ;  /* 0x00003fff05057812 */ /* 0x000fe200078ec0ff */
[----:B------:R-:W-:Y:S01]  /*9e30*/  UMOV UR53, 0x40000040 ;  /* 0x4000004000357882 */ /* 0x000fe20000000000 */
[----:B------:R-:W-:Y:S01]  /*9e40*/  UMOV UR49, 0x40000040 ;  /* 0x4000004000317882 */ /* 0x000fe20000000000 */
[----:B------:R-:W-:Y:S01]  /*9e50*/  UMOV UR45, 0x40000040 ;  /* 0x40000040002d7882 */ /* 0x000fe20000000000 */
[----:B------:R-:W-:Y:S01]  /*9e60*/  LOP3.LUT R0, R5, 0x10000, RZ, 0xfc, !PT ;  /* 0x0001000005007812 */ /* 0x000fe200078efcff */
[----:B------:R-:W-:Y:S01]  /*9e70*/  UMOV UR41, 0x40000040 ;  /* 0x4000004000297882 */ /* 0x000fe20000000000 */
[----:B------:R-:W-:Y:S01]  /*9e80*/  IMAD.MOV.U32 R7, RZ, RZ, 0x40000040 ;  /* 0x40000040ff077424 */ /* 0x000fe200078e00ff */
[----:B------:R-:W-:-:S02]  /*9e90*/  UIADD3 UR4, UR4, 0x22400, URZ ;  /* 0x0002240004047890 */ /* 0x000fc4000fffe03f */
[----:B------:R-:W-:Y:S01]  /*9ea0*/  IMAD R6, R206, 0xc00, R0 ;  /* 0x00000c00ce067824 */ /* 0x000fe200078e0200 */
[----:B------:R0:W-:Y:S01]  /*9eb0*/  STL [R1+0x50], R0 ;  /* 0x0000500001007387 */ /* 0x0001e20000100800 */
[----:B------:R-:W-:Y:S01]  /*9ec0*/  USHF.R.U32.HI UR4, URZ, 0x4, UR4 ;  /* 0x000000043f047899 */ /* 0x000fe20008011604 */
[----:B------:R-:W-:Y:S01]  /*9ed0*/  R2UR UR39, R7 ;  /* 0x00000000072772ca */ /* 0x000fe200000e0000 */
[C---:B------:R-:W-:Y:S01]  /*9ee0*/  VIADD R8, R6.reuse, 0x2 ;  /* 0x0000000206087836 */ /* 0x040fe20000000000 */
[----:B------:R-:W-:Y:S01]  /*9ef0*/  R2UR UR10, R6 ;  /* 0x00000000060a72ca */ /* 0x000fe200000e0000 */
[----:B------:R-:W-:Y:S01]  /*9f00*/  ULOP3.LUT UR4, UR4, 0x3fff, URZ, 0xc0, !UPT ;  /* 0x00003fff04047892 */ /* 0x000fe2000f8ec03f */
[----:B------:R-:W-:-:S03]  /*9f10*/  UMOV UR37, 0x40000040 ;  /* 0x4000004000257882 */ /* 0x000fc60000000000 */
[----:B------:R-:W-:Y:S01]  /*9f20*/  ULOP3.LUT UR4, UR4, 0x10000, URZ, 0xfc, !UPT ;  /* 0x0001000004047892 */ /* 0x000fe2000f8efc3f */
[----:B0-----:R-:W0:Y:S03]  /*9f30*/  S2R R0, SR_TID.X ;  /* 0x0000000000007919 */ /* 0x001e260000002100 */
[----:B------:R-:W-:Y:S02]  /*9f40*/  UIADD3 UR5, UR4, 0x2, URZ ;  /* 0x0000000204057890 */ /* 0x000fe4000fffe03f */
[----:B------:R-:W-:Y:S02]  /*9f50*/  UIADD3 UR56, UR4, 0x804, URZ ;  /* 0x0000080404387890 */ /* 0x000fe4000fffe03f */
[----:B------:R-:W-:Y:S01]  /*9f60*/  UMOV UR8, UR4 ;  /* 0x0000000400087c82 */ /* 0x000fe20008000000 */
[----:B------:R-:W-:Y:S01]  /*9f70*/  UIADD3 UR52, UR4, 0x806, URZ ;  /* 0x0000080604347890 */ /* 0x000fe2000fffe03f */
[----:B------:R-:W-:Y:S01]  /*9f80*/  HGMMA.64x96x16.F32.BF16 R24, gdesc[UR8], R24, gsb0 ;  /* 0x01600000081879f0 */ /* 0x000fe20008001818 */
[----:B------:R-:W-:Y:S01]  /*9f90*/  R2UR UR10, R8 ;  /* 0x00000000080a72ca */ /* 0x000fe200000e0000 */
[----:B------:R-:W-:Y:S01]  /*9fa0*/  IMAD.U32 R14, RZ, RZ, UR8 ;  /* 0x00000008ff0e7e24 */ /* 0x000fe2000f8e00ff */
[----:B------:R-:W-:Y:S01]  /*9fb0*/  R2UR UR11, R9 ;  /* 0x00000000090b72ca */ /* 0x000fe200000e0000 */
[----:B------:R-:W-:Y:S01]  /*9fc0*/  UMOV UR8, UR5 ;  /* 0x0000000500087c82 */ /* 0x000fe20008000000 */
[----:B------:R-:W-:Y:S01]  /*9fd0*/  UMOV UR9, 0x40000040 ;  /* 0x4000004000097882 */ /* 0x000fe20000000000 */
[----:B------:R-:W-:Y:S01]  /*9fe0*/  VIADD R8, R6, 0x4 ;  /* 0x0000000406087836 */ /* 0x000fe20000000000 */
[----:B------:R-:W-:Y:S01]  /*9ff0*/  UIADD3 UR5, UR4, 0x4, URZ ;  /* 0x0000000404057890 */ /* 0x000fe2000fffe03f */
[----:B------:R-:W-:Y:S01]  /*a000*/  IMAD.MOV.U32 R9, RZ, RZ, 0x40000040 ;  /* 0x40000040ff097424 */ /* 0x000fe200078e00ff */
[----:B------:R2:W-:Y:S01]  /*a010*/  STL.64 [R1+0x68], R14 ;  /* 0x0000680e01007387 */ /* 0x0005e20000100a00 */
[----:B------:R-:W-:-:S02]  /*a020*/  UIADD3 UR48, UR4, 0xc00, URZ ;  /* 0x00000c0004307890 */ /* 0x000fc4000fffe03f */
[----:B------:R-:W-:Y:S02]  /*a030*/  UIADD3 UR44, UR4, 0xc02, URZ ;  /* 0x00000c02042c7890 */ /* 0x000fe4000fffe03f */
[----:B------:R-:W-:Y:S02]  /*a040*/  UIADD3 UR40, UR4, 0xc04, URZ ;  /* 0x00000c0404287890 */ /* 0x000fe4000fffe03f */
[----:B------:R-:W-:Y:S01]  /*a050*/  UIADD3 UR36, UR4, 0xc06, URZ ;  /* 0x00000c0604247890 */ /* 0x000fe2000fffe03f */
[----:B--2---:R-:W-:Y:S02]  /*a060*/  IMAD.U32 R14, RZ, RZ, UR8 ;  /* 0x00000008ff0e7e24 */ /* 0x004fe4000f8e00ff */
[----:B------:R-:W-:Y:S01]  /*a070*/  IMAD.U32 R15, RZ, RZ, UR9 ;  /* 0x00000009ff0f7e24 */ /* 0x000fe2000f8e00ff */
[----:B0-----:R-:W-:-:S04]  /*a080*/  SHF.R.U32.HI R0, RZ, 0x7, R0 ;  /* 0x00000007ff007819 */ /* 0x001fc80000011600 */
[----:B------:R0:W-:Y:S01]  /*a090*/  STL.64 [R1+0x60], R14 ;  /* 0x0000600e01007387 */ /* 0x0001e20000100a00 */
[----:B------:R-:W-:Y:S01]  /*a0a0*/  IADD3 R20, -R0, 0xb, RZ ;  /* 0x0000000b00147810 */ /* 0x000fe20007ffe1ff */
[----:B------:R-:W-:Y:S02]  /*a0b0*/  WARPGROUP.DEPBAR.LE gsb0, 0x0 ;  /* 0x00008000000079c5 */ /* 0x000fe40000010000 */
[----:B------:R-:W-:-:S06]  /*a0c0*/  WARPGROUP.ARRIVE ;  /* 0x00000000000079c5 */ /* 0x000fcc0000000000 */
[----:B------:R-:W-:Y:S01]  /*a0d0*/  HGMMA.64x96x16.F32.BF16 R24, gdesc[UR8], R24, gsb0 ;  /* 0x01600000081879f0 */ /* 0x000fe20008001818 */
[----:B------:R-:W-:Y:S01]  /*a0e0*/  R2UR UR10, R8 ;  /* 0x00000000080a72ca */ /* 0x000fe200000e0000 */
[----:B------:R-:W-:Y:S01]  /*a0f0*/  UMOV UR8, UR5 ;  /* 0x0000000500087c82 */ /* 0x000fe20008000000 */
[----:B------:R-:W-:Y:S01]  /*a100*/  R2UR UR11, R9 ;  /* 0x00000000090b72ca */ /* 0x000fe200000e0000 */
[----:B------:R-:W-:Y:S01]  /*a110*/  UMOV UR9, 0x40000040 ;  /* 0x4000004000097882 */ /* 0x000fe20000000000 */
[----:B------:R-:W-:Y:S01]  /*a120*/  VIADD R8, R6, 0x6 ;  /* 0x0000000606087836 */ /* 0x000fe20000000000 */
[----:B------:R-:W-:Y:S01]  /*a130*/  UIADD3 UR5, UR4, 0x6, URZ ;  /* 0x0000000604057890 */ /* 0x000fe2000fffe03f */
[----:B------:R-:W-:Y:S02]  /*a140*/  IMAD.MOV.U32 R9, RZ, RZ, 0x40000040 ;  /* 0x40000040ff097424 */ /* 0x000fe400078e00ff */
[----:B0-----:R-:W-:Y:S02]  /*a150*/  IMAD.U32 R14, RZ, RZ, UR8 ;  /* 0x00000008ff0e7e24 */ /* 0x001fe4000f8e00ff */
[----:B------:R-:W-:-:S05]  /*a160*/  IMAD.U32 R15, RZ, RZ, UR9 ;  /* 0x00000009ff0f7e24 */ /* 0x000fca000f8e00ff */
[----:B------:R0:W-:Y:S01]  /*a170*/  STL.64 [R1+0x58], R14 ;  /* 0x0000580e01007387 */ /* 0x0001e20000100a00 */
        /* <DEDUP_REMOVED lines=85> */
[----:B------:R-:W-:Y:S02]  /*a6d0*/  VIADD R8, R6, 0x604 ;  /* 0x0000060406087836 */ /* 0x000fe40000000000 */
[----:B------:R-:W-:Y:S02]  /*a6e0*/  IMAD.MOV.U32 R9, RZ, RZ, 0x40000040 ;  /* 0x40000040ff097424 */ /* 0x000fe400078e00ff */
[----:B0-----:R-:W-:Y:S01]  /*a6f0*/  IMAD.U32 R14, RZ, RZ, UR8 ;  /* 0x00000008ff0e7e24 */ /* 0x001fe2000f8e00ff */
[----:B------:R-:W-:Y:S01]  /*a700*/  R2UR UR58, R8 ;  /* 0x00000000083a72ca */ /* 0x000fe200000e0000 */
[----:B------:R-:W-:Y:S01]  /*a710*/  VIADD R8, R6, 0x606 ;  /* 0x0000060606087836 */ /* 0x000fe20000000000 */
[----:B------:R-:W-:Y:S01]  /*a720*/  R2UR UR59, R9 ;  /* 0x00000000093b72ca */ /* 0x000fe200000e0000 */
[----:B------:R-:W-:-:S02]  /*a730*/  IMAD.MOV.U32 R9, RZ, RZ, 0x40000040 ;  /* 0x40000040ff097424 */ /* 0x000fc400078e00ff */
[----:B------:R-:W-:Y:S01]  /*a740*/  IMAD.U32 R15, RZ, RZ, UR9 ;  /* 0x00000009ff0f7e24 */ /* 0x000fe2000f8e00ff */
[----:B------:R-:W-:Y:S01]  /*a750*/  R2UR UR54, R8 ;  /* 0x00000000083672ca */ /* 0x000fe200000e0000 */
[----:B------:R-:W-:Y:S01]  /*a760*/  VIADD R8, R6, 0x900 ;  /* 0x0000090006087836 */ /* 0x000fe20000000000 */
[----:B------:R-:W-:Y:S01]  /*a770*/  R2UR UR55, R9 ;  /* 0x00000000093772ca */ /* 0x000fe200000e0000 */
[----:B------:R-:W-:Y:S01]  /*a780*/  IMAD.MOV.U32 R9, RZ, RZ, 0x40000040 ;  /* 0x40000040ff097424 */ /* 0x000fe200078e00ff */
[----:B------:R0:W-:Y:S02]  /*a790*/  STL.64 [R1+0x10], R14 ;  /* 0x0000100e01007387 */ /* 0x0001e40000100a00 */
[----:B------:R-:W-:Y:S01]  /*a7a0*/  R2UR UR50, R8 ;  /* 0x00000000083272ca */ /* 0x000fe200000e0000 */
[----:B------:R-:W-:Y:S01]  /*a7b0*/  VIADD R8, R6, 0x902 ;  /* 0x0000090206087836 */ /* 0x000fe20000000000 */
[----:B------:R-:W-:Y:S01]  /*a7c0*/  R2UR UR51, R9 ;  /* 0x00000000093372ca */ /* 0x000fe200000e0000 */
[----:B------:R-:W-:-:S03]  /*a7d0*/  IMAD.MOV.U32 R9, RZ, RZ, 0x40000040 ;  /* 0x40000040ff097424 */ /* 0x000fc600078e00ff */
[----:B------:R-:W-:Y:S01]  /*a7e0*/  R2UR UR46, R8 ;  /* 0x00000000082e72ca */ /* 0x000fe200000e0000 */
[C---:B------:R-:W-:Y:S01]  /*a7f0*/  VIADD R8, R6.reuse, 0x904 ;  /* 0x0000090406087836 */ /* 0x040fe20000000000 */
[----:B------:R-:W-:Y:S01]  /*a800*/  R2UR UR47, R9 ;  /* 0x00000000092f72ca */ /* 0x000fe200000e0000 */
[----:B------:R-:W-:Y:S02]  /*a810*/  IMAD.MOV.U32 R9, RZ, RZ, 0x40000040 ;  /* 0x40000040ff097424 */ /* 0x000fe400078e00ff */
[----:B------:R-:W-:Y:S01]  /*a820*/  VIADD R6, R6, 0x906 ;  /* 0x0000090606067836 */ /* 0x000fe20000000000 */
[----:B------:R-:W-:Y:S02]  /*a830*/  R2UR UR42, R8 ;  /* 0x00000000082a72ca */ /* 0x000fe400000e0000 */
[----:B------:R-:W-:Y:S02]  /*a840*/  R2UR UR43, R9 ;  /* 0x00000000092b72ca */ /* 0x000fe400000e0000 */
[----:B------:R-:W-:Y:S01]  /*a850*/  R2UR UR38, R6 ;  /* 0x00000000062672ca */ /* 0x000fe200000e0000 */
        /* <DEDUP_REMOVED lines=25> */
.L_x_1532:
[----:B------:R-:W2:Y:S01]  /*a9f0*/  LDL R3, [R1+0x94] ;  /* 0x0000940001037983 */ /* 0x000ea20000100800 */
[----:B------:R-:W-:Y:S01]  /*aa00*/  IMAD R0, R172, -0x60, R155 ;  /* 0xffffffa0ac007824 */ /* 0x000fe200078e029b */
[----:B------:R-:W-:Y:S01]  /*aa10*/  ULDC UR4, c[0x0][0xa80] ;  /* 0x0002a00000047ab9 */ /* 0x000fe20000000800 */
[----:B0-----:R-:W-:Y:S01]  /*aa20*/  LOP3.LUT R14, R5, 0x3000000, RZ, 0xfc, !PT ;  /* 0x03000000050e7812 */ /* 0x001fe200078efcff */
[----:B------:R-:W0:Y:S01]  /*aa30*/  S2R R173, SR_CgaCtaId ;  /* 0x0000000000ad7919 */ /* 0x000e220000008800 */
[----:B------:R-:W-:-:S03]  /*aa40*/  IMAD.MOV.U32 R15, RZ, RZ, 0x40000040 ;  /* 0x40000040ff0f7424 */ /* 0x000fc600078e00ff */
[----:B------:R-:W-:Y:S02]  /*aa50*/  STL [R1+0x48], R14 ;  /* 0x0000480e01007387 */ /* 0x000fe40000100800 */
[C---:B------:R-:W-:Y:S02]  /*aa60*/  R2UR UR11, R15.reuse ;  /* 0x000000000f0b72ca */ /* 0x040fe400000e0000 */
[----:B------:R-:W-:Y:S02]  /*aa70*/  R2UR UR19, R15 ;  /* 0x000000000f1372ca */ /* 0x000fe400000e0000 */
[----:B--2---:R-:W-:-:S04]  /*aa80*/  IADD3 R0, -R3, 0x60, R0 ;  /* 0x0000006003007810 */ /* 0x004fc80007ffe100 */
        /* <DEDUP_REMOVED lines=83> */
[----:B------:R-:W-:-:S02]  /*afc0*/  FMNMX.FTZ R6, R30, R9, !PT ;  /* 0x000000091e067209 */ /* 0x000fc40007810000 */
[----:B------:R-:W-:Y:S02]  /*afd0*/  FSEL R59, R59, -INF , P4 ;  /* 0xff8000003b3b7808 */ /* 0x000fe40002000000 */
[----:B------:R-:W-:Y:S02]  /*afe0*/  FMNMX.FTZ R9, R31, R6, !PT ;  /* 0x000000061f097209 */ /* 0x000fe40007810000 */
[----:B------:R-:W-:Y:S02]  /*aff0*/  FSEL R62, R62, -INF , P5 ;  /* 0xff8000003e3e7808 */ /* 0x000fe40002800000 */
[----:B------:R-:W-:Y:S02]  /*b000*/  FMNMX.FTZ R6, R34, R9, !PT ;  /* 0x0000000922067209 */ /* 0x000fe40007810000 */
[----:B------:R-:W-:Y:S02]  /*b010*/  ISETP.GT.AND P4, PT, R0, 0x58, PT ;  /* 0x000000580000780c */ /* 0x000fe40003f84270 */
[----:B------:R-:W-:-:S02]  /*b020*/  FMNMX.FTZ R9, R35, R6, !PT ;  /* 0x0000000623097209 */ /* 0x000fc40007810000 */
[----:B------:R-:W-:Y:S02]  /*b030*/  FSEL R63, R63, -INF , P1 ;  /* 0xff8000003f3f7808 */ /* 0x000fe40000800000 */
[----:B------:R-:W-:Y:S02]  /*b040*/  FMNMX.FTZ R6, R38, R9, !PT ;  /* 0x0000000926067209 */ /* 0x000fe40007810000 */
        /* <DEDUP_REMOVED lines=8> */
[----:B------:R-:W-:Y:S02]  /*b0d0*/  FMNMX.FTZ R0, R68, R3, !PT ;  /* 0x0000000344007209 */ /* 0x000fe40007810000 */
[----:B------:R-:W-:-:S02]  /*b0e0*/  FMNMX.FTZ R9, R47, R6, !PT ;  /* 0x000000062f097209 */ /* 0x000fc40007810000 */
[----:B------:R-:W-:Y:S02]  /*b0f0*/  FSEL R67, R67, -INF , P3 ;  /* 0xff80000043437808 */ /* 0x000fe40001800000 */
[----:B------:R-:W-:Y:S02]  /*b100*/  FMNMX.FTZ R6, R50, R9, !PT ;  /* 0x0000000932067209 */ /* 0x000fe40007810000 */
[----:B------:R-:W-:Y:S02]  /*b110*/  FMNMX.FTZ R8, R69, R0, !PT ;  /* 0x0000000045087209 */ /* 0x000fe40007810000 */
[----:B------:R-:W-:Y:S02]  /*b120*/  FMNMX.FTZ R9, R51, R6, !PT ;  /* 0x0000000633097209 */ /* 0x000fe40007810000 */
[----:B------:R-:W-:Y:S01]  /*b130*/  FSEL R70, R70, -INF , P4 ;  /* 0xff80000046467808 */ /* 0x000fe20002000000 */
[----:B------:R-:W2:Y:S01]  /*b140*/  SHFL.BFLY PT, R3, R8, 0x2, 0x1f ;  /* 0x0c401f0008037f89 */ /* 0x000ea200000e0000 */
[----:B------:R-:W-:-:S02]  /*b150*/  FMNMX.FTZ R6, R54, R9, !PT ;  /* 0x0000000936067209 */ /* 0x000fc40007810000 */
[----:B------:R-:W-:Y:S02]  /*b160*/  FSEL R71, R71, -INF , P5 ;  /* 0xff80000047477808 */ /* 0x000fe40002800000 */
[----:B------:R-:W-:-:S04]  /*b170*/  FMNMX.FTZ R9, R55, R6, !PT ;  /* 0x0000000637097209 */ /* 0x000fc80007810000 */
[----:B------:R-:W-:-:S04]  /*b180*/  FMNMX.FTZ R6, R58, R9, !PT ;  /* 0x000000093a067209 */ /* 0x000fc80007810000 */
[----:B------:R-:W-:-:S04]  /*b190*/  FMNMX.FTZ R9, R59, R6, !PT ;  /* 0x000000063b097209 */ /* 0x000fc80007810000 */
[----:B------:R-:W-:-:S04]  /*b1a0*/  FMNMX.FTZ R6, R62, R9, !PT ;  /* 0x000000093e067209 */ /* 0x000fc80007810000 */
[----:B------:R-:W-:Y:S02]  /*b1b0*/  FMNMX.FTZ R9, R63, R6, !PT ;  /* 0x000000063f097209 */ /* 0x000fe40007810000 */
[----:B--2---:R-:W-:Y:S02]  /*b1c0*/  FMNMX.FTZ R11, R8, R3, !PT ;  /* 0x00000003080b7209 */ /* 0x004fe40007810000 */
[----:B------:R-:W-:-:S03]  /*b1d0*/  FMNMX.FTZ R6, R66, R9, !PT ;  /* 0x0000000942067209 */ /* 0x000fc60007810000 */
[----:B------:R-:W2:Y:S01]  /*b1e0*/  SHFL.BFLY PT, R0, R11, 0x1, 0x1f ;  /* 0x0c201f000b007f89 */ /* 0x000ea200000e0000 */
[----:B------:R-:W-:-:S04]  /*b1f0*/  FMNMX.FTZ R9, R67, R6, !PT ;  /* 0x0000000643097209 */ /* 0x000fc80007810000 */
[----:B------:R-:W-:-:S04]  /*b200*/  FMNMX.FTZ R6, R70, R9, !PT ;  /* 0x0000000946067209 */ /* 0x000fc80007810000 */
[----:B------:R-:W-:-:S05]  /*b210*/  FMNMX.FTZ R6, R71, R6, !PT ;  /* 0x0000000647067209 */ /* 0x000fca0007810000 */
[----:B------:R-:W3:Y:S01]  /*b220*/  SHFL.BFLY PT, R9, R6, 0x2, 0x1f ;  /* 0x0c401f0006097f89 */ /* 0x000ee200000e0000 */
[----:B--2---:R-:W-:Y:S01]  /*b230*/  FMNMX.FTZ R3, R11, R0, !PT ;  /* 0x000000000b037209 */ /* 0x004fe20007810000 */
[----:B------:R-:W-:-:S03]  /*b240*/  IMAD.U32 R0, RZ, RZ, UR4 ;  /* 0x00000004ff007e24 */ /* 0x000fc6000f8e00ff */
[C---:B------:R-:W-:Y:S01]  /*b250*/  FSETP.NEU.FTZ.AND P6, PT, R3.reuse, -INF , PT ;  /* 0xff8000000300780b */ /* 0x040fe20003fdd000 */
[----:B------:R-:W-:-:S05]  /*b260*/  FMUL.FTZ R7, R3, R0 ;  /* 0x0000000003077220 */ /* 0x000fca0000410000 */
[----:B------:R-:W-:Y:S02]  /*b270*/  FSEL R7, R7, RZ, P6 ;  /* 0x000000ff07077208 */ /* 0x000fe40003000000 */
[----:B---3--:R-:W-:-:S03]  /*b280*/  FMNMX.FTZ R9, R6, R9, !PT ;  /* 0x0000000906097209 */ /* 0x008fc60007810000 */
[-CC-:B------:R-:W-:Y:S01]  /*b290*/  FFMA.FTZ R202, R28, R0.reuse, -R7.reuse ;  /* 0x000000001cca7223 */ /* 0x180fe20000010807 */
[-CC-:B------:R-:W-:Y:S01]  /*b2a0*/  FFMA.FTZ R28, R29, R0.reuse, -R7.reuse ;  /* 0x000000001d1c7223 */ /* 0x180fe20000010807 */
[-CC-:B------:R-:W-:Y:S01]  /*b2b0*/  FFMA.FTZ R152, R32, R0.reuse, -R7.reuse ;  /* 0x0000000020987223 */ /* 0x180fe20000010807 */
[-CC-:B------:R-:W-:Y:S01]  /*b2c0*/  FFMA.FTZ R154, R36, R0.reuse, -R7.reuse ;  /* 0x00000000249a7223 */ /* 0x180fe20000010807 */
[----:B------:R-:W2:Y:S01]  /*b2d0*/  SHFL.BFLY PT, R8, R9, 0x1, 0x1f ;  /* 0x0c201f0009087f89 */ /* 0x000ea200000e0000 */
[-CC-:B------:R-:W-:Y:S01]  /*b2e0*/  FFMA.FTZ R200, R24, R0.reuse, -R7.reuse ;  /* 0x0000000018c87223 */ /* 0x180fe20000010807 */
        /* <DEDUP_REMOVED lines=17> */
[--C-:B------:R-:W-:Y:S01]  /*b400*/  FFMA.FTZ R170, R68, R0, -R7.reuse ;  /* 0x0000000044aa7223 */ /* 0x100fe20000010807 */
[----:B------:R-:W-:Y:S01]  /*b410*/  MUFU.EX2 R200, R200 ;  /* 0x000000c800c87308 */ /* 0x000fe20000000800 */
[----:B--2---:R-:W-:Y:S01]  /*b420*/  FMNMX.FTZ R8, R9, R8, !PT ;  /* 0x0000000809087209 */ /* 0x004fe20007810000 */
[----:B------:R-:W-:-:S03]  /*b430*/  FFMA.FTZ R9, R69, R0, -R7 ;  /* 0x0000000045097223 */ /* 0x000fc60000010807 */
[C---:B------:R-:W-:Y:S01]  /*b440*/  FSETP.NEU.FTZ.AND P1, PT, R8.reuse, -INF , PT ;  /* 0xff8000000800780b */ /* 0x040fe20003f3d000 */
[----:B------:R-:W-:Y:S02]  /*b450*/  FMUL.FTZ R6, R8, R0 ;  /* 0x0000000008067220 */ /* 0x000fe40000410000 */
[----:B------:R-:W2:Y:S03]  /*b460*/  MUFU.EX2 R25, R25 ;  /* 0x0000001900197308 */ /* 0x000ea60000000800 */
[----:B------:R-:W-:Y:S01]  /*b470*/  FSEL R7, R6, RZ, P1 ;  /* 0x000000ff06077208 */ /* 0x000fe20000800000 */
[----:B------:R-:W-:-:S04]  /*b480*/  VIADD R6, R4, 0x32440 ;  /* 0x0003244004067836 */ /* 0x000fc80000000000 */
        /* <DEDUP_REMOVED lines=27> */
[----:B------:R-:W-:Y:S01]  /*b640*/  FFMA.FTZ R71, R71, R0, -R7 ;  /* 0x0000000047477223 */ /* 0x000fe20000010807 */
[----:B------:R-:W-:Y:S01]  /*b650*/  IMAD.MOV.U32 R7, RZ, RZ, 0x40000040 ;  /* 0x40000040ff077424 */ /* 0x000fe200078e00ff */
[----:B0-----:R-:W-:Y:S01]  /*b660*/  PRMT R11, R173, 0x654, R6 ;  /* 0x00000654ad0b7816 */ /* 0x001fe20000000006 */
[----:B------:R-:W-:-:S02]  /*b670*/  IMAD R6, R206, 0xc00, R14 ;  /* 0x00000c00ce067824 */ /* 0x000fc400078e020e */
[----:B------:R-:W0:Y:S01]  /*b680*/  MUFU.EX2 R28, R28 ;  /* 0x0000001c001c7308 */ /* 0x000e220000000800 */
[----:B------:R-:W-:Y:S01]  /*b690*/  R2UR UR7, R7 ;  /* 0x00000000070772ca */ /* 0x000fe200000e0000 */
[----:B--2---:R-:W-:Y:S01]  /*b6a0*/  FADD.FTZ R7, R200, R25 ;  /* 0x00000019c8077221 */ /* 0x004fe20000010000 */
[----:B---3--:R-:W-:Y:S01]  /*b6b0*/  FADD.FTZ R44, R201, R26 ;  /* 0x0000001ac92c7221 */ /* 0x008fe20000010000 */
[----:B------:R2:W-:Y:S01]  /*b6c0*/  SYNCS.ARRIVE.TRANS64.RED.A1T0 RZ, [R11+URZ], RZ ;  /* 0x000000ff0bff79a7 */ /* 0x0005e2000810043f */
[----:B------:R-:W-:Y:S02]  /*b6d0*/  VIADD R14, R6, 0x80 ;  /* 0x00000080060e7836 */ /* 0x000fe40000000000 */
[----:B------:R-:W-:Y:S01]  /*b6e0*/  FADD.FTZ R7, R202, R7 ;  /* 0x00000007ca077221 */ /* 0x000fe20000010000 */
[----:B------:R1:W-:Y:S01]  /*b6f0*/  BAR.SYNC.DEFER_BLOCKING R10, 0x100 ;  /* 0x0004000a0000751d */ /* 0x0003e20000010000 */
[----:B------:R-:W-:Y:S01]  /*b700*/  R2UR UR6, R6 ;  /* 0x00000000060672ca */ /* 0x000fe200000e0000 */
[----:B----4-:R-:W-:Y:S01]  /*b710*/  FADD.FTZ R44, R203, R44 ;  /* 0x0000002ccb2c7221 */ /* 0x010fe20000010000 */
[----:B------:R-:W-:Y:S01]  /*b720*/  R2UR UR10, R14 ;  /* 0x000000000e0a72ca */ /* 0x000fe200000e0000 */
[----:B------:R-:W-:Y:S01]  /*b730*/  VIADD R14, R6, 0x180 ;  /* 0x00000180060e7836 */ /* 0x000fe20000000000 */
[----:B------:R-:W-:Y:S01]  /*b740*/  F2FP.BF16.F32.PACK_AB R201, R26, R201 ;  /* 0x000000c91ac9723e */ /* 0x000fe200000010ff */
[----:B------:R-:W3:Y:S01]  /*b750*/  MUFU.EX2 R27, R27 ;  /* 0x0000001b001b7308 */ /* 0x000ee20000000800 */
[----:B--2---:R-:W-:Y:S01]  /*b760*/  IMAD.MOV.U32 R11, RZ, RZ, 0x40000040 ;  /* 0x40000040ff0b7424 */ /* 0x004fe200078e00ff */
[----:B------:R-:W-:Y:S01]  /*b770*/  F2FP.BF16.F32.PACK_AB R200, R25, R200 ;  /* 0x000000c819c8723e */ /* 0x000fe200000010ff */
[----:B-1----:R-:W-:-:S02]  /*b780*/  VIADD R10, R6, 0x100 ;  /* 0x00000100060a7836 */ /* 0x002fc40000000000 */
[----:B0-----:R-:W-:Y:S01]  /*b790*/  FADD.FTZ R7, R28, R7 ;  /* 0x000000071c077221 */ /* 0x001fe20000010000 */
[----:B------:R-:W-:Y:S02]  /*b7a0*/  R2UR UR18, R14 ;  /* 0x000000000e1272ca */ /* 0x000fe400000e0000 */
[----:B------:R-:W-:Y:S01]  /*b7b0*/  R2UR UR15, R11 ;  /* 0x000000000b0f72ca */ /* 0x000fe200000e0000 */
[----:B------:R-:W0:Y:S01]  /*b7c0*/  MUFU.EX2 R152, R152 ;  /* 0x0000009800987308 */ /* 0x000e220000000800 */
[----:B------:R-:W-:Y:S01]  /*b7d0*/  R2UR UR14, R10 ;  /* 0x000000000a0e72ca */ /* 0x000fe200000e0000 */
[----:B------:R-:W-:Y:S01]  /*b7e0*/  VIADD R10, R6, 0x200 ;  /* 0x00000200060a7836 */ /* 0x000fe20000000000 */
[----:B------:R-:W-:Y:S01]  /*b7f0*/  F2FP.BF16.F32.PACK_AB R202, R28, R202 ;  /* 0x000000ca1cca723e */ /* 0x000fe200000010ff */
[----:B------:R-:W-:-:S03]  /*b800*/  VIADD R6, R6, 0x280 ;  /* 0x0000028006067836 */ /* 0x000fc60000000000 */
[----:B------:R-:W-:Y:S01]  /*b810*/  R2UR UR22, R10 ;  /* 0x000000000a1672ca */ /* 0x000fe200000e0000 */
[----:B------:R-:W1:Y:S01]  /*b820*/  MUFU.EX2 R153, R153 ;  /* 0x0000009900997308 */ /* 0x000e620000000800 */
[C---:B---3--:R-:W-:Y:S01]  /*b830*/  FADD.FTZ R44, R27.reuse, R44 ;  /* 0x0000002c1b2c7221 */ /* 0x048fe20000010000 */
[----:B------:R-:W-:Y:S02]  /*b840*/  R2UR UR26, R6 ;  /* 0x00000000061a72ca */ /* 0x000fe400000e0000 */
[----:B------:R-:W-:-:S04]  /*b850*/  F2FP.BF16.F32.PACK_AB R203, R27, R203 ;  /* 0x000000cb1bcb723e */ /* 0x000fc800000010ff */
        /* <DEDUP_REMOVED lines=9> */
[----:B------:R-:W-:Y:S01]  /*b8f0*/  IMAD.MOV.U32 R11, RZ, RZ, 0x40000040 ;  /* 0x40000040ff0b7424 */ /* 0x000fe200078e00ff */
[----:B------:R-:W-:-:S04]  /*b900*/  F2FP.BF16.F32.PACK_AB R153, R34, R153 ;  /* 0x000000992299723e */ /* 0x000fc800000010ff */
[----:B------:R-:W-:Y:S01]  /*b910*/  R2UR UR23, R11 ;  /* 0x000000000b1772ca */ /* 0x000fe200000e0000 */
        /* <DEDUP_REMOVED lines=9> */
[----:B------:R-:W-:Y:S01]  /*b9b0*/  IMAD.MOV.U32 R7, RZ, RZ, 0x40000040 ;  /* 0x40000040ff077424 */ /* 0x000fe200078e00ff */
[----:B------:R-:W-:-:S04]  /*b9c0*/  F2FP.BF16.F32.PACK_AB R155, R30, R155 ;  /* 0x0000009b1e9b723e */ /* 0x000fc800000010ff */
[----:B------:R-:W-:Y:S01]  /*b9d0*/  R2UR UR27, R7 ;  /* 0x00000000071b72ca */ /* 0x000fe200000e0000 */
        /* <DEDUP_REMOVED lines=69> */
[----:B------:R-:W-:Y:S02]  /*be30*/  F2FP.BF16.F32.PACK_AB R171, R71, R70 ;  /* 0x0000004647ab723e */ /* 0x000fe400000010ff */
[----:B------:R-:W-:-:S04]  /*be40*/  WARPGROUP.ARRIVE ;  /* 0x00000000000079c5 */ /* 0x000fc80000000000 */
[----:B------:R-:W2:Y:S01]  /*be50*/  MUFU.EX2 R170, R170 ;  /* 0x000000aa00aa7308 */ /* 0x000ea20000000800 */
[----:B0-----:R-:W-:Y:S01]  /*be60*/  FADD.FTZ R10, R168, R5 ;  /* 0x00000005a80a7221 */ /* 0x001fe20000010000 */
[----:B------:R-:W-:Y:S06]  /*be70*/  HGMMA.64x256x16.F32.BF16 R24, R200, gdesc[UR4].tnspB, RZ, !UPT, gsb0 ;  /* 0x43e00004c8187df0 */ /* 0x000fec000c0018ff */
[----:B------:R-:W0:Y:S01]  /*be80*/  MUFU.EX2 R9, R9 ;  /* 0x0000000900097308 */ /* 0x000e220000000800 */
[C---:B-1----:R-:W-:Y:S01]  /*be90*/  FADD.FTZ R5, R21.reuse, R10 ;  /* 0x0000000a15057221 */ /* 0x042fe20000010000 */
[----:B------:R-:W-:-:S03]  /*bea0*/  F2FP.BF16.F32.PACK_AB R168, R21, R168 ;  /* 0x000000a815a8723e */ /* 0x000fc600000010ff */
[----:B--2---:R-:W-:Y:S01]  /*beb0*/  FADD.FTZ R6, R170, R5 ;  /* 0x00000005aa067221 */ /* 0x004fe20000010000 */
[----:B0-----:R-:W-:-:S03]  /*bec0*/  F2FP.BF16.F32.PACK_AB R170, R9, R170 ;  /* 0x000000aa09aa723e */ /* 0x001fc600000010ff */
[----:B------:R-:W-:Y:S01]  /*bed0*/  FADD.FTZ R15, R9, R6 ;  /* 0x00000006090f7221 */ /* 0x000fe20000010000 */
[----:B------:R-:W-:Y:S02]  /*bee0*/  WARPGROUP.DEPBAR.LE gsb0, 0x0 ;  /* 0x00008000000079c5 */ /* 0x000fe40000010000 */
[----:B------:R-:W-:-:S10]  /*bef0*/  WARPGROUP.ARRIVE ;  /* 0x00000000000079c5 */ /* 0x000fd40000000000 */
        /* <DEDUP_REMOVED lines=18> */
[----:B------:R-:W-:Y:S05]  /*c020*/  @!P0 BRA `(.L_x_1533) ;  /* 0x0000000000048947 */ /* 0x000fea0003800000 */
[----:B------:R-:W-:Y:S01]  /*c030*/  BPT.TRAP 0x1 ;  /* 0x000000040000795c */ /* 0x000fe20000300000 */
.L_x_1533:
[----:B------:R-:W2:Y:S01]  /*c040*/  LDL R6, [R1+0x54] ;  /* 0x0000540001067983 */ /* 0x000ea20000100800 */
[----:B------:R-:W-:Y:S02]  /*c050*/  VIADD R5, R172, 0xfffffffe ;  /* 0xfffffffeac057836 */ /* 0x000fe40000000000 */
[----:B------:R-:W-:-:S05]  /*c060*/  VIADD R4, R4, 0x32460 ;  /* 0x0003246004047836 */ /* 0x000fca0000000000 */
[----:B------:R-:W-:-:S04]  /*c070*/  PRMT R4, R173, 0x654, R4 ;  /* 0x00000654ad047816 */ /* 0x000fc80000000004 */
[----:B------:R0:W-:Y:S01]  /*c080*/  SYNCS.ARRIVE.TRANS64.RED.A1T0 RZ, [R4+URZ], RZ ;  /* 0x000000ff04ff79a7 */ /* 0x0001e2000810043f */
[----:B--2---:R-:W-:-:S13]  /*c090*/  ISETP.GE.AND P1, PT, R5, R6, PT ;  /* 0x000000060500720c */ /* 0x004fda0003f26270 */
[----:B0-----:R-:W-:Y:S05]  /*c0a0*/  @!P1 BRA `(.L_x_1534) ;  /* 0x0000002400f89947 */ /* 0x001fea0003800000 */
[----:B------:R-:W-:Y:S02]  /*c0b0*/  IMAD.MOV.U32 R6, RZ, RZ, R8 ;  /* 0x000000ffff067224 */ /* 0x000fe400078e0008 */
[----:B------:R-:W-:-:S07]  /*c0c0*/  IMAD.MOV.U32 R7, RZ, RZ, R3 ;  /* 0x000000ffff077224 */ /* 0x000fce00078e0003 */
.L_x_1545:
        /* <DEDUP_REMOVED lines=12> */
.L_x_1535:
[----:B------:R-:W-:Y:S01]  /*c190*/  IMAD R4, R206, 0x8, R19 ;  /* 0x00000008ce047824 */ /* 0x000fe200078e0213 */
[----:B------:R-:W-:-:S04]  /*c1a0*/  SHF.L.U32 R0, R218, 0x1f, RZ ;  /* 0x0000001fda007819 */ /* 0x000fc800000006ff */
[----:B------:R0:W1:Y:S01]  /*c1b0*/  SYNCS.PHASECHK.TRANS64.TRYWAIT P2, [R4+URZ+0x32430], R0 ;  /* 0x03243000040075a7 */ /* 0x000062000804017f */
[----:B------:R-:W-:Y:S05]  /*c1c0*/  @!P0 BRA `(.L_x_1536) ;  /* 0x0000000000048947 */ /* 0x000fea0003800000 */
[----:B------:R-:W-:Y:S01]  /*c1d0*/  BPT.TRAP 0x1 ;  /* 0x000000040000795c */ /* 0x000fe20000300000 */
.L_x_1536:
[----:B------:R-:W2:Y:S01]  /*c1e0*/  LDL R3, [R1+0x4c] ;  /* 0x00004c0001037983 */ /* 0x000ea20000100800 */
[----:B------:R-:W-:Y:S02]  /*c1f0*/  IMAD.MOV.U32 R21, RZ, RZ, 0x40000040 ;  /* 0x40000040ff157424 */ /* 0x000fe400078e00ff */
[----:B--2---:R-:W-:Y:S01]  /*c200*/  IMAD R20, R206, 0x300, R3 ;  /* 0x00000300ce147824 */ /* 0x004fe200078e0203 */
[----:B-1----:R-:W-:Y:S06]  /*c210*/  @P2 BRA `(.L_x_1537) ;  /* 0x0000000000082947 */ /* 0x002fec0003800000 */
[----:B------:R-:W1:Y:S02]  /*c220*/  SYNCS.PHASECHK.TRANS64.TRYWAIT P2, [R4+URZ+0x32430], R0 ;  /* 0x03243000040075a7 */ /* 0x000e64000804017f */
[----:B-1----:R-:W-:Y:S05]  /*c230*/  @!P2 BRA `(.L_x_1538) ;  /* 0x0000010c005ca947 */ /* 0x002fea0003800000 */
.L_x_1537:
[----:B------:R-:W-:Y:S05]  /*c240*/  WARPSYNC.ALL ;  /* 0x0000000000007948 */ /* 0x000fea0003800000 */
[C---:B------:R-:W-:Y:S01]  /*c250*/  R2UR UR18, R20.reuse ;  /* 0x00000000141272ca */ /* 0x040fe200000e0000 */
[----:B------:R-:W-:Y:S01]  /*c260*/  WARPGROUP.ARRIVE ;  /* 0x00000000000079c5 */ /* 0x000fe20000000000 */
[----:B------:R-:W-:Y:S01]  /*c270*/  R2UR UR19, R21 ;  /* 0x00000000151372ca */ /* 0x000fe200000e0000 */
[----:B------:R-:W-:Y:S01]  /*c280*/  VIADD R10, R20, 0x2 ;  /* 0x00000002140a7836 */ /* 0x000fe20000000000 */
[----:B------:R-:W-:Y:S01]  /*c290*/  R2UR UR16, R12 ;  /* 0x000000000c1072ca */ /* 0x000fe200000e0000 */
[----:B------:R-:W-:Y:S01]  /*c2a0*/  IMAD.MOV.U32 R11, RZ, RZ, 0x40000040 ;  /* 0x40000040ff0b7424 */ /* 0x000fe200078e00ff */
        /* <DEDUP_REMOVED lines=8> */
[----:B------:R-:W-:-:S02]  /*c330*/  R2UR UR13, R225 ;  /* 0x00000000e10d72ca */ /* 0x000fc400000e0000 */
[----:B------:R-:W-:Y:S02]  /*c340*/  R2UR UR10, R8 ;  /* 0x00000000080a72ca */ /* 0x000fe400000e0000 */
[----:B------:R-:W-:Y:S01]  /*c350*/  R2UR UR11, R9 ;  /* 0x00000000090b72ca */ /* 0x000fe200000e0000 */
[----:B------:R-:W-:Y:S01]  /*c360*/  HGMMA.64x96x16.F32.BF16 R152, gdesc[UR16], RZ, !UPT, gsb0 ;  /* 0x01600000109879f0 */ /* 0x000fe2000c0018ff */
[----:B------:R-:W-:Y:S02]  /*c370*/  R2UR UR8, R222 ;  /* 0x00000000de0872ca */ /* 0x000fe400000e0000 */
[----:B------:R-:W-:Y:S02]  /*c380*/  R2UR UR9, R223 ;  /* 0x00000000df0972ca */ /* 0x000fe400000e0000 */
[----:B------:R-:W-:Y:S02]  /*c390*/  R2UR UR6, R20 ;  /* 0x00000000140672ca */ /* 0x000fe400000e0000 */
[----:B------:R-:W-:-:S02]  /*c3a0*/  R2UR UR7, R21 ;  /* 0x00000000150772ca */ /* 0x000fc400000e0000 */
[----:B------:R-:W-:Y:S02]  /*c3b0*/  R2UR UR4, R220 ;  /* 0x00000000dc0472ca */ /* 0x000fe400000e0000 */
[----:B------:R-:W-:Y:S01]  /*c3c0*/  R2UR UR5, R221 ;  /* 0x00000000dd0572ca */ /* 0x000fe200000e0000 */
        /* <DEDUP_REMOVED lines=10> */
[----:B------:R-:W-:Y:S05]  /*c470*/  @!P0 BRA `(.L_x_1539) ;  /* 0x0000000000048947 */ /* 0x000fea0003800000 */
[----:B------:R-:W-:Y:S01]  /*c480*/  BPT.TRAP 0x1 ;  /* 0x000000040000795c */ /* 0x000fe20000300000 */
.L_x_1539:
[----:B------:R2:W3:Y:S01]  /*c490*/  SYNCS.PHASECHK.TRANS64.TRYWAIT P2, [R4+URZ+0x32450], R0 ;  /* 0x03245000040075a7 */ /* 0x0004e2000804017f */
[----:B------:R-:W-:Y:S05]  /*c4a0*/  @!P0 BRA `(.L_x_1540) ;  /* 0x0000000000048947 */ /* 0x000fea0003800000 */
[----:B------:R-:W-:Y:S01]  /*c4b0*/  BPT.TRAP 0x1 ;  /* 0x000000040000795c */ /* 0x000fe20000300000 */
.L_x_1540:
[----:B---3--:R-:W-:Y:S05]  /*c4c0*/  @P2 BRA `(.L_x_1541) ;  /* 0x0000000000082947 */ /* 0x008fea0003800000 */
[----:B------:R-:W3:Y:S02]  /*c4d0*/  SYNCS.PHASECHK.TRANS64.TRYWAIT P2, [R4+URZ+0x32450], R0 ;  /* 0x03245000040075a7 */ /* 0x000ee4000804017f */
[----:B---3--:R-:W-:Y:S05]  /*c4e0*/  @!P2 BRA `(.L_x_1542) ;  /* 0x0000010800c4a947 */ /* 0x008fea0003800000 */
.L_x_1541:
[----:B------:R-:W4:Y:S04]  /*c4f0*/  LDL.64 R20, [R1+0x68] ;  /* 0x0000680001147983 */ /* 0x000f280000100a00 */
[----:B------:R-:W5:Y:S04]  /*c500*/  LDL R3, [R1+0x50] ;  /* 0x0000500001037983 */ /* 0x000f680000100800 */
[----:B------:R-:W2:Y:S04]  /*c510*/  LDL.64 R202, [R1+0x60] ;  /* 0x0000600001ca7983 */ /* 0x000ea80000100a00 */
[----:B------:R-:W3:Y:S01]  /*c520*/  LDL.64 R200, [R1+0x58] ;  /* 0x0000580001c87983 */ /* 0x000ee20000100a00 */
[----:B------:R-:W-:Y:S05]  /*c530*/  WARPSYNC.ALL ;  /* 0x0000000000007948 */ /* 0x000fea0003800000 */
[----:B------:R-:W-:-:S05]  /*c540*/  IMAD.MOV.U32 R9, RZ, RZ, 0x40000040 ;  /* 0x40000040ff097424 */ /* 0x000fca00078e00ff */
[----:B------:R-:W-:Y:S01]  /*c550*/  R2UR UR7, R9 ;  /* 0x00000000090772ca */ /* 0x000fe200000e0000 */
[----:B------:R-:W-:Y:S01]  /*c560*/  WARPGROUP.ARRIVE ;  /* 0x00000000000079c5 */ /* 0x000fe20000000000 */
[----:B------:R-:W-:Y:S01]  /*c570*/  IMAD.MOV.U32 R11, RZ, RZ, 0x40000040 ;  /* 0x40000040ff0b7424 */ /* 0x000fe200078e00ff */
[----:B----4-:R-:W-:Y:S02]  /*c580*/  R2UR UR4, R20 ;  /* 0x00000000140472ca */ /* 0x010fe400000e0000 */
[----:B------:R-:W-:Y:S02]  /*c590*/  R2UR UR5, R21 ;  /* 0x00000000150572ca */ /* 0x000fe400000e0000 */
[----:B------:R-:W4:Y:S01]  /*c5a0*/  LDL.64 R20, [R1+0x40] ;  /* 0x0000400001147983 */ /* 0x000f220000100a00 */
[----:B-----5:R-:W-:-:S05]  /*c5b0*/  IMAD R8, R206, 0xc00, R3 ;  /* 0x00000c00ce087824 */ /* 0x020fca00078e0203 */
[----:B------:R-:W-:-:S13]  /*c5c0*/  R2UR UR6, R8 ;  /* 0x00000000080672ca */ /* 0x000fda00000e0000 */
[----:B------:R-:W-:Y:S01]  /*c5d0*/  HGMMA.64x96x16.F32.BF16 R152, gdesc[UR4], R152, gsb0 ;  /* 0x01600000049879f0 */ /* 0x000fe20008001898 */
[----:B--2---:R-:W-:Y:S02]  /*c5e0*/  R2UR UR4, R202 ;  /* 0x00000000ca0472ca */ /* 0x004fe400000e0000 */
[----:B------:R-:W-:Y:S02]  /*c5f0*/  R2UR UR5, R203 ;  /* 0x00000000cb0572ca */ /* 0x000fe400000e0000 */
[----:B------:R-:W2:Y:S01]  /*c600*/  LDL.64 R202, [R1+0x38] ;  /* 0x0000380001ca7983 */ /* 0x000ea20000100a00 */
[----:B------:R-:W-:Y:S01]  /*c610*/  VIADD R10, R8, 0x2 ;  /* 0x00000002080a7836 */ /* 0x000fe20000000000 */
[----:B------:R-:W-:-:S04]  /*c620*/  R2UR UR7, R11 ;  /* 0x000000000b0772ca */ /* 0x000fc800000e0000 */
[----:B------:R-:W-:Y:S01]  /*c630*/  R2UR UR6, R10 ;  /* 0x000000000a0672ca */ /* 0x000fe200000e0000 */
[----:B------:R-:W-:Y:S02]  /*c640*/  VIADD R10, R8, 0x4 ;  /* 0x00000004080a7836 */ /* 0x000fe40000000000 */
[----:B------:R-:W-:Y:S01]  /*c650*/  IMAD.MOV.U32 R11, RZ, RZ, 0x40000040 ;  /* 0x40000040ff0b7424 */ /* 0x000fe200078e00ff */
[----:B------:R-:W-:Y:S02]  /*c660*/  WARPGROUP.DEPBAR.LE gsb0, 0x0 ;  /* 0x00008000000079c5 */ /* 0x000fe40000010000 */
[----:B------:R-:W-:-:S07]  /*c670*/  WARPGROUP.ARRIVE ;  /* 0x00000000000079c5 */ /* 0x000fce0000000000 */
[----:B------:R-:W-:Y:S01]  /*c680*/  HGMMA.64x96x16.F32.BF16 R152, gdesc[UR4], R152, gsb0 ;  /* 0x01600000049879f0 */ /* 0x000fe20008001898 */
[----:B---3--:R-:W-:Y:S02]  /*c690*/  R2UR UR4, R200 ;  /* 0x00000000c80472ca */ /* 0x008fe400000e0000 */
[----:B------:R-:W-:Y:S02]  /*c6a0*/  R2UR UR5, R201 ;  /* 0x00000000c90572ca */ /* 0x000fe400000e0000 */
[----:B------:R-:W3:Y:S01]  /*c6b0*/  LDL.64 R200, [R1+0x30] ;  /* 0x0000300001c87983 */ /* 0x000ee20000100a00 */
[----:B------:R-:W-:Y:S02]  /*c6c0*/  R2UR UR6, R10 ;  /* 0x000000000a0672ca */ /* 0x000fe400000e0000 */
[----:B------:R-:W-:Y:S01]  /*c6d0*/  R2UR UR7, R11 ;  /* 0x000000000b0772ca */ /* 0x000fe200000e0000 */
[----:B------:R-:W-:Y:S02]  /*c6e0*/  VIADD R10, R8, 0x6 ;  /* 0x00000006080a7836 */ /* 0x000fe40000000000 */
[----:B------:R-:W-:Y:S01]  /*c6f0*/  IMAD.MOV.U32 R11, RZ, RZ, 0x40000040 ;  /* 0x40000040ff0b7424 */ /* 0x000fe200078e00ff */
[----:B------:R-:W-:-:S02]  /*c700*/  WARPGROUP.DEPBAR.LE gsb0, 0x0 ;  /* 0x00008000000079c5 */ /* 0x000fc40000010000 */
[----:B------:R-:W-:-:S07]  /*c710*/  WARPGROUP.ARRIVE ;  /* 0x00000000000079c5 */ /* 0x000fce0000000000 */
[----:B------:R-:W-:Y:S01]  /*c720*/  HGMMA.64x96x16.F32.BF16 R152, gdesc[UR4], R152, gsb0 ;  /* 0x01600000049879f0 */ /* 0x000fe20008001898 */
[----:B------:R-:W-:Y:S02]  /*c730*/  R2UR UR6, R10 ;  /* 0x000000000a0672ca */ /* 0x000fe400000e0000 */
[----:B------:R-:W-:Y:S02]  /*c740*/  R2UR UR7, R11 ;  /* 0x000000000b0772ca */ /* 0x000fe400000e0000 */
[----:B----4-:R-:W-:Y:S02]  /*c750*/  R2UR UR4, R20 ;  /* 0x00000000140472ca */ /* 0x010fe400000e0000 */
[----:B------:R-:W-:Y:S02]  /*c760*/  R2UR UR5, R21 ;  /* 0x00000000150572ca */ /* 0x000fe400000e0000 */
[----:B------:R-:W4:Y:S01]  /*c770*/  LDL.64 R20, [R1+0x28] ;  /* 0x0000280001147983 */ /* 0x000f220000100a00 */
[----:B------:R-:W-:-:S02]  /*c780*/  WARPGROUP.DEPBAR.LE gsb0, 0x0 ;  /* 0x00008000000079c5 */ /* 0x000fc40000010000 */
[----:B------:R-:W-:-:S08]  /*c790*/  WARPGROUP.ARRIVE ;  /* 0x00000000000079c5 */ /* 0x000fd00000000000 */
[----:B------:R-:W-:Y:S01]  /*c7a0*/  HGMMA.64x96x16.F32.BF16 R152, gdesc[UR4], R152, gsb0 ;  /* 0x01600000049879f0 */ /* 0x000fe20008001898 */
[----:B------:R-:W-:Y:S01]  /*c7b0*/  VIADD R10, R8, 0x300 ;  /* 0x00000300080a7836 */ /* 0x000fe20000000000 */
[----:B--2---:R-:W-:Y:S01]  /*c7c0*/  R2UR UR4, R202 ;  /* 0x00000000ca0472ca */ /* 0x004fe200000e0000 */
[----:B------:R-:W-:Y:S01]  /*c7d0*/  IMAD.MOV.U32 R11, RZ, RZ, 0x40000040 ;  /* 0x40000040ff0b7424 */ /* 0x000fe200078e00ff */
[----:B------:R-:W-:Y:S02]  /*c7e0*/  R2UR UR5, R203 ;  /* 0x00000000cb0572ca */ /* 0x000fe400000e0000 */
[----:B------:R-:W2:Y:S01]  /*c7f0*/  LDL.64 R202, [R1+0x20] ;  /* 0x0000200001ca7983 */ /* 0x000ea20000100a00 */
[----:B------:R-:W-:Y:S02]  /*c800*/  R2UR UR6, R10 ;  /* 0x000000000a0672ca */ /* 0x000fe400000e0000 */
[----:B------:R-:W-:Y:S01]  /*c810*/  R2UR UR7, R11 ;  /* 0x000000000b0772ca */ /* 0x000fe200000e0000 */
[----:B------:R-:W-:-:S02]  /*c820*/  VIADD R10, R8, 0x302 ;  /* 0x00000302080a7836 */ /* 0x000fc40000000000 */
        /* <DEDUP_REMOVED lines=22> */
[----:B------:R-:W-:Y:S02]  /*c990*/  VIADD R10, R8, 0x306 ;  /* 0x00000306080a7836 */ /* 0x000fe40000000000 */
[----:B------:R-:W-:Y:S01]  /*c9a0*/  IMAD.MOV.U32 R11, RZ, RZ, 0x40000040 ;  /* 0x40000040ff0b7424 */ /* 0x000fe200078e00ff */
[----:B--2---:R-:W-:Y:S02]  /*c9b0*/  R2UR UR4, R202 ;  /* 0x00000000ca0472ca */ /* 0x004fe400000e0000 */
[----:B------:R-:W-:Y:S02]  /*c9c0*/  R2UR UR6, R10 ;  /* 0x000000000a0672ca */ /* 0x000fe400000e0000 */
[----:B------:R-:W-:Y:S02]  /*c9d0*/  R2UR UR7, R11 ;  /* 0x000000000b0772ca */ /* 0x000fe400000e0000 */
[----:B------:R-:W-:Y:S01]  /*c9e0*/  R2UR UR5, R203 ;  /* 0x00000000cb0572ca */ /* 0x000fe200000e0000 */
[----:B------:R-:W-:-:S02]  /*c9f0*/  VIADD R10, R8, 0x600 ;  /* 0x00000600080a7836 */ /* 0x000fc40000000000 */
[----:B------:R-:W-:Y:S01]  /*ca00*/  IMAD.MOV.U32 R11, RZ, RZ, 0x40000040 ;  /* 0x40000040ff0b7424 */ /* 0x000fe200078e00ff */
[----:B------:R-:W-:Y:S02]  /*ca10*/  WARPGROUP.DEPBAR.LE gsb0, 0x0 ;  /* 0x00008000000079c5 */ /* 0x000fe40000010000 */
[----:B------:R-:W-:-:S07]  /*ca20*/  WARPGROUP.ARRIVE ;  /* 0x00000000000079c5 */ /* 0x000fce0000000000 */
[----:B------:R-:W-:Y:S01]  /*ca30*/  HGMMA.64x96x16.F32.BF16 R152, gdesc[UR4], R152, gsb0 ;  /* 0x01600000049879f0 */ /* 0x000fe20008001898 */
[----:B------:R-:W-:Y:S02]  /*ca40*/  R2UR UR6, R10 ;  /* 0x000000000a0672ca */ /* 0x000fe400000e0000 */
[----:B------:R-:W-:Y:S02]  /*ca50*/  R2UR UR7, R11 ;  /* 0x000000000b0772ca */ /* 0x000fe400000e0000 */
[----:B---3--:R-:W-:Y:S02]  /*ca60*/  R2UR UR4, R200 ;  /* 0x00000000c80472ca */ /* 0x008fe400000e0000 */
        /* <DEDUP_REMOVED lines=9> */
[----:B------:R-:W-:Y:S01]  /*cb00*/  R2UR UR5, R21 ;  /* 0x00000000150572ca */ /* 0x000fe200000e0000 */
[----:B------:R-:W-:Y:S02]  /*cb10*/  VIADD R10, R8, 0x604 ;  /* 0x00000604080a7836 */ /* 0x000fe40000000000 */
[----:B------:R-:W-:Y:S01]  /*cb20*/  IMAD.MOV.U32 R11, RZ, RZ, 0x40000040 ;  /* 0x40000040ff0b7424 */ /* 0x000fe200078e00ff */
[----:B------:R-:W-:-:S02]  /*cb30*/  WARPGROUP.DEPBAR.LE gsb0, 0x0 ;  /* 0x00008000000079c5 */ /* 0x000fc40000010000 */
[----:B------:R-:W-:-:S07]  /*cb40*/  WARPGROUP.ARRIVE ;  /* 0x00000000000079c5 */ /* 0x000fce0000000000 */
[----:B------:R-:W-:Y:S01]  /*cb50*/  HGMMA.64x96x16.F32.BF16 R152, gdesc[UR4], R152, gsb0 ;  /* 0x01600000049879f0 */ /* 0x000fe20008001898 */
[----:B------:R-:W-:Y:S02]  /*cb60*/  R2UR UR58, R10 ;  /* 0x000000000a3a72ca */ /* 0x000fe400000e0000 */
[----:B------:R-:W-:Y:S01]  /*cb70*/  R2UR UR59, R11 ;  /* 0x000000000b3b72ca */ /* 0x000fe200000e0000 */
[----:B------:R-:W-:Y:S02]  /*cb80*/  VIADD R10, R8, 0x606 ;  /* 0x00000606080a7836 */ /* 0x000fe40000000000 */
[----:B------:R-:W-:-:S03]  /*cb90*/  IMAD.MOV.U32 R11, RZ, RZ, 0x40000040 ;  /* 0x40000040ff0b7424 */ /* 0x000fc600078e00ff */
[----:B------:R-:W-:Y:S01]  /*cba0*/  R2UR UR54, R10 ;  /* 0x000000000a3672ca */ /* 0x000fe200000e0000 */
[----:B------:R-:W-:Y:S02]  /*cbb0*/  WARPGROUP.DEPBAR.LE gsb0, 0x0 ;  /* 0x00008000000079c5 */ /* 0x000fe40000010000 */
[----:B------:R-:W-:-:S06]  /*cbc0*/  WARPGROUP.ARRIVE ;  /* 0x00000000000079c5 */ /* 0x000fcc0000000000 */
[----:B------:R-:W-:Y:S01]  /*cbd0*/  HGMMA.64x96x16.F32.BF16 R152, gdesc[UR56], R152, gsb0 ;  /* 0x01600000389879f0 */ /* 0x000fe20008001898 */
[----:B------:R-:W-:Y:S01]  /*cbe0*/  R2UR UR55, R11 ;  /* 0x000000000b3772ca */ /* 0x000fe200000e0000 */
[----:B------:R-:W-:Y:S02]  /*cbf0*/  VIADD R10, R8, 0x900 ;  /* 0x00000900080a7836 */ /* 0x000fe40000000000 */
[----:B------:R-:W-:-:S03]  /*cc00*/  IMAD.MOV.U32 R11, RZ, RZ, 0x40000040 ;  /* 0x40000040ff0b7424 */ /* 0x000fc600078e00ff */
[----:B------:R-:W-:Y:S02]  /*cc10*/  R2UR UR50, R10 ;  /* 0x000000000a3272ca */ /* 0x000fe400000e0000 */
[----:B------:R-:W-:Y:S01]  /*cc20*/  R2UR UR51, R11 ;  /* 0x000000000b3372ca */ /* 0x000fe200000e0000 */
[----:B------:R-:W-:Y:S02]  /*cc30*/  WARPGROUP.DEPBAR.LE gsb0, 0x0 ;  /* 0x00008000000079c5 */ /* 0x000fe40000010000 */
[----:B------:R-:W-:-:S06]  /*cc40*/  WARPGROUP.ARRIVE ;  /* 0x00000000000079c5 */ /* 0x000fcc0000000000 */
[----:B------:R-:W-:Y:S01]  /*cc50*/  HGMMA.64x96x16.F32.BF16 R152, gdesc[UR52], R152, gsb0 ;  /* 0x01600000349879f0 */ /* 0x000fe20008001898 */
        /* <DEDUP_REMOVED lines=20> */
[----:B------:R-:W-:Y:S03]  /*cda0*/  HGMMA.64x96x16.F32.BF16 R152, gdesc[UR40], R152, gsb0 ;  /* 0x01600000289879f0 */ /* 0x000fe60008001898 */
[----:B------:R-:W2:Y:S01]  /*cdb0*/  S2R R203, SR_TID.X ;  /* 0x0000000000cb7919 */ /* 0x000ea20000002100 */
[----:B------:R-:W-:Y:S02]  /*cdc0*/  WARPGROUP.DEPBAR.LE gsb0, 0x0 ;  /* 0x00008000000079c5 */ /* 0x000fe40000010000 */
[----:B------:R-:W-:-:S06]  /*cdd0*/  WARPGROUP.ARRIVE ;  /* 0x00000000000079c5 */ /* 0x000fcc0000000000 */
[----:B------:R-:W-:Y:S01]  /*cde0*/  HGMMA.64x96x16.F32.BF16 R152, gdesc[UR36], R152, gsb0 ;  /* 0x01600000249879f0 */ /* 0x000fe20008001898 */
[----:B--2---:R-:W-:-:S04]  /*cdf0*/  SHF.R.U32.HI R203, RZ, 0x7, R203 ;  /* 0x00000007ffcb7819 */ /* 0x004fc800000116cb */
[----:B------:R-:W-:Y:S01]  /*ce00*/  IADD3 R20, -R203, 0xb, RZ ;  /* 0x0000000bcb147810 */ /* 0x000fe20007ffe1ff */
[----:B------:R-:W-:-:S04]  /*ce10*/  WARPGROUP.DEPBAR.LE gsb0, 0x0 ;  /* 0x00008000000079c5 */ /* 0x000fc80000010000 */
[----:B------:R2:W-:Y:S06]  /*ce20*/  BAR.ARV R20, 0x100 ;  /* 0x000400140000751d */ /* 0x0005ec0000002000 */
[----:B------:R-:W-:Y:S05]  /*ce30*/  @!P0 BRA `(.L_x_1543) ;  /* 0x0000000000048947 */ /* 0x000fea0003800000 */
[----:B------:R-:W-:Y:S01]  /*ce40*/  BPT.TRAP 0x1 ;  /* 0x000000040000795c */ /* 0x000fe20000300000 */
.L_x_1543:
[----:B01----:R-:W-:Y:S01]  /*ce50*/  FMNMX.FTZ R0, R152, R7, !PT ;  /* 0x0000000798007209 */ /* 0x003fe20007810000 */
[----:B------:R-:W3:Y:S03]  /*ce60*/  LDL R219, [R1+0x48] ;  /* 0x0000480001db7983 */ /* 0x000ee60000100800 */
        /* <DEDUP_REMOVED lines=23> */
[----:B------:R-:W0:Y:S02]  /*cfe0*/  SHFL.BFLY PT, R3, R0, 0x2, 0x1f ;  /* 0x0c401f0000037f89 */ /* 0x000e2400000e0000 */
[----:B0-----:R-:W-:-:S05]  /*cff0*/  FMNMX.FTZ R3, R0, R3, !PT ;  /* 0x0000000300037209 */ /* 0x001fca0007810000 */
[----:B------:R-:W0:Y:S02]  /*d000*/  SHFL.BFLY PT, R0, R3, 0x1, 0x1f ;  /* 0x0c201f0003007f89 */ /* 0x000e2400000e0000 */
[----:B0-----:R-:W-:Y:S02]  /*d010*/  FMNMX.FTZ R3, R3, R0, !PT ;  /* 0x0000000003037209 */ /* 0x001fe40007810000 */
[----:B------:R-:W0:Y:S03]  /*d020*/  LDC R0, c[0x0][0xa80] ;  /* 0x0002a000ff007b82 */ /* 0x000e260000000800 */
[C---:B------:R-:W-:Y:S01]  /*d030*/  FADD.FTZ R7, -R3.reuse, R7 ;  /* 0x0000000703077221 */ /* 0x040fe20000010100 */
[----:B0-----:R-:W-:-:S03]  /*d040*/  FMUL.FTZ R9, R3, R0 ;  /* 0x0000000003097220 */ /* 0x001fc60000410000 */
[-C--:B------:R-:W-:Y:S01]  /*d050*/  FMUL.FTZ R7, R7, R0.reuse ;  /* 0x0000000007077220 */ /* 0x080fe20000410000 */
[-CC-:B------:R-:W-:Y:S01]  /*d060*/  FFMA.FTZ R152, R152, R0.reuse, -R9.reuse ;  /* 0x0000000098987223 */ /* 0x180fe20000010809 */
[-CC-:B------:R-:W-:Y:S02]  /*d070*/  FFMA.FTZ R153, R153, R0.reuse, -R9.reuse ;  /* 0x0000000099997223 */ /* 0x180fe40000010809 */
[----:B------:R-:W0:Y:S01]  /*d080*/  MUFU.EX2 R10, R7 ;  /* 0x00000007000a7308 */ /* 0x000e220000000800 */
[-CC-:B------:R-:W-:Y:S01]  /*d090*/  FFMA.FTZ R156, R156, R0.reuse, -R9.reuse ;  /* 0x000000009c9c7223 */ /* 0x180fe20000010809 */
[-CC-:B------:R-:W-:Y:S01]  /*d0a0*/  FFMA.FTZ R157, R157, R0.reuse, -R9.reuse ;  /* 0x000000009d9d7223 */ /* 0x180fe20000010809 */
[-CC-:B------:R-:W-:Y:S01]  /*d0b0*/  FFMA.FTZ R160, R160, R0.reuse, -R9.reuse ;  /* 0x00000000a0a07223 */ /* 0x180fe20000010809 */
[-CC-:B------:R-:W-:Y:S01]  /*d0c0*/  FFMA.FTZ R161, R161, R0.reuse, -R9.reuse ;  /* 0x00000000a1a17223 */ /* 0x180fe20000010809 */
[-CC-:B------:R-:W-:Y:S01]  /*d0d0*/  FFMA.FTZ R165, R165, R0.reuse, -R9.reuse ;  /* 0x00000000a5a57223 */ /* 0x180fe20000010809 */
[-CC-:B------:R-:W-:Y:S01]  /*d0e0*/  FFMA.FTZ R164, R164, R0.reuse, -R9.reuse ;  /* 0x00000000a4a47223 */ /* 0x180fe20000010809 */
[-CC-:B------:R-:W-:Y:S01]  /*d0f0*/  FFMA.FTZ R168, R168, R0.reuse, -R9.reuse ;  /* 0x00000000a8a87223 */ /* 0x180fe20000010809 */
[----:B------:R-:W1:Y:S01]  /*d100*/  MUFU.EX2 R152, R152 ;  /* 0x0000009800987308 */ /* 0x000e620000000800 */
[-CC-:B------:R-:W-:Y:S01]  /*d110*/  FFMA.FTZ R169, R169, R0.reuse, -R9.reuse ;  /* 0x00000000a9a97223 */ /* 0x180fe20000010809 */
[-CC-:B------:R-:W-:Y:S01]  /*d120*/  FFMA.FTZ R172, R172, R0.reuse, -R9.reuse ;  /* 0x00000000acac7223 */ /* 0x180fe20000010809 */
[-CC-:B------:R-:W-:Y:S01]  /*d130*/  FFMA.FTZ R173, R173, R0.reuse, -R9.reuse ;  /* 0x00000000adad7223 */ /* 0x180fe20000010809 */
[-CC-:B------:R-:W-:Y:S01]  /*d140*/  FFMA.FTZ R176, R176, R0.reuse, -R9.reuse ;  /* 0x00000000b0b07223 */ /* 0x180fe20000010809 */
[-CC-:B------:R-:W-:Y:S01]  /*d150*/  FFMA.FTZ R177, R177, R0.reuse, -R9.reuse ;  /* 0x00000000b1b17223 */ /* 0x180fe20000010809 */
[-CC-:B------:R-:W-:Y:S01]  /*d160*/  FFMA.FTZ R180, R180, R0.reuse, -R9.reuse ;  /* 0x00000000b4b47223 */ /* 0x180fe20000010809 */
[----:B------:R-:W-:Y:S01]  /*d170*/  FFMA.FTZ R181, R181, R0, -R9 ;  /* 0x00000000b5b57223 */ /* 0x000fe20000010809 */
[----:B------:R-:W4:Y:S01]  /*d180*/  MUFU.EX2 R153, R153 ;  /* 0x0000009900997308 */ /* 0x000f220000000800 */
[-C--:B0-----:R-:W-:Y:S01]  /*d190*/  FMUL.FTZ R24, R24, R10.reuse ;  /* 0x0000000a18187220 */ /* 0x081fe20000410000 */
[-C--:B------:R-:W-:Y:S01]  /*d1a0*/  FMUL.FTZ R25, R25, R10.reuse ;  /* 0x0000000a19197220 */ /* 0x080fe20000410000 */
[-C--:B------:R-:W-:Y:S01]  /*d1b0*/  FMUL.FTZ R28, R28, R10.reuse ;  /* 0x0000000a1c1c7220 */ /* 0x080fe20000410000 */
[-C--:B------:R-:W-:Y:S01]  /*d1c0*/  FMUL.FTZ R29, R29, R10.reuse ;  /* 0x0000000a1d1d7220 */ /* 0x080fe20000410000 */
[-C--:B------:R-:W-:Y:S01]  /*d1d0*/  FMUL.FTZ R32, R32, R10.reuse ;  /* 0x0000000a20207220 */ /* 0x080fe20000410000 */
[-C--:B------:R-:W-:Y:S01]  /*d1e0*/  FMUL.FTZ R33, R33, R10.reuse ;  /* 0x0000000a21217220 */ /* 0x080fe20000410000 */
[-C--:B------:R-:W-:Y:S01]  /*d1f0*/  FMUL.FTZ R36, R36, R10.reuse ;  /* 0x0000000a24247220 */ /* 0x080fe20000410000 */
[----:B------:R-:W0:Y:S01]  /*d200*/  MUFU.EX2 R156, R156 ;  /* 0x0000009c009c7308 */ /* 0x000e220000000800 */
[----:B-1----:R-:W-:Y:S01]  /*d210*/  FFMA.FTZ R7, R10, R15, R152 ;  /* 0x0000000f0a077223 */ /* 0x002fe20000010098 */
[-C--:B------:R-:W-:Y:S01]  /*d220*/  FMUL.FTZ R37, R37, R10.reuse ;  /* 0x0000000a25257220 */ /* 0x080fe20000410000 */
        /* <DEDUP_REMOVED lines=19> */
[-C--:B------:R-:W-:Y:S01]  /*d360*/  FMUL.FTZ R72, R72, R10.reuse ;  /* 0x0000000a48487220 */ /* 0x080fe20000410000 */
[-C--:B------:R-:W-:Y:S01]  /*d370*/  FMUL.FTZ R73, R73, R10.reuse ;  /* 0x0000000a49497220 */ /* 0x080fe20000410000 */
[----:B------:R-:W-:Y:S01]  /*d380*/  FMUL.FTZ R76, R76, R10 ;  /* 0x0000000a4c4c7220 */ /* 0x000fe20000410000 */
[----:B-1----:R-:W-:Y:S01]  /*d390*/  FADD.FTZ R11, R157, R7 ;  /* 0x000000079d0b7221 */ /* 0x002fe20000010000 */
        /* <DEDUP_REMOVED lines=49> */
[----:B------:R-:W-:Y:S01]  /*d6b0*/  FMUL.FTZ R149, R149, R10 ;  /* 0x0000000a95957220 */ /* 0x000fe20000410000 */
[----:B------:R-:W-:Y:S01]  /*d6c0*/  F2FP.BF16.F32.PACK_AB R200, R153, R152 ;  /* 0x0000009899c8723e */ /* 0x000fe200000010ff */
[----:B------:R-:W-:Y:S01]  /*d6d0*/  MUFU.EX2 R161, R161 ;  /* 0x000000a100a17308 */ /* 0x000fe20000000800 */
[----:B------:R-:W-:Y:S01]  /*d6e0*/  FMNMX.FTZ R7, R179, R7, !PT ;  /* 0x00000007b3077209 */ /* 0x000fe20007810000 */
[--C-:B------:R-:W-:Y:S01]  /*d6f0*/  FFMA.FTZ R184, R184, R0, -R9.reuse ;  /* 0x00000000b8b87223 */ /* 0x100fe20000010809 */
[----:B------:R-:W-:Y:S01]  /*d700*/  F2FP.BF16.F32.PACK_AB R202, R157, R156 ;  /* 0x0000009c9dca723e */ /* 0x000fe200000010ff */
[-CC-:B------:R-:W-:Y:S01]  /*d710*/  FFMA.FTZ R185, R185, R0.reuse, -R9.reuse ;  /* 0x00000000b9b97223 */ /* 0x180fe20000010809 */
[----:B------:R-:W-:Y:S01]  /*d720*/  FMNMX.FTZ R7, R182, R7, !PT ;  /* 0x00000007b6077209 */ /* 0x000fe20007810000 */
[-CC-:B------:R-:W-:Y:S01]  /*d730*/  FFMA.FTZ R188, R188, R0.reuse, -R9.reuse ;  /* 0x00000000bcbc7223 */ /* 0x180fe20000010809 */
[-CC-:B------:R-:W-:Y:S01]  /*d740*/  FFMA.FTZ R189, R189, R0.reuse, -R9.reuse ;  /* 0x00000000bdbd7223 */ /* 0x180fe20000010809 */
[----:B------:R-:W0:Y:S01]  /*d750*/  MUFU.EX2 R152, R160 ;  /* 0x000000a000987308 */ /* 0x000e220000000800 */
[----:B------:R-:W-:Y:S01]  /*d760*/  FMNMX.FTZ R7, R183, R7, !PT ;  /* 0x00000007b7077209 */ /* 0x000fe20007810000 */
[-CC-:B------:R-:W-:Y:S01]  /*d770*/  FFMA.FTZ R192, R192, R0.reuse, -R9.reuse ;  /* 0x00000000c0c07223 */ /* 0x180fe20000010809 */
[-CC-:B------:R-:W-:Y:S01]  /*d780*/  FFMA.FTZ R193, R193, R0.reuse, -R9.reuse ;  /* 0x00000000c1c17223 */ /* 0x180fe20000010809 */
[-CC-:B------:R-:W-:Y:S01]  /*d790*/  FFMA.FTZ R196, R196, R0.reuse, -R9.reuse ;  /* 0x00000000c4c47223 */ /* 0x180fe20000010809 */
[----:B------:R-:W-:Y:S01]  /*d7a0*/  FMNMX.FTZ R7, R186, R7, !PT ;  /* 0x00000007ba077209 */ /* 0x000fe20007810000 */
[----:B------:R-:W-:-:S02]  /*d7b0*/  FFMA.FTZ R9, R197, R0, -R9 ;  /* 0x00000000c5097223 */ /* 0x000fc40000010809 */
[----:B------:R-:W-:Y:S01]  /*d7c0*/  MUFU.EX2 R165, R165 ;  /* 0x000000a500a57308 */ /* 0x000fe20000000800 */
[----:B------:R-:W-:-:S04]  /*d7d0*/  FMNMX.FTZ R7, R187, R7, !PT ;  /* 0x00000007bb077209 */ /* 0x000fc80007810000 */
[----:B------:R-:W-:-:S03]  /*d7e0*/  FMNMX.FTZ R7, R190, R7, !PT ;  /* 0x00000007be077209 */ /* 0x000fc60007810000 */
[----:B------:R-:W-:Y:S01]  /*d7f0*/  MUFU.EX2 R156, R168 ;  /* 0x000000a8009c7308 */ /* 0x000fe20000000800 */
[----:B------:R-:W-:Y:S01]  /*d800*/  FMNMX.FTZ R7, R191, R7, !PT ;  /* 0x00000007bf077209 */ /* 0x000fe20007810000 */
[----:B0-----:R-:W-:Y:S01]  /*d810*/  FADD.FTZ R11, R152, R11 ;  /* 0x0000000b980b7221 */ /* 0x001fe20000010000 */
[C---:B------:R-:W-:Y:S02]  /*d820*/  F2FP.BF16.F32.PACK_AB R152, R161.reuse, R152 ;  /* 0x00000098a198723e */ /* 0x040fe400000010ff */
[----:B------:R-:W-:Y:S01]  /*d830*/  FMNMX.FTZ R7, R194, R7, !PT ;  /* 0x00000007c2077209 */ /* 0x000fe20007810000 */
[----:B------:R-:W-:Y:S02]  /*d840*/  FADD.FTZ R11, R161, R11 ;  /* 0x0000000ba10b7221 */ /* 0x000fe40000010000 */
[----:B------:R-:W-:Y:S01]  /*d850*/  MUFU.EX2 R169, R169 ;  /* 0x000000a900a97308 */ /* 0x000fe20000000800 */
[----:B------:R-:W-:-:S04]  /*d860*/  FMNMX.FTZ R7, R195, R7, !PT ;  /* 0x00000007c3077209 */ /* 0x000fc80007810000 */
[----:B------:R-:W-:-:S03]  /*d870*/  FMNMX.FTZ R7, R198, R7, !PT ;  /* 0x00000007c6077209 */ /* 0x000fc60007810000 */
[----:B------:R-:W-:Y:S01]  /*d880*/  MUFU.EX2 R173, R173 ;  /* 0x000000ad00ad7308 */ /* 0x000fe20000000800 */
[----:B------:R-:W-:-:S05]  /*d890*/  FMNMX.FTZ R7, R199, R7, !PT ;  /* 0x00000007c7077209 */ /* 0x000fca0007810000 */
[----:B------:R-:W0:Y:S02]  /*d8a0*/  SHFL.BFLY PT, R8, R7, 0x2, 0x1f ;  /* 0x0c401f0007087f89 */ /* 0x000e2400000e0000 */
[----:B------:R-:W-:Y:S08]  /*d8b0*/  MUFU.EX2 R160, R176 ;  /* 0x000000b000a07308 */ /* 0x000ff00000000800 */
[----:B------:R-:W-:Y:S08]  /*d8c0*/  MUFU.EX2 R177, R177 ;  /* 0x000000b100b17308 */ /* 0x000ff00000000800 */
[----:B------:R-:W-:Y:S01]  /*d8d0*/  MUFU.EX2 R181, R181 ;  /* 0x000000b500b57308 */ /* 0x000fe20000000800 */
[----:B0-----:R-:W-:-:S07]  /*d8e0*/  FMNMX.FTZ R8, R7, R8, !PT ;  /* 0x0000000807087209 */ /* 0x001fce0007810000 */
[----:B------:R-:W-:Y:S01]  /*d8f0*/  MUFU.EX2 R185, R185 ;  /* 0x000000b900b97308 */ /* 0x000fe20000000800 */
[----:B------:R-:W0:Y:S07]  /*d900*/  SHFL.BFLY PT, R7, R8, 0x1, 0x1f ;  /* 0x0c201f0008077f89 */ /* 0x000e2e00000e0000 */
[----:B------:R-:W-:Y:S08]  /*d910*/  MUFU.EX2 R189, R189 ;  /* 0x000000bd00bd7308 */ /* 0x000ff00000000800 */
[----:B------:R-:W-:Y:S08]  /*d920*/  MUFU.EX2 R168, R192 ;  /* 0x000000c000a87308 */ /* 0x000ff00000000800 */
[----:B------:R-:W-:Y:S01]  /*d930*/  MUFU.EX2 R193, R193 ;  /* 0x000000c100c17308 */ /* 0x000fe20000000800 */
[----:B0-----:R-:W-:-:S05]  /*d940*/  FMNMX.FTZ R8, R8, R7, !PT ;  /* 0x0000000708087209 */ /* 0x001fca0007810000 */
[C---:B------:R-:W-:Y:S01]  /*d950*/  FADD.FTZ R6, -R8.reuse, R6 ;  /* 0x0000000608067221 */ /* 0x040fe20000010100 */
[-C--:B------:R-:W-:Y:S01]  /*d960*/  FMUL.FTZ R7, R8, R0.reuse ;  /* 0x0000000008077220 */ /* 0x080fe20000410000 */
[----:B------:R-:W-:Y:S02]  /*d970*/  MUFU.EX2 R9, R9 ;  /* 0x0000000900097308 */ /* 0x000fe40000000800 */
[-C--:B------:R-:W-:Y:S01]  /*d980*/  FMUL.FTZ R6, R6, R0.reuse ;  /* 0x0000000006067220 */ /* 0x080fe20000410000 */
[-CC-:B------:R-:W-:Y:S01]  /*d990*/  FFMA.FTZ R154, R154, R0.reuse, -R7.reuse ;  /* 0x000000009a9a7223 */ /* 0x180fe20000010807 */
[-CC-:B------:R-:W-:Y:S01]  /*d9a0*/  FFMA.FTZ R155, R155, R0.reuse, -R7.reuse ;  /* 0x000000009b9b7223 */ /* 0x180fe20000010807 */
[-CC-:B------:R-:W-:Y:S01]  /*d9b0*/  FFMA.FTZ R158, R158, R0.reuse, -R7.reuse ;  /* 0x000000009e9e7223 */ /* 0x180fe20000010807 */
[-CC-:B------:R-:W-:Y:S01]  /*d9c0*/  FFMA.FTZ R159, R159, R0.reuse, -R7.reuse ;  /* 0x000000009f9f7223 */ /* 0x180fe20000010807 */
[-CC-:B------:R-:W-:Y:S01]  /*d9d0*/  FFMA.FTZ R162, R162, R0.reuse, -R7.reuse ;  /* 0x00000000a2a27223 */ /* 0x180fe20000010807 */
[----:B------:R3:W0:Y:S01]  /*d9e0*/  MUFU.EX2 R15, R6 ;  /* 0x00000006000f7308 */ /* 0x0006220000000800 */
[-CC-:B------:R-:W-:Y:S01]  /*d9f0*/  FFMA.FTZ R163, R163, R0.reuse, -R7.reuse ;  /* 0x00000000a3a37223 */ /* 0x180fe20000010807 */
[-CC-:B------:R-:W-:Y:S01]  /*da00*/  FFMA.FTZ R166, R166, R0.reuse, -R7.reuse ;  /* 0x00000000a6a67223 */ /* 0x180fe20000010807 */
[-CC-:B------:R-:W-:Y:S01]  /*da10*/  FFMA.FTZ R167, R167, R0.reuse, -R7.reuse ;  /* 0x00000000a7a77223 */ /* 0x180fe20000010807 */
[-CC-:B------:R-:W-:Y:S01]  /*da20*/  FFMA.FTZ R170, R170, R0.reuse, -R7.reuse ;  /* 0x00000000aaaa7223 */ /* 0x180fe20000010807 */
[-CC-:B------:R-:W-:Y:S01]  /*da30*/  FFMA.FTZ R171, R171, R0.reuse, -R7.reuse ;  /* 0x00000000abab7223 */ /* 0x180fe20000010807 */
[-CC-:B------:R-:W-:Y:S01]  /*da40*/  FFMA.FTZ R174, R174, R0.reuse, -R7.reuse ;  /* 0x00000000aeae7223 */ /* 0x180fe20000010807 */
[-CC-:B------:R-:W-:Y:S01]  /*da50*/  FFMA.FTZ R175, R175, R0.reuse, -R7.reuse ;  /* 0x00000000afaf7223 */ /* 0x180fe20000010807 */
[----:B------:R-:W-:Y:S01]  /*da60*/  FFMA.FTZ R178, R178, R0, -R7 ;  /* 0x00000000b2b27223 */ /* 0x000fe20000010807 */
[----:B---3--:R-:W-:-:S02]  /*da70*/  IMAD R6, R206, 0xc00, R219 ;  /* 0x00000c00ce067824 */ /* 0x008fc400078e02db */
[-CC-:B------:R-:W-:Y:S01]  /*da80*/  FFMA.FTZ R179, R179, R0.reuse, -R7.reuse ;  /* 0x00000000b3b37223 */ /* 0x180fe20000010807 */
[----:B------:R-:W1:Y:S01]  /*da90*/  S2R R219, SR_CgaCtaId ;  /* 0x0000000000db7919 */ /* 0x000e620000008800 */
        /* <DEDUP_REMOVED lines=10> */
[----:B------:R-:W-:Y:S01]  /*db40*/  IMAD.MOV.U32 R7, RZ, RZ, 0x40000040 ;  /* 0x40000040ff077424 */ /* 0x000fe200078e00ff */
[----:B------:R-:W-:Y:S01]  /*db50*/  MUFU.EX2 R154, R154 ;  /* 0x0000009a009a7308 */ /* 0x000fe20000000800 */
[----:B------:R-:W-:Y:S01]  /*db60*/  R2UR UR6, R6 ;  /* 0x00000000060672ca */ /* 0x000fe200000e0000 */
[-C--:B0-----:R-:W-:Y:S01]  /*db70*/  FMUL.FTZ R26, R26, R15.reuse ;  /* 0x0000000f1a1a7220 */ /* 0x081fe20000410000 */
[----:B------:R-:W-:Y:S01]  /*db80*/  FMUL.FTZ R27, R27, R15 ;  /* 0x0000000f1b1b7220 */ /* 0x000fe20000410000 */
[----:B------:R-:W-:Y:S01]  /*db90*/  R2UR UR7, R7 ;  /* 0x00000000070772ca */ /* 0x000fe200000e0000 */
[----:B------:R-:W-:-:S02]  /*dba0*/  VIADD R7, R4, 0x32440 ;  /* 0x0003244004077836 */ /* 0x000fc40000000000 */
[-C--:B------:R-:W-:Y:S01]  /*dbb0*/  FMUL.FTZ R30, R30, R15.reuse ;  /* 0x0000000f1e1e7220 */ /* 0x080fe20000410000 */
[-C--:B------:R-:W-:Y:S01]  /*dbc0*/  FMUL.FTZ R31, R31, R15.reuse ;  /* 0x0000000f1f1f7220 */ /* 0x080fe20000410000 */
[----:B------:R-:W0:Y:S01]  /*dbd0*/  MUFU.EX2 R155, R155 ;  /* 0x0000009b009b7308 */ /* 0x000e220000000800 */
        /* <DEDUP_REMOVED lines=11> */
[----:B-1----:R-:W-:Y:S01]  /*dc90*/  PRMT R7, R219, 0x654, R7 ;  /* 0x00000654db077816 */ /* 0x002fe20000000007 */
[-C--:B------:R-:W-:Y:S01]  /*dca0*/  FMUL.FTZ R54, R54, R15.reuse ;  /* 0x0000000f36367220 */ /* 0x080fe20000410000 */
[-C--:B------:R-:W-:Y:S01]  /*dcb0*/  FMUL.FTZ R55, R55, R15.reuse ;  /* 0x0000000f37377220 */ /* 0x080fe20000410000 */
[-C--:B------:R-:W-:Y:S01]  /*dcc0*/  FMUL.FTZ R58, R58, R15.reuse ;  /* 0x0000000f3a3a7220 */ /* 0x080fe20000410000 */
[----:B------:R1:W-:Y:S01]  /*dcd0*/  SYNCS.ARRIVE.TRANS64.RED.A1T0 RZ, [R7+URZ], RZ ;  /* 0x000000ff07ff79a7 */ /* 0x0003e2000810043f */
[----:B------:R-:W3:Y:S01]  /*dce0*/  MUFU.EX2 R219, R158 ;  /* 0x0000009e00db7308 */ /* 0x000ee20000000800 */
[-C--:B------:R-:W-:Y:S01]  /*dcf0*/  FMUL.FTZ R59, R59, R15.reuse ;  /* 0x0000000f3b3b7220 */ /* 0x080fe20000410000 */
[-C--:B------:R-:W-:Y:S01]  /*dd00*/  FMUL.FTZ R62, R62, R15.reuse ;  /* 0x0000000f3e3e7220 */ /* 0x080fe20000410000 */
[-C--:B------:R-:W-:Y:S01]  /*dd10*/  FMUL.FTZ R63, R63, R15.reuse ;  /* 0x0000000f3f3f7220 */ /* 0x080fe20000410000 */
[-C--:B------:R-:W-:Y:S01]  /*dd20*/  FMUL.FTZ R66, R66, R15.reuse ;  /* 0x0000000f42427220 */ /* 0x080fe20000410000 */
[-C--:B------:R-:W-:Y:S01]  /*dd30*/  FMUL.FTZ R67, R67, R15.reuse ;  /* 0x0000000f43437220 */ /* 0x080fe20000410000 */
[----:B------:R-:W-:Y:S01]  /*dd40*/  FMUL.FTZ R70, R70, R15 ;  /* 0x0000000f46467220 */ /* 0x000fe20000410000 */
[----:B-1----:R-:W-:-:S02]  /*dd50*/  VIADD R7, R203, 0x8 ;  /* 0x00000008cb077836 */ /* 0x002fc40000000000 */
[-C--:B------:R-:W-:Y:S01]  /*dd60*/  FMUL.FTZ R71, R71, R15.reuse ;  /* 0x0000000f47477220 */ /* 0x080fe20000410000 */
[-C--:B------:R-:W-:Y:S01]  /*dd70*/  FMUL.FTZ R74, R74, R15.reuse ;  /* 0x0000000f4a4a7220 */ /* 0x080fe20000410000 */
[-C--:B------:R-:W-:Y:S01]  /*dd80*/  FMUL.FTZ R75, R75, R15.reuse ;  /* 0x0000000f4b4b7220 */ /* 0x080fe20000410000 */
[-C--:B------:R-:W-:Y:S01]  /*dd90*/  FMUL.FTZ R78, R78, R15.reuse ;  /* 0x0000000f4e4e7220 */ /* 0x080fe20000410000 */
[----:B------:R1:W-:Y:S01]  /*dda0*/  BAR.SYNC.DEFER_BLOCKING R7, 0x100 ;  /* 0x000400070000751d */ /* 0x0003e20000010000 */
        /* <DEDUP_REMOVED lines=37> */
[----:B0-----:R-:W-:Y:S01]  /*e000*/  F2FP.BF16.F32.PACK_AB R201, R155, R154 ;  /* 0x0000009a9bc9723e */ /* 0x001fe200000010ff */
[----:B------:R-:W-:Y:S01]  /*e010*/  FFMA.FTZ R21, R15, R14, R154 ;  /* 0x0000000e0f157223 */ /* 0x000fe2000001009a */
[----:B---3--:R-:W-:Y:S01]  /*e020*/  F2FP.BF16.F32.PACK_AB R203, R226, R219 ;  /* 0x000000dbe2cb723e */ /* 0x008fe200000010ff */
[C---:B------:R-:W-:Y:S01]  /*e030*/  VIADD R14, R6.reuse, 0x80 ;  /* 0x00000080060e7836 */ /* 0x040fe20000000000 */
[----:B------:R-:W0:Y:S01]  /*e040*/  MUFU.EX2 R154, R164 ;  /* 0x000000a4009a7308 */ /* 0x000e220000000800 */
[----:B------:R-:W-:Y:S01]  /*e050*/  IMAD.MOV.U32 R15, RZ, RZ, 0x40000040 ;  /* 0x40000040ff0f7424 */ /* 0x000fe200078e00ff */
[----:B------:R-:W-:Y:S01]  /*e060*/  WARPGROUP.ARRIVE ;  /* 0x00000000000079c5 */ /* 0x000fe20000000000 */
[----:B------:R-:W-:Y:S01]  /*e070*/  FADD.FTZ R21, R155, R21 ;  /* 0x000000159b157221 */ /* 0x000fe20000010000 */
[----:B------:R-:W-:-:S03]  /*e080*/  VIADD R10, R6, 0x100 ;  /* 0x00000100060a7836 */ /* 0x000fc60000000000 */
[----:B------:R-:W-:Y:S01]  /*e090*/  FADD.FTZ R21, R219, R21 ;  /* 0x00000015db157221 */ /* 0x000fe20000010000 */
[----:B------:R-:W-:Y:S01]  /*e0a0*/  HGMMA.64x256x16.F32.BF16 R24, R200, gdesc[UR4].tnspB, R24, gsb0 ;  /* 0x43e00004c8187df0 */ /* 0x000fe20008001818 */
[----:B------:R-:W-:Y:S01]  /*e0b0*/  R2UR UR6, R14 ;  /* 0x000000000e0672ca */ /* 0x000fe200000e0000 */
[----:B------:R-:W-:Y:S01]  /*e0c0*/  MUFU.EX2 R197, R163 ;  /* 0x000000a300c57308 */ /* 0x000fe20000000800 */
[----:B------:R-:W-:Y:S01]  /*e0d0*/  R2UR UR7, R15 ;  /* 0x000000000f0772ca */ /* 0x000fe200000e0000 */
[----:B------:R-:W-:Y:S01]  /*e0e0*/  FADD.FTZ R21, R226, R21 ;  /* 0x00000015e2157221 */ /* 0x000fe20000010000 */
[----:B0-----:R-:W-:-:S05]  /*e0f0*/  FADD.FTZ R15, R154, R11 ;  /* 0x0000000b9a0f7221 */ /* 0x001fca0000010000 */
[----:B-1----:R-:W-:Y:S01]  /*e100*/  MUFU.EX2 R7, R166 ;  /* 0x000000a600077308 */ /* 0x002fe20000000800 */
[C---:B------:R-:W-:Y:S01]  /*e110*/  F2FP.BF16.F32.PACK_AB R154, R165.reuse, R154 ;  /* 0x0000009aa59a723e */ /* 0x040fe200000010ff */
[----:B------:R-:W-:Y:S02]  /*e120*/  IMAD.MOV.U32 R11, RZ, RZ, 0x40000040 ;  /* 0x40000040ff0b7424 */ /* 0x000fe400078e00ff */
[----:B------:R-:W-:-:S04]  /*e130*/  FADD.FTZ R15, R165, R15 ;  /* 0x0000000fa50f7221 */ /* 0x000fc80000010000 */
[----:B------:R-:W-:Y:S01]  /*e140*/  FADD.FTZ R15, R156, R15 ;  /* 0x0000000f9c0f7221 */ /* 0x000fe20000010000 */
[----:B------:R-:W0:Y:S01]  /*e150*/  MUFU.EX2 R14, R167 ;  /* 0x000000a7000e7308 */ /* 0x000e220000000800 */
[C---:B------:R-:W-:Y:S02]  /*e160*/  F2FP.BF16.F32.PACK_AB R156, R169.reuse, R156 ;  /* 0x0000009ca99c723e */ /* 0x040fe400000010ff */
[----:B------:R-:W-:-:S05]  /*e170*/  FADD.FTZ R15, R169, R15 ;  /* 0x0000000fa90f7221 */ /* 0x000fca0000010000 */
[----:B------:R-:W1:Y:S08]  /*e180*/  MUFU.EX2 R158, R172 ;  /* 0x000000ac009e7308 */ /* 0x000e700000000800 */
[----:B------:R-:W-:Y:S01]  /*e190*/  MUFU.EX2 R174, R174 ;  /* 0x000000ae00ae7308 */ /* 0x000fe20000000800 */
[----:B0-----:R-:W-:-:S07]  /*e1a0*/  F2FP.BF16.F32.PACK_AB R155, R14, R7 ;  /* 0x000000070e9b723e */ /* 0x001fce00000010ff */
[----:B------:R-:W0:Y:S01]  /*e1b0*/  MUFU.EX2 R175, R175 ;  /* 0x000000af00af7308 */ /* 0x000e220000000800 */
[----:B-1----:R-:W-:Y:S01]  /*e1c0*/  FADD.FTZ R15, R158, R15 ;  /* 0x0000000f9e0f7221 */ /* 0x002fe20000010000 */
[----:B------:R-:W-:-:S03]  /*e1d0*/  F2FP.BF16.F32.PACK_AB R158, R173, R158 ;  /* 0x0000009ead9e723e */ /* 0x000fc600000010ff */
[----:B------:R-:W-:-:S03]  /*e1e0*/  FADD.FTZ R15, R173, R15 ;  /* 0x0000000fad0f7221 */ /* 0x000fc60000010000 */
[----:B------:R-:W-:Y:S01]  /*e1f0*/  MUFU.EX2 R178, R178 ;  /* 0x000000b200b27308 */ /* 0x000fe20000000800 */
[----:B------:R-:W-:Y:S01]  /*e200*/  FADD.FTZ R15, R160, R15 ;  /* 0x0000000fa00f7221 */ /* 0x000fe20000010000 */
[----:B------:R-:W-:-:S03]  /*e210*/  F2FP.BF16.F32.PACK_AB R160, R177, R160 ;  /* 0x000000a0b1a0723e */ /* 0x000fc600000010ff */
[----:B------:R-:W-:-:S03]  /*e220*/  FADD.FTZ R15, R177, R15 ;  /* 0x0000000fb10f7221 */ /* 0x000fc60000010000 */
[----:B------:R-:W1:Y:S01]  /*e230*/  MUFU.EX2 R179, R179 ;  /* 0x000000b300b37308 */ /* 0x000e620000000800 */
[----:B0-----:R-:W-:-:S07]  /*e240*/  F2FP.BF16.F32.PACK_AB R159, R175, R174 ;  /* 0x000000aeaf9f723e */ /* 0x001fce00000010ff */
[----:B------:R-:W-:Y:S08]  /*e250*/  MUFU.EX2 R182, R182 ;  /* 0x000000b600b67308 */ /* 0x000ff00000000800 */
[----:B------:R-:W0:Y:S01]  /*e260*/  MUFU.EX2 R183, R183 ;  /* 0x000000b700b77308 */ /* 0x000e220000000800 */
[----:B-1----:R-:W-:-:S07]  /*e270*/  F2FP.BF16.F32.PACK_AB R161, R179, R178 ;  /* 0x000000b2b3a1723e */ /* 0x002fce00000010ff */
[----:B------:R-:W-:Y:S08]  /*e280*/  MUFU.EX2 R164, R184 ;  /* 0x000000b800a47308 */ /* 0x000ff00000000800 */
[----:B------:R-:W-:Y:S01]  /*e290*/  MUFU.EX2 R166, R188 ;  /* 0x000000bc00a67308 */ /* 0x000fe20000000800 */
[----:B0-----:R-:W-:-:S07]  /*e2a0*/  F2FP.BF16.F32.PACK_AB R163, R183, R182 ;  /* 0x000000b6b7a3723e */ /* 0x001fce00000010ff */
[----:B------:R-:W-:Y:S08]  /*e2b0*/  MUFU.EX2 R186, R186 ;  /* 0x000000ba00ba7308 */ /* 0x000ff00000000800 */
[----:B------:R-:W0:Y:S08]  /*e2c0*/  MUFU.EX2 R187, R187 ;  /* 0x000000bb00bb7308 */ /* 0x000e300000000800 */
[----:B------:R-:W-:Y:S08]  /*e2d0*/  MUFU.EX2 R190, R190 ;  /* 0x000000be00be7308 */ /* 0x000ff00000000800 */
[----:B------:R-:W1:Y:S01]  /*e2e0*/  MUFU.EX2 R191, R191 ;  /* 0x000000bf00bf7308 */ /* 0x000e620000000800 */
[----:B0-----:R-:W-:-:S07]  /*e2f0*/  F2FP.BF16.F32.PACK_AB R165, R187, R186 ;  /* 0x000000babba5723e */ /* 0x001fce00000010ff */
[----:B------:R-:W-:Y:S08]  /*e300*/  MUFU.EX2 R194, R194 ;  /* 0x000000c200c27308 */ /* 0x000ff00000000800 */
[----:B------:R-:W0:Y:S01]  /*e310*/  MUFU.EX2 R195, R195 ;  /* 0x000000c300c37308 */ /* 0x000e220000000800 */
[----:B-1----:R-:W-:-:S07]  /*e320*/  F2FP.BF16.F32.PACK_AB R167, R191, R190 ;  /* 0x000000bebfa7723e */ /* 0x002fce00000010ff */
[----:B------:R-:W-:Y:S08]  /*e330*/  MUFU.EX2 R198, R198 ;  /* 0x000000c600c67308 */ /* 0x000ff00000000800 */
[----:B------:R-:W-:Y:S01]  /*e340*/  MUFU.EX2 R199, R199 ;  /* 0x000000c700c77308 */ /* 0x000fe20000000800 */
[----:B0-----:R-:W-:Y:S01]  /*e350*/  F2FP.BF16.F32.PACK_AB R169, R195, R194 ;  /* 0x000000c2c3a9723e */ /* 0x001fe200000010ff */
[----:B------:R-:W-:-:S06]  /*e360*/  WARPGROUP.DEPBAR.LE gsb0, 0x0 ;  /* 0x00008000000079c5 */ /* 0x000fcc0000010000 */
[----:B------:R-:W0:Y:S08]  /*e370*/  MUFU.EX2 R200, R162 ;  /* 0x000000a200c87308 */ /* 0x000e300000000800 */
[----:B------:R-:W1:Y:S01]  /*e380*/  MUFU.EX2 R162, R180 ;  /* 0x000000b400a27308 */ /* 0x000e620000000800 */
[----:B0-----:R-:W-:Y:S01]  /*e390*/  F2FP.BF16.F32.PACK_AB R153, R197, R200 ;  /* 0x000000c8c599723e */ /* 0x001fe200000010ff */
[----:B------:R-:W-:-:S03]  /*e3a0*/  FADD.FTZ R21, R200, R21 ;  /* 0x00000015c8157221 */ /* 0x000fc60000010000 */
[----:B------:R-:W-:Y:S01]  /*e3b0*/  WARPGROUP.ARRIVE ;  /* 0x00000000000079c5 */ /* 0x000fe20000000000 */
[----:B------:R-:W-:Y:S01]  /*e3c0*/  FADD.FTZ R21, R197, R21 ;  /* 0x00000015c5157221 */ /* 0x000fe20000010000 */
[----:B-1----:R-:W-:Y:S01]  /*e3d0*/  FADD.FTZ R15, R162, R15 ;  /* 0x0000000fa20f7221 */ /* 0x002fe20000010000 */
[----:B------:R-:W-:-:S03]  /*e3e0*/  F2FP.BF16.F32.PACK_AB R162, R181, R162 ;  /* 0x000000a2b5a2723e */ /* 0x000fc600000010ff */
[----:B------:R-:W-:Y:S01]  /*e3f0*/  HGMMA.64x256x16.F32.BF16 R24, R152, gdesc[UR4].tnspB, R24, gsb0 ;  /* 0x43e0000498187df0 */ /* 0x000fe20008001818 */
[----:B------:R-:W-:Y:S01]  /*e400*/  R2UR UR6, R10 ;  /* 0x000000000a0672ca */ /* 0x000fe200000e0000 */
[----:B------:R-:W-:Y:S01]  /*e410*/  VIADD R10, R6, 0x180 ;  /* 0x00000180060a7836 */ /* 0x000fe20000000000 */
[----:B------:R-:W-:Y:S01]  /*e420*/  R2UR UR7, R11 ;  /* 0x000000000b0772ca */ /* 0x000fe200000e0000 */
[----:B------:R-:W-:Y:S02]  /*e430*/  IMAD.MOV.U32 R11, RZ, RZ, 0x40000040 ;  /* 0x40000040ff0b7424 */ /* 0x000fe400078e00ff */
[----:B------:R-:W-:Y:S01]  /*e440*/  FADD.FTZ R15, R181, R15 ;  /* 0x0000000fb50f7221 */ /* 0x000fe20000010000 */
[----:B------:R-:W-:-:S03]  /*e450*/  FADD.FTZ R21, R7, R21 ;  /* 0x0000001507157221 */ /* 0x000fc60000010000 */
[----:B------:R-:W-:Y:S01]  /*e460*/  FADD.FTZ R15, R164, R15 ;  /* 0x0000000fa40f7221 */ /* 0x000fe20000010000 */
[----:B------:R-:W-:Y:S01]  /*e470*/  F2FP.BF16.F32.PACK_AB R164, R185, R164 ;  /* 0x000000a4b9a4723e */ /* 0x000fe200000010ff */
[----:B------:R-:W-:Y:S01]  /*e480*/  FADD.FTZ R21, R14, R21 ;  /* 0x000000150e157221 */ /* 0x000fe20000010000 */
[----:B------:R-:W-:Y:S02]  /*e490*/  WARPGROUP.DEPBAR.LE gsb0, 0x0 ;  /* 0x00008000000079c5 */ /* 0x000fe40000010000 */
[----:B------:R-:W0:Y:S08]  /*e4a0*/  MUFU.EX2 R152, R170 ;  /* 0x000000aa00987308 */ /* 0x000e300000000800 */
[----:B------:R1:W3:Y:S08]  /*e4b0*/  MUFU.EX2 R153, R171 ;  /* 0x000000ab00997308 */ /* 0x0002f00000000800 */
[----:B------:R-:W4:Y:S01]  /*e4c0*/  MUFU.EX2 R170, R196 ;  /* 0x000000c400aa7308 */ /* 0x000f220000000800 */
[----:B-1----:R-:W-:Y:S01]  /*e4d0*/  F2FP.BF16.F32.PACK_AB R171, R199, R198 ;  /* 0x000000c6c7ab723e */ /* 0x002fe200000010ff */
[----:B0-----:R-:W-:Y:S01]  /*e4e0*/  FADD.FTZ R21, R152, R21 ;  /* 0x0000001598157221 */ /* 0x001fe20000010000 */
[----:B---3--:R-:W-:-:S03]  /*e4f0*/  F2FP.BF16.F32.PACK_AB R157, R153, R152 ;  /* 0x00000098999d723e */ /* 0x008fc600000010ff */
[----:B------:R-:W-:Y:S01]  /*e500*/  FADD.FTZ R21, R153, R21 ;  /* 0x0000001599157221 */ /* 0x000fe20000010000 */
[----:B------:R-:W-:-:S03]  /*e510*/  WARPGROUP.ARRIVE ;  /* 0x00000000000079c5 */ /* 0x000fc60000000000 */
[----:B------:R-:W-:-:S04]  /*e520*/  FADD.FTZ R21, R174, R21 ;  /* 0x00000015ae157221 */ /* 0x000fc80000010000 */
[----:B------:R-:W-:Y:S01]  /*e530*/  FADD.FTZ R21, R175, R21 ;  /* 0x00000015af157221 */ /* 0x000fe20000010000 */
[----:B------:R-:W-:Y:S01]  /*e540*/  HGMMA.64x256x16.F32.BF16 R24, R156, gdesc[UR4].tnspB, R24, gsb0 ;  /* 0x43e000049c187df0 */ /* 0x000fe20008001818 */
[----:B------:R-:W-:Y:S01]  /*e550*/  R2UR UR6, R10 ;  /* 0x000000000a0672ca */ /* 0x000fe200000e0000 */
[----:B------:R-:W-:Y:S01]  /*e560*/  VIADD R10, R6, 0x200 ;  /* 0x00000200060a7836 */ /* 0x000fe20000000000 */
[----:B------:R-:W-:Y:S01]  /*e570*/  R2UR UR7, R11 ;  /* 0x000000000b0772ca */ /* 0x000fe200000e0000 */
[----:B------:R-:W-:Y:S02]  /*e580*/  IMAD.MOV.U32 R11, RZ, RZ, 0x40000040 ;  /* 0x40000040ff0b7424 */ /* 0x000fe400078e00ff */
[----:B------:R-:W-:-:S04]  /*e590*/  FADD.FTZ R21, R178, R21 ;  /* 0x00000015b2157221 */ /* 0x000fc80000010000 */
        /* <DEDUP_REMOVED lines=10> */
[----:B------:R-:W-:Y:S01]  /*e640*/  FADD.FTZ R14, R199, R21 ;  /* 0x00000015c70e7221 */ /* 0x000fe20000010000 */
[----:B------:R-:W-:Y:S02]  /*e650*/  WARPGROUP.DEPBAR.LE gsb0, 0x0 ;  /* 0x00008000000079c5 */ /* 0x000fe40000010000 */
[----:B------:R-:W-:-:S06]  /*e660*/  WARPGROUP.ARRIVE ;  /* 0x00000000000079c5 */ /* 0x000fcc0000000000 */
[----:B------:R-:W-:Y:S01]  /*e670*/  HGMMA.64x256x16.F32.BF16 R24, R160, gdesc[UR4].tnspB, R24, gsb0 ;  /* 0x43e00004a0187df0 */ /* 0x000fe20008001818 */
[----:B------:R-:W-:Y:S01]  /*e680*/  R2UR UR7, R11 ;  /* 0x000000000b0772ca */ /* 0x000fe200000e0000 */
[----:B------:R-:W-:Y:S01]  /*e690*/  FADD.FTZ R11, R185, R15 ;  /* 0x0000000fb90b7221 */ /* 0x000fe20000010000 */
[----:B------:R-:W-:Y:S01]  /*e6a0*/  R2UR UR6, R10 ;  /* 0x000000000a0672ca */ /* 0x000fe200000e0000 */
[----:B------:R-:W-:Y:S02]  /*e6b0*/  VIADD R10, R6, 0x280 ;  /* 0x00000280060a7836 */ /* 0x000fe40000000000 */
[----:B------:R-:W-:Y:S01]  /*e6c0*/  FADD.FTZ R11, R166, R11 ;  /* 0x0000000ba60b7221 */ /* 0x000fe20000010000 */
[----:B------:R-:W-:-:S03]  /*e6d0*/  F2FP.BF16.F32.PACK_AB R166, R189, R166 ;  /* 0x000000a6bda6723e */ /* 0x000fc600000010ff */
[----:B------:R-:W-:-:S04]  /*e6e0*/  FADD.FTZ R11, R189, R11 ;  /* 0x0000000bbd0b7221 */ /* 0x000fc80000010000 */
[----:B------:R-:W-:Y:S01]  /*e6f0*/  FADD.FTZ R6, R168, R11 ;  /* 0x0000000ba8067221 */ /* 0x000fe20000010000 */
[----:B------:R-:W-:Y:S01]  /*e700*/  IMAD.MOV.U32 R11, RZ, RZ, 0x40000040 ;  /* 0x40000040ff0b7424 */ /* 0x000fe200078e00ff */
[C---:B------:R-:W-:Y:S02]  /*e710*/  F2FP.BF16.F32.PACK_AB R168, R193.reuse, R168 ;  /* 0x000000a8c1a8723e */ /* 0x040fe400000010ff */
[----:B------:R-:W-:-:S04]  /*e720*/  FADD.FTZ R6, R193, R6 ;  /* 0x00000006c1067221 */ /* 0x000fc80000010000 */
[----:B----4-:R-:W-:Y:S01]  /*e730*/  FADD.FTZ R15, R170, R6 ;  /* 0x00000006aa0f7221 */ /* 0x010fe20000010000 */
[----:B------:R-:W-:-:S03]  /*e740*/  F2FP.BF16.F32.PACK_AB R170, R9, R170 ;  /* 0x000000aa09aa723e */ /* 0x000fc600000010ff */
[----:B------:R-:W-:Y:S01]  /*e750*/  FADD.FTZ R15, R9, R15 ;  /* 0x0000000f090f7221 */ /* 0x000fe20000010000 */
[----:B------:R-:W-:Y:S02]  /*e760*/  WARPGROUP.DEPBAR.LE gsb0, 0x0 ;  /* 0x00008000000079c5 */ /* 0x000fe40000010000 */
[----:B------:R-:W-:-:S06]  /*e770*/  WARPGROUP.ARRIVE ;  /* 0x00000000000079c5 */ /* 0x000fcc0000000000 */
        /* <DEDUP_REMOVED lines=8> */
[----:B------:R-:W-:Y:S05]  /*e800*/  @!P0 BRA `(.L_x_1544) ;  /* 0x0000000000048947 */ /* 0x000fea0003800000 */
[----:B------:R-:W-:Y:S01]  /*e810*/  BPT.TRAP 0x1 ;  /* 0x000000040000795c */ /* 0x000fe20000300000 */
.L_x_1544:
[----:B------:R-:W0:Y:S01]  /*e820*/  S2R R6, SR_CgaCtaId ;  /* 0x0000000000067919 */ /* 0x000e220000008800 */
[----:B------:R-:W-:Y:S02]  /*e830*/  VIADD R4, R4, 0x32460 ;  /* 0x0003246004047836 */ /* 0x000fe40000000000 */
[----:B------:R-:W-:-:S03]  /*e840*/  IMAD.MOV.U32 R7, RZ, RZ, R3 ;  /* 0x000000ffff077224 */ /* 0x000fc600078e0003 */
[----:B0-----:R-:W-:Y:S01]  /*e850*/  PRMT R4, R6, 0x654, R4 ;  /* 0x0000065406047816 */ /* 0x001fe20000000004 */
[----:B------:R-:W-:-:S03]  /*e860*/  IMAD.MOV.U32 R6, RZ, RZ, R8 ;  /* 0x000000ffff067224 */ /* 0x000fc600078e0008 */
[----:B------:R0:W-:Y:S01]  /*e870*/  SYNCS.ARRIVE.TRANS64.RED.A1T0 RZ, [R4+URZ], RZ ;  /* 0x000000ff04ff79a7 */ /* 0x0001e2000810043f */
[----:B------:R-:W-:Y:S05]  /*e880*/  @P1 BRA `(.L_x_1545) ;  /* 0xffffffd800101947 */ /* 0x000fea000383ffff */
.L_x_1534:
[----:B------:R-:W3:Y:S01]  /*e890*/  LDL.LU R9, [R1+0x88] ;  /* 0x0000880001097983 */ /* 0x000ee20000300800 */
[----:B------:R-:W-:Y:S05]  /*e8a0*/  WARPSYNC.ALL ;  /* 0x0000000000007948 */ /* 0x000fea0003800000 */
[----:B0-----:R-:W0:Y:S01]  /*e8b0*/  SHFL.BFLY PT, R4, R15, 0x2, 0x1f ;  /* 0x0c401f000f047f89 */ /* 0x001e2200000e0000 */
[----:B------:R-:W-:Y:S02]  /*e8c0*/  IMAD.MOV.U32 R157, RZ, RZ, -0x800000 ;  /* 0xff800000ff9d7424 */ /* 0x000fe400078e00ff */
[----:B------:R-:W-:Y:S02]  /*e8d0*/  VIADD R206, R206, 0x1 ;  /* 0x00000001cece7836 */ /* 0x000fe40000000000 */
[----:B------:R-:W-:Y:S01]  /*e8e0*/  IMAD.MOV.U32 R156, RZ, RZ, -0x800000 ;  /* 0xff800000ff9c7424 */ /* 0x000fe200078e00ff */
[----:B------:R1:W-:Y:S08]  /*e8f0*/  BAR.ARV R20, 0x100 ;  /* 0x000400140000751d */ /* 0x0003f00000002000 */
[----:B------:R-:W-:Y:S06]  /*e900*/  BAR.ARV 0x8, 0x180 ;  /* 0x0206000000007b1d */ /* 0x000fec0000002000 */
[----:B------:R-:W-:Y:S01]  /*e910*/  ISETP.NE.AND P1, PT, R206, 0x2, PT ;  /* 0x00000002ce00780c */ /* 0x000fe20003f25270 */
[----:B0-----:R-:W-:-:S03]  /*e920*/  FADD.FTZ R4, R4, R15 ;  /* 0x0000000f04047221 */ /* 0x001fc60000010000 */
[----:B------:R-:W-:Y:S02]  /*e930*/  SEL R206, R206, RZ, P1 ;  /* 0x000000ffcece7207 */ /* 0x000fe40000800000 */
[----:B------:R-:W0:Y:S02]  /*e940*/  SHFL.BFLY PT, R5, R4, 0x1, 0x1f ;  /* 0x0c201f0004057f89 */ /* 0x000e2400000e0000 */
[----:B0-----:R-:W-:Y:S01]  /*e950*/  FADD.FTZ R5, R4, R5 ;  /* 0x0000000504057221 */ /* 0x001fe20000010000 */
[----:B------:R-:W-:-:S04]  /*e960*/  IMAD.MOV.U32 R4, RZ, RZ, RZ ;  /* 0x000000ffff047224 */ /* 0x000fc800078e00ff */
[----:B------:R-:W-:-:S13]  /*e970*/  FSETP.NE.FTZ.AND P0, PT, R5, RZ, PT ;  /* 0x000000ff0500720b */ /* 0x000fda0003f15000 */
[----:B------:R-:W0:Y:S01]  /*e980*/  @P0 MUFU.RCP R4, R5 ;  /* 0x0000000500040308 */ /* 0x000e220000001000 */
[----:B------:R-:W-:-:S07]  /*e990*/  @P0 FMUL.FTZ R6, R0, 0.69314718246459960938 ;  /* 0x3f31721800060820 */ /* 0x000fce0000410000 */
[----:B------:R-:W4:Y:S01]  /*e9a0*/  @P0 MUFU.LG2 R5, R5 ;  /* 0x0000000500050308 */ /* 0x000f220000000c00 */
        /* <DEDUP_REMOVED lines=8> */
[----:B----4-:R-:W-:Y:S01]  /*ea30*/  @P0 FMUL.FTZ R5, R5, 0.69314718246459960938 ;  /* 0x3f31721805050820 */ /* 0x010fe20000410000 */
[-C--:B------:R-:W-:Y:S01]  /*ea40*/  FMUL.FTZ R40, R40, R4.reuse ;  /* 0x0000000428287220 */ /* 0x080fe20000410000 */
[-C--:B------:R-:W-:Y:S01]  /*ea50*/  FMUL.FTZ R41, R41, R4.reuse ;  /* 0x0000000429297220 */ /* 0x080fe20000410000 */
[-C--:B------:R-:W-:Y:S01]  /*ea60*/  FMUL.FTZ R44, R44, R4.reuse ;  /* 0x000000042c2c7220 */ /* 0x080fe20000410000 */
        /* <DEDUP_REMOVED lines=76> */
[----:B------:R-:W-:Y:S01]  /*ef30*/  SEL R0, RZ, 0x1, P1 ;  /* 0x00000001ff007807 */ /* 0x000fe20000800000 */
        /* <DEDUP_REMOVED lines=53> */
[----:B------:R-:W-:-:S02]  /*f290*/  PLOP3.LUT P0, PT, PT, PT, PT, 0x8, 0x0 ;  /* 0x000000000000781c */ /* 0x000fc40003f0e170 */
[----:B------:R-:W-:Y:S01]  /*f2a0*/  LOP3.LUT R218, R218, R0, RZ, 0x3c, !PT ;  /* 0x00000000dada7212 */ /* 0x000fe200078e3cff */
[----:B---3--:R-:W-:-:S05]  /*f2b0*/  VIADD R9, R9, 0x1 ;  /* 0x0000000109097836 */ /* 0x008fca0000000000 */
[----:B------:R1:W-:Y:S05]  /*f2c0*/  STL [R1+0x88], R9 ;  /* 0x0000880901007387 */ /* 0x0003ea0000100800 */
.L_x_1490:
[----:B------:R-:W-:Y:S05]  /*f2d0*/  WARPSYNC.ALL ;  /* 0x0000000000007948 */ /* 0x000fea0003800000 */
[----:B------:R-:W0:Y:S01]  /*f2e0*/  S2R R0, SR_CgaCtaId ;  /* 0x0000000000007919 */ /* 0x000e220000008800 */
[----:B------:R-:W-:Y:S01]  /*f2f0*/  MOV R19, 0x400 ;  /* 0x0000040000137802 */ /* 0x000fe20000000f00 */
[----:B------:R-:W-:Y:S01]  /*f300*/  BSSY B0, `(.L_x_1546) ;  /* 0x0000529000007945 */ /* 0x000fe20003800000 */
[----:B------:R-:W-:Y:S02]  /*f310*/  BAR.SYNC.DEFER_BLOCKING 0x5, 0x180 ;  /* 0x0146000000007b1d */ /* 0x000fe40000010000 */
[----:B0-----:R-:W-:-:S05]  /*f320*/  LEA R19, R0, R19, 0x18 ;  /* 0x0000001300137211 */ /* 0x001fca00078ec0ff */
[----:B------:R0:W3:Y:S01]  /*f330*/  LDS.128 R48, [R19+0x324d0] ;  /* 0x0324d00013307984 */ /* 0x0000e20000000c00 */
[----:B------:R-:W-:Y:S06]  /*f340*/  BAR.ARV 0x4, 0x180 ;  /* 0x0106000000007b1d */ /* 0x000fec0000002000 */
[----:B------:R-:W-:Y:S05]  /*f350*/  @P0 BRA `(.L_x_1547) ;  /* 0x0000004000300947 */ /* 0x000fea0003800000 */
[----:B------:R-:W4:Y:S01]  /*f360*/  LDL R3, [R1+0x1a4] ;  /* 0x0001a40001037983 */ /* 0x000f220000100800 */
[----:B------:R-:W-:-:S03]  /*f370*/  ULDC UR4, c[0x0][0xbd4] ;  /* 0x0002f50000047ab9 */ /* 0x000fc60000000800 */
[----:B------:R-:W4:Y:S01]  /*f380*/  LDL.LU R10, [R1+0x78] ;  /* 0x00007800010a7983 */ /* 0x000f220000300800 */
[----:B------:R-:W0:Y:S01]  /*f390*/  S2R R0, SR_SWINHI ;  /* 0x0000000000007919 */ /* 0x000e220000002f00 */
[----:B------:R-:W-:Y:S02]  /*f3a0*/  F2FP.BF16.F32.PACK_AB R11, R31, R30 ;  /* 0x0000001e1f0b723e */ /* 0x000fe400000010ff */
[----:B------:R-:W-:Y:S01]  /*f3b0*/  F2FP.BF16.F32.PACK_AB R12, R33, R32 ;  /* 0x00000020210c723e */ /* 0x000fe200000010ff */
[----:B------:R-:W4:Y:S01]  /*f3c0*/  LDL.LU R154, [R1+0x80] ;  /* 0x00008000019a7983 */ /* 0x000f220000300800 */
[----:B------:R-:W-:Y:S02]  /*f3d0*/  F2FP.BF16.F32.PACK_AB R13, R35, R34 ;  /* 0x00000022230d723e */ /* 0x000fe400000010ff */
[----:B------:R-:W-:Y:S01]  /*f3e0*/  F2FP.BF16.F32.PACK_AB R14, R37, R36 ;  /* 0x00000024250e723e */ /* 0x000fe200000010ff */
[----:B---3--:R-:W3:Y:S01]  /*f3f0*/  LDL.LU R48, [R1+0x84] ;  /* 0x0000840001307983 */ /* 0x008ee20000300800 */
[----:B-12---:R-:W-:-:S02]  /*f400*/  MOV R20, R19 ;  /* 0x0000001300147202 */ /* 0x006fc40000000f00 */
[----:B0-----:R-:W-:Y:S02]  /*f410*/  MOV R21, R0 ;  /* 0x0000000000157202 */ /* 0x001fe40000000f00 */
[----:B------:R-:W-:Y:S01]  /*f420*/  F2FP.BF16.F32.PACK_AB R15, R39, R38 ;  /* 0x00000026270f723e */ /* 0x000fe200000010ff */
[----:B----4-:R-:W-:Y:S01]  /*f430*/  IMAD.WIDE R6, R3, 0x2, R20 ;  /* 0x0000000203067825 */ /* 0x010fe200078e0214 */
        /* <DEDUP_REMOVED lines=179> */
[----:B------:R-:W-:Y:S01]  /*ff70*/  IADD3 R8, P0, R154, UR4, RZ ;  /* 0x000000049a087c10 */ /* 0x000fe2000ff1e0ff */
[----:B------:R-:W-:-:S03]  /*ff80*/  IMAD.MOV.U32 R3, RZ, RZ, RZ ;  /* 0x000000ffff037224 */ /* 0x000fc600078e00ff */
[----:B---3--:R-:W-:-:S07]  /*ff90*/  IADD3.X R9, R48, UR5, RZ, P0, !PT ;  /* 0x0000000530097c10 */ /* 0x008fce00087fe4ff */
        /* <DEDUP_REMOVED lines=18> */
.L_x_1548:
        /* <DEDUP_REMOVED lines=9> */
[----:B------:R-:W-:-:S02]  /*10150*/  ISETP.NE.U32.AND P0, PT, RZ, UR4, PT ;  /* 0x00000004ff007c0c */ /* 0x000fc4000bf05070 */
[----:B----4-:R-:W-:Y:S02]  /*10160*/  ISETP.NE.AND P1, PT, R155, 0x1, PT ;  /* 0x000000019b00780c */ /* 0x010fe40003f25270 */
[----:B------:R-:W-:Y:S01]  /*10170*/  ISETP.NE.AND.EX P0, PT, RZ, UR5, PT, P0 ;  /* 0x00000005ff007c0c */ /* 0x000fe2000bf05300 */
[-C--:B0-----:R-:W-:Y:S02]  /*10180*/  IMAD R15, R7, R205.reuse, RZ ;  /* 0x000000cd070f7224 */ /* 0x081fe400078e02ff */
[----:B------:R-:W-:-:S04]  /*10190*/  IMAD.WIDE.U32 R6, R6, R205, RZ ;  /* 0x000000cd06067225 */ /* 0x000fc800078e00ff */
[----:B------:R-:W-:-:S04]  /*101a0*/  IMAD.IADD R15, R7, 0x1, R15 ;  /* 0x00000001070f7824 */ /* 0x000fc800078e020f */
[----:B------:R-:W0:Y:S01]  /*101b0*/  @P1 LDC R7, c[0x0][0xcec] ;  /* 0x00033b00ff071b82 */ /* 0x000e220000000800 */
[----:B---3--:R-:W-:Y:S02]  /*101c0*/  SEL R8, R8, RZ, !P0 ;  /* 0x000000ff08087207 */ /* 0x008fe40004000000 */
[----:B--2---:R-:W-:-:S03]  /*101d0*/  SEL R9, R9, RZ, !P0 ;  /* 0x000000ff09097207 */ /* 0x004fc60004000000 */
[----:B------:R-:W-:-:S04]  /*101e0*/  IMAD R13, R13, R8, RZ ;  /* 0x000000080d0d7224 */ /* 0x000fc800078e02ff */
[C---:B------:R-:W-:Y:S02]  /*101f0*/  IMAD R9, R12.reuse, R9, R13 ;  /* 0x000000090c097224 */ /* 0x040fe400078e020d */
[----:B------:R-:W-:-:S03]  /*10200*/  IMAD.WIDE.U32 R12, R12, R8, RZ ;  /* 0x000000080c0c7225 */ /* 0x000fc600078e00ff */
[----:B-----5:R-:W-:Y:S02]  /*10210*/  IADD3 R12, P0, P3, R12, R6, R3 ;  /* 0x000000060c0c7210 */ /* 0x020fe40007b1e003 */
[----:B------:R-:W2:Y:S01]  /*10220*/  @P1 LDC R6, c[0x0][0xcf0] ;  /* 0x00033c00ff061b82 */ /* 0x000ea20000000800 */
[----:B------:R-:W-:Y:S01]  /*10230*/  IMAD.IADD R13, R13, 0x1, R9 ;  /* 0x000000010d0d7824 */ /* 0x000fe200078e0209 */
[----:B------:R-:W-:-:S05]  /*10240*/  SEL R9, R158, RZ, P2 ;  /* 0x000000ff9e097207 */ /* 0x000fca0001000000 */
[-C--:B-1----:R-:W-:Y:S02]  /*10250*/  IMAD R48, R11, R9.reuse, RZ ;  /* 0x000000090b307224 */ /* 0x082fe400078e02ff */
[----:B------:R-:W-:Y:S01]  /*10260*/  IMAD.WIDE.U32 R10, R10, R9, RZ ;  /* 0x000000090a0a7225 */ /* 0x000fe200078e00ff */
[----:B------:R-:W-:-:S04]  /*10270*/  SHF.R.S32.HI R9, RZ, 0x1f, R3 ;  /* 0x0000001fff097819 */ /* 0x000fc80000011403 */
[----:B------:R-:W-:Y:S01]  /*10280*/  IADD3.X R13, R13, R15, R9, P0, P3 ;  /* 0x0000000f0d0d7210 */ /* 0x000fe200007e6409 */
[----:B------:R-:W-:-:S04]  /*10290*/  IMAD R15, R159, 0x80, R154 ;  /* 0x000000809f0f7824 */ /* 0x000fc800078e029a */
[----:B0-----:R-:W-:-:S04]  /*102a0*/  @P1 IMAD.HI.U32 R7, R15, R7, RZ ;  /* 0x000000070f071227 */ /* 0x001fc800078e00ff */
[----:B------:R-:W-:Y:S01]  /*102b0*/  IMAD.MOV.U32 R154, RZ, RZ, R15 ;  /* 0x000000ffff9a7224 */ /* 0x000fe200078e000f */
[----:B--2---:R-:W-:Y:S02]  /*102c0*/  @P1 SHF.R.U32.HI R154, RZ, R6, R7 ;  /* 0x00000006ff9a1219 */ /* 0x004fe40000011607 */
        /* <DEDUP_REMOVED lines=23> */
[----:B------:R-:W-:-:S02]  /*10440*/  VIADD R154, R48, 0x8 ;  /* 0x00000008309a7836 */ /* 0x000fc40000000000 */
[----:B-1----:R-:W-:-:S05]  /*10450*/  IMAD R0, R14, R155, RZ ;  /* 0x0000009b0e007224 */ /* 0x002fca00078e02ff */
[-C--:B------:R-:W-:Y:S02]  /*10460*/  ISETP.GE.OR P3, PT, R48, R0.reuse, P0 ;  /* 0x000000003000720c */ /* 0x080fe40000766670 */
[----:B------:R-:W-:-:S11]  /*10470*/  ISETP.GE.OR P0, PT, R154, R0, P0 ;  /* 0x000000009a00720c */ /* 0x000fd60000706670 */
[----:B0-----:R0:W-:Y:S04]  /*10480*/  @!P3 ST.E desc[UR60][R6.64], R157 ;  /* 0x0000009d0600b985 */ /* 0x0011e8000c10193c */
[----:B--2---:R0:W-:Y:S01]  /*10490*/  @!P0 ST.E desc[UR60][R10.64], R156 ;  /* 0x0000009c0a008985 */ /* 0x0041e2000c10193c */
[----:B------:R-:W-:Y:S05]  /*104a0*/  @P2 BRA `(.L_x_1549) ;  /* 0x00000010009c2947 */ /* 0x000fea0003800000 */
[----:B------:R-:W1:Y:S01]  /*104b0*/  S2R R13, SR_TID.X ;  /* 0x00000000000d7919 */ /* 0x000e620000002100 */
[----:B------:R-:W2:Y:S01]  /*104c0*/  @P1 LDC R15, c[0x0][0xcec] ;  /* 0x00033b00ff0f1b82 */ /* 0x000ea20000000800 */
[----:B------:R-:W-:Y:S01]  /*104d0*/  ULDC.64 UR4, c[0x0][0xba0] ;  /* 0x0002e80000047ab9 */ /* 0x000fe20000000a00 */
[----:B-1----:R-:W-:-:S05]  /*104e0*/  VIADD R13, R13, 0xffffff80 ;  /* 0xffffff800d0d7836 */ /* 0x002fca0000000000 */
[----:B------:R-:W-:-:S04]  /*104f0*/  SHF.R.S32.HI R12, RZ, 0x1f, R13 ;  /* 0x0000001fff0c7819 */ /* 0x000fc8000001140d */
[----:B------:R-:W-:-:S04]  /*10500*/  LEA.HI R12, R12, R13, RZ, 0x3 ;  /* 0x0000000d0c0c7211 */ /* 0x000fc800078f18ff */
[----:B------:R-:W-:-:S05]  /*10510*/  SHF.R.S32.HI R48, RZ, 0x3, R12 ;  /* 0x00000003ff307819 */ /* 0x000fca000001140c */
[----:B------:R-:W-:-:S04]  /*10520*/  IMAD R5, R48, 0x40, R211 ;  /* 0x0000004030057824 */ /* 0x000fc800078e02d3 */
[----:B------:R-:W-:-:S03]  /*10530*/  IMAD.WIDE R20, R5, 0x2, R20 ;  /* 0x0000000205147825 */ /* 0x000fc600078e0214 */
[C---:B------:R-:W-:Y:S02]  /*10540*/  IADD3 R25, P0, R20.reuse, 0x1000, RZ ;  /* 0x0000100014197810 */ /* 0x040fe40007f1e0ff */
[C---:B------:R-:W-:Y:S02]  /*10550*/  IADD3 R29, P2, R20.reuse, 0x2000, RZ ;  /* 0x00002000141d7810 */ /* 0x040fe40007f5e0ff */
[C---:B------:R-:W-:Y:S02]  /*10560*/  IADD3 R33, P3, R20.reuse, 0x3000, RZ ;  /* 0x0000300014217810 */ /* 0x040fe40007f7e0ff */
[C---:B------:R-:W-:Y:S02]  /*10570*/  IADD3 R37, P4, R20.reuse, 0x4000, RZ ;  /* 0x0000400014257810 */ /* 0x040fe40007f9e0ff */
[----:B------:R-:W-:Y:S02]  /*10580*/  IADD3 R41, P5, R20, 0x5000, RZ ;  /* 0x0000500014297810 */ /* 0x000fe40007fbe0ff */
[----:B------:R-:W-:-:S02]  /*10590*/  LOP3.LUT R24, R25, 0x380, RZ, 0xc0, !PT ;  /* 0x0000038019187812 */ /* 0x000fc400078ec0ff */
[----:B------:R-:W-:Y:S02]  /*105a0*/  LOP3.LUT R28, R29, 0x380, RZ, 0xc0, !PT ;  /* 0x000003801d1c7812 */ /* 0x000fe400078ec0ff */
[----:B------:R-:W-:Y:S02]  /*105b0*/  LOP3.LUT R32, R33, 0x380, RZ, 0xc0, !PT ;  /* 0x0000038021207812 */ /* 0x000fe400078ec0ff */
[----:B------:R-:W-:Y:S02]  /*105c0*/  LOP3.LUT R36, R37, 0x380, RZ, 0xc0, !PT ;  /* 0x0000038025247812 */ /* 0x000fe400078ec0ff */
[----:B------:R-:W-:Y:S02]  /*105d0*/  LOP3.LUT R40, R41, 0x380, RZ, 0xc0, !PT ;  /* 0x0000038029287812 */ /* 0x000fe400078ec0ff */
[----:B------:R-:W-:Y:S02]  /*105e0*/  SHF.R.U64 R24, R24, 0x3, RZ ;  /* 0x0000000318187819 */ /* 0x000fe400000012ff */
[----:B------:R-:W-:-:S02]  /*105f0*/  SHF.R.U64 R28, R28, 0x3, RZ ;  /* 0x000000031c1c7819 */ /* 0x000fc400000012ff */
        /* <DEDUP_REMOVED lines=14> */
[----:B0-----:R-:W-:Y:S01]  /*106e0*/  IMAD R10, R9, UR4, RZ ;  /* 0x00000004090a7c24 */ /* 0x001fe2000f8e02ff */
[C---:B------:R-:W-:Y:S01]  /*106f0*/  IADD3 R53, P2, R20.reuse, 0x7000, RZ ;  /* 0x0000700014357810 */ /* 0x040fe20007f5e0ff */
[----:B------:R-:W5:Y:S01]  /*10700*/  LD.E.128 R24, desc[UR60][R24.64] ;  /* 0x0000003c18187980 */ /* 0x000f62000c101d00 */
[----:B------:R-:W-:-:S02]  /*10710*/  IADD3 R57, P3, R20, 0x8000, RZ ;  /* 0x0000800014397810 */ /* 0x000fc40007f7e0ff */
[C---:B------:R-:W-:Y:S01]  /*10720*/  IADD3 R61, P4, R20.reuse, 0x9000, RZ ;  /* 0x00009000143d7810 */ /* 0x040fe20007f9e0ff */
[----:B------:R-:W5:Y:S01]  /*10730*/  LD.E.128 R28, desc[UR60][R28.64] ;  /* 0x0000003c1c1c7980 */ /* 0x000f62000c101d00 */
[----:B------:R-:W-:Y:S02]  /*10740*/  IADD3 R65, P5, R20, 0xa000, RZ ;  /* 0x0000a00014417810 */ /* 0x000fe40007fbe0ff */
[----:B------:R-:W-:Y:S01]  /*10750*/  LOP3.LUT R44, R45, 0x380, RZ, 0xc0, !PT ;  /* 0x000003802d2c7812 */ /* 0x000fe200078ec0ff */
[----:B------:R-:W5:Y:S01]  /*10760*/  LD.E.128 R32, desc[UR60][R32.64] ;  /* 0x0000003c20207980 */ /* 0x000f62000c101d00 */
[----:B------:R-:W-:Y:S02]  /*10770*/  LOP3.LUT R52, R53, 0x380, RZ, 0xc0, !PT ;  /* 0x0000038035347812 */ /* 0x000fe400078ec0ff */
[----:B------:R-:W-:Y:S01]  /*10780*/  LOP3.LUT R56, R57, 0x380, RZ, 0xc0, !PT ;  /* 0x0000038039387812 */ /* 0x000fe200078ec0ff */
[----:B------:R-:W5:Y:S01]  /*10790*/  LD.E.128 R36, desc[UR60][R36.64] ;  /* 0x0000003c24247980 */ /* 0x000f62000c101d00 */
[----:B------:R-:W-:-:S02]  /*107a0*/  LOP3.LUT R60, R61, 0x380, RZ, 0xc0, !PT ;  /* 0x000003803d3c7812 */ /* 0x000fc400078ec0ff */
[----:B------:R-:W-:Y:S01]  /*107b0*/  LOP3.LUT R64, R65, 0x380, RZ, 0xc0, !PT ;  /* 0x0000038041407812 */ /* 0x000fe200078ec0ff */
[----:B------:R-:W5:Y:S01]  /*107c0*/  LD.E.128 R40, desc[UR60][R40.64] ;  /* 0x0000003c28287980 */ /* 0x000f62000c101d00 */
[----:B------:R-:W-:Y:S02]  /*107d0*/  LOP3.LUT R5, R20, 0x380, RZ, 0xc0, !PT ;  /* 0x0000038014057812 */ /* 0x000fe400078ec0ff */
[----:B------:R-:W-:Y:S02]  /*107e0*/  SHF.R.U64 R44, R44, 0x3, RZ ;  /* 0x000000032c2c7819 */ /* 0x000fe400000012ff */
[----:B------:R-:W-:Y:S02]  /*107f0*/  SHF.R.U64 R52, R52, 0x3, RZ ;  /* 0x0000000334347819 */ /* 0x000fe400000012ff */
[----:B------:R-:W-:Y:S02]  /*10800*/  SHF.R.U64 R56, R56, 0x3, RZ ;  /* 0x0000000338387819 */ /* 0x000fe400000012ff */
[----:B------:R-:W-:-:S02]  /*10810*/  SHF.R.U64 R60, R60, 0x3, RZ ;  /* 0x000000033c3c7819 */ /* 0x000fc400000012ff */
        /* <DEDUP_REMOVED lines=13> */
[----:B------:R-:W-:Y:S01]  /*108f0*/  LOP3.LUT R12, R12, 0xfffffff8, RZ, 0xc0, !PT ;  /* 0xfffffff80c0c7812 */ /* 0x000fe200078ec0ff */
[----:B------:R-:W-:Y:S01]  /*10900*/  IMAD R9, R3, UR5, R10 ;  /* 0x0000000503097c24 */ /* 0x000fe2000f8e020a */
[C---:B------:R-:W-:Y:S01]  /*10910*/  IADD3 R73, P2, R20.reuse, 0xc000, RZ ;  /* 0x0000c00014497810 */ /* 0x040fe20007f5e0ff */
[----:B------:R-:W5:Y:S01]  /*10920*/  LD.E.128 R44, desc[UR60][R44.64] ;  /* 0x0000003c2c2c7980 */ /* 0x000f62000c101d00 */
[C---:B------:R-:W-:Y:S02]  /*10930*/  IADD3 R77, P3, R20.reuse, 0xd000, RZ ;  /* 0x0000d000144d7810 */ /* 0x040fe40007f7e0ff */
[C---:B------:R-:W-:Y:S01]  /*10940*/  IADD3 R81, P4, R20.reuse, 0xe000, RZ ;  /* 0x0000e00014517810 */ /* 0x040fe20007f9e0ff */
[----:B------:R-:W5:Y:S01]  /*10950*/  LD.E.128 R52, desc[UR60][R52.64] ;  /* 0x0000003c34347980 */ /* 0x000f62000c101d00 */
[----:B------:R-:W-:Y:S02]  /*10960*/  IADD3 R7, P5, R20, 0xf000, RZ ;  /* 0x0000f00014077810 */ /* 0x000fe40007fbe0ff */
[----:B------:R-:W-:Y:S01]  /*10970*/  LOP3.LUT R4, R5, R20, RZ, 0x3c, !PT ;  /* 0x0000001405047212 */ /* 0x000fe200078e3cff */
[----:B------:R-:W-:Y:S01]  /*10980*/  IMAD.WIDE.U32 R10, R3, UR4, RZ ;  /* 0x00000004030a7c25 */ /* 0x000fe2000f8e00ff */
[----:B------:R-:W0:Y:S01]  /*10990*/  @P1 LDC R20, c[0x0][0xcf0] ;  /* 0x00033c00ff141b82 */ /* 0x000e220000000800 */
[----:B------:R-:W-:Y:S01]  /*109a0*/  LOP3.LUT R68, R69, 0x380, RZ, 0xc0, !PT ;  /* 0x0000038045447812 */ /* 0x000fe200078ec0ff */
[----:B------:R-:W-:Y:S01]  /*109b0*/  ULDC.64 UR4, c[0x0][0xbe8] ;  /* 0x0002fa0000047ab9 */ /* 0x000fe20000000a00 */
[----:B------:R-:W-:Y:S01]  /*109c0*/  IMAD.IADD R3, R13, 0x1, -R12 ;  /* 0x000000010d037824 */ /* 0x000fe200078e0a0c */
[----:B------:R-:W-:Y:S01]  /*109d0*/  LOP3.LUT R72, R73, 0x380, RZ, 0xc0, !PT ;  /* 0x0000038049487812 */ /* 0x000fe200078ec0ff */
[----:B------:R-:W-:Y:S01]  /*109e0*/  IMAD.IADD R11, R11, 0x1, R9 ;  /* 0x000000010b0b7824 */ /* 0x000fe200078e0209 */
[----:B------:R-:W-:Y:S01]  /*109f0*/  LOP3.LUT R76, R77, 0x380, RZ, 0xc0, !PT ;  /* 0x000003804d4c7812 */ /* 0x000fe200078ec0ff */
[----:B------:R-:W-:Y:S01]  /*10a00*/  IMAD R3, R3, 0x20, R48 ;  /* 0x0000002003037824 */ /* 0x000fe200078e0230 */
[----:B------:R-:W-:Y:S01]  /*10a10*/  LOP3.LUT R80, R81, 0x380, RZ, 0xc0, !PT ;  /* 0x0000038051507812 */ /* 0x000fe200078ec0ff */
[----:B------:R-:W-:Y:S01]  /*10a20*/  IMAD.X R85, RZ, RZ, R21, P5 ;  /* 0x000000ffff557224 */ /* 0x000fe200028e0615 */
[----:B------:R-:W-:Y:S01]  /*10a30*/  LOP3.LUT R6, R7, 0x380, RZ, 0xc0, !PT ;  /* 0x0000038007067812 */ /* 0x000fe200078ec0ff */
[----:B------:R-:W-:Y:S01]  /*10a40*/  IMAD R14, R159, 0x80, R3 ;  /* 0x000000809f0e7824 */ /* 0x000fe200078e0203 */
[----:B------:R-:W-:Y:S01]  /*10a50*/  SHF.R.U64 R68, R68, 0x3, RZ ;  /* 0x0000000344447819 */ /* 0x000fe200000012ff */
[C---:B------:R-:W-:Y:S01]  /*10a60*/  IMAD.WIDE.U32 R10, R205.reuse, UR4, R10 ;  /* 0x00000004cd0a7c25 */ /* 0x040fe2000f8e000a */
[----:B------:R-:W-:Y:S01]  /*10a70*/  SHF.R.U64 R72, R72, 0x3, RZ ;  /* 0x0000000348487819 */ /* 0x000fe200000012ff */
[----:B------:R-:W5:Y:S01]  /*10a80*/  LD.E.128 R56, desc[UR60][R56.64] ;  /* 0x0000003c38387980 */ /* 0x000f62000c101d00 */
[----:B------:R-:W-:Y:S01]  /*10a90*/  SHF.R.U64 R76, R76, 0x3, RZ ;  /* 0x000000034c4c7819 */ /* 0x000fe200000012ff */
[--C-:B------:R-:W-:Y:S01]  /*10aa0*/  IMAD.MOV.U32 R5, RZ, RZ, R21.reuse ;  /* 0x000000ffff057224 */ /* 0x100fe200078e0015 */
[----:B------:R-:W-:Y:S01]  /*10ab0*/  SHF.R.U64 R80, R80, 0x3, RZ ;  /* 0x0000000350507819 */ /* 0x000fe200000012ff */
[----:B------:R-:W5:Y:S01]  /*10ac0*/  LD.E.128 R60, desc[UR60][R60.64] ;  /* 0x0000003c3c3c7980 */ /* 0x000f62000c101d00 */
[----:B------:R-:W-:Y:S01]  /*10ad0*/  SHF.R.U64 R6, R6, 0x3, RZ ;  /* 0x0000000306067819 */ /* 0x000fe200000012ff */
[----:B--2---:R-:W-:Y:S01]  /*10ae0*/  @P1 IMAD.HI.U32 R3, R14, R15, RZ ;  /* 0x0000000f0e031227 */ /* 0x004fe200078e00ff */
[----:B------:R-:W-:Y:S01]  /*10af0*/  SHF.R.S32.HI R9, RZ, 0x1f, R8 ;  /* 0x0000001fff097819 */ /* 0x000fe20000011408 */
[----:B------:R-:W5:Y:S01]  /*10b00*/  LD.E.128 R64, desc[UR60][R64.64] ;  /* 0x0000003c40407980 */ /* 0x000f62000c101d00 */
        /* <DEDUP_REMOVED lines=9> */
[----:B------:R-:W-:Y:S01]  /*10ba0*/  IMAD R11, R205, UR5, R11 ;  /* 0x00000005cd0b7c24 */ /* 0x000fe2000f8e020b */
[----:B------:R-:W-:Y:S01]  /*10bb0*/  ULDC.64 UR4, c[0x0][0xbf0] ;  /* 0x0002fc0000047ab9 */ /* 0x000fe20000000a00 */
[----:B------:R-:W-:Y:S01]  /*10bc0*/  IMAD.MOV.U32 R13, RZ, RZ, R14 ;  /* 0x000000ffff0d7224 */ /* 0x000fe200078e000e */
[----:B0-----:R-:W-:Y:S01]  /*10bd0*/  @P1 SHF.R.U32.HI R13, RZ, R20, R3 ;  /* 0x00000014ff0d1219 */ /* 0x001fe20000011603 */
[----:B------:R-:W-:Y:S01]  /*10be0*/  IMAD R9, R9, UR4, RZ ;  /* 0x0000000409097c24 */ /* 0x000fe2000f8e02ff */
[----:B------:R-:W5:Y:S02]  /*10bf0*/  LD.E.128 R4, desc[UR60][R4.64] ;  /* 0x0000003c04047980 */ /* 0x000f64000c101d00 */
[----:B------:R-:W-:Y:S01]  /*10c00*/  SHF.R.S32.HI R3, RZ, 0x1f, R13 ;  /* 0x0000001fff037819 */ /* 0x000fe2000001140d */
[C---:B------:R-:W-:Y:S01]  /*10c10*/  IMAD R15, R8.reuse, UR5, R9 ;  /* 0x00000005080f7c24 */ /* 0x040fe2000f8e0209 */
[----:B------:R-:W5:Y:S01]  /*10c20*/  LD.E.128 R68, desc[UR60][R68.64] ;  /* 0x0000003c44447980 */ /* 0x000f62000c101d00 */
[----:B------:R-:W-:Y:S01]  /*10c30*/  IMAD.WIDE.U32 R8, R8, UR4, R10 ;  /* 0x0000000408087c25 */ /* 0x000fe2000f8e000a */
[----:B------:R-:W-:-:S02]  /*10c40*/  ULDC.64 UR4, c[0x0][0xbe0] ;  /* 0x0002f80000047ab9 */ /* 0x000fc40000000a00 */
[----:B------:R-:W5:Y:S01]  /*10c50*/  LD.E.128 R72, desc[UR60][R72.64] ;  /* 0x0000003c48487980 */ /* 0x000f62000c101d00 */
[----:B------:R-:W-:-:S03]  /*10c60*/  IMAD.MOV R12, RZ, RZ, -R13 ;  /* 0x000000ffff0c7224 */ /* 0x000fc600078e0a0d */
        /* <DEDUP_REMOVED lines=9> */
[----:B------:R-:W-:-:S02]  /*10d00*/  IMAD.IADD R9, R9, 0x1, R15 ;  /* 0x0000000109097824 */ /* 0x000fc400078e020f */
[----:B------:R-:W-:Y:S02]  /*10d10*/  IMAD R10, R3, UR4, RZ ;  /* 0x00000004030a7c24 */ /* 0x000fe4000f8e02ff */
[----:B------:R-:W-:Y:S02]  /*10d20*/  IMAD R155, R155, R12, R14 ;  /* 0x0000000c9b9b7224 */ /* 0x000fe400078e020e */
        /* <DEDUP_REMOVED lines=19> */
.L_x_1753:
        /* <DEDUP_REMOVED lines=12> */
[----:B------:R-:W-:Y:S01]  /*10f20*/  VIADD R91, R211, 0x80 ;  /* 0x00000080d35b7836 */ /* 0x000fe20000000000 */
        /* <DEDUP_REMOVED lines=12> */
[C---:B------:R-:W-:Y:S01]  /*10ff0*/  @!P0 LEA R14, P4, R21.reuse, R14, 0x1 ;  /* 0x0000000e150e8211 */ /* 0x040fe200078808ff */
[----:B------:R3:W-:Y:S01]  /*11000*/  @!P2 ST.E.128 desc[UR60][R10.64], R36 ;  /* 0x000000240a00a985 */ /* 0x0007e2000c101d3c */
[-C--:B------:R-:W-:Y:S02]  /*11010*/  @!P1 LEA.HI.X R13, R90, R88.reuse, R91, 0x1, P5 ;  /* 0x000000585a0d9211 */ /* 0x080fe400028f0c5b */
[----:B------:R-:W-:-:S03]  /*11020*/  @!P0 LEA.HI.X R15, R21, R88, R89, 0x1, P4 ;  /* 0x00000058150f8211 */ /* 0x000fc600020f0c59 */
[----:B------:R3:W-:Y:S04]  /*11030*/  @!P1 ST.E.128 desc[UR60][R12.64], R56 ;  /* 0x000000380c009985 */ /* 0x0007e8000c101d3c */
[----:B------:R3:W-:Y:S02]  /*11040*/  @!P0 ST.E.128 desc[UR60][R14.64], R72 ;  /* 0x000000480e008985 */ /* 0x0007e4000c101d3c */
.L_x_1552:
[----:B------:R-:W-:Y:S05]  /*11050*/  BSYNC B1 ;  /* 0x0000000000017941 */ /* 0x000fea0003800000 */
.L_x_1551:
[----:B------:R-:W-:-:S03]  /*11060*/  UMOV UR4, 0xffffffff ;  /* 0xffffffff00047882 */ /* 0x000fc60000000000 */
[----:B------:R-:W-:Y:S05]  /*11070*/  BRA.DIV UR4, `(.L_x_1553) ;  /* 0x000000c204287947 */ /* 0x000fea000b800000 */
[----:B---3-5:R3:W4:Y:S04]  /*11080*/  SHFL.IDX PT, R36, R20, 0x1, 0x181f ;  /* 0x00381f0014247f89 */ /* 0x02872800000e0000 */
[----:B--2---:R3:W2:Y:S02]  /*11090*/  SHFL.IDX PT, R14, R3, 0x1, 0x181f ;  /* 0x00381f00030e7f89 */ /* 0x0046a400000e0000 */
.L_x_1757:
        /* <DEDUP_REMOVED lines=31> */
.L_x_1555:
[----:B------:R-:W-:Y:S05]  /*11290*/  BSYNC B1 ;  /* 0x0000000000017941 */ /* 0x000fea0003800000 */
.L_x_1554:
[----:B------:R-:W-:-:S03]  /*112a0*/  UMOV UR4, 0xffffffff ;  /* 0xffffffff00047882 */ /* 0x000fc60000000000 */
[----:B------:R-:W-:Y:S05]  /*112b0*/  BRA.DIV UR4, `(.L_x_1556) ;  /* 0x000000be04e07947 */ /* 0x000fea000b800000 */
[----:B--2---:R2:W0:Y:S04]  /*112c0*/  SHFL.IDX PT, R24, R20, 0x2, 0x181f ;  /* 0x00581f0014187f89 */ /* 0x00442800000e0000 */
[----:B------:R2:W0:Y:S02]  /*112d0*/  SHFL.IDX PT, R14, R3, 0x2, 0x181f ;  /* 0x00581f00030e7f89 */ /* 0x00042400000e0000 */
.L_x_1761:
        /* <DEDUP_REMOVED lines=31> */
.L_x_1558:
[----:B------:R-:W-:Y:S05]  /*114d0*/  BSYNC B1 ;  /* 0x0000000000017941 */ /* 0x000fea0003800000 */
.L_x_1557:
[----:B------:R-:W-:-:S03]  /*114e0*/  UMOV UR4, 0xffffffff ;  /* 0xffffffff00047882 */ /* 0x000fc60000000000 */
[----:B------:R-:W-:Y:S05]  /*114f0*/  BRA.DIV UR4, `(.L_x_1559) ;  /* 0x000000be04987947 */ /* 0x000fea000b800000 */
[----:B0-23--:R-:W0:Y:S04]  /*11500*/  SHFL.IDX PT, R20, R20, 0x3, 0x181f ;  /* 0x00781f0014147f89 */ /* 0x00de2800000e0000 */
[----:B------:R2:W3:Y:S02]  /*11510*/  SHFL.IDX PT, R14, R3, 0x3, 0x181f ;  /* 0x00781f00030e7f89 */ /* 0x0004e400000e0000 */
.L_x_1765:
[----:B--2---:R-:W-:-:S05]  /*11520*/  VIADD R3, R48, 0x60 ;  /* 0x0000006030037836 */ /* 0x004fca0000000000 */
        /* <DEDUP_REMOVED lines=9> */
[----:B------:R-:W-:Y:S02]  /*115c0*/  ISETP.GE.AND P5, PT, R10, UR4, PT ;  /* 0x000000040a007c0c */ /* 0x000fe4000bfa6270 */
[----:B------:R-:W-:Y:S02]  /*115d0*/  SHF.R.S32.HI R15, RZ, 0x1f, R211 ;  /* 0x0000001fff0f7819 */ /* 0x000fe400000114d3 */
[----:B------:R-:W-:-:S02]  /*115e0*/  SHF.R.S32.HI R13, RZ, 0x1f, R13 ;  /* 0x0000001fff0d7819 */ /* 0x000fc4000001140d */
[----:B------:R-:W-:-:S03]  /*115f0*/  SHF.R.S32.HI R11, RZ, 0x1f, R11 ;  /* 0x0000001fff0b7819 */ /* 0x000fc6000001140b */
[CC--:B---3--:R-:W-:Y:S02]  /*11600*/  @!P3 LEA R4, P0, R211.reuse, R14.reuse, 0x1 ;  /* 0x0000000ed304b211 */ /* 0x0c8fe400078008ff */
[-C--:B------:R-:W-:Y:S02]  /*11610*/  @!P4 LEA R6, P1, R12, R14.reuse, 0x1 ;  /* 0x0000000e0c06c211 */ /* 0x080fe400078208ff */
[----:B------:R-:W-:Y:S02]  /*11620*/  @!P5 LEA R8, P2, R10, R14, 0x1 ;  /* 0x0000000e0a08d211 */ /* 0x000fe400078408ff */
[CC--:B0-----:R-:W-:Y:S02]  /*11630*/  @!P3 LEA.HI.X R5, R211.reuse, R20.reuse, R15, 0x1, P0 ;  /* 0x00000014d305b211 */ /* 0x0c1fe400000f0c0f */
        /* <DEDUP_REMOVED lines=14> */
.L_x_1549:
[----:B0-----:R-:W0:Y:S01]  /*11720*/  @P1 LDC R7, c[0x0][0xcec] ;  /* 0x00033b00ff071b82 */ /* 0x001e220000000800 */
[----:B------:R-:W-:Y:S01]  /*11730*/  ULDC.64 UR4, c[0x0][0xc08] ;  /* 0x0003020000047ab9 */ /* 0x000fe20000000a00 */
[----:B------:R-:W-:Y:S02]  /*11740*/  IMAD.MOV.U32 R10, RZ, RZ, R15 ;  /* 0x000000ffff0a7224 */ /* 0x000fe400078e000f */
[----:B------:R-:W-:-:S04]  /*11750*/  IMAD R9, R9, UR4, RZ ;  /* 0x0000000409097c24 */ /* 0x000fc8000f8e02ff */
[----:B------:R-:W1:Y:S01]  /*11760*/  @P1 LDC R6, c[0x0][0xcf0] ;  /* 0x00033c00ff061b82 */ /* 0x000e620000000800 */
[----:B------:R-:W-:Y:S02]  /*11770*/  IMAD R9, R3, UR5, R9 ;  /* 0x0000000503097c24 */ /* 0x000fe4000f8e0209 */
[----:B0-----:R-:W-:-:S05]  /*11780*/  @P1 IMAD.HI.U32 R7, R15, R7, RZ ;  /* 0x000000070f071227 */ /* 0x001fca00078e00ff */
[----:B-1----:R-:W-:Y:S01]  /*11790*/  @P1 SHF.R.U32.HI R10, RZ, R6, R7 ;  /* 0x00000006ff0a1219 */ /* 0x002fe20000011607 */
[----:B------:R-:W-:Y:S01]  /*117a0*/  IMAD.WIDE.U32 R6, R3, UR4, RZ ;  /* 0x0000000403067c25 */ /* 0x000fe2000f8e00ff */
[----:B------:R-:W-:Y:S01]  /*117b0*/  ULDC.64 UR4, c[0x0][0xc38] ;  /* 0x00030e0000047ab9 */ /* 0x000fe20000000a00 */
[----:B------:R-:W-:Y:S02]  /*117c0*/  SHF.R.S32.HI R3, RZ, 0x1f, R8 ;  /* 0x0000001fff037819 */ /* 0x000fe40000011408 */
[----:B------:R-:W-:Y:S02]  /*117d0*/  IMAD.IADD R7, R7, 0x1, R9 ;  /* 0x0000000107077824 */ /* 0x000fe400078e0209 */
[----:B------:R-:W-:Y:S02]  /*117e0*/  VIADD R9, R19, 0x32420 ;  /* 0x0003242013097836 */ /* 0x000fe40000000000 */
[----:B------:R-:W-:-:S03]  /*117f0*/  IMAD.WIDE.U32 R6, R205, UR4, R6 ;  /* 0x00000004cd067c25 */ /* 0x000fc6000f8e0006 */
[----:B------:R-:W-:Y:S01]  /*11800*/  PRMT R9, RZ, 0x654, R9 ;  /* 0x00000654ff097816 */ /* 0x000fe20000000009 */
[----:B------:R-:W-:Y:S01]  /*11810*/  IMAD R7, R205, UR5, R7 ;  /* 0x00000005cd077c24 */ /* 0x000fe2000f8e0207 */
[----:B------:R-:W-:Y:S02]  /*11820*/  ULDC.64 UR4, c[0x0][0xc40] ;  /* 0x0003100000047ab9 */ /* 0x000fe40000000a00 */
[----:B------:R-:W-:Y:S01]  /*11830*/  IMAD R3, R3, UR4, RZ ;  /* 0x0000000403037c24 */ /* 0x000fe2000f8e02ff */
[----:B------:R0:W-:Y:S01]  /*11840*/  SYNCS.ARRIVE.TRANS64.RED.A1T0 RZ, [R9+URZ], RZ ;  /* 0x000000ff09ff79a7 */ /* 0x0001e2000810043f */
[----:B------:R-:W-:-:S04]  /*11850*/  IMAD.WIDE.U32 R6, R8, UR4, R6 ;  /* 0x0000000408067c25 */ /* 0x000fc8000f8e0006 */
[----:B------:R-:W-:Y:S01]  /*11860*/  IMAD R3, R8, UR5, R3 ;  /* 0x0000000508037c24 */ /* 0x000fe2000f8e0203 */
[----:B------:R-:W-:Y:S01]  /*11870*/  ULDC.64 UR4, c[0x0][0xc48] ;  /* 0x0003120000047ab9 */ /* 0x000fe20000000a00 */
[--C-:B------:R-:W-:Y:S02]  /*11880*/  SHF.R.S32.HI R8, RZ, 0x1f, R10.reuse ;  /* 0x0000001fff087819 */ /* 0x100fe4000001140a */
[----:B------:R-:W-:Y:S02]  /*11890*/  IMAD.IADD R7, R7, 0x1, R3 ;  /* 0x0000000107077824 */ /* 0x000fe400078e0203 */
[----:B------:R-:W-:Y:S02]  /*118a0*/  IMAD.MOV R3, RZ, RZ, -R10 ;  /* 0x000000ffff037224 */ /* 0x000fe400078e0a0a */
[----:B------:R-:W-:-:S04]  /*118b0*/  IMAD.WIDE.U32 R6, R158, UR4, R6 ;  /* 0x000000049e067c25 */ /* 0x000fc8000f8e0006 */
[----:B------:R-:W-:Y:S01]  /*118c0*/  IMAD R7, R158, UR5, R7 ;  /* 0x000000059e077c24 */ /* 0x000fe2000f8e0207 */
[----:B------:R-:W-:Y:S01]  /*118d0*/  ULDC.64 UR4, c[0x0][0xc30] ;  /* 0x00030c0000047ab9 */ /* 0x000fe20000000a00 */
[----:B------:R-:W-:Y:S02]  /*118e0*/  IMAD R3, R155, R3, R15 ;  /* 0x000000039b037224 */ /* 0x000fe400078e020f */
[----:B------:R-:W-:Y:S02]  /*118f0*/  IMAD R8, R8, UR4, RZ ;  /* 0x0000000408087c24 */ /* 0x000fe4000f8e02ff */
[----:B------:R-:W-:-:S04]  /*11900*/  IMAD.WIDE.U32 R6, R10, UR4, R6 ;  /* 0x000000040a067c25 */ /* 0x000fc8000f8e0006 */
[----:B------:R-:W-:Y:S01]  /*11910*/  IMAD R8, R10, UR5, R8 ;  /* 0x000000050a087c24 */ /* 0x000fe2000f8e0208 */
[----:B------:R-:W-:-:S03]  /*11920*/  ULDC.64 UR4, c[0x0][0xc28] ;  /* 0x00030a0000047ab9 */ /* 0x000fc60000000a00 */
[----:B------:R-:W-:Y:S01]  /*11930*/  IMAD.IADD R7, R7, 0x1, R8 ;  /* 0x0000000107077824 */ /* 0x000fe200078e0208 */
[----:B------:R-:W-:Y:S01]  /*11940*/  SHF.R.S32.HI R8, RZ, 0x1f, R3 ;  /* 0x0000001fff087819 */ /* 0x000fe20000011403 */
[----:B------:R-:W-:-:S04]  /*11950*/  IMAD.WIDE.U32 R6, R3, UR4, R6 ;  /* 0x0000000403067c25 */ /* 0x000fc8000f8e0006 */
[----:B------:R-:W-:-:S04]  /*11960*/  IMAD R8, R8, UR4, RZ ;  /* 0x0000000408087c24 */ /* 0x000fc8000f8e02ff */
[----:B------:R-:W-:Y:S01]  /*11970*/  IMAD R8, R3, UR5, R8 ;  /* 0x0000000503087c24 */ /* 0x000fe2000f8e0208 */
[----:B------:R-:W-:Y:S02]  /*11980*/  ULDC.64 UR4, c[0x0][0xc00] ;  /* 0x0003000000047ab9 */ /* 0x000fe40000000a00 */
[----:B------:R-:W-:Y:S01]  /*11990*/  LEA R3, P0, R6, UR4, 0x2 ;  /* 0x0000000406037c11 */ /* 0x000fe2000f8010ff */
[----:B------:R-:W-:Y:S01]  /*119a0*/  IMAD.IADD R8, R7, 0x1, R8 ;  /* 0x0000000107087824 */ /* 0x000fe200078e0208 */
[----:B------:R-:W-:-:S04]  /*119b0*/  UMOV UR4, 0xffffffff ;  /* 0xffffffff00047882 */ /* 0x000fc80000000000 */
[----:B------:R-:W-:Y:S01]  /*119c0*/  LEA.HI.X R8, R6, UR5, R8, 0x2, P0 ;  /* 0x0000000506087c11 */ /* 0x000fe200080f1408 */
[----:B0-----:R-:W-:Y:S06]  /*119d0*/  BRA.DIV UR4, `(.L_x_1561) ;  /* 0x000000ba04a87947 */ /* 0x001fec000b800000 */
[----:B------:R0:W1:Y:S04]  /*119e0*/  SHFL.IDX PT, R9, R8, RZ, 0x1c1f ;  /* 0x001c1fff08097589 */ /* 0x00006800000e0000 */
[----:B------:R0:W2:Y:S02]  /*119f0*/  SHFL.IDX PT, R12, R3, RZ, 0x1c1f ;  /* 0x001c1fff030c7589 */ /* 0x0000a400000e0000 */
.L_x_1768:
        /* <DEDUP_REMOVED lines=22> */
[----:B------:R1:W-:Y:S04]  /*11b60*/  @!P0 ST.E.64 desc[UR60][R6.64], R152 ;  /* 0x0000009806008985 */ /* 0x0003e8000c101b3c */
[----:B-1----:R-:W3:Y:S01]  /*11b70*/  LDL R153, [R1+0x180] ;  /* 0x0001800001997983 */ /* 0x002ee20000100800 */
[----:B----4-:R-:W-:-:S03]  /*11b80*/  ISETP.GE.AND P0, PT, R13, UR4, PT ;  /* 0x000000040d007c0c */ /* 0x010fc6000bf06270 */
[----:B------:R-:W4:Y:S10]  /*11b90*/  LDL R152, [R1+0x17c] ;  /* 0x00017c0001987983 */ /* 0x000f340000100800 */
[----:B------:R-:W-:-:S04]  /*11ba0*/  @!P0 LEA R6, P1, R13, R12, 0x2 ;  /* 0x0000000c0d068211 */ /* 0x000fc800078210ff */
[----:B-----5:R-:W-:Y:S02]  /*11bb0*/  @!P0 LEA.HI.X R7, R13, R9, R159, 0x2, P1 ;  /* 0x000000090d078211 */ /* 0x020fe400008f149f */
[----:B------:R-:W5:Y:S04]  /*11bc0*/  LDL R13, [R1+0xf4] ;  /* 0x0000f400010d7983 */ /* 0x000f680000100800 */
[----:B------:R1:W-:Y:S01]  /*11bd0*/  @!P0 ST.E.64 desc[UR60][R6.64], R28 ;  /* 0x0000001c06008985 */ /* 0x0003e2000c101b3c */
[----:B------:R-:W-:Y:S02]  /*11be0*/  ISETP.GE.AND P0, PT, R10, UR4, PT ;  /* 0x000000040a007c0c */ /* 0x000fe4000bf06270 */
[----:B------:R-:W-:-:S11]  /*11bf0*/  ISETP.GE.AND P1, PT, R14, UR4, PT ;  /* 0x000000040e007c0c */ /* 0x000fd6000bf26270 */
        /* <DEDUP_REMOVED lines=27> */
[----:B------:R1:W-:Y:S02]  /*11db0*/  @!P1 ST.E.64 desc[UR60][R6.64], R44 ;  /* 0x0000002c06009985 */ /* 0x0003e4000c101b3c */
[C---:B-1----:R-:W-:Y:S02]  /*11dc0*/  @!P0 LEA R6, P2, R155.reuse, R12, 0x2 ;  /* 0x0000000c9b068211 */ /* 0x042fe400078410ff */
[----:B------:R-:W4:Y:S04]  /*11dd0*/  LDL R45, [R1+0xb8] ;  /* 0x0000b800012d7983 */ /* 0x000f280000100800 */
[----:B------:R-:W4:Y:S01]  /*11de0*/  LDL R44, [R1+0x134] ;  /* 0x00013400012c7983 */ /* 0x000f220000100800 */
[----:B---3--:R-:W-:-:S05]  /*11df0*/  @!P0 LEA.HI.X R7, R155, R9, R153, 0x2, P2 ;  /* 0x000000099b078211 */ /* 0x008fca00010f1499 */
[----:B------:R1:W-:Y:S04]  /*11e00*/  @!P0 ST.E.64 desc[UR60][R6.64], R24 ;  /* 0x0000001806008985 */ /* 0x0003e8000c101b3c */
[----:B-1----:R-:W3:Y:S04]  /*11e10*/  LDL R24, [R1+0x164] ;  /* 0x0001640001187983 */ /* 0x002ee80000100800 */
[----:B------:R-:W3:Y:S01]  /*11e20*/  LDL R25, [R1+0x15c] ;  /* 0x00015c0001197983 */ /* 0x000ee20000100800 */
[----:B--2---:R-:W-:Y:S02]  /*11e30*/  ISETP.GE.AND P1, PT, R20, UR4, PT ;  /* 0x0000000414007c0c */ /* 0x004fe4000bf26270 */
[----:B-----5:R-:W-:-:S11]  /*11e40*/  ISETP.GE.AND P0, PT, R13, UR4, PT ;  /* 0x000000040d007c0c */ /* 0x020fd6000bf06270 */
[----:B------:R-:W-:-:S04]  /*11e50*/  @!P1 LEA R6, P2, R20, R12, 0x2 ;  /* 0x0000000c14069211 */ /* 0x000fc800078410ff */
[-C--:B----4-:R-:W-:Y:S02]  /*11e60*/  @!P1 LEA.HI.X R7, R20, R9.reuse, R152, 0x2, P2 ;  /* 0x0000000914079211 */ /* 0x090fe400010f1498 */
[----:B------:R-:W-:Y:S01]  /*11e70*/  ISETP.GE.AND P3, PT, R29, UR4, PT ;  /* 0x000000041d007c0c */ /* 0x000fe2000bf66270 */
[----:B------:R-:W2:Y:S04]  /*11e80*/  LDL R20, [R1+0xcc] ;  /* 0x0000cc0001147983 */ /* 0x000ea80000100800 */
[----:B------:R1:W-:Y:S01]  /*11e90*/  @!P1 ST.E.64 desc[UR60][R6.64], R52 ;  /* 0x0000003406009985 */ /* 0x0003e2000c101b3c */
[----:B------:R-:W-:Y:S02]  /*11ea0*/  ISETP.GE.AND P1, PT, R10, UR4, PT ;  /* 0x000000040a007c0c */ /* 0x000fe4000bf26270 */
[C---:B-1----:R-:W-:Y:S01]  /*11eb0*/  @!P0 LEA R6, P2, R13.reuse, R12, 0x2 ;  /* 0x0000000c0d068211 */ /* 0x042fe200078410ff */
[----:B------:R-:W4:Y:S04]  /*11ec0*/  LDL R52, [R1+0xbc] ;  /* 0x0000bc0001347983 */ /* 0x000f280000100800 */
[----:B------:R-:W5:Y:S01]  /*11ed0*/  LDL R53, [R1+0x140] ;  /* 0x0001400001357983 */ /* 0x000f620000100800 */
[----:B------:R-:W-:-:S03]  /*11ee0*/  @!P0 LEA.HI.X R7, R13, R9, R14, 0x2, P2 ;  /* 0x000000090d078211 */ /* 0x000fc600010f140e */
[----:B------:R-:W2:Y:S04]  /*11ef0*/  LDL R14, [R1+0xd0] ;  /* 0x0000d000010e7983 */ /* 0x000ea80000100800 */
[----:B------:R1:W-:Y:S01]  /*11f00*/  @!P0 ST.E.64 desc[UR60][R6.64], R56 ;  /* 0x0000003806008985 */ /* 0x0003e2000c101b3c */
[----:B------:R-:W-:-:S03]  /*11f10*/  ISETP.GE.AND P2, PT, R21, UR4, PT ;  /* 0x0000000415007c0c */ /* 0x000fc6000bf46270 */
[----:B------:R-:W4:Y:S01]  /*11f20*/  LDL R13, [R1+0xc8] ;  /* 0x0000c800010d7983 */ /* 0x000f220000100800 */
[----:B-1----:R-:W-:-:S04]  /*11f30*/  @!P1 LEA R6, P0, R10, R12, 0x2 ;  /* 0x0000000c0a069211 */ /* 0x002fc800078010ff */
[----:B------:R-:W-:-:S05]  /*11f40*/  @!P1 LEA.HI.X R7, R10, R9, R11, 0x2, P0 ;  /* 0x000000090a079211 */ /* 0x000fca00000f140b */
[----:B------:R1:W-:Y:S01]  /*11f50*/  @!P1 ST.E.64 desc[UR60][R6.64], R60 ;  /* 0x0000003c06009985 */ /* 0x0003e2000c101b3c */
[----:B------:R-:W-:Y:S02]  /*11f60*/  ISETP.GE.AND P1, PT, R15, UR4, PT ;  /* 0x000000040f007c0c */ /* 0x000fe4000bf26270 */
[-C--:B------:R-:W-:Y:S02]  /*11f70*/  @!P2 LEA R10, P5, R21, R12.reuse, 0x2 ;  /* 0x0000000c150aa211 */ /* 0x080fe400078a10ff */
[----:B-1----:R-:W-:-:S04]  /*11f80*/  @!P3 LEA R6, P4, R29, R12, 0x2 ;  /* 0x0000000c1d06b211 */ /* 0x002fc800078810ff */
[-C--:B------:R-:W-:Y:S02]  /*11f90*/  @!P3 LEA.HI.X R7, R29, R9.reuse, R36, 0x2, P4 ;  /* 0x000000091d07b211 */ /* 0x080fe400020f1424 */
[----:B------:R-:W5:Y:S01]  /*11fa0*/  LDL R29, [R1+0x154] ;  /* 0x00015400011d7983 */ /* 0x000f620000100800 */
[----:B------:R-:W-:-:S03]  /*11fb0*/  @!P2 LEA.HI.X R11, R21, R9, R28, 0x2, P5 ;  /* 0x00000009150ba211 */ /* 0x000fc600028f141c */
[----:B------:R-:W5:Y:S01]  /*11fc0*/  LDL R36, [R1+0x158] ;  /* 0x0001580001247983 */ /* 0x000f620000100800 */
[----:B------:R-:W-:-:S03]  /*11fd0*/  ISETP.GE.AND P0, PT, R48, UR4, PT ;  /* 0x0000000430007c0c */ /* 0x000fc6000bf06270 */
[----:B------:R-:W-:Y:S04]  /*11fe0*/  @!P3 ST.E.64 desc[UR60][R6.64], R64 ;  /* 0x000000400600b985 */ /* 0x000fe8000c101b3c */
[----:B------:R1:W-:Y:S01]  /*11ff0*/  @!P2 ST.E.64 desc[UR60][R10.64], R68 ;  /* 0x000000440a00a985 */ /* 0x0003e2000c101b3c */
[----:B------:R-:W-:-:S03]  /*12000*/  ISETP.GE.AND P2, PT, R32, UR4, PT ;  /* 0x0000000420007c0c */ /* 0x000fc6000bf46270 */
[----:B------:R-:W5:Y:S04]  /*12010*/  LDL R28, [R1+0xc4] ;  /* 0x0000c400011c7983 */ /* 0x000f680000100800 */
[----:B------:R-:W5:Y:S01]  /*12020*/  LDL R21, [R1+0xc0] ;  /* 0x0000c00001157983 */ /* 0x000f620000100800 */
[-C--:B-1----:R-:W-:Y:S02]  /*12030*/  @!P1 LEA R10, P5, R15, R12.reuse, 0x2 ;  /* 0x0000000c0f0a9211 */ /* 0x082fe400078a10ff */
[----:B------:R-:W-:-:S04]  /*12040*/  @!P0 LEA R6, P4, R48, R12, 0x2 ;  /* 0x0000000c30068211 */ /* 0x000fc800078810ff */
[-C--:B------:R-:W-:Y:S02]  /*12050*/  @!P0 LEA.HI.X R7, R48, R9.reuse, R41, 0x2, P4 ;  /* 0x0000000930078211 */ /* 0x080fe400020f1429 */
[----:B------:R-:W-:Y:S01]  /*12060*/  ISETP.GE.AND P3, PT, R37, UR4, PT ;  /* 0x0000000425007c0c */ /* 0x000fe2000bf66270 */
[----:B------:R-:W5:Y:S04]  /*12070*/  LDL R41, [R1+0xb0] ;  /* 0x0000b00001297983 */ /* 0x000f680000100800 */
[----:B------:R-:W-:Y:S01]  /*12080*/  @!P0 ST.E.64 desc[UR60][R6.64], R72 ;  /* 0x0000004806008985 */ /* 0x000fe2000c101b3c */
[----:B---3--:R-:W-:-:S03]  /*12090*/  @!P1 LEA.HI.X R11, R15, R9, R24, 0x2, P5 ;  /* 0x000000090f0b9211 */ /* 0x008fc600028f1418 */
[----:B------:R-:W3:Y:S04]  /*120a0*/  LDL R48, [R1+0x13c] ;  /* 0x00013c0001307983 */ /* 0x000ee80000100800 */
[----:B------:R-:W3:Y:S04]  /*120b0*/  LDL R15, [R1+0x14c] ;  /* 0x00014c00010f7983 */ /* 0x000ee80000100800 */
[----:B------:R-:W3:Y:S04]  /*120c0*/  LDL R24, [R1+0x150] ;  /* 0x0001500001187983 */ /* 0x000ee80000100800 */
[----:B------:R1:W-:Y:S02]  /*120d0*/  @!P1 ST.E.64 desc[UR60][R10.64], R76 ;  /* 0x0000004c0a009985 */ /* 0x0003e4000c101b3c */
[----:B-1----:R-:W-:-:S04]  /*120e0*/  @!P2 LEA R10, P5, R32, R12, 0x2 ;  /* 0x0000000c200aa211 */ /* 0x002fc800078a10ff */
[-C--:B------:R-:W-:Y:S02]  /*120f0*/  @!P2 LEA.HI.X R11, R32, R9.reuse, R25, 0x2, P5 ;  /* 0x00000009200ba211 */ /* 0x080fe400028f1419 */
[----:B------:R-:W3:Y:S04]  /*12100*/  LDL R32, [R1+0x148] ;  /* 0x0001480001207983 */ /* 0x000ee80000100800 */
[----:B------:R-:W3:Y:S01]  /*12110*/  LDL R25, [R1+0x144] ;  /* 0x0001440001197983 */ /* 0x000ee20000100800 */
[----:B------:R-:W-:Y:S02]  /*12120*/  @!P3 LEA R6, P4, R37, R12, 0x2 ;  /* 0x0000000c2506b211 */ /* 0x000fe400078810ff */
[----:B------:R-:W-:Y:S02]  /*12130*/  ISETP.GE.AND P0, PT, R33, UR4, PT ;  /* 0x0000000421007c0c */ /* 0x000fe4000bf06270 */
[----:B------:R-:W-:-:S02]  /*12140*/  @!P3 LEA.HI.X R7, R37, R9, R40, 0x2, P4 ;  /* 0x000000092507b211 */ /* 0x000fc400020f1428 */
[----:B------:R-:W3:Y:S01]  /*12150*/  LDL R37, [R1+0xac] ;  /* 0x0000ac0001257983 */ /* 0x000ee20000100800 */
[----:B--2---:R-:W-:-:S03]  /*12160*/  ISETP.GE.AND P1, PT, R14, UR4, PT ;  /* 0x000000040e007c0c */ /* 0x004fc6000bf26270 */
[----:B------:R-:W-:Y:S04]  /*12170*/  @!P3 ST.E.64 desc[UR60][R6.64], R80 ;  /* 0x000000500600b985 */ /* 0x000fe8000c101b3c */
[----:B------:R1:W-:Y:S01]  /*12180*/  @!P2 ST.E.64 desc[UR60][R10.64], R84 ;  /* 0x000000540a00a985 */ /* 0x0003e2000c101b3c */
[----:B----4-:R-:W-:-:S03]  /*12190*/  ISETP.GE.AND P2, PT, R13, UR4, PT ;  /* 0x000000040d007c0c */ /* 0x010fc6000bf46270 */
[----:B------:R-:W2:Y:S02]  /*121a0*/  LDL R40, [R1+0x130] ;  /* 0x0001300001287983 */ /* 0x000ea40000100800 */
[-C--:B-1----:R-:W-:Y:S02]  /*121b0*/  @!P1 LEA R10, P5, R14, R12.reuse, 0x2 ;  /* 0x0000000c0e0a9211 */ /* 0x082fe400078a10ff */
[C---:B------:R-:W-:Y:S02]  /*121c0*/  @!P0 LEA R6, P4, R33.reuse, R12, 0x2 ;  /* 0x0000000c21068211 */ /* 0x040fe400078810ff */
[----:B------:R-:W-:Y:S02]  /*121d0*/  ISETP.GE.AND P3, PT, R20, UR4, PT ;  /* 0x0000000414007c0c */ /* 0x000fe4000bf66270 */
[-C--:B-----5:R-:W-:Y:S02]  /*121e0*/  @!P1 LEA.HI.X R11, R14, R9.reuse, R29, 0x2, P5 ;  /* 0x000000090e0b9211 */ /* 0x0a0fe400028f141d */
[----:B------:R-:W4:Y:S01]  /*121f0*/  LDL R14, [R1+0xb4] ;  /* 0x0000b400010e7983 */ /* 0x000f220000100800 */
[----:B------:R-:W-:-:S03]  /*12200*/  @!P0 LEA.HI.X R7, R33, R9, R36, 0x2, P4 ;  /* 0x0000000921078211 */ /* 0x000fc600020f1424 */
[----:B------:R-:W5:Y:S04]  /*12210*/  LDL R33, [R1+0xa8] ;  /* 0x0000a80001217983 */ /* 0x000f680000100800 */
[----:B------:R-:W-:Y:S04]  /*12220*/  @!P0 ST.E.64 desc[UR60][R6.64], R88 ;  /* 0x0000005806008985 */ /* 0x000fe8000c101b3c */
[----:B------:R1:W-:Y:S01]  /*12230*/  @!P1 ST.E.64 desc[UR60][R10.64], R92 ;  /* 0x0000005c0a009985 */ /* 0x0003e2000c101b3c */
[----:B------:R-:W-:-:S03]  /*12240*/  ISETP.GE.AND P0, PT, R28, UR4, PT ;  /* 0x000000041c007c0c */ /* 0x000fc6000bf06270 */
[----:B------:R-:W2:Y:S04]  /*12250*/  LDL R29, [R1+0xa4] ;  /* 0x0000a400011d7983 */ /* 0x000ea80000100800 */
[----:B------:R-:W2:Y:S01]  /*12260*/  LDL R36, [R1+0x12c] ;  /* 0x00012c0001247983 */ /* 0x000ea20000100800 */
[-C--:B-1----:R-:W-:Y:S02]  /*12270*/  @!P2 LEA R10, P5, R13, R12.reuse, 0x2 ;  /* 0x0000000c0d0aa211 */ /* 0x082fe400078a10ff */
[----:B------:R-:W-:Y:S02]  /*12280*/  @!P3 LEA R6, P4, R20, R12, 0x2 ;  /* 0x0000000c1406b211 */ /* 0x000fe400078810ff */
[----:B------:R-:W-:Y:S02]  /*12290*/  ISETP.GE.AND P1, PT, R21, UR4, PT ;  /* 0x0000000415007c0c */ /* 0x000fe4000bf26270 */
[----:B---3--:R-:W-:-:S02]  /*122a0*/  @!P2 LEA.HI.X R11, R13, R9, R15, 0x2, P5 ;  /* 0x000000090d0ba211 */ /* 0x008fc400028f140f */
[----:B------:R-:W3:Y:S04]  /*122b0*/  LDL R15, [R1+0x138] ;  /* 0x00013800010f7983 */ /* 0x000ee80000100800 */
[----:B------:R-:W2:Y:S01]  /*122c0*/  LDL R13, [R1+0xa0] ;  /* 0x0000a000010d7983 */ /* 0x000ea20000100800 */
[----:B------:R-:W-:-:S03]  /*122d0*/  @!P3 LEA.HI.X R7, R20, R9, R24, 0x2, P4 ;  /* 0x000000091407b211 */ /* 0x000fc600020f1418 */
[----:B------:R-:W2:Y:S04]  /*122e0*/  LDL R24, [R1+0x9c] ;  /* 0x00009c0001187983 */ /* 0x000ea80000100800 */
[----:B------:R-:W2:Y:S04]  /*122f0*/  LDL R20, [R1+0x98] ;  /* 0x0000980001147983 */ /* 0x000ea80000100800 */
[----:B------:R1:W-:Y:S04]  /*12300*/  @!P3 ST.E.64 desc[UR60][R6.64], R96 ;  /* 0x000000600600b985 */ /* 0x0003e8000c101b3c */
[----:B------:R0:W-:Y:S01]  /*12310*/  @!P2 ST.E.64 desc[UR60][R10.64], R100 ;  /* 0x000000640a00a985 */ /* 0x0001e2000c101b3c */
[----:B-1----:R-:W-:-:S04]  /*12320*/  @!P0 LEA R6, P5, R28, R12, 0x2 ;  /* 0x0000000c1c068211 */ /* 0x002fc800078a10ff */
[-C--:B------:R-:W-:Y:S02]  /*12330*/  @!P0 LEA.HI.X R7, R28, R9.reuse, R32, 0x2, P5 ;  /* 0x000000091c078211 */ /* 0x080fe400028f1420 */
[C---:B0-----:R-:W-:Y:S01]  /*12340*/  @!P1 LEA R10, P2, R21.reuse, R12, 0x2 ;  /* 0x0000000c150a9211 */ /* 0x041fe200078410ff */
[----:B------:R-:W2:Y:S04]  /*12350*/  LDL R32, [R1+0x128] ;  /* 0x0001280001207983 */ /* 0x000ea80000100800 */
[----:B------:R-:W2:Y:S01]  /*12360*/  LDL R28, [R1+0x124] ;  /* 0x00012400011c7983 */ /* 0x000ea20000100800 */
[----:B------:R-:W-:-:S03]  /*12370*/  @!P1 LEA.HI.X R11, R21, R9, R25, 0x2, P2 ;  /* 0x00000009150b9211 */ /* 0x000fc600010f1419 */
[----:B------:R-:W2:Y:S04]  /*12380*/  LDL R25, [R1+0x120] ;  /* 0x0001200001197983 */ /* 0x000ea80000100800 */
[----:B------:R-:W2:Y:S01]  /*12390*/  LDL R21, [R1+0x11c] ;  /* 0x00011c0001157983 */ /* 0x000ea20000100800 */
[----:B------:R-:W-:Y:S02]  /*123a0*/  ISETP.GE.AND P3, PT, R52, UR4, PT ;  /* 0x0000000434007c0c */ /* 0x000fe4000bf66270 */
[----:B------:R-:W-:Y:S01]  /*123b0*/  ISETP.GE.AND P4, PT, R45, UR4, PT ;  /* 0x000000042d007c0c */ /* 0x000fe2000bf86270 */
[----:B------:R0:W-:Y:S04]  /*123c0*/  @!P0 ST.E.64 desc[UR60][R6.64], R104 ;  /* 0x0000006806008985 */ /* 0x0001e8000c101b3c */
[----:B------:R1:W-:Y:S01]  /*123d0*/  @!P1 ST.E.64 desc[UR60][R10.64], R108 ;  /* 0x0000006c0a009985 */ /* 0x0003e2000c101b3c */
[----:B------:R-:W-:-:S05]  /*123e0*/  ISETP.GE.AND P1, PT, R41, UR4, PT ;  /* 0x0000000429007c0c */ /* 0x000fca000bf26270 */
[CC--:B0-----:R-:W-:Y:S02]  /*123f0*/  @!P3 LEA R6, P0, R52.reuse, R12.reuse, 0x2 ;  /* 0x0000000c3406b211 */ /* 0x0c1fe400078010ff */
[----:B-1----:R-:W-:Y:S02]  /*12400*/  @!P4 LEA R10, P5, R45, R12, 0x2 ;  /* 0x0000000c2d0ac211 */ /* 0x002fe400078a10ff */
[-C--:B------:R-:W-:Y:S02]  /*12410*/  @!P3 LEA.HI.X R7, R52, R9.reuse, R53, 0x2, P0 ;  /* 0x000000093407b211 */ /* 0x080fe400000f1435 */
[----:B------:R-:W-:Y:S02]  /*12420*/  ISETP.GE.AND P0, PT, R37, UR4, PT ;  /* 0x0000000425007c0c */ /* 0x000fe4000bf06270 */
[----:B------:R-:W-:Y:S01]  /*12430*/  @!P4 LEA.HI.X R11, R45, R9, R48, 0x2, P5 ;  /* 0x000000092d0bc211 */ /* 0x000fe200028f1430 */
[----:B------:R-:W-:Y:S04]  /*12440*/  @!P3 ST.E.64 desc[UR60][R6.64], R112 ;  /* 0x000000700600b985 */ /* 0x000fe8000c101b3c */
[----:B------:R0:W-:Y:S01]  /*12450*/  @!P4 ST.E.64 desc[UR60][R10.64], R116 ;  /* 0x000000740a00c985 */ /* 0x0001e2000c101b3c */
[----:B----4-:R-:W-:-:S02]  /*12460*/  ISETP.GE.AND P2, PT, R14, UR4, PT ;  /* 0x000000040e007c0c */ /* 0x010fc4000bf46270 */
[----:B-----5:R-:W-:Y:S02]  /*12470*/  ISETP.GE.AND P4, PT, R33, UR4, PT ;  /* 0x0000000421007c0c */ /* 0x020fe4000bf86270 */
[----:B0-----:R-:W-:-:S09]  /*12480*/  @!P1 LEA R10, P5, R41, R12, 0x2 ;  /* 0x0000000c290a9211 */ /* 0x001fd200078a10ff */
[CC--:B------:R-:W-:Y:S02]  /*12490*/  @!P2 LEA R6, P3, R14.reuse, R12.reuse, 0x2 ;  /* 0x0000000c0e06a211 */ /* 0x0c0fe400078610ff */
[-C--:B------:R-:W-:Y:S02]  /*124a0*/  @!P1 LEA.HI.X R11, R41, R9.reuse, R44, 0x2, P5 ;  /* 0x00000009290b9211 */ /* 0x080fe400028f142c */
[----:B---3--:R-:W-:Y:S02]  /*124b0*/  @!P2 LEA.HI.X R7, R14, R9, R15, 0x2, P3 ;  /* 0x000000090e07a211 */ /* 0x008fe400018f140f */
[----:B------:R-:W-:-:S03]  /*124c0*/  @!P0 LEA R14, P3, R37, R12, 0x2 ;  /* 0x0000000c250e8211 */ /* 0x000fc600078610ff */
[----:B------:R0:W-:Y:S01]  /*124d0*/  @!P2 ST.E.64 desc[UR60][R6.64], R120 ;  /* 0x000000780600a985 */ /* 0x0001e2000c101b3c */
[----:B--2---:R-:W-:Y:S02]  /*124e0*/  ISETP.GE.AND P2, PT, R29, UR4, PT ;  /* 0x000000041d007c0c */ /* 0x004fe4000bf46270 */
        /* <DEDUP_REMOVED lines=10> */
[-C--:B--2---:R-:W-:Y:S02]  /*12590*/  @!P3 LEA R14, P4, R13, R12.reuse, 0x2 ;  /* 0x0000000c0d0eb211 */ /* 0x084fe400078810ff */
[-C--:B------:R-:W-:Y:S02]  /*125a0*/  @!P2 LEA.HI.X R11, R29, R9.reuse, R32, 0x2, P5 ;  /* 0x000000091d0ba211 */ /* 0x080fe400028f1420 */
[-C--:B------:R-:W-:Y:S02]  /*125b0*/  @!P3 LEA.HI.X R15, R13, R9.reuse, R28, 0x2, P4 ;  /* 0x000000090d0fb211 */ /* 0x080fe400020f141c */
[-C--:B0-----:R-:W-:Y:S02]  /*125c0*/  @!P1 LEA R6, P5, R24, R12.reuse, 0x2 ;  /* 0x0000000c18069211 */ /* 0x081fe400078a10ff */
[----:B------:R-:W-:Y:S02]  /*125d0*/  @!P0 LEA R12, P4, R20, R12, 0x2 ;  /* 0x0000000c140c8211 */ /* 0x000fe400078810ff */
[----:B------:R-:W-:-:S02]  /*125e0*/  @!P1 LEA.HI.X R7, R24, R9, R25, 0x2, P5 ;  /* 0x0000000918079211 */ /* 0x000fc400028f1419 */
[----:B------:R-:W-:Y:S01]  /*125f0*/  @!P0 LEA.HI.X R13, R20, R9, R21, 0x2, P4 ;  /* 0x00000009140d8211 */ /* 0x000fe200020f1415 */
[----:B------:R3:W-:Y:S04]  /*12600*/  @!P2 ST.E.64 desc[UR60][R10.64], R136 ;  /* 0x000000880a00a985 */ /* 0x0007e8000c101b3c */
[----:B------:R3:W-:Y:S04]  /*12610*/  @!P3 ST.E.64 desc[UR60][R14.64], R140 ;  /* 0x0000008c0e00b985 */ /* 0x0007e8000c101b3c */
[----:B------:R3:W-:Y:S04]  /*12620*/  @!P1 ST.E.64 desc[UR60][R6.64], R144 ;  /* 0x0000009006009985 */ /* 0x0007e8000c101b3c */
[----:B------:R3:W-:Y:S02]  /*12630*/  @!P0 ST.E.64 desc[UR60][R12.64], R148 ;  /* 0x000000940c008985 */ /* 0x0007e4000c101b3c */
.L_x_1563:
[----:B------:R-:W-:Y:S05]  /*12640*/  BSYNC B1 ;  /* 0x0000000000017941 */ /* 0x000fea0003800000 */
.L_x_1562:
[----:B------:R-:W-:-:S03]  /*12650*/  UMOV UR4, 0xffffffff ;  /* 0xffffffff00047882 */ /* 0x000fc60000000000 */
[----:B------:R-:W-:Y:S05]  /*12660*/  BRA.DIV UR4, `(.L_x_1564) ;  /* 0x000000ae04bc7947 */ /* 0x000fea000b800000 */
[----:B---3--:R3:W4:Y:S04]  /*12670*/  SHFL.IDX PT, R10, R8, 0x1, 0x1c1f ;  /* 0x003c1f00080a7f89 */ /* 0x00872800000e0000 */
[----:B0-----:R-:W0:Y:S02]  /*12680*/  SHFL.IDX PT, R3, R3, 0x1, 0x1c1f ;  /* 0x003c1f0003037f89 */ /* 0x001e2400000e0000 */
.L_x_1772:
        /* <DEDUP_REMOVED lines=8> */
[----:B------:R-:W4:Y:S04]  /*12710*/  LDL R48, [R1+0x144] ;  /* 0x0001440001307983 */ /* 0x000f280000100800 */
[----:B------:R-:W4:Y:S04]  /*12720*/  LDL R44, [R1+0xc4] ;  /* 0x0000c400012c7983 */ /* 0x000f280000100800 */
[----:B------:R-:W4:Y:S04]  /*12730*/  LDL R41, [R1+0x150] ;  /* 0x0001500001297983 */ /* 0x000f280000100800 */
[----:B-1----:R-:W4:Y:S04]  /*12740*/  LDL R9, [R1+0x13c] ;  /* 0x00013c0001097983 */ /* 0x002f280000100800 */
        /* <DEDUP_REMOVED lines=24> */
[----:B--2---:R-:W2:Y:S04]  /*128d0*/  LDL R12, [R1+0xa4] ;  /* 0x0000a400010c7983 */ /* 0x004ea80000100800 */
[----:B------:R-:W2:Y:S04]  /*128e0*/  LDL R20, [R1+0xa0] ;  /* 0x0000a00001147983 */ /* 0x000ea80000100800 */
[----:B------:R-:W2:Y:S04]  /*128f0*/  LDL R14, [R1+0x9c] ;  /* 0x00009c00010e7983 */ /* 0x000ea80000100800 */
[----:B------:R-:W2:Y:S04]  /*12900*/  LDL R29, [R1+0x130] ;  /* 0x00013000011d7983 */ /* 0x000ea80000100800 */
[----:B------:R-:W2:Y:S04]  /*12910*/  LDL R25, [R1+0x12c] ;  /* 0x00012c0001197983 */ /* 0x000ea80000100800 */
[----:B------:R-:W2:Y:S04]  /*12920*/  LDL R13, [R1+0x128] ;  /* 0x00012800010d7983 */ /* 0x000ea80000100800 */
[----:B------:R-:W2:Y:S04]  /*12930*/  LDL R21, [R1+0x124] ;  /* 0x0001240001157983 */ /* 0x000ea80000100800 */
[----:B------:R-:W2:Y:S04]  /*12940*/  LDL R15, [R1+0x120] ;  /* 0x00012000010f7983 */ /* 0x000ea80000100800 */
[----:B------:R-:W2:Y:S01]  /*12950*/  LDL R11, [R1+0x98] ;  /* 0x00009800010b7983 */ /* 0x000ea20000100800 */
[----:B-----5:R-:W-:Y:S01]  /*12960*/  ISETP.GE.AND P2, PT, R65, UR4, PT ;  /* 0x0000000441007c0c */ /* 0x020fe2000bf46270 */
[----:B----4-:R-:W-:Y:S01]  /*12970*/  IMAD.MOV.U32 R57, RZ, RZ, R56 ;  /* 0x000000ffff397224 */ /* 0x010fe200078e0038 */
[----:B------:R-:W-:Y:S01]  /*12980*/  ISETP.GE.AND P3, PT, R81, UR4, PT ;  /* 0x0000000451007c0c */ /* 0x000fe2000bf66270 */
[----:B------:R-:W-:-:S02]  /*12990*/  IMAD.MOV.U32 R56, RZ, RZ, R53 ;  /* 0x000000ffff387224 */ /* 0x000fc400078e0035 */
[----:B------:R-:W-:Y:S02]  /*129a0*/  IMAD.MOV.U32 R53, RZ, RZ, R52 ;  /* 0x000000ffff357224 */ /* 0x000fe400078e0034 */
[----:B------:R-:W-:Y:S02]  /*129b0*/  IMAD.MOV.U32 R52, RZ, RZ, R48 ;  /* 0x000000ffff347224 */ /* 0x000fe400078e0030 */
[----:B------:R-:W-:Y:S02]  /*129c0*/  IMAD.MOV.U32 R48, RZ, RZ, R44 ;  /* 0x000000ffff307224 */ /* 0x000fe400078e002c */
[----:B------:R-:W-:Y:S02]  /*129d0*/  IMAD.MOV.U32 R44, RZ, RZ, R41 ;  /* 0x000000ffff2c7224 */ /* 0x000fe400078e0029 */
[----:B------:R-:W-:Y:S02]  /*129e0*/  IMAD.MOV.U32 R41, RZ, RZ, R9 ;  /* 0x000000ffff297224 */ /* 0x000fe400078e0009 */
[----:B---3--:R-:W-:-:S02]  /*129f0*/  IMAD.MOV.U32 R9, RZ, RZ, R8 ;  /* 0x000000ffff097224 */ /* 0x008fc400078e0008 */
[----:B------:R-:W-:Y:S02]  /*12a00*/  IMAD.MOV.U32 R8, RZ, RZ, R7 ;  /* 0x000000ffff087224 */ /* 0x000fe400078e0007 */
[----:B------:R-:W-:Y:S02]  /*12a10*/  @!P2 IMAD.MOV.U32 R7, RZ, RZ, R10 ;  /* 0x000000ffff07a224 */ /* 0x000fe400078e000a */
[----:B------:R-:W-:Y:S02]  /*12a20*/  IMAD.MOV.U32 R60, RZ, RZ, R6 ;  /* 0x000000ffff3c7224 */ /* 0x000fe400078e0006 */
[----:B0-----:R-:W-:Y:S02]  /*12a30*/  @!P2 IMAD.MOV.U32 R6, RZ, RZ, R3 ;  /* 0x000000ffff06a224 */ /* 0x001fe400078e0003 */
[----:B------:R-:W-:Y:S02]  /*12a40*/  IMAD.MOV.U32 R69, RZ, RZ, R61 ;  /* 0x000000ffff457224 */ /* 0x000fe400078e003d */
[----:B------:R-:W-:-:S02]  /*12a50*/  IMAD.MOV.U32 R61, RZ, RZ, R57 ;  /* 0x000000ffff3d7224 */ /* 0x000fc400078e0039 */
[----:B------:R-:W-:Y:S02]  /*12a60*/  IMAD.MOV.U32 R57, RZ, RZ, R53 ;  /* 0x000000ffff397224 */ /* 0x000fe400078e0035 */
[----:B------:R-:W-:Y:S02]  /*12a70*/  IMAD.MOV.U32 R53, RZ, RZ, R48 ;  /* 0x000000ffff357224 */ /* 0x000fe400078e0030 */
[----:B------:R-:W-:Y:S01]  /*12a80*/  IMAD.MOV.U32 R48, RZ, RZ, R8 ;  /* 0x000000ffff307224 */ /* 0x000fe200078e0008 */
[----:B------:R-:W-:Y:S01]  /*12a90*/  @!P3 LEA R8, P4, R81, R3, 0x2 ;  /* 0x000000035108b211 */ /* 0x000fe200078810ff */
[----:B------:R-:W-:-:S04]  /*12aa0*/  @!P2 IMAD.WIDE R6, R65, 0x4, R6 ;  /* 0x000000044106a825 */ /* 0x000fc800078e0206 */
[----:B------:R-:W-:Y:S02]  /*12ab0*/  IMAD.MOV.U32 R65, RZ, RZ, R64 ;  /* 0x000000ffff417224 */ /* 0x000fe400078e0040 */
[----:B------:R-:W-:Y:S02]  /*12ac0*/  IMAD.MOV.U32 R64, RZ, RZ, R44 ;  /* 0x000000ffff407224 */ /* 0x000fe400078e002c */
[----:B------:R-:W-:Y:S01]  /*12ad0*/  IMAD.MOV.U32 R44, RZ, RZ, R9 ;  /* 0x000000ffff2c7224 */ /* 0x000fe200078e0009 */
[----:B------:R-:W-:Y:S02]  /*12ae0*/  @!P3 LEA.HI.X R9, R81, R10, R92, 0x2, P4 ;  /* 0x0000000a5109b211 */ /* 0x000fe400020f145c */
[----:B------:R-:W3:Y:S01]  /*12af0*/  LDL R92, [R1+0x18c] ;  /* 0x00018c00015c7983 */ /* 0x000ee20000100800 */
[C---:B------:R-:W-:Y:S02]  /*12b00*/  ISETP.GE.AND P1, PT, R76.reuse, UR4, PT ;  /* 0x000000044c007c0c */ /* 0x040fe4000bf26270 */
[----:B------:R-:W-:Y:S01]  /*12b10*/  ISETP.GE.AND P0, PT, R85, UR4, PT ;  /* 0x0000000455007c0c */ /* 0x000fe2000bf06270 */
[----:B------:R0:W-:Y:S04]  /*12b20*/  @!P2 ST.E.64 desc[UR60][R6.64], R26 ;  /* 0x0000001a0600a985 */ /* 0x0001e8000c101b3c */
[----:B------:R1:W-:Y:S04]  /*12b30*/  @!P3 ST.E.64 desc[UR60][R8.64], R30 ;  /* 0x0000001e0800b985 */ /* 0x0003e8000c101b3c */
[----:B------:R-:W4:Y:S02]  /*12b40*/  LDL R81, [R1+0xe8] ;  /* 0x0000e80001517983 */ /* 0x000f240000100800 */
[----:B0-----:R-:W-:-:S04]  /*12b50*/  @!P1 LEA R6, P5, R76, R3, 0x2 ;  /* 0x000000034c069211 */ /* 0x001fc800078a10ff */
[-C--:B------:R-:W-:Y:S02]  /*12b60*/  @!P1 LEA.HI.X R7, R76, R10.reuse, R77, 0x2, P5 ;  /* 0x0000000a4c079211 */ /* 0x080fe400028f144d */
[----:B------:R-:W5:Y:S01]  /*12b70*/  LDL R77, [R1+0x188] ;  /* 0x00018800014d7983 */ /* 0x000f620000100800 */
[C---:B-1----:R-:W-:Y:S02]  /*12b80*/  @!P0 LEA R8, P4, R85.reuse, R3, 0x2 ;  /* 0x0000000355088211 */ /* 0x042fe400078810ff */
[----:B------:R-:W-:Y:S01]  /*12b90*/  ISETP.GE.AND P2, PT, R72, UR4, PT ;  /* 0x0000000448007c0c */ /* 0x000fe2000bf46270 */
[----:B------:R-:W2:Y:S01]  /*12ba0*/  LDL R76, [R1+0xe4] ;  /* 0x0000e400014c7983 */ /* 0x000ea20000100800 */
[----:B---3--:R-:W-:-:S03]  /*12bb0*/  @!P0 LEA.HI.X R9, R85, R10, R92, 0x2, P4 ;  /* 0x0000000a55098211 */ /* 0x008fc600020f145c */
[----:B------:R-:W3:Y:S04]  /*12bc0*/  LDL R85, [R1+0x180] ;  /* 0x0001800001557983 */ /* 0x000ee80000100800 */
[----:B------:R0:W-:Y:S01]  /*12bd0*/  @!P1 ST.E.64 desc[UR60][R6.64], R34 ;  /* 0x0000002206009985 */ /* 0x0001e2000c101b3c */
[----:B------:R-:W-:-:S03]  /*12be0*/  ISETP.GE.AND P1, PT, R73, UR4, PT ;  /* 0x0000000449007c0c */ /* 0x000fc6000bf26270 */
[----:B------:R-:W4:Y:S01]  /*12bf0*/  LDL R92, [R1+0x184] ;  /* 0x00018400015c7983 */ /* 0x000f220000100800 */
[----:B0-----:R-:W-:-:S04]  /*12c00*/  @!P2 LEA R6, P5, R72, R3, 0x2 ;  /* 0x000000034806a211 */ /* 0x001fc800078a10ff */
[----:B-----5:R-:W-:Y:S01]  /*12c10*/  @!P2 LEA.HI.X R7, R72, R10, R77, 0x2, P5 ;  /* 0x0000000a4807a211 */ /* 0x020fe200028f144d */
[----:B------:R-:W-:Y:S04]  /*12c20*/  @!P0 ST.E.64 desc[UR60][R8.64], R38 ;  /* 0x0000002608008985 */ /* 0x000fe8000c101b3c */
[----:B------:R0:W-:Y:S01]  /*12c30*/  @!P2 ST.E.64 desc[UR60][R6.64], R42 ;  /* 0x0000002a0600a985 */ /* 0x0001e2000c101b3c */
[----:B------:R-:W-:-:S03]  /*12c40*/  ISETP.GE.AND P3, PT, R89, UR4, PT ;  /* 0x0000000459007c0c */ /* 0x000fc6000bf66270 */
[----:B------:R-:W5:Y:S04]  /*12c50*/  LDL R72, [R1+0xdc] ;  /* 0x0000dc0001487983 */ /* 0x000f680000100800 */
[----:B------:R-:W5:Y:S01]  /*12c60*/  LDL R77, [R1+0xe0] ;  /* 0x0000e000014d7983 */ /* 0x000f620000100800 */
[----:B0-----:R-:W-:-:S04]  /*12c70*/  @!P1 LEA R6, P5, R73, R3, 0x2 ;  /* 0x0000000349069211 */ /* 0x001fc800078a10ff */
[-C--:B---3--:R-:W-:Y:S02]  /*12c80*/  @!P1 LEA.HI.X R7, R73, R10.reuse, R85, 0x2, P5 ;  /* 0x0000000a49079211 */ /* 0x088fe400028f1455 */
[----:B------:R-:W3:Y:S01]  /*12c90*/  LDL R85, [R1+0x178] ;  /* 0x0001780001557983 */ /* 0x000ee20000100800 */
[C---:B------:R-:W-:Y:S02]  /*12ca0*/  ISETP.GE.AND P2, PT, R80.reuse, UR4, PT ;  /* 0x0000000450007c0c */ /* 0x040fe4000bf46270 */
[CC--:B------:R-:W-:Y:S01]  /*12cb0*/  @!P3 LEA R8, P4, R89.reuse, R3.reuse, 0x2 ;  /* 0x000000035908b211 */ /* 0x0c0fe200078810ff */
[----:B------:R-:W5:Y:S03]  /*12cc0*/  LDL R73, [R1+0xd8] ;  /* 0x0000d80001497983 */ /* 0x000f660000100800 */
[----:B----4-:R-:W-:Y:S02]  /*12cd0*/  @!P3 LEA.HI.X R9, R89, R10, R92, 0x2, P4 ;  /* 0x0000000a5909b211 */ /* 0x010fe400020f145c */
[----:B------:R-:W4:Y:S04]  /*12ce0*/  LDL R89, [R1+0x17c] ;  /* 0x00017c0001597983 */ /* 0x000f280000100800 */
[----:B------:R-:W-:Y:S04]  /*12cf0*/  @!P3 ST.E.64 desc[UR60][R8.64], R46 ;  /* 0x0000002e0800b985 */ /* 0x000fe8000c101b3c */
[----:B------:R0:W-:Y:S02]  /*12d00*/  @!P1 ST.E.64 desc[UR60][R6.64], R4 ;  /* 0x0000000406009985 */ /* 0x0001e4000c101b3c */
[----:B0-----:R-:W-:-:S04]  /*12d10*/  @!P2 LEA R4, P5, R80, R3, 0x2 ;  /* 0x000000035004a211 */ /* 0x001fc800078a10ff */
[----:B---3--:R-:W-:Y:S02]  /*12d20*/  @!P2 LEA.HI.X R5, R80, R10, R85, 0x2, P5 ;  /* 0x0000000a5005a211 */ /* 0x008fe400028f1455 */
[----:B------:R-:W3:Y:S01]  /*12d30*/  LDL R80, [R1+0x170] ;  /* 0x0001700001507983 */ /* 0x000ee20000100800 */
[----:B------:R-:W-:Y:S02]  /*12d40*/  ISETP.GE.AND P0, PT, R88, UR4, PT ;  /* 0x0000000458007c0c */ /* 0x000fe4000bf06270 */
[----:B------:R-:W-:Y:S01]  /*12d50*/  ISETP.GE.AND P1, PT, R68, UR4, PT ;  /* 0x0000000444007c0c */ /* 0x000fe2000bf26270 */
[----:B------:R-:W5:Y:S10]  /*12d60*/  LDL R85, [R1+0x174] ;  /* 0x0001740001557983 */ /* 0x000f740000100800 */
[----:B------:R-:W-:-:S04]  /*12d70*/  @!P0 LEA R8, P4, R88, R3, 0x2 ;  /* 0x0000000358088211 */ /* 0x000fc800078810ff */
[----:B----4-:R-:W-:-:S05]  /*12d80*/  @!P0 LEA.HI.X R9, R88, R10, R89, 0x2, P4 ;  /* 0x0000000a58098211 */ /* 0x010fca00020f1459 */
[----:B------:R-:W-:Y:S04]  /*12d90*/  @!P0 ST.E.64 desc[UR60][R8.64], R54 ;  /* 0x0000003608008985 */ /* 0x000fe8000c101b3c */
[----:B------:R0:W-:Y:S02]  /*12da0*/  @!P2 ST.E.64 desc[UR60][R4.64], R58 ;  /* 0x0000003a0400a985 */ /* 0x0001e4000c101b3c */
[----:B0-----:R-:W-:-:S04]  /*12db0*/  @!P1 LEA R4, P5, R68, R3, 0x2 ;  /* 0x0000000344049211 */ /* 0x001fc800078a10ff */
[----:B---3--:R-:W-:Y:S02]  /*12dc0*/  @!P1 LEA.HI.X R5, R68, R10, R80, 0x2, P5 ;  /* 0x0000000a44059211 */ /* 0x008fe400028f1450 */
[----:B------:R-:W3:Y:S01]  /*12dd0*/  LDL R80, [R1+0x168] ;  /* 0x0001680001507983 */ /* 0x000ee20000100800 */
[----:B------:R-:W-:Y:S02]  /*12de0*/  ISETP.GE.AND P3, PT, R84, UR4, PT ;  /* 0x0000000454007c0c */ /* 0x000fe4000bf66270 */
[----:B--2---:R-:W-:-:S11]  /*12df0*/  ISETP.GE.AND P2, PT, R76, UR4, PT ;  /* 0x000000044c007c0c */ /* 0x004fd6000bf46270 */
[----:B------:R-:W-:-:S04]  /*12e00*/  @!P3 LEA R6, P4, R84, R3, 0x2 ;  /* 0x000000035406b211 */ /* 0x000fc800078810ff */
[----:B-----5:R-:W-:Y:S02]  /*12e10*/  @!P3 LEA.HI.X R7, R84, R10, R85, 0x2, P4 ;  /* 0x0000000a5407b211 */ /* 0x020fe400020f1455 */
[----:B------:R-:W2:Y:S04]  /*12e20*/  LDL R84, [R1+0x16c] ;  /* 0x00016c0001547983 */ /* 0x000ea80000100800 */
[----:B------:R-:W-:Y:S04]  /*12e30*/  @!P3 ST.E.64 desc[UR60][R6.64], R62 ;  /* 0x0000003e0600b985 */ /* 0x000fe8000c101b3c */
[----:B------:R0:W-:Y:S02]  /*12e40*/  @!P1 ST.E.64 desc[UR60][R4.64], R66 ;  /* 0x0000004204009985 */ /* 0x0001e4000c101b3c */
[----:B0-----:R-:W-:-:S04]  /*12e50*/  @!P2 LEA R4, P5, R76, R3, 0x2 ;  /* 0x000000034c04a211 */ /* 0x001fc800078a10ff */
[----:B---3--:R-:W-:Y:S02]  /*12e60*/  @!P2 LEA.HI.X R5, R76, R10, R80, 0x2, P5 ;  /* 0x0000000a4c05a211 */ /* 0x008fe400028f1450 */
[----:B------:R-:W3:Y:S01]  /*12e70*/  LDL R76, [R1+0x160] ;  /* 0x00016000014c7983 */ /* 0x000ee20000100800 */
[C---:B------:R-:W-:Y:S02]  /*12e80*/  ISETP.GE.AND P0, PT, R81.reuse, UR4, PT ;  /* 0x0000000451007c0c */ /* 0x040fe4000bf06270 */
[----:B------:R-:W-:Y:S01]  /*12e90*/  ISETP.GE.AND P1, PT, R72, UR4, PT ;  /* 0x0000000448007c0c */ /* 0x000fe2000bf26270 */
[----:B------:R-:W4:Y:S10]  /*12ea0*/  LDL R80, [R1+0x164] ;  /* 0x0001640001507983 */ /* 0x000f340000100800 */
[----:B------:R-:W-:-:S04]  /*12eb0*/  @!P0 LEA R6, P4, R81, R3, 0x2 ;  /* 0x0000000351068211 */ /* 0x000fc800078810ff */
[----:B--2---:R-:W-:Y:S01]  /*12ec0*/  @!P0 LEA.HI.X R7, R81, R10, R84, 0x2, P4 ;  /* 0x0000000a51078211 */ /* 0x004fe200020f1454 */
[----:B------:R-:W-:Y:S02]  /*12ed0*/  IMAD.MOV.U32 R68, RZ, RZ, R65 ;  /* 0x000000ffff447224 */ /* 0x000fe400078e0041 */
[----:B------:R-:W2:Y:S04]  /*12ee0*/  LDL R65, [R1+0xd0] ;  /* 0x0000d00001417983 */ /* 0x000ea80000100800 */
[----:B------:R-:W-:Y:S04]  /*12ef0*/  @!P0 ST.E.64 desc[UR60][R6.64], R70 ;  /* 0x0000004606008985 */ /* 0x000fe8000c101b3c */
[----:B------:R0:W-:Y:S02]  /*12f00*/  @!P2 ST.E.64 desc[UR60][R4.64], R74 ;  /* 0x0000004a0400a985 */ /* 0x0001e4000c101b3c */
[----:B0-----:R-:W-:-:S04]  /*12f10*/  @!P1 LEA R4, P5, R72, R3, 0x2 ;  /* 0x0000000348049211 */ /* 0x001fc800078a10ff */
[----:B---3--:R-:W-:Y:S02]  /*12f20*/  @!P1 LEA.HI.X R5, R72, R10, R76, 0x2, P5 ;  /* 0x0000000a48059211 */ /* 0x008fe400028f144c */
[----:B------:R-:W3:Y:S01]  /*12f30*/  LDL R76, [R1+0x15c] ;  /* 0x00015c00014c7983 */ /* 0x000ee20000100800 */
[----:B------:R-:W-:-:S03]  /*12f40*/  IMAD.MOV.U32 R72, RZ, RZ, R68 ;  /* 0x000000ffff487224 */ /* 0x000fc600078e0044 */
[----:B------:R-:W5:Y:S01]  /*12f50*/  LDL R68, [R1+0x154] ;  /* 0x0001540001447983 */ /* 0x000f620000100800 */
[----:B------:R-:W-:Y:S02]  /*12f60*/  ISETP.GE.AND P3, PT, R77, UR4, PT ;  /* 0x000000044d007c0c */ /* 0x000fe4000bf66270 */
[----:B------:R-:W-:Y:S02]  /*12f70*/  ISETP.GE.AND P0, PT, R73, UR4, PT ;  /* 0x0000000449007c0c */ /* 0x000fe4000bf06270 */
[----:B------:R-:W-:-:S09]  /*12f80*/  ISETP.GE.AND P2, PT, R69, UR4, PT ;  /* 0x0000000445007c0c */ /* 0x000fd2000bf46270 */
[----:B------:R-:W-:-:S04]  /*12f90*/  @!P3 LEA R6, P4, R77, R3, 0x2 ;  /* 0x000000034d06b211 */ /* 0x000fc800078810ff */
[----:B----4-:R-:W-:-:S05]  /*12fa0*/  @!P3 LEA.HI.X R7, R77, R10, R80, 0x2, P4 ;  /* 0x0000000a4d07b211 */ /* 0x010fca00020f1450 */
[----:B------:R0:W-:Y:S01]  /*12fb0*/  @!P3 ST.E.64 desc[UR60][R6.64], R78 ;  /* 0x0000004e0600b985 */ /* 0x0001e2000c101b3c */
[----:B--2---:R-:W-:-:S03]  /*12fc0*/  ISETP.GE.AND P3, PT, R65, UR4, PT ;  /* 0x0000000441007c0c */ /* 0x004fc6000bf66270 */
[----:B------:R1:W-:Y:S01]  /*12fd0*/  @!P1 ST.E.64 desc[UR60][R4.64], R82 ;  /* 0x0000005204009985 */ /* 0x0003e2000c101b3c */
[----:B------:R-:W-:Y:S02]  /*12fe0*/  ISETP.GE.AND P1, PT, R61, UR4, PT ;  /* 0x000000043d007c0c */ /* 0x000fe4000bf26270 */
[-C--:B0-----:R-:W-:Y:S02]  /*12ff0*/  @!P0 LEA R6, P4, R73, R3.reuse, 0x2 ;  /* 0x0000000349068211 */ /* 0x081fe400078810ff */
[----:B-1----:R-:W-:-:S04]  /*13000*/  @!P2 LEA R4, P5, R69, R3, 0x2 ;  /* 0x000000034504a211 */ /* 0x002fc800078a10ff */
[-C--:B------:R-:W-:Y:S02]  /*13010*/  @!P2 LEA.HI.X R5, R69, R10.reuse, R72, 0x2, P5 ;  /* 0x0000000a4505a211 */ /* 0x080fe400028f1448 */
[----:B---3--:R-:W-:-:S05]  /*13020*/  @!P0 LEA.HI.X R7, R73, R10, R76, 0x2, P4 ;  /* 0x0000000a49078211 */ /* 0x008fca00020f144c */
[----:B------:R0:W-:Y:S01]  /*13030*/  @!P0 ST.E.64 desc[UR60][R6.64], R86 ;  /* 0x0000005606008985 */ /* 0x0001e2000c101b3c */
[----:B------:R-:W-:-:S03]  /*13040*/  ISETP.GE.AND P0, PT, R57, UR4, PT ;  /* 0x0000000439007c0c */ /* 0x000fc6000bf06270 */
[----:B------:R1:W-:Y:S01]  /*13050*/  @!P2 ST.E.64 desc[UR60][R4.64], R90 ;  /* 0x0000005a0400a985 */ /* 0x0003e2000c101b3c */
[----:B------:R-:W-:Y:S02]  /*13060*/  ISETP.GE.AND P2, PT, R53, UR4, PT ;  /* 0x0000000435007c0c */ /* 0x000fe4000bf46270 */
[-C--:B0-----:R-:W-:Y:S02]  /*13070*/  @!P3 LEA R6, P4, R65, R3.reuse, 0x2 ;  /* 0x000000034106b211 */ /* 0x081fe400078810ff */
[----:B-1----:R-:W-:Y:S02]  /*13080*/  @!P1 LEA R4, P5, R61, R3, 0x2 ;  /* 0x000000033d049211 */ /* 0x002fe400078a10ff */
[-C--:B-----5:R-:W-:Y:S02]  /*13090*/  @!P3 LEA.HI.X R7, R65, R10.reuse, R68, 0x2, P4 ;  /* 0x0000000a4107b211 */ /* 0x0a0fe400020f1444 */
[----:B------:R-:W-:Y:S02]  /*130a0*/  @!P1 LEA.HI.X R5, R61, R10, R64, 0x2, P5 ;  /* 0x0000000a3d059211 */ /* 0x000fe400028f1440 */
[----:B------:R-:W-:Y:S01]  /*130b0*/  ISETP.GE.AND P4, PT, R48, UR4, PT ;  /* 0x0000000430007c0c */ /* 0x000fe2000bf86270 */
[----:B------:R0:W-:Y:S01]  /*130c0*/  @!P3 ST.E.64 desc[UR60][R6.64], R94 ;  /* 0x0000005e0600b985 */ /* 0x0001e2000c101b3c */
[----:B------:R-:W-:-:S03]  /*130d0*/  ISETP.GE.AND P3, PT, R44, UR4, PT ;  /* 0x000000042c007c0c */ /* 0x000fc6000bf66270 */
[----:B------:R1:W-:Y:S01]  /*130e0*/  @!P1 ST.E.64 desc[UR60][R4.64], R98 ;  /* 0x0000006204009985 */ /* 0x0003e2000c101b3c */
[-C--:B0-----:R-:W-:Y:S02]  /*130f0*/  @!P0 LEA R6, P5, R57, R3.reuse, 0x2 ;  /* 0x0000000339068211 */ /* 0x081fe400078a10ff */
[----:B-1----:R-:W-:Y:S02]  /*13100*/  @!P2 LEA R4, P1, R53, R3, 0x2 ;  /* 0x000000033504a211 */ /* 0x002fe400078210ff */
[-C--:B------:R-:W-:Y:S02]  /*13110*/  @!P0 LEA.HI.X R7, R57, R10.reuse, R60, 0x2, P5 ;  /* 0x0000000a39078211 */ /* 0x080fe400028f143c */
[----:B------:R-:W-:Y:S02]  /*13120*/  @!P2 LEA.HI.X R5, R53, R10, R56, 0x2, P1 ;  /* 0x0000000a3505a211 */ /* 0x000fe400008f1438 */
[----:B------:R-:W-:Y:S01]  /*13130*/  ISETP.GE.AND P1, PT, R40, UR4, PT ;  /* 0x0000000428007c0c */ /* 0x000fe2000bf26270 */
[----:B------:R0:W-:Y:S04]  /*13140*/  @!P0 ST.E.64 desc[UR60][R6.64], R102 ;  /* 0x0000006606008985 */ /* 0x0001e8000c101b3c */
[----:B------:R1:W-:Y:S01]  /*13150*/  @!P2 ST.E.64 desc[UR60][R4.64], R106 ;  /* 0x0000006a0400a985 */ /* 0x0003e2000c101b3c */
[----:B------:R-:W-:-:S02]  /*13160*/  ISETP.GE.AND P2, PT, R36, UR4, PT ;  /* 0x0000000424007c0c */ /* 0x000fc4000bf46270 */
[-C--:B0-----:R-:W-:Y:S02]  /*13170*/  @!P4 LEA R6, P0, R48, R3.reuse, 0x2 ;  /* 0x000000033006c211 */ /* 0x081fe400078010ff */
[----:B-1----:R-:W-:Y:S02]  /*13180*/  @!P3 LEA R4, P5, R44, R3, 0x2 ;  /* 0x000000032c04b211 */ /* 0x002fe400078a10ff */
[-C--:B------:R-:W-:Y:S02]  /*13190*/  @!P4 LEA.HI.X R7, R48, R10.reuse, R52, 0x2, P0 ;  /* 0x0000000a3007c211 */ /* 0x080fe400000f1434 */
[----:B------:R-:W-:Y:S02]  /*131a0*/  ISETP.GE.AND P0, PT, R32, UR4, PT ;  /* 0x0000000420007c0c */ /* 0x000fe4000bf06270 */
[----:B------:R-:W-:Y:S01]  /*131b0*/  @!P3 LEA.HI.X R5, R44, R10, R45, 0x2, P5 ;  /* 0x0000000a2c05b211 */ /* 0x000fe200028f142d */
[----:B------:R0:W-:Y:S04]  /*131c0*/  @!P4 ST.E.64 desc[UR60][R6.64], R110 ;  /* 0x0000006e0600c985 */ /* 0x0001e8000c101b3c */
[----:B------:R1:W-:Y:S01]  /*131d0*/  @!P3 ST.E.64 desc[UR60][R4.64], R114 ;  /* 0x000000720400b985 */ /* 0x0003e2000c101b3c */
[----:B------:R-:W-:-:S02]  /*131e0*/  ISETP.GE.AND P3, PT, R28, UR4, PT ;  /* 0x000000041c007c0c */ /* 0x000fc4000bf66270 */
[-C--:B0-----:R-:W-:Y:S02]  /*131f0*/  @!P1 LEA R6, P4, R40, R3.reuse, 0x2 ;  /* 0x0000000328069211 */ /* 0x081fe400078810ff */
[-C--:B-1----:R-:W-:Y:S02]  /*13200*/  @!P2 LEA R4, P5, R36, R3.reuse, 0x2 ;  /* 0x000000032404a211 */ /* 0x082fe400078a10ff */
[-C--:B------:R-:W-:Y:S02]  /*13210*/  @!P1 LEA.HI.X R7, R40, R10.reuse, R41, 0x2, P4 ;  /* 0x0000000a28079211 */ /* 0x080fe400020f1429 */
[----:B------:R-:W-:Y:S02]  /*13220*/  @!P0 LEA R8, P4, R32, R3, 0x2 ;  /* 0x0000000320088211 */ /* 0x000fe400078810ff */
[----:B------:R-:W-:Y:S01]  /*13230*/  @!P2 LEA.HI.X R5, R36, R10, R37, 0x2, P5 ;  /* 0x0000000a2405a211 */ /* 0x000fe200028f1425 */
[----:B------:R-:W-:Y:S01]  /*13240*/  @!P1 ST.E.64 desc[UR60][R6.64], R118 ;  /* 0x0000007606009985 */ /* 0x000fe2000c101b3c */
[----:B------:R-:W-:-:S02]  /*13250*/  ISETP.GE.AND P1, PT, R24, UR4, PT ;  /* 0x0000000418007c0c */ /* 0x000fc4000bf26270 */
        /* <DEDUP_REMOVED lines=14> */
[----:B------:R-:W-:Y:S02]  /*13340*/  @!P0 LEA R12, P3, R14, R3, 0x2 ;  /* 0x000000030e0c8211 */ /* 0x000fe400078610ff */
        /* <DEDUP_REMOVED lines=13> */
.L_x_1547:
[----:B------:R-:W4:Y:S01]  /*13420*/  LDL.LU R6, [R1+0x80] ;  /* 0x0000800001067983 */ /* 0x000f220000300800 */
[----:B------:R-:W-:Y:S01]  /*13430*/  ULDC.64 UR6, c[0x0][0xd08] ;  /* 0x0003420000067ab9 */ /* 0x000fe20000000a00 */
[----:B------:R-:W-:Y:S02]  /*13440*/  ULDC.64 UR4, c[0x0][0xd00] ;  /* 0x0003400000047ab9 */ /* 0x000fe40000000a00 */
[----:B------:R-:W2:Y:S04]  /*13450*/  LDL.LU R0, [R1+0x84] ;  /* 0x0000840001007983 */ /* 0x000ea80000300800 */
[----:B------:R-:W3:Y:S01]  /*13460*/  LDL R8, [R1+0x78] ;  /* 0x0000780001087983 */ /* 0x000ee20000100800 */
[----:B------:R-:W-:Y:S01]  /*13470*/  ISETP.NE.U32.AND P1, PT, RZ, UR6, PT ;  /* 0x00000006ff007c0c */ /* 0x000fe2000bf25070 */
[----:B------:R-:W-:Y:S01]  /*13480*/  IMAD.MOV.U32 R3, RZ, RZ, RZ ;  /* 0x000000ffff037224 */ /* 0x000fe200078e00ff */
[----:B------:R-:W-:-:S02]  /*13490*/  ISETP.NE.U32.AND P0, PT, RZ, UR4, PT ;  /* 0x00000004ff007c0c */ /* 0x000fc4000bf05070 */
[----:B------:R-:W-:Y:S02]  /*134a0*/  ISETP.NE.AND.EX P1, PT, RZ, UR7, PT, P1 ;  /* 0x00000007ff007c0c */ /* 0x000fe4000bf25310 */
[----:B------:R-:W-:Y:S02]  /*134b0*/  ISETP.NE.AND.EX P0, PT, RZ, UR5, PT, P0 ;  /* 0x00000005ff007c0c */ /* 0x000fe4000bf05300 */
[----:B----4-:R-:W-:Y:S01]  /*134c0*/  IADD3 R4, P2, R6, UR4, RZ ;  /* 0x0000000406047c10 */ /* 0x010fe2000ff5e0ff */
[----:B------:R-:W-:-:S03]  /*134d0*/  ULDC UR4, c[0x0][0xb88] ;  /* 0x0002e20000047ab9 */ /* 0x000fc60000000800 */
[----:B--2---:R-:W-:-:S05]  /*134e0*/  IADD3.X R5, R0, UR5, RZ, P2, !PT ;  /* 0x0000000500057c10 */ /* 0x004fca00097fe4ff */
[----:B------:R-:W-:Y:S01]  /*134f0*/  @P1 IADD3 R6, P2, R6, UR6, RZ ;  /* 0x0000000606061c10 */ /* 0x000fe2000ff5e0ff */
[----:B------:R-:W-:Y:S01]  /*13500*/  IMAD.U32 R21, RZ, RZ, UR4 ;  /* 0x00000004ff157e24 */ /* 0x000fe2000f8e00ff */
[----:B------:R2:W5:Y:S02]  /*13510*/  @P0 LDG.E R3, desc[UR60][R4.64] ;  /* 0x0000003c04030981 */ /* 0x000564000c1e1900 */
[----:B------:R-:W-:-:S05]  /*13520*/  @P1 IADD3.X R7, R0, UR7, RZ, P2, !PT ;  /* 0x0000000700071c10 */ /* 0x000fca00097fe4ff */
[----:B------:R2:W5:Y:S01]  /*13530*/  @P1 LDG.E R21, desc[UR60][R6.64] ;  /* 0x0000003c06151981 */ /* 0x000562000c1e1900 */
[----:B---3--:R-:W-:Y:S01]  /*13540*/  ISETP.NE.AND P2, PT, R8, RZ, PT ;  /* 0x000000ff0800720c */ /* 0x008fe20003f45270 */
        /* <DEDUP_REMOVED lines=11> */
.L_x_1565:
        /* <DEDUP_REMOVED lines=16> */
[----:B-1----:R-:W-:Y:S01]  /*13700*/  IMAD.MOV.U32 R20, RZ, RZ, 0xab8 ;  /* 0x00000ab8ff147424 */ /* 0x002fe200078e00ff */
[----:B------:R-:W-:Y:S01]  /*13710*/  ISETP.GT.AND P0, PT, R8, 0x1, PT ;  /* 0x000000010800780c */ /* 0x000fe20003f04270 */
[----:B------:R-:W1:Y:S01]  /*13720*/  LDC.64 R10, c[0x0][0xca8] ;  /* 0x00032a00ff0a7b82 */ /* 0x000e620000000a00 */
[----:B------:R-:W-:Y:S01]  /*13730*/  ISETP.NE.AND P1, PT, R28, 0x1, PT ;  /* 0x000000011c00780c */ /* 0x000fe20003f25270 */
[----:B------:R-:W-:Y:S01]  /*13740*/  IMAD.MOV.U32 R25, RZ, RZ, R33 ;  /* 0x000000ffff197224 */ /* 0x000fe200078e0021 */
[----:B------:R-:W-:-:S05]  /*13750*/  SEL R20, R20, 0xa78, P0 ;  /* 0x00000a7814147807 */ /* 0x000fca0000000000 */
[----:B------:R-:W3:Y:S08]  /*13760*/  LDC.64 R4, c[0x0][R20+0x220] ;  /* 0x0000880014047b82 */ /* 0x000ef00000000a00 */
[----:B------:R-:W4:Y:S08]  /*13770*/  LDC.64 R12, c[0x0][R20+0x218] ;  /* 0x00008600140c7b82 */ /* 0x000f300000000a00 */
[----:B------:R-:W5:Y:S08]  /*13780*/  LDC.64 R6, c[0x0][R20+0x228] ;  /* 0x00008a0014067b82 */ /* 0x000f700000000a00 */
[----:B------:R-:W0:Y:S08]  /*13790*/  @P1 LDC R0, c[0x0][0xcec] ;  /* 0x00033b00ff001b82 */ /* 0x000e300000000800 */
[----:B------:R-:W5:Y:S08]  /*137a0*/  LDC.64 R8, c[0x0][R20+0x210] ;  /* 0x0000840014087b82 */ /* 0x000f700000000a00 */
[----:B------:R-:W5:Y:S01]  /*137b0*/  @P1 LDC R29, c[0x0][0xcf0] ;  /* 0x00033c00ff1d1b82 */ /* 0x000f620000000800 */
[----:B0-----:R-:W-:-:S07]  /*137c0*/  @P1 IMAD.HI.U32 R0, R33, R0, RZ ;  /* 0x0000000021001227 */ /* 0x001fce00078e00ff */
[----:B-1----:R-:W0:Y:S01]  /*137d0*/  @!P0 LDC R10, c[0x0][0xc50] ;  /* 0x00031400ff0a8b82 */ /* 0x002e220000000800 */
[-C--:B---3--:R-:W-:Y:S02]  /*137e0*/  IMAD R5, R5, R31.reuse, RZ ;  /* 0x0000001f05057224 */ /* 0x088fe400078e02ff */
[----:B------:R-:W-:-:S05]  /*137f0*/  IMAD.WIDE.U32 R14, R4, R31, RZ ;  /* 0x0000001f040e7225 */ /* 0x000fca00078e00ff */
[----:B------:R-:W1:Y:S01]  /*13800*/  @!P0 LDC R11, c[0x0][0xc54] ;  /* 0x00031500ff0b8b82 */ /* 0x000e620000000800 */
[-C--:B----4-:R-:W-:Y:S02]  /*13810*/  IMAD R27, R13, R205.reuse, RZ ;  /* 0x000000cd0d1b7224 */ /* 0x090fe400078e02ff */
[----:B------:R-:W-:Y:S01]  /*13820*/  IMAD.WIDE.U32 R12, R12, R205, RZ ;  /* 0x000000cd0c0c7225 */ /* 0x000fe200078e00ff */
[----:B-----5:R-:W-:-:S03]  /*13830*/  @P1 SHF.R.U32.HI R25, RZ, R29, R0 ;  /* 0x0000001dff191219 */ /* 0x020fc60000011600 */
        /* <DEDUP_REMOVED lines=18> */
[----:B0-----:R-:W-:Y:S01]  /*13960*/  LEA R10, P0, R6, R10, 0x2 ;  /* 0x0000000a060a7211 */ /* 0x001fe200078010ff */
[----:B------:R-:W-:Y:S02]  /*13970*/  IMAD.MOV.U32 R5, RZ, RZ, -0x800000 ;  /* 0xff800000ff057424 */ /* 0x000fe400078e00ff */
[----:B------:R-:W-:-:S05]  /*13980*/  IMAD.IADD R0, R7, 0x1, R13 ;  /* 0x0000000107007824 */ /* 0x000fca00078e020d */
[----:B-1----:R-:W-:-:S05]  /*13990*/  LEA.HI.X R11, R6, R11, R0, 0x2, P0 ;  /* 0x0000000b060b7211 */ /* 0x002fca00000f1400 */
[----:B------:R2:W-:Y:S02]  /*139a0*/  STG.E desc[UR60][R10.64], R5 ;  /* 0x000000050a007986 */ /* 0x0005e4000c10193c */
.L_x_1567:
[----:B------:R-:W-:Y:S05]  /*139b0*/  BSYNC B1 ;  /* 0x0000000000017941 */ /* 0x000fea0003800000 */
.L_x_1566:
        /* <DEDUP_REMOVED lines=9> */
[----:B-1----:R-:W-:Y:S01]  /*13a50*/  LOP3.LUT R9, R6, 0xfffffff8, RZ, 0xc0, !PT ;  /* 0xfffffff806097812 */ /* 0x002fe200078ec0ff */
        /* <DEDUP_REMOVED lines=14> */
[----:B------:R-:W1:Y:S08]  /*13b40*/  @P0 LDC R10, c[0x0][0xcec] ;  /* 0x00033b00ff0a0b82 */ /* 0x000e700000000800 */
[----:B------:R-:W2:Y:S01]  /*13b50*/  @P0 LDC R11, c[0x0][0xcf0] ;  /* 0x00033c00ff0b0b82 */ /* 0x000ea20000000800 */
[----:B---3--:R-:W-:-:S04]  /*13b60*/  IMAD R9, R25, 0x80, R0 ;  /* 0x0000008019097824 */ /* 0x008fc800078e0200 */
[----:B-1----:R-:W-:-:S04]  /*13b70*/  @P0 IMAD.HI.U32 R0, R9, R10, RZ ;  /* 0x0000000a09000227 */ /* 0x002fc800078e00ff */
[----:B------:R-:W-:Y:S01]  /*13b80*/  IMAD.MOV.U32 R3, RZ, RZ, R9 ;  /* 0x000000ffff037224 */ /* 0x000fe200078e0009 */
[----:B--2---:R-:W-:-:S04]  /*13b90*/  @P0 SHF.R.U32.HI R3, RZ, R11, R0 ;  /* 0x0000000bff030219 */ /* 0x004fc80000011600 */
        /* <DEDUP_REMOVED lines=18> */
[----:B------:R1:W2:Y:S04]  /*13cc0*/  SHFL.IDX PT, R0, R20, RZ, 0x181f ;  /* 0x00181fff14007589 */ /* 0x0002a800000e0000 */
[----:B------:R1:W3:Y:S02]  /*13cd0*/  SHFL.IDX PT, R14, R3, RZ, 0x181f ;  /* 0x00181fff030e7589 */ /* 0x0002e400000e0000 */
.L_x_1775:
        /* <DEDUP_REMOVED lines=19> */
[CC--:B---3--:R-:W-:Y:S02]  /*13e10*/  @!P3 LEA R4, P5, R211.reuse, R14.reuse, 0x1 ;  /* 0x0000000ed304b211 */ /* 0x0c8fe400078a08ff */
[----:B------:R-:W-:Y:S02]  /*13e20*/  @!P2 LEA R6, P4, R10, R14, 0x1 ;  /* 0x0000000e0a06a211 */ /* 0x000fe400078808ff */
[----:B--2---:R-:W-:Y:S02]  /*13e30*/  @!P3 LEA.HI.X R5, R211, R0, R9, 0x1, P5 ;  /* 0x00000000d305b211 */ /* 0x004fe400028f0c09 */
        /* <DEDUP_REMOVED lines=10> */
.L_x_1570:
[----:B------:R-:W-:Y:S05]  /*13ee0*/  BSYNC B1 ;  /* 0x0000000000017941 */ /* 0x000fea0003800000 */
.L_x_1569:
[----:B------:R-:W-:-:S03]  /*13ef0*/  UMOV UR4, 0xffffffff ;  /* 0xffffffff00047882 */ /* 0x000fc60000000000 */
[----:B------:R-:W-:Y:S05]  /*13f00*/  BRA.DIV UR4, `(.L_x_1571) ;  /* 0x0000009a04147947 */ /* 0x000fea000b800000 */
[----:B--2---:R2:W0:Y:S04]  /*13f10*/  SHFL.IDX PT, R0, R20, 0x1, 0x181f ;  /* 0x00381f0014007f89 */ /* 0x00442800000e0000 */
[----:B---3--:R2:W3:Y:S02]  /*13f20*/  SHFL.IDX PT, R14, R3, 0x1, 0x181f ;  /* 0x00381f00030e7f89 */ /* 0x0084e400000e0000 */
.L_x_1779:
[----:B----4-:R-:W-:Y:S01]  /*13f30*/  VIADD R4, R24, 0x20 ;  /* 0x0000002018047836 */ /* 0x010fe20000000000 */
        /* <DEDUP_REMOVED lines=30> */
.L_x_1573:
[----:B------:R-:W-:Y:S05]  /*14120*/  BSYNC B1 ;  /* 0x0000000000017941 */ /* 0x000fea0003800000 */
.L_x_1572:
[----:B------:R-:W-:-:S03]  /*14130*/  UMOV UR4, 0xffffffff ;  /* 0xffffffff00047882 */ /* 0x000fc60000000000 */
[----:B------:R-:W-:Y:S05]  /*14140*/  BRA.DIV UR4, `(.L_x_1574) ;  /* 0x0000009604cc7947 */ /* 0x000fea000b800000 */
[----:B0-----:R0:W0:Y:S04]  /*14150*/  SHFL.IDX PT, R0, R20, 0x2, 0x181f ;  /* 0x00581f0014007f89 */ /* 0x00102800000e0000 */
[----:B---3--:R3:W0:Y:S02]  /*14160*/  SHFL.IDX PT, R14, R3, 0x2, 0x181f ;  /* 0x00581f00030e7f89 */ /* 0x00862400000e0000 */
.L_x_1783:
        /* <DEDUP_REMOVED lines=31> */
.L_x_1576:
[----:B------:R-:W-:Y:S05]  /*14360*/  BSYNC B1 ;  /* 0x0000000000017941 */ /* 0x000fea0003800000 */
.L_x_1575:
[----:B------:R-:W-:-:S03]  /*14370*/  UMOV UR4, 0xffffffff ;  /* 0xffffffff00047882 */ /* 0x000fc60000000000 */
[----:B------:R-:W-:Y:S05]  /*14380*/  BRA.DIV UR4, `(.L_x_1577) ;  /* 0x0000009604847947 */ /* 0x000fea000b800000 */
[----:B0-----:R0:W0:Y:S04]  /*14390*/  SHFL.IDX PT, R0, R20, 0x3, 0x181f ;  /* 0x00781f0014007f89 */ /* 0x00102800000e0000 */
[----:B------:R0:W0:Y:S02]  /*143a0*/  SHFL.IDX PT, R14, R3, 0x3, 0x181f ;  /* 0x00781f00030e7f89 */ /* 0x00002400000e0000 */
.L_x_1787:
[----:B0123--:R-:W-:-:S05]  /*143b0*/  VIADD R3, R24, 0x60 ;  /* 0x0000006018037836 */ /* 0x00ffca0000000000 */
[----:B------:R-:W-:-:S13]  /*143c0*/  ISETP.GE.AND P0, PT, R3, R21, PT ;  /* 0x000000150300720c */ /* 0x000fda0003f06270 */
[----:B------:R-:W-:Y:S05]  /*143d0*/  @P0 BRA `(.L_x_1560) ;  /* 0x00000000006c0947 */ /* 0x000fea0003800000 */
[C---:B----4-:R-:W-:Y:S01]  /*143e0*/  VIADD R10, R211.reuse, 0x40 ;  /* 0x00000040d30a7836 */ /* 0x050fe20000000000 */
        /* <DEDUP_REMOVED lines=26> */
.L_x_1560:
[----:B------:R-:W-:Y:S05]  /*14590*/  BSYNC B0 ;  /* 0x0000000000007941 */ /* 0x000fea0003800000 */
.L_x_1546:
[----:B------:R-:W-:Y:S02]  /*145a0*/  ULDC UR4, c[0x0][0xd3c] ;  /* 0x00034f0000047ab9 */ /* 0x000fe40000000800 */
[----:B------:R-:W-:-:S13]  /*145b0*/  ISETP.GE.AND P0, PT, R51, UR4, PT ;  /* 0x0000000433007c0c */ /* 0x000fda000bf06270 */
[----:B------:R-:W-:Y:S05]  /*145c0*/  @!P0 BRA `(.L_x_1578) ;  /* 0xfffffed000c88947 */ /* 0x000fea000383ffff */
[----:B------:R-:W-:Y:S05]  /*145d0*/  BRA `(.L_x_1422) ;  /* 0x0000007800f07947 */ /* 0x000fea0003800000 */
.L_x_1420:
[----:B------:R-:W-:-:S08]  /*145e0*/  NOP ;  /* 0x0000000000007918 */ /* 0x000fd00000000000 */
[----:B--2---:R-:W0:-:S00]  /*145f0*/  USETMAXREG.DEALLOC.CTAPOOL 0x28 ;  /* 0x00000028000079c8 */ /* 0x004e0000080e0500 */
        /* <DEDUP_REMOVED lines=16> */
.L_x_1579:
        /* <DEDUP_REMOVED lines=43> */
.L_x_1583:
        /* <DEDUP_REMOVED lines=37> */
.L_x_1581:
        /* <DEDUP_REMOVED lines=18> */
.L_x_1584:
        /* <DEDUP_REMOVED lines=58> */
.L_x_1582:
[----:B------:R-:W-:Y:S02]  /*150c0*/  IMAD.MOV.U32 R17, RZ, RZ, RZ ;  /* 0x000000ffff117224 */ /* 0x000fe400078e00ff */
[----:B------:R-:W-:Y:S02]  /*150d0*/  IMAD.U32 R16, RZ, RZ, UR6 ;  /* 0x00000006ff107e24 */ /* 0x000fe4000f8e00ff */
[----:B------:R-:W-:-:S07]  /*150e0*/  IMAD.MOV.U32 R18, RZ, RZ, RZ ;  /* 0x000000ffff127224 */ /* 0x000fce00078e00ff */
.L_x_1585:
[----:B------:R-:W-:-:S13]  /*150f0*/  ISETP.NE.AND P0, PT, R7, RZ, PT ;  /* 0x000000ff0700720c */ /* 0x000fda0003f05270 */
[----:B------:R-:W0:Y:S01]  /*15100*/  @!P0 S2R R3, SR_CgaCtaId ;  /* 0x0000000000038919 */ /* 0x000e220000008800 */
[----:B------:R-:W-:-:S04]  /*15110*/  @!P0 MOV R2, 0x400 ;  /* 0x0000040000028802 */ /* 0x000fc80000000f00 */
[----:B0-----:R-:W-:-:S05]  /*15120*/  @!P0 LEA R2, R3, R2, 0x18 ;  /* 0x0000000203028211 */ /* 0x001fca00078ec0ff */
[----:B------:R2:W-:Y:S01]  /*15130*/  @!P0 STS.128 [R2+0x324d0], R16 ;  /* 0x0324d01002008388 */ /* 0x0005e20000000c00 */
[----:B------:R-:W-:Y:S06]  /*15140*/  BAR.ARV 0x5, 0x180 ;  /* 0x0146000000007b1d */ /* 0x000fec0000002000 */
.L_x_1580:
[----:B------:R3:W-:Y:S01]  /*15150*/  STL [R1+0x40], RZ ;  /* 0x000040ff01007387 */ /* 0x0007e20000100800 */
[----:B------:R-:W-:Y:S01]  /*15160*/  ULDC UR4, c[0x0][0xd3c] ;  /* 0x00034f0000047ab9 */ /* 0x000fe20000000800 */
[----:B------:R-:W-:Y:S01]  /*15170*/  IMAD.MOV.U32 R26, RZ, RZ, 0x1 ;  /* 0x00000001ff1a7424 */ /* 0x000fe200078e00ff */
[----:B-1----:R-:W-:Y:S01]  /*15180*/  ISETP.GE.AND P0, PT, R19, UR4, PT ;  /* 0x0000000413007c0c */ /* 0x002fe2000bf06270 */
[----:B------:R-:W-:-:S12]  /*15190*/  IMAD.MOV.U32 R24, RZ, RZ, RZ ;  /* 0x000000ffff187224 */ /* 0x000fd800078e00ff */
[----:B---3--:R-:W-:Y:S05]  /*151a0*/  @P0 BRA `(.L_x_1586) ;  /* 0x0000006c00200947 */ /* 0x008fea0003800000 */
[----:B------:R-:W3:Y:S01]  /*151b0*/  LDL R5, [R1+0x8] ;  /* 0x0000080001057983 */ /* 0x000ee20000100800 */
[C---:B--2---:R-:W-:Y:S01]  /*151c0*/  IMAD.SHL.U32 R2, R0.reuse, 0x8, RZ ;  /* 0x0000000800027824 */ /* 0x044fe200078e00ff */
[----:B------:R-:W-:Y:S01]  /*151d0*/  LOP3.LUT R6, R0, 0x7f, RZ, 0xc0, !PT ;  /* 0x0000007f00067812 */ /* 0x000fe200078ec0ff */
[----:B------:R-:W1:Y:S01]  /*151e0*/  S2UR UR5, SR_CgaCtaId ;  /* 0x00000000000579c3 */ /* 0x000e620000008800 */
[----:B------:R-:W-:Y:S01]  /*151f0*/  UMOV UR4, 0x400 ;  /* 0x0000040000047882 */ /* 0x000fe20000000000 */
[----:B------:R-:W-:Y:S01]  /*15200*/  BSSY B8, `(.L_x_1586) ;  /* 0x00006c2000087945 */ /* 0x000fe20003800000 */
[----:B0-----:R-:W-:Y:S01]  /*15210*/  LOP3.LUT R3, R2, 0x1f8, RZ, 0xc0, !PT ;  /* 0x000001f802037812 */ /* 0x001fe200078ec0ff */
[----:B------:R-:W-:Y:S01]  /*15220*/  IMAD.SHL.U32 R31, R6, 0x8, RZ ;  /* 0x00000008061f7824 */ /* 0x000fe200078e00ff */
[----:B------:R-:W-:Y:S01]  /*15230*/  LOP3.LUT R2, R2, 0x38, RZ, 0xc0, !PT ;  /* 0x0000003802027812 */ /* 0x000fe200078ec0ff */
[----:B------:R-:W-:Y:S01]  /*15240*/  IMAD.MOV.U32 R27, RZ, RZ, 0x1 ;  /* 0x00000001ff1b7424 */ /* 0x000fe200078e00ff */
[----:B------:R-:W-:Y:S01]  /*15250*/  LOP3.LUT R4, R3, 0x38, R0, 0x78, !PT ;  /* 0x0000003803047812 */ /* 0x000fe200078e7800 */
[----:B------:R-:W-:Y:S01]  /*15260*/  IMAD.SHL.U32 R0, R0, 0x10, RZ ;  /* 0x0000001000007824 */ /* 0x000fe200078e00ff */
[----:B------:R-:W-:Y:S01]  /*15270*/  SHF.R.U32.HI R3, RZ, 0x3, R6 ;  /* 0x00000003ff037819 */ /* 0x000fe20000011606 */
[----:B------:R-:W-:Y:S01]  /*15280*/  IMAD.MOV.U32 R23, RZ, RZ, RZ ;  /* 0x000000ffff177224 */ /* 0x000fe200078e00ff */
[----:B------:R-:W-:Y:S01]  /*15290*/  LOP3.LUT R31, R4, 0x200, R31, 0xf8, !PT ;  /* 0x00000200041f7812 */ /* 0x000fe200078ef81f */
[----:B------:R-:W-:Y:S01]  /*152a0*/  IMAD.MOV.U32 R24, RZ, RZ, RZ ;  /* 0x000000ffff187224 */ /* 0x000fe200078e00ff */
[----:B------:R-:W-:Y:S01]  /*152b0*/  LOP3.LUT R0, R3, 0x70, R0, 0xf8, !PT ;  /* 0x0000007003007812 */ /* 0x000fe200078ef800 */
[----:B------:R-:W-:Y:S01]  /*152c0*/  IMAD.MOV.U32 R26, RZ, RZ, 0x1 ;  /* 0x00000001ff1a7424 */ /* 0x000fe200078e00ff */
[C---:B------:R-:W-:Y:S01]  /*152d0*/  LOP3.LUT R3, R2.reuse, 0x80, RZ, 0xfc, !PT ;  /* 0x0000008002037812 */ /* 0x040fe200078efcff */
[----:B------:R-:W-:Y:S01]  /*152e0*/  ULDC.64 UR38, c[0x0][0x198] ;  /* 0x0000660000267ab9 */ /* 0x000fe20000000a00 */
[----:B------:R-:W-:Y:S01]  /*152f0*/  LOP3.LUT R0, R2, 0xc0, RZ, 0xfc, !PT ;  /* 0x000000c002007812 */ /* 0x000fe200078efcff */
[----:B------:R-:W-:Y:S01]  /*15300*/  ULDC UR36, c[0x0][0xc] ;  /* 0x0000030000247ab9 */ /* 0x000fe20000000800 */
[----:B-1----:R-:W-:-:S06]  /*15310*/  ULEA UR4, UR5, UR4, 0x18 ;  /* 0x0000000405047291 */ /* 0x002fcc000f8ec03f */
[----:B------:R-:W-:-:S04]  /*15320*/  IMAD.U32 R22, RZ, RZ, UR4 ;  /* 0x00000004ff167e24 */ /* 0x000fc8000f8e00ff */
[----:B------:R-:W-:Y:S01]  /*15330*/  IMAD R25, R31, 0x2, R22 ;  /* 0x000000021f197824 */ /* 0x000fe200078e0216 */
[----:B---3--:R-:W-:-:S05]  /*15340*/  LOP3.LUT R4, R5, 0x2, RZ, 0xfc, !PT ;  /* 0x0000000205047812 */ /* 0x008fca00078efcff */
[----:B------:R0:W-:Y:S04]  /*15350*/  STL [R1+0x68], R4 ;  /* 0x0000680401007387 */ /* 0x0001e80000100800 */
[----:B------:R1:W-:Y:S01]  /*15360*/  STL [R1+0x40], RZ ;  /* 0x000040ff01007387 */ /* 0x0003e20000100800 */
[----:B0-----:R-:W-:-:S07]  /*15370*/  LOP3.LUT R4, R2, 0x40, RZ, 0xfc, !PT ;  /* 0x0000004002047812 */ /* 0x001fce00078efcff */
.L_x_1693:
[----:B0-----:R-:W0:Y:S02]  /*15380*/  LDC.64 R2, c[0x0][0xd88] ;  /* 0x00036200ff027b82 */ /* 0x001e240000000a00 */
[----:B0-----:R-:W-:-:S05]  /*15390*/  IMAD.WIDE R2, R19, 0x4, R2 ;  /* 0x0000000413027825 */ /* 0x001fca00078e0202 */
[----:B--2---:R-:W2:Y:S01]  /*153a0*/  LDG.E R35, desc[UR60][R2.64] ;  /* 0x0000003c02237981 */ /* 0x004ea2000c1e1900 */
[----:B------:R-:W-:Y:S05]  /*153b0*/  YIELD ;  /* 0x0000000000007946 */ /* 0x000fea0003800000 */
[----:B------:R-:W-:Y:S01]  /*153c0*/  ULDC.64 UR4, c[0x0][0xb20] ;  /* 0x0002c80000047ab9 */ /* 0x000fe20000000a00 */
[----:B------:R-:W-:Y:S01]  /*153d0*/  ULDC.64 UR8, c[0x0][0xb10] ;  /* 0x0002c40000087ab9 */ /* 0x000fe20000000a00 */
[----:B------:R-:W-:Y:S01]  /*153e0*/  ISETP.NE.U32.AND P0, PT, RZ, UR4, PT ;  /* 0x00000004ff007c0c */ /* 0x000fe2000bf05070 */
[----:B------:R-:W-:Y:S01]  /*153f0*/  IMAD.MOV.U32 R33, RZ, RZ, RZ ;  /* 0x000000ffff217224 */ /* 0x000fe200078e00ff */
[----:B------:R-:W-:-:S02]  /*15400*/  ULDC.64 UR6, c[0x0][0xb08] ;  /* 0x0002c20000067ab9 */ /* 0x000fc40000000a00 */
[----:B------:R-:W-:Y:S02]  /*15410*/  ISETP.NE.AND.EX P0, PT, RZ, UR5, PT, P0 ;  /* 0x00000005ff007c0c */ /* 0x000fe4000bf05300 */
[----:B------:R-:W-:-:S04]  /*15420*/  ISETP.NE.U32.AND P2, PT, RZ, UR6, PT ;  /* 0x00000006ff007c0c */ /* 0x000fc8000bf45070 */
[----:B------:R-:W-:Y:S01]  /*15430*/  ISETP.NE.AND.EX P2, PT, RZ, UR7, PT, P2 ;  /* 0x00000007ff007c0c */ /* 0x000fe2000bf45320 */
[----:B------:R-:W-:Y:S01]  /*15440*/  IMAD.MOV.U32 R36, RZ, RZ, RZ ;  /* 0x000000ffff247224 */ /* 0x000fe200078e00ff */
[----:B--2---:R-:W-:-:S05]  /*15450*/  SHF.R.S32.HI R0, RZ, 0x1f, R35 ;  /* 0x0000001fff007819 */ /* 0x004fca0000011423 */
[C---:B------:R-:W-:Y:S01]  /*15460*/  @P0 LEA R2, P1, R35.reuse, UR4, 0x2 ;  /* 0x0000000423020c11 */ /* 0x040fe2000f8210ff */
[C---:B------:R-:W-:Y:S01]  /*15470*/  IMAD.SHL.U32 R29, R35.reuse, 0x4, RZ ;  /* 0x00000004231d7824 */ /* 0x040fe200078e00ff */
[C-C-:B------:R-:W-:Y:S01]  /*15480*/  SHF.L.U64.HI R30, R35.reuse, 0x2, R0.reuse ;  /* 0x00000002231e7819 */ /* 0x140fe20000010200 */
[----:B------:R0:W-:Y:S01]  /*15490*/  STL [R1+0x1c], R0 ;  /* 0x00001c0001007387 */ /* 0x0001e20000100800 */
[----:B------:R-:W-:Y:S01]  /*154a0*/  @P0 LEA.HI.X R3, R35, UR5, R0, 0x2, P1 ;  /* 0x0000000523030c11 */ /* 0x000fe200088f1400 */
[----:B------:R-:W-:Y:S01]  /*154b0*/  ULDC.64 UR4, c[0x0][0xaf8] ;  /* 0x0002be0000047ab9 */ /* 0x000fe20000000a00 */
[----:B------:R-:W-:-:S03]  /*154c0*/  ISETP.NE.U32.AND P1, PT, RZ, UR8, PT ;  /* 0x00000008ff007c0c */ /* 0x000fc6000bf25070 */
[----:B------:R2:W5:Y:S01]  /*154d0*/  @P0 LDG.E R33, desc[UR60][R2.64] ;  /* 0x0000003c02210981 */ /* 0x000562000c1e1900 */
[----:B------:R-:W-:Y:S02]  /*154e0*/  ISETP.NE.AND.EX P1, PT, RZ, UR9, PT, P1 ;  /* 0x00000009ff007c0c */ /* 0x000fe4000bf25310 */
[----:B------:R-:W-:Y:S01]  /*154f0*/  ISETP.NE.U32.AND P0, PT, RZ, UR4, PT ;  /* 0x00000004ff007c0c */ /* 0x000fe2000bf05070 */
[----:B0-----:R-:W-:Y:S01]  /*15500*/  IMAD.MOV.U32 R0, RZ, RZ, RZ ;  /* 0x000000ffff007224 */ /* 0x001fe200078e00ff */
[C---:B---3--:R-:W-:Y:S02]  /*15510*/  IADD3 R4, P4, R29.reuse, UR6, RZ ;  /* 0x000000061d047c10 */ /* 0x048fe4000ff9e0ff */
[----:B------:R-:W-:Y:S02]  /*15520*/  ISETP.NE.AND.EX P0, PT, RZ, UR5, PT, P0 ;  /* 0x00000005ff007c0c */ /* 0x000fe4000bf05300 */
[----:B------:R-:W-:Y:S02]  /*15530*/  IADD3.X R5, R30, UR7, RZ, P4, !PT ;  /* 0x000000071e057c10 */ /* 0x000fe4000a7fe4ff */
[----:B--2---:R-:W-:Y:S01]  /*15540*/  IADD3 R2, P3, R29, UR4, RZ ;  /* 0x000000041d027c10 */ /* 0x004fe2000ff7e0ff */
[----:B------:R-:W-:-:S02]  /*15550*/  ULDC UR4, c[0x0][0x288] ;  /* 0x0000a20000047ab9 */ /* 0x000fc40000000800 */
[----:B------:R-:W5:Y:S01]  /*15560*/  @P2 LDG.E R0, desc[UR60][R4.64] ;  /* 0x0000003c04002981 */ /* 0x000f62000c1e1900 */
[C---:B------:R-:W-:Y:S02]  /*15570*/  IADD3.X R3, R30.reuse, UR5, RZ, P3, !PT ;  /* 0x000000051e037c10 */ /* 0x040fe40009ffe4ff */
[----:B------:R-:W-:Y:S01]  /*15580*/  @P1 IADD3 R6, P3, R29, UR8, RZ ;  /* 0x000000081d061c10 */ /* 0x000fe2000ff7e0ff */
[----:B------:R-:W-:Y:S01]  /*15590*/  IMAD.U32 R8, RZ, RZ, UR4 ;  /* 0x00000004ff087e24 */ /* 0x000fe2000f8e00ff */
[----:B------:R-:W-:Y:S01]  /*155a0*/  ULDC.64 UR4, c[0x0][0x418] ;  /* 0x0001060000047ab9 */ /* 0x000fe20000000a00 */
[----:B------:R-:W5:Y:S01]  /*155b0*/  @P0 LDG.E R36, desc[UR60][R2.64] ;  /* 0x0000003c02240981 */ /* 0x000f62000c1e1900 */
        /* <DEDUP_REMOVED lines=12> */
[----:B------:R-:W-:Y:S06]  /*15680*/  @P1 BRA `(.L_x_1587) ;  /* 0x0000000000141947 */ /* 0x000fec0003800000 */
[----:B------:R-:W-:Y:S05]  /*15690*/  @!P0 BRA `(.L_x_1587) ;  /* 0x0000000000108947 */ /* 0x000fea0003800000 */
[----:B------:R-:W2:Y:S04]  /*156a0*/  LDG.E R7, desc[UR60][R2.64] ;  /* 0x0000003c02077981 */ /* 0x000ea8000c1e1900 */
[----:B------:R-:W2:Y:S02]  /*156b0*/  LDG.E R10, desc[UR60][R2.64+0x4] ;  /* 0x0000043c020a7981 */ /* 0x000ea4000c1e1900 */
[----:B--2---:R-:W-:-:S05]  /*156c0*/  IMAD.IADD R2, R10, 0x1, -R7 ;  /* 0x000000010a027824 */ /* 0x004fca00078e0a07 */
[----:B------:R0:W-:Y:S02]  /*156d0*/  STL [R1+0x14], R2 ;  /* 0x0000140201007387 */ /* 0x0001e40000100800 */
.L_x_1587:
        /* <DEDUP_REMOVED lines=14> */
.L_x_1588:
        /* <DEDUP_REMOVED lines=9> */
.L_x_1589:
        /* <DEDUP_REMOVED lines=24> */
[----:B------:R0:W2:Y:S02]  /*159d0*/  F2I.FTZ.U32.TRUNC.NTZ R3, R2 ;  /* 0x0000000200037305 */ /* 0x0000a4000021f000 */
[----:B0-----:R-:W-:-:S04]  /*159e0*/  LOP3.LUT R2, R9, R7, RZ, 0x3c, !PT ;  /* 0x0000000709027212 */ /* 0x001fc800078e3cff */
[----:B------:R-:W-:Y:S01]  /*159f0*/  ISETP.GE.AND P4, PT, R2, RZ, PT ;  /* 0x000000ff0200720c */ /* 0x000fe20003f86270 */
[----:B--2---:R-:W-:-:S04]  /*15a00*/  IMAD.MOV R2, RZ, RZ, -R3 ;  /* 0x000000ffff027224 */ /* 0x004fc800078e0a03 */
        /* <DEDUP_REMOVED lines=17> */
.L_x_1591:
[----:B------:R-:W-:Y:S05]  /*15b20*/  BSYNC B0 ;  /* 0x0000000000007941 */ /* 0x000fea0003800000 */
.L_x_1590:
        /* <DEDUP_REMOVED lines=24> */
[----:B------:R0:W2:Y:S02]  /*15cb0*/  SHFL.IDX PT, R14, R7, RZ, 0x1f ;  /* 0x00001fff070e7589 */ /* 0x0000a400000e0000 */
.L_x_1790:
[----:B--2---:R-:W-:Y:S02]  /*15cc0*/  ISETP.NE.AND P0, PT, R14, RZ, PT ;  /* 0x000000ff0e00720c */ /* 0x004fe40003f05270 */
[----:B------:R-:W-:-:S11]  /*15cd0*/  PLOP3.LUT P6, PT, PT, PT, PT, 0x8, 0x0 ;  /* 0x000000000000781c */ /* 0x000fd60003fce170 */
[----:B------:R-:W-:Y:S05]  /*15ce0*/  @P0 BRA `(.L_x_1595) ;  /* 0x00000000000c0947 */ /* 0x000fea0003800000 */
[----:B------:R-:W-:-:S03]  /*15cf0*/  UMOV UR4, 0xffffffff ;  /* 0xffffffff00047882 */ /* 0x000fc60000000000 */
[----:B------:R-:W-:Y:S05]  /*15d00*/  BRA.DIV UR4, `(.L_x_1596) ;  /* 0x0000007e04a07947 */ /* 0x000fea000b800000 */
[----:B------:R-:W-:-:S13]  /*15d10*/  ELECT P6, URZ, PT ;  /* 0x00000000003f782f */ /* 0x000fda00038c0000 */
.L_x_1595:
        /* <DEDUP_REMOVED lines=9> */
.L_x_1793:
[----:B------:R-:W-:Y:S05]  /*15db0*/  BSYNC B1 ;  /* 0x0000000000017941 */ /* 0x000fea0003800000 */
.L_x_1597:
[----:B------:R-:W-:Y:S04]  /*15dc0*/  BSSY B1, `(.L_x_1599) ;  /* 0x000007b000017945 */ /* 0x000fe80003800000 */
[----:B------:R-:W-:Y:S05]  /*15dd0*/  @!P6 BRA `(.L_x_1600) ;  /* 0x0000000400e4e947 */ /* 0x000fea0003800000 */
[----:B0-----:R-:W-:Y:S01]  /*15de0*/  IMAD R7, R23, 0x8, R22 ;  /* 0x0000000817077824 */ /* 0x001fe200078e0216 */
[----:B------:R-:W-:Y:S01]  /*15df0*/  SHF.L.U32 R8, R27, 0x1f, RZ ;  /* 0x0000001f1b087819 */ /* 0x000fe200000006ff */
[----:B------:R-:W0:Y:S01]  /*15e00*/  S2R R9, SR_TID.X ;  /* 0x0000000000097919 */ /* 0x000e220000002100 */
[----:B------:R-:W-:Y:S02]  /*15e10*/  BSSY B2, `(.L_x_1601) ;  /* 0x0000005000027945 */ /* 0x000fe40003800000 */
[----:B------:R-:W2:Y:S01]  /*15e20*/  SYNCS.PHASECHK.TRANS64.TRYWAIT P0, [R7+URZ+0x324a0], R8 ;  /* 0x0324a008070075a7 */ /* 0x000ea2000800017f */
[----:B0-----:R-:W-:-:S04]  /*15e30*/  LOP3.LUT R9, R9, 0x7f, RZ, 0xc0, !PT ;  /* 0x0000007f09097812 */ /* 0x001fc800078ec0ff */
[----:B------:R-:W-:Y:S01]  /*15e40*/  ISETP.NE.AND P2, PT, R9, RZ, PT ;  /* 0x000000ff0900720c */ /* 0x000fe20003f45270 */
[----:B--2---:R-:W-:-:S12]  /*15e50*/  @!P0 BRA `(.L_x_1602) ;  /* 0x0000007c00808947 */ /* 0x004fd80003800000 */
.L_x_1794:
[----:B------:R-:W-:Y:S05]  /*15e60*/  BSYNC B2 ;  /* 0x0000000000027941 */ /* 0x000fea0003800000 */
.L_x_1601:
[----:B------:R-:W-:Y:S04]  /*15e70*/  BSSY B2, `(.L_x_1603) ;  /* 0x0000009000027945 */ /* 0x000fe80003800000 */
[----:B------:R-:W-:Y:S05]  /*15e80*/  @P2 BRA `(.L_x_1604) ;  /* 0x00000000001c2947 */ /* 0x000fea0003800000 */
[----:B------:R-:W2:Y:S01]  /*15e90*/  S2R R10, SR_TID.X ;  /* 0x00000000000a7919 */ /* 0x000ea20000002100 */
[----:B------:R-:W-:-:S04]  /*15ea0*/  IMAD.MOV.U32 R9, RZ, RZ, 0x3000 ;  /* 0x00003000ff097424 */ /* 0x000fc800078e00ff */
[----:B------:R3:W-:Y:S01]  /*15eb0*/  SYNCS.ARRIVE.TRANS64 RZ, [R7+URZ+0x32490], R9 ;  /* 0x0324900907ff79a7 */ /* 0x0007e2000800003f */
[----:B--2---:R-:W-:-:S04]  /*15ec0*/  LOP3.LUT R10, R10, 0x1f, RZ, 0xc0, !PT ;  /* 0x0000001f0a0a7812 */ /* 0x004fc800078ec0ff */
[----:B------:R-:W-:-:S13]  /*15ed0*/  ISETP.NE.AND P0, PT, R10, RZ, PT ;  /* 0x000000ff0a00720c */ /* 0x000fda0003f05270 */
[----:B---3--:R-:W-:Y:S05]  /*15ee0*/  @!P0 BRA `(.L_x_1604) ;  /* 0x0000000000048947 */ /* 0x008fea0003800000 */
[----:B------:R-:W-:Y:S01]  /*15ef0*/  BPT.TRAP 0x1 ;  /* 0x000000040000795c */ /* 0x000fe20000300000 */
.L_x_1604:
[----:B------:R-:W-:Y:S05]  /*15f00*/  BSYNC B2 ;  /* 0x0000000000027941 */ /* 0x000fea0003800000 */
.L_x_1603:
        /* <DEDUP_REMOVED lines=12> */
.L_x_1605:
        /* <DEDUP_REMOVED lines=9> */
[----:B--2---:R-:W-:Y:S05]  /*16060*/  @P0 BRA.U.ANY `(.L_x_1605) ;  /* 0xfffffffd00d80947 */ /* 0x004fea000393ffff */
[----:B------:R-:W2:Y:S01]  /*16070*/  SYNCS.PHASECHK.TRANS64.TRYWAIT P0, [R7+URZ+0x324c0], R8 ;  /* 0x0324c008070075a7 */ /* 0x000ea2000800017f */
[----:B------:R-:W-:Y:S04]  /*16080*/  BSSY B2, `(.L_x_1606) ;  /* 0x0000002000027945 */ /* 0x000fe80003800000 */
[----:B--2---:R-:W-:Y:S05]  /*16090*/  @!P0 BRA `(.L_x_1607) ;  /* 0x0000007c00048947 */ /* 0x004fea0003800000 */
.L_x_1795:
[----:B------:R-:W-:Y:S05]  /*160a0*/  BSYNC B2 ;  /* 0x0000000000027941 */ /* 0x000fea0003800000 */
.L_x_1606:
[----:B------:R-:W-:Y:S01]  /*160b0*/  BSSY B2, `(.L_x_1608) ;  /* 0x000000b000027945 */ /* 0x000fe20003800000 */
[----:B------:R-:W-:Y:S02]  /*160c0*/  IMAD.MOV.U32 R12, RZ, RZ, 0x0 ;  /* 0x00000000ff0c7424 */ /* 0x000fe400078e00ff */
[----:B------:R-:W-:Y:S01]  /*160d0*/  IMAD.MOV.U32 R13, RZ, RZ, 0x12f00000 ;  /* 0x12f00000ff0d7424 */ /* 0x000fe200078e00ff */
[----:B------:R-:W-:Y:S06]  /*160e0*/  @P2 BRA `(.L_x_1609) ;  /* 0x00000000001c2947 */ /* 0x000fec0003800000 */
[----:B------:R-:W3:Y:S01]  /*160f0*/  S2R R10, SR_TID.X ;  /* 0x00000000000a7919 */ /* 0x000ee20000002100 */
[----:B0-2---:R-:W-:-:S04]  /*16100*/  IMAD.MOV.U32 R8, RZ, RZ, 0xc000 ;  /* 0x0000c000ff087424 */ /* 0x005fc800078e00ff */
[----:B------:R4:W-:Y:S01]  /*16110*/  SYNCS.ARRIVE.TRANS64 RZ, [R7+URZ+0x324b0], R8 ;  /* 0x0324b00807ff79a7 */ /* 0x0009e2000800003f */
[----:B---3--:R-:W-:-:S04]  /*16120*/  LOP3.LUT R10, R10, 0x1f, RZ, 0xc0, !PT ;  /* 0x0000001f0a0a7812 */ /* 0x008fc800078ec0ff */
[----:B------:R-:W-:-:S13]  /*16130*/  ISETP.NE.AND P0, PT, R10, RZ, PT ;  /* 0x000000ff0a00720c */ /* 0x000fda0003f05270 */
[----:B----4-:R-:W-:Y:S05]  /*16140*/  @!P0 BRA `(.L_x_1609) ;  /* 0x0000000000048947 */ /* 0x010fea0003800000 */
[----:B------:R-:W-:Y:S01]  /*16150*/  BPT.TRAP 0x1 ;  /* 0x000000040000795c */ /* 0x000fe20000300000 */
.L_x_1609:
[----:B------:R-:W-:Y:S05]  /*16160*/  BSYNC B2 ;  /* 0x0000000000027941 */ /* 0x000fea0003800000 */
.L_x_1608:
[----:B------:R-:W-:Y:S01]  /*16170*/  R2UR UR10, R14 ;  /* 0x000000000e0a72ca */ /* 0x000fe200000e0000 */
[----:B0-2---:R-:W-:Y:S01]  /*16180*/  IMAD R8, R23, 0xc000, R22 ;  /* 0x0000c00017087824 */ /* 0x005fe200078e0216 */
[----:B------:R-:W-:Y:S01]  /*16190*/  R2UR UR6, R12 ;  /* 0x000000000c0672ca */ /* 0x000fe200000e0000 */
[----:B------:R-:W-:Y:S01]  /*161a0*/  UIADD3 UR4, UP0, UR38, 0x670, URZ ;  /* 0x0000067026047890 */ /* 0x000fe2000ff1e03f */
[----:B------:R-:W-:Y:S01]  /*161b0*/  R2UR UR7, R13 ;  /* 0x000000000d0772ca */ /* 0x000fe200000e0000 */
[----:B------:R-:W-:Y:S01]  /*161c0*/  VIADD R7, R7, 0x324b0 ;  /* 0x000324b007077836 */ /* 0x000fe20000000000 */
[----:B------:R-:W-:Y:S01]  /*161d0*/  PLOP3.LUT P0, PT, PT, PT, PT, 0x80, 0x0 ;  /* 0x000000000000781c */ /* 0x000fe20003f0f070 */
[----:B------:R-:W-:Y:S01]  /*161e0*/  VIADD R10, R8, 0x400 ;  /* 0x00000400080a7836 */ /* 0x000fe20000000000 */
[----:B------:R-:W-:-:S12]  /*161f0*/  UIADD3.X UR5, URZ, UR39, URZ, UP0, !UPT ;  /* 0x000000273f057290 */ /* 0x000fd800087fe43f */
.L_x_1610:
        /* <DEDUP_REMOVED lines=15> */
.L_x_1611:
        /* <DEDUP_REMOVED lines=15> */
.L_x_1612:
        /* <DEDUP_REMOVED lines=15> */
.L_x_1613:
        /* <DEDUP_REMOVED lines=10> */
.L_x_1600:
[----:B------:R-:W-:Y:S05]  /*16570*/  BSYNC B1 ;  /* 0x0000000000017941 */ /* 0x000fea0003800000 */
.L_x_1599:
        /* <DEDUP_REMOVED lines=9> */
.L_x_1629:
[----:B------:R-:W-:Y:S05]  /*16610*/  YIELD ;  /* 0x0000000000007946 */ /* 0x000fea0003800000 */
[----:B------:R-:W-:Y:S04]  /*16620*/  BSSY B1, `(.L_x_1614) ;  /* 0x000007a000017945 */ /* 0x000fe80003800000 */
[----:B------:R-:W-:Y:S05]  /*16630*/  @!P6 BRA `(.L_x_1615) ;  /* 0x0000000400e0e947 */ /* 0x000fea0003800000 */
[----:B------:R-:W-:Y:S01]  /*16640*/  IMAD R6, R23, 0x8, R22 ;  /* 0x0000000817067824 */ /* 0x000fe200078e0216 */
[----:B0-----:R-:W-:Y:S01]  /*16650*/  SHF.L.U32 R7, R27, 0x1f, RZ ;  /* 0x0000001f1b077819 */ /* 0x001fe200000006ff */
[----:B------:R-:W0:Y:S01]  /*16660*/  S2R R8, SR_TID.X ;  /* 0x0000000000087919 */ /* 0x000e220000002100 */
[----:B------:R-:W-:Y:S02]  /*16670*/  BSSY B2, `(.L_x_1616) ;  /* 0x0000005000027945 */ /* 0x000fe40003800000 */
[----:B------:R-:W2:Y:S01]  /*16680*/  SYNCS.PHASECHK.TRANS64.TRYWAIT P2, [R6+URZ+0x324a0], R7 ;  /* 0x0324a007060075a7 */ /* 0x000ea2000804017f */
[----:B0-----:R-:W-:-:S04]  /*16690*/  LOP3.LUT R8, R8, 0x7f, RZ, 0xc0, !PT ;  /* 0x0000007f08087812 */ /* 0x001fc800078ec0ff */
[----:B------:R-:W-:Y:S01]  /*166a0*/  ISETP.NE.AND P3, PT, R8, RZ, PT ;  /* 0x000000ff0800720c */ /* 0x000fe20003f65270 */
[----:B--2---:R-:W-:-:S12]  /*166b0*/  @!P2 BRA `(.L_x_1617) ;  /* 0x000000740090a947 */ /* 0x004fd80003800000 */
.L_x_1796:
[----:B------:R-:W-:Y:S05]  /*166c0*/  BSYNC B2 ;  /* 0x0000000000027941 */ /* 0x000fea0003800000 */
.L_x_1616:
        /* <DEDUP_REMOVED lines=9> */
.L_x_1619:
[----:B------:R-:W-:Y:S05]  /*16760*/  BSYNC B2 ;  /* 0x0000000000027941 */ /* 0x000fea0003800000 */
.L_x_1618:
        /* <DEDUP_REMOVED lines=11> */
.L_x_1620:
        /* <DEDUP_REMOVED lines=13> */
.L_x_1797:
[----:B------:R-:W-:Y:S05]  /*168f0*/  BSYNC B2 ;  /* 0x0000000000027941 */ /* 0x000fea0003800000 */
.L_x_1621:
        /* <DEDUP_REMOVED lines=11> */
.L_x_1624:
[----:B------:R-:W-:Y:S05]  /*169b0*/  BSYNC B2 ;  /* 0x0000000000027941 */ /* 0x000fea0003800000 */
.L_x_1623:
        /* <DEDUP_REMOVED lines=9> */
.L_x_1625:
        /* <DEDUP_REMOVED lines=15> */
.L_x_1626:
        /* <DEDUP_REMOVED lines=15> */
.L_x_1627:
        /* <DEDUP_REMOVED lines=15> */
.L_x_1628:
        /* <DEDUP_REMOVED lines=10> */
.L_x_1615:
[----:B------:R-:W-:Y:S05]  /*16dc0*/  BSYNC B1 ;  /* 0x0000000000017941 */ /* 0x000fea0003800000 */
.L_x_1614:
        /* <DEDUP_REMOVED lines=8> */
.L_x_1593:
[----:B------:R-:W-:Y:S05]  /*16e50*/  BSYNC B0 ;  /* 0x0000000000007941 */ /* 0x000fea0003800000 */
.L_x_1592:
[----:B------:R-:W-:Y:S05]  /*16e60*/  @!P0 WARPSYNC.ALL ;  /* 0x0000000000008948 */ /* 0x000fea0003800000 */
[----:B------:R-:W-:Y:S01]  /*16e70*/  @!P0 BAR.SYNC.DEFER_BLOCKING 0xc, 0x180 ;  /* 0x0306000000008b1d */ /* 0x000fe20000010000 */
[----:B------:R-:W-:-:S05]  /*16e80*/  IMAD.MOV.U32 R0, RZ, RZ, RZ ;  /* 0x000000ffff007224 */ /* 0x000fca00078e00ff */
[----:B------:R-:W-:Y:S04]  /*16e90*/  BSSY B0, `(.L_x_1630) ;  /* 0x000001e000007945 */ /* 0x000fe80003800000 */
[----:B------:R-:W-:Y:S05]  /*16ea0*/  @!P1 BRA `(.L_x_1631) ;  /* 0x0000000000709947 */ /* 0x000fea0003800000 */
[----:B------:R-:W-:-:S13]  /*16eb0*/  ISETP.NE.AND P0, PT, R5, RZ, PT ;  /* 0x000000ff0500720c */ /* 0x000fda0003f05270 */
[----:B------:R-:W2:Y:S02]  /*16ec0*/  @!P0 LDC R5, c[0x0][0xae8] ;  /* 0x0002ba00ff058b82 */ /* 0x000ea40000000800 */
[-C--:B--2---:R-:W-:Y:S02]  /*16ed0*/  IABS R0, R5.reuse ;  /* 0x0000000500007213 */ /* 0x084fe40000000000 */
[----:B0-----:R-:W-:Y:S02]  /*16ee0*/  IABS R7, R5 ;  /* 0x0000000500077213 */ /* 0x001fe40000000000 */
[----:B------:R-:W0:Y:S03]  /*16ef0*/  I2F.RP R2, R0 ;  /* 0x0000000000027306 */ /* 0x000e260000209400 */
[----:B------:R-:W-:-:S05]  /*16f00*/  IMAD.MOV R7, RZ, RZ, -R7 ;  /* 0x000000ffff077224 */ /* 0x000fca00078e0a07 */
[----:B0-----:R-:W0:Y:S02]  /*16f10*/  MUFU.RCP R2, R2 ;  /* 0x0000000200027308 */ /* 0x001e240000001000 */
[----:B0-----:R-:W-:-:S06]  /*16f20*/  VIADD R2, R2, 0xffffffe ;  /* 0x0ffffffe02027836 */ /* 0x001fcc0000000000 */
[----:B------:R-:W0:Y:S02]  /*16f30*/  F2I.FTZ.U32.TRUNC.NTZ R3, R2 ;  /* 0x0000000200037305 */ /* 0x000e24000021f000 */
        /* <DEDUP_REMOVED lines=19> */
.L_x_1631:
[----:B------:R-:W-:Y:S05]  /*17070*/  BSYNC B0 ;  /* 0x0000000000007941 */ /* 0x000fea0003800000 */
.L_x_1630:
[-C--:B------:R-:W-:Y:S01]  /*17080*/  IMAD R32, R32, R0.reuse, RZ ;  /* 0x0000000020207224 */ /* 0x080fe200078e02ff */
[----:B------:R-:W-:Y:S04]  /*17090*/  BSSY B7, `(.L_x_1632) ;  /* 0x0000415000077945 */ /* 0x000fe80003800000 */
[----:B------:R-:W-:-:S04]  /*170a0*/  VIADDMNMX R2, R32, R0, R4, PT ;  /* 0x0000000020027246 */ /* 0x000fc80003800104 */
[----:B------:R-:W-:Y:S01]  /*170b0*/  ISETP.GT.AND P0, PT, R2, R32, PT ;  /* 0x000000200200720c */ /* 0x000fe20003f04270 */
[----:B------:R2:W-:-:S12]  /*170c0*/  STL [R1+0x44], R2 ;  /* 0x0000440201007387 */ /* 0x0005d80000100800 */
[----:B--2---:R-:W-:Y:S05]  /*170d0*/  @P0 BRA `(.L_x_1633) ;  /* 0x0000000000440947 */ /* 0x004fea0003800000 */
[----:B------:R-:W2:Y:S02]  /*170e0*/  S2R R2, SR_TID.X ;  /* 0x0000000000027919 */ /* 0x000ea40000002100 */
        /* <DEDUP_REMOVED lines=12> */
[----:B0-----:R-:W0:Y:S01]  /*171b0*/  POPC R7, R4 ;  /* 0x0000000400077309 */ /* 0x001e220000000000 */
[----:B--2---:R-:W0:Y:S02]  /*171c0*/  SHFL.IDX PT, R0, R3, R0, 0x1f ;  /* 0x00001f0003007589 */ /* 0x004e2400000e0000 */
[----:B0-----:R-:W-:Y:S01]  /*171d0*/  IADD3 R16, R0, UR36, R7 ;  /* 0x0000002400107c10 */ /* 0x001fe2000fffe007 */
[----:B------:R-:W-:Y:S06]  /*171e0*/  BRA `(.L_x_1634) ;  /* 0x0000003c00fc7947 */ /* 0x000fec0003800000 */
.L_x_1633:
        /* <DEDUP_REMOVED lines=9> */
[----:B------:R-:W2:Y:S01]  /*17280*/  LDC.64 R2, c[0x4][R2] ;  /* 0x0100000002027b82 */ /* 0x000ea20000000a00 */
[----:B------:R-:W-:Y:S02]  /*17290*/  IMAD.U32 R5, RZ, RZ, UR7 ;  /* 0x00000007ff057e24 */ /* 0x000fe4000f8e00ff */
[----:B------:R-:W-:Y:S02]  /*172a0*/  IMAD.U32 R6, RZ, RZ, UR8 ;  /* 0x00000008ff067e24 */ /* 0x000fe4000f8e00ff */
[----:B0-----:R-:W-:-:S02]  /*172b0*/  IMAD.U32 R7, RZ, RZ, UR9 ;  /* 0x00000009ff077e24 */ /* 0x001fc4000f8e00ff */
[----:B------:R-:W-:Y:S02]  /*172c0*/  IMAD.U32 R10, RZ, RZ, UR4 ;  /* 0x00000004ff0a7e24 */ /* 0x000fe4000f8e00ff */
[----:B------:R-:W-:Y:S02]  /*172d0*/  IMAD.U32 R11, RZ, RZ, UR5 ;  /* 0x00000005ff0b7e24 */ /* 0x000fe4000f8e00ff */
[----:B------:R-:W-:Y:S02]  /*172e0*/  IMAD.MOV.U32 R8, RZ, RZ, 0x70 ;  /* 0x00000070ff087424 */ /* 0x000fe400078e00ff */
[----:B------:R-:W-:Y:S02]  /*172f0*/  IMAD.MOV.U32 R12, RZ, RZ, 0x1 ;  /* 0x00000001ff0c7424 */ /* 0x000fe400078e00ff */
[----:B------:R-:W-:-:S07]  /*17300*/  IMAD.MOV.U32 R13, RZ, RZ, RZ ;  /* 0x000000ffff0d7224 */ /* 0x000fce00078e00ff */
[----:B------:R-:W-:-:S07]  /*17310*/  LEPC R20, `(.L_x_1636) ;  /* 0x000000001014794e */ /* 0x000fce0000000000 */
[----:B-12---:R-:W-:Y:S05]  /*17320*/  CALL.ABS.NOINC R2 ;  /* 0x0000000002007343 */ /* 0x006fea0003c00000 */
.L_x_1636:
[----:B------:R-:W-:Y:S05]  /*17330*/  BSYNC B6 ;  /* 0x0000000000067941 */ /* 0x000fea0003800000 */
.L_x_1635:
        /* <DEDUP_REMOVED lines=8> */
[----:B------:R2:W3:Y:S01]  /*173c0*/  LDC.64 R2, c[0x4][R34] ;  /* 0x0100000022027b82 */ /* 0x0004e20000000a00 */
[----:B------:R-:W-:Y:S02]  /*173d0*/  IMAD.U32 R4, RZ, RZ, UR6 ;  /* 0x00000006ff047e24 */ /* 0x000fe4000f8e00ff */
[----:B------:R-:W-:Y:S02]  /*173e0*/  IMAD.U32 R5, RZ, RZ, UR7 ;  /* 0x00000007ff057e24 */ /* 0x000fe4000f8e00ff */
[----:B------:R-:W-:Y:S02]  /*173f0*/  IMAD.U32 R6, RZ, RZ, UR8 ;  /* 0x00000008ff067e24 */ /* 0x000fe4000f8e00ff */
[----:B0-----:R-:W-:-:S02]  /*17400*/  IMAD.U32 R7, RZ, RZ, UR9 ;  /* 0x00000009ff077e24 */ /* 0x001fc4000f8e00ff */
[----:B------:R-:W-:Y:S02]  /*17410*/  IMAD.U32 R10, RZ, RZ, UR4 ;  /* 0x00000004ff0a7e24 */ /* 0x000fe4000f8e00ff */
[----:B------:R-:W-:Y:S02]  /*17420*/  IMAD.U32 R11, RZ, RZ, UR5 ;  /* 0x00000005ff0b7e24 */ /* 0x000fe4000f8e00ff */
[----:B------:R-:W-:Y:S02]  /*17430*/  IMAD.MOV.U32 R8, RZ, RZ, 0x70 ;  /* 0x00000070ff087424 */ /* 0x000fe400078e00ff */
[----:B------:R-:W-:Y:S02]  /*17440*/  IMAD.MOV.U32 R12, RZ, RZ, 0x1 ;  /* 0x00000001ff0c7424 */ /* 0x000fe400078e00ff */
[----:B--2---:R-:W-:-:S07]  /*17450*/  IMAD.MOV.U32 R13, RZ, RZ, RZ ;  /* 0x000000ffff0d7224 */ /* 0x004fce00078e00ff */
[----:B------:R-:W-:-:S07]  /*17460*/  LEPC R20, `(.L_x_1639) ;  /* 0x000000001014794e */ /* 0x000fce0000000000 */
[----:B-1-3--:R-:W-:Y:S05]  /*17470*/  CALL.ABS.NOINC R2 ;  /* 0x0000000002007343 */ /* 0x00afea0003c00000 */
.L_x_1639:
        /* <DEDUP_REMOVED lines=15> */
.L_x_1638:
[----:B------:R-:W-:Y:S05]  /*17570*/  BSYNC B6 ;  /* 0x0000000000067941 */ /* 0x000fea0003800000 */
.L_x_1637:
[----:B------:R-:W2:Y:S01]  /*17580*/  LDL R34, [R1+0x44] ;  /* 0x0000440001227983 */ /* 0x000ea20000100800 */
[----:B------:R-:W-:Y:S01]  /*17590*/  ULDC.64 UR4, c[0x0][0xaf0] ;  /* 0x0002bc0000047ab9 */ /* 0x000fe20000000a00 */
[----:B------:R-:W3:Y:S02]  /*175a0*/  LDC R9, c[0x0][0x430] ;  /* 0x00010c00ff097b82 */ /* 0x000ee40000000800 */
[----:B------:R-:W4:Y:S04]  /*175b0*/  LDL R10, [R1+0x68] ;  /* 0x00006800010a7983 */ /* 0x000f280000100800 */
[----:B------:R-:W4:Y:S04]  /*175c0*/  LDL.LU R21, [R1] ;  /* 0x0000000001157983 */ /* 0x000f280000300800 */
[----:B------:R-:W4:Y:S01]  /*175d0*/  LDL R20, [R1+0x10] ;  /* 0x0000100001147983 */ /* 0x000f220000100800 */
[----:B------:R-:W-:Y:S01]  /*175e0*/  ISETP.NE.U32.AND P0, PT, RZ, UR4, PT ;  /* 0x00000004ff007c0c */ /* 0x000fe2000bf05070 */
[----:B------:R-:W0:Y:S03]  /*175f0*/  S2R R0, SR_TID.X ;  /* 0x0000000000007919 */ /* 0x000e260000002100 */
[----:B------:R-:W-:-:S13]  /*17600*/  ISETP.NE.AND.EX P0, PT, RZ, UR5, PT, P0 ;  /* 0x00000005ff007c0c */ /* 0x000fda000bf05300 */
[----:B------:R-:W-:Y:S01]  /*17610*/  @P0 IADD3 R2, P1, R29, UR4, RZ ;  /* 0x000000041d020c10 */ /* 0x000fe2000ff3e0ff */
[----:B------:R-:W1:Y:S01]  /*17620*/  S2R R11, SR_TID.X ;  /* 0x00000000000b7919 */ /* 0x000e620000002100 */
[----:B------:R-:W-:Y:S01]  /*17630*/  IMAD.MOV.U32 R37, RZ, RZ, RZ ;  /* 0x000000ffff257224 */ /* 0x000fe200078e00ff */
[----:B------:R-:W-:Y:S01]  /*17640*/  ULDC UR4, c[0x0][0x320] ;  /* 0x0000c80000047ab9 */ /* 0x000fe20000000800 */
[----:B------:R-:W-:-:S05]  /*17650*/  @P0 IADD3.X R3, R30, UR5, RZ, P1, !PT ;  /* 0x000000051e030c10 */ /* 0x000fca0008ffe4ff */
[----:B------:R4:W4:Y:S01]  /*17660*/  @P0 LDG.E R28, desc[UR60][R2.64] ;  /* 0x0000003c021c0981 */ /* 0x000922000c1e1900 */
[----:B0-----:R-:W-:-:S04]  /*17670*/  LOP3.LUT R0, R0, 0x7f, RZ, 0xc0, !PT ;  /* 0x0000007f00007812 */ /* 0x001fc800078ec0ff */
[----:B------:R-:W-:Y:S02]  /*17680*/  SHF.R.U32.HI R0, RZ, 0x3, R0 ;  /* 0x00000003ff007819 */ /* 0x000fe40000011600 */
[----:B---3--:R-:W-:Y:S01]  /*17690*/  ISETP.NE.AND P1, PT, R9, 0x1, PT ;  /* 0x000000010900780c */ /* 0x008fe20003f25270 */
[----:B-1----:R-:W-:-:S12]  /*176a0*/  IMAD.SHL.U32 R11, R11, 0x10, RZ ;  /* 0x000000100b0b7824 */ /* 0x002fd800078e00ff */
[----:B------:R-:W0:Y:S01]  /*176b0*/  @P1 LDC R5, c[0x0][0x434] ;  /* 0x00010d00ff051b82 */ /* 0x000e220000000800 */
[----:B------:R-:W-:-:S07]  /*176c0*/  LOP3.LUT R11, R0, 0x70, R11, 0xf8, !PT ;  /* 0x00000070000b7812 */ /* 0x000fce00078ef80b */
[----:B------:R-:W1:Y:S01]  /*176d0*/  @P1 LDC R4, c[0x0][0x438] ;  /* 0x00010e00ff041b82 */ /* 0x000e620000000800 */
[----:B------:R-:W-:Y:S01]  /*176e0*/  UMOV UR5, 0xffffffff ;  /* 0xffffffff00057882 */ /* 0x000fe20000000000 */
[----:B--2---:R-:W-:-:S04]  /*176f0*/  VIADD R0, R34, 0xffffffff ;  /* 0xffffffff22007836 */ /* 0x004fc80000000000 */
[----:B------:R-:W-:-:S05]  /*17700*/  IMAD R6, R0, 0x60, R11 ;  /* 0x0000006000067824 */ /* 0x000fca00078e020b */
[----:B----4-:R-:W-:-:S04]  /*17710*/  ISETP.GE.AND P0, PT, R6, R20, PT ;  /* 0x000000140600720c */ /* 0x010fc80003f06270 */
[----:B------:R-:W-:Y:S01]  /*17720*/  ISETP.GT.U32.OR P0, PT, R11, 0x5f, P0 ;  /* 0x0000005f0b00780c */ /* 0x000fe20000704470 */
[----:B------:R-:W-:-:S12]  /*17730*/  IMAD.IADD R6, R6, 0x1, R33 ;  /* 0x0000000106067824 */ /* 0x000fd800078e0221 */
[----:B------:R-:W2:Y:S01]  /*17740*/  @!P0 LDC.64 R2, c[0x0][0x428] ;  /* 0x00010a00ff028b82 */ /* 0x000ea20000000a00 */
[----:B0-----:R-:W-:-:S04]  /*17750*/  @P1 IMAD.HI.U32 R5, R6, R5, RZ ;  /* 0x0000000506051227 */ /* 0x001fc800078e00ff */
[----:B------:R-:W-:Y:S01]  /*17760*/  IMAD.MOV.U32 R7, RZ, RZ, R6 ;  /* 0x000000ffff077224 */ /* 0x000fe200078e0006 */
[----:B-1----:R-:W-:Y:S02]  /*17770*/  @P1 SHF.R.U32.HI R7, RZ, R4, R5 ;  /* 0x00000004ff071219 */ /* 0x002fe40000011605 */
[----:B------:R-:W-:-:S03]  /*17780*/  SHF.R.S32.HI R34, RZ, 0x1f, R28 ;  /* 0x0000001fff227819 */ /* 0x000fc6000001141c */
[--C-:B------:R-:W-:Y:S01]  /*17790*/  @!P0 IMAD.MOV.U32 R4, RZ, RZ, R7.reuse ;  /* 0x000000ffff048224 */ /* 0x100fe200078e0007 */
[----:B------:R-:W-:Y:S01]  /*177a0*/  @!P0 SHF.R.S32.HI R5, RZ, 0x1f, R7 ;  /* 0x0000001fff058819 */ /* 0x000fe20000011407 */
[-C--:B--2---:R-:W-:Y:S02]  /*177b0*/  @!P0 IMAD R8, R34, R2.reuse, RZ ;  /* 0x0000000222088224 */ /* 0x084fe400078e02ff */
        /* <DEDUP_REMOVED lines=30> */
[----:B------:R-:W-:Y:S01]  /*179a0*/  LOP3.LUT R21, R21, 0xfffffffb, RZ, 0xc0, !PT ;  /* 0xfffffffb15157812 */ /* 0x000fe200078ec0ff */
[----:B0-----:R-:W-:-:S03]  /*179b0*/  IMAD.MOV R2, RZ, RZ, -R7 ;  /* 0x000000ffff027224 */ /* 0x001fc600078e0a07 */
[----:B------:R-:W-:Y:S01]  /*179c0*/  LOP3.LUT R21, R21, 0xfffffff7, RZ, 0xc0, !PT ;  /* 0xfffffff715157812 */ /* 0x000fe200078ec0ff */
[----:B------:R-:W-:-:S03]  /*179d0*/  IMAD R2, R9, R2, R6 ;  /* 0x0000000209027224 */ /* 0x000fc600078e0206 */
[----:B------:R-:W-:-:S04]  /*179e0*/  @P3 LOP3.LUT R21, R21, 0x8, RZ, 0xfc, !PT ;  /* 0x0000000815153812 */ /* 0x000fc800078efcff */
[----:B------:R-:W-:Y:S01]  /*179f0*/  @P2 LOP3.LUT R21, R21, 0x4, RZ, 0xfc, !PT ;  /* 0x0000000415152812 */ /* 0x000fe200078efcff */
[----:B------:R0:W-:Y:S04]  /*17a00*/  STL [R1+0x4], R2 ;  /* 0x0000040201007387 */ /* 0x0001e80000100800 */
[----:B------:R0:W-:Y:S01]  /*17a10*/  STL [R1], R21 ;  /* 0x0000001501007387 */ /* 0x0001e20000100800 */
[----:B------:R-:W-:Y:S05]  /*17a20*/  BRA.DIV UR5, `(.L_x_1640) ;  /* 0x0000006205dc7947 */ /* 0x000fea000b800000 */
.L_x_1800:
[----:B0-----:R-:W-:-:S05]  /*17a30*/  SEL R2, RZ, 0x1, P1 ;  /* 0x00000001ff027807 */ /* 0x001fca0000800000 */
[----:B------:R0:W-:Y:S01]  /*17a40*/  STL [R1+0x60], R2 ;  /* 0x0000600201007387 */ /* 0x0001e20000100800 */
[----:B------:R-:W-:Y:S05]  /*17a50*/  @!P0 BRA `(.L_x_1641) ;  /* 0x0000000000048947 */ /* 0x000fea0003800000 */
[----:B------:R-:W-:Y:S01]  /*17a60*/  BPT.TRAP 0x1 ;  /* 0x000000040000795c */ /* 0x000fe20000300000 */
.L_x_1641:
[----:B------:R-:W-:Y:S01]  /*17a70*/  IMAD R30, R0, -0x60, R20 ;  /* 0xffffffa0001e7824 */ /* 0x000fe200078e0214 */
[----:B------:R-:W-:Y:S01]  /*17a80*/  SHF.L.U32 R0, R26, 0x1f, RZ ;  /* 0x0000001f1a007819 */ /* 0x000fe200000006ff */
[----:B------:R-:W-:Y:S01]  /*17a90*/  IMAD R29, R24, 0x8, R22 ;  /* 0x00000008181d7824 */ /* 0x000fe200078e0216 */
[----:B------:R-:W-:Y:S03]  /*17aa0*/  BSSY B0, `(.L_x_1642) ;  /* 0x0000003000007945 */ /* 0x000fe60003800000 */
[----:B------:R-:W1:Y:S02]  /*17ab0*/  SYNCS.PHASECHK.TRANS64.TRYWAIT P0, [R29+URZ+0x32440], R0 ;  /* 0x032440001d0075a7 */ /* 0x000e64000800017f */
[----:B-1----:R-:W-:Y:S05]  /*17ac0*/  @!P0 BRA `(.L_x_1643) ;  /* 0x0000006000e88947 */ /* 0x002fea0003800000 */
.L_x_1801:
[----:B------:R-:W-:Y:S05]  /*17ad0*/  BSYNC B0 ;  /* 0x0000000000007941 */ /* 0x000fea0003800000 */
.L_x_1642:
[----:B0-----:R-:W1:Y:S01]  /*17ae0*/  LDL R2, [R1+0x4] ;  /* 0x0000040001027983 */ /* 0x001e620000100800 */
[----:B------:R-:W-:Y:S01]  /*17af0*/  ULDC.64 UR4, c[0x0][0x300] ;  /* 0x0000c00000047ab9 */ /* 0x000fe20000000a00 */
[----:B-----5:R-:W-:Y:S01]  /*17b00*/  SHF.R.S32.HI R4, RZ, 0x1f, R37 ;  /* 0x0000001fff047819 */ /* 0x020fe20000011425 */
[----:B------:R-:W-:Y:S01]  /*17b10*/  ULDC.64 UR6, c[0x0][0x2e8] ;  /* 0x0000ba0000067ab9 */ /* 0x000fe20000000a00 */
[----:B------:R-:W2:Y:S01]  /*17b20*/  LDL.LU R6, [R1] ;  /* 0x0000000001067983 */ /* 0x000ea20000300800 */
[----:B------:R-:W0:Y:S02]  /*17b30*/  S2R R7, SR_TID.X ;  /* 0x0000000000077919 */ /* 0x000e240000002100 */
[----:B0-----:R-:W-:-:S05]  /*17b40*/  IMAD.SHL.U32 R7, R7, 0x8, RZ ;  /* 0x0000000807077824 */ /* 0x001fca00078e00ff */
[----:B------:R-:W-:Y:S02]  /*17b50*/  LOP3.LUT R7, R7, 0x38, RZ, 0xc0, !PT ;  /* 0x0000003807077812 */ /* 0x000fe400078ec0ff */
[----:B-1----:R-:W-:Y:S02]  /*17b60*/  SHF.R.S32.HI R0, RZ, 0x1f, R2 ;  /* 0x0000001fff007819 */ /* 0x002fe40000011402 */
[----:B--2---:R-:W-:-:S03]  /*17b70*/  LOP3.LUT R6, R6, 0xfffffffd, RZ, 0xc0, !PT ;  /* 0xfffffffd06067812 */ /* 0x004fc600078ec0ff */
[----:B------:R0:W-:Y:S04]  /*17b80*/  STL [R1+0x48], R0 ;  /* 0x0000480001007387 */ /* 0x0001e80000100800 */
[----:B------:R1:W-:Y:S01]  /*17b90*/  STL [R1+0x4c], R4 ;  /* 0x00004c0401007387 */ /* 0x0003e20000100800 */
[----:B0-----:R-:W-:-:S04]  /*17ba0*/  IMAD R0, R0, UR4, RZ ;  /* 0x0000000400007c24 */ /* 0x001fc8000f8e02ff */
[C---:B------:R-:W-:Y:S02]  /*17bb0*/  IMAD R0, R2.reuse, UR5, R0 ;  /* 0x0000000502007c24 */ /* 0x040fe4000f8e0200 */
[----:B------:R-:W-:Y:S01]  /*17bc0*/  IMAD.WIDE.U32 R2, R2, UR4, RZ ;  /* 0x0000000402027c25 */ /* 0x000fe2000f8e00ff */
[----:B------:R-:W-:-:S03]  /*17bd0*/  ULDC.64 UR4, c[0x0][0x310] ;  /* 0x0000c40000047ab9 */ /* 0x000fc60000000a00 */
[----:B------:R-:W-:Y:S02]  /*17be0*/  IMAD.IADD R3, R3, 0x1, R0 ;  /* 0x0000000103037824 */ /* 0x000fe400078e0200 */
[----:B------:R-:W-:Y:S02]  /*17bf0*/  IMAD R0, R4, UR4, RZ ;  /* 0x0000000404007c24 */ /* 0x000fe4000f8e02ff */
[C---:B------:R-:W-:Y:S01]  /*17c00*/  IMAD.WIDE.U32 R2, R37.reuse, UR4, R2 ;  /* 0x0000000425027c25 */ /* 0x040fe2000f8e0002 */
[----:B-1----:R-:W0:Y:S03]  /*17c10*/  S2R R4, SR_TID.X ;  /* 0x0000000000047919 */ /* 0x002e260000002100 */
[----:B------:R-:W-:Y:S01]  /*17c20*/  IMAD R0, R37, UR5, R0 ;  /* 0x0000000525007c24 */ /* 0x000fe2000f8e0200 */
[----:B------:R-:W-:-:S03]  /*17c30*/  ULDC.64 UR4, c[0x0][0x308] ;  /* 0x0000c20000047ab9 */ /* 0x000fc60000000a00 */
[----:B------:R-:W-:Y:S02]  /*17c40*/  IMAD.IADD R3, R3, 0x1, R0 ;  /* 0x0000000103037824 */ /* 0x000fe400078e0200 */
[----:B------:R-:W-:Y:S01]  /*17c50*/  IMAD.WIDE.U32 R2, R18, UR4, R2 ;  /* 0x0000000412027c25 */ /* 0x000fe2000f8e0002 */
[----:B------:R-:W-:Y:S02]  /*17c60*/  ULDC UR4, c[0x0][0x2f4] ;  /* 0x0000bd0000047ab9 */ /* 0x000fe40000000800 */
[----:B------:R-:W-:Y:S02]  /*17c70*/  ISETP.GE.AND P2, PT, R7, UR4, PT ;  /* 0x0000000407007c0c */ /* 0x000fe4000bf46270 */
[----:B------:R-:W-:-:S11]  /*17c80*/  LEA R0, P0, R2, UR6, 0x1 ;  /* 0x0000000602007c11 */ /* 0x000fd6000f8008ff */
[----:B------:R-:W-:-:S05]  /*17c90*/  @P2 LOP3.LUT R6, R6, 0x2, RZ, 0xfc, !PT ;  /* 0x0000000206062812 */ /* 0x000fca00078efcff */
[----:B------:R1:W-:Y:S01]  /*17ca0*/  STL [R1], R6 ;  /* 0x0000000601007387 */ /* 0x0003e20000100800 */
[----:B0-----:R-:W-:-:S04]  /*17cb0*/  LOP3.LUT R4, R4, 0x7f, RZ, 0xc0, !PT ;  /* 0x0000007f04047812 */ /* 0x001fc800078ec0ff */
[----:B------:R-:W-:Y:S01]  /*17cc0*/  SHF.R.U32.HI R5, RZ, 0x3, R4 ;  /* 0x00000003ff057819 */ /* 0x000fe20000011604 */
[----:B------:R-:W-:Y:S01]  /*17cd0*/  IMAD R4, R18, UR5, R3 ;  /* 0x0000000512047c24 */ /* 0x000fe2000f8e0203 */
[----:B------:R-:W-:-:S03]  /*17ce0*/  UMOV UR5, 0xffffffff ;  /* 0xffffffff00057882 */ /* 0x000fc60000000000 */
[----:B------:R-:W-:Y:S01]  /*17cf0*/  IMAD.IADD R30, R30, 0x1, -R5 ;  /* 0x000000011e1e7824 */ /* 0x000fe200078e0a05 */
[----:B------:R-:W-:Y:S01]  /*17d00*/  LEA.HI.X R4, R2, UR7, R4, 0x1, P0 ;  /* 0x0000000702047c11 */ /* 0x000fe200080f0c04 */
[----:B------:R-:W-:-:S03]  /*17d10*/  IMAD R5, R24, 0x1800, R31 ;  /* 0x0000180018057824 */ /* 0x000fc600078e021f */
[----:B------:R-:W-:Y:S01]  /*17d20*/  ISETP.GE.AND P0, PT, R30, 0x1, PT ;  /* 0x000000011e00780c */ /* 0x000fe20003f06270 */
[----:B-1----:R-:W-:-:S12]  /*17d30*/  BRA.DIV UR5, `(.L_x_1644) ;  /* 0x0000006205607947 */ /* 0x002fd8000b800000 */
        /* <DEDUP_REMOVED lines=52> */
.L_x_1815:
        /* <DEDUP_REMOVED lines=10> */
.L_x_1645:
[----:B------:R-:W-:Y:S02]  /*18120*/  PLOP3.LUT P1, PT, P1, P0, PT, 0xa2, 0x0 ;  /* 0x000000000000781c */ /* 0x000fe40000f21472 */
[----:B------:R-:W-:-:S08]  /*18130*/  @P0 R2UR P1, UR4, R29 ;  /* 0x000000001d0402ca */ /* 0x000fd00000020000 */
[----:B------:R-:W-:-:S05]  /*18140*/  @P0 PLOP3.LUT P0, PT, P1, PT, PT, 0x80, 0x0 ;  /* 0x000000000000081c */ /* 0x000fca0000f0f070 */
[----:B------:R-:W-:Y:S01]  /*18150*/  @!P1 SYNCS.ARRIVE.TRANS64.RED.A0T1 RZ, [UR4+0x32430], RZ ;  /* 0x032430ffffff99a7 */ /* 0x000fe20008200404 */
[----:B------:R-:W-:Y:S07]  /*18160*/  @!P1 ARRIVES.LDGSTSBAR.64.TRANSCNT [UR4+0x32430] ;  /* 0x03243000ff0099b0 */ /* 0x000fee0008000a84 */
[----:B------:R-:W-:Y:S05]  /*18170*/  @P0 BRA.U.ANY `(.L_x_1645) ;  /* 0xfffffffd00e80947 */ /* 0x000fea000393ffff */
[----:B------:R-:W-:Y:S01]  /*18180*/  NOP ;  /* 0x0000000000007918 */ /* 0x000fe20000000000 */
[----:B------:R-:W2:Y:S02]  /*18190*/  LDL R0, [R1+0x68] ;  /* 0x0000680001007983 */ /* 0x000ea40000100800 */
[----:B--2---:R-:W-:-:S13]  /*181a0*/  ISETP.NE.AND P2, PT, R0, 0x3, PT ;  /* 0x000000030000780c */ /* 0x004fda0003f45270 */
[----:B------:R-:W-:Y:S05]  /*181b0*/  @!P2 BRA `(.L_x_1646) ;  /* 0x000000000004a947 */ /* 0x000fea0003800000 */
[----:B------:R-:W-:Y:S01]  /*181c0*/  BPT.TRAP 0x1 ;  /* 0x000000040000795c */ /* 0x000fe20000300000 */
.L_x_1646:
[----:B------:R1:W5:Y:S01]  /*181d0*/  LDL.LU R0, [R1+0x1c] ;  /* 0x00001c0001007983 */ /* 0x0003620000300800 */
[----:B------:R1:W-:Y:S02]  /*181e0*/  SYNCS.ARRIVE.TRANS64.A1T0 RZ, [R29+URZ+0x32430], RZ ;  /* 0x032430ff1dff79a7 */ /* 0x0003e4000810003f */
[----:B------:R-:W-:Y:S05]  /*181f0*/  WARPSYNC.ALL ;  /* 0x0000000000007948 */ /* 0x000fea0003800000 */
[----:B------:R-:W-:Y:S01]  /*18200*/  ULDC.64 UR4, c[0x0][0xaf8] ;  /* 0x0002be0000047ab9 */ /* 0x000fe20000000a00 */
[----:B------:R-:W-:Y:S01]  /*18210*/  BSSY B6, `(.L_x_1647) ;  /* 0x000001d000067945 */ /* 0x000fe20003800000 */
[----:B------:R-:W-:Y:S01]  /*18220*/  BAR.SYNC.DEFER_BLOCKING 0x8, 0x180 ;  /* 0x0206000000007b1d */ /* 0x000fe20000010000 */
[----:B------:R-:W-:-:S04]  /*18230*/  ISETP.NE.U32.AND P0, PT, RZ, UR4, PT ;  /* 0x00000004ff007c0c */ /* 0x000fc8000bf05070 */
[----:B------:R-:W-:-:S04]  /*18240*/  ISETP.NE.AND.EX P0, PT, RZ, UR5, PT, P0 ;  /* 0x00000005ff007c0c */ /* 0x000fc8000bf05300 */
[----:B------:R-:W-:Y:S02]  /*18250*/  SEL R35, R35, RZ, !P0 ;  /* 0x000000ff23237207 */ /* 0x000fe40004000000 */
[----:B0----5:R-:W-:Y:S01]  /*18260*/  SEL R2, R0, RZ, !P0 ;  /* 0x000000ff00027207 */ /* 0x021fe20004000000 */
[----:B------:R-:W-:-:S04]  /*18270*/  VIADD R0, R22, 0x18400 ;  /* 0x0001840016007836 */ /* 0x000fc80000000000 */
[----:B------:R0:W-:Y:S01]  /*18280*/  STL [R1+0x38], R2 ;  /* 0x0000380201007387 */ /* 0x0001e20000100800 */
[----:B------:R-:W-:Y:S02]  /*18290*/  LOP3.LUT P0, RZ, R0, 0x3ff, RZ, 0xc0, !PT ;  /* 0x000003ff00ff7812 */ /* 0x000fe4000780c0ff */
[----:B------:R-:W-:Y:S01]  /*182a0*/  SHF.R.S32.HI R0, RZ, 0x1f, R36 ;  /* 0x0000001fff007819 */ /* 0x000fe20000011424 */
[----:B------:R0:W-:Y:S04]  /*182b0*/  STL [R1+0x10], R35 ;  /* 0x0000102301007387 */ /* 0x0001e80000100800 */
[----:B------:R0:W-:Y:S06]  /*182c0*/  STL [R1+0x2c], R0 ;  /* 0x00002c0001007387 */ /* 0x0001ec0000100800 */
        /* <DEDUP_REMOVED lines=17> */
.L_x_1648:
[----:B------:R-:W-:Y:S05]  /*183e0*/  BSYNC B6 ;  /* 0x0000000000067941 */ /* 0x000fea0003800000 */
.L_x_1647:
[----:B------:R-:W2:Y:S01]  /*183f0*/  LDL R20, [R1+0x38] ;  /* 0x0000380001147983 */ /* 0x000ea20000100800 */
[----:B------:R-:W3:Y:S03]  /*18400*/  LDC R6, c[0x0][0x448] ;  /* 0x00011200ff067b82 */ /* 0x000ee60000000800 */
[----:B------:R-:W4:Y:S01]  /*18410*/  LDL R4, [R1+0x2c] ;  /* 0x00002c0001047983 */ /* 0x000f220000100800 */
[----:B------:R-:W-:Y:S01]  /*18420*/  IMAD.SHL.U32 R17, R17, 0x80, RZ ;  /* 0x0000008011117824 */ /* 0x000fe200078e00ff */
[----:B------:R-:W-:Y:S02]  /*18430*/  ULDC.64 UR4, c[0x0][0x298] ;  /* 0x0000a60000047ab9 */ /* 0x000fe40000000a00 */
[----:B------:R1:W5:Y:S01]  /*18440*/  LDL R9, [R1+0x14] ;  /* 0x0000140001097983 */ /* 0x0003620000100800 */
[----:B0-----:R-:W0:Y:S01]  /*18450*/  S2R R2, SR_TID.X ;  /* 0x0000000000027919 */ /* 0x001e220000002100 */
[----:B---3--:R-:W-:-:S13]  /*18460*/  ISETP.NE.AND P0, PT, R6, 0x1, PT ;  /* 0x000000010600780c */ /* 0x008fda0003f05270 */
[----:B------:R-:W3:Y:S01]  /*18470*/  @P0 LDC R0, c[0x0][0x44c] ;  /* 0x00011300ff000b82 */ /* 0x000ee20000000800 */
[----:B0-----:R-:W-:-:S07]  /*18480*/  LOP3.LUT R2, R2, 0x7f, RZ, 0xc0, !PT ;  /* 0x0000007f02027812 */ /* 0x001fce00078ec0ff */
[----:B------:R-:W0:Y:S01]  /*18490*/  @P0 LDC R3, c[0x0][0x450] ;  /* 0x00011400ff030b82 */ /* 0x000e220000000800 */
[----:B------:R-:W1:Y:S02]  /*184a0*/  S2R R7, SR_TID.X ;  /* 0x0000000000077919 */ /* 0x000e640000002100 */
[----:B-1----:R-:W-:-:S05]  /*184b0*/  IMAD.SHL.U32 R7, R7, 0x8, RZ ;  /* 0x0000000807077824 */ /* 0x002fca00078e00ff */
[----:B------:R-:W-:Y:S01]  /*184c0*/  LOP3.LUT R7, R7, 0x38, RZ, 0xc0, !PT ;  /* 0x0000003807077812 */ /* 0x000fe200078ec0ff */
[----:B--2---:R-:W-:Y:S02]  /*184d0*/  IMAD.MOV.U32 R21, RZ, RZ, R20 ;  /* 0x000000ffff157224 */ /* 0x004fe400078e0014 */
[----:B------:R-:W-:Y:S01]  /*184e0*/  IMAD.MOV.U32 R20, RZ, RZ, R35 ;  /* 0x000000ffff147224 */ /* 0x000fe200078e0023 */
[----:B------:R-:W-:Y:S01]  /*184f0*/  SHF.R.U32.HI R35, RZ, 0x3, R2 ;  /* 0x00000003ff237819 */ /* 0x000fe20000011602 */
[----:B----4-:R-:W-:Y:S01]  /*18500*/  IMAD R4, R4, UR4, RZ ;  /* 0x0000000404047c24 */ /* 0x010fe2000f8e02ff */
[----:B------:R-:W1:Y:S03]  /*18510*/  S2R R2, SR_TID.X ;  /* 0x0000000000027919 */ /* 0x000e660000002100 */
[----:B------:R-:W-:Y:S02]  /*18520*/  IMAD R4, R36, UR5, R4 ;  /* 0x0000000524047c24 */ /* 0x000fe4000f8e0204 */
[----:B-1----:R-:W-:-:S05]  /*18530*/  IMAD.SHL.U32 R2, R2, 0x10, RZ ;  /* 0x0000001002027824 */ /* 0x002fca00078e00ff */
[----:B------:R-:W-:-:S04]  /*18540*/  LOP3.LUT R2, R35, 0x70, R2, 0xf8, !PT ;  /* 0x0000007023027812 */ /* 0x000fc800078ef802 */
[----:B------:R-:W-:-:S05]  /*18550*/  LOP3.LUT R35, R2, R17, RZ, 0xfc, !PT ;  /* 0x0000001102237212 */ /* 0x000fca00078efcff */
[----:B---3--:R-:W-:-:S04]  /*18560*/  @P0 IMAD.HI.U32 R2, R35, R0, RZ ;  /* 0x0000000023020227 */ /* 0x008fc800078e00ff */
[----:B------:R-:W-:Y:S01]  /*18570*/  IMAD.MOV.U32 R0, RZ, RZ, R35 ;  /* 0x000000ffff007224 */ /* 0x000fe200078e0023 */
[----:B0-----:R-:W-:Y:S01]  /*18580*/  @P0 SHF.R.U32.HI R0, RZ, R3, R2 ;  /* 0x00000003ff000219 */ /* 0x001fe20000011602 */
[----:B------:R-:W-:Y:S01]  /*18590*/  IMAD.WIDE.U32 R2, R36, UR4, RZ ;  /* 0x0000000424027c25 */ /* 0x000fe2000f8e00ff */
[----:B------:R-:W-:-:S03]  /*185a0*/  ULDC.64 UR4, c[0x0][0x2d8] ;  /* 0x0000b60000047ab9 */ /* 0x000fc60000000a00 */
[----:B------:R-:W-:Y:S02]  /*185b0*/  IMAD.IADD R3, R3, 0x1, R4 ;  /* 0x0000000103037824 */ /* 0x000fe400078e0204 */
[----:B------:R-:W-:-:S04]  /*185c0*/  IMAD.WIDE.U32 R2, R18, UR4, R2 ;  /* 0x0000000412027c25 */ /* 0x000fc8000f8e0002 */
[----:B------:R-:W-:Y:S01]  /*185d0*/  IMAD R3, R18, UR5, R3 ;  /* 0x0000000512037c24 */ /* 0x000fe2000f8e0203 */
[----:B------:R-:W-:Y:S02]  /*185e0*/  ULDC.64 UR4, c[0x0][0x2e0] ;  /* 0x0000b80000047ab9 */ /* 0x000fe40000000a00 */
[----:B------:R-:W-:Y:S02]  /*185f0*/  IMAD R4, R21, UR4, RZ ;  /* 0x0000000415047c24 */ /* 0x000fe4000f8e02ff */
[----:B------:R-:W-:-:S04]  /*18600*/  IMAD.WIDE.U32 R2, R20, UR4, R2 ;  /* 0x0000000414027c25 */ /* 0x000fc8000f8e0002 */
[----:B------:R-:W-:Y:S01]  /*18610*/  IMAD R4, R20, UR5, R4 ;  /* 0x0000000514047c24 */ /* 0x000fe2000f8e0204 */
[----:B------:R-:W-:-:S03]  /*18620*/  ULDC.64 UR4, c[0x0][0x2d0] ;  /* 0x0000b40000047ab9 */ /* 0x000fc60000000a00 */
[----:B------:R-:W-:Y:S01]  /*18630*/  IMAD.IADD R3, R3, 0x1, R4 ;  /* 0x0000000103037824 */ /* 0x000fe200078e0204 */
[----:B------:R-:W-:Y:S01]  /*18640*/  SHF.R.S32.HI R4, RZ, 0x1f, R0 ;  /* 0x0000001fff047819 */ /* 0x000fe20000011400 */
[----:B------:R-:W0:Y:S04]  /*18650*/  S2R R20, SR_TID.X ;  /* 0x0000000000147919 */ /* 0x000e280000002100 */
[----:B------:R-:W-:Y:S02]  /*18660*/  IMAD R4, R4, UR4, RZ ;  /* 0x0000000404047c24 */ /* 0x000fe4000f8e02ff */
[----:B------:R-:W-:-:S04]  /*18670*/  IMAD.WIDE.U32 R2, R0, UR4, R2 ;  /* 0x0000000400027c25 */ /* 0x000fc8000f8e0002 */
[----:B------:R-:W-:Y:S01]  /*18680*/  IMAD R4, R0, UR5, R4 ;  /* 0x0000000500047c24 */ /* 0x000fe2000f8e0204 */
[----:B------:R-:W-:Y:S01]  /*18690*/  ULDC.64 UR4, c[0x0][0x2c8] ;  /* 0x0000b20000047ab9 */ /* 0x000fe20000000a00 */
[----:B------:R-:W-:-:S04]  /*186a0*/  IMAD.MOV R0, RZ, RZ, -R0 ;  /* 0x000000ffff007224 */ /* 0x000fc800078e0a00 */
[----:B------:R-:W-:Y:S02]  /*186b0*/  IMAD R0, R6, R0, R35 ;  /* 0x0000000006007224 */ /* 0x000fe400078e0223 */
[----:B------:R-:W-:-:S03]  /*186c0*/  IMAD.IADD R3, R3, 0x1, R4 ;  /* 0x0000000103037824 */ /* 0x000fc600078e0204 */
[----:B------:R-:W-:Y:S01]  /*186d0*/  SHF.R.S32.HI R4, RZ, 0x1f, R0 ;  /* 0x0000001fff047819 */ /* 0x000fe20000011400 */
[----:B------:R-:W-:-:S04]  /*186e0*/  IMAD.WIDE.U32 R2, R0, UR4, R2 ;  /* 0x0000000400027c25 */ /* 0x000fc8000f8e0002 */
[----:B------:R-:W-:-:S04]  /*186f0*/  IMAD R4, R4, UR4, RZ ;  /* 0x0000000404047c24 */ /* 0x000fc8000f8e02ff */
        /* <DEDUP_REMOVED lines=16> */
[C---:B------:R-:W-:Y:S01]  /*18800*/  ISETP.GE.AND P0, PT, R17.reuse, R2, PT ;  /* 0x000000021100720c */ /* 0x040fe20003f06270 */
[----:B------:R-:W-:-:S03]  /*18810*/  VIADD R8, R17, 0x30 ;  /* 0x0000003011087836 */ /* 0x000fc60000000000 */
[----:B------:R2:W-:Y:S09]  /*18820*/  STL [R1+0x1c], R6 ;  /* 0x00001c0601007387 */ /* 0x0005f20000100800 */
        /* <DEDUP_REMOVED lines=8> */
[----:B--2---:R-:W-:-:S05]  /*188b0*/  VIADD R6, R17, 0x20 ;  /* 0x0000002011067836 */ /* 0x004fca0000000000 */
[----:B------:R-:W-:Y:S04]  /*188c0*/  STL [R1+0x20], R6 ;  /* 0x0000200601007387 */ /* 0x000fe80000100800 */
[----:B------:R-:W-:Y:S04]  /*188d0*/  STL [R1+0x24], R8 ;  /* 0x0000240801007387 */ /* 0x000fe80000100800 */
[----:B0-----:R-:W0:Y:S04]  /*188e0*/  SHFL.IDX PT, R5, R0, 0x1, 0x181f ;  /* 0x00381f0000057f89 */ /* 0x001e2800000e0000 */
[----:B------:R-:W1:Y:S01]  /*188f0*/  SHFL.IDX PT, R4, R3, 0x1, 0x181f ;  /* 0x00381f0003047f89 */ /* 0x000e6200000e0000 */
[----:B0-----:R-:W-:-:S05]  /*18900*/  @!P0 LEA R5, P2, R7, R5, 0x1 ;  /* 0x0000000507058211 */ /* 0x001fca00078408ff */
[----:B-1----:R-:W-:-:S05]  /*18910*/  @!P0 IMAD.X R4, RZ, RZ, R4, P2 ;  /* 0x000000ffff048224 */ /* 0x002fca00010e0604 */
[----:B------:R-:W-:-:S04]  /*18920*/  @!P0 LOP3.LUT R5, R5, R4, RZ, 0x3c, !PT ;  /* 0x0000000405058212 */ /* 0x000fc800078e3cff */
[----:B------:R-:W-:-:S04]  /*18930*/  @!P0 LOP3.LUT R4, R5, R4, RZ, 0x3c, !PT ;  /* 0x0000000405048212 */ /* 0x000fc800078e3cff */
[----:B------:R-:W-:-:S05]  /*18940*/  @!P0 LOP3.LUT R5, R5, R4, RZ, 0x3c, !PT ;  /* 0x0000000405058212 */ /* 0x000fca00078e3cff */
[----:B------:R0:W-:Y:S01]  /*18950*/  @!P0 LDGSTS.E.BYPASS.LTC128B.128 [R25+0x18c00], desc[UR60][R4.64], !P1 ;  /* 0x18c0000004198fae */ /* 0x0001e2000c901d7c */
[----:B------:R-:W-:-:S03]  /*18960*/  ISETP.GE.AND P0, PT, R6, R2, PT ;  /* 0x000000020600720c */ /* 0x000fc60003f06270 */
[----:B------:R-:W-:Y:S04]  /*18970*/  SHFL.IDX PT, R6, R3, 0x3, 0x181f ;  /* 0x00781f0003067f89 */ /* 0x000fe800000e0000 */
[----:B0-----:R-:W0:Y:S04]  /*18980*/  SHFL.IDX PT, R5, R0, 0x2, 0x181f ;  /* 0x00581f0000057f89 */ /* 0x001e2800000e0000 */
[----:B------:R-:W1:Y:S02]  /*18990*/  SHFL.IDX PT, R4, R3, 0x2, 0x181f ;  /* 0x00581f0003047f89 */ /* 0x000e6400000e0000 */
[----:B0-----:R-:W-:-:S05]  /*189a0*/  @!P0 LEA R5, P2, R7, R5, 0x1 ;  /* 0x0000000507058211 */ /* 0x001fca00078408ff */
[----:B-1----:R-:W-:-:S05]  /*189b0*/  @!P0 IMAD.X R4, RZ, RZ, R4, P2 ;  /* 0x000000ffff048224 */ /* 0x002fca00010e0604 */
[----:B------:R-:W-:-:S04]  /*189c0*/  @!P0 LOP3.LUT R5, R5, R4, RZ, 0x3c, !PT ;  /* 0x0000000405058212 */ /* 0x000fc800078e3cff */
[----:B------:R-:W-:-:S04]  /*189d0*/  @!P0 LOP3.LUT R4, R5, R4, RZ, 0x3c, !PT ;  /* 0x0000000405048212 */ /* 0x000fc800078e3cff */
[----:B------:R-:W-:-:S05]  /*189e0*/  @!P0 LOP3.LUT R5, R5, R4, RZ, 0x3c, !PT ;  /* 0x0000000405058212 */ /* 0x000fca00078e3cff */
[----:B------:R0:W-:Y:S01]  /*189f0*/  @!P0 LDGSTS.E.BYPASS.LTC128B.128 [R25+0x19400], desc[UR60][R4.64], !P1 ;  /* 0x1940000004198fae */ /* 0x0001e2000c901d7c */
[----:B------:R-:W-:Y:S01]  /*18a00*/  ISETP.GE.AND P0, PT, R8, R2, PT ;  /* 0x000000020800720c */ /* 0x000fe20003f06270 */
[----:B------:R-:W-:-:S05]  /*18a10*/  VIADD R8, R17, 0x40 ;  /* 0x0000004011087836 */ /* 0x000fca0000000000 */
[----:B------:R-:W-:Y:S04]  /*18a20*/  STL [R1+0x28], R8 ;  /* 0x0000280801007387 */ /* 0x000fe80000100800 */
[----:B0-----:R-:W0:Y:S03]  /*18a30*/  SHFL.IDX PT, R4, R0, 0x3, 0x181f ;  /* 0x00781f0000047f89 */ /* 0x001e2600000e0000 */
[----:B0-----:R-:W-:-:S05]  /*18a40*/  @!P0 LEA R5, P2, R7, R4, 0x1 ;  /* 0x0000000407058211 */ /* 0x001fca00078408ff */
[----:B------:R-:W-:Y:S02]  /*18a50*/  @!P0 IMAD.X R4, RZ, RZ, R6, P2 ;  /* 0x000000ffff048224 */ /* 0x000fe400010e0606 */
[----:B------:R-:W-:Y:S03]  /*18a60*/  SHFL.IDX PT, R6, R3, 0x4, 0x181f ;  /* 0x00981f0003067f89 */ /* 0x000fe600000e0000 */
        /* <DEDUP_REMOVED lines=22> */
[-C--:B------:R-:W-:Y:S01]  /*18bd0*/  @!P0 LOP3.LUT R5, R5, R4.reuse, RZ, 0x3c, !PT ;  /* 0x0000000405058212 */ /* 0x080fe200078e3cff */
[----:B------:R-:W-:Y:S03]  /*18be0*/  SHFL.IDX PT, R3, R3, 0x7, 0x181f ;  /* 0x00f81f0003037f89 */ /* 0x000fe600000e0000 */
[----:B------:R-:W-:-:S04]  /*18bf0*/  @!P0 LOP3.LUT R4, R5, R4, RZ, 0x3c, !PT ;  /* 0x0000000405048212 */ /* 0x000fc800078e3cff */
[----:B------:R-:W-:-:S05]  /*18c00*/  @!P0 LOP3.LUT R5, R5, R4, RZ, 0x3c, !PT ;  /* 0x0000000405058212 */ /* 0x000fca00078e3cff */
[----:B------:R0:W-:Y:S01]  /*18c10*/  @!P0 LDGSTS.E.BYPASS.LTC128B.128 [R25+0x1ac00], desc[UR60][R4.64], !P1 ;  /* 0x1ac0000004198fae */ /* 0x0001e2000c901d7c */
[----:B------:R-:W-:-:S03]  /*18c20*/  ISETP.GE.AND P0, PT, R8, R2, PT ;  /* 0x000000020800720c */ /* 0x000fc60003f06270 */
[----:B0-----:R-:W0:Y:S04]  /*18c30*/  SHFL.IDX PT, R4, R0, 0x6, 0x181f ;  /* 0x00d81f0000047f89 */ /* 0x001e2800000e0000 */
[----:B------:R-:W1:Y:S06]  /*18c40*/  SHFL.IDX PT, R0, R0, 0x7, 0x181f ;  /* 0x00f81f0000007f89 */ /* 0x000e6c00000e0000 */
[----:B0-----:R-:W-:-:S05]  /*18c50*/  @!P0 LEA R5, P2, R7, R4, 0x1 ;  /* 0x0000000407058211 */ /* 0x001fca00078408ff */
[----:B------:R-:W-:-:S05]  /*18c60*/  @!P0 IMAD.X R4, RZ, RZ, R6, P2 ;  /* 0x000000ffff048224 */ /* 0x000fca00010e0606 */
[----:B------:R-:W-:-:S04]  /*18c70*/  @!P0 LOP3.LUT R5, R5, R4, RZ, 0x3c, !PT ;  /* 0x0000000405058212 */ /* 0x000fc800078e3cff */
[----:B------:R-:W-:-:S04]  /*18c80*/  @!P0 LOP3.LUT R4, R5, R4, RZ, 0x3c, !PT ;  /* 0x0000000405048212 */ /* 0x000fc800078e3cff */
[----:B------:R-:W-:-:S05]  /*18c90*/  @!P0 LOP3.LUT R5, R5, R4, RZ, 0x3c, !PT ;  /* 0x0000000405058212 */ /* 0x000fca00078e3cff */
[----:B-1----:R0:W-:Y:S02]  /*18ca0*/  @!P0 LDGSTS.E.BYPASS.LTC128B.128 [R25+0x1b400], desc[UR60][R4.64], !P1 ;  /* 0x1b40000004198fae */ /* 0x0021e4000c901d7c */
.L_x_1832:
[----:B01----:R-:W-:-:S05]  /*18cb0*/  VIADD R4, R17, 0x70 ;  /* 0x0000007011047836 */ /* 0x003fca0000000000 */
[----:B------:R-:W-:Y:S01]  /*18cc0*/  ISETP.GE.AND P0, PT, R4, R2, PT ;  /* 0x000000020400720c */ /* 0x000fe20003f06270 */
[----:B------:R0:W-:-:S12]  /*18cd0*/  STL [R1+0x3c], R4 ;  /* 0x00003c0401007387 */ /* 0x0001d80000100800 */
[----:B------:R-:W-:-:S05]  /*18ce0*/  @!P0 LEA R2, P2, R7, R0, 0x1 ;  /* 0x0000000007028211 */ /* 0x000fca00078408ff */
[----:B------:R-:W-:-:S05]  /*18cf0*/  @!P0 IMAD.X R3, RZ, RZ, R3, P2 ;  /* 0x000000ffff038224 */ /* 0x000fca00010e0603 */
[----:B------:R-:W-:Y:S01]  /*18d00*/  @!PT LDS RZ, [RZ] ;  /* 0x00000000fffff984 */ /* 0x000fe20000000800 */
[----:B------:R-:W-:Y:S01]  /*18d10*/  @!PT LDS RZ, [RZ] ;  /* 0x00000000fffff984 */ /* 0x000fe20000000800 */
[----:B------:R-:W-:Y:S01]  /*18d20*/  @!PT LDS RZ, [RZ] ;  /* 0x00000000fffff984 */ /* 0x000fe20000000800 */
[----:B------:R0:W-:Y:S01]  /*18d30*/  @!P0 LDGSTS.E.BYPASS.LTC128B.128 [R25+0x1bc00], desc[UR60][R2.64], !P1 ;  /* 0x1bc0000002198fae */ /* 0x0001e2000c901d7c */
[----:B------:R-:W-:Y:S01]  /*18d40*/  PLOP3.LUT P0, PT, PT, PT, PT, 0x80, 0x0 ;  /* 0x000000000000781c */ /* 0x000fe20003f0f070 */
[----:B------:R-:W-:-:S12]  /*18d50*/  NOP ;  /* 0x0000000000007918 */ /* 0x000fd80000000000 */
.L_x_1650:
        /* <DEDUP_REMOVED lines=28> */
.L_x_1652:
[----:B------:R-:W-:Y:S05]  /*18f20*/  BSYNC B6 ;  /* 0x0000000000067941 */ /* 0x000fea0003800000 */
.L_x_1651:
[----:B0-----:R-:W2:Y:S01]  /*18f30*/  LDL.LU R2, [R1+0x2c] ;  /* 0x00002c0001027983 */ /* 0x001ea20000300800 */
[----:B------:R-:W0:Y:S01]  /*18f40*/  LDC R6, c[0x0][0x448] ;  /* 0x00011200ff067b82 */ /* 0x000e220000000800 */
[----:B------:R-:W-:Y:S02]  /*18f50*/  ULDC.64 UR4, c[0x0][0x398] ;  /* 0x0000e60000047ab9 */ /* 0x000fe40000000a00 */
[----:B------:R-:W3:Y:S04]  /*18f60*/  LDL.LU R21, [R1+0x38] ;  /* 0x0000380001157983 */ /* 0x000ee80000300800 */
[----:B------:R-:W4:Y:S01]  /*18f70*/  LDL.LU R20, [R1+0x10] ;  /* 0x0000100001147983 */ /* 0x000f220000300800 */
[----:B------:R-:W-:Y:S01]  /*18f80*/  IMAD.MOV.U32 R4, RZ, RZ, R35 ;  /* 0x000000ffff047224 */ /* 0x000fe200078e0023 */
[----:B------:R-:W1:Y:S01]  /*18f90*/  S2R R7, SR_TID.X ;  /* 0x0000000000077919 */ /* 0x000e620000002100 */
[----:B0-----:R-:W-:-:S13]  /*18fa0*/  ISETP.NE.AND P0, PT, R6, 0x1, PT ;  /* 0x000000010600780c */ /* 0x001fda0003f05270 */
[----:B------:R-:W0:Y:S01]  /*18fb0*/  @P0 LDC R5, c[0x0][0x450] ;  /* 0x00011400ff050b82 */ /* 0x000e220000000800 */
[----:B-1----:R-:W-:-:S05]  /*18fc0*/  IMAD.SHL.U32 R7, R7, 0x8, RZ ;  /* 0x0000000807077824 */ /* 0x002fca00078e00ff */
[----:B------:R-:W-:Y:S01]  /*18fd0*/  LOP3.LUT R7, R7, 0x38, RZ, 0xc0, !PT ;  /* 0x0000003807077812 */ /* 0x000fe200078ec0ff */
[----:B--2---:R-:W-:Y:S02]  /*18fe0*/  IMAD R0, R2, UR4, RZ ;  /* 0x0000000402007c24 */ /* 0x004fe4000f8e02ff */
[----:B------:R-:W-:-:S04]  /*18ff0*/  IMAD.WIDE.U32 R2, R36, UR4, RZ ;  /* 0x0000000424027c25 */ /* 0x000fc8000f8e00ff */
[----:B------:R-:W-:Y:S01]  /*19000*/  IMAD R0, R36, UR5, R0 ;  /* 0x0000000524007c24 */ /* 0x000fe2000f8e0200 */
[----:B------:R-:W-:-:S03]  /*19010*/  ULDC.64 UR4, c[0x0][0x3d8] ;  /* 0x0000f60000047ab9 */ /* 0x000fc60000000a00 */
[----:B------:R-:W-:Y:S02]  /*19020*/  IMAD.IADD R3, R3, 0x1, R0 ;  /* 0x0000000103037824 */ /* 0x000fe400078e0200 */
[----:B------:R-:W-:-:S04]  /*19030*/  IMAD.WIDE.U32 R2, R18, UR4, R2 ;  /* 0x0000000412027c25 */ /* 0x000fc8000f8e0002 */
[----:B------:R-:W-:Y:S01]  /*19040*/  IMAD R3, R18, UR5, R3 ;  /* 0x0000000512037c24 */ /* 0x000fe2000f8e0203 */
[----:B------:R-:W-:Y:S02]  /*19050*/  ULDC.64 UR4, c[0x0][0x3e0] ;  /* 0x0000f80000047ab9 */ /* 0x000fe40000000a00 */
[----:B---3--:R-:W-:Y:S02]  /*19060*/  IMAD R0, R21, UR4, RZ ;  /* 0x0000000415007c24 */ /* 0x008fe4000f8e02ff */
[----:B----4-:R-:W-:-:S04]  /*19070*/  IMAD.WIDE.U32 R2, R20, UR4, R2 ;  /* 0x0000000414027c25 */ /* 0x010fc8000f8e0002 */
[----:B------:R-:W-:Y:S01]  /*19080*/  IMAD R0, R20, UR5, R0 ;  /* 0x0000000514007c24 */ /* 0x000fe2000f8e0200 */
[----:B------:R-:W-:Y:S01]  /*19090*/  ULDC.64 UR4, c[0x0][0x3d0] ;  /* 0x0000f40000047ab9 */ /* 0x000fe20000000a00 */
[----:B------:R-:W1:Y:S02]  /*190a0*/  S2R R20, SR_TID.X ;  /* 0x0000000000147919 */ /* 0x000e640000002100 */
[----:B------:R-:W-:Y:S02]  /*190b0*/  IMAD.IADD R3, R3, 0x1, R0 ;  /* 0x0000000103037824 */ /* 0x000fe400078e0200 */
[----:B------:R-:W2:Y:S02]  /*190c0*/  @P0 LDC R0, c[0x0][0x44c] ;  /* 0x00011300ff000b82 */ /* 0x000ea40000000800 */
[----:B--2---:R-:W-:-:S04]  /*190d0*/  @P0 IMAD.HI.U32 R0, R35, R0, RZ ;  /* 0x0000000023000227 */ /* 0x004fc800078e00ff */
[----:B-1----:R-:W-:Y:S01]  /*190e0*/  IMAD.SHL.U32 R20, R20, 0x8, RZ ;  /* 0x0000000814147824 */ /* 0x002fe200078e00ff */
[----:B0-----:R-:W-:-:S04]  /*190f0*/  @P0 SHF.R.U32.HI R4, RZ, R5, R0 ;  /* 0x00000005ff040219 */ /* 0x001fc80000011600 */
[--C-:B------:R-:W-:Y:S01]  /*19100*/  SHF.R.S32.HI R5, RZ, 0x1f, R4.reuse ;  /* 0x0000001fff057819 */ /* 0x100fe20000011404 */
[----:B------:R-:W-:Y:S01]  /*19110*/  IMAD.MOV R0, RZ, RZ, -R4 ;  /* 0x000000ffff007224 */ /* 0x000fe200078e0a04 */
[----:B------:R-:W-:Y:S01]  /*19120*/  LOP3.LUT R20, R20, 0x38, RZ, 0xc0, !PT ;  /* 0x0000003814147812 */ /* 0x000fe200078ec0ff */
[----:B------:R-:W-:-:S03]  /*19130*/  IMAD.WIDE.U32 R2, R4, UR4, R2 ;  /* 0x0000000404027c25 */ /* 0x000fc6000f8e0002 */
[----:B------:R-:W-:Y:S01]  /*19140*/  LOP3.LUT R10, R20, 0x40, RZ, 0xfc, !PT ;  /* 0x00000040140a7812 */ /* 0x000fe200078efcff */
[----:B------:R-:W-:Y:S01]  /*19150*/  IMAD R0, R6, R0, R35 ;  /* 0x0000000006007224 */ /* 0x000fe200078e0223 */
[C---:B------:R-:W-:Y:S01]  /*19160*/  LOP3.LUT R9, R20.reuse, 0x80, RZ, 0xfc, !PT ;  /* 0x0000008014097812 */ /* 0x040fe200078efcff */
[----:B------:R-:W-:Y:S01]  /*19170*/  IMAD R5, R5, UR4, RZ ;  /* 0x0000000405057c24 */ /* 0x000fe2000f8e02ff */
[----:B------:R-:W-:-:S03]  /*19180*/  LOP3.LUT R8, R20, 0xc0, RZ, 0xfc, !PT ;  /* 0x000000c014087812 */ /* 0x000fc600078efcff */
        /* <DEDUP_REMOVED lines=18> */
[----:B------:R-:W2:Y:S04]  /*192b0*/  LDL.LU R3, [R1+0x24] ;  /* 0x0000240001037983 */ /* 0x000ea80000300800 */
[----:B------:R-:W3:Y:S04]  /*192c0*/  LDL.LU R10, [R1+0x1c] ;  /* 0x00001c00010a7983 */ /* 0x000ee80000300800 */
[----:B------:R-:W4:Y:S04]  /*192d0*/  LDL.LU R9, [R1+0x28] ;  /* 0x0000280001097983 */ /* 0x000f280000300800 */
[----:B------:R-:W5:Y:S04]  /*192e0*/  LDL.LU R8, [R1+0x20] ;  /* 0x0000200001087983 */ /* 0x000f680000300800 */
[----:B------:R-:W2:Y:S04]  /*192f0*/  LDL.LU R11, [R1+0x14] ;  /* 0x00001400010b7983 */ /* 0x000ea80000300800 */
[----:B------:R-:W-:Y:S01]  /*19300*/  SHFL.IDX PT, R2, R0, RZ, 0x181f ;  /* 0x00181fff00027589 */ /* 0x000fe200000e0000 */
[----:B--2---:R-:W-:-:S02]  /*19310*/  IMAD R5, R11, R6, RZ ;  /* 0x000000060b057224 */ /* 0x004fc400078e02ff */
[----:B------:R-:W-:Y:S01]  /*19320*/  IMAD.MOV.U32 R11, RZ, RZ, R3 ;  /* 0x000000ffff0b7224 */ /* 0x000fe200078e0003 */
[----:B------:R-:W-:Y:S02]  /*19330*/  SHFL.IDX PT, R6, R0, 0x1, 0x181f ;  /* 0x00381f0000067f89 */ /* 0x000fe400000e0000 */
[----:B------:R-:W-:Y:S02]  /*19340*/  ISETP.GE.AND P0, PT, R17, R5, PT ;  /* 0x000000051100720c */ /* 0x000fe40003f06270 */
[----:B------:R-:W0:Y:S11]  /*19350*/  SHFL.IDX PT, R3, R4, RZ, 0x181f ;  /* 0x00181fff04037589 */ /* 0x000e3600000e0000 */
[----:B0-----:R-:W-:-:S05]  /*19360*/  @!P0 LEA R3, P6, R7, R3, 0x1 ;  /* 0x0000000307038211 */ /* 0x001fca00078c08ff */
[----:B------:R-:W-:-:S05]  /*19370*/  @!P0 IMAD.X R2, RZ, RZ, R2, P6 ;  /* 0x000000ffff028224 */ /* 0x000fca00030e0602 */
[----:B------:R-:W-:-:S04]  /*19380*/  @!P0 LOP3.LUT R3, R3, R2, RZ, 0x3c, !PT ;  /* 0x0000000203038212 */ /* 0x000fc800078e3cff */
[----:B------:R-:W-:-:S04]  /*19390*/  @!P0 LOP3.LUT R2, R3, R2, RZ, 0x3c, !PT ;  /* 0x0000000203028212 */ /* 0x000fc800078e3cff */
[----:B------:R-:W-:-:S05]  /*193a0*/  @!P0 LOP3.LUT R3, R3, R2, RZ, 0x3c, !PT ;  /* 0x0000000203038212 */ /* 0x000fca00078e3cff */
[----:B------:R-:W-:Y:S04]  /*193b0*/  @!P0 LDGSTS.E.BYPASS.LTC128B.128 [R25+0x22400], desc[UR60][R2.64], !P4 ;  /* 0x2240000002198fae */ /* 0x000fe8000e101d7c */
[----:B------:R-:W-:Y:S04]  /*193c0*/  @!P0 LDGSTS.E.BYPASS.LTC128B.128 [R25+0x26400], desc[UR60][R2.64+0x80], !P3 ;  /* 0x2640008002198fae */ /* 0x000fe8000d901d7c */
[----:B------:R-:W-:Y:S04]  /*193d0*/  @!P0 LDGSTS.E.BYPASS.LTC128B.128 [R25+0x2a400], desc[UR60][R2.64+0x100], !P2 ;  /* 0x2a40010002198fae */ /* 0x000fe8000d101d7c */
[----:B------:R0:W-:Y:S01]  /*193e0*/  @!P0 LDGSTS.E.BYPASS.LTC128B.128 [R25+0x2e400], desc[UR60][R2.64+0x180], !P1 ;  /* 0x2e40018002198fae */ /* 0x0001e2000c901d7c */
[----:B---3--:R-:W-:Y:S01]  /*193f0*/  ISETP.GE.AND P0, PT, R10, R5, PT ;  /* 0x000000050a00720c */ /* 0x008fe20003f06270 */
[----:B----4-:R-:W-:-:S02]  /*19400*/  IMAD.MOV.U32 R10, RZ, RZ, R9 ;  /* 0x000000ffff0a7224 */ /* 0x010fc400078e0009 */
[----:B------:R-:W2:Y:S04]  /*19410*/  LDL.LU R9, [R1+0x30] ;  /* 0x0000300001097983 */ /* 0x000ea80000300800 */
[----:B0-----:R-:W0:Y:S06]  /*19420*/  SHFL.IDX PT, R2, R4, 0x1, 0x181f ;  /* 0x00381f0004027f89 */ /* 0x001e2c00000e0000 */
[----:B0-----:R-:W-:-:S05]  /*19430*/  @!P0 LEA R2, P6, R7, R2, 0x1 ;  /* 0x0000000207028211 */ /* 0x001fca00078c08ff */
[----:B------:R-:W-:Y:S02]  /*19440*/  @!P0 IMAD.X R3, RZ, RZ, R6, P6 ;  /* 0x000000ffff038224 */ /* 0x000fe400030e0606 */
[----:B------:R-:W-:Y:S04]  /*19450*/  SHFL.IDX PT, R6, R0, 0x2, 0x181f ;  /* 0x00581f0000067f89 */ /* 0x000fe800000e0000 */
[----:B------:R-:W-:Y:S04]  /*19460*/  @!P0 LDGSTS.E.BYPASS.LTC128B.128 [R25+0x22c00], desc[UR60][R2.64], !P4 ;  /* 0x22c0000002198fae */ /* 0x000fe8000e101d7c */
[----:B------:R-:W-:Y:S04]  /*19470*/  @!P0 LDGSTS.E.BYPASS.LTC128B.128 [R25+0x26c00], desc[UR60][R2.64+0x80], !P3 ;  /* 0x26c0008002198fae */ /* 0x000fe8000d901d7c */
[----:B------:R-:W-:Y:S04]  /*19480*/  @!P0 LDGSTS.E.BYPASS.LTC128B.128 [R25+0x2ac00], desc[UR60][R2.64+0x100], !P2 ;  /* 0x2ac0010002198fae */ /* 0x000fe8000d101d7c */
[----:B------:R0:W-:Y:S01]  /*19490*/  @!P0 LDGSTS.E.BYPASS.LTC128B.128 [R25+0x2ec00], desc[UR60][R2.64+0x180], !P1 ;  /* 0x2ec0018002198fae */ /* 0x0001e2000c901d7c */
[----:B-----5:R-:W-:-:S03]  /*194a0*/  ISETP.GE.AND P0, PT, R8, R5, PT ;  /* 0x000000050800720c */ /* 0x020fc60003f06270 */
[----:B------:R-:W3:Y:S04]  /*194b0*/  LDL.LU R8, [R1+0x34] ;  /* 0x0000340001087983 */ /* 0x000ee80000300800 */
[----:B0-----:R-:W0:Y:S06]  /*194c0*/  SHFL.IDX PT, R2, R4, 0x2, 0x181f ;  /* 0x00581f0004027f89 */ /* 0x001e2c00000e0000 */
[----:B0-----:R-:W-:-:S05]  /*194d0*/  @!P0 LEA R2, P6, R7, R2, 0x1 ;  /* 0x0000000207028211 */ /* 0x001fca00078c08ff */
[----:B------:R-:W-:-:S05]  /*194e0*/  @!P0 IMAD.X R3, RZ, RZ, R6, P6 ;  /* 0x000000ffff038224 */ /* 0x000fca00030e0606 */
[----:B------:R-:W-:Y:S04]  /*194f0*/  @!P0 LDGSTS.E.BYPASS.LTC128B.128 [R25+0x23400], desc[UR60][R2.64], !P4 ;  /* 0x2340000002198fae */ /* 0x000fe8000e101d7c */
[----:B------:R-:W-:Y:S04]  /*19500*/  @!P0 LDGSTS.E.BYPASS.LTC128B.128 [R25+0x27400], desc[UR60][R2.64+0x80], !P3 ;  /* 0x2740008002198fae */ /* 0x000fe8000d901d7c */
[----:B------:R-:W-:Y:S04]  /*19510*/  @!P0 LDGSTS.E.BYPASS.LTC128B.128 [R25+0x2b400], desc[UR60][R2.64+0x100], !P2 ;  /* 0x2b40010002198fae */ /* 0x000fe8000d101d7c */
[----:B------:R0:W-:Y:S04]  /*19520*/  @!P0 LDGSTS.E.BYPASS.LTC128B.128 [R25+0x2f400], desc[UR60][R2.64+0x180], !P1 ;  /* 0x2f40018002198fae */ /* 0x0001e8000c901d7c */
[----:B------:R-:W-:Y:S04]  /*19530*/  SHFL.IDX PT, R6, R0, 0x3, 0x181f ;  /* 0x00781f0000067f89 */ /* 0x000fe800000e0000 */
[----:B0-----:R-:W0:Y:S01]  /*19540*/  SHFL.IDX PT, R2, R4, 0x3, 0x181f ;  /* 0x00781f0004027f89 */ /* 0x001e2200000e0000 */
[----:B------:R-:W-:-:S13]  /*19550*/  ISETP.GE.AND P0, PT, R11, R5, PT ;  /* 0x000000050b00720c */ /* 0x000fda0003f06270 */
        /* <DEDUP_REMOVED lines=17> */
[----:B--2---:R-:W-:-:S13]  /*19670*/  ISETP.GE.AND P0, PT, R9, R5, PT ;  /* 0x000000050900720c */ /* 0x004fda0003f06270 */
        /* <DEDUP_REMOVED lines=8> */
[----:B---3--:R-:W-:-:S13]  /*19700*/  ISETP.GE.AND P0, PT, R8, R5, PT ;  /* 0x000000050800720c */ /* 0x008fda0003f06270 */
[----:B0-----:R-:W-:-:S05]  /*19710*/  @!P0 LEA R2, P5, R7, R2, 0x1 ;  /* 0x0000000207028211 */ /* 0x001fca00078a08ff */
[----:B------:R-:W-:-:S05]  /*19720*/  @!P0 IMAD.X R3, RZ, RZ, R6, P5 ;  /* 0x000000ffff038224 */ /* 0x000fca00028e0606 */
[----:B------:R-:W-:Y:S04]  /*19730*/  @!P0 LDGSTS.E.BYPASS.LTC128B.128 [R25+0x25400], desc[UR60][R2.64], !P4 ;  /* 0x2540000002198fae */ /* 0x000fe8000e101d7c */
[----:B------:R-:W-:Y:S04]  /*19740*/  @!P0 LDGSTS.E.BYPASS.LTC128B.128 [R25+0x29400], desc[UR60][R2.64+0x80], !P3 ;  /* 0x2940008002198fae */ /* 0x000fe8000d901d7c */
[----:B------:R-:W-:Y:S04]  /*19750*/  @!P0 LDGSTS.E.BYPASS.LTC128B.128 [R25+0x2d400], desc[UR60][R2.64+0x100], !P2 ;  /* 0x2d40010002198fae */ /* 0x000fe8000d101d7c */
[----:B------:R0:W-:Y:S04]  /*19760*/  @!P0 LDGSTS.E.BYPASS.LTC128B.128 [R25+0x31400], desc[UR60][R2.64+0x180], !P1 ;  /* 0x3140018002198fae */ /* 0x0001e8000c901d7c */
[----:B------:R1:W2:Y:S04]  /*19770*/  SHFL.IDX PT, R6, R0, 0x7, 0x181f ;  /* 0x00f81f0000067f89 */ /* 0x0002a800000e0000 */
[----:B0-----:R1:W0:Y:S02]  /*19780*/  SHFL.IDX PT, R2, R4, 0x7, 0x181f ;  /* 0x00f81f0004027f89 */ /* 0x00122400000e0000 */
.L_x_1850:
[----:B-1----:R-:W3:Y:S01]  /*19790*/  LDL.LU R0, [R1+0x3c] ;  /* 0x00003c0001007983 */ /* 0x002ee20000300800 */
[----:B------:R-:W-:Y:S01]  /*197a0*/  BSSY B0, `(.L_x_1654) ;  /* 0x000000c000007945 */ /* 0x000fe20003800000 */
[----:B---3--:R-:W-:-:S13]  /*197b0*/  ISETP.GE.AND P0, PT, R0, R5, PT ;  /* 0x000000050000720c */ /* 0x008fda0003f06270 */
[----:B------:R-:W-:Y:S05]  /*197c0*/  @P0 BRA `(.L_x_1655) ;  /* 0x0000000000240947 */ /* 0x000fea0003800000 */
[----:B0-----:R-:W-:-:S05]  /*197d0*/  LEA R2, P0, R7, R2, 0x1 ;  /* 0x0000000207027211 */ /* 0x001fca00078008ff */
[----:B--2---:R-:W-:-:S05]  /*197e0*/  IMAD.X R3, RZ, RZ, R6, P0 ;  /* 0x000000ffff037224 */ /* 0x004fca00000e0606 */
[----:B------:R-:W-:Y:S01]  /*197f0*/  @!PT LDS RZ, [RZ] ;  /* 0x00000000fffff984 */ /* 0x000fe20000000800 */
[----:B------:R-:W-:Y:S01]  /*19800*/  @!PT LDS RZ, [RZ] ;  /* 0x00000000fffff984 */ /* 0x000fe20000000800 */
[----:B------:R-:W-:Y:S01]  /*19810*/  @!PT LDS RZ, [RZ] ;  /* 0x00000000fffff984 */ /* 0x000fe20000000800 */
[----:B------:R1:W-:Y:S04]  /*19820*/  LDGSTS.E.BYPASS.LTC128B.128 [R25+0x25c00], desc[UR60][R2.64], !P4 ;  /* 0x25c0000002197fae */ /* 0x0003e8000e101d7c */
[----:B------:R1:W-:Y:S04]  /*19830*/  LDGSTS.E.BYPASS.LTC128B.128 [R25+0x29c00], desc[UR60][R2.64+0x80], !P3 ;  /* 0x29c0008002197fae */ /* 0x0003e8000d901d7c */
[----:B------:R1:W-:Y:S04]  /*19840*/  LDGSTS.E.BYPASS.LTC128B.128 [R25+0x2dc00], desc[UR60][R2.64+0x100], !P2 ;  /* 0x2dc0010002197fae */ /* 0x0003e8000d101d7c */
[----:B------:R1:W-:Y:S02]  /*19850*/  LDGSTS.E.BYPASS.LTC128B.128 [R25+0x31c00], desc[UR60][R2.64+0x180], !P1 ;  /* 0x31c0018002197fae */ /* 0x0003e4000c901d7c */
.L_x_1655:
[----:B------:R-:W-:Y:S05]  /*19860*/  BSYNC B0 ;  /* 0x0000000000007941 */ /* 0x000fea0003800000 */
.L_x_1654:
[----:B------:R-:W-:Y:S01]  /*19870*/  NOP ;  /* 0x0000000000007918 */ /* 0x000fe20000000000 */
[----:B------:R-:W-:-:S13]  /*19880*/  PLOP3.LUT P0, PT, PT, PT, PT, 0x80, 0x0 ;  /* 0x000000000000781c */ /* 0x000fda0003f0f070 */
.L_x_1656:
[----:B------:R-:W-:Y:S02]  /*19890*/  PLOP3.LUT P1, PT, P1, P0, PT, 0xa2, 0x0 ;  /* 0x000000000000781c */ /* 0x000fe40000f21472 */
[----:B------:R-:W-:-:S08]  /*198a0*/  @P0 R2UR P1, UR4, R22 ;  /* 0x00000000160402ca */ /* 0x000fd00000020000 */
[----:B------:R-:W-:-:S05]  /*198b0*/  @P0 PLOP3.LUT P0, PT, P1, PT, PT, 0x80, 0x0 ;  /* 0x000000000000081c */ /* 0x000fca0000f0f070 */
[----:B------:R-:W-:Y:S01]  /*198c0*/  @!P1 SYNCS.ARRIVE.TRANS64.RED.A0T1 RZ, [UR4+0x32410], RZ ;  /* 0x032410ffffff99a7 */ /* 0x000fe20008200404 */
[----:B------:R-:W-:Y:S07]  /*198d0*/  @!P1 ARRIVES.LDGSTSBAR.64.TRANSCNT [UR4+0x32410] ;  /* 0x03241000ff0099b0 */ /* 0x000fee0008000a84 */
[----:B------:R-:W-:Y:S05]  /*198e0*/  @P0 BRA.U.ANY `(.L_x_1656) ;  /* 0xfffffffd00e80947 */ /* 0x000fea000393ffff */
[----:B01----:R-:W3:Y:S02]  /*198f0*/  LDL.LU R2, [R1+0x40] ;  /* 0x0000400001027983 */ /* 0x003ee40000300800 */
[----:B---3--:R-:W-:-:S05]  /*19900*/  VIADD R2, R2, 0x1 ;  /* 0x0000000102027836 */ /* 0x008fca0000000000 */
        /* <DEDUP_REMOVED lines=10> */
.L_x_1851:
[----:B------:R-:W-:Y:S05]  /*199b0*/  BSYNC B0 ;  /* 0x0000000000007941 */ /* 0x000fea0003800000 */
.L_x_1657:
[----:B------:R-:W3:Y:S02]  /*199c0*/  LDL R0, [R1+0x68] ;  /* 0x0000680001007983 */ /* 0x000ee40000100800 */
[----:B---3--:R-:W-:-:S13]  /*199d0*/  ISETP.NE.AND P0, PT, R0, 0x3, PT ;  /* 0x000000030000780c */ /* 0x008fda0003f05270 */
[----:B------:R-:W-:Y:S05]  /*199e0*/  @!P0 BRA `(.L_x_1659) ;  /* 0x0000000000048947 */ /* 0x000fea0003800000 */
[----:B------:R-:W-:Y:S01]  /*199f0*/  BPT.TRAP 0x1 ;  /* 0x000000040000795c */ /* 0x000fe20000300000 */
.L_x_1659:
[----:B------:R-:W-:Y:S01]  /*19a00*/  SHF.L.U32 R0, R26, 0x1f, RZ ;  /* 0x0000001f1a007819 */ /* 0x000fe200000006ff */
[----:B------:R-:W-:Y:S03]  /*19a10*/  BSSY B0, `(.L_x_1660) ;  /* 0x0000003000007945 */ /* 0x000fe60003800000 */
[----:B------:R-:W1:Y:S02]  /*19a20*/  SYNCS.PHASECHK.TRANS64.TRYWAIT P0, [R29+URZ+0x32460], R0 ;  /* 0x032460001d0075a7 */ /* 0x000e64000800017f */
[----:B-1----:R-:W-:Y:S05]  /*19a30*/  @!P0 BRA `(.L_x_1661) ;  /* 0x0000006400508947 */ /* 0x002fea0003800000 */
.L_x_1852:
[----:B------:R-:W-:Y:S05]  /*19a40*/  BSYNC B0 ;  /* 0x0000000000007941 */ /* 0x000fea0003800000 */
.L_x_1660:
[----:B0-----:R-:W1:Y:S01]  /*19a50*/  LDL.LU R3, [R1+0x48] ;  /* 0x0000480001037983 */ /* 0x001e620000300800 */
[----:B------:R-:W-:Y:S01]  /*19a60*/  ULDC.64 UR4, c[0x0][0x328] ;  /* 0x0000ca0000047ab9 */ /* 0x000fe20000000a00 */
[----:B------:R-:W-:Y:S02]  /*19a70*/  ULDC.64 UR6, c[0x0][0x318] ;  /* 0x0000c60000067ab9 */ /* 0x000fe40000000a00 */
[----:B------:R-:W3:Y:S04]  /*19a80*/  LDL.LU R2, [R1+0x4] ;  /* 0x0000040001027983 */ /* 0x000ee80000300800 */
[----:B--2---:R-:W2:Y:S04]  /*19a90*/  LDL.LU R6, [R1+0x4c] ;  /* 0x00004c0001067983 */ /* 0x004ea80000300800 */
[----:B------:R-:W4:Y:S04]  /*19aa0*/  LDL R7, [R1] ;  /* 0x0000000001077983 */ /* 0x000f280000100800 */
[----:B------:R-:W5:Y:S01]  /*19ab0*/  LDL.LU R4, [R1+0x60] ;  /* 0x0000600001047983 */ /* 0x000f620000300800 */
[----:B-1----:R-:W-:-:S04]  /*19ac0*/  IMAD R0, R3, UR4, RZ ;  /* 0x0000000403007c24 */ /* 0x002fc8000f8e02ff */
[C---:B---3--:R-:W-:Y:S02]  /*19ad0*/  IMAD R5, R2.reuse, UR5, R0 ;  /* 0x0000000502057c24 */ /* 0x048fe4000f8e0200 */
[----:B------:R-:W-:Y:S01]  /*19ae0*/  IMAD.WIDE.U32 R2, R2, UR4, RZ ;  /* 0x0000000402027c25 */ /* 0x000fe2000f8e00ff */
[----:B------:R-:W-:-:S03]  /*19af0*/  ULDC.64 UR4, c[0x0][0x338] ;  /* 0x0000ce0000047ab9 */ /* 0x000fc60000000a00 */
[----:B------:R-:W-:Y:S02]  /*19b00*/  IMAD.IADD R3, R3, 0x1, R5 ;  /* 0x0000000103037824 */ /* 0x000fe400078e0205 */
[----:B--2---:R-:W-:Y:S01]  /*19b10*/  IMAD R0, R6, UR4, RZ ;  /* 0x0000000406007c24 */ /* 0x004fe2000f8e02ff */
[----:B----4-:R-:W-:Y:S01]  /*19b20*/  LOP3.LUT P3, RZ, R7, 0x10, RZ, 0xc0, !PT ;  /* 0x0000001007ff7812 */ /* 0x010fe2000786c0ff */
[----:B------:R-:W-:Y:S01]  /*19b30*/  IMAD.WIDE.U32 R2, R37, UR4, R2 ;  /* 0x0000000425027c25 */ /* 0x000fe2000f8e0002 */
[C---:B------:R-:W-:Y:S02]  /*19b40*/  LOP3.LUT P2, RZ, R7.reuse, 0x8, RZ, 0xc0, !PT ;  /* 0x0000000807ff7812 */ /* 0x040fe4000784c0ff */
[----:B------:R-:W-:Y:S01]  /*19b50*/  LOP3.LUT P1, RZ, R7, 0x4, RZ, 0xc0, !PT ;  /* 0x0000000407ff7812 */ /* 0x000fe2000782c0ff */
[----:B------:R-:W-:Y:S01]  /*19b60*/  IMAD R5, R37, UR5, R0 ;  /* 0x0000000525057c24 */ /* 0x000fe2000f8e0200 */
[----:B------:R-:W-:Y:S01]  /*19b70*/  ULDC.64 UR4, c[0x0][0x330] ;  /* 0x0000cc0000047ab9 */ /* 0x000fe20000000a00 */
[----:B------:R-:W-:-:S02]  /*19b80*/  SEL R0, RZ, 0x2, P3 ;  /* 0x00000002ff007807 */ /* 0x000fc40001800000 */
[----:B------:R-:W-:Y:S01]  /*19b90*/  IMAD.IADD R3, R3, 0x1, R5 ;  /* 0x0000000103037824 */ /* 0x000fe200078e0205 */
[----:B------:R-:W-:Y:S02]  /*19ba0*/  LOP3.LUT P4, RZ, R7, 0x1, RZ, 0xc0, !PT ;  /* 0x0000000107ff7812 */ /* 0x000fe4000788c0ff */
[----:B------:R-:W-:Y:S01]  /*19bb0*/  SEL R7, RZ, 0x8, P1 ;  /* 0x00000008ff077807 */ /* 0x000fe20000800000 */
[----:B------:R-:W-:Y:S01]  /*19bc0*/  IMAD.WIDE.U32 R2, R18, UR4, R2 ;  /* 0x0000000412027c25 */ /* 0x000fe2000f8e0002 */
[----:B------:R-:W-:-:S03]  /*19bd0*/  UMOV UR4, 0xffffffff ;  /* 0xffffffff00047882 */ /* 0x000fc60000000000 */
[----:B------:R-:W-:Y:S01]  /*19be0*/  IMAD R3, R18, UR5, R3 ;  /* 0x0000000512037c24 */ /* 0x000fe2000f8e0203 */
[----:B------:R-:W-:-:S04]  /*19bf0*/  LEA R5, P0, R2, UR6, 0x1 ;  /* 0x0000000602057c11 */ /* 0x000fc8000f8008ff */
[----:B------:R-:W-:Y:S02]  /*19c00*/  LEA.HI.X R6, R2, UR7, R3, 0x1, P0 ;  /* 0x0000000702067c11 */ /* 0x000fe400080f0c03 */
[----:B------:R-:W-:-:S04]  /*19c10*/  SEL R3, RZ, 0x4, P2 ;  /* 0x00000004ff037807 */ /* 0x000fc80001000000 */
[----:B-----5:R-:W-:Y:S01]  /*19c20*/  IADD3 R0, R3, R0, R4 ;  /* 0x0000000003007210 */ /* 0x020fe20007ffe004 */
        /* <DEDUP_REMOVED lines=73> */
.L_x_1866:
        /* <DEDUP_REMOVED lines=15> */
.L_x_1663:
[----:B------:R-:W-:Y:S02]  /*1a1b0*/  PLOP3.LUT P1, PT, P1, P0, PT, 0xa2, 0x0 ;  /* 0x000000000000781c */ /* 0x000fe40000f21472 */
[----:B------:R-:W-:-:S08]  /*1a1c0*/  @P0 R2UR P1, UR4, R29 ;  /* 0x000000001d0402ca */ /* 0x000fd00000020000 */
[----:B------:R-:W-:-:S05]  /*1a1d0*/  @P0 PLOP3.LUT P0, PT, P1, PT, PT, 0x80, 0x0 ;  /* 0x000000000000081c */ /* 0x000fca0000f0f070 */
[----:B------:R-:W-:Y:S01]  /*1a1e0*/  @!P1 SYNCS.ARRIVE.TRANS64.RED.A0T1 RZ, [UR4+0x32450], RZ ;  /* 0x032450ffffff99a7 */ /* 0x000fe20008200404 */
[----:B------:R-:W-:Y:S07]  /*1a1f0*/  @!P1 ARRIVES.LDGSTSBAR.64.TRANSCNT [UR4+0x32450] ;  /* 0x03245000ff0099b0 */ /* 0x000fee0008000a84 */
[----:B------:R-:W-:Y:S05]  /*1a200*/  @P0 BRA.U.ANY `(.L_x_1663) ;  /* 0xfffffffd00e80947 */ /* 0x000fea000393ffff */
[----:B------:R-:W-:Y:S01]  /*1a210*/  NOP ;  /* 0x0000000000007918 */ /* 0x000fe20000000000 */
[----:B0-----:R-:W2:Y:S02]  /*1a220*/  LDL R2, [R1+0x68] ;  /* 0x0000680001027983 */ /* 0x001ea40000100800 */
[----:B--2---:R-:W-:-:S13]  /*1a230*/  ISETP.NE.AND P2, PT, R2, 0x3, PT ;  /* 0x000000030200780c */ /* 0x004fda0003f45270 */
[----:B------:R-:W-:Y:S05]  /*1a240*/  @!P2 BRA `(.L_x_1664) ;  /* 0x000000000004a947 */ /* 0x000fea0003800000 */
[----:B------:R-:W-:Y:S01]  /*1a250*/  BPT.TRAP 0x1 ;  /* 0x000000040000795c */ /* 0x000fe20000300000 */
.L_x_1664:
[----:B------:R-:W2:Y:S01]  /*1a260*/  LDL.LU R2, [R1+0x44] ;  /* 0x0000440001027983 */ /* 0x000ea20000300800 */
[----:B------:R0:W-:Y:S01]  /*1a270*/  SYNCS.ARRIVE.TRANS64.A1T0 RZ, [R29+URZ+0x32450], RZ ;  /* 0x032450ff1dff79a7 */ /* 0x0001e2000810003f */
[----:B------:R-:W-:Y:S01]  /*1a280*/  BSSY B0, `(.L_x_1665) ;  /* 0x00000de000007945 */ /* 0x000fe20003800000 */
[----:B--2---:R-:W-:-:S05]  /*1a290*/  VIADD R10, R2, 0xfffffffe ;  /* 0xfffffffe020a7836 */ /* 0x004fca0000000000 */
[----:B------:R-:W-:-:S13]  /*1a2a0*/  ISETP.GE.AND P0, PT, R10, R32, PT ;  /* 0x000000200a00720c */ /* 0x000fda0003f06270 */
[----:B0-----:R-:W-:Y:S05]  /*1a2b0*/  @!P0 BRA `(.L_x_1666) ;  /* 0x0000000c00688947 */ /* 0x001fea0003800000 */
.L_x_1679:
[----:B--2---:R-:W2:Y:S01]  /*1a2c0*/  LDL R12, [R1+0x68] ;  /* 0x00006800010c7983 */ /* 0x004ea20000100800 */
[----:B0-----:R-:W0:Y:S01]  /*1a2d0*/  LDC R6, c[0x0][0x430] ;  /* 0x00010c00ff067b82 */ /* 0x001e220000000800 */
[----:B------:R-:W1:Y:S01]  /*1a2e0*/  S2R R2, SR_TID.X ;  /* 0x0000000000027919 */ /* 0x000e620000002100 */
[----:B---3--:R-:W3:Y:S01]  /*1a2f0*/  S2R R4, SR_TID.X ;  /* 0x0000000000047919 */ /* 0x008ee20000002100 */
[----:B0-----:R-:W-:Y:S02]  /*1a300*/  ISETP.NE.AND P0, PT, R6, 0x1, PT ;  /* 0x000000010600780c */ /* 0x001fe40003f05270 */
[----:B-1----:R-:W-:-:S11]  /*1a310*/  LOP3.LUT R2, R2, 0x7f, RZ, 0xc0, !PT ;  /* 0x0000007f02027812 */ /* 0x002fd600078ec0ff */
[----:B------:R-:W0:Y:S01]  /*1a320*/  @P0 LDC R3, c[0x0][0x438] ;  /* 0x00010e00ff030b82 */ /* 0x000e220000000800 */
[----:B---3--:R-:W-:Y:S01]  /*1a330*/  IMAD.SHL.U32 R4, R4, 0x10, RZ ;  /* 0x0000001004047824 */ /* 0x008fe200078e00ff */
[----:B------:R-:W-:-:S04]  /*1a340*/  SHF.R.U32.HI R2, RZ, 0x3, R2 ;  /* 0x00000003ff027819 */ /* 0x000fc80000011602 */
[----:B------:R-:W-:Y:S02]  /*1a350*/  LOP3.LUT R4, R2, 0x70, R4, 0xf8, !PT ;  /* 0x0000007002047812 */ /* 0x000fe400078ef804 */
[----:B------:R-:W1:Y:S02]  /*1a360*/  @P0 LDC R2, c[0x0][0x434] ;  /* 0x00010d00ff020b82 */ /* 0x000e640000000800 */
[----:B------:R-:W-:Y:S01]  /*1a370*/  ISETP.GT.U32.AND P1, PT, R4, 0x5f, PT ;  /* 0x0000005f0400780c */ /* 0x000fe20003f24070 */
[----:B------:R-:W-:-:S04]  /*1a380*/  IMAD R7, R10, 0x60, R33 ;  /* 0x000000600a077824 */ /* 0x000fc800078e0221 */
[----:B------:R-:W-:-:S08]  /*1a390*/  IMAD.IADD R7, R4, 0x1, R7 ;  /* 0x0000000104077824 */ /* 0x000fd000078e0207 */
[----:B------:R-:W3:Y:S01]  /*1a3a0*/  @!P1 LDC.64 R4, c[0x0][0x428] ;  /* 0x00010a00ff049b82 */ /* 0x000ee20000000a00 */
[----:B------:R-:W-:-:S07]  /*1a3b0*/  IMAD.MOV.U32 R11, RZ, RZ, R7 ;  /* 0x000000ffff0b7224 */ /* 0x000fce00078e0007 */
[----:B------:R-:W4:Y:S01]  /*1a3c0*/  @!P1 LDC.64 R8, c[0x0][0x418] ;  /* 0x00010600ff089b82 */ /* 0x000f220000000a00 */
[----:B-1----:R-:W-:-:S05]  /*1a3d0*/  @P0 IMAD.HI.U32 R2, R7, R2, RZ ;  /* 0x0000000207020227 */ /* 0x002fca00078e00ff */
[----:B0-----:R-:W-:-:S04]  /*1a3e0*/  @P0 SHF.R.U32.HI R11, RZ, R3, R2 ;  /* 0x00000003ff0b0219 */ /* 0x001fc80000011602 */
[--C-:B------:R-:W-:Y:S01]  /*1a3f0*/  @!P1 SHF.R.S32.HI R3, RZ, 0x1f, R11.reuse ;  /* 0x0000001fff039819 */ /* 0x100fe2000001140b */
[----:B------:R-:W-:-:S04]  /*1a400*/  @!P1 IMAD.MOV.U32 R2, RZ, RZ, R11 ;  /* 0x000000ffff029224 */ /* 0x000fc800078e000b */
[----:B---3--:R-:W-:-:S04]  /*1a410*/  @!P1 IMAD.WIDE.U32 R2, R28, R4, R2 ;  /* 0x000000041c029225 */ /* 0x008fc800078e0002 */
[----:B------:R-:W-:-:S04]  /*1a420*/  @!P1 IMAD R4, R34, R4, RZ ;  /* 0x0000000422049224 */ /* 0x000fc800078e02ff */
[----:B------:R-:W-:Y:S01]  /*1a430*/  @!P1 IMAD R5, R28, R5, R4 ;  /* 0x000000051c059224 */ /* 0x000fe200078e0204 */
[----:B----4-:R-:W-:-:S03]  /*1a440*/  @!P1 LEA R8, P0, R2, R8, 0x2 ;  /* 0x0000000802089211 */ /* 0x010fc600078010ff */
[----:B------:R-:W-:Y:S02]  /*1a450*/  @!P1 IMAD.IADD R3, R5, 0x1, R3 ;  /* 0x0000000105039824 */ /* 0x000fe400078e0203 */
[----:B------:R-:W-:-:S03]  /*1a460*/  IMAD.MOV.U32 R5, RZ, RZ, RZ ;  /* 0x000000ffff057224 */ /* 0x000fc600078e00ff */
[----:B------:R-:W-:Y:S01]  /*1a470*/  @!P1 LEA.HI.X R9, R2, R9, R3, 0x2, P0 ;  /* 0x0000000902099211 */ /* 0x000fe200000f1403 */
[----:B------:R-:W-:-:S04]  /*1a480*/  VIADD R24, R24, 0x1 ;  /* 0x0000000118187836 */ /* 0x000fc80000000000 */
[----:B------:R0:W5:Y:S01]  /*1a490*/  @!P1 LDG.E R5, desc[UR60][R8.64] ;  /* 0x0000003c08059981 */ /* 0x000162000c1e1900 */
[----:B------:R-:W-:-:S04]  /*1a4a0*/  ISETP.NE.AND P0, PT, R24, 0x2, PT ;  /* 0x000000021800780c */ /* 0x000fc80003f05270 */
[----:B------:R-:W-:Y:S01]  /*1a4b0*/  SEL R3, RZ, 0x1, P0 ;  /* 0x00000001ff037807 */ /* 0x000fe20000000000 */
[----:B------:R-:W-:-:S03]  /*1a4c0*/  IMAD.MOV R2, RZ, RZ, -R11 ;  /* 0x000000ffff027224 */ /* 0x000fc600078e0a0b */
[----:B------:R-:W-:Y:S01]  /*1a4d0*/  LOP3.LUT R26, R26, R3, RZ, 0x3c, !PT ;  /* 0x000000031a1a7212 */ /* 0x000fe200078e3cff */
[----:B------:R-:W-:Y:S01]  /*1a4e0*/  IMAD.MOV.U32 R3, RZ, RZ, R10 ;  /* 0x000000ffff037224 */ /* 0x000fe200078e000a */
[----:B------:R-:W-:Y:S05]  /*1a4f0*/  YIELD ;  /* 0x0000000000007946 */ /* 0x000fea0003800000 */
[----:B------:R-:W-:Y:S01]  /*1a500*/  SEL R24, R24, RZ, P0 ;  /* 0x000000ff18187207 */ /* 0x000fe20000000000 */
[----:B------:R-:W-:Y:S01]  /*1a510*/  IMAD R6, R6, R2, R7 ;  /* 0x0000000206067224 */ /* 0x000fe200078e0207 */
[----:B------:R-:W-:Y:S01]  /*1a520*/  ISETP.GT.AND P2, PT, R3, R32, PT ;  /* 0x000000200300720c */ /* 0x000fe20003f44270 */
[----:B------:R-:W-:Y:S01]  /*1a530*/  VIADD R10, R10, 0xffffffff ;  /* 0xffffffff0a0a7836 */ /* 0x000fe20000000000 */
[----:B--2---:R-:W-:-:S13]  /*1a540*/  ISETP.NE.AND P1, PT, R12, 0x3, PT ;  /* 0x000000030c00780c */ /* 0x004fda0003f25270 */
[----:B0-----:R-:W-:Y:S05]  /*1a550*/  @!P1 BRA `(.L_x_1667) ;  /* 0x0000000000049947 */ /* 0x001fea0003800000 */
[----:B------:R-:W-:Y:S01]  /*1a560*/  BPT.TRAP 0x1 ;  /* 0x000000040000795c */ /* 0x000fe20000300000 */
.L_x_1667:
[----:B------:R-:W-:Y:S01]  /*1a570*/  IMAD R4, R24, 0x8, R22 ;  /* 0x0000000818047824 */ /* 0x000fe200078e0216 */
[----:B------:R-:W-:Y:S01]  /*1a580*/  SHF.L.U32 R21, R26, 0x1f, RZ ;  /* 0x0000001f1a157819 */ /* 0x000fe200000006ff */
[----:B------:R-:W-:Y:S01]  /*1a590*/  BSSY B1, `(.L_x_1668) ;  /* 0x0000004000017945 */ /* 0x000fe20003800000 */
[----:B------:R-:W-:Y:S02]  /*1a5a0*/  SHF.R.S32.HI R17, RZ, 0x1f, R6 ;  /* 0x0000001fff117819 */ /* 0x000fe40000011406 */
[----:B------:R-:W0:Y:S02]  /*1a5b0*/  SYNCS.PHASECHK.TRANS64.TRYWAIT P0, [R4+URZ+0x32440], R21 ;  /* 0x03244015040075a7 */ /* 0x000e24000800017f */
[----:B0-----:R-:W-:Y:S05]  /*1a5c0*/  @!P0 BRA `(.L_x_1669) ;  /* 0x0000006000c08947 */ /* 0x001fea0003800000 */
.L_x_1867:
[----:B------:R-:W-:Y:S05]  /*1a5d0*/  BSYNC B1 ;  /* 0x0000000000017941 */ /* 0x000fea0003800000 */
.L_x_1668:
        /* <DEDUP_REMOVED lines=51> */
.L_x_1881:
        /* <DEDUP_REMOVED lines=8> */
.L_x_1671:
[----:B------:R-:W-:Y:S02]  /*1a990*/  PLOP3.LUT P1, PT, P1, P0, PT, 0xa2, 0x0 ;  /* 0x000000000000781c */ /* 0x000fe40000f21472 */
[----:B------:R-:W-:-:S08]  /*1a9a0*/  @P0 R2UR P1, UR4, R4 ;  /* 0x00000000040402ca */ /* 0x000fd00000020000 */
[----:B------:R-:W-:-:S05]  /*1a9b0*/  @P0 PLOP3.LUT P0, PT, P1, PT, PT, 0x80, 0x0 ;  /* 0x000000000000081c */ /* 0x000fca0000f0f070 */
[----:B------:R-:W-:Y:S01]  /*1a9c0*/  @!P1 SYNCS.ARRIVE.TRANS64.RED.A0T1 RZ, [UR4+0x32430], RZ ;  /* 0x032430ffffff99a7 */ /* 0x000fe20008200404 */
[----:B------:R-:W-:Y:S07]  /*1a9d0*/  @!P1 ARRIVES.LDGSTSBAR.64.TRANSCNT [UR4+0x32430] ;  /* 0x03243000ff0099b0 */ /* 0x000fee0008000a84 */
[----:B------:R-:W-:Y:S05]  /*1a9e0*/  @P0 BRA.U.ANY `(.L_x_1671) ;  /* 0xfffffffd00e80947 */ /* 0x000fea000393ffff */
[----:B------:R-:W-:Y:S01]  /*1a9f0*/  NOP ;  /* 0x0000000000007918 */ /* 0x000fe20000000000 */
[----:B--2---:R-:W2:Y:S02]  /*1aa00*/  LDL R2, [R1+0x68] ;  /* 0x0000680001027983 */ /* 0x004ea40000100800 */
[----:B--2---:R-:W-:-:S13]  /*1aa10*/  ISETP.NE.AND P3, PT, R2, 0x3, PT ;  /* 0x000000030200780c */ /* 0x004fda0003f65270 */
[----:B------:R-:W-:Y:S05]  /*1aa20*/  @!P3 BRA `(.L_x_1672) ;  /* 0x000000000004b947 */ /* 0x000fea0003800000 */
[----:B------:R-:W-:Y:S01]  /*1aa30*/  BPT.TRAP 0x1 ;  /* 0x000000040000795c */ /* 0x000fe20000300000 */
.L_x_1672:
[----:B------:R2:W-:Y:S01]  /*1aa40*/  SYNCS.ARRIVE.TRANS64.A1T0 RZ, [R4+URZ+0x32430], RZ ;  /* 0x032430ff04ff79a7 */ /* 0x0005e2000810003f */
[----:B------:R-:W-:Y:S05]  /*1aa50*/  @!P3 BRA `(.L_x_1673) ;  /* 0x000000000004b947 */ /* 0x000fea0003800000 */
[----:B------:R-:W-:Y:S01]  /*1aa60*/  BPT.TRAP 0x1 ;  /* 0x000000040000795c */ /* 0x000fe20000300000 */
.L_x_1673:
[----:B------:R-:W3:Y:S01]  /*1aa70*/  SYNCS.PHASECHK.TRANS64.TRYWAIT P0, [R4+URZ+0x32460], R21 ;  /* 0x03246015040075a7 */ /* 0x000ee2000800017f */
[----:B------:R-:W-:Y:S04]  /*1aa80*/  BSSY B1, `(.L_x_1674) ;  /* 0x0000002000017945 */ /* 0x000fe80003800000 */
[----:B---3--:R-:W-:Y:S05]  /*1aa90*/  @!P0 BRA `(.L_x_1675) ;  /* 0x0000006400448947 */ /* 0x008fea0003800000 */
.L_x_1882:
[----:B------:R-:W-:Y:S05]  /*1aaa0*/  BSYNC B1 ;  /* 0x0000000000017941 */ /* 0x000fea0003800000 */
.L_x_1674:
        /* <DEDUP_REMOVED lines=67> */
.L_x_1896:
        /* <DEDUP_REMOVED lines=11> */
.L_x_1677:
[----:B------:R-:W-:Y:S02]  /*1af90*/  PLOP3.LUT P1, PT, P1, P0, PT, 0xa2, 0x0 ;  /* 0x000000000000781c */ /* 0x000fe40000f21472 */
[----:B------:R-:W-:-:S08]  /*1afa0*/  @P0 R2UR P1, UR4, R4 ;  /* 0x00000000040402ca */ /* 0x000fd00000020000 */
[----:B------:R-:W-:-:S05]  /*1afb0*/  @P0 PLOP3.LUT P0, PT, P1, PT, PT, 0x80, 0x0 ;  /* 0x000000000000081c */ /* 0x000fca0000f0f070 */
[----:B------:R-:W-:Y:S01]  /*1afc0*/  @!P1 SYNCS.ARRIVE.TRANS64.RED.A0T1 RZ, [UR4+0x32450], RZ ;  /* 0x032450ffffff99a7 */ /* 0x000fe20008200404 */
[----:B------:R-:W-:Y:S07]  /*1afd0*/  @!P1 ARRIVES.LDGSTSBAR.64.TRANSCNT [UR4+0x32450] ;  /* 0x03245000ff0099b0 */ /* 0x000fee0008000a84 */
[----:B------:R-:W-:Y:S05]  /*1afe0*/  @P0 BRA.U.ANY `(.L_x_1677) ;  /* 0xfffffffd00e80947 */ /* 0x000fea000393ffff */
[----:B------:R-:W-:Y:S01]  /*1aff0*/  NOP ;  /* 0x0000000000007918 */ /* 0x000fe20000000000 */
[----:B0-----:R-:W4:Y:S02]  /*1b000*/  LDL R2, [R1+0x68] ;  /* 0x0000680001027983 */ /* 0x001f240000100800 */
[----:B----4-:R-:W-:-:S13]  /*1b010*/  ISETP.NE.AND P3, PT, R2, 0x3, PT ;  /* 0x000000030200780c */ /* 0x010fda0003f65270 */
[----:B------:R-:W-:Y:S05]  /*1b020*/  @!P3 BRA `(.L_x_1678) ;  /* 0x000000000004b947 */ /* 0x000fea0003800000 */
[----:B------:R-:W-:Y:S01]  /*1b030*/  BPT.TRAP 0x1 ;  /* 0x000000040000795c */ /* 0x000fe20000300000 */
.L_x_1678:
[----:B------:R0:W-:Y:S01]  /*1b040*/  SYNCS.ARRIVE.TRANS64.A1T0 RZ, [R4+URZ+0x32450], RZ ;  /* 0x032450ff04ff79a7 */ /* 0x0001e2000810003f */
[----:B------:R-:W-:Y:S05]  /*1b050*/  @P2 BRA `(.L_x_1679) ;  /* 0xfffffff000982947 */ /* 0x000fea000383ffff */
.L_x_1666:
[----:B------:R-:W-:Y:S05]  /*1b060*/  BSYNC B0 ;  /* 0x0000000000007941 */ /* 0x000fea0003800000 */
.L_x_1665:
        /* <DEDUP_REMOVED lines=21> */
.L_x_1681:
[----:B------:R-:W-:Y:S05]  /*1b1c0*/  BSYNC B0 ;  /* 0x0000000000007941 */ /* 0x000fea0003800000 */
.L_x_1680:
[----:B------:R-:W-:-:S07]  /*1b1d0*/  SEL R24, R24, RZ, P0 ;  /* 0x000000ff18187207 */ /* 0x000fce0000000000 */
.L_x_1634:
[----:B------:R-:W-:Y:S05]  /*1b1e0*/  BSYNC B7 ;  /* 0x0000000000077941 */ /* 0x000fea0003800000 */
.L_x_1632:
[----:B------:R-:W4:Y:S02]  /*1b1f0*/  LDL R0, [R1] ;  /* 0x0000000001007983 */ /* 0x000f240000100800 */
[----:B----4-:R-:W-:-:S13]  /*1b200*/  LOP3.LUT P0, RZ, R0, 0x1000, RZ, 0xc0, !PT ;  /* 0x0000100000ff7812 */ /* 0x010fda000780c0ff */
[----:B------:R-:W-:Y:S05]  /*1b210*/  @!P0 BRA `(.L_x_1682) ;  /* 0x0000000000248947 */ /* 0x000fea0003800000 */
[----:B------:R-:W-:Y:S05]  /*1b220*/  WARPSYNC.ALL ;  /* 0x0000000000007948 */ /* 0x000fea0003800000 */
[----:B------:R-:W4:Y:S08]  /*1b230*/  S2UR UR5, SR_CgaCtaId ;  /* 0x00000000000579c3 */ /* 0x000f300000008800 */
[----:B------:R-:W-:Y:S06]  /*1b240*/  BAR.SYNC.DEFER_BLOCKING 0x5, 0x180 ;  /* 0x0146000000007b1d */ /* 0x000fec0000010000 */
[----:B------:R-:W-:-:S02]  /*1b250*/  UMOV UR4, 0x400 ;  /* 0x0000040000047882 */ /* 0x000fc40000000000 */
[----:B----4-:R-:W-:-:S06]  /*1b260*/  ULEA UR4, UR5, UR4, 0x18 ;  /* 0x0000000405047291 */ /* 0x010fcc000f8ec03f */
[----:B0-----:R-:W-:-:S05]  /*1b270*/  IMAD.U32 R22, RZ, RZ, UR4 ;  /* 0x00000004ff167e24 */ /* 0x001fca000f8e00ff */
[----:B------:R0:W4:Y:S01]  /*1b280*/  LDS.128 R16, [R22+0x324d0] ;  /* 0x0324d00016107984 */ /* 0x0001220000000c00 */
[----:B------:R-:W-:Y:S06]  /*1b290*/  BAR.ARV 0x4, 0x180 ;  /* 0x0106000000007b1d */ /* 0x000fec0000002000 */
[----:B------:R-:W-:Y:S05]  /*1b2a0*/  BRA `(.L_x_1683) ;  /* 0x0000000800d07947 */ /* 0x000fea0003800000 */
.L_x_1682:
[----:B------:R-:W4:Y:S01]  /*1b2b0*/  S2R R9, SR_TID.X ;  /* 0x0000000000097919 */ /* 0x000f220000002100 */
[----:B------:R-:W-:Y:S01]  /*1b2c0*/  UMOV UR4, 0xffffffff ;  /* 0xffffffff00047882 */ /* 0x000fe20000000000 */
[----:B----4-:R-:W-:-:S04]  /*1b2d0*/  LOP3.LUT R9, R9, 0x1f, RZ, 0xc0, !PT ;  /* 0x0000001f09097812 */ /* 0x010fc800078ec0ff */
[----:B------:R-:W-:Y:S01]  /*1b2e0*/  ISETP.NE.AND P0, PT, R9, 0x1f, PT ;  /* 0x0000001f0900780c */ /* 0x000fe20003f05270 */
[----:B------:R-:W-:-:S12]  /*1b2f0*/  BRA.DIV UR4, `(.L_x_1684) ;  /* 0x0000006604087947 */ /* 0x000fd8000b800000 */
[----:B0-----:R-:W-:Y:S01]  /*1b300*/  IMAD.IADD R7, R19, 0x1, R9 ;  /* 0x0000000113077824 */ /* 0x001fe200078e0209 */
[----:B------:R-:W-:-:S04]  /*1b310*/  ULDC UR4, c[0x0][0xd3c] ;  /* 0x00034f0000047ab9 */ /* 0x000fc80000000800 */
[----:B------:R-:W-:-:S13]  /*1b320*/  ISETP.GE.OR P1, PT, R7, UR4, !P0 ;  /* 0x0000000407007c0c */ /* 0x000fda000c726670 */
[----:B------:R-:W0:Y:S08]  /*1b330*/  @!P1 LDC.64 R2, c[0x0][0xd80] ;  /* 0x00036000ff029b82 */ /* 0x000e300000000a00 */
[----:B--23--:R-:W2:Y:S01]  /*1b340*/  @!P1 LDC.64 R4, c[0x0][0xd78] ;  /* 0x00035e00ff049b82 */ /* 0x00cea20000000a00 */
[----:B0-----:R-:W-:-:S05]  /*1b350*/  @!P1 IMAD.WIDE R2, R7, 0x4, R2 ;  /* 0x0000000407029825 */ /* 0x001fca00078e0202 */
[----:B------:R2:W3:Y:S02]  /*1b360*/  @!P1 LDG.E R8, desc[UR60][R2.64] ;  /* 0x0000003c02089981 */ /* 0x0004e4000c1e1900 */
[----:B--2---:R-:W-:-:S05]  /*1b370*/  @!P1 IMAD.WIDE R2, R7, 0x4, R4 ;  /* 0x0000000407029825 */ /* 0x004fca00078e0204 */
[----:B------:R-:W2:Y:S01]  /*1b380*/  @!P1 LDG.E R5, desc[UR60][R2.64] ;  /* 0x0000003c02059981 */ /* 0x000ea2000c1e1900 */
        /* <DEDUP_REMOVED lines=9> */
[----:B---3--:R-:W-:Y:S02]  /*1b420*/  @!P1 IMAD.MOV.U32 R7, RZ, RZ, R8 ;  /* 0x000000ffff079224 */ /* 0x008fe400078e0008 */
[----:B--2---:R-:W-:Y:S01]  /*1b430*/  @!P1 IMAD.MOV.U32 R4, RZ, RZ, R5 ;  /* 0x000000ffff049224 */ /* 0x004fe200078e0005 */
        /* <DEDUP_REMOVED lines=17> */
[----:B------:R0:W2:Y:S02]  /*1b550*/  SHFL.IDX PT, R14, R3, 0x1f, 0x1f ;  /* 0x03e01f00030e7f89 */ /* 0x0000a400000e0000 */
.L_x_1906:
[----:B------:R-:W-:Y:S02]  /*1b560*/  ULDC UR4, c[0x0][0xd38] ;  /* 0x00034e0000047ab9 */ /* 0x000fe40000000800 */
[----:B------:R-:W-:-:S04]  /*1b570*/  IMAD.U32 R5, RZ, RZ, UR4 ;  /* 0x00000004ff057e24 */ /* 0x000fc8000f8e00ff */
[----:B--2---:R-:W-:-:S04]  /*1b580*/  IMAD R9, R14, R5, RZ ;  /* 0x000000050e097224 */ /* 0x004fc800078e02ff */
[----:B------:R-:W-:-:S05]  /*1b590*/  IMAD.IADD R6, R6, 0x1, R9 ;  /* 0x0000000106067824 */ /* 0x000fca00078e0209 */
[----:B------:R-:W-:-:S13]  /*1b5a0*/  ISETP.GT.AND P6, PT, R6, R0, PT ;  /* 0x000000000600720c */ /* 0x000fda0003fc4270 */
[----:B------:R-:W-:Y:S05]  /*1b5b0*/  @P6 BRA `(.L_x_1685) ;  /* 0x0000000000a46947 */ /* 0x000fea0003800000 */
.L_x_1688:
[----:B------:R-:W2:Y:S01]  /*1b5c0*/  LDC R2, c[0x0][0xd3c] ;  /* 0x00034f00ff027b82 */ /* 0x000ea20000000800 */
[----:B------:R-:W-:-:S05]  /*1b5d0*/  VIADD R19, R19, 0x1f ;  /* 0x0000001f13137836 */ /* 0x000fca0000000000 */
[----:B--2---:R-:W-:-:S13]  /*1b5e0*/  ISETP.GE.AND P6, PT, R19, R2, PT ;  /* 0x000000021300720c */ /* 0x004fda0003fc6270 */
[----:B------:R-:W-:Y:S05]  /*1b5f0*/  @P6 BRA `(.L_x_1686) ;  /* 0x0000000400b86947 */ /* 0x000fea0003800000 */
[----:B0-----:R-:W0:Y:S01]  /*1b600*/  S2R R3, SR_TID.X ;  /* 0x0000000000037919 */ /* 0x001e220000002100 */
[----:B------:R-:W-:Y:S01]  /*1b610*/  IMAD.MOV.U32 R7, RZ, RZ, RZ ;  /* 0x000000ffff077224 */ /* 0x000fe200078e00ff */
[----:B0-----:R-:W-:-:S05]  /*1b620*/  LOP3.LUT R3, R3, 0x1f, RZ, 0xc0, !PT ;  /* 0x0000001f03037812 */ /* 0x001fca00078ec0ff */
[----:B------:R-:W-:-:S05]  /*1b630*/  IMAD.IADD R9, R19, 0x1, R3 ;  /* 0x0000000113097824 */ /* 0x000fca00078e0203 */
[----:B------:R-:W-:-:S13]  /*1b640*/  ISETP.GE.OR P6, PT, R9, R2, !P0 ;  /* 0x000000020900720c */ /* 0x000fda00047c6670 */
[----:B------:R-:W0:Y:S08]  /*1b650*/  @!P6 LDC.64 R2, c[0x0][0xd80] ;  /* 0x00036000ff02eb82 */ /* 0x000e300000000a00 */
[----:B------:R-:W2:Y:S01]  /*1b660*/  @!P6 LDC.64 R4, c[0x0][0xd78] ;  /* 0x00035e00ff04eb82 */ /* 0x000ea20000000a00 */
[----:B0-----:R-:W-:-:S05]  /*1b670*/  @!P6 IMAD.WIDE R2, R9, 0x4, R2 ;  /* 0x000000040902e825 */ /* 0x001fca00078e0202 */
[----:B------:R2:W3:Y:S02]  /*1b680*/  @!P6 LDG.E R7, desc[UR60][R2.64] ;  /* 0x0000003c0207e981 */ /* 0x0004e4000c1e1900 */
[----:B--2---:R-:W-:-:S04]  /*1b690*/  @!P6 IMAD.WIDE R2, R9, 0x4, R4 ;  /* 0x000000040902e825 */ /* 0x004fc800078e0204 */
[----:B------:R-:W-:-:S06]  /*1b6a0*/  IMAD.MOV.U32 R4, RZ, RZ, RZ ;  /* 0x000000ffff047224 */ /* 0x000fcc00078e00ff */
[----:B------:R-:W3:Y:S01]  /*1b6b0*/  @!P6 LDG.E R4, desc[UR60][R2.64] ;  /* 0x0000003c0204e981 */ /* 0x000ee2000c1e1900 */
[----:B------:R-:W-:Y:S01]  /*1b6c0*/  UMOV UR4, 0xffffffff ;  /* 0xffffffff00047882 */ /* 0x000fe20000000000 */
[----:B---3--:R-:W-:Y:S02]  /*1b6d0*/  IMAD R13, R4, R7, RZ ;  /* 0x00000007040d7224 */ /* 0x008fe400078e02ff */
        /* <DEDUP_REMOVED lines=17> */
.L_x_1914:
[----:B------:R-:W-:Y:S02]  /*1b7f0*/  ULDC UR4, c[0x0][0xd38] ;  /* 0x00034e0000047ab9 */ /* 0x000fe40000000800 */
[----:B------:R-:W-:-:S04]  /*1b800*/  IMAD.U32 R5, RZ, RZ, UR4 ;  /* 0x00000004ff057e24 */ /* 0x000fc8000f8e00ff */
[----:B--2---:R-:W-:-:S04]  /*1b810*/  IMAD R9, R14, R5, RZ ;  /* 0x000000050e097224 */ /* 0x004fc800078e02ff */
[----:B------:R-:W-:-:S05]  /*1b820*/  IMAD.IADD R6, R9, 0x1, R6 ;  /* 0x0000000109067824 */ /* 0x000fca00078e0206 */
[----:B------:R-:W-:-:S13]  /*1b830*/  ISETP.GT.AND P6, PT, R6, R0, PT ;  /* 0x000000000600720c */ /* 0x000fda0003fc4270 */
[----:B------:R-:W-:Y:S05]  /*1b840*/  @!P6 BRA `(.L_x_1688) ;  /* 0xfffffffc005ce947 */ /* 0x000fea000383ffff */
.L_x_1685:
[----:B------:R-:W-:Y:S01]  /*1b850*/  IMAD.IADD R2, R6, 0x1, -R9 ;  /* 0x0000000106027824 */ /* 0x000fe200078e0a09 */
[----:B------:R-:W-:-:S03]  /*1b860*/  UMOV UR4, 0xffffffff ;  /* 0xffffffff00047882 */ /* 0x000fc60000000000 */
[----:B------:R-:W-:-:S05]  /*1b870*/  IMAD R9, R3, R5, R2 ;  /* 0x0000000503097224 */ /* 0x000fca00078e0202 */
[----:B------:R-:W-:Y:S01]  /*1b880*/  ISETP.GT.AND P6, PT, R9, R0, PT ;  /* 0x000000000900720c */ /* 0x000fe20003fc4270 */
[----:B------:R-:W-:-:S12]  /*1b890*/  BRA.DIV UR4, `(.L_x_1689) ;  /* 0x0000006604947947 */ /* 0x000fd8000b800000 */
[----:B------:R-:W-:-:S04]  /*1b8a0*/  VOTE.ANY R8, PT, !P6 ;  /* 0x0000000000087806 */ /* 0x000fc800070e0100 */
[----:B------:R-:W2:Y:S02]  /*1b8b0*/  POPC R6, R8 ;  /* 0x0000000800067309 */ /* 0x000ea40000000000 */
[----:B--2---:R2:W3:Y:S04]  /*1b8c0*/  SHFL.IDX PT, R7, R7, R6, 0x1f ;  /* 0x00001f0607077589 */ /* 0x0044e800000e0000 */
[----:B------:R2:W4:Y:S02]  /*1b8d0*/  SHFL.IDX PT, R4, R4, R6, 0x1f ;  /* 0x00001f0604047589 */ /* 0x00052400000e0000 */
.L_x_1919:
[----:B------:R-:W-:-:S13]  /*1b8e0*/  ISETP.NE.AND P0, PT, R8, RZ, PT ;  /* 0x000000ff0800720c */ /* 0x000fda0003f05270 */
[----:B------:R-:W-:Y:S05]  /*1b8f0*/  @!P0 BRA `(.L_x_1690) ;  /* 0x0000000000108947 */ /* 0x000fea0003800000 */
[----:B------:R-:W-:Y:S01]  /*1b900*/  UMOV UR4, 0xffffffff ;  /* 0xffffffff00047882 */ /* 0x000fe20000000000 */
[----:B------:R-:W-:Y:S02]  /*1b910*/  VIADD R12, R6, 0xffffffff ;  /* 0xffffffff060c7836 */ /* 0x000fe40000000000 */
[----:B------:R-:W-:Y:S05]  /*1b920*/  BRA.DIV UR4, `(.L_x_1691) ;  /* 0x0000006604cc7947 */ /* 0x000fea000b800000 */
[----:B------:R0:W0:Y:S02]  /*1b930*/  SHFL.IDX PT, R16, R3, R12, 0x1f ;  /* 0x00001f0c03107589 */ /* 0x00002400000e0000 */
.L_x_1690:
[----:B---3--:R-:W-:Y:S01]  /*1b940*/  IABS R8, R7 ;  /* 0x0000000700087213 */ /* 0x008fe20000000000 */
[----:B0-----:R-:W-:Y:S01]  /*1b950*/  IMAD R16, R16, R5, R2 ;  /* 0x0000000510107224 */ /* 0x001fe200078e0202 */
[----:B----4-:R-:W-:Y:S01]  /*1b960*/  IABS R5, R4 ;  /* 0x0000000400057213 */ /* 0x010fe20000000000 */
[----:B------:R-:W-:Y:S01]  /*1b970*/  IMAD.MOV.U32 R2, RZ, RZ, RZ ;  /* 0x000000ffff027224 */ /* 0x000fe200078e00ff */
[----:B------:R-:W0:Y:S01]  /*1b980*/  I2F.RP R9, R8 ;  /* 0x0000000800097306 */ /* 0x000e220000209400 */
[----:B------:R-:W-:Y:S02]  /*1b990*/  IMAD.IADD R0, R0, 0x1, -R16 ;  /* 0x0000000100007824 */ /* 0x000fe400078e0a10 */
[----:B------:R-:W-:-:S05]  /*1b9a0*/  IMAD.IADD R19, R6, 0x1, R19 ;  /* 0x0000000106137824 */ /* 0x000fca00078e0213 */
[----:B------:R-:W3:Y:S08]  /*1b9b0*/  I2F.RP R10, R5 ;  /* 0x00000005000a7306 */ /* 0x000ef00000209400 */
[----:B0-----:R-:W0:Y:S08]  /*1b9c0*/  MUFU.RCP R9, R9 ;  /* 0x0000000900097308 */ /* 0x001e300000001000 */
[----:B---3--:R-:W-:Y:S01]  /*1b9d0*/  MUFU.RCP R10, R10 ;  /* 0x0000000a000a7308 */ /* 0x008fe20000001000 */
[----:B0-----:R-:W-:-:S07]  /*1b9e0*/  VIADD R3, R9, 0xffffffe ;  /* 0x0ffffffe09037836 */ /* 0x001fce0000000000 */
        /* <DEDUP_REMOVED lines=47> */
.L_x_1686:
[----:B------:R-:W-:Y:S01]  /*1bce0*/  UMOV UR4, URZ ;  /* 0x0000003f00047c82 */ /* 0x000fe20008000000 */
[----:B------:R-:W-:Y:S01]  /*1bcf0*/  UMOV UR5, URZ ;  /* 0x0000003f00057c82 */ /* 0x000fe20008000000 */
[----:B------:R-:W-:Y:S01]  /*1bd00*/  ULDC UR6, c[0x0][0xd3c] ;  /* 0x00034f0000067ab9 */ /* 0x000fe20000000800 */
[----:B------:R-:W-:Y:S02]  /*1bd10*/  IMAD.MOV.U32 R16, RZ, RZ, R0 ;  /* 0x000000ffff107224 */ /* 0x000fe400078e0000 */
[----:B------:R-:W-:Y:S02]  /*1bd20*/  IMAD.U32 R17, RZ, RZ, UR4 ;  /* 0x00000004ff117e24 */ /* 0x000fe4000f8e00ff */
[----:B------:R-:W-:Y:S02]  /*1bd30*/  IMAD.U32 R18, RZ, RZ, UR5 ;  /* 0x00000005ff127e24 */ /* 0x000fe4000f8e00ff */
[----:B------:R-:W-:-:S07]  /*1bd40*/  IMAD.U32 R19, RZ, RZ, UR6 ;  /* 0x00000006ff137e24 */ /* 0x000fce000f8e00ff */
.L_x_1692:
[----:B------:R-:W3:Y:S01]  /*1bd50*/  S2R R0, SR_TID.X ;  /* 0x0000000000007919 */ /* 0x000ee20000002100 */
[----:B------:R-:W-:Y:S05]  /*1bd60*/  WARPSYNC.ALL ;  /* 0x0000000000007948 */ /* 0x000fea0003800000 */
[----:B------:R-:W-:Y:S01]  /*1bd70*/  BAR.SYNC.DEFER_BLOCKING 0x4, 0x180 ;  /* 0x0106000000007b1d */ /* 0x000fe20000010000 */
[----:B---3--:R-:W-:-:S04]  /*1bd80*/  LOP3.LUT R0, R0, 0x1f, RZ, 0xc0, !PT ;  /* 0x0000001f00007812 */ /* 0x008fc800078ec0ff */
[----:B------:R-:W-:-:S13]  /*1bd90*/  ISETP.NE.AND P0, PT, R0, RZ, PT ;  /* 0x000000ff0000720c */ /* 0x000fda0003f05270 */
[----:B0-----:R-:W0:Y:S01]  /*1bda0*/  @!P0 S2R R3, SR_CgaCtaId ;  /* 0x0000000000038919 */ /* 0x001e220000008800 */
[----:B------:R-:W-:-:S04]  /*1bdb0*/  @!P0 MOV R0, 0x400 ;  /* 0x0000040000008802 */ /* 0x000fc80000000f00 */
[----:B0-----:R-:W-:-:S05]  /*1bdc0*/  @!P0 LEA R22, R3, R0, 0x18 ;  /* 0x0000000003168211 */ /* 0x001fca00078ec0ff */
[----:B------:R0:W-:Y:S01]  /*1bdd0*/  @!P0 STS.128 [R22+0x324d0], R16 ;  /* 0x0324d01016008388 */ /* 0x0001e20000000c00 */
[----:B------:R-:W-:Y:S06]  /*1bde0*/  BAR.ARV 0x5, 0x180 ;  /* 0x0146000000007b1d */ /* 0x000fec0000002000 */
.L_x_1683:
[----:B------:R-:W-:Y:S02]  /*1bdf0*/  ULDC UR4, c[0x0][0xd3c] ;  /* 0x00034f0000047ab9 */ /* 0x000fe40000000800 */
[----:B----4-:R-:W-:-:S13]  /*1be00*/  ISETP.GE.AND P0, PT, R19, UR4, PT ;  /* 0x0000000413007c0c */ /* 0x010fda000bf06270 */
[----:B------:R-:W-:Y:S05]  /*1be10*/  @!P0 BRA `(.L_x_1693) ;  /* 0xffffff9400588947 */ /* 0x000fea000383ffff */
[----:B------:R-:W-:Y:S05]  /*1be20*/  BSYNC B8 ;  /* 0x0000000000087941 */ /* 0x000fea0003800000 */
.L_x_1586:
[----:B------:R-:W4:Y:S01]  /*1be30*/  LDL.LU R0, [R1+0x40] ;  /* 0x0000400001007983 */ /* 0x000f220000300800 */
[----:B------:R-:W-:Y:S01]  /*1be40*/  BSSY B0, `(.L_x_1694) ;  /* 0x000000b000007945 */ /* 0x000fe20003800000 */
[----:B------:R-:W5:Y:S01]  /*1be50*/  S2R R5, SR_CgaCtaId ;  /* 0x0000000000057919 */ /* 0x000f620000008800 */
[----:B----4-:R-:W-:-:S05]  /*1be60*/  VIADD R0, R0, 0x1 ;  /* 0x0000000100007836 */ /* 0x010fca0000000000 */
[----:B--2---:R-:W-:-:S04]  /*1be70*/  LEA.HI R2, R0, R0, RZ, 0x1 ;  /* 0x0000000000027211 */ /* 0x004fc800078f08ff */
[----:B0-----:R-:W-:Y:S02]  /*1be80*/  LOP3.LUT R3, R2, 0xfffffffe, RZ, 0xc0, !PT ;  /* 0xfffffffe02037812 */ /* 0x001fe400078ec0ff */
[----:B------:R-:W-:-:S03]  /*1be90*/  MOV R2, 0x400 ;  /* 0x0000040000027802 */ /* 0x000fc60000000f00 */
[----:B------:R-:W-:Y:S01]  /*1bea0*/  IMAD.IADD R0, R0, 0x1, -R3 ;  /* 0x0000000100007824 */ /* 0x000fe200078e0a03 */
[----:B-----5:R-:W-:-:S04]  /*1beb0*/  LEA R7, R5, R2, 0x18 ;  /* 0x0000000205077211 */ /* 0x020fc800078ec0ff */
[----:B------:R-:W-:-:S04]  /*1bec0*/  SHF.L.U32 R0, R0, 0x1f, RZ ;  /* 0x0000001f00007819 */ /* 0x000fc800000006ff */
[----:B------:R-:W0:Y:S02]  /*1bed0*/  SYNCS.PHASECHK.TRANS64.TRYWAIT P0, [R7+URZ+0x32420], R0 ;  /* 0x03242000070075a7 */ /* 0x000e24000800017f */
[----:B0-----:R-:W-:Y:S05]  /*1bee0*/  @!P0 BRA `(.L_x_1695) ;  /* 0x0000006000848947 */ /* 0x001fea0003800000 */
.L_x_1922:
[----:B------:R-:W-:Y:S05]  /*1bef0*/  BSYNC B0 ;  /* 0x0000000000007941 */ /* 0x000fea0003800000 */
.L_x_1694:
[----:B------:R-:W-:-:S03]  /*1bf00*/  UMOV UR4, 0xffffffff ;  /* 0xffffffff00047882 */ /* 0x000fc60000000000 */
[----:B------:R-:W-:Y:S05]  /*1bf10*/  BRA.DIV UR4, `(.L_x_1696) ;  /* 0x00000062048c7947 */ /* 0x000fea000b800000 */
[----:B0-----:R-:W0:Y:S02]  /*1bf20*/  S2R R0, SR_TID.X ;  /* 0x0000000000007919 */ /* 0x001e240000002100 */
[----:B0-----:R-:W-:-:S04]  /*1bf30*/  SHF.R.U32.HI R0, RZ, 0x5, R0 ;  /* 0x00000005ff007819 */ /* 0x001fc80000011600 */
[----:B------:R-:W-:-:S05]  /*1bf40*/  LOP3.LUT R0, R0, 0x3, RZ, 0xc0, !PT ;  /* 0x0000000300007812 */ /* 0x000fca00078ec0ff */
[----:B------:R0:W2:Y:S02]  /*1bf50*/  SHFL.IDX PT, R14, R0, RZ, 0x1f ;  /* 0x00001fff000e7589 */ /* 0x0000a400000e0000 */
.L_x_1925:
[----:B--2---:R-:W-:-:S13]  /*1bf60*/  ISETP.NE.AND P0, PT, R14, RZ, PT ;  /* 0x000000ff0e00720c */ /* 0x004fda0003f05270 */
[----:B------:R-:W-:Y:S05]  /*1bf70*/  @P0 BRA `(.L_x_1422) ;  /* 0x0000000000880947 */ /* 0x000fea0003800000 */
[----:B------:R-:W-:-:S03]  /*1bf80*/  UMOV UR4, 0xffffffff ;  /* 0xffffffff00047882 */ /* 0x000fc60000000000 */
[----:B------:R-:W-:Y:S05]  /*1bf90*/  BRA.DIV UR4, `(.L_x_1697) ;  /* 0x0000006204a07947 */ /* 0x000fea000b800000 */
[----:B------:R-:W-:-:S13]  /*1bfa0*/  ELECT P6, URZ, PT ;  /* 0x00000000003f782f */ /* 0x000fda00038c0000 */
.L_x_1928:
[----:B------:R-:W-:Y:S05]  /*1bfb0*/  @!P6 BRA `(.L_x_1422) ;  /* 0x000000000078e947 */ /* 0x000fea0003800000 */
[----:B0-----:R-:W2:Y:S02]  /*1bfc0*/  LDL.LU R0, [R1+0x8] ;  /* 0x0000080001007983 */ /* 0x001ea40000300800 */
[----:B--2---:R-:W-:-:S04]  /*1bfd0*/  LOP3.LUT R0, R0, 0x2, RZ, 0xfc, !PT ;  /* 0x0000000200007812 */ /* 0x004fc800078efcff */
[----:B------:R-:W-:-:S13]  /*1bfe0*/  ISETP.NE.AND P0, PT, R0, 0x3, PT ;  /* 0x000000030000780c */ /* 0x000fda0003f05270 */
[----:B------:R-:W-:Y:S05]  /*1bff0*/  @!P0 BRA `(.L_x_1698) ;  /* 0x0000000000048947 */ /* 0x000fea0003800000 */
[----:B------:R-:W-:Y:S01]  /*1c000*/  BPT.TRAP 0x1 ;  /* 0x000000040000795c */ /* 0x000fe20000300000 */
.L_x_1698:
[----:B------:R-:W-:Y:S01]  /*1c010*/  IMAD R5, R24, 0x8, R7 ;  /* 0x0000000818057824 */ /* 0x000fe200078e0207 */
[----:B------:R-:W-:Y:S01]  /*1c020*/  SHF.L.U32 R0, R26, 0x1f, RZ ;  /* 0x0000001f1a007819 */ /* 0x000fe200000006ff */
[----:B------:R-:W-:-:S03]  /*1c030*/  VIADD R24, R24, 0x1 ;  /* 0x0000000118187836 */ /* 0x000fc60000000000 */
[----:B------:R-:W0:Y:S02]  /*1c040*/  SYNCS.PHASECHK.TRANS64.TRYWAIT P1, [R5+URZ+0x32440], R0 ;  /* 0x03244000050075a7 */ /* 0x000e24000802017f */
[----:B------:R-:W-:-:S04]  /*1c050*/  ISETP.NE.AND P2, PT, R24, 0x2, PT ;  /* 0x000000021800780c */ /* 0x000fc80003f45270 */
[----:B------:R-:W-:Y:S01]  /*1c060*/  SEL R3, RZ, 0x1, P2 ;  /* 0x00000001ff037807 */ /* 0x000fe20001000000 */
[----:B0-----:R-:W-:Y:S08]  /*1c070*/  @!P1 BRA `(.L_x_1699) ;  /* 0x0000006000889947 */ /* 0x001ff00003800000 */
.L_x_1929:
[----:B------:R-:W-:Y:S02]  /*1c080*/  SEL R24, R24, RZ, P2 ;  /* 0x000000ff18187207 */ /* 0x000fe40001000000 */
[----:B------:R-:W-:Y:S01]  /*1c090*/  LOP3.LUT R2, R26, R3, RZ, 0x3c, !PT ;  /* 0x000000031a027212 */ /* 0x000fe200078e3cff */
[----:B------:R-:W-:Y:S06]  /*1c0a0*/  @!P0 BRA `(.L_x_1700) ;  /* 0x0000000000048947 */ /* 0x000fec0003800000 */
[----:B------:R-:W-:Y:S01]  /*1c0b0*/  BPT.TRAP 0x1 ;  /* 0x000000040000795c */ /* 0x000fe20000300000 */
.L_x_1700:
[----:B------:R-:W-:Y:S01]  /*1c0c0*/  IMAD R3, R24, 0x8, R7 ;  /* 0x0000000818037824 */ /* 0x000fe200078e0207 */
[----:B------:R-:W-:-:S04]  /*1c0d0*/  SHF.L.U32 R2, R2, 0x1f, RZ ;  /* 0x0000001f02027819 */ /* 0x000fc800000006ff */
[----:B------:R-:W2:Y:S02]  /*1c0e0*/  SYNCS.PHASECHK.TRANS64.TRYWAIT P1, [R3+URZ+0x32440], R2 ;  /* 0x03244002030075a7 */ /* 0x000ea4000802017f */
[----:B--2---:R-:W-:Y:S05]  /*1c0f0*/  @!P1 BRA `(.L_x_1701) ;  /* 0x00000060007c9947 */ /* 0x004fea0003800000 */
.L_x_1930:
[----:B------:R-:W-:Y:S05]  /*1c100*/  @!P0 BRA `(.L_x_1702) ;  /* 0x0000000000048947 */ /* 0x000fea0003800000 */
[----:B------:R-:W-:Y:S01]  /*1c110*/  BPT.TRAP 0x1 ;  /* 0x000000040000795c */ /* 0x000fe20000300000 */
.L_x_1702:
[----:B------:R-:W4:Y:S02]  /*1c120*/  SYNCS.PHASECHK.TRANS64.TRYWAIT P1, [R5+URZ+0x32460], R0 ;  /* 0x03246000050075a7 */ /* 0x000f24000802017f */
[----:B----4-:R-:W-:Y:S05]  /*1c130*/  @!P1 BRA `(.L_x_1703) ;  /* 0x0000006000809947 */ /* 0x010fea0003800000 */
.L_x_1931:
[----:B------:R-:W-:Y:S05]  /*1c140*/  @!P0 BRA `(.L_x_1704) ;  /* 0x0000000000048947 */ /* 0x000fea0003800000 */
[----:B------:R-:W-:Y:S01]  /*1c150*/  BPT.TRAP 0x1 ;  /* 0x000000040000795c */ /* 0x000fe20000300000 */
.L_x_1704:
[----:B------:R0:W0:Y:S02]  /*1c160*/  SYNCS.PHASECHK.TRANS64.TRYWAIT P0, [R3+URZ+0x32460], R2 ;  /* 0x03246002030075a7 */ /* 0x000024000800017f */
[----:B0-----:R-:W-:Y:S05]  /*1c170*/  @!P0 NANOSLEEP.SYNCS 0x989680 ;  /* 0x009896800000895d */ /* 0x001fea0003900000 */
[----:B------:R-:W0:Y:S02]  /*1c180*/  @!P0 SYNCS.PHASECHK.TRANS64 P0, [R3+URZ+0x32460], R2 ;  /* 0x03246002030085a7 */ /* 0x000e24000800007f */
[----:B0-----:R-:W-:Y:S05]  /*1c190*/  @!P0 BRA `(.L_x_1704) ;  /* 0xfffffffc00f08947 */ /* 0x001fea000383ffff */
.L_x_1422:
[----:B------:R-:W-:Y:S05]  /*1c1a0*/  BSYNC B9 ;  /* 0x0000000000097941 */ /* 0x000fea0003800000 */
.L_x_1419:
[----:B------:R-:W-:Y:S05]  /*1c1b0*/  EXIT ;  /* 0x000000000000794d */ /* 0x000fea0003800000 */
.L_x_1442:
[----:B0-----:R0:W1:Y:S02]  /*1c1c0*/  SYNCS.PHASECHK.TRANS64.TRYWAIT P5, [R0+URZ+0x32490], R95 ;  /* 0x0324905f000075a7 */ /* 0x00106400080a017f */
[----:B-1----:R-:W-:Y:S05]  /*1c1d0*/  @!P5 NANOSLEEP.SYNCS 0x989680 ;  /* 0x009896800000d95d */ /* 0x002fea0003900000 */
[----:B------:R-:W1:Y:S02]  /*1c1e0*/  @!P5 SYNCS.PHASECHK.TRANS64 P5, [R0+URZ+0x32490], R95 ;  /* 0x0324905f0000d5a7 */ /* 0x000e6400080a007f */
[----:B-1----:R-:W-:Y:S05]  /*1c1f0*/  @!P5 BRA `(.L_x_1442) ;  /* 0xfffffffc00f0d947 */ /* 0x002fea000383ffff */
[----:B------:R-:W-:Y:S05]  /*1c200*/  BRA `(.L_x_1705) ;  /* 0xfffffe7400807947 */ /* 0x000fea000383ffff */
.L_x_1443:
        /* <DEDUP_REMOVED lines=8> */
.L_x_1707:
[----:B------:R-:W-:Y:S05]  /*1c290*/  BSYNC B1 ;  /* 0x0000000000017941 */ /* 0x000fea0003800000 */
.L_x_1706:
        /* <DEDUP_REMOVED lines=8> */
.L_x_1708:
[----:B------:R-:W-:Y:S01]  /*1c320*/  IMAD.MOV.U32 R11, RZ, RZ, R14 ;  /* 0x000000ffff0b7224 */ /* 0x000fe200078e000e */
[----:B------:R-:W-:Y:S06]  /*1c330*/  BRA `(.L_x_1709) ;  /* 0xfffffe7400487947 */ /* 0x000fec000383ffff */
.L_x_1452:
[----:B------:R-:W-:Y:S01]  /*1c340*/  BSSY B1, `(.L_x_1710) ;  /* 0x0000008000017945 */ /* 0x000fe20003800000 */
[----:B----4-:R-:W-:Y:S02]  /*1c350*/  IMAD.MOV.U32 R13, RZ, RZ, R97 ;  /* 0x000000ffff0d7224 */ /* 0x010fe400078e0061 */
[----:B------:R-:W-:Y:S02]  /*1c360*/  IMAD.MOV.U32 R12, RZ, RZ, 0x1 ;  /* 0x00000001ff0c7424 */ /* 0x000fe400078e00ff */
[----:B---3--:R-:W-:Y:S02]  /*1c370*/  IMAD.MOV.U32 R11, RZ, RZ, 0x1c1f ;  /* 0x00001c1fff0b7424 */ /* 0x008fe400078e00ff */
[----:B------:R-:W-:-:S07]  /*1c380*/  IMAD.MOV.U32 R15, RZ, RZ, -0x1 ;  /* 0xffffffffff0f7424 */ /* 0x000fce00078e00ff */
[----:B012---:R-:W-:Y:S05]  /*1c390*/  WARPSYNC.COLLECTIVE R15, `(.L_x_1711) ;  /* 0x000000000f087348 */ /* 0x007fea0003c00000 */
[----:B------:R3:W4:Y:S02]  /*1c3a0*/  SHFL.IDX P6, R14, R13, R12, R11 ;  /* 0x0000000c0d0e7389 */ /* 0x00072400000c000b */
[----:B01234-:R-:W-:Y:S01]  /*1c3b0*/  ENDCOLLECTIVE ;  /* 0x000000000000791b */ /* 0x01ffe20003800000 */
.L_x_1711:
[----:B------:R-:W-:Y:S05]  /*1c3c0*/  BSYNC B1 ;  /* 0x0000000000017941 */ /* 0x000fea0003800000 */
.L_x_1710:
        /* <DEDUP_REMOVED lines=8> */
.L_x_1712:
[----:B------:R-:W-:Y:S01]  /*1c450*/  IMAD.MOV.U32 R96, RZ, RZ, R14 ;  /* 0x000000ffff607224 */ /* 0x000fe200078e000e */
[----:B------:R-:W-:Y:S06]  /*1c460*/  BRA `(.L_x_1713) ;  /* 0xfffffe7800e47947 */ /* 0x000fec000383ffff */
.L_x_1462:
[----:B-1----:R1:W2:Y:S02]  /*1c470*/  SYNCS.PHASECHK.TRANS64.TRYWAIT P4, [R0+URZ+0x32490], R95 ;  /* 0x0324905f000075a7 */ /* 0x0022a4000808017f */
[----:B--2---:R-:W-:Y:S05]  /*1c480*/  @!P4 NANOSLEEP.SYNCS 0x989680 ;  /* 0x009896800000c95d */ /* 0x004fea0003900000 */
[----:B------:R-:W2:Y:S02]  /*1c490*/  @!P4 SYNCS.PHASECHK.TRANS64 P4, [R0+URZ+0x32490], R95 ;  /* 0x0324905f0000c5a7 */ /* 0x000ea4000808007f */
[----:B--2---:R-:W-:Y:S05]  /*1c4a0*/  @!P4 BRA `(.L_x_1462) ;  /* 0xfffffffc00f0c947 */ /* 0x004fea000383ffff */
[----:B------:R-:W-:Y:S05]  /*1c4b0*/  BRA `(.L_x_1714) ;  /* 0xfffffe8400c87947 */ /* 0x000fea000383ffff */
.L_x_1463:
        /* <DEDUP_REMOVED lines=8> */
.L_x_1716:
[----:B------:R-:W-:Y:S05]  /*1c540*/  BSYNC B1 ;  /* 0x0000000000017941 */ /* 0x000fea0003800000 */
.L_x_1715:
        /* <DEDUP_REMOVED lines=8> */
.L_x_1717:
[----:B------:R-:W-:Y:S01]  /*1c5d0*/  IMAD.MOV.U32 R11, RZ, RZ, R14 ;  /* 0x000000ffff0b7224 */ /* 0x000fe200078e000e */
[----:B------:R-:W-:Y:S06]  /*1c5e0*/  BRA `(.L_x_1718) ;  /* 0xfffffe8400947947 */ /* 0x000fec000383ffff */
.L_x_1468:
        /* <DEDUP_REMOVED lines=8> */
.L_x_1720:
[----:B------:R-:W-:Y:S05]  /*1c670*/  BSYNC B1 ;  /* 0x0000000000017941 */ /* 0x000fea0003800000 */
.L_x_1719:
        /* <DEDUP_REMOVED lines=8> */
.L_x_1721:
[----:B------:R-:W-:Y:S01]  /*1c700*/  IMAD.MOV.U32 R96, RZ, RZ, R14 ;  /* 0x000000ffff607224 */ /* 0x000fe200078e000e */
[----:B------:R-:W-:Y:S06]  /*1c710*/  BRA `(.L_x_1722) ;  /* 0xfffffe8c00447947 */ /* 0x000fec000383ffff */
.L_x_1473:
[----:B-1----:R1:W2:Y:S02]  /*1c720*/  SYNCS.PHASECHK.TRANS64.TRYWAIT P2, [R0+URZ+0x32490], R95 ;  /* 0x0324905f000075a7 */ /* 0x0022a4000804017f */
[----:B--2---:R-:W-:Y:S05]  /*1c730*/  @!P2 NANOSLEEP.SYNCS 0x989680 ;  /* 0x009896800000a95d */ /* 0x004fea0003900000 */
[----:B------:R-:W2:Y:S02]  /*1c740*/  @!P2 SYNCS.PHASECHK.TRANS64 P2, [R0+URZ+0x32490], R95 ;  /* 0x0324905f0000a5a7 */ /* 0x000ea4000804007f */
[----:B--2---:R-:W-:Y:S05]  /*1c750*/  @!P2 BRA `(.L_x_1473) ;  /* 0xfffffffc00f0a947 */ /* 0x004fea000383ffff */
[----:B------:R-:W-:Y:S05]  /*1c760*/  BRA `(.L_x_1723) ;  /* 0xfffffe9400547947 */ /* 0x000fea000383ffff */
.L_x_1474:
        /* <DEDUP_REMOVED lines=8> */
.L_x_1725:
[----:B------:R-:W-:Y:S05]  /*1c7f0*/  BSYNC B1 ;  /* 0x0000000000017941 */ /* 0x000fea0003800000 */
.L_x_1724:
        /* <DEDUP_REMOVED lines=8> */
.L_x_1726:
[----:B------:R-:W-:Y:S05]  /*1c880*/  BRA `(.L_x_1727) ;  /* 0xfffffe9400747947 */ /* 0x000fea000383ffff */
.L_x_1477:
        /* <DEDUP_REMOVED lines=8> */
.L_x_1729:
[----:B------:R-:W-:Y:S05]  /*1c910*/  BSYNC B1 ;  /* 0x0000000000017941 */ /* 0x000fea0003800000 */
.L_x_1728:
        /* <DEDUP_REMOVED lines=8> */
.L_x_1730:
[----:B------:R-:W-:Y:S05]  /*1c9a0*/  BRA `(.L_x_1731) ;  /* 0xfffffe9400747947 */ /* 0x000fea000383ffff */
.L_x_1481:
[----:B------:R0:W0:Y:S02]  /*1c9b0*/  SYNCS.PHASECHK.TRANS64.TRYWAIT P3, [R0+URZ+0x324b0], R95 ;  /* 0x0324b05f000075a7 */ /* 0x000024000806017f */
[----:B0-----:R-:W-:Y:S05]  /*1c9c0*/  @!P3 NANOSLEEP.SYNCS 0x989680 ;  /* 0x009896800000b95d */ /* 0x001fea0003900000 */
[----:B------:R-:W0:Y:S02]  /*1c9d0*/  @!P3 SYNCS.PHASECHK.TRANS64 P3, [R0+URZ+0x324b0], R95 ;  /* 0x0324b05f0000b5a7 */ /* 0x000e24000806007f */
[----:B0-----:R-:W-:Y:S05]  /*1c9e0*/  @!P3 BRA `(.L_x_1481) ;  /* 0xfffffffc00f0b947 */ /* 0x001fea000383ffff */
[----:B------:R-:W-:Y:S05]  /*1c9f0*/  BRA `(.L_x_1732) ;  /* 0xfffffe9400ec7947 */ /* 0x000fea000383ffff */
.L_x_1491:
[----:B------:R-:W-:Y:S01]  /*1ca00*/  BSSY B0, `(.L_x_1733) ;  /* 0x0000007000007945 */ /* 0x000fe20003800000 */
[----:B------:R-:W-:Y:S02]  /*1ca10*/  IMAD.MOV.U32 R12, RZ, RZ, RZ ;  /* 0x000000ffff0c7224 */ /* 0x000fe400078e00ff */
[----:B------:R-:W-:Y:S02]  /*1ca20*/  IMAD.MOV.U32 R11, RZ, RZ, 0x1f ;  /* 0x0000001fff0b7424 */ /* 0x000fe400078e00ff */
[----:B------:R-:W-:-:S07]  /*1ca30*/  IMAD.MOV.U32 R15, RZ, RZ, -0x1 ;  /* 0xffffffffff0f7424 */ /* 0x000fce00078e00ff */
[----:B------:R-:W-:Y:S05]  /*1ca40*/  WARPSYNC.COLLECTIVE R15, `(.L_x_1734) ;  /* 0x000000000f087348 */ /* 0x000fea0003c00000 */
[----:B------:R0:W1:Y:S02]  /*1ca50*/  SHFL.IDX P6, R14, R13, R12, R11 ;  /* 0x0000000c0d0e7389 */ /* 0x00006400000c000b */
[----:B01----:R-:W-:Y:S01]  /*1ca60*/  ENDCOLLECTIVE ;  /* 0x000000000000791b */ /* 0x003fe20003800000 */
.L_x_1734:
[----:B------:R-:W-:Y:S05]  /*1ca70*/  BSYNC B0 ;  /* 0x0000000000007941 */ /* 0x000fea0003800000 */
.L_x_1733:
[----:B------:R-:W-:Y:S05]  /*1ca80*/  BRA `(.L_x_1735) ;  /* 0xfffffea400e47947 */ /* 0x000fea000383ffff */
.L_x_1503:
        /* <DEDUP_REMOVED lines=8> */
.L_x_1737:
[----:B------:R-:W-:Y:S05]  /*1cb10*/  BSYNC B1 ;  /* 0x0000000000017941 */ /* 0x000fea0003800000 */
.L_x_1736:
        /* <DEDUP_REMOVED lines=8> */
.L_x_1738:
[----:B------:R-:W-:Y:S02]  /*1cba0*/  IMAD.MOV.U32 R13, RZ, RZ, R25 ;  /* 0x000000ffff0d7224 */ /* 0x000fe400078e0019 */
[----:B------:R-:W-:-:S07]  /*1cbb0*/  IMAD.MOV.U32 R20, RZ, RZ, R14 ;  /* 0x000000ffff147224 */ /* 0x000fce00078e000e */
[----:B------:R-:W-:Y:S05]  /*1cbc0*/  WARPSYNC.COLLECTIVE R15, `(.L_x_1739) ;  /* 0x000000000f087348 */ /* 0x000fea0003c00000 */
[----:B------:R0:W1:Y:S02]  /*1cbd0*/  SHFL.IDX P6, R14, R13, R12, R11 ;  /* 0x0000000c0d0e7389 */ /* 0x00006400000c000b */
[----:B01----:R-:W-:Y:S01]  /*1cbe0*/  ENDCOLLECTIVE ;  /* 0x000000000000791b */ /* 0x003fe20003800000 */
.L_x_1739:
[----:B------:R-:W-:Y:S02]  /*1cbf0*/  IMAD.MOV.U32 R13, RZ, RZ, R26 ;  /* 0x000000ffff0d7224 */ /* 0x000fe400078e001a */
[----:B------:R-:W-:-:S07]  /*1cc00*/  IMAD.MOV.U32 R25, RZ, RZ, R14 ;  /* 0x000000ffff197224 */ /* 0x000fce00078e000e */
[----:B------:R-:W-:Y:S05]  /*1cc10*/  WARPSYNC.COLLECTIVE R15, `(.L_x_1740) ;  /* 0x000000000f087348 */ /* 0x000fea0003c00000 */
[----:B------:R0:W1:Y:S02]  /*1cc20*/  SHFL.IDX P6, R14, R13, R12, R11 ;  /* 0x0000000c0d0e7389 */ /* 0x00006400000c000b */
[----:B01----:R-:W-:Y:S01]  /*1cc30*/  ENDCOLLECTIVE ;  /* 0x000000000000791b */ /* 0x003fe20003800000 */
.L_x_1740:
[----:B------:R-:W-:Y:S01]  /*1cc40*/  IMAD.MOV.U32 R26, RZ, RZ, R14 ;  /* 0x000000ffff1a7224 */ /* 0x000fe200078e000e */
[----:B------:R-:W-:Y:S06]  /*1cc50*/  BRA `(.L_x_1741) ;  /* 0xfffffea800fc7947 */ /* 0x000fec000383ffff */
.L_x_1507:
[----:B0-----:R0:W1:Y:S02]  /*1cc60*/  SYNCS.PHASECHK.TRANS64.TRYWAIT P0, [R19+URZ+0x32400], R28 ;  /* 0x0324001c130075a7 */ /* 0x001064000800017f */
[----:B-1----:R-:W-:Y:S05]  /*1cc70*/  @!P0 NANOSLEEP.SYNCS 0x989680 ;  /* 0x009896800000895d */ /* 0x002fea0003900000 */
[----:B------:R-:W1:Y:S02]  /*1cc80*/  @!P0 SYNCS.PHASECHK.TRANS64 P0, [R19+URZ+0x32400], R28 ;  /* 0x0324001c130085a7 */ /* 0x000e64000800007f */
[----:B-1----:R-:W-:Y:S05]  /*1cc90*/  @!P0 BRA `(.L_x_1507) ;  /* 0xfffffffc00f08947 */ /* 0x002fea000383ffff */
[----:B------:R-:W-:Y:S05]  /*1cca0*/  BRA `(.L_x_1742) ;  /* 0xfffffeb000147947 */ /* 0x000fea000383ffff */
.L_x_1515:
        /* <DEDUP_REMOVED lines=8> */
.L_x_1744:
[----:B------:R-:W-:Y:S05]  /*1cd30*/  BSYNC B1 ;  /* 0x0000000000017941 */ /* 0x000fea0003800000 */
.L_x_1743:
        /* <DEDUP_REMOVED lines=8> */
.L_x_1745:
[----:B------:R-:W-:Y:S02]  /*1cdc0*/  IMAD.MOV.U32 R13, RZ, RZ, R25 ;  /* 0x000000ffff0d7224 */ /* 0x000fe400078e0019 */
[----:B------:R-:W-:-:S07]  /*1cdd0*/  IMAD.MOV.U32 R20, RZ, RZ, R14 ;  /* 0x000000ffff147224 */ /* 0x000fce00078e000e */
[----:B------:R-:W-:Y:S05]  /*1cde0*/  WARPSYNC.COLLECTIVE R15, `(.L_x_1746) ;  /* 0x000000000f087348 */ /* 0x000fea0003c00000 */
[----:B------:R0:W1:Y:S02]  /*1cdf0*/  SHFL.IDX P6, R14, R13, R12, R11 ;  /* 0x0000000c0d0e7389 */ /* 0x00006400000c000b */
[----:B01----:R-:W-:Y:S01]  /*1ce00*/  ENDCOLLECTIVE ;  /* 0x000000000000791b */ /* 0x003fe20003800000 */
.L_x_1746:
[----:B------:R-:W-:Y:S02]  /*1ce10*/  IMAD.MOV.U32 R13, RZ, RZ, R26 ;  /* 0x000000ffff0d7224 */ /* 0x000fe400078e001a */
[----:B------:R-:W-:-:S07]  /*1ce20*/  IMAD.MOV.U32 R21, RZ, RZ, R14 ;  /* 0x000000ffff157224 */ /* 0x000fce00078e000e */
[----:B------:R-:W-:Y:S05]  /*1ce30*/  WARPSYNC.COLLECTIVE R15, `(.L_x_1747) ;  /* 0x000000000f087348 */ /* 0x000fea0003c00000 */
[----:B------:R0:W1:Y:S02]  /*1ce40*/  SHFL.IDX P6, R14, R13, R12, R11 ;  /* 0x0000000c0d0e7389 */ /* 0x00006400000c000b */
[----:B01----:R-:W-:Y:S01]  /*1ce50*/  ENDCOLLECTIVE ;  /* 0x000000000000791b */ /* 0x003fe20003800000 */
.L_x_1747:
[----:B------:R-:W-:Y:S05]  /*1ce60*/  BRA `(.L_x_1748) ;  /* 0xfffffeb800847947 */ /* 0x000fea000383ffff */
.L_x_1519:
[----:B0-----:R0:W1:Y:S02]  /*1ce70*/  SYNCS.PHASECHK.TRANS64.TRYWAIT P1, [R19+URZ+0x32400], R28 ;  /* 0x0324001c130075a7 */ /* 0x001064000802017f */
[----:B-1----:R-:W-:Y:S05]  /*1ce80*/  @!P1 NANOSLEEP.SYNCS 0x989680 ;  /* 0x009896800000995d */ /* 0x002fea0003900000 */
[----:B------:R-:W1:Y:S02]  /*1ce90*/  @!P1 SYNCS.PHASECHK.TRANS64 P1, [R19+URZ+0x32400], R28 ;  /* 0x0324001c130095a7 */ /* 0x000e64000802007f */
[----:B-1----:R-:W-:Y:S05]  /*1cea0*/  @!P1 BRA `(.L_x_1519) ;  /* 0xfffffffc00f09947 */ /* 0x002fea000383ffff */
[----:B------:R-:W-:Y:S05]  /*1ceb0*/  BRA `(.L_x_1749) ;  /* 0xfffffebc00647947 */ /* 0x000fea000383ffff */
.L_x_1525:
[----:B---3--:R3:W4:Y:S02]  /*1cec0*/  SYNCS.PHASECHK.TRANS64.TRYWAIT P1, [R4+URZ+0x32430], R5 ;  /* 0x03243005040075a7 */ /* 0x008724000802017f */
[----:B----4-:R-:W-:Y:S05]  /*1ced0*/  @!P1 NANOSLEEP.SYNCS 0x989680 ;  /* 0x009896800000995d */ /* 0x010fea0003900000 */
[----:B------:R-:W4:Y:S02]  /*1cee0*/  @!P1 SYNCS.PHASECHK.TRANS64 P1, [R4+URZ+0x32430], R5 ;  /* 0x03243005040095a7 */ /* 0x000f24000802007f */
[----:B----4-:R-:W-:Y:S05]  /*1cef0*/  @!P1 BRA `(.L_x_1525) ;  /* 0xfffffffc00f09947 */ /* 0x010fea000383ffff */
[----:B------:R-:W-:Y:S05]  /*1cf00*/  BRA `(.L_x_1524) ;  /* 0xfffffec800b07947 */ /* 0x000fea000383ffff */
.L_x_1527:
[----:B0-----:R0:W4:Y:S02]  /*1cf10*/  SYNCS.PHASECHK.TRANS64.TRYWAIT P1, [R19+URZ+0x32410], R0 ;  /* 0x03241000130075a7 */ /* 0x001124000802017f */
[----:B----4-:R-:W-:Y:S05]  /*1cf20*/  @!P1 NANOSLEEP.SYNCS 0x989680 ;  /* 0x009896800000995d */ /* 0x010fea0003900000 */
[----:B------:R-:W4:Y:S02]  /*1cf30*/  @!P1 SYNCS.PHASECHK.TRANS64 P1, [R19+URZ+0x32410], R0 ;  /* 0x03241000130095a7 */ /* 0x000f24000802007f */
[----:B----4-:R-:W-:Y:S05]  /*1cf40*/  @!P1 BRA `(.L_x_1527) ;  /* 0xfffffffc00f09947 */ /* 0x010fea000383ffff */
[----:B------:R-:W-:Y:S05]  /*1cf50*/  BRA `(.L_x_1750) ;  /* 0xfffffecc005c7947 */ /* 0x000fea000383ffff */
.L_x_1531:
[----:B------:R0:W0:Y:S02]  /*1cf60*/  SYNCS.PHASECHK.TRANS64.TRYWAIT P1, [R4+URZ+0x32450], R5 ;  /* 0x03245005040075a7 */ /* 0x000024000802017f */
[----:B0-----:R-:W-:Y:S05]  /*1cf70*/  @!P1 NANOSLEEP.SYNCS 0x989680 ;  /* 0x009896800000995d */ /* 0x001fea0003900000 */
[----:B------:R-:W0:Y:S02]  /*1cf80*/  @!P1 SYNCS.PHASECHK.TRANS64 P1, [R4+URZ+0x32450], R5 ;  /* 0x03245005040095a7 */ /* 0x000e24000802007f */
[----:B0-----:R-:W-:Y:S05]  /*1cf90*/  @!P1 BRA `(.L_x_1531) ;  /* 0xfffffffc00f09947 */ /* 0x001fea000383ffff */
[----:B------:R-:W-:Y:S05]  /*1cfa0*/  BRA `(.L_x_1530) ;  /* 0xfffffecc006c7947 */ /* 0x000fea000383ffff */
.L_x_1538:
[----:B-1----:R1:W2:Y:S02]  /*1cfb0*/  SYNCS.PHASECHK.TRANS64.TRYWAIT P2, [R4+URZ+0x32430], R0 ;  /* 0x03243000040075a7 */ /* 0x0022a4000804017f */
[----:B--2---:R-:W-:Y:S05]  /*1cfc0*/  @!P2 NANOSLEEP.SYNCS 0x989680 ;  /* 0x009896800000a95d */ /* 0x004fea0003900000 */
[----:B------:R-:W2:Y:S02]  /*1cfd0*/  @!P2 SYNCS.PHASECHK.TRANS64 P2, [R4+URZ+0x32430], R0 ;  /* 0x032430000400a5a7 */ /* 0x000ea4000804007f */
[----:B--2---:R-:W-:Y:S05]  /*1cfe0*/  @!P2 BRA `(.L_x_1538) ;  /* 0xfffffffc00f0a947 */ /* 0x004fea000383ffff */
[----:B------:R-:W-:Y:S05]  /*1cff0*/  BRA `(.L_x_1537) ;  /* 0xfffffef000907947 */ /* 0x000fea000383ffff */
.L_x_1542:
[----:B---3--:R3:W4:Y:S02]  /*1d000*/  SYNCS.PHASECHK.TRANS64.TRYWAIT P2, [R4+URZ+0x32450], R0 ;  /* 0x03245000040075a7 */ /* 0x008724000804017f */
[----:B----4-:R-:W-:Y:S05]  /*1d010*/  @!P2 NANOSLEEP.SYNCS 0x989680 ;  /* 0x009896800000a95d */ /* 0x010fea0003900000 */
[----:B------:R-:W4:Y:S02]  /*1d020*/  @!P2 SYNCS.PHASECHK.TRANS64 P2, [R4+URZ+0x32450], R0 ;  /* 0x032450000400a5a7 */ /* 0x000f24000804007f */
[----:B----4-:R-:W-:Y:S05]  /*1d030*/  @!P2 BRA `(.L_x_1542) ;  /* 0xfffffffc00f0a947 */ /* 0x010fea000383ffff */
[----:B------:R-:W-:Y:S05]  /*1d040*/  BRA `(.L_x_1541) ;  /* 0xfffffef400287947 */ /* 0x000fea000383ffff */
.L_x_1550:
[----:B------:R-:W-:Y:S02]  /*1d050*/  IMAD.MOV.U32 R13, RZ, RZ, R20 ;  /* 0x000000ffff0d7224 */ /* 0x000fe400078e0014 */
[----:B------:R-:W-:Y:S02]  /*1d060*/  IMAD.MOV.U32 R12, RZ, RZ, RZ ;  /* 0x000000ffff0c7224 */ /* 0x000fe400078e00ff */
[----:B------:R-:W-:Y:S02]  /*1d070*/  IMAD.MOV.U32 R11, RZ, RZ, 0x181f ;  /* 0x0000181fff0b7424 */ /* 0x000fe400078e00ff */
[----:B------:R-:W-:-:S07]  /*1d080*/  IMAD.MOV.U32 R15, RZ, RZ, -0x1 ;  /* 0xffffffffff0f7424 */ /* 0x000fce00078e00ff */
[----:B-----5:R-:W-:Y:S05]  /*1d090*/  WARPSYNC.COLLECTIVE R15, `(.L_x_1751) ;  /* 0x000000000f087348 */ /* 0x020fea0003c00000 */
[----:B------:R0:W1:Y:S02]  /*1d0a0*/  SHFL.IDX P6, R14, R13, R12, R11 ;  /* 0x0000000c0d0e7389 */ /* 0x00006400000c000b */
[----:B01---5:R-:W-:Y:S01]  /*1d0b0*/  ENDCOLLECTIVE ;  /* 0x000000000000791b */ /* 0x023fe20003800000 */
.L_x_1751:
[----:B------:R-:W-:Y:S02]  /*1d0c0*/  IMAD.MOV.U32 R13, RZ, RZ, R3 ;  /* 0x000000ffff0d7224 */ /* 0x000fe400078e0003 */
[----:B------:R-:W-:-:S07]  /*1d0d0*/  IMAD.MOV.U32 R88, RZ, RZ, R14 ;  /* 0x000000ffff587224 */ /* 0x000fce00078e000e */
[----:B------:R-:W-:Y:S05]  /*1d0e0*/  WARPSYNC.COLLECTIVE R15, `(.L_x_1752) ;  /* 0x000000000f087348 */ /* 0x000fea0003c00000 */
[----:B------:R0:W1:Y:S02]  /*1d0f0*/  SHFL.IDX P6, R14, R13, R12, R11 ;  /* 0x0000000c0d0e7389 */ /* 0x00006400000c000b */
[----:B01----:R-:W-:Y:S01]  /*1d100*/  ENDCOLLECTIVE ;  /* 0x000000000000791b */ /* 0x003fe20003800000 */
.L_x_1752:
[----:B------:R-:W-:Y:S05]  /*1d110*/  BRA `(.L_x_1753) ;  /* 0xffffff3c00507947 */ /* 0x000fea000383ffff */
.L_x_1553:
        /* <DEDUP_REMOVED lines=8> */
.L_x_1755:
[----:B------:R-:W-:Y:S05]  /*1d1a0*/  BSYNC B1 ;  /* 0x0000000000017941 */ /* 0x000fea0003800000 */
.L_x_1754:
        /* <DEDUP_REMOVED lines=8> */
.L_x_1756:
[----:B------:R-:W-:Y:S05]  /*1d230*/  BRA `(.L_x_1757) ;  /* 0xffffff3c00987947 */ /* 0x000fea000383ffff */
.L_x_1556:
[----:B------:R-:W-:Y:S01]  /*1d240*/  BSSY B1, `(.L_x_1758) ;  /* 0x0000008000017945 */ /* 0x000fe20003800000 */
[----:B------:R-:W-:Y:S02]  /*1d250*/  IMAD.MOV.U32 R13, RZ, RZ, R20 ;  /* 0x000000ffff0d7224 */ /* 0x000fe400078e0014 */
[----:B------:R-:W-:Y:S02]  /*1d260*/  IMAD.MOV.U32 R12, RZ, RZ, 0x2 ;  /* 0x00000002ff0c7424 */ /* 0x000fe400078e00ff */
[----:B--2---:R-:W-:Y:S02]  /*1d270*/  IMAD.MOV.U32 R11, RZ, RZ, 0x181f ;  /* 0x0000181fff0b7424 */ /* 0x004fe400078e00ff */
[----:B------:R-:W-:-:S07]  /*1d280*/  IMAD.MOV.U32 R15, RZ, RZ, -0x1 ;  /* 0xffffffffff0f7424 */ /* 0x000fce00078e00ff */
[----:B01-34-:R-:W-:Y:S05]  /*1d290*/  WARPSYNC.COLLECTIVE R15, `(.L_x_1759) ;  /* 0x000000000f087348 */ /* 0x01bfea0003c00000 */
[----:B------:R2:W0:Y:S02]  /*1d2a0*/  SHFL.IDX P6, R14, R13, R12, R11 ;  /* 0x0000000c0d0e7389 */ /* 0x00042400000c000b */
[----:B01234-:R-:W-:Y:S01]  /*1d2b0*/  ENDCOLLECTIVE ;  /* 0x000000000000791b */ /* 0x01ffe20003800000 */
.L_x_1759:
[----:B------:R-:W-:Y:S05]  /*1d2c0*/  BSYNC B1 ;  /* 0x0000000000017941 */ /* 0x000fea0003800000 */
.L_x_1758:
        /* <DEDUP_REMOVED lines=8> */
.L_x_1760:
[----:B------:R-:W-:Y:S05]  /*1d350*/  BRA `(.L_x_1761) ;  /* 0xffffff3c00e07947 */ /* 0x000fea000383ffff */
.L_x_1559:
        /* <DEDUP_REMOVED lines=8> */
.L_x_1763:
[----:B------:R-:W-:Y:S05]  /*1d3e0*/  BSYNC B1 ;  /* 0x0000000000017941 */ /* 0x000fea0003800000 */
.L_x_1762:
        /* <DEDUP_REMOVED lines=8> */
.L_x_1764:
[----:B------:R-:W-:Y:S05]  /*1d470*/  BRA `(.L_x_1765) ;  /* 0xffffff4000287947 */ /* 0x000fea000383ffff */
.L_x_1561:
[----:B------:R-:W-:Y:S02]  /*1d480*/  IMAD.MOV.U32 R13, RZ, RZ, R8 ;  /* 0x000000ffff0d7224 */ /* 0x000fe400078e0008 */
[----:B------:R-:W-:Y:S02]  /*1d490*/  IMAD.MOV.U32 R12, RZ, RZ, RZ ;  /* 0x000000ffff0c7224 */ /* 0x000fe400078e00ff */
[----:B------:R-:W-:Y:S02]  /*1d4a0*/  IMAD.MOV.U32 R11, RZ, RZ, 0x1c1f ;  /* 0x00001c1fff0b7424 */ /* 0x000fe400078e00ff */
[----:B------:R-:W-:-:S07]  /*1d4b0*/  IMAD.MOV.U32 R15, RZ, RZ, -0x1 ;  /* 0xffffffffff0f7424 */ /* 0x000fce00078e00ff */
[----:B------:R-:W-:Y:S05]  /*1d4c0*/  WARPSYNC.COLLECTIVE R15, `(.L_x_1766) ;  /* 0x000000000f087348 */ /* 0x000fea0003c00000 */
[----:B------:R0:W1:Y:S02]  /*1d4d0*/  SHFL.IDX P6, R14, R13, R12, R11 ;  /* 0x0000000c0d0e7389 */ /* 0x00006400000c000b */
[----:B01----:R-:W-:Y:S01]  /*1d4e0*/  ENDCOLLECTIVE ;  /* 0x000000000000791b */ /* 0x003fe20003800000 */
.L_x_1766:
[----:B------:R-:W-:Y:S02]  /*1d4f0*/  IMAD.MOV.U32 R13, RZ, RZ, R3 ;  /* 0x000000ffff0d7224 */ /* 0x000fe400078e0003 */
[----:B------:R-:W-:-:S07]  /*1d500*/  IMAD.MOV.U32 R9, RZ, RZ, R14 ;  /* 0x000000ffff097224 */ /* 0x000fce00078e000e */
[----:B------:R-:W-:Y:S05]  /*1d510*/  WARPSYNC.COLLECTIVE R15, `(.L_x_1767) ;  /* 0x000000000f087348 */ /* 0x000fea0003c00000 */
[----:B------:R0:W1:Y:S02]  /*1d520*/  SHFL.IDX P6, R14, R13, R12, R11 ;  /* 0x0000000c0d0e7389 */ /* 0x00006400000c000b */
[----:B01----:R-:W-:Y:S01]  /*1d530*/  ENDCOLLECTIVE ;  /* 0x000000000000791b */ /* 0x003fe20003800000 */
.L_x_1767:
[----:B------:R-:W-:Y:S01]  /*1d540*/  IMAD.MOV.U32 R12, RZ, RZ, R14 ;  /* 0x000000ffff0c7224 */ /* 0x000fe200078e000e */
[----:B------:R-:W-:Y:S06]  /*1d550*/  BRA `(.L_x_1768) ;  /* 0xffffff4400287947 */ /* 0x000fec000383ffff */
.L_x_1564:
[----:B------:R-:W-:Y:S01]  /*1d560*/  BSSY B1, `(.L_x_1769) ;  /* 0x0000008000017945 */ /* 0x000fe20003800000 */
[----:B---3--:R-:W-:Y:S02]  /*1d570*/  IMAD.MOV.U32 R13, RZ, RZ, R8 ;  /* 0x000000ffff0d7224 */ /* 0x008fe400078e0008 */
[----:B--2---:R-:W-:Y:S02]  /*1d580*/  IMAD.MOV.U32 R12, RZ, RZ, 0x1 ;  /* 0x00000001ff0c7424 */ /* 0x004fe400078e00ff */
[----:B------:R-:W-:Y:S02]  /*1d590*/  IMAD.MOV.U32 R11, RZ, RZ, 0x1c1f ;  /* 0x00001c1fff0b7424 */ /* 0x000fe400078e00ff */
[----:B------:R-:W-:-:S07]  /*1d5a0*/  IMAD.MOV.U32 R15, RZ, RZ, -0x1 ;  /* 0xffffffffff0f7424 */ /* 0x000fce00078e00ff */
[----:B01----:R-:W-:Y:S05]  /*1d5b0*/  WARPSYNC.COLLECTIVE R15, `(.L_x_1770) ;  /* 0x000000000f087348 */ /* 0x003fea0003c00000 */
[----:B------:R2:W3:Y:S02]  /*1d5c0*/  SHFL.IDX P6, R14, R13, R12, R11 ;  /* 0x0000000c0d0e7389 */ /* 0x0004e400000c000b */
[----:B0123--:R-:W-:Y:S01]  /*1d5d0*/  ENDCOLLECTIVE ;  /* 0x000000000000791b */ /* 0x00ffe20003800000 */
.L_x_1770:
[----:B------:R-:W-:Y:S05]  /*1d5e0*/  BSYNC B1 ;  /* 0x0000000000017941 */ /* 0x000fea0003800000 */
.L_x_1769:
        /* <DEDUP_REMOVED lines=8> */
.L_x_1771:
[----:B------:R-:W-:Y:S01]  /*1d670*/  IMAD.MOV.U32 R3, RZ, RZ, R14 ;  /* 0x000000ffff037224 */ /* 0x000fe200078e000e */
[----:B------:R-:W-:Y:S06]  /*1d680*/  BRA `(.L_x_1772) ;  /* 0xffffff5000007947 */ /* 0x000fec000383ffff */
.L_x_1568:
[----:B------:R-:W-:Y:S02]  /*1d690*/  IMAD.MOV.U32 R13, RZ, RZ, R20 ;  /* 0x000000ffff0d7224 */ /* 0x000fe400078e0014 */
[----:B------:R-:W-:Y:S02]  /*1d6a0*/  IMAD.MOV.U32 R12, RZ, RZ, RZ ;  /* 0x000000ffff0c7224 */ /* 0x000fe400078e00ff */
[----:B------:R-:W-:Y:S02]  /*1d6b0*/  IMAD.MOV.U32 R11, RZ, RZ, 0x181f ;  /* 0x0000181fff0b7424 */ /* 0x000fe400078e00ff */
[----:B------:R-:W-:-:S07]  /*1d6c0*/  IMAD.MOV.U32 R15, RZ, RZ, -0x1 ;  /* 0xffffffffff0f7424 */ /* 0x000fce00078e00ff */
[----:B0-----:R-:W-:Y:S05]  /*1d6d0*/  WARPSYNC.COLLECTIVE R15, `(.L_x_1773) ;  /* 0x000000000f087348 */ /* 0x001fea0003c00000 */
[----:B------:R1:W2:Y:S02]  /*1d6e0*/  SHFL.IDX P6, R14, R13, R12, R11 ;  /* 0x0000000c0d0e7389 */ /* 0x0002a400000c000b */
[----:B012---:R-:W-:Y:S01]  /*1d6f0*/  ENDCOLLECTIVE ;  /* 0x000000000000791b */ /* 0x007fe20003800000 */
.L_x_1773:
[----:B------:R-:W-:Y:S02]  /*1d700*/  IMAD.MOV.U32 R13, RZ, RZ, R3 ;  /* 0x000000ffff0d7224 */ /* 0x000fe400078e0003 */
[----:B------:R-:W-:-:S07]  /*1d710*/  IMAD.MOV.U32 R0, RZ, RZ, R14 ;  /* 0x000000ffff007224 */ /* 0x000fce00078e000e */
[----:B------:R-:W-:Y:S05]  /*1d720*/  WARPSYNC.COLLECTIVE R15, `(.L_x_1774) ;  /* 0x000000000f087348 */ /* 0x000fea0003c00000 */
[----:B------:R0:W1:Y:S02]  /*1d730*/  SHFL.IDX P6, R14, R13, R12, R11 ;  /* 0x0000000c0d0e7389 */ /* 0x00006400000c000b */
[----:B01----:R-:W-:Y:S01]  /*1d740*/  ENDCOLLECTIVE ;  /* 0x000000000000791b */ /* 0x003fe20003800000 */
.L_x_1774:
[----:B------:R-:W-:Y:S05]  /*1d750*/  BRA `(.L_x_1775) ;  /* 0xffffff6400607947 */ /* 0x000fea000383ffff */
.L_x_1571:
[----:B------:R-:W-:Y:S01]  /*1d760*/  BSSY B1, `(.L_x_1776) ;  /* 0x0000008000017945 */ /* 0x000fe20003800000 */
[----:B------:R-:W-:Y:S02]  /*1d770*/  IMAD.MOV.U32 R13, RZ, RZ, R20 ;  /* 0x000000ffff0d7224 */ /* 0x000fe400078e0014 */
[----:B------:R-:W-:Y:S02]  /*1d780*/  IMAD.MOV.U32 R12, RZ, RZ, 0x1 ;  /* 0x00000001ff0c7424 */ /* 0x000fe400078e00ff */
[----:B----4-:R-:W-:Y:S02]  /*1d790*/  IMAD.MOV.U32 R11, RZ, RZ, 0x181f ;  /* 0x0000181fff0b7424 */ /* 0x010fe400078e00ff */
[----:B------:R-:W-:-:S07]  /*1d7a0*/  IMAD.MOV.U32 R15, RZ, RZ, -0x1 ;  /* 0xffffffffff0f7424 */ /* 0x000fce00078e00ff */
[----:B0123--:R-:W-:Y:S05]  /*1d7b0*/  WARPSYNC.COLLECTIVE R15, `(.L_x_1777) ;  /* 0x000000000f087348 */ /* 0x00ffea0003c00000 */
[----:B---3--:R3:W4:Y:S02]  /*1d7c0*/  SHFL.IDX P6, R14, R13, R12, R11 ;  /* 0x0000000c0d0e7389 */ /* 0x00872400000c000b */
[----:B01234-:R-:W-:Y:S01]  /*1d7d0*/  ENDCOLLECTIVE ;  /* 0x000000000000791b */ /* 0x01ffe20003800000 */
.L_x_1777:
[----:B------:R-:W-:Y:S05]  /*1d7e0*/  BSYNC B1 ;  /* 0x0000000000017941 */ /* 0x000fea0003800000 */
.L_x_1776:
        /* <DEDUP_REMOVED lines=8> */
.L_x_1778:
[----:B------:R-:W-:Y:S05]  /*1d870*/  BRA `(.L_x_1779) ;  /* 0xffffff6400ac7947 */ /* 0x000fea000383ffff */
.L_x_1574:
        /* <DEDUP_REMOVED lines=8> */
.L_x_1781:
[----:B------:R-:W-:Y:S05]  /*1d900*/  BSYNC B1 ;  /* 0x0000000000017941 */ /* 0x000fea0003800000 */
.L_x_1780:
        /* <DEDUP_REMOVED lines=8> */
.L_x_1782:
[----:B------:R-:W-:Y:S05]  /*1d990*/  BRA `(.L_x_1783) ;  /* 0xffffff6400f47947 */ /* 0x000fea000383ffff */
.L_x_1577:
[----:B------:R-:W-:Y:S01]  /*1d9a0*/  BSSY B1, `(.L_x_1784) ;  /* 0x0000008000017945 */ /* 0x000fe20003800000 */
[----:B------:R-:W-:Y:S02]  /*1d9b0*/  IMAD.MOV.U32 R13, RZ, RZ, R20 ;  /* 0x000000ffff0d7224 */ /* 0x000fe400078e0014 */
[----:B------:R-:W-:Y:S02]  /*1d9c0*/  IMAD.MOV.U32 R12, RZ, RZ, 0x3 ;  /* 0x00000003ff0c7424 */ /* 0x000fe400078e00ff */
[----:B----4-:R-:W-:Y:S02]  /*1d9d0*/  IMAD.MOV.U32 R11, RZ, RZ, 0x181f ;  /* 0x0000181fff0b7424 */ /* 0x010fe400078e00ff */
[----:B------:R-:W-:-:S07]  /*1d9e0*/  IMAD.MOV.U32 R15, RZ, RZ, -0x1 ;  /* 0xffffffffff0f7424 */ /* 0x000fce00078e00ff */
[----:B0123--:R-:W-:Y:S05]  /*1d9f0*/  WARPSYNC.COLLECTIVE R15, `(.L_x_1785) ;  /* 0x000000000f087348 */ /* 0x00ffea0003c00000 */
[----:B0-----:R0:W4:Y:S02]  /*1da00*/  SHFL.IDX P6, R14, R13, R12, R11 ;  /* 0x0000000c0d0e7389 */ /* 0x00112400000c000b */
[----:B01234-:R-:W-:Y:S01]  /*1da10*/  ENDCOLLECTIVE ;  /* 0x000000000000791b */ /* 0x01ffe20003800000 */
.L_x_1785:
[----:B------:R-:W-:Y:S05]  /*1da20*/  BSYNC B1 ;  /* 0x0000000000017941 */ /* 0x000fea0003800000 */
.L_x_1784:
        /* <DEDUP_REMOVED lines=8> */
.L_x_1786:
[----:B------:R-:W-:Y:S05]  /*1dab0*/  BRA `(.L_x_1787) ;  /* 0xffffff68003c7947 */ /* 0x000fea000383ffff */
.L_x_1594:
        /* <DEDUP_REMOVED lines=8> */
[----:B-1----:R-:W-:Y:S05]  /*1db40*/  WARPSYNC.COLLECTIVE R15, `(.L_x_1789) ;  /* 0x000000000f087348 */ /* 0x002fea0003c00000 */
[----:B------:R0:W2:Y:S02]  /*1db50*/  SHFL.IDX P6, R14, R13, R12, R11 ;  /* 0x0000000c0d0e7389 */ /* 0x0000a400000c000b */
[----:B012---:R-:W-:Y:S01]  /*1db60*/  ENDCOLLECTIVE ;  /* 0x000000000000791b */ /* 0x007fe20003800000 */
.L_x_1789:
[----:B------:R-:W-:Y:S05]  /*1db70*/  BSYNC B1 ;  /* 0x0000000000017941 */ /* 0x000fea0003800000 */
.L_x_1788:
[----:B------:R-:W-:Y:S05]  /*1db80*/  BRA `(.L_x_1790) ;  /* 0xffffff80004c7947 */ /* 0x000fea000383ffff */
.L_x_1596:
[----:B------:R-:W-:Y:S01]  /*1db90*/  BSSY B1, `(.L_x_1791) ;  /* 0x0000006000017945 */ /* 0x000fe20003800000 */
[----:B------:R-:W-:-:S07]  /*1dba0*/  IMAD.MOV.U32 R15, RZ, RZ, -0x1 ;  /* 0xffffffffff0f7424 */ /* 0x000fce00078e00ff */
[----:B01----:R-:W-:Y:S05]  /*1dbb0*/  WARPSYNC.COLLECTIVE R15, `(.L_x_1792) ;  /* 0x000000000f0c7348 */ /* 0x003fea0003c00000 */
[----:B------:R-:W-:Y:S02]  /*1dbc0*/  ELECT P6, UR62, PT ;  /* 0x00000000003e782f */ /* 0x000fe400038c0000 */
[----:B------:R-:W-:Y:S01]  /*1dbd0*/  MOV R14, UR62 ;  /* 0x0000003e000e7c02 */ /* 0x000fe20008000f00 */
[----:B01----:R-:W-:Y:S10]  /*1dbe0*/  ENDCOLLECTIVE ;  /* 0x000000000000791b */ /* 0x003ff40003800000 */
.L_x_1792:
[----:B------:R-:W-:Y:S05]  /*1dbf0*/  BSYNC B1 ;  /* 0x0000000000017941 */ /* 0x000fea0003800000 */
.L_x_1791:
[----:B------:R-:W-:Y:S05]  /*1dc00*/  BRA `(.L_x_1595) ;  /* 0xffffff8000447947 */ /* 0x000fea000383ffff */
.L_x_1598:
[----:B0-----:R0:W2:Y:S02]  /*1dc10*/  SYNCS.PHASECHK.TRANS64.TRYWAIT P0, [R22+URZ+0x32420], R7 ;  /* 0x03242007160075a7 */ /* 0x0010a4000800017f */
[----:B--2---:R-:W-:Y:S05]  /*1dc20*/  @!P0 NANOSLEEP.SYNCS 0x989680 ;  /* 0x009896800000895d */ /* 0x004fea0003900000 */
[----:B------:R-:W2:Y:S02]  /*1dc30*/  @!P0 SYNCS.PHASECHK.TRANS64 P0, [R22+URZ+0x32420], R7 ;  /* 0x03242007160085a7 */ /* 0x000ea4000800007f */
[----:B--2---:R-:W-:Y:S05]  /*1dc40*/  @!P0 BRA `(.L_x_1598) ;  /* 0xfffffffc00f08947 */ /* 0x004fea000383ffff */
[----:B------:R-:W-:Y:S05]  /*1dc50*/  BRA `(.L_x_1793) ;  /* 0xffffff8000547947 */ /* 0x000fea000383ffff */
.L_x_1602:
[----:B0-----:R0:W2:Y:S02]  /*1dc60*/  SYNCS.PHASECHK.TRANS64.TRYWAIT P0, [R7+URZ+0x324a0], R8 ;  /* 0x0324a008070075a7 */ /* 0x0010a4000800017f */
[----:B--2---:R-:W-:Y:S05]  /*1dc70*/  @!P0 NANOSLEEP.SYNCS 0x989680 ;  /* 0x009896800000895d */ /* 0x004fea0003900000 */
[----:B------:R-:W2:Y:S02]  /*1dc80*/  @!P0 SYNCS.PHASECHK.TRANS64 P0, [R7+URZ+0x324a0], R8 ;  /* 0x0324a008070085a7 */ /* 0x000ea4000800007f */
[----:B--2---:R-:W-:Y:S05]  /*1dc90*/  @!P0 BRA `(.L_x_1602) ;  /* 0xfffffffc00f08947 */ /* 0x004fea000383ffff */
[----:B------:R-:W-:Y:S05]  /*1dca0*/  BRA `(.L_x_1794) ;  /* 0xffffff80006c7947 */ /* 0x000fea000383ffff */
.L_x_1607:
[----:B--2---:R2:W3:Y:S02]  /*1dcb0*/  SYNCS.PHASECHK.TRANS64.TRYWAIT P0, [R7+URZ+0x324c0], R8 ;  /* 0x0324c008070075a7 */ /* 0x0044e4000800017f */
[----:B---3--:R-:W-:Y:S05]  /*1dcc0*/  @!P0 NANOSLEEP.SYNCS 0x989680 ;  /* 0x009896800000895d */ /* 0x008fea0003900000 */
[----:B------:R-:W3:Y:S02]  /*1dcd0*/  @!P0 SYNCS.PHASECHK.TRANS64 P0, [R7+URZ+0x324c0], R8 ;  /* 0x0324c008070085a7 */ /* 0x000ee4000800007f */
[----:B---3--:R-:W-:Y:S05]  /*1dce0*/  @!P0 BRA `(.L_x_1607) ;  /* 0xfffffffc00f08947 */ /* 0x008fea000383ffff */
[----:B------:R-:W-:Y:S05]  /*1dcf0*/  BRA `(.L_x_1795) ;  /* 0xffffff8000e87947 */ /* 0x000fea000383ffff */
.L_x_1617:
[----:B0-----:R0:W2:Y:S02]  /*1dd00*/  SYNCS.PHASECHK.TRANS64.TRYWAIT P2, [R6+URZ+0x324a0], R7 ;  /* 0x0324a007060075a7 */ /* 0x0010a4000804017f */
[----:B--2---:R-:W-:Y:S05]  /*1dd10*/  @!P2 NANOSLEEP.SYNCS 0x989680 ;  /* 0x009896800000a95d */ /* 0x004fea0003900000 */
[----:B------:R-:W2:Y:S02]  /*1dd20*/  @!P2 SYNCS.PHASECHK.TRANS64 P2, [R6+URZ+0x324a0], R7 ;  /* 0x0324a0070600a5a7 */ /* 0x000ea4000804007f */
[----:B--2---:R-:W-:Y:S05]  /*1dd30*/  @!P2 BRA `(.L_x_1617) ;  /* 0xfffffffc00f0a947 */ /* 0x004fea000383ffff */
[----:B------:R-:W-:Y:S05]  /*1dd40*/  BRA `(.L_x_1796) ;  /* 0xffffff88005c7947 */ /* 0x000fea000383ffff */
.L_x_1622:
[----:B--2---:R2:W3:Y:S02]  /*1dd50*/  SYNCS.PHASECHK.TRANS64.TRYWAIT P2, [R6+URZ+0x324c0], R7 ;  /* 0x0324c007060075a7 */ /* 0x0044e4000804017f */
[----:B---3--:R-:W-:Y:S05]  /*1dd60*/  @!P2 NANOSLEEP.SYNCS 0x989680 ;  /* 0x009896800000a95d */ /* 0x008fea0003900000 */
[----:B------:R-:W3:Y:S02]  /*1dd70*/  @!P2 SYNCS.PHASECHK.TRANS64 P2, [R6+URZ+0x324c0], R7 ;  /* 0x0324c0070600a5a7 */ /* 0x000ee4000804007f */
[----:B---3--:R-:W-:Y:S05]  /*1dd80*/  @!P2 BRA `(.L_x_1622) ;  /* 0xfffffffc00f0a947 */ /* 0x008fea000383ffff */
[----:B------:R-:W-:Y:S05]  /*1dd90*/  BRA `(.L_x_1797) ;  /* 0xffffff8800d47947 */ /* 0x000fea000383ffff */
.L_x_1640:
        /* <DEDUP_REMOVED lines=8> */
[----:B0----5:R-:W-:Y:S05]  /*1de20*/  WARPSYNC.COLLECTIVE R15, `(.L_x_1799) ;  /* 0x000000000f087348 */ /* 0x021fea0003c00000 */
[----:B------:R1:W2:Y:S02]  /*1de30*/  SHFL.IDX P6, R14, R13, R12, R11 ;  /* 0x0000000c0d0e7389 */ /* 0x0002a400000c000b */
[----:B012--5:R-:W-:Y:S01]  /*1de40*/  ENDCOLLECTIVE ;  /* 0x000000000000791b */ /* 0x027fe20003800000 */
.L_x_1799:
[----:B------:R-:W-:Y:S05]  /*1de50*/  BSYNC B0 ;  /* 0x0000000000007941 */ /* 0x000fea0003800000 */
.L_x_1798:
[----:B------:R-:W-:Y:S05]  /*1de60*/  BRA `(.L_x_1800) ;  /* 0xffffff9800f07947 */ /* 0x000fea000383ffff */
.L_x_1643:
[----:B-1----:R1:W2:Y:S02]  /*1de70*/  SYNCS.PHASECHK.TRANS64.TRYWAIT P0, [R29+URZ+0x32440], R0 ;  /* 0x032440001d0075a7 */ /* 0x0022a4000800017f */
[----:B--2---:R-:W-:Y:S05]  /*1de80*/  @!P0 NANOSLEEP.SYNCS 0x989680 ;  /* 0x009896800000895d */ /* 0x004fea0003900000 */
[----:B------:R-:W2:Y:S02]  /*1de90*/  @!P0 SYNCS.PHASECHK.TRANS64 P0, [R29+URZ+0x32440], R0 ;  /* 0x032440001d0085a7 */ /* 0x000ea4000800007f */
[----:B--2---:R-:W-:Y:S05]  /*1dea0*/  @!P0 BRA `(.L_x_1643) ;  /* 0xfffffffc00f08947 */ /* 0x004fea000383ffff */
[----:B------:R-:W-:Y:S05]  /*1deb0*/  BRA `(.L_x_1801) ;  /* 0xffffff9c00047947 */ /* 0x000fea000383ffff */
.L_x_1644:
        /* <DEDUP_REMOVED lines=8> */
.L_x_1803:
[----:B------:R-:W-:Y:S05]  /*1df40*/  BSYNC B0 ;  /* 0x0000000000007941 */ /* 0x000fea0003800000 */
.L_x_1802:
        /* <DEDUP_REMOVED lines=9> */
.L_x_1804:
[----:B------:R-:W-:Y:S02]  /*1dfe0*/  IMAD.MOV.U32 R13, RZ, RZ, R4 ;  /* 0x000000ffff0d7224 */ /* 0x000fe400078e0004 */
[----:B------:R-:W-:Y:S02]  /*1dff0*/  IMAD.MOV.U32 R12, RZ, RZ, 0x1 ;  /* 0x00000001ff0c7424 */ /* 0x000fe400078e00ff */
[----:B------:R-:W-:-:S07]  /*1e000*/  IMAD.MOV.U32 R3, RZ, RZ, R14 ;  /* 0x000000ffff037224 */ /* 0x000fce00078e000e */
[----:B------:R-:W-:Y:S05]  /*1e010*/  WARPSYNC.COLLECTIVE R15, `(.L_x_1805) ;  /* 0x000000000f087348 */ /* 0x000fea0003c00000 */
[----:B------:R0:W1:Y:S02]  /*1e020*/  SHFL.IDX P6, R14, R13, R12, R11 ;  /* 0x0000000c0d0e7389 */ /* 0x00006400000c000b */
[----:B01----:R-:W-:Y:S01]  /*1e030*/  ENDCOLLECTIVE ;  /* 0x000000000000791b */ /* 0x003fe20003800000 */
.L_x_1805:
        /* <DEDUP_REMOVED lines=15> */
.L_x_1806:
[----:B------:R-:W-:Y:S02]  /*1e130*/  @P0 IMAD R6, R5, 0x2, R22 ;  /* 0x0000000205060824 */ /* 0x000fe400078e0216 */
[----:B------:R-:W-:Y:S02]  /*1e140*/  IMAD.MOV.U32 R13, RZ, RZ, R4 ;  /* 0x000000ffff0d7224 */ /* 0x000fe400078e0004 */
[----:B------:R-:W-:Y:S02]  /*1e150*/  IMAD.MOV.U32 R12, RZ, RZ, 0x2 ;  /* 0x00000002ff0c7424 */ /* 0x000fe400078e00ff */
[----:B------:R-:W-:-:S07]  /*1e160*/  IMAD.MOV.U32 R3, RZ, RZ, R14 ;  /* 0x000000ffff037224 */ /* 0x000fce00078e000e */
[----:B------:R-:W-:Y:S05]  /*1e170*/  WARPSYNC.COLLECTIVE R15, `(.L_x_1807) ;  /* 0x000000000f087348 */ /* 0x000fea0003c00000 */
[----:B------:R0:W1:Y:S02]  /*1e180*/  SHFL.IDX P6, R14, R13, R12, R11 ;  /* 0x0000000c0d0e7389 */ /* 0x00006400000c000b */
[----:B01----:R-:W-:Y:S01]  /*1e190*/  ENDCOLLECTIVE ;  /* 0x000000000000791b */ /* 0x003fe20003800000 */
.L_x_1807:
        /* <DEDUP_REMOVED lines=15> */
.L_x_1808:
[----:B------:R-:W-:Y:S02]  /*1e290*/  @P0 IMAD R6, R5, 0x2, R22 ;  /* 0x0000000205060824 */ /* 0x000fe400078e0216 */
[----:B------:R-:W-:Y:S02]  /*1e2a0*/  IMAD.MOV.U32 R13, RZ, RZ, R4 ;  /* 0x000000ffff0d7224 */ /* 0x000fe400078e0004 */
[----:B------:R-:W-:Y:S02]  /*1e2b0*/  IMAD.MOV.U32 R12, RZ, RZ, 0x3 ;  /* 0x00000003ff0c7424 */ /* 0x000fe400078e00ff */
[----:B------:R-:W-:-:S07]  /*1e2c0*/  IMAD.MOV.U32 R3, RZ, RZ, R14 ;  /* 0x000000ffff037224 */ /* 0x000fce00078e000e */
[----:B------:R-:W-:Y:S05]  /*1e2d0*/  WARPSYNC.COLLECTIVE R15, `(.L_x_1809) ;  /* 0x000000000f087348 */ /* 0x000fea0003c00000 */
[----:B------:R0:W1:Y:S02]  /*1e2e0*/  SHFL.IDX P6, R14, R13, R12, R11 ;  /* 0x0000000c0d0e7389 */ /* 0x00006400000c000b */
[----:B01----:R-:W-:Y:S01]  /*1e2f0*/  ENDCOLLECTIVE ;  /* 0x000000000000791b */ /* 0x003fe20003800000 */
.L_x_1809:
        /* <DEDUP_REMOVED lines=15> */
.L_x_1810:
[----:B------:R-:W-:Y:S02]  /*1e3f0*/  @P0 IMAD R6, R5, 0x2, R22 ;  /* 0x0000000205060824 */ /* 0x000fe400078e0216 */
[----:B------:R-:W-:Y:S02]  /*1e400*/  IMAD.MOV.U32 R13, RZ, RZ, R4 ;  /* 0x000000ffff0d7224 */ /* 0x000fe400078e0004 */
[----:B------:R-:W-:Y:S02]  /*1e410*/  IMAD.MOV.U32 R12, RZ, RZ, 0x4 ;  /* 0x00000004ff0c7424 */ /* 0x000fe400078e00ff */
[----:B------:R-:W-:-:S07]  /*1e420*/  IMAD.MOV.U32 R3, RZ, RZ, R14 ;  /* 0x000000ffff037224 */ /* 0x000fce00078e000e */
[----:B------:R-:W-:Y:S05]  /*1e430*/  WARPSYNC.COLLECTIVE R15, `(.L_x_1811) ;  /* 0x000000000f087348 */ /* 0x000fea0003c00000 */
[----:B------:R0:W1:Y:S02]  /*1e440*/  SHFL.IDX P6, R14, R13, R12, R11 ;  /* 0x0000000c0d0e7389 */ /* 0x00006400000c000b */
[----:B01----:R-:W-:Y:S01]  /*1e450*/  ENDCOLLECTIVE ;  /* 0x000000000000791b */ /* 0x003fe20003800000 */
.L_x_1811:
        /* <DEDUP_REMOVED lines=15> */
.L_x_1812:
[----:B------:R-:W-:Y:S02]  /*1e550*/  @P0 IMAD R6, R5, 0x2, R22 ;  /* 0x0000000205060824 */ /* 0x000fe400078e0216 */
[----:B------:R-:W-:Y:S02]  /*1e560*/  IMAD.MOV.U32 R13, RZ, RZ, R4 ;  /* 0x000000ffff0d7224 */ /* 0x000fe400078e0004 */
[----:B------:R-:W-:Y:S02]  /*1e570*/  IMAD.MOV.U32 R12, RZ, RZ, 0x5 ;  /* 0x00000005ff0c7424 */ /* 0x000fe400078e00ff */
[----:B------:R-:W-:-:S07]  /*1e580*/  IMAD.MOV.U32 R3, RZ, RZ, R14 ;  /* 0x000000ffff037224 */ /* 0x000fce00078e000e */
[----:B------:R-:W-:Y:S05]  /*1e590*/  WARPSYNC.COLLECTIVE R15, `(.L_x_1813) ;  /* 0x000000000f087348 */ /* 0x000fea0003c00000 */
[----:B------:R0:W1:Y:S02]  /*1e5a0*/  SHFL.IDX P6, R14, R13, R12, R11 ;  /* 0x0000000c0d0e7389 */ /* 0x00006400000c000b */
[----:B01----:R-:W-:Y:S01]  /*1e5b0*/  ENDCOLLECTIVE ;  /* 0x000000000000791b */ /* 0x003fe20003800000 */
.L_x_1813:
        /* <DEDUP_REMOVED lines=10> */
.L_x_1814:
[----:B------:R-:W-:Y:S01]  /*1e660*/  @!PT LDS RZ, [RZ] ;  /* 0x00000000fffff984 */ /* 0x000fe20000000800 */
[----:B------:R-:W-:Y:S01]  /*1e670*/  @!PT LDS RZ, [RZ] ;  /* 0x00000000fffff984 */ /* 0x000fe20000000800 */
[----:B------:R-:W-:Y:S01]  /*1e680*/  @!PT LDS RZ, [RZ] ;  /* 0x00000000fffff984 */ /* 0x000fe20000000800 */
[----:B------:R0:W-:Y:S01]  /*1e690*/  @P0 LDGSTS.E.BYPASS.LTC128B.128 [R6+0x1e400], desc[UR60][R2.64], !P2 ;  /* 0x1e40000002060fae */ /* 0x0001e2000d101d7c */
[----:B------:R-:W-:Y:S01]  /*1e6a0*/  IMAD.MOV.U32 R0, RZ, RZ, R14 ;  /* 0x000000ffff007224 */ /* 0x000fe200078e000e */
[----:B------:R-:W-:Y:S06]  /*1e6b0*/  BRA `(.L_x_1815) ;  /* 0xffffff9800707947 */ /* 0x000fec000383ffff */
.L_x_1649:
        /* <DEDUP_REMOVED lines=9> */
.L_x_1816:
[C---:B------:R-:W-:Y:S01]  /*1e750*/  VIADD R10, R17.reuse, 0x10 ;  /* 0x00000010110a7836 */ /* 0x040fe20000000000 */
[C---:B------:R-:W-:Y:S01]  /*1e760*/  ISETP.GE.AND P0, PT, R17.reuse, R2, PT ;  /* 0x000000021100720c */ /* 0x040fe20003f06270 */
[C---:B------:R-:W-:Y:S02]  /*1e770*/  VIADD R6, R17.reuse, 0x20 ;  /* 0x0000002011067836 */ /* 0x040fe40000000000 */
[----:B------:R-:W-:Y:S01]  /*1e780*/  VIADD R8, R17, 0x30 ;  /* 0x0000003011087836 */ /* 0x000fe20000000000 */
[----:B------:R0:W-:Y:S04]  /*1e790*/  STL [R1+0x1c], R10 ;  /* 0x00001c0a01007387 */ /* 0x0001e80000100800 */
[----:B------:R0:W-:Y:S01]  /*1e7a0*/  STL [R1+0x20], R6 ;  /* 0x0000200601007387 */ /* 0x0001e20000100800 */
[----:B------:R-:W-:-:S03]  /*1e7b0*/  IMAD.MOV.U32 R13, RZ, RZ, R0 ;  /* 0x000000ffff0d7224 */ /* 0x000fc600078e0000 */
[----:B------:R0:W-:Y:S01]  /*1e7c0*/  STL [R1+0x24], R8 ;  /* 0x0000240801007387 */ /* 0x0001e20000100800 */
[----:B------:R-:W-:-:S07]  /*1e7d0*/  IMAD.MOV.U32 R4, RZ, RZ, R14 ;  /* 0x000000ffff047224 */ /* 0x000fce00078e000e */
[----:B0-----:R-:W-:Y:S05]  /*1e7e0*/  WARPSYNC.COLLECTIVE R15, `(.L_x_1817) ;  /* 0x000000000f087348 */ /* 0x001fea0003c00000 */
[----:B------:R1:W2:Y:S02]  /*1e7f0*/  SHFL.IDX P6, R14, R13, R12, R11 ;  /* 0x0000000c0d0e7389 */ /* 0x0002a400000c000b */
[----:B012---:R-:W-:Y:S01]  /*1e800*/  ENDCOLLECTIVE ;  /* 0x000000000000791b */ /* 0x007fe20003800000 */
.L_x_1817:
[----:B------:R-:W-:Y:S02]  /*1e810*/  IMAD.MOV.U32 R13, RZ, RZ, R3 ;  /* 0x000000ffff0d7224 */ /* 0x000fe400078e0003 */
[----:B------:R-:W-:Y:S02]  /*1e820*/  IMAD.MOV.U32 R12, RZ, RZ, 0x1 ;  /* 0x00000001ff0c7424 */ /* 0x000fe400078e00ff */
[----:B------:R-:W-:-:S07]  /*1e830*/  IMAD.MOV.U32 R5, RZ, RZ, R14 ;  /* 0x000000ffff057224 */ /* 0x000fce00078e000e */
[----:B------:R-:W-:Y:S05]  /*1e840*/  WARPSYNC.COLLECTIVE R15, `(.L_x_1818) ;  /* 0x000000000f087348 */ /* 0x000fea0003c00000 */
[----:B------:R0:W1:Y:S02]  /*1e850*/  SHFL.IDX P6, R14, R13, R12, R11 ;  /* 0x0000000c0d0e7389 */ /* 0x00006400000c000b */
[----:B01----:R-:W-:Y:S01]  /*1e860*/  ENDCOLLECTIVE ;  /* 0x000000000000791b */ /* 0x003fe20003800000 */
.L_x_1818:
        /* <DEDUP_REMOVED lines=15> */
.L_x_1819:
[----:B------:R-:W-:Y:S02]  /*1e960*/  IMAD.MOV.U32 R13, RZ, RZ, R3 ;  /* 0x000000ffff0d7224 */ /* 0x000fe400078e0003 */
[----:B------:R-:W-:Y:S02]  /*1e970*/  IMAD.MOV.U32 R12, RZ, RZ, 0x2 ;  /* 0x00000002ff0c7424 */ /* 0x000fe400078e00ff */
[----:B------:R-:W-:-:S07]  /*1e980*/  IMAD.MOV.U32 R5, RZ, RZ, R14 ;  /* 0x000000ffff057224 */ /* 0x000fce00078e000e */
[----:B------:R-:W-:Y:S05]  /*1e990*/  WARPSYNC.COLLECTIVE R15, `(.L_x_1820) ;  /* 0x000000000f087348 */ /* 0x000fea0003c00000 */
[----:B------:R0:W1:Y:S02]  /*1e9a0*/  SHFL.IDX P6, R14, R13, R12, R11 ;  /* 0x0000000c0d0e7389 */ /* 0x00006400000c000b */
[----:B01----:R-:W-:Y:S01]  /*1e9b0*/  ENDCOLLECTIVE ;  /* 0x000000000000791b */ /* 0x003fe20003800000 */
.L_x_1820:
        /* <DEDUP_REMOVED lines=15> */
.L_x_1821:
[----:B------:R-:W-:Y:S02]  /*1eab0*/  IMAD.MOV.U32 R13, RZ, RZ, R3 ;  /* 0x000000ffff0d7224 */ /* 0x000fe400078e0003 */
[----:B------:R-:W-:Y:S02]  /*1eac0*/  IMAD.MOV.U32 R12, RZ, RZ, 0x3 ;  /* 0x00000003ff0c7424 */ /* 0x000fe400078e00ff */
[----:B------:R-:W-:-:S07]  /*1ead0*/  IMAD.MOV.U32 R5, RZ, RZ, R14 ;  /* 0x000000ffff057224 */ /* 0x000fce00078e000e */
[----:B------:R-:W-:Y:S05]  /*1eae0*/  WARPSYNC.COLLECTIVE R15, `(.L_x_1822) ;  /* 0x000000000f087348 */ /* 0x000fea0003c00000 */
[----:B------:R0:W1:Y:S02]  /*1eaf0*/  SHFL.IDX P6, R14, R13, R12, R11 ;  /* 0x0000000c0d0e7389 */ /* 0x00006400000c000b */
[----:B01----:R-:W-:Y:S01]  /*1eb00*/  ENDCOLLECTIVE ;  /* 0x000000000000791b */ /* 0x003fe20003800000 */
.L_x_1822:
        /* <DEDUP_REMOVED lines=10> */
.L_x_1823:
[----:B------:R-:W-:Y:S01]  /*1ebb0*/  @!PT LDS RZ, [RZ] ;  /* 0x00000000fffff984 */ /* 0x000fe20000000800 */
[----:B------:R-:W-:Y:S01]  /*1ebc0*/  @!PT LDS RZ, [RZ] ;  /* 0x00000000fffff984 */ /* 0x000fe20000000800 */
[----:B------:R-:W-:Y:S01]  /*1ebd0*/  @!PT LDS RZ, [RZ] ;  /* 0x00000000fffff984 */ /* 0x000fe20000000800 */
[----:B------:R0:W-:Y:S01]  /*1ebe0*/  @!P0 LDGSTS.E.BYPASS.LTC128B.128 [R25+0x19400], desc[UR60][R4.64], !P1 ;  /* 0x1940000004198fae */ /* 0x0001e2000c901d7c */
[----:B------:R-:W-:Y:S01]  /*1ebf0*/  ISETP.GE.AND P0, PT, R8, R2, PT ;  /* 0x000000020800720c */ /* 0x000fe20003f06270 */
[----:B------:R-:W-:-:S05]  /*1ec00*/  VIADD R8, R17, 0x40 ;  /* 0x0000004011087836 */ /* 0x000fca0000000000 */
[----:B------:R1:W-:Y:S01]  /*1ec10*/  STL [R1+0x28], R8 ;  /* 0x0000280801007387 */ /* 0x0003e20000100800 */
[----:B------:R-:W-:Y:S02]  /*1ec20*/  IMAD.MOV.U32 R13, RZ, RZ, R3 ;  /* 0x000000ffff0d7224 */ /* 0x000fe400078e0003 */
[----:B------:R-:W-:Y:S02]  /*1ec30*/  IMAD.MOV.U32 R12, RZ, RZ, 0x4 ;  /* 0x00000004ff0c7424 */ /* 0x000fe400078e00ff */
[----:B0-----:R-:W-:-:S07]  /*1ec40*/  IMAD.MOV.U32 R4, RZ, RZ, R14 ;  /* 0x000000ffff047224 */ /* 0x001fce00078e000e */
[----:B-1----:R-:W-:Y:S05]  /*1ec50*/  WARPSYNC.COLLECTIVE R15, `(.L_x_1824) ;  /* 0x000000000f087348 */ /* 0x002fea0003c00000 */
[----:B------:R0:W2:Y:S02]  /*1ec60*/  SHFL.IDX P6, R14, R13, R12, R11 ;  /* 0x0000000c0d0e7389 */ /* 0x0000a400000c000b */
[----:B012---:R-:W-:Y:S01]  /*1ec70*/  ENDCOLLECTIVE ;  /* 0x000000000000791b */ /* 0x007fe20003800000 */
.L_x_1824:
        /* <DEDUP_REMOVED lines=10> */
.L_x_1825:
        /* <DEDUP_REMOVED lines=13> */
.L_x_1826:
        /* <DEDUP_REMOVED lines=10> */
.L_x_1827:
        /* <DEDUP_REMOVED lines=13> */
.L_x_1828:
        /* <DEDUP_REMOVED lines=10> */
.L_x_1829:
[----:B------:R-:W-:Y:S01]  /*1f000*/  @!PT LDS RZ, [RZ] ;  /* 0x00000000fffff984 */ /* 0x000fe20000000800 */
[----:B------:R-:W-:Y:S01]  /*1f010*/  @!PT LDS RZ, [RZ] ;  /* 0x00000000fffff984 */ /* 0x000fe20000000800 */
[----:B------:R-:W-:Y:S01]  /*1f020*/  @!PT LDS RZ, [RZ] ;  /* 0x00000000fffff984 */ /* 0x000fe20000000800 */
[----:B------:R0:W-:Y:S01]  /*1f030*/  @!P0 LDGSTS.E.BYPASS.LTC128B.128 [R25+0x1ac00], desc[UR60][R4.64], !P1 ;  /* 0x1ac0000004198fae */ /* 0x0001e2000c901d7c */
[----:B------:R-:W-:Y:S01]  /*1f040*/  ISETP.GE.AND P0, PT, R8, R2, PT ;  /* 0x000000020800720c */ /* 0x000fe20003f06270 */
[----:B------:R-:W-:Y:S02]  /*1f050*/  IMAD.MOV.U32 R13, RZ, RZ, R3 ;  /* 0x000000ffff0d7224 */ /* 0x000fe400078e0003 */
[----:B------:R-:W-:Y:S02]  /*1f060*/  IMAD.MOV.U32 R12, RZ, RZ, 0x7 ;  /* 0x00000007ff0c7424 */ /* 0x000fe400078e00ff */
[----:B0-----:R-:W-:-:S08]  /*1f070*/  IMAD.MOV.U32 R4, RZ, RZ, R14 ;  /* 0x000000ffff047224 */ /* 0x001fd000078e000e */
[----:B------:R-:W-:Y:S05]  /*1f080*/  WARPSYNC.COLLECTIVE R15, `(.L_x_1830) ;  /* 0x000000000f087348 */ /* 0x000fea0003c00000 */
[----:B------:R0:W1:Y:S02]  /*1f090*/  SHFL.IDX P6, R14, R13, R12, R11 ;  /* 0x0000000c0d0e7389 */ /* 0x00006400000c000b */
[----:B01----:R-:W-:Y:S01]  /*1f0a0*/  ENDCOLLECTIVE ;  /* 0x000000000000791b */ /* 0x003fe20003800000 */
.L_x_1830:
        /* <DEDUP_REMOVED lines=10> */
.L_x_1831:
[----:B------:R-:W-:Y:S01]  /*1f150*/  @!PT LDS RZ, [RZ] ;  /* 0x00000000fffff984 */ /* 0x000fe20000000800 */
[----:B------:R-:W-:Y:S01]  /*1f160*/  @!PT LDS RZ, [RZ] ;  /* 0x00000000fffff984 */ /* 0x000fe20000000800 */
[----:B------:R-:W-:Y:S01]  /*1f170*/  @!PT LDS RZ, [RZ] ;  /* 0x00000000fffff984 */ /* 0x000fe20000000800 */
[----:B------:R1:W-:Y:S01]  /*1f180*/  @!P0 LDGSTS.E.BYPASS.LTC128B.128 [R25+0x1b400], desc[UR60][R4.64], !P1 ;  /* 0x1b40000004198fae */ /* 0x0003e2000c901d7c */
[----:B------:R-:W-:Y:S01]  /*1f190*/  IMAD.MOV.U32 R0, RZ, RZ, R14 ;  /* 0x000000ffff007224 */ /* 0x000fe200078e000e */
[----:B------:R-:W-:Y:S06]  /*1f1a0*/  BRA `(.L_x_1832) ;  /* 0xffffff9800c07947 */ /* 0x000fec000383ffff */
.L_x_1653:
[----:B------:R-:W2:Y:S04]  /*1f1b0*/  LDL.LU R15, [R1+0x14] ;  /* 0x00001400010f7983 */ /* 0x000ea80000300800 */
[----:B------:R-:W3:Y:S04]  /*1f1c0*/  LDL.LU R14, [R1+0x1c] ;  /* 0x00001c00010e7983 */ /* 0x000ee80000300800 */
[----:B------:R-:W4:Y:S04]  /*1f1d0*/  LDL.LU R13, [R1+0x20] ;  /* 0x00002000010d7983 */ /* 0x000f280000300800 */
[----:B------:R-:W5:Y:S04]  /*1f1e0*/  LDL.LU R12, [R1+0x24] ;  /* 0x00002400010c7983 */ /* 0x000f680000300800 */
[----:B------:R-:W5:Y:S04]  /*1f1f0*/  LDL.LU R11, [R1+0x28] ;  /* 0x00002800010b7983 */ /* 0x000f680000300800 */
[----:B------:R-:W5:Y:S04]  /*1f200*/  LDL.LU R10, [R1+0x30] ;  /* 0x00003000010a7983 */ /* 0x000f680000300800 */
[----:B------:R-:W5:Y:S04]  /*1f210*/  LDL.LU R9, [R1+0x34] ;  /* 0x0000340001097983 */ /* 0x000f680000300800 */
[----:B------:R-:W5:Y:S01]  /*1f220*/  LDL.LU R8, [R1] ;  /* 0x0000000001087983 */ /* 0x000f620000300800 */
[----:B------:R-:W-:Y:S01]  /*1f230*/  BSSY B0, `(.L_x_1833) ;  /* 0x000001b000007945 */ /* 0x000fe20003800000 */
[----:B--2---:R-:W-:-:S02]  /*1f240*/  IMAD R5, R15, R6, RZ ;  /* 0x000000060f057224 */ /* 0x004fc400078e02ff */
[----:B------:R-:W-:-:S03]  /*1f250*/  IMAD.MOV.U32 R15, RZ, RZ, -0x1 ;  /* 0xffffffffff0f7424 */ /* 0x000fc600078e00ff */
[-C--:B------:R-:W-:Y:S02]  /*1f260*/  ISETP.GE.AND P0, PT, R17, R5.reuse, PT ;  /* 0x000000051100720c */ /* 0x080fe40003f06270 */
[-C--:B---3--:R-:W-:Y:S02]  /*1f270*/  ISETP.GE.AND P6, PT, R14, R5.reuse, PT ;  /* 0x000000050e00720c */ /* 0x088fe40003fc6270 */
[----:B----4-:R-:W-:Y:S01]  /*1f280*/  ISETP.GE.AND P5, PT, R13, R5, PT ;  /* 0x000000050d00720c */ /* 0x010fe20003fa6270 */
[----:B------:R-:W-:Y:S01]  /*1f290*/  IMAD.MOV.U32 R13, RZ, RZ, R0 ;  /* 0x000000ffff0d7224 */ /* 0x000fe200078e0000 */
[----:B-----5:R-:W-:-:S07]  /*1f2a0*/  LOP3.LUT R8, R8, 0xfffff7ff, RZ, 0xc0, !PT ;  /* 0xfffff7ff08087812 */ /* 0x020fce00078ec0ff */
[----:B------:R-:W-:Y:S02]  /*1f2b0*/  @P0 LOP3.LUT R8, R8, 0x800, RZ, 0xfc, !PT ;  /* 0x0000080008080812 */ /* 0x000fe400078efcff */
[----:B------:R-:W-:Y:S01]  /*1f2c0*/  ISETP.GE.AND P0, PT, R12, R5, PT ;  /* 0x000000050c00720c */ /* 0x000fe20003f06270 */
[----:B------:R-:W-:Y:S01]  /*1f2d0*/  IMAD.MOV.U32 R12, RZ, RZ, RZ ;  /* 0x000000ffff0c7224 */ /* 0x000fe200078e00ff */
[----:B------:R-:W-:-:S04]  /*1f2e0*/  LOP3.LUT R8, R8, 0xfffffbff, RZ, 0xc0, !PT ;  /* 0xfffffbff08087812 */ /* 0x000fc800078ec0ff */
[----:B------:R-:W-:Y:S02]  /*1f2f0*/  @P6 LOP3.LUT R8, R8, 0x400, RZ, 0xfc, !PT ;  /* 0x0000040008086812 */ /* 0x000fe400078efcff */
[----:B------:R-:W-:Y:S01]  /*1f300*/  ISETP.GE.AND P6, PT, R11, R5, PT ;  /* 0x000000050b00720c */ /* 0x000fe20003fc6270 */
[----:B------:R-:W-:Y:S01]  /*1f310*/  IMAD.MOV.U32 R11, RZ, RZ, 0x181f ;  /* 0x0000181fff0b7424 */ /* 0x000fe200078e00ff */
[----:B------:R-:W-:-:S04]  /*1f320*/  LOP3.LUT R8, R8, 0xfffffdff, RZ, 0xc0, !PT ;  /* 0xfffffdff08087812 */ /* 0x000fc800078ec0ff */
[----:B------:R-:W-:Y:S02]  /*1f330*/  @P5 LOP3.LUT R8, R8, 0x200, RZ, 0xfc, !PT ;  /* 0x0000020008085812 */ /* 0x000fe400078efcff */
[----:B------:R-:W-:Y:S02]  /*1f340*/  ISETP.GE.AND P5, PT, R10, R5, PT ;  /* 0x000000050a00720c */ /* 0x000fe40003fa6270 */
[----:B------:R-:W-:-:S04]  /*1f350*/  LOP3.LUT R8, R8, 0xfffffeff, RZ, 0xc0, !PT ;  /* 0xfffffeff08087812 */ /* 0x000fc800078ec0ff */
[----:B------:R-:W-:Y:S02]  /*1f360*/  @P0 LOP3.LUT R8, R8, 0x100, RZ, 0xfc, !PT ;  /* 0x0000010008080812 */ /* 0x000fe400078efcff */
[----:B------:R-:W-:Y:S02]  /*1f370*/  ISETP.GE.AND P0, PT, R9, R5, PT ;  /* 0x000000050900720c */ /* 0x000fe40003f06270 */
[----:B------:R-:W-:-:S04]  /*1f380*/  LOP3.LUT R8, R8, 0xffffff7f, RZ, 0xc0, !PT ;  /* 0xffffff7f08087812 */ /* 0x000fc800078ec0ff */
[----:B------:R-:W-:-:S05]  /*1f390*/  @P6 LOP3.LUT R8, R8, 0x80, RZ, 0xfc, !PT ;  /* 0x0000008008086812 */ /* 0x000fca00078efcff */
[----:B------:R0:W-:Y:S02]  /*1f3a0*/  STL [R1], R8 ;  /* 0x0000000801007387 */ /* 0x0001e40000100800 */
[----:B0-----:R-:W-:Y:S05]  /*1f3b0*/  WARPSYNC.COLLECTIVE R15, `(.L_x_1834) ;  /* 0x000000000f087348 */ /* 0x001fea0003c00000 */
[----:B------:R1:W2:Y:S02]  /*1f3c0*/  SHFL.IDX P6, R14, R13, R12, R11 ;  /* 0x0000000c0d0e7389 */ /* 0x0002a400000c000b */
[----:B012---:R-:W-:Y:S01]  /*1f3d0*/  ENDCOLLECTIVE ;  /* 0x000000000000791b */ /* 0x007fe20003800000 */
.L_x_1834:
[----:B------:R-:W-:Y:S05]  /*1f3e0*/  BSYNC B0 ;  /* 0x0000000000007941 */ /* 0x000fea0003800000 */
.L_x_1833:
[----:B------:R-:W-:Y:S01]  /*1f3f0*/  IMAD.MOV.U32 R13, RZ, RZ, R4 ;  /* 0x000000ffff0d7224 */ /* 0x000fe200078e0004 */
[----:B------:R-:W-:Y:S01]  /*1f400*/  LOP3.LUT R8, R8, 0xffffbfff, RZ, 0xc0, !PT ;  /* 0xffffbfff08087812 */ /* 0x000fe200078ec0ff */
[----:B------:R-:W-:Y:S02]  /*1f410*/  IMAD.MOV.U32 R12, RZ, RZ, RZ ;  /* 0x000000ffff0c7224 */ /* 0x000fe400078e00ff */
[----:B------:R-:W-:Y:S01]  /*1f420*/  IMAD.MOV.U32 R11, RZ, RZ, 0x181f ;  /* 0x0000181fff0b7424 */ /* 0x000fe200078e00ff */
[----:B------:R-:W-:Y:S01]  /*1f430*/  @P5 LOP3.LUT R8, R8, 0x4000, RZ, 0xfc, !PT ;  /* 0x0000400008085812 */ /* 0x000fe200078efcff */
[----:B------:R-:W-:Y:S02]  /*1f440*/  IMAD.MOV.U32 R15, RZ, RZ, -0x1 ;  /* 0xffffffffff0f7424 */ /* 0x000fe400078e00ff */
[----:B------:R-:W-:Y:S01]  /*1f450*/  IMAD.MOV.U32 R2, RZ, RZ, R14 ;  /* 0x000000ffff027224 */ /* 0x000fe200078e000e */
[----:B------:R-:W-:-:S13]  /*1f460*/  LOP3.LUT P5, RZ, R8, 0x400, RZ, 0xc0, !PT ;  /* 0x0000040008ff7812 */ /* 0x000fda00078ac0ff */
[----:B------:R-:W-:Y:S05]  /*1f470*/  WARPSYNC.COLLECTIVE R15, `(.L_x_1835) ;  /* 0x000000000f087348 */ /* 0x000fea0003c00000 */
[----:B------:R0:W1:Y:S02]  /*1f480*/  SHFL.IDX P6, R14, R13, R12, R11 ;  /* 0x0000000c0d0e7389 */ /* 0x00006400000c000b */
[----:B01----:R-:W-:Y:S01]  /*1f490*/  ENDCOLLECTIVE ;  /* 0x000000000000791b */ /* 0x003fe20003800000 */
.L_x_1835:
[----:B------:R-:W-:-:S04]  /*1f4a0*/  LOP3.LUT R8, R8, 0xffffdfff, RZ, 0xc0, !PT ;  /* 0xffffdfff08087812 */ /* 0x000fc800078ec0ff */
[----:B------:R-:W-:-:S04]  /*1f4b0*/  @P0 LOP3.LUT R8, R8, 0x2000, RZ, 0xfc, !PT ;  /* 0x0000200008080812 */ /* 0x000fc800078efcff */
[----:B------:R-:W-:Y:S01]  /*1f4c0*/  LOP3.LUT P0, RZ, R8, 0x800, RZ, 0xc0, !PT ;  /* 0x0000080008ff7812 */ /* 0x000fe2000780c0ff */
[----:B------:R0:W-:Y:S01]  /*1f4d0*/  STL [R1], R8 ;  /* 0x0000000801007387 */ /* 0x0001e20000100800 */
[----:B------:R-:W-:Y:S02]  /*1f4e0*/  IMAD.MOV.U32 R13, RZ, RZ, R0 ;  /* 0x000000ffff0d7224 */ /* 0x000fe400078e0000 */
[----:B------:R-:W-:Y:S02]  /*1f4f0*/  IMAD.MOV.U32 R12, RZ, RZ, 0x1 ;  /* 0x00000001ff0c7424 */ /* 0x000fe400078e00ff */
[----:B------:R-:W-:-:S07]  /*1f500*/  IMAD.MOV.U32 R3, RZ, RZ, R14 ;  /* 0x000000ffff037224 */ /* 0x000fce00078e000e */
[----:B------:R-:W-:-:S05]  /*1f510*/  @!P0 LEA R3, P6, R7, R3, 0x1 ;  /* 0x0000000307038211 */ /* 0x000fca00078c08ff */
[----:B------:R-:W-:-:S05]  /*1f520*/  @!P0 IMAD.X R2, RZ, RZ, R2, P6 ;  /* 0x000000ffff028224 */ /* 0x000fca00030e0602 */
[----:B0-----:R-:W-:-:S07]  /*1f530*/  @!P0 LOP3.LUT R3, R3, R2, RZ, 0x3c, !PT ;  /* 0x0000000203038212 */ /* 0x001fce00078e3cff */
[----:B------:R-:W-:Y:S05]  /*1f540*/  WARPSYNC.COLLECTIVE R15, `(.L_x_1836) ;  /* 0x000000000f087348 */ /* 0x000fea0003c00000 */
[----:B------:R0:W1:Y:S02]  /*1f550*/  SHFL.IDX P6, R14, R13, R12, R11 ;  /* 0x0000000c0d0e7389 */ /* 0x00006400000c000b */
[----:B01----:R-:W-:Y:S01]  /*1f560*/  ENDCOLLECTIVE ;  /* 0x000000000000791b */ /* 0x003fe20003800000 */
.L_x_1836:
[----:B------:R-:W-:-:S04]  /*1f570*/  @!P0 LOP3.LUT R2, R3, R2, RZ, 0x3c, !PT ;  /* 0x0000000203028212 */ /* 0x000fc800078e3cff */
[----:B------:R-:W-:-:S05]  /*1f580*/  @!P0 LOP3.LUT R3, R3, R2, RZ, 0x3c, !PT ;  /* 0x0000000203038212 */ /* 0x000fca00078e3cff */
        /* <DEDUP_REMOVED lines=13> */
.L_x_1837:
[----:B------:R-:W-:Y:S02]  /*1f660*/  IMAD.MOV.U32 R13, RZ, RZ, R0 ;  /* 0x000000ffff0d7224 */ /* 0x000fe400078e0000 */
[----:B------:R-:W-:Y:S02]  /*1f670*/  IMAD.MOV.U32 R12, RZ, RZ, 0x2 ;  /* 0x00000002ff0c7424 */ /* 0x000fe400078e00ff */
[----:B------:R-:W-:-:S05]  /*1f680*/  IMAD.MOV.U32 R2, RZ, RZ, R14 ;  /* 0x000000ffff027224 */ /* 0x000fca00078e000e */
[----:B------:R-:W-:-:S05]  /*1f690*/  @!P5 LEA R2, P6, R7, R2, 0x1 ;  /* 0x000000020702d211 */ /* 0x000fca00078c08ff */
[----:B------:R-:W-:-:S05]  /*1f6a0*/  @!P5 IMAD.X R3, RZ, RZ, R6, P6 ;  /* 0x000000ffff03d224 */ /* 0x000fca00030e0606 */
[----:B------:R-:W-:Y:S01]  /*1f6b0*/  @!PT LDS RZ, [RZ] ;  /* 0x00000000fffff984 */ /* 0x000fe20000000800 */
[----:B------:R-:W-:Y:S01]  /*1f6c0*/  @!PT LDS RZ, [RZ] ;  /* 0x00000000fffff984 */ /* 0x000fe20000000800 */
[----:B------:R-:W-:Y:S01]  /*1f6d0*/  @!PT LDS RZ, [RZ] ;  /* 0x00000000fffff984 */ /* 0x000fe20000000800 */
[----:B------:R0:W-:Y:S03]  /*1f6e0*/  @!P5 LDGSTS.E.BYPASS.LTC128B.128 [R25+0x22c00], desc[UR60][R2.64], !P4 ;  /* 0x22c000000219dfae */ /* 0x0001e6000e101d7c */
[----:B0-----:R-:W-:Y:S05]  /*1f6f0*/  WARPSYNC.COLLECTIVE R15, `(.L_x_1838) ;  /* 0x000000000f087348 */ /* 0x001fea0003c00000 */
[----:B------:R1:W2:Y:S02]  /*1f700*/  SHFL.IDX P6, R14, R13, R12, R11 ;  /* 0x0000000c0d0e7389 */ /* 0x0002a400000c000b */
[----:B012---:R-:W-:Y:S01]  /*1f710*/  ENDCOLLECTIVE ;  /* 0x000000000000791b */ /* 0x007fe20003800000 */
.L_x_1838:
[----:B------:R-:W-:Y:S01]  /*1f720*/  @!PT LDS RZ, [RZ] ;  /* 0x00000000fffff984 */ /* 0x000fe20000000800 */
[----:B------:R-:W-:Y:S01]  /*1f730*/  @!PT LDS RZ, [RZ] ;  /* 0x00000000fffff984 */ /* 0x000fe20000000800 */
[----:B------:R-:W-:Y:S01]  /*1f740*/  @!PT LDS RZ, [RZ] ;  /* 0x00000000fffff984 */ /* 0x000fe20000000800 */
[----:B------:R0:W-:Y:S04]  /*1f750*/  @!P5 LDGSTS.E.BYPASS.LTC128B.128 [R25+0x26c00], desc[UR60][R2.64+0x80], !P3 ;  /* 0x26c000800219dfae */ /* 0x0001e8000d901d7c */
[----:B------:R0:W-:Y:S04]  /*1f760*/  @!P5 LDGSTS.E.BYPASS.LTC128B.128 [R25+0x2ac00], desc[UR60][R2.64+0x100], !P2 ;  /* 0x2ac001000219dfae */ /* 0x0001e8000d101d7c */
[----:B------:R0:W-:Y:S01]  /*1f770*/  @!P5 LDGSTS.E.BYPASS.LTC128B.128 [R25+0x2ec00], desc[UR60][R2.64+0x180], !P1 ;  /* 0x2ec001800219dfae */ /* 0x0001e2000c901d7c */
[----:B------:R-:W-:Y:S01]  /*1f780*/  LOP3.LUT P5, RZ, R8, 0x100, RZ, 0xc0, !PT ;  /* 0x0000010008ff7812 */ /* 0x000fe200078ac0ff */
[----:B------:R-:W-:-:S02]  /*1f790*/  IMAD.MOV.U32 R13, RZ, RZ, R4 ;  /* 0x000000ffff0d7224 */ /* 0x000fc400078e0004 */
[----:B------:R-:W-:-:S10]  /*1f7a0*/  IMAD.MOV.U32 R6, RZ, RZ, R14 ;  /* 0x000000ffff067224 */ /* 0x000fd400078e000e */
[----:B0-----:R-:W-:Y:S05]  /*1f7b0*/  WARPSYNC.COLLECTIVE R15, `(.L_x_1839) ;  /* 0x000000000f087348 */ /* 0x001fea0003c00000 */
[----:B------:R1:W2:Y:S02]  /*1f7c0*/  SHFL.IDX P6, R14, R13, R12, R11 ;  /* 0x0000000c0d0e7389 */ /* 0x0002a400000c000b */
[----:B012---:R-:W-:Y:S01]  /*1f7d0*/  ENDCOLLECTIVE ;  /* 0x000000000000791b */ /* 0x007fe20003800000 */
.L_x_1839:
        /* <DEDUP_REMOVED lines=12> */
.L_x_1840:
        /* <DEDUP_REMOVED lines=12> */
.L_x_1841:
        /* <DEDUP_REMOVED lines=12> */
.L_x_1842:
        /* <DEDUP_REMOVED lines=12> */
.L_x_1843:
        /* <DEDUP_REMOVED lines=12> */
.L_x_1844:
        /* <DEDUP_REMOVED lines=12> */
.L_x_1845:
        /* <DEDUP_REMOVED lines=12> */
.L_x_1846:
[----:B------:R-:W-:Y:S01]  /*1fd20*/  @!PT LDS RZ, [RZ] ;  /* 0x00000000fffff984 */ /* 0x000fe20000000800 */
[----:B------:R-:W-:Y:S01]  /*1fd30*/  @!PT LDS RZ, [RZ] ;  /* 0x00000000fffff984 */ /* 0x000fe20000000800 */
[----:B------:R-:W-:Y:S01]  /*1fd40*/  @!PT LDS RZ, [RZ] ;  /* 0x00000000fffff984 */ /* 0x000fe20000000800 */
[----:B------:R0:W-:Y:S04]  /*1fd50*/  @!P5 LDGSTS.E.BYPASS.LTC128B.128 [R25+0x28c00], desc[UR60][R2.64+0x80], !P3 ;  /* 0x28c000800219dfae */ /* 0x0001e8000d901d7c */
[----:B------:R0:W-:Y:S04]  /*1fd60*/  @!P5 LDGSTS.E.BYPASS.LTC128B.128 [R25+0x2cc00], desc[UR60][R2.64+0x100], !P2 ;  /* 0x2cc001000219dfae */ /* 0x0001e8000d101d7c */
[----:B------:R0:W-:Y:S01]  /*1fd70*/  @!P5 LDGSTS.E.BYPASS.LTC128B.128 [R25+0x30c00], desc[UR60][R2.64+0x180], !P1 ;  /* 0x30c001800219dfae */ /* 0x0001e2000c901d7c */
[----:B------:R-:W-:Y:S02]  /*1fd80*/  IMAD.MOV.U32 R13, RZ, RZ, R4 ;  /* 0x000000ffff0d7224 */ /* 0x000fe400078e0004 */
[----:B------:R-:W-:-:S07]  /*1fd90*/  IMAD.MOV.U32 R6, RZ, RZ, R14 ;  /* 0x000000ffff067224 */ /* 0x000fce00078e000e */
[----:B0-----:R-:W-:Y:S05]  /*1fda0*/  WARPSYNC.COLLECTIVE R15, `(.L_x_1847) ;  /* 0x000000000f087348 */ /* 0x001fea0003c00000 */
[----:B------:R1:W2:Y:S02]  /*1fdb0*/  SHFL.IDX P6, R14, R13, R12, R11 ;  /* 0x0000000c0d0e7389 */ /* 0x0002a400000c000b */
[----:B012---:R-:W-:Y:S01]  /*1fdc0*/  ENDCOLLECTIVE ;  /* 0x000000000000791b */ /* 0x007fe20003800000 */
.L_x_1847:
[----:B------:R-:W-:Y:S02]  /*1fdd0*/  IMAD.MOV.U32 R13, RZ, RZ, R0 ;  /* 0x000000ffff0d7224 */ /* 0x000fe400078e0000 */
[----:B------:R-:W-:Y:S02]  /*1fde0*/  IMAD.MOV.U32 R12, RZ, RZ, 0x7 ;  /* 0x00000007ff0c7424 */ /* 0x000fe400078e00ff */
[----:B------:R-:W-:-:S07]  /*1fdf0*/  IMAD.MOV.U32 R2, RZ, RZ, R14 ;  /* 0x000000ffff027224 */ /* 0x000fce00078e000e */
[----:B------:R-:W-:Y:S05]  /*1fe00*/  WARPSYNC.COLLECTIVE R15, `(.L_x_1848) ;  /* 0x000000000f087348 */ /* 0x000fea0003c00000 */
[----:B------:R0:W1:Y:S02]  /*1fe10*/  SHFL.IDX P6, R14, R13, R12, R11 ;  /* 0x0000000c0d0e7389 */ /* 0x00006400000c000b */
[----:B01----:R-:W-:Y:S01]  /*1fe20*/  ENDCOLLECTIVE ;  /* 0x000000000000791b */ /* 0x003fe20003800000 */
.L_x_1848:
[----:B------:R-:W-:-:S05]  /*1fe30*/  @!P0 LEA R2, P5, R7, R2, 0x1 ;  /* 0x0000000207028211 */ /* 0x000fca00078a08ff */
[----:B------:R-:W-:-:S05]  /*1fe40*/  @!P0 IMAD.X R3, RZ, RZ, R6, P5 ;  /* 0x000000ffff038224 */ /* 0x000fca00028e0606 */
        /* <DEDUP_REMOVED lines=12> */
.L_x_1849:
[----:B------:R-:W-:Y:S01]  /*1ff10*/  IMAD.MOV.U32 R2, RZ, RZ, R14 ;  /* 0x000000ffff027224 */ /* 0x000fe200078e000e */
[----:B------:R-:W-:Y:S06]  /*1ff20*/  BRA `(.L_x_1850) ;  /* 0xffffff9800187947 */ /* 0x000fec000383ffff */
.L_x_1658:
[----:B0-----:R0:W1:Y:S02]  /*1ff30*/  SYNCS.PHASECHK.TRANS64.TRYWAIT P0, [R22+URZ+0x32420], R3 ;  /* 0x03242003160075a7 */ /* 0x001064000800017f */
[----:B-1----:R-:W-:Y:S05]  /*1ff40*/  @!P0 NANOSLEEP.SYNCS 0x989680 ;  /* 0x009896800000895d */ /* 0x002fea0003900000 */
[----:B------:R-:W1:Y:S02]  /*1ff50*/  @!P0 SYNCS.PHASECHK.TRANS64 P0, [R22+URZ+0x32420], R3 ;  /* 0x03242003160085a7 */ /* 0x000e64000800007f */
[----:B-1----:R-:W-:Y:S05]  /*1ff60*/  @!P0 BRA `(.L_x_1658) ;  /* 0xfffffffc00f08947 */ /* 0x002fea000383ffff */
[----:B------:R-:W-:Y:S05]  /*1ff70*/  BRA `(.L_x_1851) ;  /* 0xffffff98008c7947 */ /* 0x000fea000383ffff */
.L_x_1661:
[----:B-1----:R1:W3:Y:S02]  /*1ff80*/  SYNCS.PHASECHK.TRANS64.TRYWAIT P0, [R29+URZ+0x32460], R0 ;  /* 0x032460001d0075a7 */ /* 0x0022e4000800017f */
[----:B---3--:R-:W-:Y:S05]  /*1ff90*/  @!P0 NANOSLEEP.SYNCS 0x989680 ;  /* 0x009896800000895d */ /* 0x008fea0003900000 */
[----:B------:R-:W3:Y:S02]  /*1ffa0*/  @!P0 SYNCS.PHASECHK.TRANS64 P0, [R29+URZ+0x32460], R0 ;  /* 0x032460001d0085a7 */ /* 0x000ee4000800007f */
[----:B---3--:R-:W-:Y:S05]  /*1ffb0*/  @!P0 BRA `(.L_x_1661) ;  /* 0xfffffffc00f08947 */ /* 0x008fea000383ffff */
[----:B------:R-:W-:Y:S05]  /*1ffc0*/  BRA `(.L_x_1852) ;  /* 0xffffff98009c7947 */ /* 0x000fea000383ffff */
.L_x_1662:
        /* <DEDUP_REMOVED lines=8> */
.L_x_1854:
[----:B------:R-:W-:Y:S05]  /*20050*/  BSYNC B0 ;  /* 0x0000000000007941 */ /* 0x000fea0003800000 */
.L_x_1853:
        /* <DEDUP_REMOVED lines=13> */
.L_x_1855:
        /* <DEDUP_REMOVED lines=9> */
.L_x_1856:
        /* <DEDUP_REMOVED lines=17> */
.L_x_1857:
[----:B------:R-:W-:Y:S02]  /*202d0*/  IMAD.MOV.U32 R13, RZ, RZ, R6 ;  /* 0x000000ffff0d7224 */ /* 0x000fe400078e0006 */
[----:B------:R-:W-:Y:S01]  /*202e0*/  IMAD.MOV.U32 R12, RZ, RZ, 0x2 ;  /* 0x00000002ff0c7424 */ /* 0x000fe200078e00ff */
[----:B------:R-:W-:-:S13]  /*202f0*/  IADD3 R2, P3, R14, R0, RZ ;  /* 0x000000000e027210 */ /* 0x000fda0007f7e0ff */
[----:B------:R-:W-:Y:S05]  /*20300*/  WARPSYNC.COLLECTIVE R15, `(.L_x_1858) ;  /* 0x000000000f087348 */ /* 0x000fea0003c00000 */
[----:B------:R0:W1:Y:S02]  /*20310*/  SHFL.IDX P6, R14, R13, R12, R11 ;  /* 0x0000000c0d0e7389 */ /* 0x00006400000c000b */
[----:B01----:R-:W-:Y:S01]  /*20320*/  ENDCOLLECTIVE ;  /* 0x000000000000791b */ /* 0x003fe20003800000 */
.L_x_1858:
        /* <DEDUP_REMOVED lines=17> */
.L_x_1859:
[----:B------:R-:W-:Y:S02]  /*20440*/  IMAD.MOV.U32 R13, RZ, RZ, R6 ;  /* 0x000000ffff0d7224 */ /* 0x000fe400078e0006 */
[----:B------:R-:W-:Y:S01]  /*20450*/  IMAD.MOV.U32 R12, RZ, RZ, 0x3 ;  /* 0x00000003ff0c7424 */ /* 0x000fe200078e00ff */
[----:B------:R-:W-:-:S13]  /*20460*/  IADD3 R2, P3, R14, R0, RZ ;  /* 0x000000000e027210 */ /* 0x000fda0007f7e0ff */
[----:B------:R-:W-:Y:S05]  /*20470*/  WARPSYNC.COLLECTIVE R15, `(.L_x_1860) ;  /* 0x000000000f087348 */ /* 0x000fea0003c00000 */
[----:B------:R0:W1:Y:S02]  /*20480*/  SHFL.IDX P6, R14, R13, R12, R11 ;  /* 0x0000000c0d0e7389 */ /* 0x00006400000c000b */
[----:B01----:R-:W-:Y:S01]  /*20490*/  ENDCOLLECTIVE ;  /* 0x000000000000791b */ /* 0x003fe20003800000 */
.L_x_1860:
        /* <DEDUP_REMOVED lines=17> */
.L_x_1861:
[----:B------:R-:W-:Y:S02]  /*205b0*/  IMAD.MOV.U32 R13, RZ, RZ, R6 ;  /* 0x000000ffff0d7224 */ /* 0x000fe400078e0006 */
[----:B------:R-:W-:Y:S01]  /*205c0*/  IMAD.MOV.U32 R12, RZ, RZ, 0x4 ;  /* 0x00000004ff0c7424 */ /* 0x000fe200078e00ff */
[----:B------:R-:W-:-:S13]  /*205d0*/  IADD3 R2, P3, R14, R0, RZ ;  /* 0x000000000e027210 */ /* 0x000fda0007f7e0ff */
[----:B------:R-:W-:Y:S05]  /*205e0*/  WARPSYNC.COLLECTIVE R15, `(.L_x_1862) ;  /* 0x000000000f087348 */ /* 0x000fea0003c00000 */
[----:B------:R0:W1:Y:S02]  /*205f0*/  SHFL.IDX P6, R14, R13, R12, R11 ;  /* 0x0000000c0d0e7389 */ /* 0x00006400000c000b */
[----:B01----:R-:W-:Y:S01]  /*20600*/  ENDCOLLECTIVE ;  /* 0x000000000000791b */ /* 0x003fe20003800000 */
.L_x_1862:
        /* <DEDUP_REMOVED lines=17> */
.L_x_1863:
[----:B------:R-:W-:Y:S02]  /*20720*/  IMAD.MOV.U32 R13, RZ, RZ, R6 ;  /* 0x000000ffff0d7224 */ /* 0x000fe400078e0006 */
[----:B------:R-:W-:Y:S01]  /*20730*/  IMAD.MOV.U32 R12, RZ, RZ, 0x5 ;  /* 0x00000005ff0c7424 */ /* 0x000fe200078e00ff */
[----:B------:R-:W-:-:S13]  /*20740*/  IADD3 R2, P3, R14, R0, RZ ;  /* 0x000000000e027210 */ /* 0x000fda0007f7e0ff */
[----:B------:R-:W-:Y:S05]  /*20750*/  WARPSYNC.COLLECTIVE R15, `(.L_x_1864) ;  /* 0x000000000f087348 */ /* 0x000fea0003c00000 */
[----:B------:R0:W1:Y:S02]  /*20760*/  SHFL.IDX P6, R14, R13, R12, R11 ;  /* 0x0000000c0d0e7389 */ /* 0x00006400000c000b */
[----:B01----:R-:W-:Y:S01]  /*20770*/  ENDCOLLECTIVE ;  /* 0x000000000000791b */ /* 0x003fe20003800000 */
.L_x_1864:
        /* <DEDUP_REMOVED lines=12> */
.L_x_1865:
        /* <DEDUP_REMOVED lines=9> */
.L_x_1669:
[----:B0-----:R0:W1:Y:S02]  /*208d0*/  SYNCS.PHASECHK.TRANS64.TRYWAIT P0, [R4+URZ+0x32440], R21 ;  /* 0x03244015040075a7 */ /* 0x001064000800017f */
[----:B-1----:R-:W-:Y:S05]  /*208e0*/  @!P0 NANOSLEEP.SYNCS 0x989680 ;  /* 0x009896800000895d */ /* 0x002fea0003900000 */
[----:B------:R-:W1:Y:S02]  /*208f0*/  @!P0 SYNCS.PHASECHK.TRANS64 P0, [R4+URZ+0x32440], R21 ;  /* 0x03244015040085a7 */ /* 0x000e64000800007f */
[----:B-1----:R-:W-:Y:S05]  /*20900*/  @!P0 BRA `(.L_x_1669) ;  /* 0xfffffffc00f08947 */ /* 0x002fea000383ffff */
[----:B------:R-:W-:Y:S05]  /*20910*/  BRA `(.L_x_1867) ;  /* 0xffffff9c002c7947 */ /* 0x000fea000383ffff */
.L_x_1670:
        /* <DEDUP_REMOVED lines=8> */
.L_x_1869:
[----:B------:R-:W-:Y:S05]  /*209a0*/  BSYNC B1 ;  /* 0x0000000000017941 */ /* 0x000fea0003800000 */
.L_x_1868:
        /* <DEDUP_REMOVED lines=9> */
.L_x_1870:
[----:B------:R-:W-:Y:S02]  /*20a40*/  IMAD.MOV.U32 R13, RZ, RZ, R9 ;  /* 0x000000ffff0d7224 */ /* 0x000fe400078e0009 */
[----:B------:R-:W-:Y:S02]  /*20a50*/  IMAD.MOV.U32 R12, RZ, RZ, 0x1 ;  /* 0x00000001ff0c7424 */ /* 0x000fe400078e00ff */
[----:B------:R-:W-:-:S07]  /*20a60*/  IMAD.MOV.U32 R2, RZ, RZ, R14 ;  /* 0x000000ffff027224 */ /* 0x000fce00078e000e */
[----:B------:R-:W-:Y:S05]  /*20a70*/  WARPSYNC.COLLECTIVE R15, `(.L_x_1871) ;  /* 0x000000000f087348 */ /* 0x000fea0003c00000 */
[----:B------:R0:W1:Y:S02]  /*20a80*/  SHFL.IDX P6, R14, R13, R12, R11 ;  /* 0x0000000c0d0e7389 */ /* 0x00006400000c000b */
[----:B01----:R-:W-:Y:S01]  /*20a90*/  ENDCOLLECTIVE ;  /* 0x000000000000791b */ /* 0x003fe20003800000 */
.L_x_1871:
        /* <DEDUP_REMOVED lines=11> */
.L_x_1872:
[----:B------:R-:W-:Y:S02]  /*20b50*/  IMAD.MOV.U32 R13, RZ, RZ, R9 ;  /* 0x000000ffff0d7224 */ /* 0x000fe400078e0009 */
[----:B------:R-:W-:Y:S02]  /*20b60*/  IMAD.MOV.U32 R12, RZ, RZ, 0x2 ;  /* 0x00000002ff0c7424 */ /* 0x000fe400078e00ff */
[----:B------:R-:W-:-:S07]  /*20b70*/  IMAD.MOV.U32 R2, RZ, RZ, R14 ;  /* 0x000000ffff027224 */ /* 0x000fce00078e000e */
[----:B------:R-:W-:Y:S05]  /*20b80*/  WARPSYNC.COLLECTIVE R15, `(.L_x_1873) ;  /* 0x000000000f087348 */ /* 0x000fea0003c00000 */
[----:B------:R0:W1:Y:S02]  /*20b90*/  SHFL.IDX P6, R14, R13, R12, R11 ;  /* 0x0000000c0d0e7389 */ /* 0x00006400000c000b */
[----:B01----:R-:W-:Y:S01]  /*20ba0*/  ENDCOLLECTIVE ;  /* 0x000000000000791b */ /* 0x003fe20003800000 */
.L_x_1873:
        /* <DEDUP_REMOVED lines=11> */
.L_x_1874:
[----:B------:R-:W-:Y:S02]  /*20c60*/  IMAD.MOV.U32 R13, RZ, RZ, R9 ;  /* 0x000000ffff0d7224 */ /* 0x000fe400078e0009 */
[----:B------:R-:W-:Y:S02]  /*20c70*/  IMAD.MOV.U32 R12, RZ, RZ, 0x3 ;  /* 0x00000003ff0c7424 */ /* 0x000fe400078e00ff */
[----:B------:R-:W-:-:S07]  /*20c80*/  IMAD.MOV.U32 R2, RZ, RZ, R14 ;  /* 0x000000ffff027224 */ /* 0x000fce00078e000e */
[----:B------:R-:W-:Y:S05]  /*20c90*/  WARPSYNC.COLLECTIVE R15, `(.L_x_1875) ;  /* 0x000000000f087348 */ /* 0x000fea0003c00000 */
[----:B------:R0:W1:Y:S02]  /*20ca0*/  SHFL.IDX P6, R14, R13, R12, R11 ;  /* 0x0000000c0d0e7389 */ /* 0x00006400000c000b */
[----:B01----:R-:W-:Y:S01]  /*20cb0*/  ENDCOLLECTIVE ;  /* 0x000000000000791b */ /* 0x003fe20003800000 */
.L_x_1875:
        /* <DEDUP_REMOVED lines=11> */
.L_x_1876:
[----:B------:R-:W-:Y:S02]  /*20d70*/  IMAD.MOV.U32 R13, RZ, RZ, R9 ;  /* 0x000000ffff0d7224 */ /* 0x000fe400078e0009 */
[----:B------:R-:W-:Y:S02]  /*20d80*/  IMAD.MOV.U32 R12, RZ, RZ, 0x4 ;  /* 0x00000004ff0c7424 */ /* 0x000fe400078e00ff */
[----:B------:R-:W-:-:S07]  /*20d90*/  IMAD.MOV.U32 R2, RZ, RZ, R14 ;  /* 0x000000ffff027224 */ /* 0x000fce00078e000e */
[----:B------:R-:W-:Y:S05]  /*20da0*/  WARPSYNC.COLLECTIVE R15, `(.L_x_1877) ;  /* 0x000000000f087348 */ /* 0x000fea0003c00000 */
[----:B------:R0:W1:Y:S02]  /*20db0*/  SHFL.IDX P6, R14, R13, R12, R11 ;  /* 0x0000000c0d0e7389 */ /* 0x00006400000c000b */
[----:B01----:R-:W-:Y:S01]  /*20dc0*/  ENDCOLLECTIVE ;  /* 0x000000000000791b */ /* 0x003fe20003800000 */
.L_x_1877:
        /* <DEDUP_REMOVED lines=11> */
.L_x_1878:
[----:B------:R-:W-:Y:S02]  /*20e80*/  IMAD.MOV.U32 R13, RZ, RZ, R9 ;  /* 0x000000ffff0d7224 */ /* 0x000fe400078e0009 */
[----:B------:R-:W-:Y:S02]  /*20e90*/  IMAD.MOV.U32 R12, RZ, RZ, 0x5 ;  /* 0x00000005ff0c7424 */ /* 0x000fe400078e00ff */
[----:B------:R-:W-:-:S07]  /*20ea0*/  IMAD.MOV.U32 R2, RZ, RZ, R14 ;  /* 0x000000ffff027224 */ /* 0x000fce00078e000e */
[----:B------:R-:W-:Y:S05]  /*20eb0*/  WARPSYNC.COLLECTIVE R15, `(.L_x_1879) ;  /* 0x000000000f087348 */ /* 0x000fea0003c00000 */
[----:B------:R0:W1:Y:S02]  /*20ec0*/  SHFL.IDX P6, R14, R13, R12, R11 ;  /* 0x0000000c0d0e7389 */ /* 0x00006400000c000b */
[----:B01----:R-:W-:Y:S01]  /*20ed0*/  ENDCOLLECTIVE ;  /* 0x000000000000791b */ /* 0x003fe20003800000 */
.L_x_1879:
        /* <DEDUP_REMOVED lines=11> */
.L_x_1880:
[----:B------:R-:W-:Y:S01]  /*20f90*/  IMAD.MOV.U32 R2, RZ, RZ, R14 ;  /* 0x000000ffff027224 */ /* 0x000fe200078e000e */
[----:B------:R-:W-:Y:S06]  /*20fa0*/  BRA `(.L_x_1881) ;  /* 0xffffff9800587947 */ /* 0x000fec000383ffff */
.L_x_1675:
[----:B---3--:R3:W4:Y:S02]  /*20fb0*/  SYNCS.PHASECHK.TRANS64.TRYWAIT P0, [R4+URZ+0x32460], R21 ;  /* 0x03246015040075a7 */ /* 0x008724000800017f */
[----:B----4-:R-:W-:Y:S05]  /*20fc0*/  @!P0 NANOSLEEP.SYNCS 0x989680 ;  /* 0x009896800000895d */ /* 0x010fea0003900000 */
[----:B------:R-:W4:Y:S02]  /*20fd0*/  @!P0 SYNCS.PHASECHK.TRANS64 P0, [R4+URZ+0x32460], R21 ;  /* 0x03246015040085a7 */ /* 0x000f24000800007f */
[----:B----4-:R-:W-:Y:S05]  /*20fe0*/  @!P0 BRA `(.L_x_1675) ;  /* 0xfffffffc00f08947 */ /* 0x010fea000383ffff */
[----:B------:R-:W-:Y:S05]  /*20ff0*/  BRA `(.L_x_1882) ;  /* 0xffffff9800a87947 */ /* 0x000fea000383ffff */
.L_x_1676:
        /* <DEDUP_REMOVED lines=8> */
.L_x_1884:
[----:B------:R-:W-:Y:S05]  /*21080*/  BSYNC B1 ;  /* 0x0000000000017941 */ /* 0x000fea0003800000 */
.L_x_1883:
        /* <DEDUP_REMOVED lines=9> */
.L_x_1885:
[----:B------:R-:W-:Y:S02]  /*21120*/  IMAD.MOV.U32 R13, RZ, RZ, R7 ;  /* 0x000000ffff0d7224 */ /* 0x000fe400078e0007 */
[----:B------:R-:W-:Y:S01]  /*21130*/  IMAD.MOV.U32 R12, RZ, RZ, 0x1 ;  /* 0x00000001ff0c7424 */ /* 0x000fe200078e00ff */
[----:B------:R-:W-:-:S13]  /*21140*/  IADD3 R2, P0, R14, R0, RZ ;  /* 0x000000000e027210 */ /* 0x000fda0007f1e0ff */
[----:B------:R-:W-:Y:S05]  /*21150*/  WARPSYNC.COLLECTIVE R15, `(.L_x_1886) ;  /* 0x000000000f087348 */ /* 0x000fea0003c00000 */
[----:B------:R0:W1:Y:S02]  /*21160*/  SHFL.IDX P6, R14, R13, R12, R11 ;  /* 0x0000000c0d0e7389 */ /* 0x00006400000c000b */
[----:B01----:R-:W-:Y:S01]  /*21170*/  ENDCOLLECTIVE ;  /* 0x000000000000791b */ /* 0x003fe20003800000 */
.L_x_1886:
        /* <DEDUP_REMOVED lines=13> */
.L_x_1887:
[----:B------:R-:W-:Y:S02]  /*21250*/  IMAD.MOV.U32 R13, RZ, RZ, R7 ;  /* 0x000000ffff0d7224 */ /* 0x000fe400078e0007 */
[----:B------:R-:W-:Y:S01]  /*21260*/  IMAD.MOV.U32 R12, RZ, RZ, 0x2 ;  /* 0x00000002ff0c7424 */ /* 0x000fe200078e00ff */
[----:B------:R-:W-:-:S13]  /*21270*/  IADD3 R2, P0, R14, R0, RZ ;  /* 0x000000000e027210 */ /* 0x000fda0007f1e0ff */
[----:B------:R-:W-:Y:S05]  /*21280*/  WARPSYNC.COLLECTIVE R15, `(.L_x_1888) ;  /* 0x000000000f087348 */ /* 0x000fea0003c00000 */
[----:B------:R0:W1:Y:S02]  /*21290*/  SHFL.IDX P6, R14, R13, R12, R11 ;  /* 0x0000000c0d0e7389 */ /* 0x00006400000c000b */
[----:B01----:R-:W-:Y:S01]  /*212a0*/  ENDCOLLECTIVE ;  /* 0x000000000000791b */ /* 0x003fe20003800000 */
.L_x_1888:
        /* <DEDUP_REMOVED lines=13> */
.L_x_1889:
[----:B------:R-:W-:Y:S02]  /*21380*/  IMAD.MOV.U32 R13, RZ, RZ, R7 ;  /* 0x000000ffff0d7224 */ /* 0x000fe400078e0007 */
[----:B------:R-:W-:Y:S01]  /*21390*/  IMAD.MOV.U32 R12, RZ, RZ, 0x3 ;  /* 0x00000003ff0c7424 */ /* 0x000fe200078e00ff */
[----:B------:R-:W-:-:S13]  /*213a0*/  IADD3 R2, P0, R14, R0, RZ ;  /* 0x000000000e027210 */ /* 0x000fda0007f1e0ff */
[----:B------:R-:W-:Y:S05]  /*213b0*/  WARPSYNC.COLLECTIVE R15, `(.L_x_1890) ;  /* 0x000000000f087348 */ /* 0x000fea0003c00000 */
[----:B------:R0:W1:Y:S02]  /*213c0*/  SHFL.IDX P6, R14, R13, R12, R11 ;  /* 0x0000000c0d0e7389 */ /* 0x00006400000c000b */
[----:B01----:R-:W-:Y:S01]  /*213d0*/  ENDCOLLECTIVE ;  /* 0x000000000000791b */ /* 0x003fe20003800000 */
.L_x_1890:
        /* <DEDUP_REMOVED lines=13> */
.L_x_1891:
[----:B------:R-:W-:Y:S02]  /*214b0*/  IMAD.MOV.U32 R13, RZ, RZ, R7 ;  /* 0x000000ffff0d7224 */ /* 0x000fe400078e0007 */
[----:B------:R-:W-:Y:S01]  /*214c0*/  IMAD.MOV.U32 R12, RZ, RZ, 0x4 ;  /* 0x00000004ff0c7424 */ /* 0x000fe200078e00ff */
[----:B------:R-:W-:-:S13]  /*214d0*/  IADD3 R2, P0, R14, R0, RZ ;  /* 0x000000000e027210 */ /* 0x000fda0007f1e0ff */
[----:B------:R-:W-:Y:S05]  /*214e0*/  WARPSYNC.COLLECTIVE R15, `(.L_x_1892) ;  /* 0x000000000f087348 */ /* 0x000fea0003c00000 */
[----:B------:R0:W1:Y:S02]  /*214f0*/  SHFL.IDX P6, R14, R13, R12, R11 ;  /* 0x0000000c0d0e7389 */ /* 0x00006400000c000b */
[----:B01----:R-:W-:Y:S01]  /*21500*/  ENDCOLLECTIVE ;  /* 0x000000000000791b */ /* 0x003fe20003800000 */
.L_x_1892:
        /* <DEDUP_REMOVED lines=13> */
.L_x_1893:
[----:B------:R-:W-:Y:S02]  /*215e0*/  IMAD.MOV.U32 R13, RZ, RZ, R7 ;  /* 0x000000ffff0d7224 */ /* 0x000fe400078e0007 */
[----:B------:R-:W-:Y:S01]  /*215f0*/  IMAD.MOV.U32 R12, RZ, RZ, 0x5 ;  /* 0x00000005ff0c7424 */ /* 0x000fe200078e00ff */
[----:B------:R-:W-:-:S13]  /*21600*/  IADD3 R2, P0, R14, R0, RZ ;  /* 0x000000000e027210 */ /* 0x000fda0007f1e0ff */
[----:B------:R-:W-:Y:S05]  /*21610*/  WARPSYNC.COLLECTIVE R15, `(.L_x_1894) ;  /* 0x000000000f087348 */ /* 0x000fea0003c00000 */
[----:B------:R0:W1:Y:S02]  /*21620*/  SHFL.IDX P6, R14, R13, R12, R11 ;  /* 0x0000000c0d0e7389 */ /* 0x00006400000c000b */
[----:B01----:R-:W-:Y:S01]  /*21630*/  ENDCOLLECTIVE ;  /* 0x000000000000791b */ /* 0x003fe20003800000 */
.L_x_1894:
        /* <DEDUP_REMOVED lines=13> */
.L_x_1895:
[----:B------:R-:W-:Y:S05]  /*21710*/  BRA `(.L_x_1896) ;  /* 0xffffff9400f07947 */ /* 0x000fea000383ffff */
.L_x_1684:
        /* <DEDUP_REMOVED lines=8> */
.L_x_1898:
[----:B------:R-:W-:Y:S05]  /*217a0*/  BSYNC B0 ;  /* 0x0000000000007941 */ /* 0x000fea0003800000 */
.L_x_1897:
        /* <DEDUP_REMOVED lines=9> */
.L_x_1899:
        /* <DEDUP_REMOVED lines=24> */
.L_x_1900:
[----:B------:R-:W-:Y:S01]  /*219c0*/  IMAD.MOV.U32 R12, RZ, RZ, 0x2 ;  /* 0x00000002ff0c7424 */ /* 0x000fe200078e00ff */
[----:B------:R-:W-:-:S05]  /*219d0*/  SEL R14, R14, RZ, P1 ;  /* 0x000000ff0e0e7207 */ /* 0x000fca0000800000 */
[----:B------:R-:W-:-:S04]  /*219e0*/  IMAD.IADD R5, R13, 0x1, R14 ;  /* 0x000000010d057824 */ /* 0x000fc800078e020e */
[----:B------:R-:W-:-:S07]  /*219f0*/  IMAD.MOV.U32 R13, RZ, RZ, R5 ;  /* 0x000000ffff0d7224 */ /* 0x000fce00078e0005 */
[----:B------:R-:W-:Y:S05]  /*21a00*/  WARPSYNC.COLLECTIVE R15, `(.L_x_1901) ;  /* 0x000000000f087348 */ /* 0x000fea0003c00000 */
[----:B------:R0:W1:Y:S02]  /*21a10*/  SHFL.UP P6, R14, R13, R12, R11 ;  /* 0x0400000c0d0e7389 */ /* 0x00006400000c000b */
[----:B01----:R-:W-:Y:S01]  /*21a20*/  ENDCOLLECTIVE ;  /* 0x000000000000791b */ /* 0x003fe20003800000 */
.L_x_1901:
[----:B------:R-:W-:Y:S01]  /*21a30*/  IMAD.MOV.U32 R12, RZ, RZ, 0x4 ;  /* 0x00000004ff0c7424 */ /* 0x000fe200078e00ff */
[----:B------:R-:W-:-:S05]  /*21a40*/  SEL R2, R14, RZ, P2 ;  /* 0x000000ff0e027207 */ /* 0x000fca0001000000 */
[----:B------:R-:W-:-:S04]  /*21a50*/  IMAD.IADD R2, R5, 0x1, R2 ;  /* 0x0000000105027824 */ /* 0x000fc800078e0202 */
[----:B------:R-:W-:-:S07]  /*21a60*/  IMAD.MOV.U32 R13, RZ, RZ, R2 ;  /* 0x000000ffff0d7224 */ /* 0x000fce00078e0002 */
[----:B------:R-:W-:Y:S05]  /*21a70*/  WARPSYNC.COLLECTIVE R15, `(.L_x_1902) ;  /* 0x000000000f087348 */ /* 0x000fea0003c00000 */
[----:B------:R0:W1:Y:S02]  /*21a80*/  SHFL.UP P6, R14, R13, R12, R11 ;  /* 0x0400000c0d0e7389 */ /* 0x00006400000c000b */
[----:B01----:R-:W-:Y:S01]  /*21a90*/  ENDCOLLECTIVE ;  /* 0x000000000000791b */ /* 0x003fe20003800000 */
.L_x_1902:
[----:B------:R-:W-:Y:S01]  /*21aa0*/  IMAD.MOV.U32 R12, RZ, RZ, 0x8 ;  /* 0x00000008ff0c7424 */ /* 0x000fe200078e00ff */
[----:B------:R-:W-:-:S05]  /*21ab0*/  SEL R3, R14, RZ, P3 ;  /* 0x000000ff0e037207 */ /* 0x000fca0001800000 */
[----:B------:R-:W-:-:S04]  /*21ac0*/  IMAD.IADD R3, R2, 0x1, R3 ;  /* 0x0000000102037824 */ /* 0x000fc800078e0203 */
[----:B------:R-:W-:-:S07]  /*21ad0*/  IMAD.MOV.U32 R13, RZ, RZ, R3 ;  /* 0x000000ffff0d7224 */ /* 0x000fce00078e0003 */
[----:B------:R-:W-:Y:S05]  /*21ae0*/  WARPSYNC.COLLECTIVE R15, `(.L_x_1903) ;  /* 0x000000000f087348 */ /* 0x000fea0003c00000 */
[----:B------:R0:W1:Y:S02]  /*21af0*/  SHFL.UP P6, R14, R13, R12, R11 ;  /* 0x0400000c0d0e7389 */ /* 0x00006400000c000b */
[----:B01----:R-:W-:Y:S01]  /*21b00*/  ENDCOLLECTIVE ;  /* 0x000000000000791b */ /* 0x003fe20003800000 */
.L_x_1903:
[----:B------:R-:W-:Y:S01]  /*21b10*/  IMAD.MOV.U32 R12, RZ, RZ, 0x10 ;  /* 0x00000010ff0c7424 */ /* 0x000fe200078e00ff */
[----:B------:R-:W-:-:S05]  /*21b20*/  SEL R14, R14, RZ, P4 ;  /* 0x000000ff0e0e7207 */ /* 0x000fca0002000000 */
[----:B------:R-:W-:-:S04]  /*21b30*/  IMAD.IADD R5, R3, 0x1, R14 ;  /* 0x0000000103057824 */ /* 0x000fc800078e020e */
[----:B------:R-:W-:-:S07]  /*21b40*/  IMAD.MOV.U32 R13, RZ, RZ, R5 ;  /* 0x000000ffff0d7224 */ /* 0x000fce00078e0005 */
[----:B------:R-:W-:Y:S05]  /*21b50*/  WARPSYNC.COLLECTIVE R15, `(.L_x_1904) ;  /* 0x000000000f087348 */ /* 0x000fea0003c00000 */
[----:B------:R0:W1:Y:S02]  /*21b60*/  SHFL.UP P6, R14, R13, R12, R11 ;  /* 0x0400000c0d0e7389 */ /* 0x00006400000c000b */
[----:B01----:R-:W-:Y:S01]  /*21b70*/  ENDCOLLECTIVE ;  /* 0x000000000000791b */ /* 0x003fe20003800000 */
.L_x_1904:
        /* <DEDUP_REMOVED lines=8> */
.L_x_1905:
[----:B------:R-:W-:Y:S05]  /*21c00*/  BRA `(.L_x_1906) ;  /* 0xffffff9800547947 */ /* 0x000fea000383ffff */
.L_x_1687:
[----:B------:R-:W-:Y:S01]  /*21c10*/  BSSY B0, `(.L_x_1907) ;  /* 0x0000007000007945 */ /* 0x000fe20003800000 */
[----:B------:R-:W-:Y:S02]  /*21c20*/  IMAD.MOV.U32 R12, RZ, RZ, 0x1 ;  /* 0x00000001ff0c7424 */ /* 0x000fe400078e00ff */
[----:B------:R-:W-:Y:S02]  /*21c30*/  IMAD.MOV.U32 R11, RZ, RZ, RZ ;  /* 0x000000ffff0b7224 */ /* 0x000fe400078e00ff */
[----:B------:R-:W-:-:S07]  /*21c40*/  IMAD.MOV.U32 R15, RZ, RZ, -0x1 ;  /* 0xffffffffff0f7424 */ /* 0x000fce00078e00ff */
[----:B-1----:R-:W-:Y:S05]  /*21c50*/  WARPSYNC.COLLECTIVE R15, `(.L_x_1908) ;  /* 0x000000000f087348 */ /* 0x002fea0003c00000 */
[----:B------:R0:W2:Y:S02]  /*21c60*/  SHFL.UP P6, R14, R13, R12, R11 ;  /* 0x0400000c0d0e7389 */ /* 0x0000a400000c000b */
[----:B012---:R-:W-:Y:S01]  /*21c70*/  ENDCOLLECTIVE ;  /* 0x000000000000791b */ /* 0x007fe20003800000 */
.L_x_1908:
[----:B------:R-:W-:Y:S05]  /*21c80*/  BSYNC B0 ;  /* 0x0000000000007941 */ /* 0x000fea0003800000 */
.L_x_1907:
        /* <DEDUP_REMOVED lines=8> */
.L_x_1909:
[----:B------:R-:W-:Y:S01]  /*21d10*/  IMAD.MOV.U32 R12, RZ, RZ, 0x4 ;  /* 0x00000004ff0c7424 */ /* 0x000fe200078e00ff */
[----:B------:R-:W-:-:S05]  /*21d20*/  SEL R2, R14, RZ, P2 ;  /* 0x000000ff0e027207 */ /* 0x000fca0001000000 */
[----:B------:R-:W-:-:S04]  /*21d30*/  IMAD.IADD R2, R13, 0x1, R2 ;  /* 0x000000010d027824 */ /* 0x000fc800078e0202 */
[----:B------:R-:W-:-:S07]  /*21d40*/  IMAD.MOV.U32 R13, RZ, RZ, R2 ;  /* 0x000000ffff0d7224 */ /* 0x000fce00078e0002 */
[----:B------:R-:W-:Y:S05]  /*21d50*/  WARPSYNC.COLLECTIVE R15, `(.L_x_1910) ;  /* 0x000000000f087348 */ /* 0x000fea0003c00000 */
[----:B------:R0:W1:Y:S02]  /*21d60*/  SHFL.UP P6, R14, R13, R12, R11 ;  /* 0x0400000c0d0e7389 */ /* 0x00006400000c000b */
[----:B01----:R-:W-:Y:S01]  /*21d70*/  ENDCOLLECTIVE ;  /* 0x000000000000791b */ /* 0x003fe20003800000 */
.L_x_1910:
[----:B------:R-:W-:Y:S01]  /*21d80*/  IMAD.MOV.U32 R12, RZ, RZ, 0x8 ;  /* 0x00000008ff0c7424 */ /* 0x000fe200078e00ff */
[----:B------:R-:W-:-:S05]  /*21d90*/  SEL R3, R14, RZ, P3 ;  /* 0x000000ff0e037207 */ /* 0x000fca0001800000 */
[----:B------:R-:W-:-:S04]  /*21da0*/  IMAD.IADD R3, R2, 0x1, R3 ;  /* 0x0000000102037824 */ /* 0x000fc800078e0203 */
[----:B------:R-:W-:-:S07]  /*21db0*/  IMAD.MOV.U32 R13, RZ, RZ, R3 ;  /* 0x000000ffff0d7224 */ /* 0x000fce00078e0003 */
[----:B------:R-:W-:Y:S05]  /*21dc0*/  WARPSYNC.COLLECTIVE R15, `(.L_x_1911) ;  /* 0x000000000f087348 */ /* 0x000fea0003c00000 */
[----:B------:R0:W1:Y:S02]  /*21dd0*/  SHFL.UP P6, R14, R13, R12, R11 ;  /* 0x0400000c0d0e7389 */ /* 0x00006400000c000b */
[----:B01----:R-:W-:Y:S01]  /*21de0*/  ENDCOLLECTIVE ;  /* 0x000000000000791b */ /* 0x003fe20003800000 */
.L_x_1911:
[----:B------:R-:W-:Y:S01]  /*21df0*/  IMAD.MOV.U32 R12, RZ, RZ, 0x10 ;  /* 0x00000010ff0c7424 */ /* 0x000fe200078e00ff */
[----:B------:R-:W-:-:S05]  /*21e00*/  SEL R14, R14, RZ, P4 ;  /* 0x000000ff0e0e7207 */ /* 0x000fca0002000000 */
[----:B------:R-:W-:-:S04]  /*21e10*/  IMAD.IADD R5, R3, 0x1, R14 ;  /* 0x0000000103057824 */ /* 0x000fc800078e020e */
[----:B------:R-:W-:-:S07]  /*21e20*/  IMAD.MOV.U32 R13, RZ, RZ, R5 ;  /* 0x000000ffff0d7224 */ /* 0x000fce00078e0005 */
[----:B------:R-:W-:Y:S05]  /*21e30*/  WARPSYNC.COLLECTIVE R15, `(.L_x_1912) ;  /* 0x000000000f087348 */ /* 0x000fea0003c00000 */
[----:B------:R0:W1:Y:S02]  /*21e40*/  SHFL.UP P6, R14, R13, R12, R11 ;  /* 0x0400000c0d0e7389 */ /* 0x00006400000c000b */
[----:B01----:R-:W-:Y:S01]  /*21e50*/  ENDCOLLECTIVE ;  /* 0x000000000000791b */ /* 0x003fe20003800000 */
.L_x_1912:
        /* <DEDUP_REMOVED lines=8> */
.L_x_1913:
[----:B------:R-:W-:Y:S05]  /*21ee0*/  BRA `(.L_x_1914) ;  /* 0xffffff9800407947 */ /* 0x000fea000383ffff */
.L_x_1689:
[----:B------:R-:W-:Y:S01]  /*21ef0*/  BSSY B0, `(.L_x_1915) ;  /* 0x0000006000007945 */ /* 0x000fe20003800000 */
[----:B------:R-:W-:Y:S01]  /*21f00*/  PLOP3.LUT P6, PT, P6, PT, PT, 0x8, 0x0 ;  /* 0x000000000000781c */ /* 0x000fe200037ce170 */
[----:B------:R-:W-:-:S12]  /*21f10*/  IMAD.MOV.U32 R15, RZ, RZ, -0x1 ;  /* 0xffffffffff0f7424 */ /* 0x000fd800078e00ff */
[----:B01----:R-:W-:Y:S05]  /*21f20*/  WARPSYNC.COLLECTIVE R15, `(.L_x_1916) ;  /* 0x000000000f087348 */ /* 0x003fea0003c00000 */
[----:B------:R-:W-:Y:S01]  /*21f30*/  VOTE.ANY R14, PT, P6 ;  /* 0x00000000000e7806 */ /* 0x000fe200030e0100 */
[----:B01----:R-:W-:Y:S06]  /*21f40*/  ENDCOLLECTIVE ;  /* 0x000000000000791b */ /* 0x003fec0003800000 */
.L_x_1916:
[----:B------:R-:W-:Y:S05]  /*21f50*/  BSYNC B0 ;  /* 0x0000000000007941 */ /* 0x000fea0003800000 */
.L_x_1915:
        /* <DEDUP_REMOVED lines=9> */
.L_x_1917:
[----:B------:R-:W-:Y:S02]  /*21ff0*/  IMAD.MOV.U32 R13, RZ, RZ, R4 ;  /* 0x000000ffff0d7224 */ /* 0x000fe400078e0004 */
[----:B------:R-:W-:-:S07]  /*22000*/  IMAD.MOV.U32 R7, RZ, RZ, R14 ;  /* 0x000000ffff077224 */ /* 0x000fce00078e000e */
[----:B------:R-:W-:Y:S05]  /*22010*/  WARPSYNC.COLLECTIVE R15, `(.L_x_1918) ;  /* 0x000000000f087348 */ /* 0x000fea0003c00000 */
[----:B------:R0:W1:Y:S02]  /*22020*/  SHFL.IDX P6, R14, R13, R12, R11 ;  /* 0x0000000c0d0e7389 */ /* 0x00006400000c000b */
[----:B01----:R-:W-:Y:S01]  /*22030*/  ENDCOLLECTIVE ;  /* 0x000000000000791b */ /* 0x003fe20003800000 */
.L_x_1918:
[----:B------:R-:W-:Y:S01]  /*22040*/  IMAD.MOV.U32 R4, RZ, RZ, R14 ;  /* 0x000000ffff047224 */ /* 0x000fe200078e000e */
[----:B------:R-:W-:Y:S06]  /*22050*/  BRA `(.L_x_1919) ;  /* 0xffffff9800207947 */ /* 0x000fec000383ffff */
.L_x_1691:
[----:B------:R-:W-:Y:S01]  /*22060*/  BSSY B0, `(.L_x_1920) ;  /* 0x0000007000007945 */ /* 0x000fe20003800000 */
[----:B------:R-:W-:Y:S02]  /*22070*/  IMAD.MOV.U32 R13, RZ, RZ, R3 ;  /* 0x000000ffff0d7224 */ /* 0x000fe400078e0003 */
[----:B------:R-:W-:Y:S02]  /*22080*/  IMAD.MOV.U32 R11, RZ, RZ, 0x1f ;  /* 0x0000001fff0b7424 */ /* 0x000fe400078e00ff */
[----:B------:R-:W-:-:S07]  /*22090*/  IMAD.MOV.U32 R15, RZ, RZ, -0x1 ;  /* 0xffffffffff0f7424 */ /* 0x000fce00078e00ff */
[----:B01234-:R-:W-:Y:S05]  /*220a0*/  WARPSYNC.COLLECTIVE R15, `(.L_x_1921) ;  /* 0x000000000f087348 */ /* 0x01ffea0003c00000 */
[----:B------:R0:W0:Y:S02]  /*220b0*/  SHFL.IDX P6, R14, R13, R12, R11 ;  /* 0x0000000c0d0e7389 */ /* 0x00002400000c000b */
[----:B01234-:R-:W-:Y:S01]  /*220c0*/  ENDCOLLECTIVE ;  /* 0x000000000000791b */ /* 0x01ffe20003800000 */
.L_x_1921:
[----:B------:R-:W-:Y:S05]  /*220d0*/  BSYNC B0 ;  /* 0x0000000000007941 */ /* 0x000fea0003800000 */
.L_x_1920:
[----:B------:R-:W-:Y:S01]  /*220e0*/  IMAD.MOV.U32 R16, RZ, RZ, R14 ;  /* 0x000000ffff107224 */ /* 0x000fe200078e000e */
[----:B------:R-:W-:Y:S06]  /*220f0*/  BRA `(.L_x_1690) ;  /* 0xffffff9800107947 */ /* 0x000fec000383ffff */
.L_x_1695:
[----:B0-----:R0:W2:Y:S02]  /*22100*/  SYNCS.PHASECHK.TRANS64.TRYWAIT P0, [R7+URZ+0x32420], R0 ;  /* 0x03242000070075a7 */ /* 0x0010a4000800017f */
[----:B--2---:R-:W-:Y:S05]  /*22110*/  @!P0 NANOSLEEP.SYNCS 0x989680 ;  /* 0x009896800000895d */ /* 0x004fea0003900000 */
[----:B------:R-:W2:Y:S02]  /*22120*/  @!P0 SYNCS.PHASECHK.TRANS64 P0, [R7+URZ+0x32420], R0 ;  /* 0x03242000070085a7 */ /* 0x000ea4000800007f */
[----:B--2---:R-:W-:Y:S05]  /*22130*/  @!P0 BRA `(.L_x_1695) ;  /* 0xfffffffc00f08947 */ /* 0x004fea000383ffff */
[----:B------:R-:W-:Y:S05]  /*22140*/  BRA `(.L_x_1922) ;  /* 0xffffff9c00687947 */ /* 0x000fea000383ffff */
.L_x_1696:
        /* <DEDUP_REMOVED lines=8> */
[----:B01-3--:R-:W-:Y:S05]  /*221d0*/  WARPSYNC.COLLECTIVE R15, `(.L_x_1924) ;  /* 0x000000000f087348 */ /* 0x00bfea0003c00000 */
[----:B------:R2:W4:Y:S02]  /*221e0*/  SHFL.IDX P6, R14, R13, R12, R11 ;  /* 0x0000000c0d0e7389 */ /* 0x00052400000c000b */
[----:B01234-:R-:W-:Y:S01]  /*221f0*/  ENDCOLLECTIVE ;  /* 0x000000000000791b */ /* 0x01ffe20003800000 */
.L_x_1924:
[----:B------:R-:W-:Y:S05]  /*22200*/  BSYNC B0 ;  /* 0x0000000000007941 */ /* 0x000fea0003800000 */
.L_x_1923:
[----:B------:R-:W-:Y:S05]  /*22210*/  BRA `(.L_x_1925) ;  /* 0xffffff9c00507947 */ /* 0x000fea000383ffff */
.L_x_1697:
[----:B------:R-:W-:Y:S01]  /*22220*/  BSSY B0, `(.L_x_1926) ;  /* 0x0000006000007945 */ /* 0x000fe20003800000 */
[----:B------:R-:W-:-:S07]  /*22230*/  IMAD.MOV.U32 R15, RZ, RZ, -0x1 ;  /* 0xffffffffff0f7424 */ /* 0x000fce00078e00ff */
[----:B01-3--:R-:W-:Y:S05]  /*22240*/  WARPSYNC.COLLECTIVE R15, `(.L_x_1927) ;  /* 0x000000000f0c7348 */ /* 0x00bfea0003c00000 */
[----:B------:R-:W-:Y:S02]  /*22250*/  ELECT P6, UR62, PT ;  /* 0x00000000003e782f */ /* 0x000fe400038c0000 */
[----:B------:R-:W-:Y:S01]  /*22260*/  MOV R14, UR62 ;  /* 0x0000003e000e7c02 */ /* 0x000fe20008000f00 */
[----:B01-3--:R-:W-:Y:S10]  /*22270*/  ENDCOLLECTIVE ;  /* 0x000000000000791b */ /* 0x00bff40003800000 */
.L_x_1927:
[----:B------:R-:W-:Y:S05]  /*22280*/  BSYNC B0 ;  /* 0x0000000000007941 */ /* 0x000fea0003800000 */
.L_x_1926:
[----:B------:R-:W-:Y:S05]  /*22290*/  BRA `(.L_x_1928) ;  /* 0xffffff9c00447947 */ /* 0x000fea000383ffff */
.L_x_1699:
[----:B0-----:R0:W2:Y:S02]  /*222a0*/  SYNCS.PHASECHK.TRANS64.TRYWAIT P1, [R5+URZ+0x32440], R0 ;  /* 0x03244000050075a7 */ /* 0x0010a4000802017f */
[----:B--2---:R-:W-:Y:S05]  /*222b0*/  @!P1 NANOSLEEP.SYNCS 0x989680 ;  /* 0x009896800000995d */ /* 0x004fea0003900000 */
[----:B------:R-:W2:Y:S02]  /*222c0*/  @!P1 SYNCS.PHASECHK.TRANS64 P1, [R5+URZ+0x32440], R0 ;  /* 0x03244000050095a7 */ /* 0x000ea4000802007f */
[----:B--2---:R-:W-:Y:S05]  /*222d0*/  @!P1 BRA `(.L_x_1699) ;  /* 0xfffffffc00f09947 */ /* 0x004fea000383ffff */
[----:B------:R-:W-:Y:S05]  /*222e0*/  BRA `(.L_x_1929) ;  /* 0xffffff9c00647947 */ /* 0x000fea000383ffff */
.L_x_1701:
[----:B--2---:R2:W4:Y:S02]  /*222f0*/  SYNCS.PHASECHK.TRANS64.TRYWAIT P1, [R3+URZ+0x32440], R2 ;  /* 0x03244002030075a7 */ /* 0x004524000802017f */
[----:B----4-:R-:W-:Y:S05]  /*22300*/  @!P1 NANOSLEEP.SYNCS 0x989680 ;  /* 0x009896800000995d */ /* 0x010fea0003900000 */
[----:B------:R-:W4:Y:S02]  /*22310*/  @!P1 SYNCS.PHASECHK.TRANS64 P1, [R3+URZ+0x32440], R2 ;  /* 0x03244002030095a7 */ /* 0x000f24000802007f */
[----:B----4-:R-:W-:Y:S05]  /*22320*/  @!P1 BRA `(.L_x_1701) ;  /* 0xfffffffc00f09947 */ /* 0x010fea000383ffff */
[----:B------:R-:W-:Y:S05]  /*22330*/  BRA `(.L_x_1930) ;  /* 0xffffff9c00707947 */ /* 0x000fea000383ffff */
.L_x_1703:
[----:B----4-:R4:W0:Y:S02]  /*22340*/  SYNCS.PHASECHK.TRANS64.TRYWAIT P1, [R5+URZ+0x32460], R0 ;  /* 0x03246000050075a7 */ /* 0x010824000802017f */
[----:B0-----:R-:W-:Y:S05]  /*22350*/  @!P1 NANOSLEEP.SYNCS 0x989680 ;  /* 0x009896800000995d */ /* 0x001fea0003900000 */
[----:B------:R-:W0:Y:S02]  /*22360*/  @!P1 SYNCS.PHASECHK.TRANS64 P1, [R5+URZ+0x32460], R0 ;  /* 0x03246000050095a7 */ /* 0x000e24000802007f */
[----:B0-----:R-:W-:Y:S05]  /*22370*/  @!P1 BRA `(.L_x_1703) ;  /* 0xfffffffc00f09947 */ /* 0x001fea000383ffff */
[----:B------:R-:W-:Y:S05]  /*22380*/  BRA `(.L_x_1931) ;  /* 0xffffff9c006c7947 */ /* 0x000fea000383ffff */
.L_x_1932:
        /* <DEDUP_REMOVED lines=15> */
.L_x_6561:


//--------------------- .text._ZN7cutlass13device_kernelIN5flash11enable_sm90INS1_16FlashAttnFwdSm90INS1_25CollectiveMainloopFwdSm90ILi2EN4cute5tupleIJNS5_1CILi1EEES8_S8_EEENS6_IJNS7_ILi128EEENS7_ILi96EEENS7_ILi64EEEEEELi256ENS_10bfloat16_tEfNS_4arch4Sm90ELb0ELb1ELb0ELb0ELb1ELb0ELb0ELb1ELb0ELb1ELb1ELb0EEENS1_21CollectiveEpilogueFwdINS6_IJSA_NS7_ILi256EEESB_EEES9_SE_SG_Li256ELb0ELb1ELb1ELb0EEENS1_19SingleTileSchedulerILb0ELb1ELb1ELi128EEEEEEEEEvNT_6ParamsE --------------------------
	.section	.text._ZN7cutlass13device_kernelIN5flash11enable_sm90INS1_16FlashAttnFwdSm90INS1_25CollectiveMainloopFwdSm90ILi2EN4cute5tupleIJNS5_1CILi1EEES8_S8_EEENS6_IJNS7_ILi128EEENS7_ILi96EEENS7_ILi64EEEEEELi256ENS_10bfloat16_tEfNS_4arch4Sm90ELb0ELb1ELb0ELb0ELb1ELb0ELb0ELb1ELb0ELb1ELb1ELb0EEENS1_21CollectiveEpilogueFwdINS6_IJSA_NS7_ILi256EEESB_EEES9_SE_SG_Li256ELb0ELb1ELb1ELb0EEENS1_19SingleTileSchedulerILb0ELb1ELb1ELi128EEEEEEEEEvNT_6ParamsE,"ax",@progbits
	.align	128
.text._ZN7cutlass13device_kernelIN5flash11enable_sm90INS1_16FlashAttnFwdSm90INS1_25CollectiveMainloopFwdSm90ILi2EN4cute5tupleIJNS5_1CILi1EEES8_S8_EEENS6_IJNS7_ILi128EEENS7_ILi96EEENS7_ILi64EEEEEELi256ENS_10bfloat16_tEfNS_4arch4Sm90ELb0ELb1ELb0ELb0ELb1ELb0ELb0ELb1ELb0ELb1ELb1ELb0EEENS1_21CollectiveEpilogueFwdINS6_IJSA_NS7_ILi256EEESB_EEES9_SE_SG_Li256ELb0ELb1ELb1ELb0EEENS1_19SingleTileSchedulerILb0ELb1ELb1ELi128EEEEEEEEEvNT_6ParamsE:
        .type           _ZN7cutlass13device_kernelIN5flash11enable_sm90INS1_16FlashAttnFwdSm90INS1_25CollectiveMainloopFwdSm90ILi2EN4cute5tupleIJNS5_1CILi1EEES8_S8_EEENS6_IJNS7_ILi128EEENS7_ILi96EEENS7_ILi64EEEEEELi256ENS_10bfloat16_tEfNS_4arch4Sm90ELb0ELb1ELb0ELb0ELb1ELb0ELb0ELb1ELb0ELb1ELb1ELb0EEENS1_21CollectiveEpilogueFwdINS6_IJSA_NS7_ILi256EEESB_EEES9_SE_SG_Li256ELb0ELb1ELb1ELb0EEENS1_19SingleTileSchedulerILb0ELb1ELb1ELi128EEEEEEEEEvNT_6ParamsE,@function
        .size           _ZN7cutlass13device_kernelIN5flash11enable_sm90INS1_16FlashAttnFwdSm90INS1_25CollectiveMainloopFwdSm90ILi2EN4cute5tupleIJNS5_1CILi1EEES8_S8_EEENS6_IJNS7_ILi128EEENS7_ILi96EEENS7_ILi64EEEEEELi256ENS_10bfloat16_tEfNS_4arch4Sm90ELb0ELb1ELb0ELb0ELb1ELb0ELb0ELb1ELb0ELb1ELb1ELb0EEENS1_21CollectiveEpilogueFwdINS6_IJSA_NS7_ILi256EEESB_EEES9_SE_SG_Li256ELb0ELb1ELb1ELb0EEENS1_19SingleTileSchedulerILb0ELb1ELb1ELi128EEEEEEEEEvNT_6ParamsE,(.L_x_6562 - _ZN7cutlass13device_kernelIN5flash11enable_sm90INS1_16FlashAttnFwdSm90INS1_25CollectiveMainloopFwdSm90ILi2EN4cute5tupleIJNS5_1CILi1EEES8_S8_EEENS6_IJNS7_ILi128EEENS7_ILi96EEENS7_ILi64EEEEEELi256ENS_10bfloat16_tEfNS_4arch4Sm90ELb0ELb1ELb0ELb0ELb1ELb0ELb0ELb1ELb0ELb1ELb1ELb0EEENS1_21CollectiveEpilogueFwdINS6_IJSA_NS7_ILi256EEESB_EEES9_SE_SG_Li256ELb0ELb1ELb1ELb0EEENS1_19SingleTileSchedulerILb0ELb1ELb1ELi128EEEEEEEEEvNT_6ParamsE)
        .other          _ZN7cutlass13device_kernelIN5flash11enable_sm90INS1_16FlashAttnFwdSm90INS1_25CollectiveMainloopFwdSm90ILi2EN4cute5tupleIJNS5_1CILi1EEES8_S8_EEENS6_IJNS7_ILi128EEENS7_ILi96EEENS7_ILi64EEEEEELi256ENS_10bfloat16_tEfNS_4arch4Sm90ELb0ELb1ELb0ELb0ELb1ELb0ELb0ELb1ELb0ELb1ELb1ELb0EEENS1_21CollectiveEpilogueFwdINS6_IJSA_NS7_ILi256EEESB_EEES9_SE_SG_Li256ELb0ELb1ELb1ELb0EEENS1_19SingleTileSchedulerILb0ELb1ELb1ELi128EEEEEEEEEvNT_6ParamsE,@"STO_CUDA_ENTRY STV_DEFAULT"
_ZN7cutlass13device_kernelIN5flash11enable_sm90INS1_16FlashAttnFwdSm90INS1_25CollectiveMainloopFwdSm90ILi2EN4cute5tupleIJNS5_1CILi1EEES8_S8_EEENS6_IJNS7_ILi128EEENS7_ILi96EEENS7_ILi64EEEEEELi256ENS_10bfloat16_tEfNS_4arch4Sm90ELb0ELb1ELb0ELb0ELb1ELb0ELb0ELb1ELb0ELb1ELb1ELb0EEENS1_21CollectiveEpilogueFwdINS6_IJSA_NS7_ILi256EEESB_EEES9_SE_SG_Li256ELb0ELb1ELb1ELb0EEENS1_19SingleTileSchedulerILb0ELb1ELb1ELi128EEEEEEEEEvNT_6ParamsE:
[----:B------:R-:W0:Y:S01]  /*0000*/  LDC R1, c[0x0][0x28] ;  /* 0x00000a00ff017b82 */ /* 0x000e220000000800 */
[----:B------:R-:W1:Y:S01]  /*0010*/  S2R R17, SR_TID.X ;  /* 0x0000000000117919 */ /* 0x000e620000002100 */
[----:B------:R-:W-:Y:S01]  /*0020*/  ELECT P0, URZ, PT ;  /* 0x00000000003f782f */ /* 0x000fe20003800000 */
[----:B------:R-:W-:Y:S01]  /*0030*/  UMOV UR4, 0x80 ;  /* 0x0000008000047882 */ /* 0x000fe20000000000 */
[----:B------:R-:W-:Y:S01]  /*0040*/  UMOV UR7, 0x100 ;  /* 0x0000010000077882 */ /* 0x000fe20000000000 */
[--C-:B-1----:R-:W-:Y:S02]  /*0050*/  SHF.R.U32.HI R0, RZ, 0x5, R17.reuse ;  /* 0x00000005ff007819 */ /* 0x102fe40000011611 */
[----:B------:R-:W-:-:S03]  /*0060*/  SHF.R.U32.HI R16, RZ, 0x7, R17 ;  /* 0x00000007ff107819 */ /* 0x000fc60000011611 */
[----:B------:R-:W1:Y:S04]  /*0070*/  SHFL.IDX PT, R2, R0, RZ, 0x1f ;  /* 0x00001fff00027589 */ /* 0x000e6800000e0000 */
[----:B------:R2:W3:Y:S01]  /*0080*/  SHFL.IDX PT, R3, R16, RZ, 0x1f ;  /* 0x00001fff10037589 */ /* 0x0004e200000e0000 */
[C---:B-1----:R-:W-:Y:S02]  /*0090*/  ISETP.NE.OR P0, PT, R2.reuse, RZ, !P0 ;  /* 0x000000ff0200720c */ /* 0x042fe40004705670 */
[----:B------:R-:W-:-:S11]  /*00a0*/  ISETP.NE.AND P1, PT, R2, RZ, PT ;  /* 0x000000ff0200720c */ /* 0x000fd60003f25270 */
[----:B------:R-:W-:Y:S01]  /*00b0*/  VOTEU.ALL UP0, P0 ;  /* 0x00000000003f7886 */ /* 0x000fe20000000000 */
[----:B------:R-:W-:-:S04]  /*00c0*/  VOTEU.ALL UP1, P0 ;  /* 0x00000000003f7886 */ /* 0x000fc80000020000 */
[----:B------:R-:W1:Y:S01]  /*00d0*/  @!UP0 S2UR UR8, SR_CgaCtaId ;  /* 0x00000000000889c3 */ /* 0x000e620000008800 */
[----:B------:R-:W-:Y:S01]  /*00e0*/  @!UP0 UMOV UR6, 0x400 ;  /* 0x0000040000068882 */ /* 0x000fe20000000000 */
[----:B------:R-:W-:-:S04]  /*00f0*/  @!UP0 UIADD3 UR4, -UR4, 0x100000, URZ ;  /* 0x0010000004048890 */ /* 0x000fc8000fffe13f */
[----:B------:R-:W-:Y:S02]  /*0100*/  @!UP0 USHF.L.U32 UR5, UR4, 0xb, URZ ;  /* 0x0000000b04058899 */ /* 0x000fe4000800063f */
[----:B------:R-:W-:Y:S02]  /*0110*/  @!UP0 USHF.L.U32 UR4, UR4, 0x1, URZ ;  /* 0x0000000104048899 */ /* 0x000fe4000800063f */
[----:B-1----:R-:W-:Y:S02]  /*0120*/  @!UP0 ULEA UR8, UR8, UR6, 0x18 ;  /* 0x0000000608088291 */ /* 0x002fe4000f8ec03f */
[----:B------:R-:W-:-:S04]  /*0130*/  @!UP0 UIADD3 UR6, -UR7, 0x100000, URZ ;  /* 0x0010000007068890 */ /* 0x000fc8000fffe13f */
[----:B------:R-:W-:Y:S02]  /*0140*/  @!UP0 USHF.L.U32 UR7, UR6, 0xb, URZ ;  /* 0x0000000b06078899 */ /* 0x000fe4000800063f */
[----:B------:R-:W-:Y:S01]  /*0150*/  @!UP0 USHF.L.U32 UR6, UR6, 0x1, URZ ;  /* 0x0000000106068899 */ /* 0x000fe2000800063f */
[----:B------:R-:W-:-:S05]  /*0160*/  VOTEU.ALL UP0, P0 ;  /* 0x00000000003f7886 */ /* 0x000fca0000000000 */
[----:B------:R2:W1:Y:S06]  /*0170*/  @!UP0 SYNCS.EXCH.64 URZ, [UR8+0x22800], UR4 ;  /* 0x02280004083f85b2 */ /* 0x00046c0008000100 */
[----:B------:R2:W4:Y:S02]  /*0180*/  @!UP1 SYNCS.EXCH.64 URZ, [UR8+0x22820], UR6 ;  /* 0x02282006083f95b2 */ /* 0x0005240008000100 */
[----:B0-23--:R-:W-:Y:S05]  /*0190*/  @P1 BRA `(.L_x_1933) ;  /* 0x0000000000481947 */ /* 0x00dfea0003800000 */
        /* <DEDUP_REMOVED lines=13> */
[----:B0-----:R0:W2:Y:S08]  /*0270*/  SYNCS.EXCH.64 URZ, [UR8+0x22830], UR4 ;  /* 0x02283004083f75b2 */ /* 0x0010b00008000100 */
[----:B------:R0:W3:Y:S01]  /*0280*/  SYNCS.EXCH.64 URZ, [UR8+0x22840], UR6 ;  /* 0x02284006083f75b2 */ /* 0x0000e20008000100 */
[----:B------:R0:W0:Y:S01]  /*0290*/  SYNCS.EXCH.64 URZ, [UR8+0x22838], UR4 ;  /* 0x02283804083f75b2 */ /* 0x0000220008000100 */
[----:B------:R0:W0:Y:S01]  /*02a0*/  SYNCS.EXCH.64 URZ, [UR8+0x22848], UR6 ;  /* 0x02284806083f75b2 */ /* 0x0000220008000100 */
[----:B------:R-:W-:Y:S01]  /*02b0*/  NOP ;  /* 0x0000000000007918 */ /* 0x000fe20000000000 */
.L_x_1933:
        /* <DEDUP_REMOVED lines=22> */
.L_x_1934:
        /* <DEDUP_REMOVED lines=18> */
.L_x_1935:
        /* <DEDUP_REMOVED lines=22> */
.L_x_1936:
        /* <DEDUP_REMOVED lines=23> */
.L_x_1937:
        /* <DEDUP_REMOVED lines=9> */
.L_x_1940:
        /* <DEDUP_REMOVED lines=20> */
[----:B------:R-:W0:Y:S01]  /*09e0*/  LDC.64 R6, c[0x0][0x418] ;  /* 0x00010600ff067b82 */ /* 0x000e220000000a00 */
[----:B------:R-:W-:Y:S01]  /*09f0*/  ULDC UR4, c[0x0][0x448] ;  /* 0x0001120000047ab9 */ /* 0x000fe20000000800 */
[----:B------:R-:W-:Y:S01]  /*0a00*/  VIADD R19, R17, 0xffffff80 ;  /* 0xffffff8011137836 */ /* 0x000fe20000000000 */
[----:B------:R-:W-:-:S03]  /*0a10*/  UISETP.NE.AND UP0, UPT, UR4, 0x1, UPT ;  /* 0x000000010400788c */ /* 0x000fc6000bf05270 */
[----:B------:R-:W-:Y:S01]  /*0a20*/  ULDC.64 UR4, c[0x0][0x9e0] ;  /* 0x0002780000047ab9 */ /* 0x000fe20000000a00 */
[----:B------:R-:W-:Y:S01]  /*0a30*/  UP2UR UR40, UPR, URZ, 0x1 ;  /* 0x000000013f287883 */ /* 0x000fe20008000000 */
[----:B------:R-:W1:Y:S06]  /*0a40*/  LDC R2, c[0x0][0x288] ;  /* 0x0000a200ff027b82 */ /* 0x000e6c0000000800 */
[----:B------:R-:W-:Y:S01]  /*0a50*/  @UP0 ULDC UR8, c[0x0][0x44c] ;  /* 0x0001130000080ab9 */ /* 0x000fe20000000800 */
[----:B------:R-:W-:Y:S01]  /*0a60*/  @UP0 ULDC UR11, c[0x0][0x450] ;  /* 0x00011400000b0ab9 */ /* 0x000fe20000000800 */
[----:B------:R-:W2:Y:S08]  /*0a70*/  LDC R18, c[0x0][0x424] ;  /* 0x00010900ff127b82 */ /* 0x000eb00000000800 */
[----:B------:R-:W3:Y:S01]  /*0a80*/  S2UR UR44, SR_CTAID.X ;  /* 0x00000000002c79c3 */ /* 0x000ee20000002500 */
[----:B0-----:R-:W-:-:S04]  /*0a90*/  ISETP.NE.U32.AND P0, PT, R6, RZ, PT ;  /* 0x000000ff0600720c */ /* 0x001fc80003f05070 */
[----:B------:R-:W-:-:S03]  /*0aa0*/  ISETP.NE.AND.EX P0, PT, R7, RZ, PT, P0 ;  /* 0x000000ff0700720c */ /* 0x000fc60003f05300 */
[----:B------:R-:W0:Y:S01]  /*0ab0*/  LDC R5, c[0x0][0x2f0] ;  /* 0x0000bc00ff057b82 */ /* 0x000e220000000800 */
[----:B-1----:R-:W-:Y:S02]  /*0ac0*/  IADD3 R3, -R2, 0x1, RZ ;  /* 0x0000000102037810 */ /* 0x002fe40007ffe1ff */
[----:B--2---:R-:W-:Y:S01]  /*0ad0*/  SEL R18, R18, 0x1, P0 ;  /* 0x0000000112127807 */ /* 0x004fe20000000000 */
[----:B---3--:R-:W-:-:S04]  /*0ae0*/  USHF.L.U32 UR44, UR44, 0x7, URZ ;  /* 0x000000072c2c7899 */ /* 0x008fc8000800063f */
[----:B------:R-:W-:Y:S01]  /*0af0*/  UIADD3 UR7, UR44, 0x7f, URZ ;  /* 0x0000007f2c077890 */ /* 0x000fe2000fffe03f */
[----:B0-----:R-:W-:-:S03]  /*0b00*/  IMAD R3, R18, R5, R3 ;  /* 0x0000000512037224 */ /* 0x001fc600078e0203 */
[----:B------:R-:W-:Y:S01]  /*0b10*/  UIMAD.WIDE.U32 UR8, UR7, UR8, URZ ;  /* 0x00000008070872a5 */ /* 0x000fe2000f8e003f */
[----:B------:R-:W-:Y:S01]  /*0b20*/  IMAD R17, R18, R5, RZ ;  /* 0x0000000512117224 */ /* 0x000fe200078e02ff */
[----:B------:R-:W-:Y:S02]  /*0b30*/  R2UR UR10, R3 ;  /* 0x00000000030a72ca */ /* 0x000fe400000e0000 */
[----:B------:R-:W-:Y:S02]  /*0b40*/  @UP0 USHF.R.U32.HI UR7, URZ, UR11, UR9 ;  /* 0x0000000b3f070299 */ /* 0x000fe40008011609 */
[----:B------:R-:W-:-:S04]  /*0b50*/  UISETP.GE.AND UP0, UPT, UR5, 0x1, UPT ;  /* 0x000000010500788c */ /* 0x000fc8000bf06270 */
[----:B------:R-:W-:Y:S02]  /*0b60*/  UP2UR UR43, UPR, URZ, 0x1 ;  /* 0x000000013f2b7883 */ /* 0x000fe40008000000 */
[----:B------:R-:W-:-:S03]  /*0b70*/  PLOP3.LUT P0, PT, PT, PT, UP0, 0x40, 0x0 ;  /* 0x000000000000781c */ /* 0x000fc60003f0e808 */
[----:B------:R-:W-:-:S04]  /*0b80*/  UIADD3 UR7, UR10, UR7, URZ ;  /* 0x000000070a077290 */ /* 0x000fc8000fffe03f */
[----:B------:R-:W-:-:S06]  /*0b90*/  UIADD3 UR4, UR7, UR4, URZ ;  /* 0x0000000407047290 */ /* 0x000fcc000fffe03f */
[----:B------:R-:W-:Y:S01]  /*0ba0*/  IMAD.U32 R0, RZ, RZ, UR4 ;  /* 0x00000004ff007e24 */ /* 0x000fe2000f8e00ff */
[----:B------:R-:W-:Y:S06]  /*0bb0*/  @P0 BRA `(.L_x_1942) ;  /* 0x0000000000400947 */ /* 0x000fec0003800000 */
[----:B------:R-:W-:Y:S01]  /*0bc0*/  ISETP.LT.AND P0, PT, RZ, UR7, PT ;  /* 0x00000007ff007c0c */ /* 0x000fe2000bf01270 */
[----:B------:R-:W-:-:S12]  /*0bd0*/  UIADD3 UR4, UR7, -0x1, URZ ;  /* 0xffffffff07047890 */ /* 0x000fd8000fffe03f */
[----:B------:R-:W-:Y:S05]  /*0be0*/  @P0 BRA `(.L_x_1943) ;  /* 0x00000000001c0947 */ /* 0x000fea0003800000 */
[----:B------:R-:W-:Y:S02]  /*0bf0*/  UISETP.NE.AND UP0, UPT, UR5, 0x1, UPT ;  /* 0x000000010500788c */ /* 0x000fe4000bf05270 */
[----:B------:R-:W-:-:S09]  /*0c00*/  UIADD3 UR4, -UR7, URZ, URZ ;  /* 0x0000003f07047290 */ /* 0x000fd2000fffe13f */
[----:B------:R-:W-:Y:S02]  /*0c10*/  @UP0 ULDC.64 UR10, c[0x0][0x9e8] ;  /* 0x00027a00000a0ab9 */ /* 0x000fe40000000a00 */
[----:B------:R-:W-:-:S04]  /*0c20*/  UIMAD.WIDE.U32 UR8, UR4, UR10, URZ ;  /* 0x0000000a040872a5 */ /* 0x000fc8000f8e003f */
[----:B------:R-:W-:-:S04]  /*0c30*/  @UP0 USHF.R.U32.HI UR4, URZ, UR11, UR9 ;  /* 0x0000000b3f040299 */ /* 0x000fc80008011609 */
[----:B------:R-:W-:Y:S01]  /*0c40*/  ULOP3.LUT UR4, URZ, UR4, URZ, 0x33, !UPT ;  /* 0x000000043f047292 */ /* 0x000fe2000f8e333f */
[----:B------:R-:W-:Y:S11]  /*0c50*/  BRA `(.L_x_1944) ;  /* 0x0000000000107947 */ /* 0x000ff60003800000 */
.L_x_1943:
[----:B------:R-:W-:-:S11]  /*0c60*/  UISETP.NE.AND UP0, UPT, UR5, 0x1, UPT ;  /* 0x000000010500788c */ /* 0x000fd6000bf05270 */
[----:B------:R-:W-:Y:S02]  /*0c70*/  @UP0 ULDC.64 UR10, c[0x0][0x9e8] ;  /* 0x00027a00000a0ab9 */ /* 0x000fe40000000a00 */
[----:B------:R-:W-:-:S04]  /*0c80*/  UIMAD.WIDE.U32 UR8, UR4, UR10, URZ ;  /* 0x0000000a040872a5 */ /* 0x000fc8000f8e003f */
[----:B------:R-:W-:-:S12]  /*0c90*/  @UP0 USHF.R.U32.HI UR4, URZ, UR11, UR9 ;  /* 0x0000000b3f040299 */ /* 0x000fd80008011609 */
.L_x_1944:
[----:B------:R-:W-:-:S06]  /*0ca0*/  UIMAD UR4, UR4, UR5, UR5 ;  /* 0x00000005040472a4 */ /* 0x000fcc000f8e0205 */
[----:B------:R-:W-:-:S07]  /*0cb0*/  VIMNMX R0, R0, UR4, PT ;  /* 0x0000000400007c48 */ /* 0x000fce000bfe0100 */
.L_x_1942:
[----:B------:R-:W-:Y:S01]  /*0cc0*/  UISETP.NE.AND UP0, UPT, UR40, URZ, UPT ;  /* 0x0000003f2800728c */ /* 0x000fe2000bf05270 */
[-C--:B------:R-:W-:Y:S01]  /*0cd0*/  IMAD R3, R18, R5.reuse, -R2 ;  /* 0x0000000512037224 */ /* 0x080fe200078e0a02 */
[----:B------:R-:W-:Y:S01]  /*0ce0*/  UMOV UR4, UR44 ;  /* 0x0000002c00047c82 */ /* 0x000fe20008000000 */
[----:B------:R-:W-:Y:S02]  /*0cf0*/  VIADD R2, R0, 0x5f ;  /* 0x0000005f00027836 */ /* 0x000fe40000000000 */
[----:B------:R-:W-:Y:S01]  /*0d00*/  IMAD R0, R18, R5, 0x5f ;  /* 0x0000005f12007424 */ /* 0x000fe200078e0205 */
[----:B------:R-:W-:Y:S01]  /*0d10*/  R2UR UR7, R3 ;  /* 0x00000000030772ca */ /* 0x000fe200000e0000 */
[----:B------:R-:W-:-:S04]  /*0d20*/  IMAD.HI R2, R2, 0x2aaaaaab, RZ ;  /* 0x2aaaaaab02027827 */ /* 0x000fc800078e02ff */
[----:B------:R-:W-:Y:S01]  /*0d30*/  @UP0 ULDC UR8, c[0x0][0x44c] ;  /* 0x0001130000080ab9 */ /* 0x000fe20000000800 */
[----:B------:R-:W-:Y:S01]  /*0d40*/  @UP0 ULDC UR10, c[0x0][0x450] ;  /* 0x00011400000a0ab9 */ /* 0x000fe20000000800 */
[----:B------:R-:W-:Y:S01]  /*0d50*/  UIMAD.WIDE.U32 UR8, UR44, UR8, URZ ;  /* 0x000000082c0872a5 */ /* 0x000fe2000f8e003f */
[----:B------:R-:W-:Y:S01]  /*0d60*/  IMAD.HI R0, R0, 0x2aaaaaab, RZ ;  /* 0x2aaaaaab00007827 */ /* 0x000fe200078e02ff */
[----:B------:R-:W-:Y:S02]  /*0d70*/  SHF.R.U32.HI R5, RZ, 0x1f, R2 ;  /* 0x0000001fff057819 */ /* 0x000fe40000011602 */
[----:B------:R-:W-:Y:S02]  /*0d80*/  @UP0 USHF.R.U32.HI UR4, URZ, UR10, UR9 ;  /* 0x0000000a3f040299 */ /* 0x000fe40008011609 */
[----:B------:R-:W-:Y:S01]  /*0d90*/  UISETP.GE.AND UP0, UPT, UR5, 0x1, UPT ;  /* 0x000000010500788c */ /* 0x000fe2000bf06270 */
[----:B------:R-:W-:Y:S01]  /*0da0*/  SHF.R.U32.HI R3, RZ, 0x1f, R0 ;  /* 0x0000001fff037819 */ /* 0x000fe20000011600 */
[----:B------:R-:W-:Y:S01]  /*0db0*/  UIADD3 UR4, UR7, UR4, URZ ;  /* 0x0000000407047290 */ /* 0x000fe2000fffe03f */
[----:B------:R-:W-:-:S02]  /*0dc0*/  LEA.HI.SX32 R2, R2, R5, 0x1c ;  /* 0x0000000502027211 */ /* 0x000fc400078fe2ff */
[----:B------:R-:W-:Y:S01]  /*0dd0*/  ULDC UR7, c[0x0][0x9dc] ;  /* 0x0002770000077ab9 */ /* 0x000fe20000000800 */
[----:B------:R-:W-:Y:S01]  /*0de0*/  PLOP3.LUT P0, PT, PT, PT, UP0, 0x40, 0x0 ;  /* 0x000000000000781c */ /* 0x000fe20003f0e808 */
[----:B------:R-:W-:Y:S01]  /*0df0*/  UIADD3 UR7, UR4, -UR7, URZ ;  /* 0x8000000704077290 */ /* 0x000fe2000fffe03f */
[----:B------:R-:W-:-:S04]  /*0e00*/  LEA.HI.SX32 R3, R0, R3, 0x1c ;  /* 0x0000000300037211 */ /* 0x000fc800078fe2ff */
[----:B------:R-:W-:-:S07]  /*0e10*/  VIMNMX R22, R3, R2, PT ;  /* 0x0000000203167248 */ /* 0x000fce0003fe0100 */
[----:B------:R-:W-:Y:S05]  /*0e20*/  @P0 BRA `(.L_x_1945) ;  /* 0x0000000000440947 */ /* 0x000fea0003800000 */
[----:B------:R-:W-:-:S06]  /*0e30*/  UISETP.GT.AND UP0, UPT, UR4, -0x1, UPT ;  /* 0xffffffff0400788c */ /* 0x000fcc000bf04270 */
[----:B------:R-:W-:-:S13]  /*0e40*/  PLOP3.LUT P0, PT, PT, PT, UP0, 0x80, 0x0 ;  /* 0x000000000000781c */ /* 0x000fda0003f0f008 */
[----:B------:R-:W-:Y:S05]  /*0e50*/  @P0 BRA `(.L_x_1946) ;  /* 0x00000000001c0947 */ /* 0x000fea0003800000 */
[----:B------:R-:W-:Y:S02]  /*0e60*/  UISETP.NE.AND UP0, UPT, UR5, 0x1, UPT ;  /* 0x000000010500788c */ /* 0x000fe4000bf05270 */
[----:B------:R-:W-:-:S09]  /*0e70*/  ULOP3.LUT UR4, URZ, UR4, URZ, 0x33, !UPT ;  /* 0x000000043f047292 */ /* 0x000fd2000f8e333f */
[----:B------:R-:W-:Y:S02]  /*0e80*/  @UP0 ULDC.64 UR10, c[0x0][0x9e8] ;  /* 0x00027a00000a0ab9 */ /* 0x000fe40000000a00 */
[----:B------:R-:W-:-:S04]  /*0e90*/  UIMAD.WIDE.U32 UR8, UR4, UR10, URZ ;  /* 0x0000000a040872a5 */ /* 0x000fc8000f8e003f */
[----:B------:R-:W-:-:S04]  /*0ea0*/  @UP0 USHF.R.U32.HI UR4, URZ, UR11, UR9 ;  /* 0x0000000b3f040299 */ /* 0x000fc80008011609 */
[----:B------:R-:W-:Y:S01]  /*0eb0*/  ULOP3.LUT UR4, URZ, UR4, URZ, 0x33, !UPT ;  /* 0x000000043f047292 */ /* 0x000fe2000f8e333f */
[----:B------:R-:W-:Y:S11]  /*0ec0*/  BRA `(.L_x_1947) ;  /* 0x0000000000107947 */ /* 0x000ff60003800000 */
.L_x_1946:
[----:B------:R-:W-:-:S11]  /*0ed0*/  UISETP.NE.AND UP0, UPT, UR5, 0x1, UPT ;  /* 0x000000010500788c */ /* 0x000fd6000bf05270 */
[----:B------:R-:W-:Y:S02]  /*0ee0*/  @UP0 ULDC.64 UR10, c[0x0][0x9e8] ;  /* 0x00027a00000a0ab9 */ /* 0x000fe40000000a00 */
[----:B------:R-:W-:-:S04]  /*0ef0*/  UIMAD.WIDE.U32 UR8, UR4, UR10, URZ ;  /* 0x0000000a040872a5 */ /* 0x000fc8000f8e003f */
[----:B------:R-:W-:-:S12]  /*0f00*/  @UP0 USHF.R.U32.HI UR4, URZ, UR11, UR9 ;  /* 0x0000000b3f040299 */ /* 0x000fd80008011609 */
.L_x_1947:
[----:B------:R-:W-:-:S04]  /*0f10*/  UIMAD UR4, UR4, UR5, URZ ;  /* 0x00000005040472a4 */ /* 0x000fc8000f8e023f */
[----:B------:R-:W-:-:S04]  /*0f20*/  UISETP.LT.AND UP0, UPT, UR7, UR4, UPT ;  /* 0x000000040700728c */ /* 0x000fc8000bf01270 */
[----:B------:R-:W-:-:S12]  /*0f30*/  USEL UR7, UR7, UR4, !UP0 ;  /* 0x0000000407077287 */ /* 0x000fd8000c000000 */
.L_x_1945:
[----:B------:R-:W-:Y:S02]  /*0f40*/  UIMAD.WIDE UR4, UR7, 0x2aaaaaab, URZ ;  /* 0x2aaaaaab070478a5 */ /* 0x000fe4000f8e023f */
[----:B------:R-:W-:Y:S02]  /*0f50*/  USHF.R.U32.HI UR10, URZ, 0x10, UR6 ;  /* 0x000000103f0a7899 */ /* 0x000fe40008011606 */
[----:B------:R-:W-:Y:S02]  /*0f60*/  USHF.R.U32.HI UR4, URZ, 0x1f, UR5 ;  /* 0x0000001f3f047899 */ /* 0x000fe40008011605 */
[----:B------:R-:W-:Y:S02]  /*0f70*/  ULOP3.LUT UR39, UR6, 0xffff, URZ, 0xc0, !UPT ;  /* 0x0000ffff06277892 */ /* 0x000fe4000f8ec03f */
[----:B------:R-:W-:-:S04]  /*0f80*/  ULEA.HI.SX32 UR4, UR5, UR4, 0x1c ;  /* 0x0000000405047291 */ /* 0x000fc8000f8fe23f */
[----:B------:R-:W-:-:S04]  /*0f90*/  UISETP.LT.AND UP0, UPT, URZ, UR4, UPT ;  /* 0x000000043f00728c */ /* 0x000fc8000bf01270 */
[----:B------:R-:W-:Y:S02]  /*0fa0*/  USEL UR9, URZ, UR4, !UP0 ;  /* 0x000000043f097287 */ /* 0x000fe4000c000000 */
[----:B------:R-:W-:Y:S01]  /*0fb0*/  UISETP.NE.AND UP0, UPT, UR10, URZ, UPT ;  /* 0x0000003f0a00728c */ /* 0x000fe2000bf05270 */
[----:B------:R-:W-:-:S03]  /*0fc0*/  UMOV UR4, URZ ;  /* 0x0000003f00047c82 */ /* 0x000fc60008000000 */
[----:B------:R-:W-:-:S07]  /*0fd0*/  ISETP.GT.AND P0, PT, R22, UR9, PT ;  /* 0x0000000916007c0c */ /* 0x000fce000bf04270 */
[----:B------:R-:W-:-:S06]  /*0fe0*/  @!UP0 ULDC UR10, c[0x0][0x9f0] ;  /* 0x00027c00000a8ab9 */ /* 0x000fcc0000000800 */
[----:B------:R-:W-:Y:S05]  /*0ff0*/  @!P0 BRA `(.L_x_1948) ;  /* 0x00000000008c8947 */ /* 0x000fea0003800000 */
[----:B------:R-:W-:Y:S01]  /*1000*/  IMAD.U32 R5, RZ, RZ, UR10 ;  /* 0x0000000aff057e24 */ /* 0x000fe2000f8e00ff */
[----:B------:R-:W-:-:S04]  /*1010*/  UMOV UR4, URZ ;  /* 0x0000003f00047c82 */ /* 0x000fc80008000000 */
[----:B------:R-:W-:-:S04]  /*1020*/  IABS R0, R5 ;  /* 0x0000000500007213 */ /* 0x000fc80000000000 */
[----:B------:R-:W-:Y:S02]  /*1030*/  R2UR UR11, R0 ;  /* 0x00000000000b72ca */ /* 0x000fe400000e0000 */
[----:B------:R-:W-:Y:S02]  /*1040*/  IADD3 R0, R5, -0x1, R22 ;  /* 0xffffffff05007810 */ /* 0x000fe40007ffe016 */
[----:B------:R-:W-:Y:S02]  /*1050*/  IABS R5, R5 ;  /* 0x0000000500057213 */ /* 0x000fe40000000000 */
[----:B------:R-:W-:-:S03]  /*1060*/  R2UR UR6, R0 ;  /* 0x00000000000672ca */ /* 0x000fc600000e0000 */
[----:B------:R-:W-:-:S04]  /*1070*/  IMAD.MOV R5, RZ, RZ, -R5 ;  /* 0x000000ffff057224 */ /* 0x000fc800078e0a05 */
[----:B------:R-:W0:Y:S06]  /*1080*/  I2F.RP R2, UR11 ;  /* 0x0000000b00027d06 */ /* 0x000e2c0008209400 */
[----:B------:R-:W-:-:S06]  /*1090*/  UIADD3 UR6, -UR9, UR6, URZ ;  /* 0x0000000609067290 */ /* 0x000fcc000fffe13f */
[----:B------:R-:W-:Y:S01]  /*10a0*/  IMAD.U32 R0, RZ, RZ, UR6 ;  /* 0x00000006ff007e24 */ /* 0x000fe2000f8e00ff */
[----:B------:R-:W-:Y:S01]  /*10b0*/  ULOP3.LUT UR6, UR6, UR10, URZ, 0x3c, !UPT ;  /* 0x0000000a06067292 */ /* 0x000fe2000f8e3c3f */
[----:B0-----:R-:W0:Y:S03]  /*10c0*/  MUFU.RCP R2, R2 ;  /* 0x0000000200027308 */ /* 0x001e260000001000 */
[----:B------:R-:W-:-:S04]  /*10d0*/  IABS R0, R0 ;  /* 0x0000000000007213 */ /* 0x000fc80000000000 */
[----:B------:R-:W-:Y:S01]  /*10e0*/  R2UR UR8, R0 ;  /* 0x00000000000872ca */ /* 0x000fe200000e0000 */
[----:B------:R-:W-:Y:S02]  /*10f0*/  IMAD.MOV.U32 R0, RZ, RZ, R5 ;  /* 0x000000ffff007224 */ /* 0x000fe400078e0005 */
[----:B0-----:R-:W-:-:S06]  /*1100*/  VIADD R3, R2, 0xffffffe ;  /* 0x0ffffffe02037836 */ /* 0x001fcc0000000000 */
        /* <DEDUP_REMOVED lines=18> */
.L_x_1948:
[----:B------:R-:W-:Y:S02]  /*1230*/  UIMAD UR39, UR39, UR4, UR9 ;  /* 0x00000004272772a4 */ /* 0x000fe4000f8e0209 */
[----:B------:R-:W-:Y:S01]  /*1240*/  IMAD.U32 R3, RZ, RZ, UR4 ;  /* 0x00000004ff037e24 */ /* 0x000fe2000f8e00ff */
[----:B------:R-:W-:Y:S02]  /*1250*/  PLOP3.LUT P0, PT, PT, PT, PT, 0x80, 0x0 ;  /* 0x000000000000781c */ /* 0x000fe40003f0f070 */
[----:B------:R-:W-:Y:S02]  /*1260*/  CS2R R150, SRZ ;  /* 0x0000000000967805 */ /* 0x000fe4000001ff00 */
[----:B------:R-:W-:Y:S02]  /*1270*/  CS2R R148, SRZ ;  /* 0x0000000000947805 */ /* 0x000fe4000001ff00 */
[----:B------:R-:W-:Y:S02]  /*1280*/  CS2R R146, SRZ ;  /* 0x0000000000927805 */ /* 0x000fe4000001ff00 */
[----:B------:R-:W-:-:S02]  /*1290*/  VIADDMNMX R22, R3, UR39, R22, PT ;  /* 0x0000002703167c46 */ /* 0x000fc4000b800116 */
[----:B------:R-:W-:Y:S02]  /*12a0*/  CS2R R2, SRZ ;  /* 0x0000000000027805 */ /* 0x000fe4000001ff00 */
[----:B------:R-:W-:Y:S02]  /*12b0*/  CS2R R144, SRZ ;  /* 0x0000000000907805 */ /* 0x000fe4000001ff00 */
[----:B------:R-:W-:Y:S02]  /*12c0*/  CS2R R142, SRZ ;  /* 0x00000000008e7805 */ /* 0x000fe4000001ff00 */
[----:B------:R-:W-:Y:S02]  /*12d0*/  ISETP.GT.AND P1, PT, R22, UR39, PT ;  /* 0x0000002716007c0c */ /* 0x000fe4000bf24270 */
        /* <DEDUP_REMOVED lines=64> */
[----:B------:R-:W-:-:S05]  /*16e0*/  SHF.R.S32.HI R73, RZ, 0x7, R23 ;  /* 0x00000007ff497819 */ /* 0x000fca0000011417 */
        /* <DEDUP_REMOVED lines=29> */
.L_x_1950:
[----:B------:R-:W-:Y:S01]  /*18c0*/  SHF.L.U32 R2, RZ, 0x1f, RZ ;  /* 0x0000001fff027819 */ /* 0x000fe200000006ff */
[----:B------:R-:W-:-:S03]  /*18d0*/  VIADD R5, R16, 0x8 ;  /* 0x0000000810057836 */ /* 0x000fc60000000000 */
[----:B------:R-:W0:Y:S02]  /*18e0*/  SYNCS.PHASECHK.TRANS64.TRYWAIT P0, [UR38+0x22800], R2 ;  /* 0x02280002ff0075a7 */ /* 0x000e240008000166 */
[----:B0-----:R-:W-:Y:S05]  /*18f0*/  @!P0 BRA `(.L_x_1951) ;  /* 0x0000011400b08947 */ /* 0x001fea0003800000 */
.L_x_2083:
[----:B------:R-:W-:Y:S05]  /*1900*/  WARPSYNC.ALL ;  /* 0x0000000000007948 */ /* 0x000fea0003800000 */
[----:B------:R-:W-:Y:S01]  /*1910*/  ULOP3.LUT UR4, UR42, 0x1, URZ, 0xfc, !UPT ;  /* 0x000000012a047892 */ /* 0x000fe2000f8efc3f */
[----:B------:R1:W-:Y:S03]  /*1920*/  BAR.SYNC.DEFER_BLOCKING R5, 0x100 ;  /* 0x000400050000751d */ /* 0x0003e60000010000 */
[----:B------:R-:W-:-:S06]  /*1930*/  UISETP.NE.AND UP0, UPT, UR4, 0x3, UPT ;  /* 0x000000030400788c */ /* 0x000fcc000bf05270 */
[----:B------:R-:W-:-:S13]  /*1940*/  PLOP3.LUT P0, PT, PT, PT, UP0, 0x40, 0x0 ;  /* 0x000000000000781c */ /* 0x000fda0003f0e808 */
[----:B-1----:R-:W-:Y:S05]  /*1950*/  @P0 BRA `(.L_x_1952) ;  /* 0x0000000000040947 */ /* 0x002fea0003800000 */
[----:B------:R-:W-:Y:S01]  /*1960*/  BPT.TRAP 0x1 ;  /* 0x000000040000795c */ /* 0x000fe20000300000 */
.L_x_1952:
[----:B------:R-:W-:Y:S01]  /*1970*/  PLOP3.LUT P1, PT, PT, PT, UP0, 0x40, 0x0 ;  /* 0x000000000000781c */ /* 0x000fe20003f2e808 */
[----:B------:R1:W2:-:S12]  /*1980*/  SYNCS.PHASECHK.TRANS64.TRYWAIT P0, [UR38+0x22830], R2 ;  /* 0x02283002ff0075a7 */ /* 0x0002980008000166 */
[----:B-1----:R-:W-:Y:S05]  /*1990*/  @P1 BRA `(.L_x_1953) ;  /* 0x0000000000041947 */ /* 0x002fea0003800000 */
[----:B------:R-:W-:Y:S01]  /*19a0*/  BPT.TRAP 0x1 ;  /* 0x000000040000795c */ /* 0x000fe20000300000 */
.L_x_1953:
[----:B--2---:R-:W-:Y:S05]  /*19b0*/  @P0 BRA `(.L_x_1954) ;  /* 0x0000000000080947 */ /* 0x004fea0003800000 */
[----:B------:R-:W1:Y:S02]  /*19c0*/  SYNCS.PHASECHK.TRANS64.TRYWAIT P0, [UR38+0x22830], R2 ;  /* 0x02283002ff0075a7 */ /* 0x000e640008000166 */
[----:B-1----:R-:W-:Y:S05]  /*19d0*/  @!P0 BRA `(.L_x_1955) ;  /* 0x0000011400908947 */ /* 0x002fea0003800000 */
.L_x_1954:
[----:B------:R-:W-:Y:S01]  /*19e0*/  UIADD3 UR4, UR38, 0x1c400, URZ ;  /* 0x0001c40026047890 */ /* 0x000fe2000fffe03f */
[----:B------:R-:W-:Y:S01]  /*19f0*/  WARPGROUP.ARRIVE ;  /* 0x00000000000079c5 */ /* 0x000fe20000000000 */
[----:B------:R-:W-:Y:S01]  /*1a00*/  ULOP3.LUT UR45, UR45, 0x10000, URZ, 0xfc, !UPT ;  /* 0x000100002d2d7892 */ /* 0x000fe2000f8efc3f */
[----:B------:R-:W-:Y:S01]  /*1a10*/  PLOP3.LUT P0, PT, PT, PT, UP0, 0x40, 0x0 ;  /* 0x000000000000781c */ /* 0x000fe20003f0e808 */
[----:B------:R-:W-:Y:S01]  /*1a20*/  USHF.R.U32.HI UR4, URZ, 0x4, UR4 ;  /* 0x000000043f047899 */ /* 0x000fe20008011604 */
[----:B------:R-:W-:Y:S01]  /*1a30*/  IADD3 R4, -R16, 0xb, RZ ;  /* 0x0000000b10047810 */ /* 0x000fe20007ffe1ff */
[----:B------:R-:W-:Y:S01]  /*1a40*/  UMOV UR21, 0x40000040 ;  /* 0x4000004000157882 */ /* 0x000fe20000000000 */
[----:B------:R-:W-:Y:S01]  /*1a50*/  UMOV UR23, 0x40000040 ;  /* 0x4000004000177882 */ /* 0x000fe20000000000 */
[----:B------:R-:W-:Y:S01]  /*1a60*/  ULOP3.LUT UR4, UR4, 0x3fff, URZ, 0xc0, !UPT ;  /* 0x00003fff04047892 */ /* 0x000fe2000f8ec03f */
[----:B------:R-:W1:Y:S01]  /*1a70*/  S2UR UR5, SR_CgaCtaId ;  /* 0x00000000000579c3 */ /* 0x000e620000008800 */
[----:B------:R-:W-:Y:S01]  /*1a80*/  UMOV UR20, UR45 ;  /* 0x0000002d00147c82 */ /* 0x000fe20008000000 */
[----:B------:R-:W-:-:S02]  /*1a90*/  UIADD3 UR8, UR45, 0x2, URZ ;  /* 0x000000022d087890 */ /* 0x000fc4000fffe03f */
[----:B------:R-:W-:Y:S01]  /*1aa0*/  ULOP3.LUT UR4, UR4, 0x10000, URZ, 0xfc, !UPT ;  /* 0x0001000004047892 */ /* 0x000fe2000f8efc3f */
[----:B------:R-:W-:Y:S01]  /*1ab0*/  UMOV UR9, 0x40000040 ;  /* 0x4000004000097882 */ /* 0x000fe20000000000 */
[----:B------:R-:W-:Y:S02]  /*1ac0*/  UMOV UR11, 0x40000040 ;  /* 0x40000040000b7882 */ /* 0x000fe40000000000 */
[----:B------:R-:W-:Y:S02]  /*1ad0*/  UIADD3 UR10, UR4, 0x2, URZ ;  /* 0x00000002040a7890 */ /* 0x000fe4000fffe03f */
[----:B------:R-:W-:Y:S01]  /*1ae0*/  UIADD3 UR12, UR45, 0x4, URZ ;  /* 0x000000042d0c7890 */ /* 0x000fe2000fffe03f */
[----:B------:R-:W-:Y:S01]  /*1af0*/  UMOV UR22, UR4 ;  /* 0x0000000400167c82 */ /* 0x000fe20008000000 */
[----:B------:R-:W-:Y:S01]  /*1b00*/  UIADD3 UR14, UR4, 0x4, URZ ;  /* 0x00000004040e7890 */ /* 0x000fe2000fffe03f */
[----:B------:R-:W-:Y:S01]  /*1b10*/  HGMMA.64x96x16.F32.BF16 R24, gdesc[UR20], RZ, !UPT, gsb0 ;  /* 0x01600000141879f0 */ /* 0x000fe2000c0018ff */
        /* <DEDUP_REMOVED lines=17> */
[----:B-1----:R-:W-:Y:S05]  /*1c30*/  @P0 BRA `(.L_x_1956) ;  /* 0x0000000000040947 */ /* 0x002fea0003800000 */
[----:B------:R-:W-:Y:S01]  /*1c40*/  BPT.TRAP 0x1 ;  /* 0x000000040000795c */ /* 0x000fe20000300000 */
.L_x_1956:
[----:B------:R-:W-:Y:S01]  /*1c50*/  LOP3.LUT R0, R23, 0xffffff80, RZ, 0xc0, !PT ;  /* 0xffffff8017007812 */ /* 0x000fe200078ec0ff */
[----:B------:R-:W-:Y:S01]  /*1c60*/  UISETP.NE.AND UP2, UPT, UR40, URZ, UPT ;  /* 0x0000003f2800728c */ /* 0x000fe2000bf45270 */
[----:B------:R-:W-:Y:S01]  /*1c70*/  LEA.HI R72, R72, R19, RZ, 0x2 ;  /* 0x0000001348487211 */ /* 0x000fe200078f10ff */
[----:B------:R-:W-:Y:S01]  /*1c80*/  UISETP.NE.AND UP1, UPT, UR43, URZ, UPT ;  /* 0x0000003f2b00728c */ /* 0x000fe2000bf25270 */
[----:B------:R-:W-:Y:S01]  /*1c90*/  LEA.HI R8, R73, R73, RZ, 0x1 ;  /* 0x0000004949087211 */ /* 0x000fe200078f08ff */
[C---:B0-----:R-:W-:Y:S01]  /*1ca0*/  IMAD.IADD R3, R19.reuse, 0x1, -R0 ;  /* 0x0000000113037824 */ /* 0x041fe200078e0a00 */
[----:B------:R-:W-:Y:S01]  /*1cb0*/  LOP3.LUT R72, R72, 0xfffffffc, RZ, 0xc0, !PT ;  /* 0xfffffffc48487812 */ /* 0x000fe200078ec0ff */
[----:B------:R-:W-:Y:S01]  /*1cc0*/  ULDC UR25, c[0x0][0x9dc] ;  /* 0x0002770000197ab9 */ /* 0x000fe20000000800 */
[----:B------:R-:W-:Y:S01]  /*1cd0*/  LOP3.LUT R8, R8, 0x3fffffe, RZ, 0xc0, !PT ;  /* 0x03fffffe08087812 */ /* 0x000fe200078ec0ff */
[----:B------:R-:W-:Y:S01]  /*1ce0*/  ULDC UR15, c[0x0][0x288] ;  /* 0x0000a200000f7ab9 */ /* 0x000fe20000000800 */
[----:B------:R-:W-:Y:S01]  /*1cf0*/  SHF.R.S32.HI R0, RZ, 0x1f, R3 ;  /* 0x0000001fff007819 */ /* 0x000fe20000011403 */
[----:B------:R-:W-:Y:S01]  /*1d00*/  IMAD.IADD R72, R19, 0x1, -R72 ;  /* 0x0000000113487824 */ /* 0x000fe200078e0a48 */
[----:B------:R-:W-:Y:S01]  /*1d10*/  PLOP3.LUT P0, PT, PT, PT, UP2, 0x80, 0x0 ;  /* 0x000000000000781c */ /* 0x000fe20003f0f028 */
[----:B------:R-:W-:Y:S01]  /*1d20*/  IMAD.IADD R8, R73, 0x1, -R8 ;  /* 0x0000000149087824 */ /* 0x000fe200078e0a08 */
[CC--:B------:R-:W-:Y:S01]  /*1d30*/  LEA.HI R6, R0.reuse, R3.reuse, RZ, 0x2 ;  /* 0x0000000300067211 */ /* 0x0c0fe200078f10ff */
[----:B------:R-:W-:Y:S01]  /*1d40*/  @UP2 ULDC UR6, c[0x0][0x44c] ;  /* 0x0001130000062ab9 */ /* 0x000fe20000000800 */
[----:B------:R-:W-:Y:S01]  /*1d50*/  LEA.HI R7, R0, R3, RZ, 0x5 ;  /* 0x0000000300077211 */ /* 0x000fe200078f28ff */
[----:B------:R-:W-:Y:S01]  /*1d60*/  @UP2 ULDC UR7, c[0x0][0x450] ;  /* 0x0001140000072ab9 */ /* 0x000fe20000000800 */
[--C-:B------:R-:W-:Y:S01]  /*1d70*/  SHF.R.S32.HI R0, RZ, 0x2, R6.reuse ;  /* 0x00000002ff007819 */ /* 0x100fe20000011406 */
[----:B------:R-:W-:Y:S01]  /*1d80*/  ULOP3.LUT UR25, URZ, UR25, URZ, 0x33, !UPT ;  /* 0x000000193f197292 */ /* 0x000fe2000f8e333f */
[----:B------:R-:W-:Y:S01]  /*1d90*/  SHF.R.S32.HI R9, RZ, 0x1f, R6 ;  /* 0x0000001fff097819 */ /* 0x000fe20000011406 */
[----:B------:R-:W-:Y:S01]  /*1da0*/  ULDC UR18, c[0x0][0x9e0] ;  /* 0x0002780000127ab9 */ /* 0x000fe20000000800 */
[----:B------:R-:W-:-:S02]  /*1db0*/  SHF.R.S32.HI R7, RZ, 0x5, R7 ;  /* 0x00000005ff077819 */ /* 0x000fc40000011407 */
[----:B------:R-:W-:Y:S02]  /*1dc0*/  LEA.HI R9, R9, R0, RZ, 0x3 ;  /* 0x0000000009097211 */ /* 0x000fe400078f18ff */
[----:B------:R-:W-:Y:S02]  /*1dd0*/  LEA.HI R10, R72, R72, RZ, 0x1 ;  /* 0x00000048480a7211 */ /* 0x000fe400078f08ff */
[----:B------:R-:W-:Y:S02]  /*1de0*/  LEA R11, R7, UR44, 0x4 ;  /* 0x0000002c070b7c11 */ /* 0x000fe4000f8e20ff */
[----:B------:R-:W-:Y:S02]  /*1df0*/  LOP3.LUT R9, R9, 0xfffffff8, RZ, 0xc0, !PT ;  /* 0xfffffff809097812 */ /* 0x000fe400078ec0ff */
[----:B------:R-:W-:Y:S02]  /*1e00*/  LOP3.LUT R7, R10, 0x1ffffffe, RZ, 0xc0, !PT ;  /* 0x1ffffffe0a077812 */ /* 0x000fe400078ec0ff */
[----:B------:R-:W-:Y:S01]  /*1e10*/  IADD3 R9, R11, R0, -R9 ;  /* 0x000000000b097210 */ /* 0x000fe20007ffe809 */
[----:B------:R-:W-:Y:S01]  /*1e20*/  IMAD.MOV.U32 R11, RZ, RZ, -0x60 ;  /* 0xffffffa0ff0b7424 */ /* 0x000fe200078e00ff */
[----:B------:R-:W-:Y:S01]  /*1e30*/  PLOP3.LUT P1, PT, PT, PT, UP2, 0x80, 0x0 ;  /* 0x000000000000781c */ /* 0x000fe20003f2f028 */
[----:B------:R-:W-:Y:S01]  /*1e40*/  IMAD.IADD R0, R72, 0x1, -R7 ;  /* 0x0000000148007824 */ /* 0x000fe200078e0a07 */
[----:B------:R-:W-:Y:S01]  /*1e50*/  LOP3.LUT R6, R6, 0x7ffffffc, RZ, 0xc0, !PT ;  /* 0x7ffffffc06067812 */ /* 0x000fe200078ec0ff */
[----:B------:R-:W-:-:S02]  /*1e60*/  IMAD R9, R8, 0x40, R9 ;  /* 0x0000004008097824 */ /* 0x000fc400078e0209 */
[----:B------:R-:W-:Y:S02]  /*1e70*/  IMAD R14, R22, R11, 0x60 ;  /* 0x00000060160e7424 */ /* 0x000fe400078e020b */
[----:B------:R-:W-:Y:S02]  /*1e80*/  IMAD R0, R0, 0x8, R9 ;  /* 0x0000000800007824 */ /* 0x000fe400078e0209 */
[----:B------:R-:W-:Y:S02]  /*1e90*/  IMAD.IADD R3, R3, 0x1, -R6 ;  /* 0x0000000103037824 */ /* 0x000fe400078e0a06 */
[----:B------:R-:W-:Y:S01]  /*1ea0*/  @P0 IMAD.HI.U32 R7, R0, UR6, RZ ;  /* 0x0000000600070c27 */ /* 0x000fe2000f8e00ff */
[----:B------:R-:W-:Y:S01]  /*1eb0*/  UIADD3 UR6, UR38, 0x22840, URZ ;  /* 0x0002284026067890 */ /* 0x000fe2000fffe03f */
[----:B------:R-:W-:Y:S02]  /*1ec0*/  PLOP3.LUT P0, PT, PT, PT, UP1, 0x40, 0x0 ;  /* 0x000000000000781c */ /* 0x000fe40003f0e818 */
[----:B------:R-:W-:Y:S01]  /*1ed0*/  IMAD.MOV.U32 R8, RZ, RZ, R0 ;  /* 0x000000ffff087224 */ /* 0x000fe200078e0000 */
[----:B------:R-:W-:Y:S01]  /*1ee0*/  @P1 SHF.R.U32.HI R8, RZ, UR7, R7 ;  /* 0x00000007ff081c19 */ /* 0x000fe20008011607 */
[----:B------:R-:W-:Y:S01]  /*1ef0*/  IMAD R7, R22, -0x60, R17 ;  /* 0xffffffa016077824 */ /* 0x000fe200078e0211 */
[----:B------:R-:W-:Y:S01]  /*1f00*/  UPRMT UR6, UR5, 0x654, UR6 ;  /* 0x0000065405067896 */ /* 0x000fe20008000006 */
[----:B------:R-:W-:-:S02]  /*1f10*/  IMAD R20, R3, -0x2, R14 ;  /* 0xfffffffe03147824 */ /* 0x000fc400078e020e */
[----:B------:R-:W0:Y:S01]  /*1f20*/  SHFL.IDX PT, R10, R8, RZ, 0x1c1f ;  /* 0x001c1fff080a7589 */ /* 0x000e2200000e0000 */
[----:B------:R-:W-:-:S04]  /*1f30*/  VIADD R6, R7, 0x61 ;  /* 0x0000006107067836 */ /* 0x000fc80000000000 */
[----:B------:R-:W-:Y:S01]  /*1f40*/  IMAD R9, R3, -0x2, R6 ;  /* 0xfffffffe03097824 */ /* 0x000fe200078e0206 */
[----:B------:R-:W-:Y:S01]  /*1f50*/  SYNCS.ARRIVE.TRANS64.RED.A1T0 RZ, [UR6], RZ ;  /* 0x000000ffffff79a7 */ /* 0x000fe20008100406 */
[----:B------:R-:W-:Y:S02]  /*1f60*/  VIADD R6, R7, 0x60 ;  /* 0x0000006007067836 */ /* 0x000fe40000000000 */
[----:B------:R-:W-:Y:S02]  /*1f70*/  VIADD R9, R9, -UR15 ;  /* 0x8000000f09097c36 */ /* 0x000fe40008000000 */
[----:B------:R-:W-:Y:S02]  /*1f80*/  IMAD R11, R3, -0x2, R6 ;  /* 0xfffffffe030b7824 */ /* 0x000fe400078e0206 */
[C---:B------:R-:W-:Y:S02]  /*1f90*/  VIADD R12, R9.reuse, UR18 ;  /* 0x00000012090c7c36 */ /* 0x040fe40008000000 */
[----:B------:R-:W-:-:S03]  /*1fa0*/  VIADD R13, R9, UR25 ;  /* 0x00000019090d7c36 */ /* 0x000fc60008000000 */
[----:B0-----:R-:W-:Y:S01]  /*1fb0*/  VIADDMNMX R6, R10, R12, R11, PT ;  /* 0x0000000c0a067246 */ /* 0x001fe2000380010b */
[----:B------:R-:W-:Y:S01]  /*1fc0*/  IMAD.IADD R7, R13, 0x1, R10 ;  /* 0x000000010d077824 */ /* 0x000fe200078e020a */
[----:B------:R-:W-:Y:S06]  /*1fd0*/  @P0 BRA `(.L_x_1957) ;  /* 0x00000000005c0947 */ /* 0x000fec0003800000 */
[----:B------:R-:W-:Y:S01]  /*1fe0*/  IADD3 R9, R17, -UR15, R10 ;  /* 0x8000000f11097c10 */ /* 0x000fe2000fffe00a */
[----:B------:R-:W-:Y:S03]  /*1ff0*/  BSSY B0, `(.L_x_1958) ;  /* 0x0000012000007945 */ /* 0x000fe60003800000 */
[----:B------:R-:W-:-:S13]  /*2000*/  ISETP.GT.AND P0, PT, R9, -0x1, PT ;  /* 0xffffffff0900780c */ /* 0x000fda0003f04270 */
[----:B------:R-:W-:Y:S05]  /*2010*/  @P0 BRA `(.L_x_1959) ;  /* 0x0000000000240947 */ /* 0x000fea0003800000 */
[----:B------:R-:W-:Y:S01]  /*2020*/  ULDC UR6, c[0x0][0x9e4] ;  /* 0x0002790000067ab9 */ /* 0x000fe20000000800 */
[----:B------:R-:W-:Y:S01]  /*2030*/  LOP3.LUT R9, RZ, R9, RZ, 0x33, !PT ;  /* 0x00000009ff097212 */ /* 0x000fe200078e33ff */
[----:B------:R-:W-:-:S05]  /*2040*/  IMAD.U32 R15, RZ, RZ, UR6 ;  /* 0x00000006ff0f7e24 */ /* 0x000fca000f8e00ff */
[----:B------:R-:W-:-:S13]  /*2050*/  ISETP.NE.AND P0, PT, R15, 0x1, PT ;  /* 0x000000010f00780c */ /* 0x000fda0003f05270 */
[----:B------:R-:W0:Y:S02]  /*2060*/  @P0 LDC.64 R72, c[0x0][0x9e8] ;  /* 0x00027a00ff480b82 */ /* 0x000e240000000a00 */
[----:B0-----:R-:W-:-:S05]  /*2070*/  @P0 IMAD.HI.U32 R10, R9, R72, RZ ;  /* 0x00000048090a0227 */ /* 0x001fca00078e00ff */
[----:B------:R-:W-:-:S04]  /*2080*/  @P0 SHF.R.U32.HI R9, RZ, R73, R10 ;  /* 0x00000049ff090219 */ /* 0x000fc8000001160a */
[----:B------:R-:W-:Y:S01]  /*2090*/  LOP3.LUT R9, RZ, R9, RZ, 0x33, !PT ;  /* 0x00000009ff097212 */ /* 0x000fe200078e33ff */
[----:B------:R-:W-:Y:S06]  /*20a0*/  BRA `(.L_x_1960) ;  /* 0x0000000000187947 */ /* 0x000fec0003800000 */
.L_x_1959:
[----:B------:R-:W-:Y:S02]  /*20b0*/  ULDC UR6, c[0x0][0x9e4] ;  /* 0x0002790000067ab9 */ /* 0x000fe40000000800 */
[----:B------:R-:W-:-:S05]  /*20c0*/  IMAD.U32 R15, RZ, RZ, UR6 ;  /* 0x00000006ff0f7e24 */ /* 0x000fca000f8e00ff */
[----:B------:R-:W-:-:S13]  /*20d0*/  ISETP.NE.AND P0, PT, R15, 0x1, PT ;  /* 0x000000010f00780c */ /* 0x000fda0003f05270 */
[----:B------:R-:W0:Y:S02]  /*20e0*/  @P0 LDC.64 R72, c[0x0][0x9e8] ;  /* 0x00027a00ff480b82 */ /* 0x000e240000000a00 */
[----:B0-----:R-:W-:-:S05]  /*20f0*/  @P0 IMAD.HI.U32 R10, R9, R72, RZ ;  /* 0x00000048090a0227 */ /* 0x001fca00078e00ff */
[----:B------:R-:W-:-:S07]  /*2100*/  @P0 SHF.R.U32.HI R9, RZ, R73, R10 ;  /* 0x00000049ff090219 */ /* 0x000fce000001160a */
.L_x_1960:
[----:B------:R-:W-:Y:S05]  /*2110*/  BSYNC B0 ;  /* 0x0000000000007941 */ /* 0x000fea0003800000 */
.L_x_1958:
[----:B------:R-:W-:-:S05]  /*2120*/  IMAD R9, R9, R15, R20 ;  /* 0x0000000f09097224 */ /* 0x000fca00078e0214 */
[----:B------:R-:W-:Y:S02]  /*2130*/  VIADDMNMX R6, R9, R15, R6, PT ;  /* 0x0000000f09067246 */ /* 0x000fe40003800106 */
[----:B------:R-:W-:-:S07]  /*2140*/  VIMNMX R7, R7, R9, !PT ;  /* 0x0000000907077248 */ /* 0x000fce0007fe0100 */
.L_x_1957:
[C---:B------:R-:W-:Y:S01]  /*2150*/  ISETP.GE.AND P1, PT, R14.reuse, 0x1, PT ;  /* 0x000000010e00780c */ /* 0x040fe20003f26270 */
[----:B------:R-:W0:Y:S01]  /*2160*/  SHFL.IDX PT, R8, R8, 0x1, 0x1c1f ;  /* 0x003c1f0008087f89 */ /* 0x000e2200000e0000 */
[C---:B------:R-:W-:Y:S01]  /*2170*/  ISETP.GE.AND P0, PT, R14.reuse, 0x2, PT ;  /* 0x000000020e00780c */ /* 0x040fe20003f06270 */
[----:B------:R-:W-:Y:S01]  /*2180*/  UISETP.NE.AND UP1, UPT, UR43, URZ, UPT ;  /* 0x0000003f2b00728c */ /* 0x000fe2000bf25270 */
[----:B------:R-:W-:Y:S02]  /*2190*/  P2R R15, PR, RZ, 0x2 ;  /* 0x00000002ff0f7803 */ /* 0x000fe40000000000 */
[C---:B------:R-:W-:Y:S02]  /*21a0*/  ISETP.GT.AND P3, PT, R7.reuse, RZ, !P1 ;  /* 0x000000ff0700720c */ /* 0x040fe40004f64270 */
[----:B------:R-:W-:Y:S02]  /*21b0*/  ISETP.GE.AND P1, PT, R14, 0x9, PT ;  /* 0x000000090e00780c */ /* 0x000fe40003f26270 */
[----:B------:R-:W-:-:S02]  /*21c0*/  ISETP.GT.AND P2, PT, R7, 0x1, !P0 ;  /* 0x000000010700780c */ /* 0x000fc40004744270 */
[----:B------:R-:W-:Y:S02]  /*21d0*/  P2R R19, PR, RZ, 0x2 ;  /* 0x00000002ff137803 */ /* 0x000fe40000000000 */
[----:B------:R-:W-:Y:S02]  /*21e0*/  ISETP.GT.AND P1, PT, R7, 0x8, !P1 ;  /* 0x000000080700780c */ /* 0x000fe40004f24270 */
[----:B------:R-:W-:Y:S02]  /*21f0*/  ISETP.GE.AND P4, PT, R14, 0x11, PT ;  /* 0x000000110e00780c */ /* 0x000fe40003f86270 */
[C---:B------:R-:W-:Y:S02]  /*2200*/  ISETP.LT.OR P1, PT, R6.reuse, 0x9, P1 ;  /* 0x000000090600780c */ /* 0x040fe40000f21670 */
[----:B------:R-:W-:Y:S02]  /*2210*/  ISETP.LT.OR P3, PT, R6, 0x1, P3 ;  /* 0x000000010600780c */ /* 0x000fe40001f61670 */
[----:B------:R-:W-:-:S02]  /*2220*/  FSEL R28, R28, -INF , !P1 ;  /* 0xff8000001c1c7808 */ /* 0x000fc40004800000 */
[----:B------:R-:W-:Y:S02]  /*2230*/  ISETP.LT.OR P2, PT, R6, 0x2, P2 ;  /* 0x000000020600780c */ /* 0x000fe40001741670 */
[----:B------:R-:W-:Y:S02]  /*2240*/  ISETP.GT.AND P1, PT, R7, 0x10, !P4 ;  /* 0x000000100700780c */ /* 0x000fe40006724270 */
[----:B------:R-:W-:Y:S02]  /*2250*/  ISETP.GE.AND P5, PT, R14, 0xa, PT ;  /* 0x0000000a0e00780c */ /* 0x000fe40003fa6270 */
[----:B------:R-:W-:Y:S02]  /*2260*/  FSEL R24, R24, -INF , !P3 ;  /* 0xff80000018187808 */ /* 0x000fe40005800000 */
[----:B------:R-:W-:Y:S02]  /*2270*/  FSEL R72, R25, -INF , !P2 ;  /* 0xff80000019487808 */ /* 0x000fe40005000000 */
[----:B------:R-:W-:-:S02]  /*2280*/  ISETP.LT.OR P1, PT, R6, 0x11, P1 ;  /* 0x000000110600780c */ /* 0x000fc40000f21670 */
[C---:B------:R-:W-:Y:S02]  /*2290*/  ISETP.GT.AND P2, PT, R7.reuse, 0x9, !P5 ;  /* 0x000000090700780c */ /* 0x040fe40006f44270 */
[----:B------:R-:W-:Y:S02]  /*22a0*/  ISETP.GE.AND P3, PT, R14, 0x12, PT ;  /* 0x000000120e00780c */ /* 0x000fe40003f66270 */
[----:B------:R-:W-:Y:S02]  /*22b0*/  FSEL R32, R32, -INF , !P1 ;  /* 0xff80000020207808 */ /* 0x000fe40004800000 */
[----:B------:R-:W-:Y:S02]  /*22c0*/  ISETP.LT.OR P2, PT, R6, 0xa, P2 ;  /* 0x0000000a0600780c */ /* 0x000fe40001741670 */
[----:B------:R-:W-:Y:S02]  /*22d0*/  ISETP.GT.AND P1, PT, R7, 0x11, !P3 ;  /* 0x000000110700780c */ /* 0x000fe40005f24270 */
[----:B------:R-:W-:-:S02]  /*22e0*/  FSEL R74, R29, -INF , !P2 ;  /* 0xff8000001d4a7808 */ /* 0x000fc40005000000 */
[----:B------:R-:W-:Y:S02]  /*22f0*/  ISETP.LT.OR P1, PT, R6, 0x12, P1 ;  /* 0x000000120600780c */ /* 0x000fe40000f21670 */
[----:B------:R-:W-:Y:S02]  /*2300*/  ISETP.GE.AND P2, PT, R14, 0x19, PT ;  /* 0x000000190e00780c */ /* 0x000fe40003f46270 */
[----:B------:R-:W-:Y:S02]  /*2310*/  FSEL R76, R33, -INF , !P1 ;  /* 0xff800000214c7808 */ /* 0x000fe40004800000 */
[----:B------:R-:W-:Y:S02]  /*2320*/  ISETP.GT.AND P1, PT, R7, 0x18, !P2 ;  /* 0x000000180700780c */ /* 0x000fe40005724270 */
[----:B------:R-:W-:Y:S02]  /*2330*/  P2R R29, PR, RZ, 0x4 ;  /* 0x00000004ff1d7803 */ /* 0x000fe40000000000 */
[----:B------:R-:W-:-:S02]  /*2340*/  ISETP.LT.OR P1, PT, R6, 0x19, P1 ;  /* 0x000000190600780c */ /* 0x000fc40000f21670 */
[----:B------:R-:W-:Y:S02]  /*2350*/  ISETP.GE.AND P2, PT, R14, 0x1a, PT ;  /* 0x0000001a0e00780c */ /* 0x000fe40003f46270 */
[----:B------:R-:W-:Y:S02]  /*2360*/  FSEL R36, R36, -INF , !P1 ;  /* 0xff80000024247808 */ /* 0x000fe40004800000 */
[----:B------:R-:W-:Y:S02]  /*2370*/  ISETP.GT.AND P1, PT, R7, 0x19, !P2 ;  /* 0x000000190700780c */ /* 0x000fe40005724270 */
[----:B------:R-:W-:Y:S02]  /*2380*/  P2R R33, PR, RZ, 0x4 ;  /* 0x00000004ff217803 */ /* 0x000fe40000000000 */
[----:B------:R-:W-:Y:S02]  /*2390*/  ISETP.LT.OR P1, PT, R6, 0x1a, P1 ;  /* 0x0000001a0600780c */ /* 0x000fe40000f21670 */
[----:B------:R-:W-:-:S02]  /*23a0*/  ISETP.GE.AND P2, PT, R14, 0x21, PT ;  /* 0x000000210e00780c */ /* 0x000fc40003f46270 */
[----:B------:R-:W-:Y:S02]  /*23b0*/  FSEL R78, R37, -INF , !P1 ;  /* 0xff800000254e7808 */ /* 0x000fe40004800000 */
[----:B------:R-:W-:Y:S02]  /*23c0*/  ISETP.GT.AND P1, PT, R7, 0x20, !P2 ;  /* 0x000000200700780c */ /* 0x000fe40005724270 */
[----:B------:R-:W-:Y:S02]  /*23d0*/  P2R R37, PR, RZ, 0x4 ;  /* 0x00000004ff257803 */ /* 0x000fe40000000000 */
[----:B------:R-:W-:Y:S02]  /*23e0*/  ISETP.LT.OR P1, PT, R6, 0x21, P1 ;  /* 0x000000210600780c */ /* 0x000fe40000f21670 */
[----:B------:R-:W-:Y:S02]  /*23f0*/  ISETP.GE.AND P2, PT, R14, 0x22, PT ;  /* 0x000000220e00780c */ /* 0x000fe40003f46270 */
[----:B------:R-:W-:-:S02]  /*2400*/  FSEL R40, R40, -INF , !P1 ;  /* 0xff80000028287808 */ /* 0x000fc40004800000 */
[----:B------:R-:W-:Y:S02]  /*2410*/  ISETP.GT.AND P1, PT, R7, 0x21, !P2 ;  /* 0x000000210700780c */ /* 0x000fe40005724270 */
[----:B------:R-:W-:Y:S02]  /*2420*/  P2R R73, PR, RZ, 0x4 ;  /* 0x00000004ff497803 */ /* 0x000fe40000000000 */
[----:B------:R-:W-:Y:S02]  /*2430*/  ISETP.LT.OR P1, PT, R6, 0x22, P1 ;  /* 0x000000220600780c */ /* 0x000fe40000f21670 */
[----:B------:R-:W-:Y:S02]  /*2440*/  ISETP.GE.AND P2, PT, R14, 0x29, PT ;  /* 0x000000290e00780c */ /* 0x000fe40003f46270 */
[----:B------:R-:W-:Y:S02]  /*2450*/  FSEL R80, R41, -INF , !P1 ;  /* 0xff80000029507808 */ /* 0x000fe40004800000 */
[----:B------:R-:W-:-:S02]  /*2460*/  ISETP.GT.AND P1, PT, R7, 0x28, !P2 ;  /* 0x000000280700780c */ /* 0x000fc40005724270 */
[----:B------:R-:W-:Y:S02]  /*2470*/  P2R R41, PR, RZ, 0x4 ;  /* 0x00000004ff297803 */ /* 0x000fe40000000000 */
[----:B------:R-:W-:Y:S02]  /*2480*/  ISETP.LT.OR P1, PT, R6, 0x29, P1 ;  /* 0x000000290600780c */ /* 0x000fe40000f21670 */
[----:B------:R-:W-:Y:S02]  /*2490*/  ISETP.GE.AND P2, PT, R14, 0x2a, PT ;  /* 0x0000002a0e00780c */ /* 0x000fe40003f46270 */
[----:B------:R-:W-:Y:S02]  /*24a0*/  FSEL R44, R44, -INF , !P1 ;  /* 0xff8000002c2c7808 */ /* 0x000fe40004800000 */
[----:B------:R-:W-:Y:S02]  /*24b0*/  ISETP.GT.AND P1, PT, R7, 0x29, !P2 ;  /* 0x000000290700780c */ /* 0x000fe40005724270 */
[----:B------:R-:W-:-:S02]  /*24c0*/  P2R R75, PR, RZ, 0x4 ;  /* 0x00000004ff4b7803 */ /* 0x000fc40000000000 */
        /* <DEDUP_REMOVED lines=31> */
[----:B------:R-:W-:Y:S02]  /*26c0*/  P2R R25, PR, RZ, 0x8 ;  /* 0x00000008ff197803 */ /* 0x000fe40000000000 */
[----:B------:R-:W-:Y:S02]  /*26d0*/  FSEL R88, R57, -INF , !P1 ;  /* 0xff80000039587808 */ /* 0x000fe40004800000 */
[----:B------:R-:W-:Y:S02]  /*26e0*/  ISETP.GE.AND P1, PT, R14, 0x49, PT ;  /* 0x000000490e00780c */ /* 0x000fe40003f26270 */
[----:B------:R-:W-:Y:S02]  /*26f0*/  P2R R23, PR, RZ, 0x10 ;  /* 0x00000010ff177803 */ /* 0x000fe40000000000 */
[----:B------:R-:W-:-:S02]  /*2700*/  ISETP.GT.AND P2, PT, R7, 0x48, !P1 ;  /* 0x000000480700780c */ /* 0x000fc40004f44270 */
[----:B------:R-:W-:Y:S02]  /*2710*/  P2R R21, PR, RZ, 0x20 ;  /* 0x00000020ff157803 */ /* 0x000fe40000000000 */
[----:B------:R-:W-:-:S04]  /*2720*/  ISETP.LT.OR P2, PT, R6, 0x49, P2 ;  /* 0x000000490600780c */ /* 0x000fc80001741670 */
[----:B------:R-:W-:Y:S02]  /*2730*/  FSEL R60, R60, -INF , !P2 ;  /* 0xff8000003c3c7808 */ /* 0x000fe40005000000 */
[----:B------:R-:W-:-:S04]  /*2740*/  ISETP.GE.AND P2, PT, R14, 0x4a, PT ;  /* 0x0000004a0e00780c */ /* 0x000fc80003f46270 */
[----:B------:R-:W-:-:S04]  /*2750*/  ISETP.GT.AND P3, PT, R7, 0x49, !P2 ;  /* 0x000000490700780c */ /* 0x000fc80005764270 */
        /* <DEDUP_REMOVED lines=15> */
[----:B------:R-:W-:Y:S02]  /*2850*/  P2R R14, PR, RZ, 0x40 ;  /* 0x00000040ff0e7803 */ /* 0x000fe40000000000 */
[----:B------:R-:W-:Y:S01]  /*2860*/  ISETP.GT.AND P6, PT, R7, 0x59, !P6 ;  /* 0x000000590700780c */ /* 0x000fe200077c4270 */
[----:B0-----:R-:W-:-:S03]  /*2870*/  IMAD.IADD R7, R13, 0x1, R8 ;  /* 0x000000010d077824 */ /* 0x001fc600078e0208 */
[----:B------:R-:W-:Y:S02]  /*2880*/  ISETP.LT.OR P6, PT, R6, 0x5a, P6 ;  /* 0x0000005a0600780c */ /* 0x000fe400037c1670 */
[----:B------:R-:W-:Y:S02]  /*2890*/  VIADDMNMX R6, R8, R12, R11, PT ;  /* 0x0000000c08067246 */ /* 0x000fe4000380010b */
[----:B------:R-:W-:Y:S02]  /*28a0*/  FSEL R94, R69, -INF , !P6 ;  /* 0xff800000455e7808 */ /* 0x000fe40007000000 */
[----:B------:R-:W-:-:S13]  /*28b0*/  PLOP3.LUT P6, PT, PT, PT, UP1, 0x40, 0x0 ;  /* 0x000000000000781c */ /* 0x000fda0003fce818 */
[----:B------:R-:W-:Y:S05]  /*28c0*/  @P6 BRA `(.L_x_1961) ;  /* 0x00000000005c6947 */ /* 0x000fea0003800000 */
        /* <DEDUP_REMOVED lines=13> */
.L_x_1963:
[----:B------:R-:W-:Y:S02]  /*29a0*/  ULDC UR6, c[0x0][0x9e4] ;  /* 0x0002790000067ab9 */ /* 0x000fe40000000800 */
[----:B------:R-:W-:-:S05]  /*29b0*/  IMAD.U32 R10, RZ, RZ, UR6 ;  /* 0x00000006ff0a7e24 */ /* 0x000fca000f8e00ff */
[----:B------:R-:W-:-:S13]  /*29c0*/  ISETP.NE.AND P6, PT, R10, 0x1, PT ;  /* 0x000000010a00780c */ /* 0x000fda0003fc5270 */
[----:B------:R-:W0:Y:S02]  /*29d0*/  @P6 LDC.64 R12, c[0x0][0x9e8] ;  /* 0x00027a00ff0c6b82 */ /* 0x000e240000000a00 */
[----:B0-----:R-:W-:-:S05]  /*29e0*/  @P6 IMAD.HI.U32 R8, R9, R12, RZ ;  /* 0x0000000c09086227 */ /* 0x001fca00078e00ff */
[----:B------:R-:W-:-:S07]  /*29f0*/  @P6 SHF.R.U32.HI R9, RZ, R13, R8 ;  /* 0x0000000dff096219 */ /* 0x000fce0000011608 */
.L_x_1964:
[----:B------:R-:W-:Y:S05]  /*2a00*/  BSYNC B0 ;  /* 0x0000000000007941 */ /* 0x000fea0003800000 */
.L_x_1962:
[----:B------:R-:W-:-:S05]  /*2a10*/  IMAD R9, R9, R10, R20 ;  /* 0x0000000a09097224 */ /* 0x000fca00078e0214 */
[----:B------:R-:W-:Y:S02]  /*2a20*/  VIADDMNMX R6, R9, R10, R6, PT ;  /* 0x0000000a09067246 */ /* 0x000fe40003800106 */
[----:B------:R-:W-:-:S07]  /*2a30*/  VIMNMX R7, R7, R9, !PT ;  /* 0x0000000907077248 */ /* 0x000fce0007fe0100 */
.L_x_1961:
[----:B------:R-:W-:Y:S01]  /*2a40*/  ISETP.GT.AND P0, PT, R7, 0x1, !P0 ;  /* 0x000000010700780c */ /* 0x000fe20004704270 */
[----:B------:R-:W-:Y:S01]  /*2a50*/  ULDC UR14, c[0x0][0x988] ;  /* 0x00026200000e7ab9 */ /* 0x000fe20000000800 */
[----:B------:R-:W-:Y:S02]  /*2a60*/  ISETP.NE.AND P6, PT, R25, RZ, PT ;  /* 0x000000ff1900720c */ /* 0x000fe40003fc5270 */
[----:B------:R-:W-:Y:S02]  /*2a70*/  ISETP.LT.OR P0, PT, R6, 0x2, P0 ;  /* 0x000000020600780c */ /* 0x000fe40000701670 */
[----:B------:R-:W-:Y:S02]  /*2a80*/  FMNMX.FTZ R8, R24, R72, !PT ;  /* 0x0000004818087209 */ /* 0x000fe40007810000 */
[----:B------:R-:W-:Y:S02]  /*2a90*/  FSEL R27, R27, -INF , !P0 ;  /* 0xff8000001b1b7808 */ /* 0x000fe40004000000 */
[----:B------:R-:W-:-:S02]  /*2aa0*/  ISETP.NE.AND P0, PT, R19, RZ, PT ;  /* 0x000000ff1300720c */ /* 0x000fc40003f05270 */
[----:B------:R-:W-:Y:S02]  /*2ab0*/  FMNMX.FTZ R8, R28, R8, !PT ;  /* 0x000000081c087209 */ /* 0x000fe40007810000 */
[----:B------:R-:W-:Y:S02]  /*2ac0*/  ISETP.GT.AND P0, PT, R7, 0x8, !P0 ;  /* 0x000000080700780c */ /* 0x000fe40004704270 */
[----:B------:R-:W-:Y:S02]  /*2ad0*/  FMNMX.FTZ R8, R74, R8, !PT ;  /* 0x000000084a087209 */ /* 0x000fe40007810000 */
[----:B------:R-:W-:Y:S02]  /*2ae0*/  ISETP.LT.OR P0, PT, R6, 0x9, P0 ;  /* 0x000000090600780c */ /* 0x000fe40000701670 */
[----:B------:R-:W-:Y:S02]  /*2af0*/  FMNMX.FTZ R8, R32, R8, !PT ;  /* 0x0000000820087209 */ /* 0x000fe40007810000 */
[----:B------:R-:W-:-:S02]  /*2b00*/  FSEL R30, R30, -INF , !P0 ;  /* 0xff8000001e1e7808 */ /* 0x000fc40004000000 */
[----:B------:R-:W-:Y:S02]  /*2b10*/  ISETP.NE.AND P0, PT, R21, RZ, PT ;  /* 0x000000ff1500720c */ /* 0x000fe40003f05270 */
[----:B------:R-:W-:Y:S02]  /*2b20*/  FMNMX.FTZ R8, R76, R8, !PT ;  /* 0x000000084c087209 */ /* 0x000fe40007810000 */
[----:B------:R-:W-:Y:S02]  /*2b30*/  ISETP.GT.AND P0, PT, R7, 0x9, !P0 ;  /* 0x000000090700780c */ /* 0x000fe40004704270 */
[----:B------:R-:W-:Y:S02]  /*2b40*/  FMNMX.FTZ R8, R36, R8, !PT ;  /* 0x0000000824087209 */ /* 0x000fe40007810000 */
[----:B------:R-:W-:Y:S02]  /*2b50*/  ISETP.LT.OR P0, PT, R6, 0xa, P0 ;  /* 0x0000000a0600780c */ /* 0x000fe40000701670 */
[----:B------:R-:W-:-:S02]  /*2b60*/  FMNMX.FTZ R8, R78, R8, !PT ;  /* 0x000000084e087209 */ /* 0x000fc40007810000 */
[----:B------:R-:W-:Y:S02]  /*2b70*/  FSEL R31, R31, -INF , !P0 ;  /* 0xff8000001f1f7808 */ /* 0x000fe40004000000 */
[----:B------:R-:W-:Y:S02]  /*2b80*/  ISETP.NE.AND P0, PT, R23, RZ, PT ;  /* 0x000000ff1700720c */ /* 0x000fe40003f05270 */
[----:B------:R-:W-:Y:S02]  /*2b90*/  FMNMX.FTZ R8, R40, R8, !PT ;  /* 0x0000000828087209 */ /* 0x000fe40007810000 */
[----:B------:R-:W-:Y:S02]  /*2ba0*/  ISETP.GT.AND P0, PT, R7, 0x10, !P0 ;  /* 0x000000100700780c */ /* 0x000fe40004704270 */
[----:B------:R-:W-:Y:S02]  /*2bb0*/  FMNMX.FTZ R8, R80, R8, !PT ;  /* 0x0000000850087209 */ /* 0x000fe40007810000 */
[----:B------:R-:W-:-:S02]  /*2bc0*/  ISETP.LT.OR P0, PT, R6, 0x11, P0 ;  /* 0x000000110600780c */ /* 0x000fc40000701670 */
[----:B------:R-:W-:Y:S02]  /*2bd0*/  FMNMX.FTZ R8, R44, R8, !PT ;  /* 0x000000082c087209 */ /* 0x000fe40007810000 */
[----:B------:R-:W-:Y:S02]  /*2be0*/  FSEL R34, R34, -INF , !P0 ;  /* 0xff80000022227808 */ /* 0x000fe40004000000 */
        /* <DEDUP_REMOVED lines=12> */
[----:B------:R-:W-:Y:S02]  /*2cb0*/  ISETP.NE.AND P0, PT, R33, RZ, PT ;  /* 0x000000ff2100720c */ /* 0x000fe40003f05270 */
[----:B------:R-:W-:Y:S02]  /*2cc0*/  FMNMX.FTZ R8, R56, R8, !PT ;  /* 0x0000000838087209 */ /* 0x000fe40007810000 */
[----:B------:R-:W-:Y:S02]  /*2cd0*/  ISETP.GT.AND P0, PT, R7, 0x19, !P0 ;  /* 0x000000190700780c */ /* 0x000fe40004704270 */
[----:B------:R-:W-:-:S02]  /*2ce0*/  FMNMX.FTZ R8, R88, R8, !PT ;  /* 0x0000000858087209 */ /* 0x000fc40007810000 */
[----:B------:R-:W-:Y:S02]  /*2cf0*/  ISETP.LT.OR P0, PT, R6, 0x1a, P0 ;  /* 0x0000001a0600780c */ /* 0x000fe40000701670 */
[----:B------:R-:W-:Y:S02]  /*2d00*/  FMNMX.FTZ R8, R60, R8, !PT ;  /* 0x000000083c087209 */ /* 0x000fe40007810000 */
[----:B------:R-:W-:Y:S02]  /*2d10*/  FSEL R39, R39, -INF , !P0 ;  /* 0xff80000027277808 */ /* 0x000fe40004000000 */
[----:B------:R-:W-:Y:S02]  /*2d20*/  ISETP.NE.AND P0, PT, R37, RZ, PT ;  /* 0x000000ff2500720c */ /* 0x000fe40003f05270 */
[----:B------:R-:W-:Y:S02]  /*2d30*/  FMNMX.FTZ R8, R90, R8, !PT ;  /* 0x000000085a087209 */ /* 0x000fe40007810000 */
[----:B------:R-:W-:-:S02]  /*2d40*/  ISETP.GT.AND P0, PT, R7, 0x20, !P0 ;  /* 0x000000200700780c */ /* 0x000fc40004704270 */
[----:B------:R-:W-:Y:S02]  /*2d50*/  FMNMX.FTZ R8, R64, R8, !PT ;  /* 0x0000000840087209 */ /* 0x000fe40007810000 */
[----:B------:R-:W-:Y:S02]  /*2d60*/  ISETP.LT.OR P0, PT, R6, 0x21, P0 ;  /* 0x000000210600780c */ /* 0x000fe40000701670 */
[----:B------:R-:W-:Y:S02]  /*2d70*/  FMNMX.FTZ R8, R92, R8, !PT ;  /* 0x000000085c087209 */ /* 0x000fe40007810000 */
[----:B------:R-:W-:Y:S02]  /*2d80*/  FSEL R42, R42, -INF , !P0 ;  /* 0xff8000002a2a7808 */ /* 0x000fe40004000000 */
[----:B------:R-:W-:Y:S02]  /*2d90*/  ISETP.NE.AND P0, PT, R73, RZ, PT ;  /* 0x000000ff4900720c */ /* 0x000fe40003f05270 */
[----:B------:R-:W-:-:S02]  /*2da0*/  FMNMX.FTZ R8, R68, R8, !PT ;  /* 0x0000000844087209 */ /* 0x000fc40007810000 */
[----:B------:R-:W-:Y:S02]  /*2db0*/  ISETP.GT.AND P0, PT, R7, 0x21, !P0 ;  /* 0x000000210700780c */ /* 0x000fe40004704270 */
[----:B------:R-:W-:Y:S02]  /*2dc0*/  FMNMX.FTZ R9, R94, R8, !PT ;  /* 0x000000085e097209 */ /* 0x000fe40007810000 */
[----:B------:R-:W-:Y:S02]  /*2dd0*/  ISETP.LT.OR P0, PT, R6, 0x22, P0 ;  /* 0x000000220600780c */ /* 0x000fe40000701670 */
[----:B------:R-:W-:Y:S01]  /*2de0*/  ISETP.NE.AND P6, PT, R15, RZ, PT ;  /* 0x000000ff0f00720c */ /* 0x000fe20003fc5270 */
[----:B------:R-:W0:Y:S01]  /*2df0*/  SHFL.BFLY PT, R8, R9, 0x2, 0x1f ;  /* 0x0c401f0009087f89 */ /* 0x000e2200000e0000 */
[----:B------:R-:W-:Y:S02]  /*2e00*/  FSEL R43, R43, -INF , !P0 ;  /* 0xff8000002b2b7808 */ /* 0x000fe40004000000 */
[----:B------:R-:W-:-:S02]  /*2e10*/  ISETP.NE.AND P0, PT, R41, RZ, PT ;  /* 0x000000ff2900720c */ /* 0x000fc40003f05270 */
[C---:B------:R-:W-:Y:S02]  /*2e20*/  ISETP.GT.AND P1, PT, R7.reuse, 0x48, !P1 ;  /* 0x000000480700780c */ /* 0x040fe40004f24270 */
[C---:B------:R-:W-:Y:S02]  /*2e30*/  ISETP.GT.AND P0, PT, R7.reuse, 0x28, !P0 ;  /* 0x000000280700780c */ /* 0x040fe40004704270 */
[C---:B------:R-:W-:Y:S02]  /*2e40*/  ISETP.GT.AND P2, PT, R7.reuse, 0x49, !P2 ;  /* 0x000000490700780c */ /* 0x040fe40005744270 */
[----:B------:R-:W-:Y:S02]  /*2e50*/  ISETP.LT.OR P0, PT, R6, 0x29, P0 ;  /* 0x000000290600780c */ /* 0x000fe40000701670 */
[----:B------:R-:W-:Y:S02]  /*2e60*/  ISETP.GT.AND P3, PT, R7, 0x50, !P3 ;  /* 0x000000500700780c */ /* 0x000fe40005f64270 */
[----:B------:R-:W-:-:S02]  /*2e70*/  FSEL R46, R46, -INF , !P0 ;  /* 0xff8000002e2e7808 */ /* 0x000fc40004000000 */
[----:B------:R-:W-:Y:S02]  /*2e80*/  ISETP.NE.AND P0, PT, R75, RZ, PT ;  /* 0x000000ff4b00720c */ /* 0x000fe40003f05270 */
[C---:B------:R-:W-:Y:S02]  /*2e90*/  ISETP.GT.AND P4, PT, R7.reuse, 0x51, !P4 ;  /* 0x000000510700780c */ /* 0x040fe40006784270 */
[C---:B------:R-:W-:Y:S02]  /*2ea0*/  ISETP.GT.AND P0, PT, R7.reuse, 0x29, !P0 ;  /* 0x000000290700780c */ /* 0x040fe40004704270 */
[----:B------:R-:W-:Y:S02]  /*2eb0*/  ISETP.GT.AND P5, PT, R7, 0x58, !P5 ;  /* 0x000000580700780c */ /* 0x000fe40006fa4270 */
[----:B------:R-:W-:Y:S02]  /*2ec0*/  ISETP.LT.OR P0, PT, R6, 0x2a, P0 ;  /* 0x0000002a0600780c */ /* 0x000fe40000701670 */
[----:B0-----:R-:W-:-:S02]  /*2ed0*/  FMNMX.FTZ R10, R9, R8, !PT ;  /* 0x00000008090a7209 */ /* 0x001fc40007810000 */
[----:B------:R-:W-:Y:S02]  /*2ee0*/  FSEL R47, R47, -INF , !P0 ;  /* 0xff8000002f2f7808 */ /* 0x000fe40004000000 */
[----:B------:R-:W-:Y:S01]  /*2ef0*/  ISETP.NE.AND P0, PT, R45, RZ, PT ;  /* 0x000000ff2d00720c */ /* 0x000fe20003f05270 */
[----:B------:R-:W0:Y:S01]  /*2f00*/  SHFL.BFLY PT, R11, R10, 0x1, 0x1f ;  /* 0x0c201f000a0b7f89 */ /* 0x000e2200000e0000 */
[C---:B------:R-:W-:Y:S02]  /*2f10*/  ISETP.LT.OR P1, PT, R6.reuse, 0x49, P1 ;  /* 0x000000490600780c */ /* 0x040fe40000f21670 */
[----:B------:R-:W-:Y:S02]  /*2f20*/  ISETP.GT.AND P0, PT, R7, 0x30, !P0 ;  /* 0x000000300700780c */ /* 0x000fe40004704270 */
[C---:B------:R-:W-:Y:S02]  /*2f30*/  ISETP.LT.OR P2, PT, R6.reuse, 0x4a, P2 ;  /* 0x0000004a0600780c */ /* 0x040fe40001741670 */
[----:B------:R-:W-:-:S02]  /*2f40*/  ISETP.LT.OR P0, PT, R6, 0x31, P0 ;  /* 0x000000310600780c */ /* 0x000fc40000701670 */
[----:B------:R-:W-:Y:S02]  /*2f50*/  FSEL R62, R62, -INF , !P1 ;  /* 0xff8000003e3e7808 */ /* 0x000fe40004800000 */
[----:B------:R-:W-:Y:S02]  /*2f60*/  FSEL R50, R50, -INF , !P0 ;  /* 0xff80000032327808 */ /* 0x000fe40004000000 */
[----:B------:R-:W-:Y:S02]  /*2f70*/  ISETP.NE.AND P0, PT, R77, RZ, PT ;  /* 0x000000ff4d00720c */ /* 0x000fe40003f05270 */
[----:B------:R-:W-:Y:S02]  /*2f80*/  ISETP.LT.OR P3, PT, R6, 0x51, P3 ;  /* 0x000000510600780c */ /* 0x000fe40001f61670 */
[----:B------:R-:W-:Y:S02]  /*2f90*/  ISETP.GT.AND P0, PT, R7, 0x31, !P0 ;  /* 0x000000310700780c */ /* 0x000fe40004704270 */
[----:B------:R-:W-:-:S02]  /*2fa0*/  FSEL R63, R63, -INF , !P2 ;  /* 0xff8000003f3f7808 */ /* 0x000fc40005000000 */
[C---:B------:R-:W-:Y:S02]  /*2fb0*/  ISETP.LT.OR P0, PT, R6.reuse, 0x32, P0 ;  /* 0x000000320600780c */ /* 0x040fe40000701670 */
[----:B------:R-:W-:Y:S02]  /*2fc0*/  ISETP.LT.OR P4, PT, R6, 0x52, P4 ;  /* 0x000000520600780c */ /* 0x000fe40002781670 */
[----:B------:R-:W-:Y:S02]  /*2fd0*/  FSEL R51, R51, -INF , !P0 ;  /* 0xff80000033337808 */ /* 0x000fe40004000000 */
[----:B------:R-:W-:Y:S02]  /*2fe0*/  ISETP.NE.AND P0, PT, R49, RZ, PT ;  /* 0x000000ff3100720c */ /* 0x000fe40003f05270 */
[----:B0-----:R-:W-:Y:S02]  /*2ff0*/  FMNMX.FTZ R8, R10, R11, !PT ;  /* 0x0000000b0a087209 */ /* 0x001fe40007810000 */
[----:B------:R-:W-:-:S02]  /*3000*/  ISETP.GT.AND P0, PT, R7, 0x38, !P0 ;  /* 0x000000380700780c */ /* 0x000fc40004704270 */
[----:B------:R-:W-:Y:S01]  /*3010*/  FSEL R66, R66, -INF , !P3 ;  /* 0xff80000042427808 */ /* 0x000fe20005800000 */
[----:B------:R-:W-:Y:S01]  /*3020*/  FMUL.FTZ R11, R8, UR14 ;  /* 0x0000000e080b7c20 */ /* 0x000fe20008410000 */
[C---:B------:R-:W-:Y:S02]  /*3030*/  ISETP.LT.OR P0, PT, R6.reuse, 0x39, P0 ;  /* 0x000000390600780c */ /* 0x040fe40000701670 */
[----:B------:R-:W-:Y:S02]  /*3040*/  ISETP.LT.OR P5, PT, R6, 0x59, P5 ;  /* 0x000000590600780c */ /* 0x000fe40002fa1670 */
[----:B------:R-:W-:Y:S02]  /*3050*/  FSEL R54, R54, -INF , !P0 ;  /* 0xff80000036367808 */ /* 0x000fe40004000000 */
[----:B------:R-:W-:Y:S02]  /*3060*/  ISETP.NE.AND P0, PT, R79, RZ, PT ;  /* 0x000000ff4f00720c */ /* 0x000fe40003f05270 */
[----:B------:R-:W-:-:S02]  /*3070*/  FSEL R67, R67, -INF , !P4 ;  /* 0xff80000043437808 */ /* 0x000fc40006000000 */
[----:B------:R-:W-:Y:S02]  /*3080*/  ISETP.GT.AND P0, PT, R7, 0x39, !P0 ;  /* 0x000000390700780c */ /* 0x000fe40004704270 */
[----:B------:R-:W-:Y:S02]  /*3090*/  FSEL R70, R70, -INF , !P5 ;  /* 0xff80000046467808 */ /* 0x000fe40006800000 */
[----:B------:R-:W-:-:S04]  /*30a0*/  ISETP.LT.OR P0, PT, R6, 0x3a, P0 ;  /* 0x0000003a0600780c */ /* 0x000fc80000701670 */
[----:B------:R-:W-:Y:S02]  /*30b0*/  FSEL R55, R55, -INF , !P0 ;  /* 0xff80000037377808 */ /* 0x000fe40004000000 */
[----:B------:R-:W-:Y:S02]  /*30c0*/  ISETP.GT.AND P0, PT, R7, RZ, !P6 ;  /* 0x000000ff0700720c */ /* 0x000fe40007704270 */
[----:B------:R-:W-:Y:S02]  /*30d0*/  ISETP.NE.AND P6, PT, R53, RZ, PT ;  /* 0x000000ff3500720c */ /* 0x000fe40003fc5270 */
[----:B------:R-:W-:-:S04]  /*30e0*/  ISETP.LT.OR P0, PT, R6, 0x1, P0 ;  /* 0x000000010600780c */ /* 0x000fc80000701670 */
[----:B------:R-:W-:Y:S02]  /*30f0*/  FSEL R26, R26, -INF , !P0 ;  /* 0xff8000001a1a7808 */ /* 0x000fe40004000000 */
[----:B------:R-:W-:Y:S02]  /*3100*/  FSETP.NEU.FTZ.AND P0, PT, R8, -INF , PT ;  /* 0xff8000000800780b */ /* 0x000fe40003f1d000 */
[----:B------:R-:W-:Y:S02]  /*3110*/  FMNMX.FTZ R9, R26, R27, !PT ;  /* 0x0000001b1a097209 */ /* 0x000fe40007810000 */
[----:B------:R-:W-:Y:S02]  /*3120*/  FSEL R11, R11, RZ, P0 ;  /* 0x000000ff0b0b7208 */ /* 0x000fe40000000000 */
[----:B------:R-:W-:Y:S02]  /*3130*/  FMNMX.FTZ R10, R30, R9, !PT ;  /* 0x000000091e0a7209 */ /* 0x000fe40007810000 */
[----:B------:R-:W-:Y:S01]  /*3140*/  ISETP.GT.AND P0, PT, R7, 0x40, !P6 ;  /* 0x000000400700780c */ /* 0x000fe20007704270 */
[--C-:B------:R-:W-:Y:S01]  /*3150*/  FFMA.FTZ R12, R24, UR14, -R11.reuse ;  /* 0x0000000e180c7c23 */ /* 0x100fe2000801080b */
[----:B------:R-:W-:Y:S01]  /*3160*/  FMNMX.FTZ R9, R31, R10, !PT ;  /* 0x0000000a1f097209 */ /* 0x000fe20007810000 */
[--C-:B------:R-:W-:Y:S01]  /*3170*/  FFMA.FTZ R13, R72, UR14, -R11.reuse ;  /* 0x0000000e480d7c23 */ /* 0x100fe2000801080b */
[----:B------:R-:W-:Y:S01]  /*3180*/  ISETP.LT.OR P0, PT, R6, 0x41, P0 ;  /* 0x000000410600780c */ /* 0x000fe20000701670 */
[--C-:B------:R-:W-:Y:S01]  /*3190*/  FFMA.FTZ R15, R74, UR14, -R11.reuse ;  /* 0x0000000e4a0f7c23 */ /* 0x100fe2000801080b */
[----:B------:R-:W-:Y:S01]  /*31a0*/  FMNMX.FTZ R10, R34, R9, !PT ;  /* 0x00000009220a7209 */ /* 0x000fe20007810000 */
[----:B------:R-:W-:Y:S01]  /*31b0*/  MUFU.EX2 R12, R12 ;  /* 0x0000000c000c7308 */ /* 0x000fe20000000800 */
[----:B------:R-:W-:Y:S01]  /*31c0*/  FSEL R58, R58, -INF , !P0 ;  /* 0xff8000003a3a7808 */ /* 0x000fe20004000000 */
[--C-:B------:R-:W-:Y:S01]  /*31d0*/  FFMA.FTZ R19, R32, UR14, -R11.reuse ;  /* 0x0000000e20137c23 */ /* 0x100fe2000801080b */
[----:B------:R-:W-:Y:S01]  /*31e0*/  FMNMX.FTZ R9, R35, R10, !PT ;  /* 0x0000000a23097209 */ /* 0x000fe20007810000 */
[--C-:B------:R-:W-:Y:S01]  /*31f0*/  FFMA.FTZ R20, R76, UR14, -R11.reuse ;  /* 0x0000000e4c147c23 */ /* 0x100fe2000801080b */
[----:B------:R-:W-:Y:S01]  /*3200*/  ISETP.NE.AND P0, PT, R81, RZ, PT ;  /* 0x000000ff5100720c */ /* 0x000fe20003f05270 */
[--C-:B------:R-:W-:Y:S01]  /*3210*/  FFMA.FTZ R24, R82, UR14, -R11.reuse ;  /* 0x0000000e52187c23 */ /* 0x100fe2000801080b */
[----:B------:R-:W-:Y:S01]  /*3220*/  FMNMX.FTZ R10, R38, R9, !PT ;  /* 0x00000009260a7209 */ /* 0x000fe20007810000 */
[----:B------:R-:W0:Y:S01]  /*3230*/  MUFU.EX2 R13, R13 ;  /* 0x0000000d000d7308 */ /* 0x000e220000000800 */
[----:B------:R-:W-:Y:S01]  /*3240*/  ISETP.NE.AND P6, PT, R14, RZ, PT ;  /* 0x000000ff0e00720c */ /* 0x000fe20003fc5270 */
[--C-:B------:R-:W-:Y:S01]  /*3250*/  FFMA.FTZ R14, R28, UR14, -R11.reuse ;  /* 0x0000000e1c0e7c23 */ /* 0x100fe2000801080b */
[----:B------:R-:W-:Y:S01]  /*3260*/  FMNMX.FTZ R9, R39, R10, !PT ;  /* 0x0000000a27097209 */ /* 0x000fe20007810000 */
[--C-:B------:R-:W-:Y:S01]  /*3270*/  FFMA.FTZ R21, R36, UR14, -R11.reuse ;  /* 0x0000000e24157c23 */ /* 0x100fe2000801080b */
[C---:B------:R-:W-:Y:S01]  /*3280*/  ISETP.GT.AND P0, PT, R7.reuse, 0x41, !P0 ;  /* 0x000000410700780c */ /* 0x040fe20004704270 */
[--C-:B------:R-:W-:Y:S01]  /*3290*/  FFMA.FTZ R23, R40, UR14, -R11.reuse ;  /* 0x0000000e28177c23 */ /* 0x100fe2000801080b */
[----:B------:R-:W-:Y:S01]  /*32a0*/  FMNMX.FTZ R10, R42, R9, !PT ;  /* 0x000000092a0a7209 */ /* 0x000fe20007810000 */
[----:B------:R-:W-:Y:S01]  /*32b0*/  MUFU.EX2 R14, R14 ;  /* 0x0000000e000e7308 */ /* 0x000fe20000000800 */
[----:B------:R-:W-:Y:S01]  /*32c0*/  ISETP.GT.AND P6, PT, R7, 0x59, !P6 ;  /* 0x000000590700780c */ /* 0x000fe200077c4270 */
[--C-:B------:R-:W-:Y:S01]  /*32d0*/  FFMA.FTZ R28, R48, UR14, -R11.reuse ;  /* 0x0000000e301c7c23 */ /* 0x100fe2000801080b */
[----:B------:R-:W-:Y:S01]  /*32e0*/  FMNMX.FTZ R9, R43, R10, !PT ;  /* 0x0000000a2b097209 */ /* 0x000fe20007810000 */
[--C-:B------:R-:W-:Y:S01]  /*32f0*/  FFMA.FTZ R32, R52, UR14, -R11.reuse ;  /* 0x0000000e34207c23 */ /* 0x100fe2000801080b */
[----:B------:R-:W-:Y:S01]  /*3300*/  ISETP.LT.OR P0, PT, R6, 0x42, P0 ;  /* 0x000000420600780c */ /* 0x000fe20000701670 */
[----:B------:R-:W-:Y:S01]  /*3310*/  FFMA.FTZ R33, R86, UR14, -R11 ;  /* 0x0000000e56217c23 */ /* 0x000fe2000801080b */
[----:B------:R-:W-:Y:S01]  /*3320*/  FMNMX.FTZ R10, R46, R9, !PT ;  /* 0x000000092e0a7209 */ /* 0x000fe20007810000 */
[----:B------:R-:W1:Y:S01]  /*3330*/  MUFU.EX2 R15, R15 ;  /* 0x0000000f000f7308 */ /* 0x000e620000000800 */
[----:B------:R-:W-:Y:S01]  /*3340*/  FSEL R59, R59, -INF , !P0 ;  /* 0xff8000003b3b7808 */ /* 0x000fe20004000000 */
[----:B0-----:R-:W-:Y:S01]  /*3350*/  FADD.FTZ R49, R12, R13 ;  /* 0x0000000d0c317221 */ /* 0x001fe20000010000 */
        /* <DEDUP_REMOVED lines=9> */
[----:B------:R-:W-:Y:S01]  /*33f0*/  FFMA.FTZ R45, R92, UR14, -R11 ;  /* 0x0000000e5c2d7c23 */ /* 0x000fe2000801080b */
[----:B------:R-:W-:-:S02]  /*3400*/  F2FP.BF16.F32.PACK_AB R152, R13, R12 ;  /* 0x0000000c0d98723e */ /* 0x000fc400000010ff */
[----:B------:R-:W-:Y:S01]  /*3410*/  FMNMX.FTZ R10, R54, R9, !PT ;  /* 0x00000009360a7209 */ /* 0x000fe20007810000 */
[----:B------:R-:W-:Y:S01]  /*3420*/  FFMA.FTZ R9, R78, UR14, -R11 ;  /* 0x0000000e4e097c23 */ /* 0x000fe2000801080b */
[----:B------:R0:W-:Y:S01]  /*3430*/  MUFU.EX2 R25, R24 ;  /* 0x0000001800197308 */ /* 0x0001e20000000800 */
[----:B-1----:R-:W-:Y:S02]  /*3440*/  F2FP.BF16.F32.PACK_AB R154, R15, R14 ;  /* 0x0000000e0f9a723e */ /* 0x002fe400000010ff */
[----:B------:R-:W-:-:S04]  /*3450*/  FMNMX.FTZ R7, R55, R10, !PT ;  /* 0x0000000a37077209 */ /* 0x000fc80007810000 */
[----:B------:R-:W-:Y:S01]  /*3460*/  FMNMX.FTZ R10, R58, R7, !PT ;  /* 0x000000073a0a7209 */ /* 0x000fe20007810000 */
[----:B------:R1:W-:Y:S01]  /*3470*/  MUFU.EX2 R158, R9 ;  /* 0x00000009009e7308 */ /* 0x0003e20000000800 */
[----:B0-----:R-:W-:Y:S02]  /*3480*/  FFMA.FTZ R24, R88, UR14, -R11 ;  /* 0x0000000e58187c23 */ /* 0x001fe4000801080b */
[----:B------:R-:W-:-:S04]  /*3490*/  FMNMX.FTZ R7, R59, R10, !PT ;  /* 0x0000000a3b077209 */ /* 0x000fc80007810000 */
[----:B------:R-:W-:Y:S01]  /*34a0*/  FMNMX.FTZ R10, R62, R7, !PT ;  /* 0x000000073e0a7209 */ /* 0x000fe20007810000 */
[----:B------:R-:W0:Y:S01]  /*34b0*/  MUFU.EX2 R20, R20 ;  /* 0x0000001400147308 */ /* 0x000e220000000800 */
[----:B-1----:R-:W-:Y:S02]  /*34c0*/  FFMA.FTZ R9, R80, UR14, -R11 ;  /* 0x0000000e50097c23 */ /* 0x002fe4000801080b */
[----:B------:R-:W-:-:S04]  /*34d0*/  FMNMX.FTZ R7, R63, R10, !PT ;  /* 0x0000000a3f077209 */ /* 0x000fc80007810000 */
[----:B------:R-:W-:Y:S01]  /*34e0*/  FMNMX.FTZ R10, R66, R7, !PT ;  /* 0x00000007420a7209 */ /* 0x000fe20007810000 */
[----:B------:R1:W-:Y:S03]  /*34f0*/  MUFU.EX2 R160, R9 ;  /* 0x0000000900a07308 */ /* 0x0003e60000000800 */
[----:B------:R-:W-:Y:S01]  /*3500*/  FMNMX.FTZ R7, R67, R10, !PT ;  /* 0x0000000a43077209 */ /* 0x000fe20007810000 */
[--C-:B------:R-:W-:Y:S01]  /*3510*/  FFMA.FTZ R10, R44, UR14, -R11.reuse ;  /* 0x0000000e2c0a7c23 */ /* 0x100fe2000801080b */
[--C-:B------:R-:W-:Y:S02]  /*3520*/  FFMA.FTZ R44, R64, UR14, -R11.reuse ;  /* 0x0000000e402c7c23 */ /* 0x100fe4000801080b */
[----:B------:R-:W-:Y:S01]  /*3530*/  FMNMX.FTZ R6, R70, R7, !PT ;  /* 0x0000000746067209 */ /* 0x000fe20007810000 */
[----:B------:R-:W3:Y:S01]  /*3540*/  MUFU.EX2 R21, R21 ;  /* 0x0000001500157308 */ /* 0x000ee20000000800 */
[----:B-1----:R-:W-:Y:S01]  /*3550*/  FFMA.FTZ R9, R84, UR14, -R11 ;  /* 0x0000000e54097c23 */ /* 0x002fe2000801080b */
[----:B0-----:R-:W-:-:S02]  /*3560*/  F2FP.BF16.F32.PACK_AB R156, R20, R19 ;  /* 0x00000013149c723e */ /* 0x001fc400000010ff */
[----:B------:R-:W-:-:S04]  /*3570*/  FMNMX.FTZ R6, R71, R6, !PT ;  /* 0x0000000647067209 */ /* 0x000fc80007810000 */
[----:B------:R-:W-:Y:S01]  /*3580*/  MUFU.EX2 R29, R9 ;  /* 0x00000009001d7308 */ /* 0x000fe20000000800 */
[----:B------:R-:W0:Y:S07]  /*3590*/  SHFL.BFLY PT, R7, R6, 0x2, 0x1f ;  /* 0x0c401f0006077f89 */ /* 0x000e2e00000e0000 */
[----:B------:R1:W-:Y:S08]  /*35a0*/  MUFU.EX2 R37, R24 ;  /* 0x0000001800257308 */ /* 0x0003f00000000800 */
[----:B------:R-:W-:Y:S01]  /*35b0*/  MUFU.EX2 R23, R23 ;  /* 0x0000001700177308 */ /* 0x000fe20000000800 */
[----:B-1----:R-:W-:-:S04]  /*35c0*/  FADD.FTZ R24, R14, R49 ;  /* 0x000000310e187221 */ /* 0x002fc80000010000 */
[----:B------:R-:W-:-:S03]  /*35d0*/  FADD.FTZ R24, R15, R24 ;  /* 0x000000180f187221 */ /* 0x000fc60000010000 */
[----:B------:R-:W1:Y:S01]  /*35e0*/  MUFU.EX2 R10, R10 ;  /* 0x0000000a000a7308 */ /* 0x000e620000000800 */
[----:B0-----:R-:W-:Y:S01]  /*35f0*/  FMNMX.FTZ R7, R6, R7, !PT ;  /* 0x0000000706077209 */ /* 0x001fe20007810000 */
[----:B------:R-:W-:-:S04]  /*3600*/  FADD.FTZ R49, R19, R24 ;  /* 0x0000001813317221 */ /* 0x000fc80000010000 */
[----:B------:R-:W0:Y:S01]  /*3610*/  SHFL.BFLY PT, R6, R7, 0x1, 0x1f ;  /* 0x0c201f0007067f89 */ /* 0x000e2200000e0000 */
[----:B------:R-:W-:Y:S01]  /*3620*/  FADD.FTZ R24, R20, R49 ;  /* 0x0000003114187221 */ /* 0x000fe20000010000 */
[----:B------:R-:W4:Y:S03]  /*3630*/  MUFU.EX2 R28, R28 ;  /* 0x0000001c001c7308 */ /* 0x000f260000000800 */
[----:B---3--:R-:W-:-:S04]  /*3640*/  FADD.FTZ R53, R21, R24 ;  /* 0x0000001815357221 */ /* 0x008fc80000010000 */
[C---:B------:R-:W-:Y:S01]  /*3650*/  FADD.FTZ R48, R158.reuse, R53 ;  /* 0x000000359e307221 */ /* 0x040fe20000010000 */
[----:B------:R-:W3:Y:S01]  /*3660*/  MUFU.EX2 R32, R32 ;  /* 0x0000002000207308 */ /* 0x000ee20000000800 */
[----:B-1----:R-:W-:Y:S02]  /*3670*/  F2FP.BF16.F32.PACK_AB R162, R25, R10 ;  /* 0x0000000a19a2723e */ /* 0x002fe400000010ff */
[----:B------:R-:W-:Y:S01]  /*3680*/  FADD.FTZ R53, R23, R48 ;  /* 0x0000003017357221 */ /* 0x000fe20000010000 */
[----:B------:R-:W-:-:S03]  /*3690*/  F2FP.BF16.F32.PACK_AB R158, R158, R21 ;  /* 0x000000159e9e723e */ /* 0x000fc600000010ff */
[C---:B------:R-:W-:Y:S01]  /*36a0*/  FADD.FTZ R53, R160.reuse, R53 ;  /* 0x00000035a0357221 */ /* 0x040fe20000010000 */
[----:B------:R-:W1:Y:S01]  /*36b0*/  MUFU.EX2 R33, R33 ;  /* 0x0000002100217308 */ /* 0x000e620000000800 */
[----:B------:R-:W-:Y:S02]  /*36c0*/  F2FP.BF16.F32.PACK_AB R160, R160, R23 ;  /* 0x00000017a0a0723e */ /* 0x000fe400000010ff */
[----:B------:R-:W-:Y:S01]  /*36d0*/  FADD.FTZ R48, R10, R53 ;  /* 0x000000350a307221 */ /* 0x000fe20000010000 */
[----:B----4-:R-:W-:Y:S02]  /*36e0*/  F2FP.BF16.F32.PACK_AB R164, R29, R28 ;  /* 0x0000001c1da4723e */ /* 0x010fe400000010ff */
[----:B0-----:R-:W-:Y:S01]  /*36f0*/  FMNMX.FTZ R9, R7, R6, !PT ;  /* 0x0000000607097209 */ /* 0x001fe20007810000 */
[----:B------:R-:W-:Y:S01]  /*3700*/  FADD.FTZ R53, R25, R48 ;  /* 0x0000003019357221 */ /* 0x000fe20000010000 */
[----:B------:R-:W-:Y:S01]  /*3710*/  MUFU.EX2 R36, R36 ;  /* 0x0000002400247308 */ /* 0x000fe20000000800 */
[----:B------:R-:W-:Y:S01]  /*3720*/  FFMA.FTZ R6, R68, UR14, -R11 ;  /* 0x0000000e44067c23 */ /* 0x000fe2000801080b */
[C---:B------:R-:W-:Y:S01]  /*3730*/  FSETP.NEU.FTZ.AND P0, PT, R9.reuse, -INF , PT ;  /* 0xff8000000900780b */ /* 0x040fe20003f1d000 */
[----:B------:R-:W-:Y:S01]  /*3740*/  FMUL.FTZ R7, R9, UR14 ;  /* 0x0000000e09077c20 */ /* 0x000fe20008410000 */
[----:B------:R-:W-:Y:S01]  /*3750*/  FADD.FTZ R48, R28, R53 ;  /* 0x000000351c307221 */ /* 0x000fe20000010000 */
[----:B------:R-:W-:-:S03]  /*3760*/  FFMA.FTZ R11, R94, UR14, -R11 ;  /* 0x0000000e5e0b7c23 */ /* 0x000fc6000801080b */
[----:B------:R-:W-:Y:S01]  /*3770*/  FSEL R7, R7, RZ, P0 ;  /* 0x000000ff07077208 */ /* 0x000fe20000000000 */
[----:B------:R-:W-:Y:S01]  /*3780*/  FADD.FTZ R53, R29, R48 ;  /* 0x000000301d357221 */ /* 0x000fe20000010000 */
[----:B------:R-:W-:Y:S01]  /*3790*/  MUFU.EX2 R40, R40 ;  /* 0x0000002800287308 */ /* 0x000fe20000000800 */
[----:B------:R-:W-:Y:S02]  /*37a0*/  PLOP3.LUT P0, PT, PT, PT, UP0, 0x40, 0x0 ;  /* 0x000000000000781c */ /* 0x000fe40003f0e808 */
        /* <DEDUP_REMOVED lines=14> */
[----:B------:R-:W0:Y:S01]  /*3890*/  MUFU.EX2 R27, R27 ;  /* 0x0000001b001b7308 */ /* 0x000e220000000800 */
[--C-:B------:R-:W-:Y:S01]  /*38a0*/  FFMA.FTZ R51, R51, UR14, -R7.reuse ;  /* 0x0000000e33337c23 */ /* 0x100fe20008010807 */
[--C-:B------:R-:W-:Y:S01]  /*38b0*/  FFMA.FTZ R54, R54, UR14, -R7.reuse ;  /* 0x0000000e36367c23 */ /* 0x100fe20008010807 */
[----:B------:R-:W-:Y:S01]  /*38c0*/  FFMA.FTZ R55, R55, UR14, -R7 ;  /* 0x0000000e37377c23 */ /* 0x000fe20008010807 */
[----:B---3--:R-:W-:Y:S01]  /*38d0*/  FADD.FTZ R48, R32, R53 ;  /* 0x0000003520307221 */ /* 0x008fe20000010000 */
        /* <DEDUP_REMOVED lines=9> */
[----:B-1----:R-:W-:-:S02]  /*3970*/  F2FP.BF16.F32.PACK_AB R166, R33, R32 ;  /* 0x0000002021a6723e */ /* 0x002fc400000010ff */
[----:B------:R-:W1:Y:S01]  /*3980*/  MUFU.EX2 R31, R31 ;  /* 0x0000001f001f7308 */ /* 0x000e620000000800 */
[----:B0-----:R-:W-:Y:S01]  /*3990*/  FADD.FTZ R49, R26, R27 ;  /* 0x0000001b1a317221 */ /* 0x001fe20000010000 */
[----:B------:R-:W-:Y:S02]  /*39a0*/  F2FP.BF16.F32.PACK_AB R168, R37, R36 ;  /* 0x0000002425a8723e */ /* 0x000fe400000010ff */
[----:B------:R-:W-:-:S04]  /*39b0*/  F2FP.BF16.F32.PACK_AB R153, R27, R26 ;  /* 0x0000001a1b99723e */ /* 0x000fc800000010ff */
[----:B------:R-:W0:Y:S01]  /*39c0*/  MUFU.EX2 R34, R34 ;  /* 0x0000002200227308 */ /* 0x000e220000000800 */
[----:B---3--:R-:W-:-:S07]  /*39d0*/  FADD.FTZ R24, R30, R49 ;  /* 0x000000311e187221 */ /* 0x008fce0000010000 */
[----:B------:R-:W3:Y:S01]  /*39e0*/  MUFU.EX2 R35, R35 ;  /* 0x0000002300237308 */ /* 0x000ee20000000800 */
[C---:B-1----:R-:W-:Y:S01]  /*39f0*/  FADD.FTZ R49, R31.reuse, R24 ;  /* 0x000000181f317221 */ /* 0x042fe20000010000 */
[----:B------:R-:W-:-:S06]  /*3a00*/  F2FP.BF16.F32.PACK_AB R155, R31, R30 ;  /* 0x0000001e1f9b723e */ /* 0x000fcc00000010ff */
[----:B------:R-:W1:Y:S01]  /*3a10*/  MUFU.EX2 R38, R38 ;  /* 0x0000002600267308 */ /* 0x000e620000000800 */
[----:B0-----:R-:W-:-:S07]  /*3a20*/  FADD.FTZ R24, R34, R49 ;  /* 0x0000003122187221 */ /* 0x001fce0000010000 */
[----:B------:R-:W0:Y:S01]  /*3a30*/  MUFU.EX2 R39, R39 ;  /* 0x0000002700277308 */ /* 0x000e220000000800 */
[C---:B---3--:R-:W-:Y:S01]  /*3a40*/  FADD.FTZ R49, R35.reuse, R24 ;  /* 0x0000001823317221 */ /* 0x048fe20000010000 */
[----:B------:R-:W-:-:S06]  /*3a50*/  F2FP.BF16.F32.PACK_AB R157, R35, R34 ;  /* 0x00000022239d723e */ /* 0x000fcc00000010ff */
[----:B------:R-:W3:Y:S01]  /*3a60*/  MUFU.EX2 R42, R42 ;  /* 0x0000002a002a7308 */ /* 0x000ee20000000800 */
[----:B-1----:R-:W-:-:S07]  /*3a70*/  FADD.FTZ R24, R38, R49 ;  /* 0x0000003126187221 */ /* 0x002fce0000010000 */
[----:B------:R-:W1:Y:S01]  /*3a80*/  MUFU.EX2 R43, R43 ;  /* 0x0000002b002b7308 */ /* 0x000e620000000800 */
[C---:B0-----:R-:W-:Y:S01]  /*3a90*/  FADD.FTZ R49, R39.reuse, R24 ;  /* 0x0000001827317221 */ /* 0x041fe20000010000 */
[----:B------:R-:W-:-:S06]  /*3aa0*/  F2FP.BF16.F32.PACK_AB R159, R39, R38 ;  /* 0x00000026279f723e */ /* 0x000fcc00000010ff */
[----:B------:R-:W0:Y:S01]  /*3ab0*/  MUFU.EX2 R46, R46 ;  /* 0x0000002e002e7308 */ /* 0x000e220000000800 */
[----:B---3--:R-:W-:-:S07]  /*3ac0*/  FADD.FTZ R24, R42, R49 ;  /* 0x000000312a187221 */ /* 0x008fce0000010000 */
[----:B------:R-:W3:Y:S01]  /*3ad0*/  MUFU.EX2 R47, R47 ;  /* 0x0000002f002f7308 */ /* 0x000ee20000000800 */
[C---:B-1----:R-:W-:Y:S01]  /*3ae0*/  FADD.FTZ R49, R43.reuse, R24 ;  /* 0x000000182b317221 */ /* 0x042fe20000010000 */
[----:B------:R-:W-:-:S06]  /*3af0*/  F2FP.BF16.F32.PACK_AB R161, R43, R42 ;  /* 0x0000002a2ba1723e */ /* 0x000fcc00000010ff */
[----:B------:R-:W1:Y:S01]  /*3b00*/  MUFU.EX2 R50, R50 ;  /* 0x0000003200327308 */ /* 0x000e620000000800 */
[----:B0-----:R-:W-:Y:S01]  /*3b10*/  FADD.FTZ R24, R46, R49 ;  /* 0x000000312e187221 */ /* 0x001fe20000010000 */
[----:B------:R-:W-:-:S06]  /*3b20*/  FADD.FTZ R49, R33, R48 ;  /* 0x0000003021317221 */ /* 0x000fcc0000010000 */
[----:B------:R-:W0:Y:S01]  /*3b30*/  MUFU.EX2 R51, R51 ;  /* 0x0000003300337308 */ /* 0x000e220000000800 */
[C---:B---3--:R-:W-:Y:S01]  /*3b40*/  FADD.FTZ R7, R47.reuse, R24 ;  /* 0x000000182f077221 */ /* 0x048fe20000010000 */
[----:B------:R-:W-:Y:S01]  /*3b50*/  FADD.FTZ R24, R36, R49 ;  /* 0x0000003124187221 */ /* 0x000fe20000010000 */
[----:B------:R-:W-:-:S03]  /*3b60*/  F2FP.BF16.F32.PACK_AB R163, R47, R46 ;  /* 0x0000002e2fa3723e */ /* 0x000fc600000010ff */
[----:B------:R-:W-:Y:S02]  /*3b70*/  FADD.FTZ R13, R37, R24 ;  /* 0x00000018250d7221 */ /* 0x000fe40000010000 */
[----:B------:R-:W3:Y:S01]  /*3b80*/  MUFU.EX2 R54, R54 ;  /* 0x0000003600367308 */ /* 0x000ee20000000800 */
[----:B-1----:R-:W-:Y:S01]  /*3b90*/  FADD.FTZ R12, R50, R7 ;  /* 0x00000007320c7221 */ /* 0x002fe20000010000 */
[----:B------:R-:W-:-:S06]  /*3ba0*/  FADD.FTZ R14, R40, R13 ;  /* 0x0000000d280e7221 */ /* 0x000fcc0000010000 */
        /* <DEDUP_REMOVED lines=9> */
[C---:B0-----:R-:W-:Y:S01]  /*3c40*/  FADD.FTZ R7, R55.reuse, R12 ;  /* 0x0000000c37077221 */ /* 0x041fe20000010000 */
[----:B------:R-:W-:-:S06]  /*3c50*/  F2FP.BF16.F32.PACK_AB R167, R55, R54 ;  /* 0x0000003637a7723e */ /* 0x000fcc00000010ff */
[----:B------:R-:W0:Y:S01]  /*3c60*/  MUFU.EX2 R45, R45 ;  /* 0x0000002d002d7308 */ /* 0x000e220000000800 */
[----:B---3--:R-:W-:-:S07]  /*3c70*/  FADD.FTZ R12, R44, R13 ;  /* 0x0000000d2c0c7221 */ /* 0x008fce0000010000 */
[----:B------:R-:W3:Y:S01]  /*3c80*/  MUFU.EX2 R59, R59 ;  /* 0x0000003b003b7308 */ /* 0x000ee20000000800 */
[----:B-1----:R-:W-:-:S07]  /*3c90*/  FADD.FTZ R10, R58, R7 ;  /* 0x000000073a0a7221 */ /* 0x002fce0000010000 */
[----:B------:R-:W1:Y:S01]  /*3ca0*/  MUFU.EX2 R6, R6 ;  /* 0x0000000600067308 */ /* 0x000e620000000800 */
[C---:B0-----:R-:W-:Y:S01]  /*3cb0*/  FADD.FTZ R13, R45.reuse, R12 ;  /* 0x0000000c2d0d7221 */ /* 0x041fe20000010000 */
[----:B------:R-:W-:-:S06]  /*3cc0*/  F2FP.BF16.F32.PACK_AB R172, R45, R44 ;  /* 0x0000002c2dac723e */ /* 0x000fcc00000010ff */
[----:B------:R-:W0:Y:S01]  /*3cd0*/  MUFU.EX2 R62, R62 ;  /* 0x0000003e003e7308 */ /* 0x000e220000000800 */
[C---:B---3--:R-:W-:Y:S01]  /*3ce0*/  FADD.FTZ R7, R59.reuse, R10 ;  /* 0x0000000a3b077221 */ /* 0x048fe20000010000 */
[----:B------:R-:W-:-:S06]  /*3cf0*/  F2FP.BF16.F32.PACK_AB R169, R59, R58 ;  /* 0x0000003a3ba9723e */ /* 0x000fcc00000010ff */
[----:B------:R-:W3:Y:S01]  /*3d00*/  MUFU.EX2 R11, R11 ;  /* 0x0000000b000b7308 */ /* 0x000ee20000000800 */
[----:B-1----:R-:W-:-:S07]  /*3d10*/  FADD.FTZ R12, R6, R13 ;  /* 0x0000000d060c7221 */ /* 0x002fce0000010000 */
[----:B------:R-:W1:Y:S01]  /*3d20*/  MUFU.EX2 R63, R63 ;  /* 0x0000003f003f7308 */ /* 0x000e620000000800 */
[----:B0-----:R-:W-:-:S07]  /*3d30*/  FADD.FTZ R10, R62, R7 ;  /* 0x000000073e0a7221 */ /* 0x001fce0000010000 */
[----:B------:R-:W0:Y:S01]  /*3d40*/  MUFU.EX2 R66, R66 ;  /* 0x0000004200427308 */ /* 0x000e220000000800 */
[C---:B---3--:R-:W-:Y:S01]  /*3d50*/  FADD.FTZ R7, R11.reuse, R12 ;  /* 0x0000000c0b077221 */ /* 0x048fe20000010000 */
[----:B------:R-:W-:-:S06]  /*3d60*/  F2FP.BF16.F32.PACK_AB R174, R11, R6 ;  /* 0x000000060bae723e */ /* 0x000fcc00000010ff */
[----:B------:R-:W3:Y:S01]  /*3d70*/  MUFU.EX2 R67, R67 ;  /* 0x0000004300437308 */ /* 0x000ee20000000800 */
[C---:B-1----:R-:W-:Y:S01]  /*3d80*/  FADD.FTZ R11, R63.reuse, R10 ;  /* 0x0000000a3f0b7221 */ /* 0x042fe20000010000 */
[----:B------:R-:W-:-:S06]  /*3d90*/  F2FP.BF16.F32.PACK_AB R171, R63, R62 ;  /* 0x0000003e3fab723e */ /* 0x000fcc00000010ff */
[----:B------:R-:W1:Y:S01]  /*3da0*/  MUFU.EX2 R70, R70 ;  /* 0x0000004600467308 */ /* 0x000e620000000800 */
[----:B0-----:R-:W-:-:S07]  /*3db0*/  FADD.FTZ R6, R66, R11 ;  /* 0x0000000b42067221 */ /* 0x001fce0000010000 */
[----:B------:R-:W0:Y:S01]  /*3dc0*/  MUFU.EX2 R71, R71 ;  /* 0x0000004700477308 */ /* 0x000e220000000800 */
[C---:B---3--:R-:W-:Y:S01]  /*3dd0*/  FADD.FTZ R11, R67.reuse, R6 ;  /* 0x00000006430b7221 */ /* 0x048fe20000010000 */
[----:B------:R-:W-:-:S03]  /*3de0*/  F2FP.BF16.F32.PACK_AB R173, R67, R66 ;  /* 0x0000004243ad723e */ /* 0x000fc600000010ff */
[----:B-1----:R-:W-:-:S04]  /*3df0*/  FADD.FTZ R6, R70, R11 ;  /* 0x0000000b46067221 */ /* 0x002fc80000010000 */
[C---:B0-----:R-:W-:Y:S01]  /*3e00*/  FADD.FTZ R6, R71.reuse, R6 ;  /* 0x0000000647067221 */ /* 0x041fe20000010000 */
[----:B------:R-:W-:Y:S01]  /*3e10*/  F2FP.BF16.F32.PACK_AB R175, R71, R70 ;  /* 0x0000004647af723e */ /* 0x000fe200000010ff */
[----:B------:R-:W-:Y:S06]  /*3e20*/  @P0 BRA `(.L_x_1965) ;  /* 0x0000000000040947 */ /* 0x000fec0003800000 */
[----:B------:R-:W-:Y:S01]  /*3e30*/  BPT.TRAP 0x1 ;  /* 0x000000040000795c */ /* 0x000fe20000300000 */
.L_x_1965:
[----:B------:R-:W-:Y:S01]  /*3e40*/  PLOP3.LUT P1, PT, PT, PT, UP0, 0x40, 0x0 ;  /* 0x000000000000781c */ /* 0x000fe20003f2e808 */
[----:B------:R0:W1:-:S12]  /*3e50*/  SYNCS.PHASECHK.TRANS64.TRYWAIT P0, [UR38+0x22850], R2 ;  /* 0x02285002ff0075a7 */ /* 0x0000580008000166 */
[----:B0-----:R-:W-:Y:S05]  /*3e60*/  @P1 BRA `(.L_x_1966) ;  /* 0x0000000000041947 */ /* 0x001fea0003800000 */
[----:B------:R-:W-:Y:S01]  /*3e70*/  BPT.TRAP 0x1 ;  /* 0x000000040000795c */ /* 0x000fe20000300000 */
.L_x_1966:
[----:B-1----:R-:W-:Y:S05]  /*3e80*/  @P0 BRA `(.L_x_1967) ;  /* 0x0000000000080947 */ /* 0x002fea0003800000 */
[----:B------:R-:W0:Y:S02]  /*3e90*/  SYNCS.PHASECHK.TRANS64.TRYWAIT P0, [UR38+0x22850], R2 ;  /* 0x02285002ff0075a7 */ /* 0x000e240008000166 */
[----:B0-----:R-:W-:Y:S05]  /*3ea0*/  @!P0 BRA `(.L_x_1968) ;  /* 0x000000f000748947 */ /* 0x001fea0003800000 */
.L_x_1967:
[----:B------:R1:W-:Y:S01]  /*3eb0*/  BAR.SYNC.DEFER_BLOCKING R5, 0x100 ;  /* 0x000400050000751d */ /* 0x0003e20000010000 */
[----:B------:R-:W-:Y:S01]  /*3ec0*/  UIADD3 UR6, UR38, 0x400, URZ ;  /* 0x0000040026067890 */ /* 0x000fe2000fffe03f */
[----:B------:R-:W-:-:S03]  /*3ed0*/  PLOP3.LUT P0, PT, PT, PT, UP0, 0x40, 0x0 ;  /* 0x000000000000781c */ /* 0x000fc60003f0e808 */
[----:B------:R-:W-:Y:S01]  /*3ee0*/  USHF.R.U32.HI UR6, URZ, 0x4, UR6 ;  /* 0x000000043f067899 */ /* 0x000fe20008011606 */
[----:B------:R-:W-:Y:S01]  /*3ef0*/  UMOV UR7, 0x40000040 ;  /* 0x4000004000077882 */ /* 0x000fe20000000000 */
[----:B------:R-:W-:Y:S02]  /*3f00*/  UMOV UR11, 0x40000040 ;  /* 0x40000040000b7882 */ /* 0x000fe40000000000 */
[----:B------:R-:W-:-:S04]  /*3f10*/  ULOP3.LUT UR6, UR6, 0x3fff, URZ, 0xc0, !UPT ;  /* 0x00003fff06067892 */ /* 0x000fc8000f8ec03f */
[----:B------:R-:W-:-:S04]  /*3f20*/  ULOP3.LUT UR6, UR6, 0x3000000, URZ, 0xfc, !UPT ;  /* 0x0300000006067892 */ /* 0x000fc8000f8efc3f */
[----:B------:R-:W-:Y:S01]  /*3f30*/  UIADD3 UR10, UR6, 0x80, URZ ;  /* 0x00000080060a7890 */ /* 0x000fe2000fffe03f */
[----:B------:R-:W-:-:S06]  /*3f40*/  WARPGROUP.ARRIVE ;  /* 0x00000000000079c5 */ /* 0x000fcc0000000000 */
[----:B------:R-:W-:Y:S03]  /*3f50*/  HGMMA.64x256x16.F32.BF16 R24, R152, gdesc[UR4].tnspB, RZ, !UPT, gsb0 ;  /* 0x43e0000498187df0 */ /* 0x000fe6000c0018ff */
        /* <DEDUP_REMOVED lines=29> */
[----:B-1----:R-:W-:Y:S05]  /*4130*/  @P0 BRA `(.L_x_1969) ;  /* 0x0000000000040947 */ /* 0x002fea0003800000 */
[----:B------:R-:W-:Y:S01]  /*4140*/  BPT.TRAP 0x1 ;  /* 0x000000040000795c */ /* 0x000fe20000300000 */
.L_x_1969:
[----:B------:R-:W1:Y:S01]  /*4150*/  S2UR UR26, SR_CTAID.X ;  /* 0x00000000001a79c3 */ /* 0x000e620000002500 */
[----:B------:R-:W-:Y:S01]  /*4160*/  UISETP.NE.AND UP2, UPT, UR40, URZ, UPT ;  /* 0x0000003f2800728c */ /* 0x000fe2000bf45270 */
[----:B0-----:R-:W-:Y:S01]  /*4170*/  VIADD R11, R22, 0xfffffffe ;  /* 0xfffffffe160b7836 */ /* 0x001fe20000000000 */
[----:B------:R-:W-:-:S06]  /*4180*/  UISETP.NE.AND UP1, UPT, UR43, URZ, UPT ;  /* 0x0000003f2b00728c */ /* 0x000fcc000bf25270 */
[----:B------:R-:W-:-:S03]  /*4190*/  PLOP3.LUT P0, PT, PT, PT, UP1, 0x40, 0x0 ;  /* 0x000000000000781c */ /* 0x000fc60003f0e818 */
[----:B------:R-:W-:Y:S01]  /*41a0*/  @UP2 ULDC UR10, c[0x0][0x44c] ;  /* 0x00011300000a2ab9 */ /* 0x000fe20000000800 */
[----:B------:R-:W-:Y:S01]  /*41b0*/  @UP2 ULDC UR7, c[0x0][0x450] ;  /* 0x0001140000072ab9 */ /* 0x000fe20000000800 */
[----:B-1----:R-:W-:-:S04]  /*41c0*/  USHF.L.U32 UR26, UR26, 0x7, URZ ;  /* 0x000000071a1a7899 */ /* 0x002fc8000800063f */
[----:B------:R-:W-:-:S03]  /*41d0*/  UIMAD.WIDE.U32 UR10, UR26, UR10, URZ ;  /* 0x0000000a1a0a72a5 */ /* 0x000fc6000f8e003f */
[----:B------:R-:W-:Y:S01]  /*41e0*/  UMOV UR19, UR26 ;  /* 0x0000001a00137c82 */ /* 0x000fe20008000000 */
[----:B------:R-:W-:Y:S02]  /*41f0*/  @UP2 USHF.R.U32.HI UR19, URZ, UR7, UR11 ;  /* 0x000000073f132299 */ /* 0x000fe4000801160b */
[----:B------:R-:W-:-:S04]  /*4200*/  UIADD3 UR7, UR38, 0x22860, URZ ;  /* 0x0002286026077890 */ /* 0x000fc8000fffe03f */
[----:B------:R-:W-:Y:S01]  /*4210*/  IMAD.U32 R2, RZ, RZ, UR19 ;  /* 0x00000013ff027e24 */ /* 0x000fe2000f8e00ff */
[----:B------:R-:W-:-:S04]  /*4220*/  UPRMT UR7, UR5, 0x654, UR7 ;  /* 0x0000065405077896 */ /* 0x000fc80008000007 */
[----:B------:R-:W-:-:S04]  /*4230*/  IADD3 R2, R2, -UR15, R17 ;  /* 0x8000000f02027c10 */ /* 0x000fc8000fffe011 */
[----:B------:R-:W-:Y:S01]  /*4240*/  R2UR UR10, R2 ;  /* 0x00000000020a72ca */ /* 0x000fe200000e0000 */
[----:B------:R-:W-:-:S12]  /*4250*/  SYNCS.ARRIVE.TRANS64.RED.A1T0 RZ, [UR7], RZ ;  /* 0x000000ffffff79a7 */ /* 0x000fd80008100407 */
[----:B------:R-:W-:Y:S01]  /*4260*/  UIADD3 UR18, UR10, UR18, URZ ;  /* 0x000000120a127290 */ /* 0x000fe2000fffe03f */
[----:B------:R-:W-:Y:S11]  /*4270*/  @P0 BRA `(.L_x_1970) ;  /* 0x00000000004c0947 */ /* 0x000ff60003800000 */
[----:B------:R-:W-:Y:S01]  /*4280*/  ISETP.GT.AND P0, PT, R2, RZ, PT ;  /* 0x000000ff0200720c */ /* 0x000fe20003f04270 */
[----:B------:R-:W-:-:S12]  /*4290*/  UIADD3 UR7, UR10, -0x1, URZ ;  /* 0xffffffff0a077890 */ /* 0x000fd8000fffe03f */
[----:B------:R-:W-:Y:S05]  /*42a0*/  @P0 BRA `(.L_x_1971) ;  /* 0x0000000000200947 */ /* 0x000fea0003800000 */
[----:B------:R-:W-:Y:S01]  /*42b0*/  ULDC UR19, c[0x0][0x9e4] ;  /* 0x0002790000137ab9 */ /* 0x000fe20000000800 */
[----:B------:R-:W-:Y:S02]  /*42c0*/  UIADD3 UR7, -UR10, URZ, URZ ;  /* 0x0000003f0a077290 */ /* 0x000fe4000fffe13f */
[----:B------:R-:W-:-:S11]  /*42d0*/  UISETP.NE.AND UP1, UPT, UR19, 0x1, UPT ;  /* 0x000000011300788c */ /* 0x000fd6000bf25270 */
[----:B------:R-:W-:Y:S02]  /*42e0*/  @UP1 ULDC.64 UR22, c[0x0][0x9e8] ;  /* 0x00027a0000161ab9 */ /* 0x000fe40000000a00 */
[----:B------:R-:W-:-:S04]  /*42f0*/  UIMAD.WIDE.U32 UR10, UR7, UR22, URZ ;  /* 0x00000016070a72a5 */ /* 0x000fc8000f8e003f */
[----:B------:R-:W-:-:S04]  /*4300*/  @UP1 USHF.R.U32.HI UR7, URZ, UR23, UR11 ;  /* 0x000000173f071299 */ /* 0x000fc8000801160b */
[----:B------:R-:W-:Y:S01]  /*4310*/  ULOP3.LUT UR7, URZ, UR7, URZ, 0x33, !UPT ;  /* 0x000000073f077292 */ /* 0x000fe2000f8e333f */
[----:B------:R-:W-:Y:S11]  /*4320*/  BRA `(.L_x_1972) ;  /* 0x0000000000147947 */ /* 0x000ff60003800000 */
.L_x_1971:
[----:B------:R-:W-:Y:S02]  /*4330*/  ULDC UR19, c[0x0][0x9e4] ;  /* 0x0002790000137ab9 */ /* 0x000fe40000000800 */
[----:B------:R-:W-:-:S11]  /*4340*/  UISETP.NE.AND UP1, UPT, UR19, 0x1, UPT ;  /* 0x000000011300788c */ /* 0x000fd6000bf25270 */
[----:B------:R-:W-:Y:S02]  /*4350*/  @UP1 ULDC.64 UR22, c[0x0][0x9e8] ;  /* 0x00027a0000161ab9 */ /* 0x000fe40000000a00 */
[----:B------:R-:W-:-:S04]  /*4360*/  UIMAD.WIDE.U32 UR10, UR7, UR22, URZ ;  /* 0x00000016070a72a5 */ /* 0x000fc8000f8e003f */
[----:B------:R-:W-:-:S12]  /*4370*/  @UP1 USHF.R.U32.HI UR7, URZ, UR23, UR11 ;  /* 0x000000173f071299 */ /* 0x000fd8000801160b */
.L_x_1972:
[----:B------:R-:W-:-:S04]  /*4380*/  UIMAD UR7, UR7, UR19, UR19 ;  /* 0x00000013070772a4 */ /* 0x000fc8000f8e0213 */
[----:B------:R-:W-:-:S04]  /*4390*/  UISETP.LT.AND UP1, UPT, UR18, UR7, UPT ;  /* 0x000000071200728c */ /* 0x000fc8000bf21270 */
[----:B------:R-:W-:-:S12]  /*43a0*/  USEL UR18, UR18, UR7, UP1 ;  /* 0x0000000712127287 */ /* 0x000fd80008800000 */
.L_x_1970:
[----:B------:R-:W-:Y:S01]  /*43b0*/  UIMAD.WIDE UR10, UR18, 0x2aaaaaab, URZ ;  /* 0x2aaaaaab120a78a5 */ /* 0x000fe2000f8e023f */
[----:B------:R-:W-:-:S03]  /*43c0*/  UMOV UR24, URZ ;  /* 0x0000003f00187c82 */ /* 0x000fc60008000000 */
[----:B------:R-:W-:-:S04]  /*43d0*/  USHF.R.U32.HI UR7, URZ, 0x1f, UR11 ;  /* 0x0000001f3f077899 */ /* 0x000fc8000801160b */
[----:B------:R-:W-:-:S04]  /*43e0*/  ULEA.HI.SX32 UR7, UR11, UR7, 0x1c ;  /* 0x000000070b077291 */ /* 0x000fc8000f8fe23f */
[----:B------:R-:W-:-:S04]  /*43f0*/  UISETP.LT.AND UP1, UPT, UR39, UR7, UPT ;  /* 0x000000072700728c */ /* 0x000fc8000bf21270 */
[----:B------:R-:W-:-:S03]  /*4400*/  USEL UR27, UR39, UR7, !UP1 ;  /* 0x00000007271b7287 */ /* 0x000fc6000c800000 */
[----:B------:R-:W-:-:S03]  /*4410*/  UMOV UR7, URZ ;  /* 0x0000003f00077c82 */ /* 0x000fc60008000000 */
[----:B------:R-:W-:-:S13]  /*4420*/  ISETP.GE.AND P0, PT, R11, UR27, PT ;  /* 0x0000001b0b007c0c */ /* 0x000fda000bf06270 */
[----:B------:R-:W-:Y:S05]  /*4430*/  @!P0 BRA `(.L_x_1973) ;  /* 0x0000003000208947 */ /* 0x000fea0003800000 */
[----:B------:R-:W-:Y:S01]  /*4440*/  IMAD.MOV.U32 R13, RZ, RZ, R9 ;  /* 0x000000ffff0d7224 */ /* 0x000fe200078e0009 */
[----:B------:R-:W-:Y:S01]  /*4450*/  UMOV UR7, URZ ;  /* 0x0000003f00077c82 */ /* 0x000fe20008000000 */
[----:B------:R-:W-:Y:S01]  /*4460*/  IMAD.MOV.U32 R12, RZ, RZ, R8 ;  /* 0x000000ffff0c7224 */ /* 0x000fe200078e0008 */
[----:B------:R-:W-:Y:S01]  /*4470*/  UMOV UR24, URZ ;  /* 0x0000003f00187c82 */ /* 0x000fe20008000000 */
[----:B------:R-:W-:Y:S01]  /*4480*/  ULDC UR31, c[0x0][0x9e4] ;  /* 0x00027900001f7ab9 */ /* 0x000fe20000000800 */
[----:B------:R-:W-:Y:S01]  /*4490*/  ULDC UR28, c[0x0][0x288] ;  /* 0x0000a200001c7ab9 */ /* 0x000fe20000000800 */
[----:B------:R-:W-:Y:S01]  /*44a0*/  ULDC UR32, c[0x0][0x2f0] ;  /* 0x0000bc0000207ab9 */ /* 0x000fe20000000800 */
[----:B------:R-:W-:Y:S01]  /*44b0*/  ULDC UR29, c[0x0][0x988] ;  /* 0x00026200001d7ab9 */ /* 0x000fe20000000800 */
[----:B------:R-:W-:-:S05]  /*44c0*/  ULDC UR33, c[0x0][0x9e0] ;  /* 0x0002780000217ab9 */ /* 0x000fca0000000800 */
.L_x_1992:
[----:B------:R-:W-:Y:S01]  /*44d0*/  UIADD3 UR24, UR24, 0x1, URZ ;  /* 0x0000000118187890 */ /* 0x000fe2000fffe03f */
[----:B------:R-:W-:-:S03]  /*44e0*/  PLOP3.LUT P0, PT, PT, PT, UP0, 0x40, 0x0 ;  /* 0x000000000000781c */ /* 0x000fc60003f0e808 */
[----:B------:R-:W-:-:S04]  /*44f0*/  UISETP.NE.AND UP1, UPT, UR24, 0x2, UPT ;  /* 0x000000021800788c */ /* 0x000fc8000bf25270 */
[----:B------:R-:W-:Y:S02]  /*4500*/  USEL UR10, URZ, 0x1, UP1 ;  /* 0x000000013f0a7887 */ /* 0x000fe40008800000 */
[----:B------:R-:W-:Y:S02]  /*4510*/  USEL UR24, UR24, URZ, UP1 ;  /* 0x0000003f18187287 */ /* 0x000fe40008800000 */
[----:B------:R-:W-:Y:S02]  /*4520*/  ULOP3.LUT UR7, UR7, UR10, URZ, 0x3c, !UPT ;  /* 0x0000000a07077292 */ /* 0x000fe4000f8e3c3f */
[----:B------:R-:W-:Y:S10]  /*4530*/  @P0 BRA `(.L_x_1974) ;  /* 0x0000000000040947 */ /* 0x000ff40003800000 */
[----:B------:R-:W-:Y:S01]  /*4540*/  BPT.TRAP 0x1 ;  /* 0x000000040000795c */ /* 0x000fe20000300000 */
.L_x_1974:
[----:B------:R-:W-:Y:S01]  /*4550*/  PLOP3.LUT P1, PT, PT, PT, UP0, 0x40, 0x0 ;  /* 0x000000000000781c */ /* 0x000fe20003f2e808 */
[----:B------:R-:W-:Y:S01]  /*4560*/  ULEA UR30, UR24, UR38, 0x3 ;  /* 0x00000026181e7291 */ /* 0x000fe2000f8e183f */
[----:B------:R-:W-:-:S05]  /*4570*/  IMAD.U32 R10, RZ, RZ, UR7 ;  /* 0x00000007ff0a7e24 */ /* 0x000fca000f8e00ff */
[----:B------:R-:W-:-:S04]  /*4580*/  SHF.L.U32 R10, R10, 0x1f, RZ ;  /* 0x0000001f0a0a7819 */ /* 0x000fc800000006ff */
[----:B------:R0:W1:Y:S02]  /*4590*/  SYNCS.PHASECHK.TRANS64.TRYWAIT P0, [UR30+0x22830], R10 ;  /* 0x0228300aff0075a7 */ /* 0x000064000800015e */
[----:B------:R-:W-:Y:S05]  /*45a0*/  @P1 BRA `(.L_x_1975) ;  /* 0x0000000000041947 */ /* 0x000fea0003800000 */
[----:B------:R-:W-:Y:S01]  /*45b0*/  BPT.TRAP 0x1 ;  /* 0x000000040000795c */ /* 0x000fe20000300000 */
.L_x_1975:
[----:B-1----:R-:W-:Y:S05]  /*45c0*/  @P0 BRA `(.L_x_1976) ;  /* 0x0000000000080947 */ /* 0x002fea0003800000 */
[----:B------:R-:W1:Y:S02]  /*45d0*/  SYNCS.PHASECHK.TRANS64.TRYWAIT P0, [UR30+0x22830], R10 ;  /* 0x0228300aff0075a7 */ /* 0x000e64000800015e */
[----:B-1----:R-:W-:Y:S05]  /*45e0*/  @!P0 BRA `(.L_x_1977) ;  /* 0x000000e800bc8947 */ /* 0x002fea0003800000 */
.L_x_1976:
[----:B------:R-:W-:Y:S01]  /*45f0*/  UIMAD UR22, UR24, 0x300, UR4 ;  /* 0x00000300181678a4 */ /* 0x000fe2000f8e0204 */
[----:B------:R-:W-:Y:S01]  /*4600*/  WARPGROUP.ARRIVE ;  /* 0x00000000000079c5 */ /* 0x000fe20000000000 */
[----:B------:R-:W-:Y:S01]  /*4610*/  UMOV UR23, 0x40000040 ;  /* 0x4000004000177882 */ /* 0x000fe20000000000 */
[----:B------:R-:W-:Y:S01]  /*4620*/  UMOV UR11, 0x40000040 ;  /* 0x40000040000b7882 */ /* 0x000fe20000000000 */
[----:B------:R-:W-:Y:S01]  /*4630*/  UIADD3 UR10, UR22, 0x2, URZ ;  /* 0x00000002160a7890 */ /* 0x000fe2000fffe03f */
[----:B------:R-:W-:Y:S01]  /*4640*/  PLOP3.LUT P0, PT, PT, PT, UP0, 0x40, 0x0 ;  /* 0x000000000000781c */ /* 0x000fe20003f0e808 */
[----:B------:R-:W-:Y:S01]  /*4650*/  UIADD3 UR14, UR22, 0x4, URZ ;  /* 0x00000004160e7890 */ /* 0x000fe2000fffe03f */
[----:B--2---:R-:W-:Y:S01]  /*4660*/  IADD3 R4, -R16, 0xb, RZ ;  /* 0x0000000b10047810 */ /* 0x004fe20007ffe1ff */
[----:B------:R-:W-:Y:S01]  /*4670*/  UMOV UR15, 0x40000040 ;  /* 0x40000040000f7882 */ /* 0x000fe20000000000 */
        /* <DEDUP_REMOVED lines=14> */
[----:B------:R-:W-:Y:S05]  /*4760*/  @P0 BRA `(.L_x_1978) ;  /* 0x0000000000040947 */ /* 0x000fea0003800000 */
[----:B------:R-:W-:Y:S01]  /*4770*/  BPT.TRAP 0x1 ;  /* 0x000000040000795c */ /* 0x000fe20000300000 */
.L_x_1978:
[----:B------:R-:W-:Y:S01]  /*4780*/  UISETP.NE.AND UP2, UPT, UR40, URZ, UPT ;  /* 0x0000003f2800728c */ /* 0x000fe2000bf45270 */
[----:B------:R-:W-:Y:S01]  /*4790*/  IMAD.MOV.U32 R8, RZ, RZ, R0 ;  /* 0x000000ffff087224 */ /* 0x000fe200078e0000 */
[----:B------:R-:W-:Y:S01]  /*47a0*/  UISETP.NE.AND UP1, UPT, UR43, URZ, UPT ;  /* 0x0000003f2b00728c */ /* 0x000fe2000bf25270 */
[----:B------:R-:W-:Y:S01]  /*47b0*/  IMAD R20, R11, -0x60, RZ ;  /* 0xffffffa00b147824 */ /* 0x000fe200078e02ff */
[----:B------:R-:W-:Y:S02]  /*47c0*/  UMOV UR15, UR28 ;  /* 0x0000001c000f7c82 */ /* 0x000fe40008000000 */
[----:B------:R-:W-:Y:S01]  /*47d0*/  PLOP3.LUT P0, PT, PT, PT, UP2, 0x80, 0x0 ;  /* 0x000000000000781c */ /* 0x000fe20003f0f028 */
[----:B------:R-:W-:Y:S01]  /*47e0*/  VIADD R14, R20, 0x1 ;  /* 0x00000001140e7836 */ /* 0x000fe20000000000 */
[----:B------:R-:W-:-:S03]  /*47f0*/  PLOP3.LUT P1, PT, PT, PT, UP2, 0x80, 0x0 ;  /* 0x000000000000781c */ /* 0x000fc60003f2f028 */
[----:B------:R-:W-:Y:S01]  /*4800*/  @UP2 ULDC UR10, c[0x0][0x44c] ;  /* 0x00011300000a2ab9 */ /* 0x000fe20000000800 */
[----:B------:R-:W-:-:S07]  /*4810*/  @UP2 ULDC UR11, c[0x0][0x450] ;  /* 0x00011400000b2ab9 */ /* 0x000fce0000000800 */
[----:B-1----:R-:W-:Y:S01]  /*4820*/  @P0 IMAD.HI.U32 R9, R0, UR10, RZ ;  /* 0x0000000a00090c27 */ /* 0x002fe2000f8e00ff */
[----:B------:R-:W-:Y:S01]  /*4830*/  UIADD3 UR10, UR30, 0x22840, URZ ;  /* 0x000228401e0a7890 */ /* 0x000fe2000fffe03f */
[----:B------:R-:W-:-:S03]  /*4840*/  PLOP3.LUT P0, PT, PT, PT, UP1, 0x40, 0x0 ;  /* 0x000000000000781c */ /* 0x000fc60003f0e818 */
[----:B------:R-:W-:Y:S01]  /*4850*/  @P1 SHF.R.U32.HI R8, RZ, UR11, R9 ;  /* 0x0000000bff081c19 */ /* 0x000fe20008011609 */
[----:B------:R-:W-:Y:S01]  /*4860*/  IMAD R9, R3, -0x2, R14 ;  /* 0xfffffffe03097824 */ /* 0x000fe200078e020e */
[----:B------:R-:W-:-:S03]  /*4870*/  UPRMT UR10, UR5, 0x654, UR10 ;  /* 0x00000654050a7896 */ /* 0x000fc6000800000a */
[----:B------:R-:W1:Y:S01]  /*4880*/  SHFL.IDX PT, R15, R8, RZ, 0x1c1f ;  /* 0x001c1fff080f7589 */ /* 0x000e6200000e0000 */
[----:B------:R-:W-:-:S04]  /*4890*/  IMAD R9, R18, UR32, R9 ;  /* 0x0000002012097c24 */ /* 0x000fc8000f8e0209 */
[----:B------:R-:W-:Y:S01]  /*48a0*/  VIADD R9, R9, -UR15 ;  /* 0x8000000f09097c36 */ /* 0x000fe20008000000 */
[----:B------:R-:W-:Y:S03]  /*48b0*/  SYNCS.ARRIVE.TRANS64.RED.A1T0 RZ, [UR10], RZ ;  /* 0x000000ffffff79a7 */ /* 0x000fe6000810040a */
[C---:B------:R-:W-:Y:S02]  /*48c0*/  VIADD R14, R9.reuse, UR33 ;  /* 0x00000021090e7c36 */ /* 0x040fe40008000000 */
[----:B------:R-:W-:Y:S02]  /*48d0*/  VIADD R22, R9, UR25 ;  /* 0x0000001909167c36 */ /* 0x000fe40008000000 */
[----:B-1----:R-:W-:Y:S02]  /*48e0*/  IMAD.IADD R9, R14, 0x1, R15 ;  /* 0x000000010e097824 */ /* 0x002fe400078e020f */
[----:B------:R-:W-:Y:S01]  /*48f0*/  IMAD.IADD R19, R15, 0x1, R22 ;  /* 0x000000010f137824 */ /* 0x000fe200078e0216 */
[----:B------:R-:W-:Y:S06]  /*4900*/  @P0 BRA `(.L_x_1979) ;  /* 0x00000000005c0947 */ /* 0x000fec0003800000 */
[----:B------:R-:W-:Y:S01]  /*4910*/  IMAD R15, R18, UR32, R15 ;  /* 0x00000020120f7c24 */ /* 0x000fe2000f8e020f */
[----:B------:R-:W-:Y:S03]  /*4920*/  BSSY B0, `(.L_x_1980) ;  /* 0x0000011000007945 */ /* 0x000fe60003800000 */
[----:B------:R-:W-:-:S05]  /*4930*/  VIADD R15, R15, -UR15 ;  /* 0x8000000f0f0f7c36 */ /* 0x000fca0008000000 */
[----:B------:R-:W-:-:S13]  /*4940*/  ISETP.GT.AND P0, PT, R15, -0x1, PT ;  /* 0xffffffff0f00780c */ /* 0x000fda0003f04270 */
[----:B------:R-:W-:Y:S05]  /*4950*/  @P0 BRA `(.L_x_1981) ;  /* 0x0000000000200947 */ /* 0x000fea0003800000 */
[----:B------:R-:W-:Y:S01]  /*4960*/  IMAD.U32 R21, RZ, RZ, UR31 ;  /* 0x0000001fff157e24 */ /* 0x000fe2000f8e00ff */
[----:B------:R-:W-:-:S04]  /*4970*/  LOP3.LUT R15, RZ, R15, RZ, 0x33, !PT ;  /* 0x0000000fff0f7212 */ /* 0x000fc800078e33ff */
[----:B------:R-:W-:-:S13]  /*4980*/  ISETP.NE.AND P0, PT, R21, 0x1, PT ;  /* 0x000000011500780c */ /* 0x000fda0003f05270 */
[----:B------:R-:W1:Y:S02]  /*4990*/  @P0 LDC.64 R200, c[0x0][0x9e8] ;  /* 0x00027a00ffc80b82 */ /* 0x000e640000000a00 */
[----:B-1----:R-:W-:-:S05]  /*49a0*/  @P0 IMAD.HI.U32 R200, R15, R200, RZ ;  /* 0x000000c80fc80227 */ /* 0x002fca00078e00ff */
[----:B------:R-:W-:-:S04]  /*49b0*/  @P0 SHF.R.U32.HI R15, RZ, R201, R200 ;  /* 0x000000c9ff0f0219 */ /* 0x000fc800000116c8 */
[----:B------:R-:W-:Y:S01]  /*49c0*/  LOP3.LUT R15, RZ, R15, RZ, 0x33, !PT ;  /* 0x0000000fff0f7212 */ /* 0x000fe200078e33ff */
[----:B------:R-:W-:Y:S06]  /*49d0*/  BRA `(.L_x_1982) ;  /* 0x0000000000147947 */ /* 0x000fec0003800000 */
.L_x_1981:
[----:B------:R-:W-:-:S05]  /*49e0*/  IMAD.U32 R21, RZ, RZ, UR31 ;  /* 0x0000001fff157e24 */ /* 0x000fca000f8e00ff */
[----:B------:R-:W-:-:S13]  /*49f0*/  ISETP.NE.AND P0, PT, R21, 0x1, PT ;  /* 0x000000011500780c */ /* 0x000fda0003f05270 */
[----:B------:R-:W1:Y:S02]  /*4a00*/  @P0 LDC.64 R200, c[0x0][0x9e8] ;  /* 0x00027a00ffc80b82 */ /* 0x000e640000000a00 */
[----:B-1----:R-:W-:-:S05]  /*4a10*/  @P0 IMAD.HI.U32 R200, R15, R200, RZ ;  /* 0x000000c80fc80227 */ /* 0x002fca00078e00ff */
[----:B------:R-:W-:-:S07]  /*4a20*/  @P0 SHF.R.U32.HI R15, RZ, R201, R200 ;  /* 0x000000c9ff0f0219 */ /* 0x000fce00000116c8 */
.L_x_1982:
[----:B------:R-:W-:Y:S05]  /*4a30*/  BSYNC B0 ;  /* 0x0000000000007941 */ /* 0x000fea0003800000 */
.L_x_1980:
[----:B------:R-:W-:-:S04]  /*4a40*/  IMAD R200, R3, -0x2, R20 ;  /* 0xfffffffe03c87824 */ /* 0x000fc800078e0214 */
[----:B------:R-:W-:-:S05]  /*4a50*/  IMAD R200, R15, R21, R200 ;  /* 0x000000150fc87224 */ /* 0x000fca00078e02c8 */
[----:B------:R-:W-:Y:S02]  /*4a60*/  VIADDMNMX R9, R200, R21, R9, PT ;  /* 0x00000015c8097246 */ /* 0x000fe40003800109 */
[----:B------:R-:W-:-:S07]  /*4a70*/  VIMNMX R19, R19, R200, !PT ;  /* 0x000000c813137248 */ /* 0x000fce0007fe0100 */
.L_x_1979:
[----:B------:R-:W-:Y:S01]  /*4a80*/  ISETP.GE.AND P1, PT, R20, 0x1, PT ;  /* 0x000000011400780c */ /* 0x000fe20003f26270 */
[----:B------:R-:W-:Y:S01]  /*4a90*/  UISETP.NE.AND UP1, UPT, UR43, URZ, UPT ;  /* 0x0000003f2b00728c */ /* 0x000fe2000bf25270 */
[----:B------:R-:W-:Y:S02]  /*4aa0*/  LOP3.LUT R2, R2, 0xfffdffff, RZ, 0xc0, !PT ;  /* 0xfffdffff02027812 */ /* 0x000fe400078ec0ff */
[----:B------:R-:W-:Y:S02]  /*4ab0*/  ISETP.GT.AND P3, PT, R19, RZ, !P1 ;  /* 0x000000ff1300720c */ /* 0x000fe40004f64270 */
[C---:B------:R-:W-:Y:S02]  /*4ac0*/  ISETP.GE.AND P5, PT, R20.reuse, 0xa, PT ;  /* 0x0000000a1400780c */ /* 0x040fe40003fa6270 */
[C---:B------:R-:W-:Y:S02]  /*4ad0*/  ISETP.GE.AND P0, PT, R20.reuse, 0x2, PT ;  /* 0x000000021400780c */ /* 0x040fe40003f06270 */
[----:B------:R-:W-:-:S02]  /*4ae0*/  ISETP.GE.AND P4, PT, R20, 0x11, PT ;  /* 0x000000111400780c */ /* 0x000fc40003f86270 */
[----:B------:R-:W-:Y:S02]  /*4af0*/  ISETP.GT.AND P2, PT, R19, 0x1, !P0 ;  /* 0x000000011300780c */ /* 0x000fe40004744270 */
[----:B------:R-:W-:Y:S02]  /*4b00*/  @P1 LOP3.LUT R2, R2, 0x20000, RZ, 0xfc, !PT ;  /* 0x0002000002021812 */ /* 0x000fe400078efcff */
[----:B------:R-:W-:Y:S02]  /*4b10*/  ISETP.GE.AND P1, PT, R20, 0x9, PT ;  /* 0x000000091400780c */ /* 0x000fe40003f26270 */
[----:B------:R-:W-:Y:S02]  /*4b20*/  LOP3.LUT R2, R2, 0xfffffffd, RZ, 0xc0, !PT ;  /* 0xfffffffd02027812 */ /* 0x000fe400078ec0ff */
[C---:B------:R-:W-:Y:S02]  /*4b30*/  ISETP.LT.OR P2, PT, R9.reuse, 0x2, P2 ;  /* 0x000000020900780c */ /* 0x040fe40001741670 */
[----:B------:R-:W-:-:S02]  /*4b40*/  ISETP.LT.OR P3, PT, R9, 0x1, P3 ;  /* 0x000000010900780c */ /* 0x000fc40001f61670 */
[----:B------:R-:W-:Y:S02]  /*4b50*/  FSEL R153, R153, -INF , !P2 ;  /* 0xff80000099997808 */ /* 0x000fe40005000000 */
[----:B------:R-:W-:Y:S02]  /*4b60*/  FSEL R15, R152, -INF , !P3 ;  /* 0xff800000980f7808 */ /* 0x000fe40005800000 */
[C---:B------:R-:W-:Y:S02]  /*4b70*/  ISETP.GT.AND P2, PT, R19.reuse, 0x9, !P5 ;  /* 0x000000091300780c */ /* 0x040fe40006f44270 */
[----:B------:R-:W-:Y:S02]  /*4b80*/  @P1 LOP3.LUT R2, R2, 0x2, RZ, 0xfc, !PT ;  /* 0x0000000202021812 */ /* 0x000fe400078efcff */
[----:B------:R-:W-:Y:S02]  /*4b90*/  ISETP.GT.AND P1, PT, R19, 0x8, !P1 ;  /* 0x000000081300780c */ /* 0x000fe40004f24270 */
[----:B------:R-:W-:-:S02]  /*4ba0*/  LOP3.LUT R2, R2, 0xfffffffb, RZ, 0xc0, !PT ;  /* 0xfffffffb02027812 */ /* 0x000fc400078ec0ff */
[----:B------:R-:W-:Y:S02]  /*4bb0*/  ISETP.LT.OR P1, PT, R9, 0x9, P1 ;  /* 0x000000090900780c */ /* 0x000fe40000f21670 */
[----:B------:R-:W-:Y:S02]  /*4bc0*/  @P5 LOP3.LUT R2, R2, 0x4, RZ, 0xfc, !PT ;  /* 0x0000000402025812 */ /* 0x000fe400078efcff */
[----:B------:R-:W-:Y:S02]  /*4bd0*/  ISETP.GE.AND P3, PT, R20, 0x12, PT ;  /* 0x000000121400780c */ /* 0x000fe40003f66270 */
[----:B------:R-:W-:Y:S02]  /*4be0*/  LOP3.LUT R2, R2, 0xfffffff7, RZ, 0xc0, !PT ;  /* 0xfffffff702027812 */ /* 0x000fe400078ec0ff */
[----:B------:R-:W-:Y:S02]  /*4bf0*/  FSEL R156, R156, -INF , !P1 ;  /* 0xff8000009c9c7808 */ /* 0x000fe40004800000 */
[----:B------:R-:W-:-:S02]  /*4c00*/  ISETP.GT.AND P1, PT, R19, 0x10, !P4 ;  /* 0x000000101300780c */ /* 0x000fc40006724270 */
[C---:B------:R-:W-:Y:S02]  /*4c10*/  ISETP.LT.OR P2, PT, R9.reuse, 0xa, P2 ;  /* 0x0000000a0900780c */ /* 0x040fe40001741670 */
[----:B------:R-:W-:Y:S02]  /*4c20*/  @P4 LOP3.LUT R2, R2, 0x8, RZ, 0xfc, !PT ;  /* 0x0000000802024812 */ /* 0x000fe400078efcff */
[----:B------:R-:W-:Y:S02]  /*4c30*/  ISETP.LT.OR P1, PT, R9, 0x11, P1 ;  /* 0x000000110900780c */ /* 0x000fe40000f21670 */
[----:B------:R-:W-:Y:S02]  /*4c40*/  FSEL R157, R157, -INF , !P2 ;  /* 0xff8000009d9d7808 */ /* 0x000fe40005000000 */
[----:B------:R-:W-:Y:S02]  /*4c50*/  ISETP.GE.AND P2, PT, R20, 0x19, PT ;  /* 0x000000191400780c */ /* 0x000fe40003f46270 */
[----:B------:R-:W-:-:S02]  /*4c60*/  LOP3.LUT R2, R2, 0xffffffef, RZ, 0xc0, !PT ;  /* 0xffffffef02027812 */ /* 0x000fc400078ec0ff */
[----:B------:R-:W-:Y:S02]  /*4c70*/  FSEL R160, R160, -INF , !P1 ;  /* 0xff800000a0a07808 */ /* 0x000fe40004800000 */
[----:B------:R-:W-:Y:S02]  /*4c80*/  ISETP.GT.AND P1, PT, R19, 0x11, !P3 ;  /* 0x000000111300780c */ /* 0x000fe40005f24270 */
[----:B------:R-:W-:Y:S02]  /*4c90*/  @P3 LOP3.LUT R2, R2, 0x10, RZ, 0xfc, !PT ;  /* 0x0000001002023812 */ /* 0x000fe400078efcff */
[----:B------:R-:W-:Y:S02]  /*4ca0*/  ISETP.LT.OR P1, PT, R9, 0x12, P1 ;  /* 0x000000120900780c */ /* 0x000fe40000f21670 */
[----:B------:R-:W-:Y:S02]  /*4cb0*/  LOP3.LUT R2, R2, 0xffffffdf, RZ, 0xc0, !PT ;  /* 0xffffffdf02027812 */ /* 0x000fe400078ec0ff */
[----:B------:R-:W-:-:S02]  /*4cc0*/  FSEL R161, R161, -INF , !P1 ;  /* 0xff800000a1a17808 */ /* 0x000fc40004800000 */
[----:B------:R-:W-:Y:S02]  /*4cd0*/  @P2 LOP3.LUT R2, R2, 0x20, RZ, 0xfc, !PT ;  /* 0x0000002002022812 */ /* 0x000fe400078efcff */
[----:B------:R-:W-:Y:S02]  /*4ce0*/  ISETP.GT.AND P1, PT, R19, 0x18, !P2 ;  /* 0x000000181300780c */ /* 0x000fe40005724270 */
[----:B------:R-:W-:Y:S02]  /*4cf0*/  ISETP.GE.AND P2, PT, R20, 0x1a, PT ;  /* 0x0000001a1400780c */ /* 0x000fe40003f46270 */
[----:B------:R-:W-:Y:S02]  /*4d00*/  ISETP.LT.OR P1, PT, R9, 0x19, P1 ;  /* 0x000000190900780c */ /* 0x000fe40000f21670 */
[----:B------:R-:W-:Y:S02]  /*4d10*/  LOP3.LUT R2, R2, 0xfffeffff, RZ, 0xc0, !PT ;  /* 0xfffeffff02027812 */ /* 0x000fe400078ec0ff */
[----:B------:R-:W-:-:S02]  /*4d20*/  FSEL R164, R164, -INF , !P1 ;  /* 0xff800000a4a47808 */ /* 0x000fc40004800000 */
[----:B------:R-:W-:-:S04]  /*4d30*/  ISETP.GT.AND P1, PT, R19, 0x19, !P2 ;  /* 0x000000191300780c */ /* 0x000fc80005724270 */
[----:B------:R-:W-:Y:S02]  /*4d40*/  ISETP.LT.OR P1, PT, R9, 0x1a, P1 ;  /* 0x0000001a0900780c */ /* 0x000fe40000f21670 */
[----:B------:R-:W-:Y:S02]  /*4d50*/  @P2 LOP3.LUT R2, R2, 0x10000, RZ, 0xfc, !PT ;  /* 0x0001000002022812 */ /* 0x000fe400078efcff */
[----:B------:R-:W-:Y:S02]  /*4d60*/  ISETP.GE.AND P2, PT, R20, 0x21, PT ;  /* 0x000000211400780c */ /* 0x000fe40003f46270 */
[----:B------:R-:W-:Y:S02]  /*4d70*/  LOP3.LUT R2, R2, 0xffff7fff, RZ, 0xc0, !PT ;  /* 0xffff7fff02027812 */ /* 0x000fe400078ec0ff */
[----:B------:R-:W-:Y:S02]  /*4d80*/  FSEL R165, R165, -INF , !P1 ;  /* 0xff800000a5a57808 */ /* 0x000fe40004800000 */
[----:B------:R-:W-:-:S04]  /*4d90*/  ISETP.GT.AND P1, PT, R19, 0x20, !P2 ;  /* 0x000000201300780c */ /* 0x000fc80005724270 */
[----:B------:R-:W-:-:S03]  /*4da0*/  ISETP.LT.OR P1, PT, R9, 0x21, P1 ;  /* 0x000000210900780c */ /* 0x000fc60000f21670 */
        /* <DEDUP_REMOVED lines=44> */
[----:B------:R-:W-:Y:S02]  /*5070*/  FSEL R181, R181, -INF , !P1 ;  /* 0xff800000b5b57808 */ /* 0x000fe40004800000 */
[----:B------:R-:W-:Y:S02]  /*5080*/  LOP3.LUT R2, R2, 0xffffff7f, RZ, 0xc0, !PT ;  /* 0xffffff7f02027812 */ /* 0x000fe400078ec0ff */
[----:B------:R-:W-:-:S04]  /*5090*/  ISETP.GT.AND P1, PT, R19, 0x40, !P2 ;  /* 0x000000401300780c */ /* 0x000fc80005724270 */
[----:B------:R-:W-:-:S03]  /*50a0*/  ISETP.LT.OR P1, PT, R9, 0x41, P1 ;  /* 0x000000410900780c */ /* 0x000fc60000f21670 */
[----:B------:R-:W-:Y:S02]  /*50b0*/  @P2 LOP3.LUT R2, R2, 0x80, RZ, 0xfc, !PT ;  /* 0x0000008002022812 */ /* 0x000fe400078efcff */
[----:B------:R-:W-:Y:S02]  /*50c0*/  ISETP.GE.AND P2, PT, R20, 0x42, PT ;  /* 0x000000421400780c */ /* 0x000fe40003f46270 */
[----:B------:R-:W-:Y:S02]  /*50d0*/  FSEL R184, R184, -INF , !P1 ;  /* 0xff800000b8b87808 */ /* 0x000fe40004800000 */
[----:B------:R-:W-:Y:S02]  /*50e0*/  ISETP.GT.AND P1, PT, R19, 0x41, !P2 ;  /* 0x000000411300780c */ /* 0x000fe40005724270 */
[----:B------:R-:W-:Y:S02]  /*50f0*/  LOP3.LUT R2, R2, 0xffffffbf, RZ, 0xc0, !PT ;  /* 0xffffffbf02027812 */ /* 0x000fe400078ec0ff */
[----:B------:R-:W-:-:S04]  /*5100*/  ISETP.LT.OR P1, PT, R9, 0x42, P1 ;  /* 0x000000420900780c */ /* 0x000fc80000f21670 */
[----:B------:R-:W-:Y:S02]  /*5110*/  FSEL R185, R185, -INF , !P1 ;  /* 0xff800000b9b97808 */ /* 0x000fe40004800000 */
[----:B------:R-:W-:Y:S02]  /*5120*/  ISETP.GE.AND P1, PT, R20, 0x49, PT ;  /* 0x000000491400780c */ /* 0x000fe40003f26270 */
[----:B------:R-:W-:Y:S02]  /*5130*/  @P2 LOP3.LUT R2, R2, 0x40, RZ, 0xfc, !PT ;  /* 0x0000004002022812 */ /* 0x000fe400078efcff */
[----:B------:R-:W-:Y:S02]  /*5140*/  ISETP.GT.AND P2, PT, R19, 0x48, !P1 ;  /* 0x000000481300780c */ /* 0x000fe40004f44270 */
[----:B------:R-:W-:Y:S02]  /*5150*/  LOP3.LUT R2, R2, 0xfffffffe, RZ, 0xc0, !PT ;  /* 0xfffffffe02027812 */ /* 0x000fe400078ec0ff */
        /* <DEDUP_REMOVED lines=18> */
[----:B------:R-:W-:-:S13]  /*5280*/  ISETP.GE.AND P6, PT, R20, 0x5a, PT ;  /* 0x0000005a1400780c */ /* 0x000fda0003fc6270 */
[----:B------:R-:W-:Y:S02]  /*5290*/  @P6 LOP3.LUT R2, R2, 0x1, RZ, 0xfc, !PT ;  /* 0x0000000102026812 */ /* 0x000fe400078efcff */
[----:B------:R-:W-:-:S04]  /*52a0*/  ISETP.GT.AND P6, PT, R19, 0x59, !P6 ;  /* 0x000000591300780c */ /* 0x000fc800077c4270 */
[----:B------:R-:W-:Y:S02]  /*52b0*/  ISETP.LT.OR P6, PT, R9, 0x5a, P6 ;  /* 0x0000005a0900780c */ /* 0x000fe400037c1670 */
[----:B------:R-:W1:Y:S02]  /*52c0*/  SHFL.IDX PT, R9, R8, 0x1, 0x1c1f ;  /* 0x003c1f0008097f89 */ /* 0x000e6400000e0000 */
[----:B------:R-:W-:Y:S02]  /*52d0*/  FSEL R197, R197, -INF , !P6 ;  /* 0xff800000c5c57808 */ /* 0x000fe40007000000 */
[----:B------:R-:W-:Y:S01]  /*52e0*/  PLOP3.LUT P6, PT, PT, PT, UP1, 0x40, 0x0 ;  /* 0x000000000000781c */ /* 0x000fe20003fce818 */
[--C-:B-1----:R-:W-:Y:S02]  /*52f0*/  IMAD.IADD R14, R14, 0x1, R9.reuse ;  /* 0x000000010e0e7824 */ /* 0x102fe400078e0209 */
[----:B------:R-:W-:-:S10]  /*5300*/  IMAD.IADD R22, R22, 0x1, R9 ;  /* 0x0000000116167824 */ /* 0x000fd400078e0209 */
[----:B------:R-:W-:Y:S05]  /*5310*/  @P6 BRA `(.L_x_1983) ;  /* 0x00000000005c6947 */ /* 0x000fea0003800000 */
        /* <DEDUP_REMOVED lines=13> */
.L_x_1985:
[----:B------:R-:W-:-:S05]  /*53f0*/  IMAD.U32 R152, RZ, RZ, UR31 ;  /* 0x0000001fff987e24 */ /* 0x000fca000f8e00ff */
[----:B------:R-:W-:-:S13]  /*5400*/  ISETP.NE.AND P6, PT, R152, 0x1, PT ;  /* 0x000000019800780c */ /* 0x000fda0003fc5270 */
[----:B------:R-:W1:Y:S02]  /*5410*/  @P6 LDC.64 R8, c[0x0][0x9e8] ;  /* 0x00027a00ff086b82 */ /* 0x000e640000000a00 */
[----:B-1----:R-:W-:-:S05]  /*5420*/  @P6 IMAD.HI.U32 R8, R19, R8, RZ ;  /* 0x0000000813086227 */ /* 0x002fca00078e00ff */
[----:B------:R-:W-:-:S07]  /*5430*/  @P6 SHF.R.U32.HI R19, RZ, R9, R8 ;  /* 0x00000009ff136219 */ /* 0x000fce0000011608 */
.L_x_1986:
[----:B------:R-:W-:Y:S05]  /*5440*/  BSYNC B0 ;  /* 0x0000000000007941 */ /* 0x000fea0003800000 */
.L_x_1984:
[----:B------:R-:W-:-:S04]  /*5450*/  IMAD R20, R3, -0x2, R20 ;  /* 0xfffffffe03147824 */ /* 0x000fc800078e0214 */
[----:B------:R-:W-:-:S05]  /*5460*/  IMAD R19, R19, R152, R20 ;  /* 0x0000009813137224 */ /* 0x000fca00078e0214 */
[----:B------:R-:W-:Y:S02]  /*5470*/  VIADDMNMX R14, R19, R152, R14, PT ;  /* 0x00000098130e7246 */ /* 0x000fe4000380010e */
[----:B------:R-:W-:-:S07]  /*5480*/  VIMNMX R22, R22, R19, !PT ;  /* 0x0000001316167248 */ /* 0x000fce0007fe0100 */
.L_x_1983:
[----:B------:R-:W-:Y:S01]  /*5490*/  ISETP.GT.AND P0, PT, R22, 0x1, !P0 ;  /* 0x000000011600780c */ /* 0x000fe20004704270 */
[----:B------:R-:W-:Y:S01]  /*54a0*/  UMOV UR14, UR29 ;  /* 0x0000001d000e7c82 */ /* 0x000fe20008000000 */
[----:B------:R-:W-:Y:S02]  /*54b0*/  LOP3.LUT P6, RZ, R2, 0x10, RZ, 0xc0, !PT ;  /* 0x0000001002ff7812 */ /* 0x000fe400078cc0ff */
[----:B------:R-:W-:Y:S02]  /*54c0*/  ISETP.LT.OR P0, PT, R14, 0x2, P0 ;  /* 0x000000020e00780c */ /* 0x000fe40000701670 */
[----:B------:R-:W-:Y:S02]  /*54d0*/  FMNMX.FTZ R8, R15, R12, !PT ;  /* 0x0000000c0f087209 */ /* 0x000fe40007810000 */
[----:B------:R-:W-:Y:S02]  /*54e0*/  FSEL R155, R155, -INF , !P0 ;  /* 0xff8000009b9b7808 */ /* 0x000fe40004000000 */
[----:B------:R-:W-:-:S02]  /*54f0*/  LOP3.LUT P0, RZ, R2, 0x2, RZ, 0xc0, !PT ;  /* 0x0000000202ff7812 */ /* 0x000fc4000780c0ff */
[----:B------:R-:W-:Y:S02]  /*5500*/  FMNMX.FTZ R9, R153, R8, !PT ;  /* 0x0000000899097209 */ /* 0x000fe40007810000 */
[----:B------:R-:W-:Y:S02]  /*5510*/  ISETP.GT.AND P0, PT, R22, 0x8, !P0 ;  /* 0x000000081600780c */ /* 0x000fe40004704270 */
[----:B------:R-:W-:Y:S02]  /*5520*/  FMNMX.FTZ R8, R156, R9, !PT ;  /* 0x000000099c087209 */ /* 0x000fe40007810000 */
[----:B------:R-:W-:Y:S02]  /*5530*/  ISETP.LT.OR P0, PT, R14, 0x9, P0 ;  /* 0x000000090e00780c */ /* 0x000fe40000701670 */
[----:B------:R-:W-:Y:S02]  /*5540*/  FMNMX.FTZ R9, R157, R8, !PT ;  /* 0x000000089d097209 */ /* 0x000fe40007810000 */
[----:B------:R-:W-:-:S02]  /*5550*/  FSEL R158, R158, -INF , !P0 ;  /* 0xff8000009e9e7808 */ /* 0x000fc40004000000 */
[----:B------:R-:W-:Y:S02]  /*5560*/  LOP3.LUT P0, RZ, R2, 0x4, RZ, 0xc0, !PT ;  /* 0x0000000402ff7812 */ /* 0x000fe4000780c0ff */
[----:B------:R-:W-:Y:S02]  /*5570*/  FMNMX.FTZ R8, R160, R9, !PT ;  /* 0x00000009a0087209 */ /* 0x000fe40007810000 */
[----:B------:R-:W-:Y:S02]  /*5580*/  ISETP.GT.AND P0, PT, R22, 0x9, !P0 ;  /* 0x000000091600780c */ /* 0x000fe40004704270 */
[----:B------:R-:W-:Y:S02]  /*5590*/  FMNMX.FTZ R9, R161, R8, !PT ;  /* 0x00000008a1097209 */ /* 0x000fe40007810000 */
[----:B------:R-:W-:Y:S02]  /*55a0*/  ISETP.LT.OR P0, PT, R14, 0xa, P0 ;  /* 0x0000000a0e00780c */ /* 0x000fe40000701670 */
[----:B------:R-:W-:-:S02]  /*55b0*/  FMNMX.FTZ R8, R164, R9, !PT ;  /* 0x00000009a4087209 */ /* 0x000fc40007810000 */
[----:B------:R-:W-:Y:S02]  /*55c0*/  FSEL R159, R159, -INF , !P0 ;  /* 0xff8000009f9f7808 */ /* 0x000fe40004000000 */
[----:B------:R-:W-:Y:S02]  /*55d0*/  LOP3.LUT P0, RZ, R2, 0x8, RZ, 0xc0, !PT ;  /* 0x0000000802ff7812 */ /* 0x000fe4000780c0ff */
        /* <DEDUP_REMOVED lines=18> */
[----:B------:R-:W-:Y:S02]  /*5700*/  LOP3.LUT P0, RZ, R2, 0x10000, RZ, 0xc0, !PT ;  /* 0x0001000002ff7812 */ /* 0x000fe4000780c0ff */
[----:B------:R-:W-:Y:S02]  /*5710*/  FMNMX.FTZ R9, R181, R8, !PT ;  /* 0x00000008b5097209 */ /* 0x000fe40007810000 */
[----:B------:R-:W-:Y:S02]  /*5720*/  ISETP.GT.AND P0, PT, R22, 0x19, !P0 ;  /* 0x000000191600780c */ /* 0x000fe40004704270 */
[----:B------:R-:W-:-:S02]  /*5730*/  FMNMX.FTZ R8, R184, R9, !PT ;  /* 0x00000009b8087209 */ /* 0x000fc40007810000 */
[----:B------:R-:W-:Y:S02]  /*5740*/  ISETP.LT.OR P0, PT, R14, 0x1a, P0 ;  /* 0x0000001a0e00780c */ /* 0x000fe40000701670 */
[----:B------:R-:W-:Y:S02]  /*5750*/  FMNMX.FTZ R9, R185, R8, !PT ;  /* 0x00000008b9097209 */ /* 0x000fe40007810000 */
[----:B------:R-:W-:Y:S02]  /*5760*/  FSEL R167, R167, -INF , !P0 ;  /* 0xff800000a7a77808 */ /* 0x000fe40004000000 */
[----:B------:R-:W-:Y:S02]  /*5770*/  LOP3.LUT P0, RZ, R2, 0x8000, RZ, 0xc0, !PT ;  /* 0x0000800002ff7812 */ /* 0x000fe4000780c0ff */
[----:B------:R-:W-:Y:S02]  /*5780*/  FMNMX.FTZ R8, R188, R9, !PT ;  /* 0x00000009bc087209 */ /* 0x000fe40007810000 */
[----:B------:R-:W-:-:S02]  /*5790*/  ISETP.GT.AND P0, PT, R22, 0x20, !P0 ;  /* 0x000000201600780c */ /* 0x000fc40004704270 */
[----:B------:R-:W-:Y:S02]  /*57a0*/  FMNMX.FTZ R9, R189, R8, !PT ;  /* 0x00000008bd097209 */ /* 0x000fe40007810000 */
[----:B------:R-:W-:Y:S02]  /*57b0*/  ISETP.LT.OR P0, PT, R14, 0x21, P0 ;  /* 0x000000210e00780c */ /* 0x000fe40000701670 */
[----:B------:R-:W-:Y:S02]  /*57c0*/  FMNMX.FTZ R8, R192, R9, !PT ;  /* 0x00000009c0087209 */ /* 0x000fe40007810000 */
[----:B------:R-:W-:Y:S02]  /*57d0*/  FSEL R170, R170, -INF , !P0 ;  /* 0xff800000aaaa7808 */ /* 0x000fe40004000000 */
[C---:B------:R-:W-:Y:S02]  /*57e0*/  LOP3.LUT P0, RZ, R2.reuse, 0x4000, RZ, 0xc0, !PT ;  /* 0x0000400002ff7812 */ /* 0x040fe4000780c0ff */
[----:B------:R-:W-:-:S02]  /*57f0*/  LOP3.LUT P6, RZ, R2, 0x80, RZ, 0xc0, !PT ;  /* 0x0000008002ff7812 */ /* 0x000fc400078cc0ff */
[----:B------:R-:W-:Y:S02]  /*5800*/  ISETP.GT.AND P0, PT, R22, 0x21, !P0 ;  /* 0x000000211600780c */ /* 0x000fe40004704270 */
[----:B------:R-:W-:Y:S02]  /*5810*/  FMNMX.FTZ R9, R193, R8, !PT ;  /* 0x00000008c1097209 */ /* 0x000fe40007810000 */
[----:B------:R-:W-:Y:S02]  /*5820*/  ISETP.LT.OR P0, PT, R14, 0x22, P0 ;  /* 0x000000220e00780c */ /* 0x000fe40000701670 */
[----:B------:R-:W-:Y:S02]  /*5830*/  FMNMX.FTZ R8, R196, R9, !PT ;  /* 0x00000009c4087209 */ /* 0x000fe40007810000 */
[----:B------:R-:W-:Y:S02]  /*5840*/  FSEL R171, R171, -INF , !P0 ;  /* 0xff800000abab7808 */ /* 0x000fe40004000000 */
[----:B------:R-:W-:-:S02]  /*5850*/  LOP3.LUT P0, RZ, R2, 0x2000, RZ, 0xc0, !PT ;  /* 0x0000200002ff7812 */ /* 0x000fc4000780c0ff */
[----:B------:R-:W-:Y:S02]  /*5860*/  FMNMX.FTZ R9, R197, R8, !PT ;  /* 0x00000008c5097209 */ /* 0x000fe40007810000 */
[C---:B------:R-:W-:Y:S02]  /*5870*/  ISETP.GT.AND P0, PT, R22.reuse, 0x28, !P0 ;  /* 0x000000281600780c */ /* 0x040fe40004704270 */
[----:B------:R-:W-:Y:S01]  /*5880*/  ISETP.GT.AND P1, PT, R22, 0x48, !P1 ;  /* 0x000000481600780c */ /* 0x000fe20004f24270 */
[----:B------:R-:W1:Y:S01]  /*5890*/  SHFL.BFLY PT, R8, R9, 0x2, 0x1f ;  /* 0x0c401f0009087f89 */ /* 0x000e6200000e0000 */
[----:B------:R-:W-:Y:S02]  /*58a0*/  ISETP.LT.OR P0, PT, R14, 0x29, P0 ;  /* 0x000000290e00780c */ /* 0x000fe40000701670 */
[----:B------:R-:W-:Y:S02]  /*58b0*/  ISETP.GT.AND P2, PT, R22, 0x49, !P2 ;  /* 0x000000491600780c */ /* 0x000fe40005744270 */
[----:B------:R-:W-:-:S02]  /*58c0*/  FSEL R174, R174, -INF , !P0 ;  /* 0xff800000aeae7808 */ /* 0x000fc40004000000 */
[----:B------:R-:W-:Y:S02]  /*58d0*/  LOP3.LUT P0, RZ, R2, 0x1000, RZ, 0xc0, !PT ;  /* 0x0000100002ff7812 */ /* 0x000fe4000780c0ff */
[C---:B------:R-:W-:Y:S02]  /*58e0*/  ISETP.GT.AND P3, PT, R22.reuse, 0x50, !P3 ;  /* 0x000000501600780c */ /* 0x040fe40005f64270 */
[C---:B------:R-:W-:Y:S02]  /*58f0*/  ISETP.GT.AND P0, PT, R22.reuse, 0x29, !P0 ;  /* 0x000000291600780c */ /* 0x040fe40004704270 */
[----:B------:R-:W-:Y:S02]  /*5900*/  ISETP.GT.AND P4, PT, R22, 0x51, !P4 ;  /* 0x000000511600780c */ /* 0x000fe40006784270 */
[----:B------:R-:W-:Y:S02]  /*5910*/  ISETP.LT.OR P0, PT, R14, 0x2a, P0 ;  /* 0x0000002a0e00780c */ /* 0x000fe40000701670 */
[----:B------:R-:W-:-:S02]  /*5920*/  ISETP.GT.AND P5, PT, R22, 0x58, !P5 ;  /* 0x000000581600780c */ /* 0x000fc40006fa4270 */
[----:B------:R-:W-:Y:S02]  /*5930*/  FSEL R175, R175, -INF , !P0 ;  /* 0xff800000afaf7808 */ /* 0x000fe40004000000 */
[----:B------:R-:W-:Y:S02]  /*5940*/  LOP3.LUT P0, RZ, R2, 0x800, RZ, 0xc0, !PT ;  /* 0x0000080002ff7812 */ /* 0x000fe4000780c0ff */
[----:B------:R-:W-:Y:S02]  /*5950*/  ISETP.LT.OR P1, PT, R14, 0x49, P1 ;  /* 0x000000490e00780c */ /* 0x000fe40000f21670 */
[----:B------:R-:W-:Y:S02]  /*5960*/  ISETP.GT.AND P0, PT, R22, 0x30, !P0 ;  /* 0x000000301600780c */ /* 0x000fe40004704270 */
[----:B-1----:R-:W-:Y:S02]  /*5970*/  FMNMX.FTZ R19, R9, R8, !PT ;  /* 0x0000000809137209 */ /* 0x002fe40007810000 */
[----:B------:R-:W-:-:S02]  /*5980*/  ISETP.LT.OR P0, PT, R14, 0x31, P0 ;  /* 0x000000310e00780c */ /* 0x000fc40000701670 */
[----:B------:R-:W-:Y:S01]  /*5990*/  ISETP.LT.OR P2, PT, R14, 0x4a, P2 ;  /* 0x0000004a0e00780c */ /* 0x000fe20001741670 */
[----:B------:R-:W1:Y:S01]  /*59a0*/  SHFL.BFLY PT, R8, R19, 0x1, 0x1f ;  /* 0x0c201f0013087f89 */ /* 0x000e6200000e0000 */
[----:B------:R-:W-:Y:S02]  /*59b0*/  FSEL R178, R178, -INF , !P0 ;  /* 0xff800000b2b27808 */ /* 0x000fe40004000000 */
[----:B------:R-:W-:Y:S02]  /*59c0*/  LOP3.LUT P0, RZ, R2, 0x400, RZ, 0xc0, !PT ;  /* 0x0000040002ff7812 */ /* 0x000fe4000780c0ff */
[----:B------:R-:W-:Y:S02]  /*59d0*/  FSEL R190, R190, -INF , !P1 ;  /* 0xff800000bebe7808 */ /* 0x000fe40004800000 */
[----:B------:R-:W-:Y:S02]  /*59e0*/  ISETP.GT.AND P0, PT, R22, 0x31, !P0 ;  /* 0x000000311600780c */ /* 0x000fe40004704270 */
[----:B------:R-:W-:-:S02]  /*59f0*/  ISETP.LT.OR P3, PT, R14, 0x51, P3 ;  /* 0x000000510e00780c */ /* 0x000fc40001f61670 */
[----:B------:R-:W-:Y:S02]  /*5a00*/  ISETP.LT.OR P0, PT, R14, 0x32, P0 ;  /* 0x000000320e00780c */ /* 0x000fe40000701670 */
[----:B------:R-:W-:Y:S02]  /*5a10*/  FSEL R191, R191, -INF , !P2 ;  /* 0xff800000bfbf7808 */ /* 0x000fe40005000000 */
[----:B------:R-:W-:Y:S02]  /*5a20*/  FSEL R179, R179, -INF , !P0 ;  /* 0xff800000b3b37808 */ /* 0x000fe40004000000 */
[----:B------:R-:W-:Y:S02]  /*5a30*/  LOP3.LUT P0, RZ, R2, 0x200, RZ, 0xc0, !PT ;  /* 0x0000020002ff7812 */ /* 0x000fe4000780c0ff */
[----:B------:R-:W-:Y:S02]  /*5a40*/  ISETP.LT.OR P4, PT, R14, 0x52, P4 ;  /* 0x000000520e00780c */ /* 0x000fe40002781670 */
[----:B------:R-:W-:-:S02]  /*5a50*/  ISETP.GT.AND P0, PT, R22, 0x38, !P0 ;  /* 0x000000381600780c */ /* 0x000fc40004704270 */
[----:B------:R-:W-:Y:S02]  /*5a60*/  FSEL R194, R194, -INF , !P3 ;  /* 0xff800000c2c27808 */ /* 0x000fe40005800000 */
[----:B------:R-:W-:Y:S02]  /*5a70*/  ISETP.LT.OR P0, PT, R14, 0x39, P0 ;  /* 0x000000390e00780c */ /* 0x000fe40000701670 */
[----:B-1----:R-:W-:Y:S02]  /*5a80*/  FMNMX.FTZ R8, R19, R8, !PT ;  /* 0x0000000813087209 */ /* 0x002fe40007810000 */
[----:B------:R-:W-:Y:S02]  /*5a90*/  FSEL R182, R182, -INF , !P0 ;  /* 0xff800000b6b67808 */ /* 0x000fe40004000000 */
[----:B------:R-:W-:Y:S01]  /*5aa0*/  LOP3.LUT P0, RZ, R2, 0x100, RZ, 0xc0, !PT ;  /* 0x0000010002ff7812 */ /* 0x000fe2000780c0ff */
[----:B------:R-:W-:Y:S01]  /*5ab0*/  FMUL.FTZ R202, R8, UR14 ;  /* 0x0000000e08ca7c20 */ /* 0x000fe20008410000 */
[----:B------:R-:W-:-:S02]  /*5ac0*/  ISETP.LT.OR P5, PT, R14, 0x59, P5 ;  /* 0x000000590e00780c */ /* 0x000fc40002fa1670 */
[----:B------:R-:W-:Y:S02]  /*5ad0*/  ISETP.GT.AND P0, PT, R22, 0x39, !P0 ;  /* 0x000000391600780c */ /* 0x000fe40004704270 */
[----:B------:R-:W-:Y:S02]  /*5ae0*/  FSEL R195, R195, -INF , !P4 ;  /* 0xff800000c3c37808 */ /* 0x000fe40006000000 */
[----:B------:R-:W-:Y:S02]  /*5af0*/  ISETP.LT.OR P0, PT, R14, 0x3a, P0 ;  /* 0x0000003a0e00780c */ /* 0x000fe40000701670 */
[----:B------:R-:W-:Y:S02]  /*5b00*/  FSEL R198, R198, -INF , !P5 ;  /* 0xff800000c6c67808 */ /* 0x000fe40006800000 */
[----:B------:R-:W-:Y:S02]  /*5b10*/  FSEL R183, R183, -INF , !P0 ;  /* 0xff800000b7b77808 */ /* 0x000fe40004000000 */
[----:B------:R-:W-:-:S02]  /*5b20*/  ISETP.GT.AND P0, PT, R22, 0x40, !P6 ;  /* 0x000000401600780c */ /* 0x000fc40007704270 */
[----:B------:R-:W-:Y:S02]  /*5b30*/  LOP3.LUT P6, RZ, R2, 0x20000, RZ, 0xc0, !PT ;  /* 0x0002000002ff7812 */ /* 0x000fe400078cc0ff */
[----:B------:R-:W-:-:S04]  /*5b40*/  ISETP.LT.OR P0, PT, R14, 0x41, P0 ;  /* 0x000000410e00780c */ /* 0x000fc80000701670 */
[----:B------:R-:W-:Y:S02]  /*5b50*/  FSEL R186, R186, -INF , !P0 ;  /* 0xff800000baba7808 */ /* 0x000fe40004000000 */
[----:B------:R-:W-:-:S04]  /*5b60*/  LOP3.LUT P0, RZ, R2, 0x40, RZ, 0xc0, !PT ;  /* 0x0000004002ff7812 */ /* 0x000fc8000780c0ff */
[----:B------:R-:W-:-:S04]  /*5b70*/  ISETP.GT.AND P0, PT, R22, 0x41, !P0 ;  /* 0x000000411600780c */ /* 0x000fc80004704270 */
[----:B------:R-:W-:-:S04]  /*5b80*/  ISETP.LT.OR P0, PT, R14, 0x42, P0 ;  /* 0x000000420e00780c */ /* 0x000fc80000701670 */
[----:B------:R-:W-:Y:S02]  /*5b90*/  FSEL R187, R187, -INF , !P0 ;  /* 0xff800000bbbb7808 */ /* 0x000fe40004000000 */
[----:B------:R-:W-:Y:S02]  /*5ba0*/  ISETP.GT.AND P0, PT, R22, RZ, !P6 ;  /* 0x000000ff1600720c */ /* 0x000fe40007704270 */
[----:B------:R-:W-:Y:S02]  /*5bb0*/  LOP3.LUT P6, RZ, R2, 0x1, RZ, 0xc0, !PT ;  /* 0x0000000102ff7812 */ /* 0x000fe400078cc0ff */
[----:B------:R-:W-:Y:S02]  /*5bc0*/  ISETP.LT.OR P0, PT, R14, 0x1, P0 ;  /* 0x000000010e00780c */ /* 0x000fe40000701670 */
[----:B------:R-:W-:Y:S02]  /*5bd0*/  ISETP.GT.AND P6, PT, R22, 0x59, !P6 ;  /* 0x000000591600780c */ /* 0x000fe400077c4270 */
[----:B------:R-:W-:-:S02]  /*5be0*/  FSEL R200, R154, -INF , !P0 ;  /* 0xff8000009ac87808 */ /* 0x000fc40004000000 */
[----:B------:R-:W-:Y:S02]  /*5bf0*/  FSETP.NEU.FTZ.AND P0, PT, R8, -INF , PT ;  /* 0xff8000000800780b */ /* 0x000fe40003f1d000 */
[----:B------:R-:W-:Y:S02]  /*5c00*/  FMNMX.FTZ R20, R200, R13, !PT ;  /* 0x0000000dc8147209 */ /* 0x000fe40007810000 */
[----:B------:R-:W-:Y:S02]  /*5c10*/  FSEL R202, R202, RZ, P0 ;  /* 0x000000ffcaca7208 */ /* 0x000fe40000000000 */
[----:B------:R-:W-:Y:S02]  /*5c20*/  FMNMX.FTZ R9, R155, R20, !PT ;  /* 0x000000149b097209 */ /* 0x000fe40007810000 */
[----:B------:R-:W-:Y:S01]  /*5c30*/  ISETP.LT.OR P6, PT, R14, 0x5a, P6 ;  /* 0x0000005a0e00780c */ /* 0x000fe200037c1670 */
[--C-:B------:R-:W-:Y:S01]  /*5c40*/  FFMA.FTZ R154, R156, UR14, -R202.reuse ;  /* 0x0000000e9c9a7c23 */ /* 0x100fe200080108ca */
[----:B------:R-:W-:Y:S01]  /*5c50*/  FMNMX.FTZ R20, R158, R9, !PT ;  /* 0x000000099e147209 */ /* 0x000fe20007810000 */
[--C-:B------:R-:W-:Y:S01]  /*5c60*/  FFMA.FTZ R156, R160, UR14, -R202.reuse ;  /* 0x0000000ea09c7c23 */ /* 0x100fe200080108ca */
[--C-:B------:R-:W-:Y:S01]  /*5c70*/  FFMA.FTZ R164, R164, UR14, -R202.reuse ;  /* 0x0000000ea4a47c23 */ /* 0x100fe200080108ca */
[----:B------:R-:W-:Y:S01]  /*5c80*/  FSEL R199, R199, -INF , !P6 ;  /* 0xff800000c7c77808 */ /* 0x000fe20007000000 */
[--C-:B------:R-:W-:Y:S01]  /*5c90*/  FFMA.FTZ R172, R172, UR14, -R202.reuse ;  /* 0x0000000eacac7c23 */ /* 0x100fe200080108ca */
[----:B------:R-:W-:Y:S01]  /*5ca0*/  FMNMX.FTZ R9, R159, R20, !PT ;  /* 0x000000149f097209 */ /* 0x000fe20007810000 */
[--C-:B------:R-:W-:Y:S01]  /*5cb0*/  FFMA.FTZ R23, R165, UR14, -R202.reuse ;  /* 0x0000000ea5177c23 */ /* 0x100fe200080108ca */
[--C-:B------:R-:W-:Y:S01]  /*5cc0*/  FFMA.FTZ R165, R181, UR14, -R202.reuse ;  /* 0x0000000eb5a57c23 */ /* 0x100fe200080108ca */
[----:B------:R-:W-:Y:S01]  /*5cd0*/  FSEL R181, R8, RZ, P0 ;  /* 0x000000ff08b57208 */ /* 0x000fe20000000000 */
[--C-:B------:R-:W-:Y:S01]  /*5ce0*/  FFMA.FTZ R152, R15, UR14, -R202.reuse ;  /* 0x0000000e0f987c23 */ /* 0x100fe200080108ca */
[----:B------:R-:W-:Y:S01]  /*5cf0*/  FMNMX.FTZ R20, R162, R9, !PT ;  /* 0x00000009a2147209 */ /* 0x000fe20007810000 */
[--C-:B------:R-:W-:Y:S01]  /*5d00*/  FFMA.FTZ R15, R153, UR14, -R202.reuse ;  /* 0x0000000e990f7c23 */ /* 0x100fe200080108ca */
[----:B------:R-:W-:Y:S01]  /*5d10*/  FFMA.FTZ R19, R157, UR14, -R202 ;  /* 0x0000000e9d137c23 */ /* 0x000fe200080108ca */
[----:B------:R-:W-:Y:S01]  /*5d20*/  FADD.FTZ R181, -R181, R12 ;  /* 0x0000000cb5b57221 */ /* 0x000fe20000010100 */
[----:B------:R-:W-:Y:S01]  /*5d30*/  FMNMX.FTZ R9, R163, R20, !PT ;  /* 0x00000014a3097209 */ /* 0x000fe20007810000 */
[----:B------:R-:W-:Y:S01]  /*5d40*/  MUFU.EX2 R152, R152 ;  /* 0x0000009800987308 */ /* 0x000fe20000000800 */
[--C-:B------:R-:W-:Y:S01]  /*5d50*/  FFMA.FTZ R21, R161, UR14, -R202.reuse ;  /* 0x0000000ea1157c23 */ /* 0x100fe200080108ca */
[----:B------:R-:W-:Y:S01]  /*5d60*/  FMUL.FTZ R181, R181, UR14 ;  /* 0x0000000eb5b57c20 */ /* 0x000fe20008410000 */
        /* <DEDUP_REMOVED lines=13> */
[----:B------:R-:W3:Y:S01]  /*5e40*/  MUFU.EX2 R15, R15 ;  /* 0x0000000f000f7308 */ /* 0x000ee20000000800 */
[----:B------:R-:W-:-:S02]  /*5e50*/  FFMA.FTZ R196, R196, UR14, -R202 ;  /* 0x0000000ec4c47c23 */ /* 0x000fc400080108ca */
[----:B------:R-:W-:-:S04]  /*5e60*/  FMNMX.FTZ R20, R174, R9, !PT ;  /* 0x00000009ae147209 */ /* 0x000fc80007810000 */
[----:B------:R-:W-:Y:S01]  /*5e70*/  FMNMX.FTZ R9, R175, R20, !PT ;  /* 0x00000014af097209 */ /* 0x000fe20007810000 */
[----:B------:R-:W4:Y:S01]  /*5e80*/  MUFU.EX2 R154, R154 ;  /* 0x0000009a009a7308 */ /* 0x000f220000000800 */
[-C--:B-1----:R-:W-:Y:S01]  /*5e90*/  FMUL.FTZ R24, R24, R181.reuse ;  /* 0x000000b518187220 */ /* 0x082fe20000410000 */
[----:B------:R-:W-:Y:S01]  /*5ea0*/  FMUL.FTZ R25, R25, R181 ;  /* 0x000000b519197220 */ /* 0x000fe20000410000 */
[----:B------:R-:W-:Y:S01]  /*5eb0*/  FMNMX.FTZ R160, R178, R9, !PT ;  /* 0x00000009b2a07209 */ /* 0x000fe20007810000 */
[-C--:B------:R-:W-:Y:S01]  /*5ec0*/  FMUL.FTZ R28, R28, R181.reuse ;  /* 0x000000b51c1c7220 */ /* 0x080fe20000410000 */
[-C--:B------:R-:W-:Y:S01]  /*5ed0*/  FMUL.FTZ R29, R29, R181.reuse ;  /* 0x000000b51d1d7220 */ /* 0x080fe20000410000 */
[-C--:B------:R-:W-:Y:S01]  /*5ee0*/  FMUL.FTZ R32, R32, R181.reuse ;  /* 0x000000b520207220 */ /* 0x080fe20000410000 */
[----:B------:R-:W-:Y:S01]  /*5ef0*/  FMNMX.FTZ R9, R179, R160, !PT ;  /* 0x000000a0b3097209 */ /* 0x000fe20007810000 */
[----:B------:R-:W-:Y:S01]  /*5f00*/  MUFU.EX2 R20, R164 ;  /* 0x000000a400147308 */ /* 0x000fe20000000800 */
[-C--:B------:R-:W-:Y:S01]  /*5f10*/  FMUL.FTZ R33, R33, R181.reuse ;  /* 0x000000b521217220 */ /* 0x080fe20000410000 */
[----:B------:R-:W-:Y:S01]  /*5f20*/  FMUL.FTZ R36, R36, R181 ;  /* 0x000000b524247220 */ /* 0x000fe20000410000 */
[----:B------:R-:W-:Y:S01]  /*5f30*/  FMNMX.FTZ R160, R182, R9, !PT ;  /* 0x00000009b6a07209 */ /* 0x000fe20007810000 */
[-C--:B------:R-:W-:Y:S01]  /*5f40*/  FMUL.FTZ R37, R37, R181.reuse ;  /* 0x000000b525257220 */ /* 0x080fe20000410000 */
[-C--:B------:R-:W-:Y:S01]  /*5f50*/  FMUL.FTZ R40, R40, R181.reuse ;  /* 0x000000b528287220 */ /* 0x080fe20000410000 */
[-C--:B------:R-:W-:Y:S01]  /*5f60*/  FMUL.FTZ R41, R41, R181.reuse ;  /* 0x000000b529297220 */ /* 0x080fe20000410000 */
[----:B------:R-:W-:Y:S01]  /*5f70*/  FMNMX.FTZ R9, R183, R160, !PT ;  /* 0x000000a0b7097209 */ /* 0x000fe20007810000 */
[----:B------:R-:W1:Y:S01]  /*5f80*/  MUFU.EX2 R19, R19 ;  /* 0x0000001300137308 */ /* 0x000e620000000800 */
[-C--:B------:R-:W-:Y:S01]  /*5f90*/  FMUL.FTZ R44, R44, R181.reuse ;  /* 0x000000b52c2c7220 */ /* 0x080fe20000410000 */
[----:B------:R-:W-:Y:S01]  /*5fa0*/  FMUL.FTZ R45, R45, R181 ;  /* 0x000000b52d2d7220 */ /* 0x000fe20000410000 */
[----:B------:R-:W-:Y:S01]  /*5fb0*/  FMNMX.FTZ R22, R186, R9, !PT ;  /* 0x00000009ba167209 */ /* 0x000fe20007810000 */
[-C--:B------:R-:W-:Y:S01]  /*5fc0*/  FMUL.FTZ R48, R48, R181.reuse ;  /* 0x000000b530307220 */ /* 0x080fe20000410000 */
[-C--:B------:R-:W-:Y:S01]  /*5fd0*/  FMUL.FTZ R49, R49, R181.reuse ;  /* 0x000000b531317220 */ /* 0x080fe20000410000 */
[-C--:B------:R-:W-:Y:S01]  /*5fe0*/  FMUL.FTZ R52, R52, R181.reuse ;  /* 0x000000b534347220 */ /* 0x080fe20000410000 */
[----:B------:R-:W-:Y:S01]  /*5ff0*/  FMNMX.FTZ R9, R187, R22, !PT ;  /* 0x00000016bb097209 */ /* 0x000fe20007810000 */
[----:B------:R5:W-:Y:S01]  /*6000*/  MUFU.EX2 R160, R168 ;  /* 0x000000a800a07308 */ /* 0x000be20000000800 */
[-C--:B------:R-:W-:Y:S01]  /*6010*/  FMUL.FTZ R53, R53, R181.reuse ;  /* 0x000000b535357220 */ /* 0x080fe20000410000 */
[----:B------:R-:W-:Y:S01]  /*6020*/  FMUL.FTZ R56, R56, R181 ;  /* 0x000000b538387220 */ /* 0x000fe20000410000 */
[----:B------:R-:W-:Y:S01]  /*6030*/  FMNMX.FTZ R22, R190, R9, !PT ;  /* 0x00000009be167209 */ /* 0x000fe20007810000 */
[-C--:B------:R-:W-:Y:S01]  /*6040*/  FMUL.FTZ R57, R57, R181.reuse ;  /* 0x000000b539397220 */ /* 0x080fe20000410000 */
[-C--:B------:R-:W-:Y:S01]  /*6050*/  FMUL.FTZ R60, R60, R181.reuse ;  /* 0x000000b53c3c7220 */ /* 0x080fe20000410000 */
[----:B------:R-:W-:Y:S01]  /*6060*/  FMUL.FTZ R61, R61, R181 ;  /* 0x000000b53d3d7220 */ /* 0x000fe20000410000 */
[----:B------:R-:W-:Y:S01]  /*6070*/  FMNMX.FTZ R9, R191, R22, !PT ;  /* 0x00000016bf097209 */ /* 0x000fe20007810000 */
[----:B------:R-:W0:Y:S01]  /*6080*/  MUFU.EX2 R156, R156 ;  /* 0x0000009c009c7308 */ /* 0x000e220000000800 */
[----:B-----5:R-:W-:Y:S01]  /*6090*/  FFMA.FTZ R168, R184, UR14, -R202 ;  /* 0x0000000eb8a87c23 */ /* 0x020fe200080108ca */
[----:B------:R-:W-:Y:S01]  /*60a0*/  FFMA.FTZ R184, R181, R7, R152 ;  /* 0x00000007b5b87223 */ /* 0x000fe20000010098 */
[----:B------:R-:W-:Y:S01]  /*60b0*/  FMNMX.FTZ R164, R194, R9, !PT ;  /* 0x00000009c2a47209 */ /* 0x000fe20007810000 */
[----:B------:R-:W-:Y:S01]  /*60c0*/  FMUL.FTZ R64, R64, R181 ;  /* 0x000000b540407220 */ /* 0x000fe20000410000 */
[C---:B---3--:R-:W-:Y:S01]  /*60d0*/  F2FP.BF16.F32.PACK_AB R152, R15.reuse, R152 ;  /* 0x000000980f98723e */ /* 0x048fe200000010ff */
[----:B------:R-:W-:Y:S01]  /*60e0*/  FADD.FTZ R7, R15, R184 ;  /* 0x000000b80f077221 */ /* 0x000fe20000010000 */
[----:B------:R-:W-:Y:S01]  /*60f0*/  FMNMX.FTZ R9, R195, R164, !PT ;  /* 0x000000a4c3097209 */ /* 0x000fe20007810000 */
[----:B------:R3:W-:Y:S01]  /*6100*/  MUFU.EX2 R22, R172 ;  /* 0x000000ac00167308 */ /* 0x0007e20000000800 */
[--C-:B------:R-:W-:Y:S01]  /*6110*/  FFMA.FTZ R164, R176, UR14, -R202.reuse ;  /* 0x0000000eb0a47c23 */ /* 0x100fe200080108ca */
[--C-:B------:R-:W-:Y:S01]  /*6120*/  FFMA.FTZ R176, R192, UR14, -R202.reuse ;  /* 0x0000000ec0b07c23 */ /* 0x100fe200080108ca */
[----:B------:R-:W-:Y:S01]  /*6130*/  FMNMX.FTZ R14, R198, R9, !PT ;  /* 0x00000009c60e7209 */ /* 0x000fe20007810000 */
[-C--:B------:R-:W-:Y:S01]  /*6140*/  FMUL.FTZ R65, R65, R181.reuse ;  /* 0x000000b541417220 */ /* 0x080fe20000410000 */
[-C--:B------:R-:W-:Y:S01]  /*6150*/  FMUL.FTZ R68, R68, R181.reuse ;  /* 0x000000b544447220 */ /* 0x080fe20000410000 */
[-C--:B------:R-:W-:Y:S01]  /*6160*/  FMUL.FTZ R69, R69, R181.reuse ;  /* 0x000000b545457220 */ /* 0x080fe20000410000 */
[----:B------:R-:W-:Y:S01]  /*6170*/  FMNMX.FTZ R9, R199, R14, !PT ;  /* 0x0000000ec7097209 */ /* 0x000fe20007810000 */
[--C-:B------:R-:W-:Y:S01]  /*6180*/  FFMA.FTZ R14, R180, UR14, -R202.reuse ;  /* 0x0000000eb40e7c23 */ /* 0x100fe200080108ca */
[----:B------:R-:W5:Y:S01]  /*6190*/  MUFU.EX2 R21, R21 ;  /* 0x0000001500157308 */ /* 0x000f620000000800 */
[-C--:B------:R-:W-:Y:S01]  /*61a0*/  FMUL.FTZ R72, R72, R181.reuse ;  /* 0x000000b548487220 */ /* 0x080fe20000410000 */
[-C--:B------:R-:W-:Y:S01]  /*61b0*/  FMUL.FTZ R73, R73, R181.reuse ;  /* 0x000000b549497220 */ /* 0x080fe20000410000 */
[----:B---3--:R-:W3:Y:S01]  /*61c0*/  SHFL.BFLY PT, R172, R9, 0x2, 0x1f ;  /* 0x0c401f0009ac7f89 */ /* 0x008ee200000e0000 */
        /* <DEDUP_REMOVED lines=23> */
[----:B---3--:R-:W-:Y:S01]  /*6340*/  FMNMX.FTZ R180, R9, R172, !PT ;  /* 0x000000ac09b47209 */ /* 0x008fe20007810000 */
[----:B------:R-:W-:Y:S01]  /*6350*/  FFMA.FTZ R172, R188, UR14, -R202 ;  /* 0x0000000ebcac7c23 */ /* 0x000fe200080108ca */
[-C--:B------:R-:W-:Y:S01]  /*6360*/  FMUL.FTZ R116, R116, R181.reuse ;  /* 0x000000b574747220 */ /* 0x080fe20000410000 */
[-C--:B------:R-:W-:Y:S01]  /*6370*/  FMUL.FTZ R117, R117, R181.reuse ;  /* 0x000000b575757220 */ /* 0x080fe20000410000 */
[-C--:B------:R-:W-:Y:S01]  /*6380*/  FMUL.FTZ R120, R120, R181.reuse ;  /* 0x000000b578787220 */ /* 0x080fe20000410000 */
[----:B------:R-:W3:Y:S01]  /*6390*/  SHFL.BFLY PT, R9, R180, 0x1, 0x1f ;  /* 0x0c201f00b4097f89 */ /* 0x000ee200000e0000 */
        /* <DEDUP_REMOVED lines=17> */
[----:B------:R-:W-:Y:S01]  /*64b0*/  FMUL.FTZ R149, R149, R181 ;  /* 0x000000b595957220 */ /* 0x000fe20000410000 */
[----:B---3--:R-:W-:-:S06]  /*64c0*/  FMNMX.FTZ R9, R180, R9, !PT ;  /* 0x00000009b4097209 */ /* 0x008fcc0007810000 */
[----:B------:R-:W-:Y:S01]  /*64d0*/  MUFU.EX2 R165, R165 ;  /* 0x000000a500a57308 */ /* 0x000fe20000000800 */
[C---:B------:R-:W-:Y:S01]  /*64e0*/  FSETP.NEU.FTZ.AND P0, PT, R9.reuse, -INF , PT ;  /* 0xff8000000900780b */ /* 0x040fe20003f1d000 */
[----:B------:R-:W-:-:S06]  /*64f0*/  FMUL.FTZ R193, R9, UR14 ;  /* 0x0000000e09c17c20 */ /* 0x000fcc0008410000 */
[----:B------:R-:W-:Y:S01]  /*6500*/  MUFU.EX2 R168, R168 ;  /* 0x000000a800a87308 */ /* 0x000fe20000000800 */
[----:B------:R-:W-:-:S05]  /*6510*/  FSEL R193, R193, RZ, P0 ;  /* 0x000000ffc1c17208 */ /* 0x000fca0000000000 */
[--C-:B------:R-:W-:Y:S01]  /*6520*/  FFMA.FTZ R180, R155, UR14, -R193.reuse ;  /* 0x0000000e9bb47c23 */ /* 0x100fe200080108c1 */
[----:B------:R-:W-:Y:S01]  /*6530*/  FFMA.FTZ R155, R158, UR14, -R193 ;  /* 0x0000000e9e9b7c23 */ /* 0x000fe200080108c1 */
[----:B----4-:R-:W-:Y:S01]  /*6540*/  FADD.FTZ R158, R154, R7 ;  /* 0x000000079a9e7221 */ /* 0x010fe20000010000 */
[--C-:B------:R-:W-:Y:S01]  /*6550*/  FFMA.FTZ R184, R159, UR14, -R193.reuse ;  /* 0x0000000e9fb87c23 */ /* 0x100fe200080108c1 */
[--C-:B------:R-:W-:Y:S01]  /*6560*/  FFMA.FTZ R159, R162, UR14, -R193.reuse ;  /* 0x0000000ea29f7c23 */ /* 0x100fe200080108c1 */
[----:B------:R-:W-:Y:S01]  /*6570*/  MUFU.EX2 R169, R169 ;  /* 0x000000a900a97308 */ /* 0x000fe20000000800 */
[C---:B-1----:R-:W-:Y:S01]  /*6580*/  FADD.FTZ R7, R19.reuse, R158 ;  /* 0x0000009e13077221 */ /* 0x042fe20000010000 */
[----:B------:R-:W-:Y:S01]  /*6590*/  F2FP.BF16.F32.PACK_AB R154, R19, R154 ;  /* 0x0000009a139a723e */ /* 0x000fe200000010ff */
[--C-:B------:R-:W-:Y:S01]  /*65a0*/  FFMA.FTZ R188, R163, UR14, -R193.reuse ;  /* 0x0000000ea3bc7c23 */ /* 0x100fe200080108c1 */
[----:B------:R-:W-:Y:S01]  /*65b0*/  FFMA.FTZ R163, R166, UR14, -R193 ;  /* 0x0000000ea6a37c23 */ /* 0x000fe200080108c1 */
[----:B0-----:R-:W-:Y:S01]  /*65c0*/  FADD.FTZ R158, R156, R7 ;  /* 0x000000079c9e7221 */ /* 0x001fe20000010000 */
[--C-:B------:R-:W-:Y:S01]  /*65d0*/  FFMA.FTZ R189, R200, UR14, -R193.reuse ;  /* 0x0000000ec8bd7c23 */ /* 0x100fe200080108c1 */
[--C-:B------:R-:W-:Y:S01]  /*65e0*/  FFMA.FTZ R192, R167, UR14, -R193.reuse ;  /* 0x0000000ea7c07c23 */ /* 0x100fe200080108c1 */
[----:B------:R-:W-:Y:S01]  /*65f0*/  MUFU.EX2 R172, R172 ;  /* 0x000000ac00ac7308 */ /* 0x000fe20000000800 */
[----:B-----5:R-:W-:Y:S01]  /*6600*/  FADD.FTZ R7, R21, R158 ;  /* 0x0000009e15077221 */ /* 0x020fe20000010000 */
[--C-:B------:R-:W-:Y:S01]  /*6610*/  FFMA.FTZ R171, R171, UR14, -R193.reuse ;  /* 0x0000000eabab7c23 */ /* 0x100fe200080108c1 */
[--C-:B------:R-:W-:Y:S01]  /*6620*/  FFMA.FTZ R167, R178, UR14, -R193.reuse ;  /* 0x0000000eb2a77c23 */ /* 0x100fe200080108c1 */
[----:B------:R-:W-:Y:S01]  /*6630*/  FFMA.FTZ R174, R174, UR14, -R193 ;  /* 0x0000000eaeae7c23 */ /* 0x000fe200080108c1 */
[----:B------:R-:W-:Y:S01]  /*6640*/  FADD.FTZ R158, R20, R7 ;  /* 0x00000007149e7221 */ /* 0x000fe20000010000 */
[--C-:B------:R-:W-:Y:S01]  /*6650*/  FFMA.FTZ R175, R175, UR14, -R193.reuse ;  /* 0x0000000eafaf7c23 */ /* 0x100fe200080108c1 */
[--C-:B------:R-:W-:Y:S01]  /*6660*/  FFMA.FTZ R179, R179, UR14, -R193.reuse ;  /* 0x0000000eb3b37c23 */ /* 0x100fe200080108c1 */
[----:B------:R-:W0:Y:S01]  /*6670*/  MUFU.EX2 R173, R173 ;  /* 0x000000ad00ad7308 */ /* 0x000e220000000800 */
[----:B--2---:R-:W-:Y:S01]  /*6680*/  FADD.FTZ R7, R23, R158 ;  /* 0x0000009e17077221 */ /* 0x004fe20000010000 */
[--C-:B------:R-:W-:Y:S01]  /*6690*/  FFMA.FTZ R182, R182, UR14, -R193.reuse ;  /* 0x0000000eb6b67c23 */ /* 0x100fe200080108c1 */
[--C-:B------:R-:W-:Y:S01]  /*66a0*/  FFMA.FTZ R183, R183, UR14, -R193.reuse ;  /* 0x0000000eb7b77c23 */ /* 0x100fe200080108c1 */
[----:B------:R-:W-:Y:S01]  /*66b0*/  FFMA.FTZ R186, R186, UR14, -R193 ;  /* 0x0000000ebaba7c23 */ /* 0x000fe200080108c1 */
[----:B------:R-:W-:Y:S01]  /*66c0*/  FADD.FTZ R158, R160, R7 ;  /* 0x00000007a09e7221 */ /* 0x000fe20000010000 */
[--C-:B------:R-:W-:Y:S01]  /*66d0*/  FFMA.FTZ R187, R187, UR14, -R193.reuse ;  /* 0x0000000ebbbb7c23 */ /* 0x100fe200080108c1 */
[--C-:B------:R-:W-:Y:S01]  /*66e0*/  FFMA.FTZ R190, R190, UR14, -R193.reuse ;  /* 0x0000000ebebe7c23 */ /* 0x100fe200080108c1 */
[----:B------:R-:W-:Y:S01]  /*66f0*/  MUFU.EX2 R176, R176 ;  /* 0x000000b000b07308 */ /* 0x000fe20000000800 */
[----:B------:R-:W-:Y:S01]  /*6700*/  FADD.FTZ R7, R153, R158 ;  /* 0x0000009e99077221 */ /* 0x000fe20000010000 */
[----:B------:R-:W-:Y:S01]  /*6710*/  FSEL R158, R9, RZ, P0 ;  /* 0x000000ff099e7208 */ /* 0x000fe20000000000 */
[--C-:B------:R-:W-:Y:S01]  /*6720*/  FFMA.FTZ R191, R191, UR14, -R193.reuse ;  /* 0x0000000ebfbf7c23 */ /* 0x100fe200080108c1 */
[----:B------:R-:W-:Y:S01]  /*6730*/  FFMA.FTZ R194, R194, UR14, -R193 ;  /* 0x0000000ec2c27c23 */ /* 0x000fe200080108c1 */
[----:B------:R-:W-:Y:S01]  /*6740*/  FADD.FTZ R162, R22, R7 ;  /* 0x0000000716a27221 */ /* 0x000fe20000010000 */
[----:B------:R-:W-:Y:S01]  /*6750*/  FFMA.FTZ R195, R195, UR14, -R193 ;  /* 0x0000000ec3c37c23 */ /* 0x000fe200080108c1 */
[----:B------:R-:W-:Y:S01]  /*6760*/  FADD.FTZ R7, -R158, R13 ;  /* 0x0000000d9e077221 */ /* 0x000fe20000010100 */
[----:B------:R-:W1:Y:S01]  /*6770*/  MUFU.EX2 R177, R177 ;  /* 0x000000b100b17308 */ /* 0x000e620000000800 */
[C---:B------:R-:W-:Y:S01]  /*6780*/  FADD.FTZ R197, R157.reuse, R162 ;  /* 0x000000a29dc57221 */ /* 0x040fe20000010000 */
[----:B------:R-:W-:Y:S01]  /*6790*/  F2FP.BF16.F32.PACK_AB R162, R157, R22 ;  /* 0x000000169da2723e */ /* 0x000fe200000010ff */
[----:B------:R-:W-:Y:S01]  /*67a0*/  FFMA.FTZ R13, R170, UR14, -R193 ;  /* 0x0000000eaa0d7c23 */ /* 0x000fe200080108c1 */
[----:B0-----:R-:W-:Y:S01]  /*67b0*/  F2FP.BF16.F32.PACK_AB R170, R173, R172 ;  /* 0x000000acadaa723e */ /* 0x001fe200000010ff */
[----:B------:R-:W-:Y:S01]  /*67c0*/  FADD.FTZ R158, R164, R197 ;  /* 0x000000c5a49e7221 */ /* 0x000fe20000010000 */
[--C-:B------:R-:W-:Y:S01]  /*67d0*/  FFMA.FTZ R198, R198, UR14, -R193.reuse ;  /* 0x0000000ec6c67c23 */ /* 0x100fe200080108c1 */
[----:B------:R-:W-:Y:S01]  /*67e0*/  FFMA.FTZ R193, R199, UR14, -R193 ;  /* 0x0000000ec7c17c23 */ /* 0x000fe200080108c1 */
[----:B------:R-:W-:Y:S01]  /*67f0*/  MUFU.EX2 R12, R196 ;  /* 0x000000c4000c7308 */ /* 0x000fe20000000800 */
[----:B------:R-:W-:Y:S01]  /*6800*/  FADD.FTZ R197, R161, R158 ;  /* 0x0000009ea1c57221 */ /* 0x000fe20000010000 */
[----:B------:R-:W-:-:S02]  /*6810*/  PLOP3.LUT P0, PT, PT, PT, UP0, 0x40, 0x0 ;  /* 0x000000000000781c */ /* 0x000fc40003f0e808 */
[----:B------:R-:W-:Y:S01]  /*6820*/  F2FP.BF16.F32.PACK_AB R164, R161, R164 ;  /* 0x000000a4a1a4723e */ /* 0x000fe200000010ff */
[----:B------:R-:W-:Y:S01]  /*6830*/  FADD.FTZ R158, R14, R197 ;  /* 0x000000c50e9e7221 */ /* 0x000fe20000010000 */
[----:B------:R-:W-:Y:S02]  /*6840*/  F2FP.BF16.F32.PACK_AB R160, R153, R160 ;  /* 0x000000a099a0723e */ /* 0x000fe400000010ff */
[----:B------:R-:W-:Y:S01]  /*6850*/  MUFU.EX2 R189, R189 ;  /* 0x000000bd00bd7308 */ /* 0x000fe20000000800 */
[----:B------:R-:W-:Y:S01]  /*6860*/  FADD.FTZ R197, R165, R158 ;  /* 0x0000009ea5c57221 */ /* 0x000fe20000010000 */
[----:B------:R-:W-:-:S03]  /*6870*/  F2FP.BF16.F32.PACK_AB R156, R21, R156 ;  /* 0x0000009c159c723e */ /* 0x000fc600000010ff */
[----:B------:R-:W-:Y:S01]  /*6880*/  FADD.FTZ R158, R168, R197 ;  /* 0x000000c5a89e7221 */ /* 0x000fe20000010000 */
[C---:B------:R-:W-:Y:S02]  /*6890*/  F2FP.BF16.F32.PACK_AB R168, R169.reuse, R168 ;  /* 0x000000a8a9a8723e */ /* 0x040fe400000010ff */
[----:B------:R-:W0:Y:S01]  /*68a0*/  MUFU.EX2 R180, R180 ;  /* 0x000000b400b47308 */ /* 0x000e220000000800 */
[----:B------:R-:W-:-:S04]  /*68b0*/  FADD.FTZ R197, R169, R158 ;  /* 0x0000009ea9c57221 */ /* 0x000fc80000010000 */
[----:B------:R-:W-:Y:S01]  /*68c0*/  FADD.FTZ R158, R172, R197 ;  /* 0x000000c5ac9e7221 */ /* 0x000fe20000010000 */
[----:B-1----:R-:W-:Y:S02]  /*68d0*/  F2FP.BF16.F32.PACK_AB R172, R177, R176 ;  /* 0x000000b0b1ac723e */ /* 0x002fe400000010ff */
[----:B------:R-:W-:Y:S01]  /*68e0*/  MUFU.EX2 R155, R155 ;  /* 0x0000009b009b7308 */ /* 0x000fe20000000800 */
[----:B------:R-:W-:Y:S01]  /*68f0*/  FADD.FTZ R19, R173, R158 ;  /* 0x0000009ead137221 */ /* 0x000fe20000010000 */
[----:B------:R-:W-:-:S03]  /*6900*/  F2FP.BF16.F32.PACK_AB R158, R23, R20 ;  /* 0x00000014179e723e */ /* 0x000fc600000010ff */
[----:B------:R-:W-:-:S03]  /*6910*/  FADD.FTZ R166, R176, R19 ;  /* 0x00000013b0a67221 */ /* 0x000fc60000010000 */
[----:B------:R-:W1:Y:S01]  /*6920*/  MUFU.EX2 R185, R185 ;  /* 0x000000b900b97308 */ /* 0x000e620000000800 */
[----:B------:R-:W-:Y:S01]  /*6930*/  FADD.FTZ R19, R177, R166 ;  /* 0x000000a6b1137221 */ /* 0x000fe20000010000 */
[----:B------:R-:W-:Y:S01]  /*6940*/  F2FP.BF16.F32.PACK_AB R166, R165, R14 ;  /* 0x0000000ea5a6723e */ /* 0x000fe200000010ff */
[----:B------:R-:W-:Y:S01]  /*6950*/  FMUL.FTZ R14, R7, UR14 ;  /* 0x0000000e070e7c20 */ /* 0x000fe20008410000 */
[----:B0-----:R-:W-:Y:S01]  /*6960*/  F2FP.BF16.F32.PACK_AB R153, R180, R189 ;  /* 0x000000bdb499723e */ /* 0x001fe200000010ff */
[----:B------:R-:W-:-:S03]  /*6970*/  FADD.FTZ R22, R12, R19 ;  /* 0x000000130c167221 */ /* 0x000fc60000010000 */
[----:B------:R-:W-:Y:S08]  /*6980*/  MUFU.EX2 R184, R184 ;  /* 0x000000b800b87308 */ /* 0x000ff00000000800 */
[----:B------:R-:W0:Y:S01]  /*6990*/  MUFU.EX2 R14, R14 ;  /* 0x0000000e000e7308 */ /* 0x000e220000000800 */
[----:B-1----:R-:W-:-:S07]  /*69a0*/  FADD.FTZ R7, R185, R22 ;  /* 0x00000016b9077221 */ /* 0x002fce0000010000 */
[----:B------:R-:W1:Y:S08]  /*69b0*/  MUFU.EX2 R159, R159 ;  /* 0x0000009f009f7308 */ /* 0x000e700000000800 */
[----:B------:R-:W2:Y:S01]  /*69c0*/  MUFU.EX2 R188, R188 ;  /* 0x000000bc00bc7308 */ /* 0x000ea20000000800 */
[----:B0-----:R-:W-:Y:S01]  /*69d0*/  FFMA.FTZ R19, R14, R6, R189 ;  /* 0x000000060e137223 */ /* 0x001fe200000100bd */
[-C--:B------:R-:W-:Y:S01]  /*69e0*/  FMUL.FTZ R26, R26, R14.reuse ;  /* 0x0000000e1a1a7220 */ /* 0x080fe20000410000 */
[-C--:B------:R-:W-:Y:S01]  /*69f0*/  FMUL.FTZ R27, R27, R14.reuse ;  /* 0x0000000e1b1b7220 */ /* 0x080fe20000410000 */
[-C--:B------:R-:W-:Y:S01]  /*6a00*/  FMUL.FTZ R30, R30, R14.reuse ;  /* 0x0000000e1e1e7220 */ /* 0x080fe20000410000 */
[----:B------:R-:W-:Y:S01]  /*6a10*/  FADD.FTZ R6, R180, R19 ;  /* 0x00000013b4067221 */ /* 0x000fe20000010000 */
[-C--:B------:R-:W-:Y:S01]  /*6a20*/  FMUL.FTZ R31, R31, R14.reuse ;  /* 0x0000000e1f1f7220 */ /* 0x080fe20000410000 */
[-C--:B------:R-:W-:Y:S01]  /*6a30*/  FMUL.FTZ R34, R34, R14.reuse ;  /* 0x0000000e22227220 */ /* 0x080fe20000410000 */
[----:B------:R-:W0:Y:S01]  /*6a40*/  MUFU.EX2 R163, R163 ;  /* 0x000000a300a37308 */ /* 0x000e220000000800 */
[----:B------:R-:W-:Y:S01]  /*6a50*/  FADD.FTZ R19, R155, R6 ;  /* 0x000000069b137221 */ /* 0x000fe20000010000 */
[----:B------:R-:W-:Y:S01]  /*6a60*/  F2FP.BF16.F32.PACK_AB R155, R184, R155 ;  /* 0x0000009bb89b723e */ /* 0x000fe200000010ff */
[-C--:B------:R-:W-:Y:S01]  /*6a70*/  FMUL.FTZ R35, R35, R14.reuse ;  /* 0x0000000e23237220 */ /* 0x080fe20000410000 */
[-C--:B------:R-:W-:Y:S01]  /*6a80*/  FMUL.FTZ R38, R38, R14.reuse ;  /* 0x0000000e26267220 */ /* 0x080fe20000410000 */
[----:B------:R-:W-:Y:S01]  /*6a90*/  FADD.FTZ R22, R184, R19 ;  /* 0x00000013b8167221 */ /* 0x000fe20000010000 */
[-C--:B------:R-:W-:Y:S01]  /*6aa0*/  FMUL.FTZ R39, R39, R14.reuse ;  /* 0x0000000e27277220 */ /* 0x080fe20000410000 */
[-C--:B------:R-:W-:Y:S01]  /*6ab0*/  FMUL.FTZ R42, R42, R14.reuse ;  /* 0x0000000e2a2a7220 */ /* 0x080fe20000410000 */
[----:B------:R-:W3:Y:S01]  /*6ac0*/  MUFU.EX2 R192, R192 ;  /* 0x000000c000c07308 */ /* 0x000ee20000000800 */
[----:B-1----:R-:W-:Y:S01]  /*6ad0*/  FADD.FTZ R19, R159, R22 ;  /* 0x000000169f137221 */ /* 0x002fe20000010000 */
[----:B--2---:R-:W-:Y:S01]  /*6ae0*/  F2FP.BF16.F32.PACK_AB R157, R188, R159 ;  /* 0x0000009fbc9d723e */ /* 0x004fe200000010ff */
[-C--:B------:R-:W-:Y:S01]  /*6af0*/  FMUL.FTZ R43, R43, R14.reuse ;  /* 0x0000000e2b2b7220 */ /* 0x080fe20000410000 */
[-C--:B------:R-:W-:Y:S01]  /*6b00*/  FMUL.FTZ R46, R46, R14.reuse ;  /* 0x0000000e2e2e7220 */ /* 0x080fe20000410000 */
[----:B------:R-:W-:Y:S01]  /*6b10*/  FADD.FTZ R22, R188, R19 ;  /* 0x00000013bc167221 */ /* 0x000fe20000010000 */
[-C--:B------:R-:W-:Y:S01]  /*6b20*/  FMUL.FTZ R47, R47, R14.reuse ;  /* 0x0000000e2f2f7220 */ /* 0x080fe20000410000 */
[-C--:B------:R-:W-:Y:S01]  /*6b30*/  FMUL.FTZ R50, R50, R14.reuse ;  /* 0x0000000e32327220 */ /* 0x080fe20000410000 */
[----:B------:R-:W1:Y:S01]  /*6b40*/  MUFU.EX2 R13, R13 ;  /* 0x0000000d000d7308 */ /* 0x000e620000000800 */
        /* <DEDUP_REMOVED lines=8> */
[C---:B---3--:R-:W-:Y:S01]  /*6bd0*/  FADD.FTZ R176, R192.reuse, R19 ;  /* 0x00000013c0b07221 */ /* 0x048fe20000010000 */
[----:B------:R-:W-:Y:S01]  /*6be0*/  F2FP.BF16.F32.PACK_AB R159, R192, R163 ;  /* 0x000000a3c09f723e */ /* 0x000fe200000010ff */
[-C--:B------:R-:W-:Y:S01]  /*6bf0*/  FMUL.FTZ R63, R63, R14.reuse ;  /* 0x0000000e3f3f7220 */ /* 0x080fe20000410000 */
[-C--:B------:R-:W-:Y:S01]  /*6c00*/  FMUL.FTZ R66, R66, R14.reuse ;  /* 0x0000000e42427220 */ /* 0x080fe20000410000 */
[-C--:B------:R-:W-:Y:S01]  /*6c10*/  FMUL.FTZ R67, R67, R14.reuse ;  /* 0x0000000e43437220 */ /* 0x080fe20000410000 */
[-C--:B------:R-:W-:Y:S01]  /*6c20*/  FMUL.FTZ R70, R70, R14.reuse ;  /* 0x0000000e46467220 */ /* 0x080fe20000410000 */
[-C--:B------:R-:W-:Y:S01]  /*6c30*/  FMUL.FTZ R71, R71, R14.reuse ;  /* 0x0000000e47477220 */ /* 0x080fe20000410000 */
[----:B------:R2:W3:Y:S01]  /*6c40*/  MUFU.EX2 R15, R174 ;  /* 0x000000ae000f7308 */ /* 0x0004e20000000800 */
[----:B-1----:R-:W-:Y:S01]  /*6c50*/  FADD.FTZ R19, R13, R176 ;  /* 0x000000b00d137221 */ /* 0x002fe20000010000 */
[-C--:B------:R-:W-:Y:S01]  /*6c60*/  FMUL.FTZ R74, R74, R14.reuse ;  /* 0x0000000e4a4a7220 */ /* 0x080fe20000410000 */
[-C--:B------:R-:W-:Y:S01]  /*6c70*/  FMUL.FTZ R75, R75, R14.reuse ;  /* 0x0000000e4b4b7220 */ /* 0x080fe20000410000 */
[-C--:B------:R-:W-:Y:S01]  /*6c80*/  FMUL.FTZ R78, R78, R14.reuse ;  /* 0x0000000e4e4e7220 */ /* 0x080fe20000410000 */
[-C--:B------:R-:W-:Y:S01]  /*6c90*/  FMUL.FTZ R79, R79, R14.reuse ;  /* 0x0000000e4f4f7220 */ /* 0x080fe20000410000 */
[-C--:B------:R-:W-:Y:S01]  /*6ca0*/  FMUL.FTZ R82, R82, R14.reuse ;  /* 0x0000000e52527220 */ /* 0x080fe20000410000 */
[----:B------:R-:W-:Y:S01]  /*6cb0*/  FMUL.FTZ R83, R83, R14 ;  /* 0x0000000e53537220 */ /* 0x000fe20000410000 */
[----:B------:R-:W1:Y:S01]  /*6cc0*/  MUFU.EX2 R20, R175 ;  /* 0x000000af00147308 */ /* 0x000e620000000800 */
[----:B--2---:R-:W-:Y:S01]  /*6cd0*/  F2FP.BF16.F32.PACK_AB R174, R185, R12 ;  /* 0x0000000cb9ae723e */ /* 0x004fe200000010ff */
[C---:B0-----:R-:W-:Y:S01]  /*6ce0*/  FADD.FTZ R176, R178.reuse, R19 ;  /* 0x00000013b2b07221 */ /* 0x041fe20000010000 */
[----:B------:R-:W-:Y:S01]  /*6cf0*/  F2FP.BF16.F32.PACK_AB R161, R178, R13 ;  /* 0x0000000db2a1723e */ /* 0x000fe200000010ff */
[-C--:B------:R-:W-:Y:S01]  /*6d00*/  FMUL.FTZ R86, R86, R14.reuse ;  /* 0x0000000e56567220 */ /* 0x080fe20000410000 */
[-C--:B------:R-:W-:Y:S01]  /*6d10*/  FMUL.FTZ R87, R87, R14.reuse ;  /* 0x0000000e57577220 */ /* 0x080fe20000410000 */
[-C--:B------:R-:W-:Y:S01]  /*6d20*/  FMUL.FTZ R90, R90, R14.reuse ;  /* 0x0000000e5a5a7220 */ /* 0x080fe20000410000 */
[-C--:B------:R-:W-:Y:S01]  /*6d30*/  FMUL.FTZ R91, R91, R14.reuse ;  /* 0x0000000e5b5b7220 */ /* 0x080fe20000410000 */
[----:B------:R-:W0:Y:S01]  /*6d40*/  MUFU.EX2 R165, R167 ;  /* 0x000000a700a57308 */ /* 0x000e220000000800 */
[----:B---3--:R-:W-:Y:S01]  /*6d50*/  FADD.FTZ R19, R15, R176 ;  /* 0x000000b00f137221 */ /* 0x008fe20000010000 */
[-C--:B------:R-:W-:Y:S01]  /*6d60*/  FMUL.FTZ R94, R94, R14.reuse ;  /* 0x0000000e5e5e7220 */ /* 0x080fe20000410000 */
[-C--:B------:R-:W-:Y:S01]  /*6d70*/  FMUL.FTZ R95, R95, R14.reuse ;  /* 0x0000000e5f5f7220 */ /* 0x080fe20000410000 */
[-C--:B------:R-:W-:Y:S01]  /*6d80*/  FMUL.FTZ R98, R98, R14.reuse ;  /* 0x0000000e62627220 */ /* 0x080fe20000410000 */
[-C--:B------:R-:W-:Y:S01]  /*6d90*/  FMUL.FTZ R99, R99, R14.reuse ;  /* 0x0000000e63637220 */ /* 0x080fe20000410000 */
[-C--:B------:R-:W-:Y:S01]  /*6da0*/  FMUL.FTZ R102, R102, R14.reuse ;  /* 0x0000000e66667220 */ /* 0x080fe20000410000 */
[-C--:B------:R-:W-:Y:S01]  /*6db0*/  FMUL.FTZ R103, R103, R14.reuse ;  /* 0x0000000e67677220 */ /* 0x080fe20000410000 */
[----:B------:R-:W2:Y:S01]  /*6dc0*/  MUFU.EX2 R12, R179 ;  /* 0x000000b3000c7308 */ /* 0x000ea20000000800 */
[----:B-1----:R-:W-:Y:S01]  /*6dd0*/  F2FP.BF16.F32.PACK_AB R163, R20, R15 ;  /* 0x0000000f14a3723e */ /* 0x002fe200000010ff */
[-C--:B------:R-:W-:Y:S01]  /*6de0*/  FMUL.FTZ R106, R106, R14.reuse ;  /* 0x0000000e6a6a7220 */ /* 0x080fe20000410000 */
[-C--:B------:R-:W-:Y:S01]  /*6df0*/  FMUL.FTZ R107, R107, R14.reuse ;  /* 0x0000000e6b6b7220 */ /* 0x080fe20000410000 */
[-C--:B------:R-:W-:Y:S01]  /*6e00*/  FMUL.FTZ R110, R110, R14.reuse ;  /* 0x0000000e6e6e7220 */ /* 0x080fe20000410000 */
[-C--:B------:R-:W-:Y:S01]  /*6e10*/  FMUL.FTZ R111, R111, R14.reuse ;  /* 0x0000000e6f6f7220 */ /* 0x080fe20000410000 */
[-C--:B------:R-:W-:Y:S01]  /*6e20*/  FMUL.FTZ R114, R114, R14.reuse ;  /* 0x0000000e72727220 */ /* 0x080fe20000410000 */
[-C--:B------:R-:W-:Y:S01]  /*6e30*/  FMUL.FTZ R115, R115, R14.reuse ;  /* 0x0000000e73737220 */ /* 0x080fe20000410000 */
[----:B------:R1:W3:Y:S01]  /*6e40*/  MUFU.EX2 R167, R182 ;  /* 0x000000b600a77308 */ /* 0x0002e20000000800 */
        /* <DEDUP_REMOVED lines=8> */
[----:B-1----:R-:W-:Y:S01]  /*6ed0*/  FADD.FTZ R182, R20, R19 ;  /* 0x0000001314b67221 */ /* 0x002fe20000010000 */
[-C--:B------:R-:W-:Y:S01]  /*6ee0*/  FMUL.FTZ R131, R131, R14.reuse ;  /* 0x0000000e83837220 */ /* 0x080fe20000410000 */
[-C--:B------:R-:W-:Y:S01]  /*6ef0*/  FMUL.FTZ R134, R134, R14.reuse ;  /* 0x0000000e86867220 */ /* 0x080fe20000410000 */
[-C--:B------:R-:W-:Y:S01]  /*6f00*/  FMUL.FTZ R135, R135, R14.reuse ;  /* 0x0000000e87877220 */ /* 0x080fe20000410000 */
[----:B0-----:R-:W-:Y:S01]  /*6f10*/  FADD.FTZ R19, R165, R182 ;  /* 0x000000b6a5137221 */ /* 0x001fe20000010000 */
[----:B--2---:R-:W-:Y:S01]  /*6f20*/  F2FP.BF16.F32.PACK_AB R165, R12, R165 ;  /* 0x000000a50ca5723e */ /* 0x004fe200000010ff */
[-C--:B------:R-:W-:Y:S01]  /*6f30*/  FMUL.FTZ R138, R138, R14.reuse ;  /* 0x0000000e8a8a7220 */ /* 0x080fe20000410000 */
[----:B------:R4:W0:Y:S01]  /*6f40*/  MUFU.EX2 R169, R186 ;  /* 0x000000ba00a97308 */ /* 0x0008220000000800 */
[----:B------:R-:W-:Y:S01]  /*6f50*/  FADD.FTZ R182, R12, R19 ;  /* 0x000000130cb67221 */ /* 0x000fe20000010000 */
[-C--:B------:R-:W-:Y:S01]  /*6f60*/  FMUL.FTZ R139, R139, R14.reuse ;  /* 0x0000000e8b8b7220 */ /* 0x080fe20000410000 */
[-C--:B------:R-:W-:Y:S01]  /*6f70*/  FMUL.FTZ R142, R142, R14.reuse ;  /* 0x0000000e8e8e7220 */ /* 0x080fe20000410000 */
[-C--:B------:R-:W-:Y:S01]  /*6f80*/  FMUL.FTZ R143, R143, R14.reuse ;  /* 0x0000000e8f8f7220 */ /* 0x080fe20000410000 */
[----:B---3--:R-:W-:Y:S01]  /*6f90*/  FADD.FTZ R19, R167, R182 ;  /* 0x000000b6a7137221 */ /* 0x008fe20000010000 */
[-C--:B------:R-:W-:Y:S01]  /*6fa0*/  FMUL.FTZ R146, R146, R14.reuse ;  /* 0x0000000e92927220 */ /* 0x080fe20000410000 */
[-C--:B------:R-:W-:Y:S01]  /*6fb0*/  FMUL.FTZ R147, R147, R14.reuse ;  /* 0x0000000e93937220 */ /* 0x080fe20000410000 */
[----:B------:R-:W1:Y:S01]  /*6fc0*/  MUFU.EX2 R22, R187 ;  /* 0x000000bb00167308 */ /* 0x000e620000000800 */
[C---:B----4-:R-:W-:Y:S01]  /*6fd0*/  FADD.FTZ R186, R6.reuse, R19 ;  /* 0x0000001306ba7221 */ /* 0x050fe20000010000 */
[----:B------:R-:W-:Y:S01]  /*6fe0*/  F2FP.BF16.F32.PACK_AB R167, R6, R167 ;  /* 0x000000a706a7723e */ /* 0x000fe200000010ff */
[-C--:B------:R-:W-:Y:S01]  /*6ff0*/  FMUL.FTZ R150, R150, R14.reuse ;  /* 0x0000000e96967220 */ /* 0x080fe20000410000 */
[----:B------:R-:W-:-:S04]  /*7000*/  FMUL.FTZ R151, R151, R14 ;  /* 0x0000000e97977220 */ /* 0x000fc80000410000 */
        /* <DEDUP_REMOVED lines=11> */
[----:B-1----:R-:W-:-:S07]  /*70c0*/  FADD.FTZ R19, R173, R190 ;  /* 0x000000bead137221 */ /* 0x002fce0000010000 */
[----:B------:R-:W1:Y:S01]  /*70d0*/  MUFU.EX2 R186, R193 ;  /* 0x000000c100ba7308 */ /* 0x000e620000000800 */
[C---:B--2---:R-:W-:Y:S01]  /*70e0*/  FADD.FTZ R178, R182.reuse, R19 ;  /* 0x00000013b6b27221 */ /* 0x044fe20000010000 */
[----:B------:R-:W-:-:S03]  /*70f0*/  F2FP.BF16.F32.PACK_AB R173, R182, R173 ;  /* 0x000000adb6ad723e */ /* 0x000fc600000010ff */
[----:B0-----:R-:W-:-:S04]  /*7100*/  FADD.FTZ R13, R175, R178 ;  /* 0x000000b2af0d7221 */ /* 0x001fc80000010000 */
[C---:B-1----:R-:W-:Y:S01]  /*7110*/  FADD.FTZ R6, R186.reuse, R13 ;  /* 0x0000000dba067221 */ /* 0x042fe20000010000 */
[----:B------:R-:W-:Y:S01]  /*7120*/  F2FP.BF16.F32.PACK_AB R175, R186, R175 ;  /* 0x000000afbaaf723e */ /* 0x000fe200000010ff */
[----:B------:R-:W-:Y:S06]  /*7130*/  @P0 BRA `(.L_x_1987) ;  /* 0x0000000000040947 */ /* 0x000fec0003800000 */
[----:B------:R-:W-:Y:S01]  /*7140*/  BPT.TRAP 0x1 ;  /* 0x000000040000795c */ /* 0x000fe20000300000 */
.L_x_1987:
[----:B------:R-:W-:Y:S01]  /*7150*/  PLOP3.LUT P1, PT, PT, PT, UP0, 0x40, 0x0 ;  /* 0x000000000000781c */ /* 0x000fe20003f2e808 */
[----:B------:R0:W1:-:S12]  /*7160*/  SYNCS.PHASECHK.TRANS64.TRYWAIT P0, [UR30+0x22850], R10 ;  /* 0x0228500aff0075a7 */ /* 0x000058000800015e */
[----:B0-----:R-:W-:Y:S05]  /*7170*/  @P1 BRA `(.L_x_1988) ;  /* 0x0000000000041947 */ /* 0x001fea0003800000 */
[----:B------:R-:W-:Y:S01]  /*7180*/  BPT.TRAP 0x1 ;  /* 0x000000040000795c */ /* 0x000fe20000300000 */
.L_x_1988:
[----:B-1----:R-:W-:Y:S05]  /*7190*/  @P0 BRA `(.L_x_1989) ;  /* 0x0000000000080947 */ /* 0x002fea0003800000 */
[----:B------:R-:W0:Y:S02]  /*71a0*/  SYNCS.PHASECHK.TRANS64.TRYWAIT P0, [UR30+0x22850], R10 ;  /* 0x0228500aff0075a7 */ /* 0x000e24000800015e */
[----:B0-----:R-:W-:Y:S05]  /*71b0*/  @!P0 BRA `(.L_x_1990) ;  /* 0x000000bc00e08947 */ /* 0x001fea0003800000 */
.L_x_1989:
[----:B------:R1:W-:Y:S01]  /*71c0*/  BAR.SYNC.DEFER_BLOCKING R5, 0x100 ;  /* 0x000400050000751d */ /* 0x0003e20000010000 */
[----:B------:R-:W-:Y:S01]  /*71d0*/  UIMAD UR18, UR24, 0xc00, UR6 ;  /* 0x00000c00181278a4 */ /* 0x000fe2000f8e0206 */
[----:B------:R-:W-:-:S04]  /*71e0*/  PLOP3.LUT P0, PT, PT, PT, UP0, 0x40, 0x0 ;  /* 0x000000000000781c */ /* 0x000fc80003f0e808 */
[----:B------:R-:W-:Y:S02]  /*71f0*/  UMOV UR11, 0x40000040 ;  /* 0x40000040000b7882 */ /* 0x000fe40000000000 */
[----:B------:R-:W-:Y:S01]  /*7200*/  UMOV UR10, UR18 ;  /* 0x00000012000a7c82 */ /* 0x000fe20008000000 */
        /* <DEDUP_REMOVED lines=35> */
.L_x_1991:
[----:B------:R-:W-:Y:S01]  /*7440*/  UIADD3 UR30, UR30, 0x22860, URZ ;  /* 0x000228601e1e7890 */ /* 0x000fe2000fffe03f */
[C---:B------:R-:W-:Y:S01]  /*7450*/  ISETP.GT.AND P0, PT, R11.reuse, UR27, PT ;  /* 0x0000001b0b007c0c */ /* 0x040fe2000bf04270 */
[----:B------:R-:W-:Y:S02]  /*7460*/  VIADD R11, R11, 0xffffffff ;  /* 0xffffffff0b0b7836 */ /* 0x000fe40000000000 */
[----:B------:R-:W-:Y:S01]  /*7470*/  UPRMT UR30, UR5, 0x654, UR30 ;  /* 0x00000654051e7896 */ /* 0x000fe2000800001e */
[----:B0-----:R-:W-:Y:S02]  /*7480*/  IMAD.MOV.U32 R13, RZ, RZ, R9 ;  /* 0x000000ffff0d7224 */ /* 0x001fe400078e0009 */
[----:B------:R-:W-:-:S06]  /*7490*/  IMAD.MOV.U32 R12, RZ, RZ, R8 ;  /* 0x000000ffff0c7224 */ /* 0x000fcc00078e0008 */
[----:B------:R-:W-:Y:S01]  /*74a0*/  SYNCS.ARRIVE.TRANS64.RED.A1T0 RZ, [UR30], RZ ;  /* 0x000000ffffff79a7 */ /* 0x000fe2000810041e */
[----:B------:R-:W-:Y:S05]  /*74b0*/  @P0 BRA `(.L_x_1992) ;  /* 0xffffffd000040947 */ /* 0x000fea000383ffff */
.L_x_1973:
[----:B------:R-:W-:Y:S01]  /*74c0*/  UISETP.NE.AND UP2, UPT, UR40, URZ, UPT ;  /* 0x0000003f2800728c */ /* 0x000fe2000bf45270 */
[----:B------:R-:W-:Y:S01]  /*74d0*/  R2UR UR22, R18 ;  /* 0x00000000121672ca */ /* 0x000fe200000e0000 */
[----:B------:R-:W-:Y:S02]  /*74e0*/  UISETP.NE.AND UP1, UPT, UR43, URZ, UPT ;  /* 0x0000003f2b00728c */ /* 0x000fe4000bf25270 */
[----:B------:R-:W-:Y:S02]  /*74f0*/  UIADD3 UR26, UR26, 0x7f, URZ ;  /* 0x0000007f1a1a7890 */ /* 0x000fe4000fffe03f */
[----:B------:R-:W-:Y:S02]  /*7500*/  UIADD3 UR18, -UR15, 0x1, URZ ;  /* 0x000000010f127890 */ /* 0x000fe4000fffe13f */
[----:B------:R-:W-:Y:S01]  /*7510*/  PLOP3.LUT P0, PT, PT, PT, UP1, 0x40, 0x0 ;  /* 0x000000000000781c */ /* 0x000fe20003f0e818 */
[----:B------:R-:W-:Y:S02]  /*7520*/  ULDC UR19, c[0x0][0x2f0] ;  /* 0x0000bc0000137ab9 */ /* 0x000fe40000000800 */
[----:B------:R-:W-:Y:S01]  /*7530*/  @UP2 ULDC UR10, c[0x0][0x44c] ;  /* 0x00011300000a2ab9 */ /* 0x000fe20000000800 */
[----:B------:R-:W-:Y:S01]  /*7540*/  @UP2 ULDC UR23, c[0x0][0x450] ;  /* 0x0001140000172ab9 */ /* 0x000fe20000000800 */
[----:B------:R-:W-:-:S02]  /*7550*/  UIMAD.WIDE.U32 UR10, UR26, UR10, URZ ;  /* 0x0000000a1a0a72a5 */ /* 0x000fc4000f8e003f */
[----:B------:R-:W-:Y:S01]  /*7560*/  UMOV UR15, UR26 ;  /* 0x0000001a000f7c82 */ /* 0x000fe20008000000 */
[----:B------:R-:W-:Y:S02]  /*7570*/  UIMAD UR18, UR22, UR19, UR18 ;  /* 0x00000013161272a4 */ /* 0x000fe4000f8e0212 */
[----:B------:R-:W-:-:S04]  /*7580*/  @UP2 USHF.R.U32.HI UR15, URZ, UR23, UR11 ;  /* 0x000000173f0f2299 */ /* 0x000fc8000801160b */
[----:B------:R-:W-:-:S03]  /*7590*/  UIADD3 UR15, UR18, UR15, URZ ;  /* 0x0000000f120f7290 */ /* 0x000fc6000fffe03f */
[----:B------:R-:W-:Y:S02]  /*75a0*/  ULDC UR18, c[0x0][0x9dc] ;  /* 0x0002770000127ab9 */ /* 0x000fe40000000800 */
[----:B------:R-:W-:Y:S01]  /*75b0*/  UIADD3 UR18, UR15, -UR18, URZ ;  /* 0x800000120f127290 */ /* 0x000fe2000fffe03f */
[----:B------:R-:W-:Y:S11]  /*75c0*/  @P0 BRA `(.L_x_1993) ;  /* 0x00000000004c0947 */ /* 0x000ff60003800000 */
[----:B------:R-:W-:-:S06]  /*75d0*/  UISETP.GT.AND UP1, UPT, UR15, -0x1, UPT ;  /* 0xffffffff0f00788c */ /* 0x000fcc000bf24270 */
[----:B------:R-:W-:-:S13]  /*75e0*/  PLOP3.LUT P0, PT, PT, PT, UP1, 0x80, 0x0 ;  /* 0x000000000000781c */ /* 0x000fda0003f0f018 */
[----:B------:R-:W-:Y:S05]  /*75f0*/  @P0 BRA `(.L_x_1994) ;  /* 0x0000000000200947 */ /* 0x000fea0003800000 */
[----:B------:R-:W-:Y:S01]  /*7600*/  ULDC UR19, c[0x0][0x9e4] ;  /* 0x0002790000137ab9 */ /* 0x000fe20000000800 */
[----:B------:R-:W-:Y:S02]  /*7610*/  ULOP3.LUT UR15, URZ, UR15, URZ, 0x33, !UPT ;  /* 0x0000000f3f0f7292 */ /* 0x000fe4000f8e333f */
[----:B------:R-:W-:-:S11]  /*7620*/  UISETP.NE.AND UP1, UPT, UR19, 0x1, UPT ;  /* 0x000000011300788c */ /* 0x000fd6000bf25270 */
[----:B------:R-:W-:Y:S02]  /*7630*/  @UP1 ULDC.64 UR22, c[0x0][0x9e8] ;  /* 0x00027a0000161ab9 */ /* 0x000fe40000000a00 */
[----:B------:R-:W-:-:S04]  /*7640*/  UIMAD.WIDE.U32 UR10, UR15, UR22, URZ ;  /* 0x000000160f0a72a5 */ /* 0x000fc8000f8e003f */
[----:B------:R-:W-:-:S04]  /*7650*/  @UP1 USHF.R.U32.HI UR15, URZ, UR23, UR11 ;  /* 0x000000173f0f1299 */ /* 0x000fc8000801160b */
[----:B------:R-:W-:Y:S01]  /*7660*/  ULOP3.LUT UR15, URZ, UR15, URZ, 0x33, !UPT ;  /* 0x0000000f3f0f7292 */ /* 0x000fe2000f8e333f */
[----:B------:R-:W-:Y:S11]  /*7670*/  BRA `(.L_x_1995) ;  /* 0x0000000000147947 */ /* 0x000ff60003800000 */
.L_x_1994:
[----:B------:R-:W-:Y:S02]  /*7680*/  ULDC UR19, c[0x0][0x9e4] ;  /* 0x0002790000137ab9 */ /* 0x000fe40000000800 */
[----:B------:R-:W-:-:S11]  /*7690*/  UISETP.NE.AND UP1, UPT, UR19, 0x1, UPT ;  /* 0x000000011300788c */ /* 0x000fd6000bf25270 */
[----:B------:R-:W-:Y:S02]  /*76a0*/  @UP1 ULDC.64 UR22, c[0x0][0x9e8] ;  /* 0x00027a0000161ab9 */ /* 0x000fe40000000a00 */
[----:B------:R-:W-:-:S04]  /*76b0*/  UIMAD.WIDE.U32 UR10, UR15, UR22, URZ ;  /* 0x000000160f0a72a5 */ /* 0x000fc8000f8e003f */
[----:B------:R-:W-:-:S12]  /*76c0*/  @UP1 USHF.R.U32.HI UR15, URZ, UR23, UR11 ;  /* 0x000000173f0f1299 */ /* 0x000fd8000801160b */
.L_x_1995:
[----:B------:R-:W-:-:S04]  /*76d0*/  UIMAD UR15, UR15, UR19, URZ ;  /* 0x000000130f0f72a4 */ /* 0x000fc8000f8e023f */
[----:B------:R-:W-:-:S04]  /*76e0*/  UISETP.LT.AND UP1, UPT, UR18, UR15, UPT ;  /* 0x0000000f1200728c */ /* 0x000fc8000bf21270 */
[----:B------:R-:W-:-:S12]  /*76f0*/  USEL UR18, UR18, UR15, !UP1 ;  /* 0x0000000f12127287 */ /* 0x000fd8000c800000 */
.L_x_1993:
[----:B------:R-:W-:-:S04]  /*7700*/  UIADD3 UR10, UR18, 0x5f, URZ ;  /* 0x0000005f120a7890 */ /* 0x000fc8000fffe03f */
[----:B------:R-:W-:-:S04]  /*7710*/  UIMAD.WIDE UR10, UR10, 0x2aaaaaab, URZ ;  /* 0x2aaaaaab0a0a78a5 */ /* 0x000fc8000f8e023f */
[----:B------:R-:W-:-:S04]  /*7720*/  USHF.R.U32.HI UR10, URZ, 0x1f, UR11 ;  /* 0x0000001f3f0a7899 */ /* 0x000fc8000801160b */
[----:B------:R-:W-:-:S04]  /*7730*/  ULEA.HI.SX32 UR10, UR11, UR10, 0x1c ;  /* 0x0000000a0b0a7291 */ /* 0x000fc8000f8fe23f */
[----:B------:R-:W-:-:S04]  /*7740*/  UISETP.LT.AND UP1, UPT, UR39, UR10, UPT ;  /* 0x0000000a2700728c */ /* 0x000fc8000bf21270 */
[----:B------:R-:W-:-:S06]  /*7750*/  USEL UR26, UR39, UR10, !UP1 ;  /* 0x0000000a271a7287 */ /* 0x000fcc000c800000 */
[----:B------:R-:W-:-:S13]  /*7760*/  ISETP.GE.AND P0, PT, R11, UR26, PT ;  /* 0x0000001a0b007c0c */ /* 0x000fda000bf06270 */
[----:B------:R-:W-:Y:S05]  /*7770*/  @!P0 BRA `(.L_x_1996) ;  /* 0x0000001c00588947 */ /* 0x000fea0003800000 */
[----:B------:R-:W-:Y:S01]  /*7780*/  IMAD.MOV.U32 R203, RZ, RZ, R9 ;  /* 0x000000ffffcb7224 */ /* 0x000fe200078e0009 */
[----:B------:R-:W-:Y:S01]  /*7790*/  ULDC UR27, c[0x0][0x988] ;  /* 0x00026200001b7ab9 */ /* 0x000fe20000000800 */
[----:B------:R-:W-:Y:S02]  /*77a0*/  IMAD.MOV.U32 R13, RZ, RZ, R8 ;  /* 0x000000ffff0d7224 */ /* 0x000fe400078e0008 */
[----:B------:R-:W-:-:S07]  /*77b0*/  IMAD.MOV.U32 R12, RZ, RZ, R11 ;  /* 0x000000ffff0c7224 */ /* 0x000fce00078e000b */
.L_x_2007:
[----:B------:R-:W-:Y:S01]  /*77c0*/  UIADD3 UR24, UR24, 0x1, URZ ;  /* 0x0000000118187890 */ /* 0x000fe2000fffe03f */
[----:B------:R-:W-:Y:S02]  /*77d0*/  PLOP3.LUT P1, PT, PT, PT, UP0, 0x40, 0x0 ;  /* 0x000000000000781c */ /* 0x000fe40003f2e808 */
[C---:B------:R-:W-:Y:S01]  /*77e0*/  ISETP.GT.AND P0, PT, R12.reuse, UR26, PT ;  /* 0x0000001a0c007c0c */ /* 0x040fe2000bf04270 */
[----:B------:R-:W-:Y:S01]  /*77f0*/  UISETP.NE.AND UP1, UPT, UR24, 0x2, UPT ;  /* 0x000000021800788c */ /* 0x000fe2000bf25270 */
[----:B------:R-:W-:-:S03]  /*7800*/  VIADD R12, R12, 0xffffffff ;  /* 0xffffffff0c0c7836 */ /* 0x000fc60000000000 */
[----:B------:R-:W-:Y:S02]  /*7810*/  USEL UR10, URZ, 0x1, UP1 ;  /* 0x000000013f0a7887 */ /* 0x000fe40008800000 */
[----:B------:R-:W-:Y:S02]  /*7820*/  USEL UR24, UR24, URZ, UP1 ;  /* 0x0000003f18187287 */ /* 0x000fe40008800000 */
[----:B------:R-:W-:Y:S02]  /*7830*/  ULOP3.LUT UR7, UR7, UR10, URZ, 0x3c, !UPT ;  /* 0x0000000a07077292 */ /* 0x000fe4000f8e3c3f */
[----:B012---:R-:W-:Y:S10]  /*7840*/  @P1 BRA `(.L_x_1997) ;  /* 0x0000000000041947 */ /* 0x007ff40003800000 */
[----:B------:R-:W-:Y:S01]  /*7850*/  BPT.TRAP 0x1 ;  /* 0x000000040000795c */ /* 0x000fe20000300000 */
.L_x_1997:
[----:B------:R-:W-:Y:S01]  /*7860*/  PLOP3.LUT P2, PT, PT, PT, UP0, 0x40, 0x0 ;  /* 0x000000000000781c */ /* 0x000fe20003f4e808 */
[----:B------:R-:W-:Y:S01]  /*7870*/  ULEA UR28, UR24, UR38, 0x3 ;  /* 0x00000026181c7291 */ /* 0x000fe2000f8e183f */
[----:B------:R-:W-:-:S05]  /*7880*/  IMAD.U32 R11, RZ, RZ, UR7 ;  /* 0x00000007ff0b7e24 */ /* 0x000fca000f8e00ff */
[----:B------:R-:W-:-:S04]  /*7890*/  SHF.L.U32 R11, R11, 0x1f, RZ ;  /* 0x0000001f0b0b7819 */ /* 0x000fc800000006ff */
[----:B------:R0:W1:Y:S02]  /*78a0*/  SYNCS.PHASECHK.TRANS64.TRYWAIT P1, [UR28+0x22830], R11 ;  /* 0x0228300bff0075a7 */ /* 0x000064000802015c */
[----:B------:R-:W-:Y:S05]  /*78b0*/  @P2 BRA `(.L_x_1998) ;  /* 0x0000000000042947 */ /* 0x000fea0003800000 */
[----:B------:R-:W-:Y:S01]  /*78c0*/  BPT.TRAP 0x1 ;  /* 0x000000040000795c */ /* 0x000fe20000300000 */
.L_x_1998:
[----:B-1----:R-:W-:Y:S05]  /*78d0*/  @P1 BRA `(.L_x_1999) ;  /* 0x0000000000081947 */ /* 0x002fea0003800000 */
[----:B------:R-:W1:Y:S02]  /*78e0*/  SYNCS.PHASECHK.TRANS64.TRYWAIT P1, [UR28+0x22830], R11 ;  /* 0x0228300bff0075a7 */ /* 0x000e64000802015c */
[----:B-1----:R-:W-:Y:S05]  /*78f0*/  @!P1 BRA `(.L_x_2000) ;  /* 0x000000b800289947 */ /* 0x002fea0003800000 */
.L_x_1999:
[----:B------:R-:W-:Y:S01]  /*7900*/  UIMAD UR22, UR24, 0x300, UR4 ;  /* 0x00000300181678a4 */ /* 0x000fe2000f8e0204 */
[----:B------:R-:W-:Y:S01]  /*7910*/  WARPGROUP.ARRIVE ;  /* 0x00000000000079c5 */ /* 0x000fe20000000000 */
[----:B------:R-:W-:Y:S01]  /*7920*/  UMOV UR23, 0x40000040 ;  /* 0x4000004000177882 */ /* 0x000fe20000000000 */
[----:B------:R-:W-:Y:S01]  /*7930*/  UMOV UR11, 0x40000040 ;  /* 0x40000040000b7882 */ /* 0x000fe20000000000 */
[----:B------:R-:W-:Y:S01]  /*7940*/  UIADD3 UR10, UR22, 0x2, URZ ;  /* 0x00000002160a7890 */ /* 0x000fe2000fffe03f */
[----:B------:R-:W-:Y:S01]  /*7950*/  PLOP3.LUT P1, PT, PT, PT, UP0, 0x40, 0x0 ;  /* 0x000000000000781c */ /* 0x000fe20003f2e808 */
[----:B------:R-:W-:Y:S01]  /*7960*/  UIADD3 UR14, UR22, 0x4, URZ ;  /* 0x00000004160e7890 */ /* 0x000fe2000fffe03f */
[----:B-12---:R-:W-:Y:S01]  /*7970*/  IADD3 R4, -R16, 0xb, RZ ;  /* 0x0000000b10047810 */ /* 0x006fe20007ffe1ff */
        /* <DEDUP_REMOVED lines=17> */
.L_x_2001:
[----:B------:R-:W-:Y:S01]  /*7a90*/  FMNMX.FTZ R8, R152, R13, !PT ;  /* 0x0000000d98087209 */ /* 0x000fe20007810000 */
[----:B------:R-:W-:Y:S01]  /*7aa0*/  UMOV UR14, UR27 ;  /* 0x0000001b000e7c82 */ /* 0x000fe20008000000 */
[----:B------:R-:W-:Y:S01]  /*7ab0*/  FMNMX.FTZ R14, R154, R203, !PT ;  /* 0x000000cb9a0e7209 */ /* 0x000fe20007810000 */
[----:B------:R-:W-:Y:S01]  /*7ac0*/  UIADD3 UR10, UR28, 0x22840, URZ ;  /* 0x000228401c0a7890 */ /* 0x000fe2000fffe03f */
[----:B------:R-:W-:Y:S02]  /*7ad0*/  FMNMX.FTZ R9, R153, R8, !PT ;  /* 0x0000000899097209 */ /* 0x000fe40007810000 */
[----:B------:R-:W-:Y:S01]  /*7ae0*/  PLOP3.LUT P1, PT, PT, PT, UP0, 0x40, 0x0 ;  /* 0x000000000000781c */ /* 0x000fe20003f2e808 */
        /* <DEDUP_REMOVED lines=34> */
[----:B--2---:R-:W-:Y:S02]  /*7d10*/  FMNMX.FTZ R8, R15, R8, !PT ;  /* 0x000000080f087209 */ /* 0x004fe40007810000 */
[----:B------:R-:W-:-:S03]  /*7d20*/  FMNMX.FTZ R14, R170, R9, !PT ;  /* 0x00000009aa0e7209 */ /* 0x000fc60007810000 */
[C---:B------:R-:W-:Y:S01]  /*7d30*/  FADD.FTZ R10, -R8.reuse, R13 ;  /* 0x0000000d080a7221 */ /* 0x040fe20000010100 */
[----:B------:R-:W-:Y:S01]  /*7d40*/  FMNMX.FTZ R9, R171, R14, !PT ;  /* 0x0000000eab097209 */ /* 0x000fe20007810000 */
[----:B------:R-:W-:Y:S02]  /*7d50*/  FMUL.FTZ R205, R8, UR14 ;  /* 0x0000000e08cd7c20 */ /* 0x000fe40008410000 */
[----:B------:R-:W-:Y:S01]  /*7d60*/  FMUL.FTZ R10, R10, UR14 ;  /* 0x0000000e0a0a7c20 */ /* 0x000fe20008410000 */
[----:B------:R-:W-:Y:S01]  /*7d70*/  FMNMX.FTZ R14, R174, R9, !PT ;  /* 0x00000009ae0e7209 */ /* 0x000fe20007810000 */
[--C-:B------:R-:W-:Y:S01]  /*7d80*/  FFMA.FTZ R20, R164, UR14, -R205.reuse ;  /* 0x0000000ea4147c23 */ /* 0x100fe200080108cd */
        /* <DEDUP_REMOVED lines=24> */
[--C-:B------:R-:W-:Y:S01]  /*7f10*/  FFMA.FTZ R176, R181, UR14, -R205.reuse ;  /* 0x0000000eb5b07c23 */ /* 0x100fe200080108cd */
[--C-:B------:R-:W-:Y:S01]  /*7f20*/  FFMA.FTZ R157, R185, UR14, -R205.reuse ;  /* 0x0000000eb99d7c23 */ /* 0x100fe200080108cd */
[----:B------:R-:W-:Y:S01]  /*7f30*/  FMNMX.FTZ R9, R187, R14, !PT ;  /* 0x0000000ebb097209 */ /* 0x000fe20007810000 */
[--C-:B------:R-:W-:Y:S01]  /*7f40*/  FFMA.FTZ R181, R189, UR14, -R205.reuse ;  /* 0x0000000ebdb57c23 */ /* 0x100fe200080108cd */
[--C-:B------:R-:W-:Y:S01]  /*7f50*/  FFMA.FTZ R152, R192, UR14, -R205.reuse ;  /* 0x0000000ec0987c23 */ /* 0x100fe200080108cd */
[----:B------:R-:W-:Y:S01]  /*7f60*/  FFMA.FTZ R185, R193, UR14, -R205 ;  /* 0x0000000ec1b97c23 */ /* 0x000fe200080108cd */
[----:B------:R-:W-:Y:S01]  /*7f70*/  FMNMX.FTZ R14, R190, R9, !PT ;  /* 0x00000009be0e7209 */ /* 0x000fe20007810000 */
[----:B------:R-:W4:Y:S01]  /*7f80*/  MUFU.EX2 R201, R201 ;  /* 0x000000c900c97308 */ /* 0x000f220000000800 */
[----:B--2---:R-:W-:Y:S01]  /*7f90*/  FFMA.FTZ R7, R10, R7, R23 ;  /* 0x000000070a077223 */ /* 0x004fe20000010017 */
[--C-:B------:R-:W-:Y:S01]  /*7fa0*/  FFMA.FTZ R196, R196, UR14, -R205.reuse ;  /* 0x0000000ec4c47c23 */ /* 0x100fe200080108cd */
[----:B------:R-:W-:Y:S01]  /*7fb0*/  FMNMX.FTZ R9, R191, R14, !PT ;  /* 0x0000000ebf097209 */ /* 0x000fe20007810000 */
[----:B------:R-:W-:Y:S01]  /*7fc0*/  FFMA.FTZ R180, R197, UR14, -R205 ;  /* 0x0000000ec5b47c23 */ /* 0x000fe200080108cd */
[-C--:B------:R-:W-:Y:S01]  /*7fd0*/  FMUL.FTZ R24, R24, R10.reuse ;  /* 0x0000000a18187220 */ /* 0x080fe20000410000 */
[-C--:B------:R-:W-:Y:S01]  /*7fe0*/  FMUL.FTZ R25, R25, R10.reuse ;  /* 0x0000000a19197220 */ /* 0x080fe20000410000 */
[----:B------:R-:W-:Y:S01]  /*7ff0*/  FMNMX.FTZ R14, R194, R9, !PT ;  /* 0x00000009c20e7209 */ /* 0x000fe20007810000 */
[----:B------:R-:W-:Y:S01]  /*8000*/  MUFU.EX2 R204, R204 ;  /* 0x000000cc00cc7308 */ /* 0x000fe20000000800 */
[----:B---3--:R-:W-:Y:S01]  /*8010*/  FADD.FTZ R172, R202, R7 ;  /* 0x00000007caac7221 */ /* 0x008fe20000010000 */
        /* <DEDUP_REMOVED lines=13> */
[-C--:B------:R-:W-:Y:S01]  /*80f0*/  FMUL.FTZ R45, R45, R10.reuse ;  /* 0x0000000a2d2d7220 */ /* 0x080fe20000410000 */
[----:B------:R-:W2:Y:S01]  /*8100*/  SHFL.BFLY PT, R9, R14, 0x2, 0x1f ;  /* 0x0c401f000e097f89 */ /* 0x000ea200000e0000 */
        /* <DEDUP_REMOVED lines=23> */
[----:B--2---:R-:W-:Y:S01]  /*8280*/  FMNMX.FTZ R13, R14, R9, !PT ;  /* 0x000000090e0d7209 */ /* 0x004fe20007810000 */
[----:B------:R-:W-:Y:S01]  /*8290*/  FFMA.FTZ R14, R188, UR14, -R205 ;  /* 0x0000000ebc0e7c23 */ /* 0x000fe200080108cd */
[----:B------:R-:W-:Y:S01]  /*82a0*/  MUFU.EX2 R164, R164 ;  /* 0x000000a400a47308 */ /* 0x000fe20000000800 */
[-C--:B------:R-:W-:Y:S01]  /*82b0*/  FMUL.FTZ R88, R88, R10.reuse ;  /* 0x0000000a58587220 */ /* 0x080fe20000410000 */
[-C--:B------:R-:W-:Y:S01]  /*82c0*/  FMUL.FTZ R89, R89, R10.reuse ;  /* 0x0000000a59597220 */ /* 0x080fe20000410000 */
[----:B------:R-:W2:Y:S01]  /*82d0*/  SHFL.BFLY PT, R168, R13, 0x1, 0x1f ;  /* 0x0c201f000da87f89 */ /* 0x000ea200000e0000 */
        /* <DEDUP_REMOVED lines=22> */
[----:B------:R-:W-:Y:S01]  /*8440*/  FMUL.FTZ R129, R129, R10 ;  /* 0x0000000a81817220 */ /* 0x000fe20000410000 */
[----:B--2---:R-:W-:Y:S01]  /*8450*/  FMNMX.FTZ R9, R13, R168, !PT ;  /* 0x000000a80d097209 */ /* 0x004fe20007810000 */
[-C--:B------:R-:W-:Y:S01]  /*8460*/  FMUL.FTZ R132, R132, R10.reuse ;  /* 0x0000000a84847220 */ /* 0x080fe20000410000 */
[-C--:B------:R-:W-:Y:S01]  /*8470*/  FMUL.FTZ R133, R133, R10.reuse ;  /* 0x0000000a85857220 */ /* 0x080fe20000410000 */
[-C--:B------:R-:W-:Y:S01]  /*8480*/  FMUL.FTZ R136, R136, R10.reuse ;  /* 0x0000000a88887220 */ /* 0x080fe20000410000 */
[-C--:B------:R-:W-:Y:S01]  /*8490*/  FMUL.FTZ R137, R137, R10.reuse ;  /* 0x0000000a89897220 */ /* 0x080fe20000410000 */
[----:B------:R-:W-:Y:S01]  /*84a0*/  FADD.FTZ R168, -R9, R203 ;  /* 0x000000cb09a87221 */ /* 0x000fe20000010100 */
[----:B------:R-:W-:Y:S01]  /*84b0*/  MUFU.EX2 R160, R160 ;  /* 0x000000a000a07308 */ /* 0x000fe20000000800 */
[-C--:B------:R-:W-:Y:S01]  /*84c0*/  FMUL.FTZ R140, R140, R10.reuse ;  /* 0x0000000a8c8c7220 */ /* 0x080fe20000410000 */
[-C--:B------:R-:W-:Y:S01]  /*84d0*/  FMUL.FTZ R141, R141, R10.reuse ;  /* 0x0000000a8d8d7220 */ /* 0x080fe20000410000 */
[----:B------:R-:W-:Y:S01]  /*84e0*/  FMUL.FTZ R177, R168, UR14 ;  /* 0x0000000ea8b17c20 */ /* 0x000fe20008410000 */
[----:B------:R-:W-:Y:S01]  /*84f0*/  FMUL.FTZ R168, R9, UR14 ;  /* 0x0000000e09a87c20 */ /* 0x000fe20008410000 */
[-C--:B------:R-:W-:Y:S01]  /*8500*/  FMUL.FTZ R144, R144, R10.reuse ;  /* 0x0000000a90907220 */ /* 0x080fe20000410000 */
[-C--:B------:R-:W-:Y:S01]  /*8510*/  FMUL.FTZ R145, R145, R10.reuse ;  /* 0x0000000a91917220 */ /* 0x080fe20000410000 */
[----:B------:R-:W-:Y:S01]  /*8520*/  FMUL.FTZ R148, R148, R10 ;  /* 0x0000000a94947220 */ /* 0x000fe20000410000 */
        /* <DEDUP_REMOVED lines=11> */
[----:B------:R-:W-:Y:S01]  /*85e0*/  FFMA.FTZ R166, R167, UR14, -R168 ;  /* 0x0000000ea7a67c23 */ /* 0x000fe200080108a8 */
[----:B----4-:R-:W-:Y:S01]  /*85f0*/  FADD.FTZ R171, R201, R172 ;  /* 0x000000acc9ab7221 */ /* 0x010fe20000010000 */
        /* <DEDUP_REMOVED lines=10> */
[--C-:B------:R-:W-:Y:S01]  /*86a0*/  FFMA.FTZ R191, R191, UR14, -R168.reuse ;  /* 0x0000000ebfbf7c23 */ /* 0x100fe200080108a8 */
[--C-:B------:R-:W-:Y:S01]  /*86b0*/  FFMA.FTZ R194, R194, UR14, -R168.reuse ;  /* 0x0000000ec2c27c23 */ /* 0x100fe200080108a8 */
[----:B------:R-:W-:Y:S01]  /*86c0*/  FFMA.FTZ R195, R195, UR14, -R168 ;  /* 0x0000000ec3c37c23 */ /* 0x000fe200080108a8 */
[----:B------:R-:W4:Y:S01]  /*86d0*/  MUFU.EX2 R155, R155 ;  /* 0x0000009b009b7308 */ /* 0x000f220000000800 */
[----:B--2---:R-:W-:Y:S01]  /*86e0*/  FFMA.FTZ R170, R177, R6, R154 ;  /* 0x00000006b1aa7223 */ /* 0x004fe2000001009a */
[--C-:B------:R-:W-:Y:S01]  /*86f0*/  FFMA.FTZ R198, R198, UR14, -R168.reuse ;  /* 0x0000000ec6c67c23 */ /* 0x100fe200080108a8 */
[----:B------:R-:W-:Y:S01]  /*8700*/  FFMA.FTZ R199, R199, UR14, -R168 ;  /* 0x0000000ec7c77c23 */ /* 0x000fe200080108a8 */
[----:B------:R-:W-:Y:S01]  /*8710*/  FMUL.FTZ R149, R149, R10 ;  /* 0x0000000a95957220 */ /* 0x000fe20000410000 */
        /* <DEDUP_REMOVED lines=13> */
[----:B------:R-:W-:Y:S01]  /*87f0*/  FADD.FTZ R170, R204, R171 ;  /* 0x000000abccaa7221 */ /* 0x000fe20000010000 */
[-C--:B------:R-:W-:Y:S01]  /*8800*/  FMUL.FTZ R42, R42, R177.reuse ;  /* 0x000000b12a2a7220 */ /* 0x080fe20000410000 */
[-C--:B------:R-:W-:Y:S01]  /*8810*/  FMUL.FTZ R43, R43, R177.reuse ;  /* 0x000000b12b2b7220 */ /* 0x080fe20000410000 */
[-C--:B------:R-:W-:Y:S01]  /*8820*/  FMUL.FTZ R46, R46, R177.reuse ;  /* 0x000000b12e2e7220 */ /* 0x080fe20000410000 */
[----:B------:R-:W-:Y:S01]  /*8830*/  FADD.FTZ R171, R21, R170 ;  /* 0x000000aa15ab7221 */ /* 0x000fe20000010000 */
[-C--:B------:R-:W-:Y:S01]  /*8840*/  FMUL.FTZ R47, R47, R177.reuse ;  /* 0x000000b12f2f7220 */ /* 0x080fe20000410000 */
[----:B------:R-:W4:Y:S01]  /*8850*/  MUFU.EX2 R162, R162 ;  /* 0x000000a200a27308 */ /* 0x000f220000000800 */
[----:B--2---:R-:W-:Y:S01]  /*8860*/  FADD.FTZ R172, R158, R175 ;  /* 0x000000af9eac7221 */ /* 0x004fe20000010000 */
[----:B------:R-:W-:Y:S01]  /*8870*/  FADD.FTZ R171, R22, R171 ;  /* 0x000000ab16ab7221 */ /* 0x000fe20000010000 */
[-C--:B------:R-:W-:Y:S01]  /*8880*/  FMUL.FTZ R50, R50, R177.reuse ;  /* 0x000000b132327220 */ /* 0x080fe20000410000 */
[-C--:B------:R-:W-:Y:S01]  /*8890*/  FMUL.FTZ R51, R51, R177.reuse ;  /* 0x000000b133337220 */ /* 0x080fe20000410000 */
[-C--:B------:R-:W-:Y:S01]  /*88a0*/  FMUL.FTZ R54, R54, R177.reuse ;  /* 0x000000b136367220 */ /* 0x080fe20000410000 */
[-C--:B------:R-:W-:Y:S01]  /*88b0*/  FMUL.FTZ R55, R55, R177.reuse ;  /* 0x000000b137377220 */ /* 0x080fe20000410000 */
[-C--:B------:R-:W-:Y:S01]  /*88c0*/  FMUL.FTZ R58, R58, R177.reuse ;  /* 0x000000b13a3a7220 */ /* 0x080fe20000410000 */
[----:B------:R-:W2:Y:S01]  /*88d0*/  MUFU.EX2 R159, R159 ;  /* 0x0000009f009f7308 */ /* 0x000ea20000000800 */
[----:B---3--:R-:W-:Y:S01]  /*88e0*/  FADD.FTZ R175, R169, R172 ;  /* 0x000000aca9af7221 */ /* 0x008fe20000010000 */
[----:B------:R-:W-:Y:S01]  /*88f0*/  FADD.FTZ R172, R20, R171 ;  /* 0x000000ab14ac7221 */ /* 0x000fe20000010000 */
[-C--:B------:R-:W-:Y:S01]  /*8900*/  FMUL.FTZ R59, R59, R177.reuse ;  /* 0x000000b13b3b7220 */ /* 0x080fe20000410000 */
[-C--:B------:R-:W-:Y:S01]  /*8910*/  FMUL.FTZ R62, R62, R177.reuse ;  /* 0x000000b13e3e7220 */ /* 0x080fe20000410000 */
[-C--:B------:R-:W-:Y:S01]  /*8920*/  FMUL.FTZ R63, R63, R177.reuse ;  /* 0x000000b13f3f7220 */ /* 0x080fe20000410000 */
[-C--:B------:R-:W-:Y:S01]  /*8930*/  FMUL.FTZ R66, R66, R177.reuse ;  /* 0x000000b142427220 */ /* 0x080fe20000410000 */
[----:B------:R-:W-:Y:S01]  /*8940*/  FMUL.FTZ R67, R67, R177 ;  /* 0x000000b143437220 */ /* 0x000fe20000410000 */
[----:B------:R-:W3:Y:S01]  /*8950*/  MUFU.EX2 R166, R166 ;  /* 0x000000a600a67308 */ /* 0x000ee20000000800 */
[----:B----4-:R-:W-:Y:S01]  /*8960*/  FADD.FTZ R170, R162, R175 ;  /* 0x000000afa2aa7221 */ /* 0x010fe20000010000 */
[----:B------:R-:W-:Y:S01]  /*8970*/  FADD.FTZ R175, R165, R172 ;  /* 0x000000aca5af7221 */ /* 0x000fe20000010000 */
[----:B------:R-:W-:Y:S01]  /*8980*/  F2FP.BF16.F32.PACK_AB R172, R202, R23 ;  /* 0x00000017caac723e */ /* 0x000fe200000010ff */
[----:B------:R-:W-:Y:S01]  /*8990*/  FMUL.FTZ R70, R70, R177 ;  /* 0x000000b146467220 */ /* 0x000fe20000410000 */
[----:B------:R-:W-:Y:S01]  /*89a0*/  F2FP.BF16.F32.PACK_AB R169, R162, R169 ;  /* 0x000000a9a2a9723e */ /* 0x000fe200000010ff */
[----:B------:R-:W-:Y:S01]  /*89b0*/  FADD.FTZ R174, R164, R175 ;  /* 0x000000afa4ae7221 */ /* 0x000fe20000010000 */
[----:B------:R-:W-:Y:S01]  /*89c0*/  F2FP.BF16.F32.PACK_AB R175, R158, R155 ;  /* 0x0000009b9eaf723e */ /* 0x000fe200000010ff */
[----:B------:R-:W4:Y:S01]  /*89d0*/  MUFU.EX2 R163, R163 ;  /* 0x000000a300a37308 */ /* 0x000f220000000800 */
[----:B--2---:R-:W-:Y:S01]  /*89e0*/  FADD.FTZ R171, R159, R170 ;  /* 0x000000aa9fab7221 */ /* 0x004fe20000010000 */
[C---:B------:R-:W-:Y:S01]  /*89f0*/  FADD.FTZ R168, R153.reuse, R174 ;  /* 0x000000ae99a87221 */ /* 0x040fe20000010000 */
[----:B------:R-:W-:Y:S01]  /*8a00*/  F2FP.BF16.F32.PACK_AB R164, R153, R164 ;  /* 0x000000a499a4723e */ /* 0x000fe200000010ff */
[----:B------:R-:W-:Y:S01]  /*8a10*/  FMUL.FTZ R71, R71, R177 ;  /* 0x000000b147477220 */ /* 0x000fe20000410000 */
[----:B------:R-:W-:Y:S01]  /*8a20*/  F2FP.BF16.F32.PACK_AB R174, R204, R201 ;  /* 0x000000c9ccae723e */ /* 0x000fe200000010ff */
        /* <DEDUP_REMOVED lines=19> */
[----:B--2---:R-:W-:Y:S01]  /*8b60*/  FADD.FTZ R170, R184, R171 ;  /* 0x000000abb8aa7221 */ /* 0x004fe20000010000 */
[----:B------:R-:W-:Y:S01]  /*8b70*/  FADD.FTZ R171, R19, R168 ;  /* 0x000000a813ab7221 */ /* 0x000fe20000010000 */
[----:B------:R-:W-:Y:S01]  /*8b80*/  F2FP.BF16.F32.PACK_AB R168, R22, R21 ;  /* 0x0000001516a8723e */ /* 0x000fe200000010ff */
[-C--:B------:R-:W-:Y:S01]  /*8b90*/  FMUL.FTZ R102, R102, R177.reuse ;  /* 0x000000b166667220 */ /* 0x080fe20000410000 */
[-C--:B------:R-:W-:Y:S01]  /*8ba0*/  FMUL.FTZ R103, R103, R177.reuse ;  /* 0x000000b167677220 */ /* 0x080fe20000410000 */
[----:B------:R-:W-:Y:S01]  /*8bb0*/  FADD.FTZ R171, R200, R171 ;  /* 0x000000abc8ab7221 */ /* 0x000fe20000010000 */
[-C--:B------:R-:W-:Y:S01]  /*8bc0*/  FMUL.FTZ R106, R106, R177.reuse ;  /* 0x000000b16a6a7220 */ /* 0x080fe20000410000 */
[----:B------:R-:W2:Y:S01]  /*8bd0*/  MUFU.EX2 R178, R178 ;  /* 0x000000b200b27308 */ /* 0x000ea20000000800 */
[----:B---3--:R-:W-:Y:S01]  /*8be0*/  FADD.FTZ R187, R167, R170 ;  /* 0x000000aaa7bb7221 */ /* 0x008fe20000010000 */
[----:B------:R-:W-:Y:S01]  /*8bf0*/  FADD.FTZ R22, R160, R171 ;  /* 0x000000aba0167221 */ /* 0x000fe20000010000 */
[----:B------:R-:W-:Y:S01]  /*8c00*/  F2FP.BF16.F32.PACK_AB R170, R165, R20 ;  /* 0x00000014a5aa723e */ /* 0x000fe200000010ff */
[----:B------:R-:W-:Y:S01]  /*8c10*/  FMUL.FTZ R107, R107, R177 ;  /* 0x000000b16b6b7220 */ /* 0x000fe20000410000 */
[----:B------:R-:W-:Y:S01]  /*8c20*/  F2FP.BF16.F32.PACK_AB R171, R166, R159 ;  /* 0x0000009fa6ab723e */ /* 0x000fe200000010ff */
[----:B------:R-:W-:Y:S01]  /*8c30*/  FMUL.FTZ R110, R110, R177 ;  /* 0x000000b16e6e7220 */ /* 0x000fe20000410000 */
[----:B------:R-:W-:Y:S01]  /*8c40*/  F2FP.BF16.F32.PACK_AB R166, R200, R19 ;  /* 0x00000013c8a6723e */ /* 0x000fe200000010ff */
[----:B------:R-:W3:Y:S01]  /*8c50*/  MUFU.EX2 R161, R161 ;  /* 0x000000a100a17308 */ /* 0x000ee20000000800 */
[----:B----4-:R-:W-:Y:S01]  /*8c60*/  FADD.FTZ R187, R188, R187 ;  /* 0x000000bbbcbb7221 */ /* 0x010fe20000010000 */
[----:B------:R-:W-:Y:S01]  /*8c70*/  F2FP.BF16.F32.PACK_AB R165, R184, R163 ;  /* 0x000000a3b8a5723e */ /* 0x000fe200000010ff */
[----:B------:R-:W-:Y:S01]  /*8c80*/  FMUL.FTZ R111, R111, R177 ;  /* 0x000000b16f6f7220 */ /* 0x000fe20000410000 */
[----:B------:R-:W-:Y:S01]  /*8c90*/  F2FP.BF16.F32.PACK_AB R167, R188, R167 ;  /* 0x000000a7bca7723e */ /* 0x000fe200000010ff */
        /* <DEDUP_REMOVED lines=29> */
[----:B------:R-:W-:-:S06]  /*8e70*/  FMUL.FTZ R151, R151, R177 ;  /* 0x000000b197977220 */ /* 0x000fcc0000410000 */
[----:B------:R-:W2:Y:S01]  /*8e80*/  MUFU.EX2 R7, R7 ;  /* 0x0000000700077308 */ /* 0x000ea20000000800 */
[----:B---3--:R-:W-:-:S07]  /*8e90*/  FADD.FTZ R20, R6, R21 ;  /* 0x0000001506147221 */ /* 0x008fce0000010000 */
        /* <DEDUP_REMOVED lines=40> */
[C---:B--2---:R-:W-:Y:S01]  /*9120*/  FADD.FTZ R7, R180.reuse, R7 ;  /* 0x00000007b4077221 */ /* 0x044fe20000010000 */
[----:B------:R-:W-:Y:S02]  /*9130*/  F2FP.BF16.F32.PACK_AB R154, R180, R13 ;  /* 0x0000000db49a723e */ /* 0x000fe400000010ff */
[C---:B---3--:R-:W-:Y:S01]  /*9140*/  FADD.FTZ R6, R20.reuse, R15 ;  /* 0x0000000f14067221 */ /* 0x048fe20000010000 */
[----:B------:R-:W-:Y:S01]  /*9150*/  F2FP.BF16.F32.PACK_AB R155, R20, R155 ;  /* 0x0000009b149b723e */ /* 0x000fe200000010ff */
[----:B------:R-:W-:Y:S06]  /*9160*/  @P1 BRA `(.L_x_2002) ;  /* 0x0000000000041947 */ /* 0x000fec0003800000 */
[----:B------:R-:W-:Y:S01]  /*9170*/  BPT.TRAP 0x1 ;  /* 0x000000040000795c */ /* 0x000fe20000300000 */
.L_x_2002:
[----:B------:R-:W-:Y:S01]  /*9180*/  PLOP3.LUT P2, PT, PT, PT, UP0, 0x40, 0x0 ;  /* 0x000000000000781c */ /* 0x000fe20003f4e808 */
[----:B------:R2:W3:-:S12]  /*9190*/  SYNCS.PHASECHK.TRANS64.TRYWAIT P1, [UR28+0x22850], R11 ;  /* 0x0228500bff0075a7 */ /* 0x0004d8000802015c */
[----:B--2---:R-:W-:Y:S05]  /*91a0*/  @P2 BRA `(.L_x_2003) ;  /* 0x0000000000042947 */ /* 0x004fea0003800000 */
[----:B------:R-:W-:Y:S01]  /*91b0*/  BPT.TRAP 0x1 ;  /* 0x000000040000795c */ /* 0x000fe20000300000 */
.L_x_2003:
[----:B---3--:R-:W-:Y:S05]  /*91c0*/  @P1 BRA `(.L_x_2004) ;  /* 0x0000000000081947 */ /* 0x008fea0003800000 */
[----:B------:R-:W2:Y:S02]  /*91d0*/  SYNCS.PHASECHK.TRANS64.TRYWAIT P1, [UR28+0x22850], R11 ;  /* 0x0228500bff0075a7 */ /* 0x000ea4000802015c */
[----:B--2---:R-:W-:Y:S05]  /*91e0*/  @!P1 BRA `(.L_x_2005) ;  /* 0x000000a000049947 */ /* 0x004fea0003800000 */
.L_x_2004:
        /* <DEDUP_REMOVED lines=38> */
[----:B---3--:R-:W-:Y:S05]  /*9450*/  @P1 BRA `(.L_x_2006) ;  /* 0x0000000000041947 */ /* 0x008fea0003800000 */
[----:B------:R-:W-:Y:S01]  /*9460*/  BPT.TRAP 0x1 ;  /* 0x000000040000795c */ /* 0x000fe20000300000 */
.L_x_2006:
[----:B------:R-:W-:Y:S01]  /*9470*/  UIADD3 UR28, UR28, 0x22860, URZ ;  /* 0x000228601c1c7890 */ /* 0x000fe2000fffe03f */
[----:B------:R-:W-:Y:S02]  /*9480*/  IMAD.MOV.U32 R203, RZ, RZ, R9 ;  /* 0x000000ffffcb7224 */ /* 0x000fe400078e0009 */
[----:B------:R-:W-:Y:S01]  /*9490*/  IMAD.MOV.U32 R13, RZ, RZ, R8 ;  /* 0x000000ffff0d7224 */ /* 0x000fe200078e0008 */
[----:B------:R-:W-:-:S09]  /*94a0*/  UPRMT UR28, UR5, 0x654, UR28 ;  /* 0x00000654051c7896 */ /* 0x000fd2000800001c */
[----:B------:R-:W-:Y:S01]  /*94b0*/  SYNCS.ARRIVE.TRANS64.RED.A1T0 RZ, [UR28], RZ ;  /* 0x000000ffffff79a7 */ /* 0x000fe2000810041c */
[----:B------:R-:W-:Y:S05]  /*94c0*/  @P0 BRA `(.L_x_2007) ;  /* 0xffffffe000bc0947 */ /* 0x000fea000383ffff */
[----:B0-2---:R-:W-:-:S07]  /*94d0*/  IMAD.MOV.U32 R11, RZ, RZ, R12 ;  /* 0x000000ffff0b7224 */ /* 0x005fce00078e000c */
.L_x_1996:
[----:B------:R-:W-:-:S13]  /*94e0*/  ISETP.GE.AND P0, PT, R11, UR39, PT ;  /* 0x000000270b007c0c */ /* 0x000fda000bf06270 */
[----:B------:R-:W-:Y:S05]  /*94f0*/  @!P0 BRA `(.L_x_2008) ;  /* 0x0000003000088947 */ /* 0x000fea0003800000 */
[----:B------:R-:W-:Y:S01]  /*9500*/  IMAD.MOV.U32 R13, RZ, RZ, R9 ;  /* 0x000000ffff0d7224 */ /* 0x000fe200078e0009 */
[----:B------:R-:W-:Y:S01]  /*9510*/  ULDC UR28, c[0x0][0x9e4] ;  /* 0x00027900001c7ab9 */ /* 0x000fe20000000800 */
[----:B------:R-:W-:Y:S01]  /*9520*/  IMAD.MOV.U32 R12, RZ, RZ, R8 ;  /* 0x000000ffff0c7224 */ /* 0x000fe200078e0008 */
[----:B------:R-:W-:Y:S01]  /*9530*/  ULDC UR29, c[0x0][0x288] ;  /* 0x0000a200001d7ab9 */ /* 0x000fe20000000800 */
[----:B------:R-:W-:Y:S01]  /*9540*/  ULDC UR30, c[0x0][0x2f0] ;  /* 0x0000bc00001e7ab9 */ /* 0x000fe20000000800 */
[----:B------:R-:W-:Y:S01]  /*9550*/  ULDC UR27, c[0x0][0x988] ;  /* 0x00026200001b7ab9 */ /* 0x000fe20000000800 */
[----:B------:R-:W-:-:S05]  /*9560*/  ULDC UR31, c[0x0][0x9e0] ;  /* 0x00027800001f7ab9 */ /* 0x000fca0000000800 */
.L_x_2027:
        /* <DEDUP_REMOVED lines=8> */
.L_x_2009:
[----:B------:R-:W-:Y:S01]  /*95f0*/  PLOP3.LUT P1, PT, PT, PT, UP0, 0x40, 0x0 ;  /* 0x000000000000781c */ /* 0x000fe20003f2e808 */
[----:B------:R-:W-:Y:S01]  /*9600*/  ULEA UR26, UR24, UR38, 0x3 ;  /* 0x00000026181a7291 */ /* 0x000fe2000f8e183f */
[----:B------:R-:W-:-:S05]  /*9610*/  IMAD.U32 R10, RZ, RZ, UR7 ;  /* 0x00000007ff0a7e24 */ /* 0x000fca000f8e00ff */
[----:B------:R-:W-:-:S04]  /*9620*/  SHF.L.U32 R10, R10, 0x1f, RZ ;  /* 0x0000001f0a0a7819 */ /* 0x000fc800000006ff */
[----:B------:R0:W3:Y:S02]  /*9630*/  SYNCS.PHASECHK.TRANS64.TRYWAIT P0, [UR26+0x22830], R10 ;  /* 0x0228300aff0075a7 */ /* 0x0000e4000800015a */
[----:B------:R-:W-:Y:S05]  /*9640*/  @P1 BRA `(.L_x_2010) ;  /* 0x0000000000041947 */ /* 0x000fea0003800000 */
[----:B------:R-:W-:Y:S01]  /*9650*/  BPT.TRAP 0x1 ;  /* 0x000000040000795c */ /* 0x000fe20000300000 */
.L_x_2010:
[----:B---3--:R-:W-:Y:S05]  /*9660*/  @P0 BRA `(.L_x_2011) ;  /* 0x0000000000080947 */ /* 0x008fea0003800000 */
[----:B------:R-:W3:Y:S02]  /*9670*/  SYNCS.PHASECHK.TRANS64.TRYWAIT P0, [UR26+0x22830], R10 ;  /* 0x0228300aff0075a7 */ /* 0x000ee4000800015a */
[----:B---3--:R-:W-:Y:S05]  /*9680*/  @!P0 BRA `(.L_x_2012) ;  /* 0x0000009800f48947 */ /* 0x008fea0003800000 */
.L_x_2011:
[----:B------:R-:W-:Y:S01]  /*9690*/  UIMAD UR22, UR24, 0x300, UR4 ;  /* 0x00000300181678a4 */ /* 0x000fe2000f8e0204 */
[----:B------:R-:W-:Y:S01]  /*96a0*/  WARPGROUP.ARRIVE ;  /* 0x00000000000079c5 */ /* 0x000fe20000000000 */
[----:B------:R-:W-:Y:S01]  /*96b0*/  UMOV UR23, 0x40000040 ;  /* 0x4000004000177882 */ /* 0x000fe20000000000 */
[----:B------:R-:W-:Y:S01]  /*96c0*/  UMOV UR11, 0x40000040 ;  /* 0x40000040000b7882 */ /* 0x000fe20000000000 */
[----:B------:R-:W-:Y:S01]  /*96d0*/  UIADD3 UR10, UR22, 0x2, URZ ;  /* 0x00000002160a7890 */ /* 0x000fe2000fffe03f */
[----:B------:R-:W-:Y:S01]  /*96e0*/  PLOP3.LUT P0, PT, PT, PT, UP0, 0x40, 0x0 ;  /* 0x000000000000781c */ /* 0x000fe20003f0e808 */
        /* <DEDUP_REMOVED lines=18> */
.L_x_2013:
[----:B------:R-:W-:Y:S01]  /*9810*/  UISETP.NE.AND UP2, UPT, UR40, URZ, UPT ;  /* 0x0000003f2800728c */ /* 0x000fe2000bf45270 */
[----:B------:R-:W-:Y:S01]  /*9820*/  IMAD.MOV.U32 R8, RZ, RZ, R0 ;  /* 0x000000ffff087224 */ /* 0x000fe200078e0000 */
[----:B------:R-:W-:-:S04]  /*9830*/  UISETP.NE.AND UP1, UPT, UR43, URZ, UPT ;  /* 0x0000003f2b00728c */ /* 0x000fc8000bf25270 */
[----:B------:R-:W-:Y:S02]  /*9840*/  PLOP3.LUT P0, PT, PT, PT, UP2, 0x80, 0x0 ;  /* 0x000000000000781c */ /* 0x000fe40003f0f028 */
[----:B------:R-:W-:-:S03]  /*9850*/  PLOP3.LUT P1, PT, PT, PT, UP2, 0x80, 0x0 ;  /* 0x000000000000781c */ /* 0x000fc60003f2f028 */
[----:B------:R-:W-:Y:S01]  /*9860*/  @UP2 ULDC UR10, c[0x0][0x44c] ;  /* 0x00011300000a2ab9 */ /* 0x000fe20000000800 */
[----:B------:R-:W-:-:S07]  /*9870*/  @UP2 ULDC UR11, c[0x0][0x450] ;  /* 0x00011400000b2ab9 */ /* 0x000fce0000000800 */
[----:B---3--:R-:W-:Y:S01]  /*9880*/  @P0 IMAD.HI.U32 R9, R0, UR10, RZ ;  /* 0x0000000a00090c27 */ /* 0x008fe2000f8e00ff */
[----:B------:R-:W-:Y:S01]  /*9890*/  UIADD3 UR10, UR26, 0x22840, URZ ;  /* 0x000228401a0a7890 */ /* 0x000fe2000fffe03f */
[----:B------:R-:W-:-:S03]  /*98a0*/  PLOP3.LUT P0, PT, PT, PT, UP1, 0x40, 0x0 ;  /* 0x000000000000781c */ /* 0x000fc60003f0e818 */
[----:B------:R-:W-:Y:S01]  /*98b0*/  @P1 SHF.R.U32.HI R8, RZ, UR11, R9 ;  /* 0x0000000bff081c19 */ /* 0x000fe20008011609 */
[----:B------:R-:W-:Y:S01]  /*98c0*/  IMAD R9, R11, -0x60, RZ ;  /* 0xffffffa00b097824 */ /* 0x000fe200078e02ff */
[----:B------:R-:W-:-:S03]  /*98d0*/  UPRMT UR10, UR5, 0x654, UR10 ;  /* 0x00000654050a7896 */ /* 0x000fc6000800000a */
[----:B------:R-:W3:Y:S01]  /*98e0*/  SHFL.IDX PT, R15, R8, RZ, 0x1c1f ;  /* 0x001c1fff080f7589 */ /* 0x000ee200000e0000 */
[----:B------:R-:W-:-:S04]  /*98f0*/  VIADD R14, R9, 0x1 ;  /* 0x00000001090e7836 */ /* 0x000fc80000000000 */
[----:B------:R-:W-:Y:S01]  /*9900*/  IMAD R20, R3, -0x2, R14 ;  /* 0xfffffffe03147824 */ /* 0x000fe200078e020e */
[----:B------:R-:W-:Y:S03]  /*9910*/  SYNCS.ARRIVE.TRANS64.RED.A1T0 RZ, [UR10], RZ ;  /* 0x000000ffffff79a7 */ /* 0x000fe6000810040a */
[C---:B------:R-:W-:Y:S01]  /*9920*/  VIADD R19, R20.reuse, 0xffffffff ;  /* 0xffffffff14137836 */ /* 0x040fe20000000000 */
[----:B------:R-:W-:-:S05]  /*9930*/  IADD3 R22, R20, -UR29, R17 ;  /* 0x8000001d14167c10 */ /* 0x000fca000fffe011 */
[C---:B------:R-:W-:Y:S02]  /*9940*/  VIADD R14, R22.reuse, UR31 ;  /* 0x0000001f160e7c36 */ /* 0x040fe40008000000 */
[----:B------:R-:W-:Y:S02]  /*9950*/  VIADD R22, R22, UR25 ;  /* 0x0000001916167c36 */ /* 0x000fe40008000000 */
[--C-:B---3--:R-:W-:Y:S02]  /*9960*/  IMAD.IADD R20, R14, 0x1, R15.reuse ;  /* 0x000000010e147824 */ /* 0x108fe400078e020f */
        /* <DEDUP_REMOVED lines=10> */
[----:B------:R-:W3:Y:S02]  /*9a10*/  @P0 LDC.64 R200, c[0x0][0x9e8] ;  /* 0x00027a00ffc80b82 */ /* 0x000ee40000000a00 */
[----:B---3--:R-:W-:-:S05]  /*9a20*/  @P0 IMAD.HI.U32 R200, R15, R200, RZ ;  /* 0x000000c80fc80227 */ /* 0x008fca00078e00ff */
[----:B------:R-:W-:-:S04]  /*9a30*/  @P0 SHF.R.U32.HI R15, RZ, R201, R200 ;  /* 0x000000c9ff0f0219 */ /* 0x000fc800000116c8 */
[----:B------:R-:W-:Y:S01]  /*9a40*/  LOP3.LUT R15, RZ, R15, RZ, 0x33, !PT ;  /* 0x0000000fff0f7212 */ /* 0x000fe200078e33ff */
[----:B------:R-:W-:Y:S06]  /*9a50*/  BRA `(.L_x_2017) ;  /* 0x0000000000147947 */ /* 0x000fec0003800000 */
.L_x_2016:
[----:B------:R-:W-:-:S05]  /*9a60*/  IMAD.U32 R202, RZ, RZ, UR28 ;  /* 0x0000001cffca7e24 */ /* 0x000fca000f8e00ff */
[----:B------:R-:W-:-:S13]  /*9a70*/  ISETP.NE.AND P0, PT, R202, 0x1, PT ;  /* 0x00000001ca00780c */ /* 0x000fda0003f05270 */
[----:B------:R-:W3:Y:S02]  /*9a80*/  @P0 LDC.64 R200, c[0x0][0x9e8] ;  /* 0x00027a00ffc80b82 */ /* 0x000ee40000000a00 */
[----:B---3--:R-:W-:-:S05]  /*9a90*/  @P0 IMAD.HI.U32 R200, R15, R200, RZ ;  /* 0x000000c80fc80227 */ /* 0x008fca00078e00ff */
[----:B------:R-:W-:-:S07]  /*9aa0*/  @P0 SHF.R.U32.HI R15, RZ, R201, R200 ;  /* 0x000000c9ff0f0219 */ /* 0x000fce00000116c8 */
.L_x_2017:
[----:B------:R-:W-:Y:S05]  /*9ab0*/  BSYNC B0 ;  /* 0x0000000000007941 */ /* 0x000fea0003800000 */
.L_x_2015:
[----:B------:R-:W-:-:S05]  /*9ac0*/  IMAD R15, R15, R202, R19 ;  /* 0x000000ca0f0f7224 */ /* 0x000fca00078e0213 */
[----:B------:R-:W-:Y:S02]  /*9ad0*/  VIADDMNMX R20, R15, R202, R20, PT ;  /* 0x000000ca0f147246 */ /* 0x000fe40003800114 */
[----:B------:R-:W-:-:S07]  /*9ae0*/  VIMNMX R21, R21, R15, !PT ;  /* 0x0000000f15157248 */ /* 0x000fce0007fe0100 */
.L_x_2014:
        /* <DEDUP_REMOVED lines=25> */
[----:B------:R-:W-:Y:S02]  /*9c80*/  ISETP.LT.OR P2, PT, R20, 0xa, P2 ;  /* 0x0000000a1400780c */ /* 0x000fe40001741670 */
        /* <DEDUP_REMOVED lines=102> */
[----:B------:R-:W-:Y:S02]  /*a2f0*/  ISETP.GE.AND P6, PT, R9, 0x5a, PT ;  /* 0x0000005a0900780c */ /* 0x000fe40003fc6270 */
[----:B------:R-:W3:Y:S11]  /*a300*/  SHFL.IDX PT, R9, R8, 0x1, 0x1c1f ;  /* 0x003c1f0008097f89 */ /* 0x000ef600000e0000 */
[----:B------:R-:W-:-:S02]  /*a310*/  @P6 LOP3.LUT R2, R2, 0x1, RZ, 0xfc, !PT ;  /* 0x0000000102026812 */ /* 0x000fc400078efcff */
[----:B------:R-:W-:-:S04]  /*a320*/  ISETP.GT.AND P6, PT, R21, 0x59, !P6 ;  /* 0x000000591500780c */ /* 0x000fc800077c4270 */
[----:B------:R-:W-:-:S04]  /*a330*/  ISETP.LT.OR P6, PT, R20, 0x5a, P6 ;  /* 0x0000005a1400780c */ /* 0x000fc800037c1670 */
[----:B------:R-:W-:Y:S02]  /*a340*/  FSEL R197, R197, -INF , !P6 ;  /* 0xff800000c5c57808 */ /* 0x000fe40007000000 */
[----:B------:R-:W-:Y:S01]  /*a350*/  PLOP3.LUT P6, PT, PT, PT, UP1, 0x40, 0x0 ;  /* 0x000000000000781c */ /* 0x000fe20003fce818 */
[--C-:B---3--:R-:W-:Y:S02]  /*a360*/  IMAD.IADD R14, R14, 0x1, R9.reuse ;  /* 0x000000010e0e7824 */ /* 0x108fe400078e0209 */
        /* <DEDUP_REMOVED lines=15> */
.L_x_2020:
[----:B------:R-:W-:-:S05]  /*a460*/  IMAD.U32 R23, RZ, RZ, UR28 ;  /* 0x0000001cff177e24 */ /* 0x000fca000f8e00ff */
[----:B------:R-:W-:-:S13]  /*a470*/  ISETP.NE.AND P6, PT, R23, 0x1, PT ;  /* 0x000000011700780c */ /* 0x000fda0003fc5270 */
[----:B------:R-:W3:Y:S02]  /*a480*/  @P6 LDC.64 R8, c[0x0][0x9e8] ;  /* 0x00027a00ff086b82 */ /* 0x000ee40000000a00 */
[----:B---3--:R-:W-:-:S05]  /*a490*/  @P6 IMAD.HI.U32 R8, R20, R8, RZ ;  /* 0x0000000814086227 */ /* 0x008fca00078e00ff */
[----:B------:R-:W-:-:S07]  /*a4a0*/  @P6 SHF.R.U32.HI R20, RZ, R9, R8 ;  /* 0x00000009ff146219 */ /* 0x000fce0000011608 */
.L_x_2021:
[----:B------:R-:W-:Y:S05]  /*a4b0*/  BSYNC B0 ;  /* 0x0000000000007941 */ /* 0x000fea0003800000 */
.L_x_2019:
[----:B------:R-:W-:-:S05]  /*a4c0*/  IMAD R19, R20, R23, R19 ;  /* 0x0000001714137224 */ /* 0x000fca00078e0213 */
[----:B------:R-:W-:Y:S02]  /*a4d0*/  VIADDMNMX R14, R19, R23, R14, PT ;  /* 0x00000017130e7246 */ /* 0x000fe4000380010e */
[----:B------:R-:W-:-:S07]  /*a4e0*/  VIMNMX R22, R22, R19, !PT ;  /* 0x0000001316167248 */ /* 0x000fce0007fe0100 */
.L_x_2018:
        /* <DEDUP_REMOVED lines=64> */
[----:B------:R-:W3:Y:S01]  /*a8f0*/  SHFL.BFLY PT, R8, R9, 0x2, 0x1f ;  /* 0x0c401f0009087f89 */ /* 0x000ee200000e0000 */
        /* <DEDUP_REMOVED lines=13> */
[----:B---3--:R-:W-:Y:S02]  /*a9d0*/  FMNMX.FTZ R19, R9, R8, !PT ;  /* 0x0000000809137209 */ /* 0x008fe40007810000 */
[----:B------:R-:W-:-:S02]  /*a9e0*/  ISETP.LT.OR P0, PT, R14, 0x31, P0 ;  /* 0x000000310e00780c */ /* 0x000fc40000701670 */
[----:B------:R-:W-:Y:S01]  /*a9f0*/  ISETP.LT.OR P2, PT, R14, 0x4a, P2 ;  /* 0x0000004a0e00780c */ /* 0x000fe20001741670 */
[----:B------:R-:W3:Y:S01]  /*aa00*/  SHFL.BFLY PT, R8, R19, 0x1, 0x1f ;  /* 0x0c201f0013087f89 */ /* 0x000ee200000e0000 */
        /* <DEDUP_REMOVED lines=13> */
[----:B---3--:R-:W-:Y:S02]  /*aae0*/  FMNMX.FTZ R8, R19, R8, !PT ;  /* 0x0000000813087209 */ /* 0x008fe40007810000 */
        /* <DEDUP_REMOVED lines=57> */
[--C-:B------:R-:W-:Y:S01]  /*ae80*/  FFMA.FTZ R173, R189, UR14, -R202.reuse ;  /* 0x0000000ebdad7c23 */ /* 0x100fe200080108ca */
[----:B------:R-:W-:Y:S01]  /*ae90*/  FMNMX.FTZ R9, R171, R20, !PT ;  /* 0x00000014ab097209 */ /* 0x000fe20007810000 */
[----:B------:R-:W5:Y:S01]  /*aea0*/  MUFU.EX2 R15, R15 ;  /* 0x0000000f000f7308 */ /* 0x000f620000000800 */
[----:B------:R-:W-:-:S02]  /*aeb0*/  FFMA.FTZ R196, R196, UR14, -R202 ;  /* 0x0000000ec4c47c23 */ /* 0x000fc400080108ca */
[----:B------:R-:W-:-:S04]  /*aec0*/  FMNMX.FTZ R20, R174, R9, !PT ;  /* 0x00000009ae147209 */ /* 0x000fc80007810000 */
[----:B------:R-:W-:Y:S01]  /*aed0*/  FMNMX.FTZ R9, R175, R20, !PT ;  /* 0x00000014af097209 */ /* 0x000fe20007810000 */
[----:B------:R-:W0:Y:S01]  /*aee0*/  MUFU.EX2 R154, R154 ;  /* 0x0000009a009a7308 */ /* 0x000e220000000800 */
[-C--:B---3--:R-:W-:Y:S01]  /*aef0*/  FMUL.FTZ R24, R24, R181.reuse ;  /* 0x000000b518187220 */ /* 0x088fe20000410000 */
        /* <DEDUP_REMOVED lines=14> */
[----:B------:R-:W3:Y:S01]  /*afe0*/  MUFU.EX2 R19, R19 ;  /* 0x0000001300137308 */ /* 0x000ee20000000800 */
        /* <DEDUP_REMOVED lines=15> */
[----:B------:R-:W2:Y:S01]  /*b0e0*/  MUFU.EX2 R156, R156 ;  /* 0x0000009c009c7308 */ /* 0x000ea20000000800 */
[----:B-1----:R-:W-:Y:S01]  /*b0f0*/  FFMA.FTZ R168, R184, UR14, -R202 ;  /* 0x0000000eb8a87c23 */ /* 0x002fe200080108ca */
[----:B------:R-:W-:Y:S01]  /*b100*/  FFMA.FTZ R184, R181, R7, R152 ;  /* 0x00000007b5b87223 */ /* 0x000fe20000010098 */
[----:B------:R-:W-:Y:S01]  /*b110*/  FMNMX.FTZ R164, R194, R9, !PT ;  /* 0x00000009c2a47209 */ /* 0x000fe20007810000 */
[----:B------:R-:W-:Y:S01]  /*b120*/  FMUL.FTZ R64, R64, R181 ;  /* 0x000000b540407220 */ /* 0x000fe20000410000 */
[C---:B-----5:R-:W-:Y:S01]  /*b130*/  F2FP.BF16.F32.PACK_AB R152, R15.reuse, R152 ;  /* 0x000000980f98723e */ /* 0x060fe200000010ff */
        /* <DEDUP_REMOVED lines=14> */
[----:B-1----:R-:W1:Y:S01]  /*b220*/  SHFL.BFLY PT, R172, R9, 0x2, 0x1f ;  /* 0x0c401f0009ac7f89 */ /* 0x002e6200000e0000 */
        /* <DEDUP_REMOVED lines=23> */
[----:B-1----:R-:W-:Y:S01]  /*b3a0*/  FMNMX.FTZ R180, R9, R172, !PT ;  /* 0x000000ac09b47209 */ /* 0x002fe20007810000 */
[----:B------:R-:W-:Y:S01]  /*b3b0*/  FFMA.FTZ R172, R188, UR14, -R202 ;  /* 0x0000000ebcac7c23 */ /* 0x000fe200080108ca */
        /* <DEDUP_REMOVED lines=22> */
[----:B-1----:R-:W-:-:S06]  /*b520*/  FMNMX.FTZ R9, R180, R9, !PT ;  /* 0x00000009b4097209 */ /* 0x002fcc0007810000 */
[----:B------:R-:W-:Y:S01]  /*b530*/  MUFU.EX2 R165, R165 ;  /* 0x000000a500a57308 */ /* 0x000fe20000000800 */
[C---:B------:R-:W-:Y:S01]  /*b540*/  FSETP.NEU.FTZ.AND P0, PT, R9.reuse, -INF , PT ;  /* 0xff8000000900780b */ /* 0x040fe20003f1d000 */
[----:B------:R-:W-:-:S06]  /*b550*/  FMUL.FTZ R193, R9, UR14 ;  /* 0x0000000e09c17c20 */ /* 0x000fcc0008410000 */
[----:B------:R-:W-:Y:S01]  /*b560*/  MUFU.EX2 R168, R168 ;  /* 0x000000a800a87308 */ /* 0x000fe20000000800 */
[----:B------:R-:W-:-:S05]  /*b570*/  FSEL R193, R193, RZ, P0 ;  /* 0x000000ffc1c17208 */ /* 0x000fca0000000000 */
[--C-:B------:R-:W-:Y:S01]  /*b580*/  FFMA.FTZ R180, R155, UR14, -R193.reuse ;  /* 0x0000000e9bb47c23 */ /* 0x100fe200080108c1 */
[----:B------:R-:W-:Y:S01]  /*b590*/  FFMA.FTZ R155, R158, UR14, -R193 ;  /* 0x0000000e9e9b7c23 */ /* 0x000fe200080108c1 */
[----:B0-----:R-:W-:Y:S01]  /*b5a0*/  FADD.FTZ R158, R154, R7 ;  /* 0x000000079a9e7221 */ /* 0x001fe20000010000 */
[--C-:B------:R-:W-:Y:S01]  /*b5b0*/  FFMA.FTZ R184, R159, UR14, -R193.reuse ;  /* 0x0000000e9fb87c23 */ /* 0x100fe200080108c1 */
[--C-:B------:R-:W-:Y:S01]  /*b5c0*/  FFMA.FTZ R159, R162, UR14, -R193.reuse ;  /* 0x0000000ea29f7c23 */ /* 0x100fe200080108c1 */
[----:B------:R-:W-:Y:S01]  /*b5d0*/  MUFU.EX2 R169, R169 ;  /* 0x000000a900a97308 */ /* 0x000fe20000000800 */
[C---:B---3--:R-:W-:Y:S01]  /*b5e0*/  FADD.FTZ R7, R19.reuse, R158 ;  /* 0x0000009e13077221 */ /* 0x048fe20000010000 */
[----:B------:R-:W-:Y:S01]  /*b5f0*/  F2FP.BF16.F32.PACK_AB R154, R19, R154 ;  /* 0x0000009a139a723e */ /* 0x000fe200000010ff */
[--C-:B------:R-:W-:Y:S01]  /*b600*/  FFMA.FTZ R188, R163, UR14, -R193.reuse ;  /* 0x0000000ea3bc7c23 */ /* 0x100fe200080108c1 */
[----:B------:R-:W-:Y:S01]  /*b610*/  FFMA.FTZ R163, R166, UR14, -R193 ;  /* 0x0000000ea6a37c23 */ /* 0x000fe200080108c1 */
[----:B--2---:R-:W-:Y:S01]  /*b620*/  FADD.FTZ R158, R156, R7 ;  /* 0x000000079c9e7221 */ /* 0x004fe20000010000 */
        /* <DEDUP_REMOVED lines=11> */
[----:B----4-:R-:W-:Y:S01]  /*b6e0*/  FADD.FTZ R7, R23, R158 ;  /* 0x0000009e17077221 */ /* 0x010fe20000010000 */
        /* <DEDUP_REMOVED lines=172> */
.L_x_2022:
[----:B------:R-:W-:Y:S01]  /*c1b0*/  PLOP3.LUT P1, PT, PT, PT, UP0, 0x40, 0x0 ;  /* 0x000000000000781c */ /* 0x000fe20003f2e808 */
[----:B------:R0:W1:-:S12]  /*c1c0*/  SYNCS.PHASECHK.TRANS64.TRYWAIT P0, [UR26+0x22850], R10 ;  /* 0x0228500aff0075a7 */ /* 0x000058000800015a */
[----:B0-----:R-:W-:Y:S05]  /*c1d0*/  @P1 BRA `(.L_x_2023) ;  /* 0x0000000000041947 */ /* 0x001fea0003800000 */
[----:B------:R-:W-:Y:S01]  /*c1e0*/  BPT.TRAP 0x1 ;  /* 0x000000040000795c */ /* 0x000fe20000300000 */
.L_x_2023:
[----:B-1----:R-:W-:Y:S05]  /*c1f0*/  @P0 BRA `(.L_x_2024) ;  /* 0x0000000000080947 */ /* 0x002fea0003800000 */
[----:B------:R-:W0:Y:S02]  /*c200*/  SYNCS.PHASECHK.TRANS64.TRYWAIT P0, [UR26+0x22850], R10 ;  /* 0x0228500aff0075a7 */ /* 0x000e24000800015a */
[----:B0-----:R-:W-:Y:S05]  /*c210*/  @!P0 BRA `(.L_x_2025) ;  /* 0x0000007000288947 */ /* 0x001fea0003800000 */
.L_x_2024:
        /* <DEDUP_REMOVED lines=40> */
.L_x_2026:
        /* <DEDUP_REMOVED lines=8> */
.L_x_2008:
[----:B------:R-:W0:Y:S01]  /*c520*/  SHFL.BFLY PT, R0, R7, 0x2, 0x1f ;  /* 0x0c401f0007007f89 */ /* 0x000e2200000e0000 */
[----:B------:R-:W-:-:S05]  /*c530*/  IADD3 R16, -R16, 0xb, RZ ;  /* 0x0000000b10107810 */ /* 0x000fca0007ffe1ff */
[----:B------:R3:W-:Y:S08]  /*c540*/  BAR.ARV R16, 0x100 ;  /* 0x000400100000751d */ /* 0x0007f00000002000 */
[----:B------:R-:W-:Y:S06]  /*c550*/  BAR.ARV 0x8, 0x180 ;  /* 0x0206000000007b1d */ /* 0x000fec0000002000 */
[----:B------:R-:W-:Y:S01]  /*c560*/  PLOP3.LUT P0, PT, PT, PT, PT, 0x8, 0x0 ;  /* 0x000000000000781c */ /* 0x000fe20003f0e170 */
[----:B------:R-:W4:Y:S01]  /*c570*/  SHFL.BFLY PT, R5, R6, 0x2, 0x1f ;  /* 0x0c401f0006057f89 */ /* 0x000f2200000e0000 */
[----:B0-----:R-:W-:Y:S01]  /*c580*/  FADD.FTZ R2, R0, R7 ;  /* 0x0000000700027221 */ /* 0x001fe20000010000 */
[----:B------:R-:W-:-:S04]  /*c590*/  IMAD.U32 R7, RZ, RZ, UR14 ;  /* 0x0000000eff077e24 */ /* 0x000fc8000f8e00ff */
[----:B------:R-:W0:Y:S01]  /*c5a0*/  SHFL.BFLY PT, R3, R2, 0x1, 0x1f ;  /* 0x0c201f0002037f89 */ /* 0x000e2200000e0000 */
[----:B----4-:R-:W-:-:S05]  /*c5b0*/  FADD.FTZ R5, R5, R6 ;  /* 0x0000000605057221 */ /* 0x010fca0000010000 */
[----:B------:R-:W4:Y:S01]  /*c5c0*/  SHFL.BFLY PT, R0, R5, 0x1, 0x1f ;  /* 0x0c201f0005007f89 */ /* 0x000f2200000e0000 */
[----:B0-----:R-:W-:Y:S01]  /*c5d0*/  FADD.FTZ R10, R2, R3 ;  /* 0x00000003020a7221 */ /* 0x001fe20000010000 */
[----:B------:R-:W-:Y:S02]  /*c5e0*/  IMAD.MOV.U32 R3, RZ, RZ, RZ ;  /* 0x000000ffff037224 */ /* 0x000fe400078e00ff */
[----:B------:R-:W-:Y:S02]  /*c5f0*/  IMAD.MOV.U32 R2, RZ, RZ, -0x800000 ;  /* 0xff800000ff027424 */ /* 0x000fe400078e00ff */
[----:B------:R-:W-:-:S13]  /*c600*/  FSETP.NE.FTZ.AND P1, PT, R10, RZ, PT ;  /* 0x000000ff0a00720b */ /* 0x000fda0003f35000 */
[----:B-12---:R-:W0:Y:S01]  /*c610*/  @P1 MUFU.LG2 R4, R10 ;  /* 0x0000000a00041308 */ /* 0x006e220000000c00 */
[----:B----4-:R-:W-:Y:S01]  /*c620*/  FADD.FTZ R11, R5, R0 ;  /* 0x00000000050b7221 */ /* 0x010fe20000010000 */
[----:B------:R-:W-:Y:S02]  /*c630*/  IMAD.MOV.U32 R0, RZ, RZ, RZ ;  /* 0x000000ffff007224 */ /* 0x000fe400078e00ff */
[----:B------:R-:W-:-:S04]  /*c640*/  IMAD.U32 R5, RZ, RZ, UR14 ;  /* 0x0000000eff057e24 */ /* 0x000fc8000f8e00ff */
[----:B------:R-:W1:Y:S01]  /*c650*/  @P1 MUFU.RCP R3, R10 ;  /* 0x0000000a00031308 */ /* 0x000e620000001000 */
[----:B------:R-:W-:Y:S01]  /*c660*/  FSETP.NE.FTZ.AND P2, PT, R11, RZ, PT ;  /* 0x000000ff0b00720b */ /* 0x000fe20003f55000 */
[----:B------:R-:W-:Y:S01]  /*c670*/  @P1 FMUL.FTZ R5, R5, 0.69314718246459960938 ;  /* 0x3f31721805051820 */ /* 0x000fe20000410000 */
[----:B0-----:R-:W-:-:S11]  /*c680*/  @P1 FMUL.FTZ R4, R4, 0.69314718246459960938 ;  /* 0x3f31721804041820 */ /* 0x001fd60000410000 */
[----:B------:R-:W0:Y:S01]  /*c690*/  @P2 MUFU.LG2 R6, R11 ;  /* 0x0000000b00062308 */ /* 0x000e220000000c00 */
[----:B------:R-:W-:Y:S01]  /*c6a0*/  @P2 FMUL.FTZ R7, R7, 0.69314718246459960938 ;  /* 0x3f31721807072820 */ /* 0x000fe20000410000 */
[-C--:B-1----:R-:W-:Y:S01]  /*c6b0*/  FMUL.FTZ R24, R24, R3.reuse ;  /* 0x0000000318187220 */ /* 0x082fe20000410000 */
[-C--:B------:R-:W-:Y:S01]  /*c6c0*/  FMUL.FTZ R25, R25, R3.reuse ;  /* 0x0000000319197220 */ /* 0x080fe20000410000 */
[-C--:B------:R-:W-:Y:S01]  /*c6d0*/  FMUL.FTZ R28, R28, R3.reuse ;  /* 0x000000031c1c7220 */ /* 0x080fe20000410000 */
[-C--:B------:R-:W-:Y:S01]  /*c6e0*/  FMUL.FTZ R29, R29, R3.reuse ;  /* 0x000000031d1d7220 */ /* 0x080fe20000410000 */
[-C--:B------:R-:W-:Y:S02]  /*c6f0*/  FMUL.FTZ R32, R32, R3.reuse ;  /* 0x0000000320207220 */ /* 0x080fe40000410000 */
        /* <DEDUP_REMOVED lines=127> */
[----:B---3--:R-:W-:-:S07]  /*cef0*/  @P2 FFMA.FTZ R2, R7, R9, R6 ;  /* 0x0000000907022223 */ /* 0x008fce0000010006 */
.L_x_1949:
        /* <DEDUP_REMOVED lines=26> */
[----:B------:R-:W-:-:S03]  /*d0a0*/  SHF.R.S32.HI R7, RZ, 0x7, R6 ;  /* 0x00000007ff077819 */ /* 0x000fc60000011406 */
[----:B------:R-:W-:Y:S01]  /*d0b0*/  IMAD.IADD R0, R5, 0x1, -R0 ;  /* 0x0000000105007824 */ /* 0x000fe200078e0a00 */
[----:B------:R-:W-:Y:S01]  /*d0c0*/  LEA.HI R4, R6, R7, RZ, 0x1 ;  /* 0x0000000706047211 */ /* 0x000fe200078f08ff */
[----:B------:R-:W3:Y:S01]  /*d0d0*/  LDC.64 R20, c[0x0][0xb40] ;  /* 0x0002d000ff147b82 */ /* 0x000ee20000000a00 */
[----:B------:R-:W-:Y:S02]  /*d0e0*/  LOP3.LUT R6, R13, 0xfffffffc, RZ, 0xc0, !PT ;  /* 0xfffffffc0d067812 */ /* 0x000fe400078ec0ff */
[----:B------:R-:W-:Y:S02]  /*d0f0*/  SHF.R.S32.HI R9, RZ, 0x1f, R0 ;  /* 0x0000001fff097819 */ /* 0x000fe40000011400 */
[----:B------:R-:W-:Y:S01]  /*d100*/  LOP3.LUT R4, R4, 0x3fffffe, RZ, 0xc0, !PT ;  /* 0x03fffffe04047812 */ /* 0x000fe200078ec0ff */
[----:B------:R-:W-:Y:S01]  /*d110*/  IMAD.IADD R5, R5, 0x1, -R6 ;  /* 0x0000000105057824 */ /* 0x000fe200078e0a06 */
[CC--:B------:R-:W-:Y:S01]  /*d120*/  LEA.HI R10, R9.reuse, R0.reuse, RZ, 0x2 ;  /* 0x00000000090a7211 */ /* 0x0c0fe200078f10ff */
[----:B------:R-:W5:Y:S01]  /*d130*/  @P0 LDC R152, c[0x0][0xbec] ;  /* 0x0002fb00ff980b82 */ /* 0x000f620000000800 */
[----:B------:R-:W-:Y:S01]  /*d140*/  LEA.HI R9, R9, R0, RZ, 0x5 ;  /* 0x0000000009097211 */ /* 0x000fe200078f28ff */
[----:B------:R-:W-:Y:S01]  /*d150*/  IMAD.IADD R6, R7, 0x1, -R4 ;  /* 0x0000000107067824 */ /* 0x000fe200078e0a04 */
[----:B------:R-:W-:-:S02]  /*d160*/  SHF.R.S32.HI R11, RZ, 0x2, R10 ;  /* 0x00000002ff0b7819 */ /* 0x000fc4000001140a */
[----:B------:R-:W-:Y:S02]  /*d170*/  SHF.R.S32.HI R12, RZ, 0x1f, R10 ;  /* 0x0000001fff0c7819 */ /* 0x000fe4000001140a */
[----:B------:R-:W-:Y:S01]  /*d180*/  LEA.HI R7, R5, R5, RZ, 0x1 ;  /* 0x0000000505077211 */ /* 0x000fe200078f08ff */
[----:B------:R-:W5:Y:S01]  /*d190*/  @P0 LDC R17, c[0x0][0xbf0] ;  /* 0x0002fc00ff110b82 */ /* 0x000f620000000800 */
[----:B------:R-:W-:-:S04]  /*d1a0*/  LEA.HI R12, R12, R11, RZ, 0x3 ;  /* 0x0000000b0c0c7211 */ /* 0x000fc800078f18ff */
[----:B------:R-:W-:-:S03]  /*d1b0*/  LOP3.LUT R12, R12, 0xfffffff8, RZ, 0xc0, !PT ;  /* 0xfffffff80c0c7812 */ /* 0x000fc600078ec0ff */
[----:B------:R-:W5:Y:S02]  /*d1c0*/  @P0 LDC R153, c[0x0][0xbf0] ;  /* 0x0002fc00ff990b82 */ /* 0x000f640000000800 */
[----:B------:R-:W-:Y:S01]  /*d1d0*/  IMAD.IADD R4, R11, 0x1, -R12 ;  /* 0x000000010b047824 */ /* 0x000fe200078e0a0c */
[----:B------:R-:W-:Y:S02]  /*d1e0*/  LOP3.LUT R12, R7, 0x1ffffffe, RZ, 0xc0, !PT ;  /* 0x1ffffffe070c7812 */ /* 0x000fe400078ec0ff */
[----:B------:R-:W-:-:S03]  /*d1f0*/  SHF.R.S32.HI R7, RZ, 0x5, R9 ;  /* 0x00000005ff077819 */ /* 0x000fc60000011409 */
[----:B------:R-:W-:Y:S02]  /*d200*/  IMAD.IADD R16, R5, 0x1, -R12 ;  /* 0x0000000105107824 */ /* 0x000fe400078e0a0c */
[----:B------:R-:W-:Y:S02]  /*d210*/  IMAD R7, R7, 0x10, R4 ;  /* 0x0000001007077824 */ /* 0x000fe400078e0204 */
[----:B------:R-:W-:Y:S02]  /*d220*/  IMAD.U32 R5, RZ, RZ, UR5 ;  /* 0x00000005ff057e24 */ /* 0x000fe4000f8e00ff */
[----:B------:R-:W-:Y:S02]  /*d230*/  IMAD R9, R6, 0x40, R7 ;  /* 0x0000004006097824 */ /* 0x000fe400078e0207 */
[----:B------:R-:W-:Y:S01]  /*d240*/  IMAD.U32 R4, RZ, RZ, UR4 ;  /* 0x00000004ff047e24 */ /* 0x000fe2000f8e00ff */
[----:B------:R-:W-:Y:S01]  /*d250*/  UIMAD.WIDE.U32 UR4, UR41, UR8, URZ ;  /* 0x00000008290472a5 */ /* 0x000fe2000f8e003f */
[----:B------:R-:W-:Y:S01]  /*d260*/  IMAD.U32 R5, RZ, RZ, UR6 ;  /* 0x00000006ff057e24 */ /* 0x000fe2000f8e00ff */
[----:B------:R-:W-:Y:S01]  /*d270*/  UIMAD UR6, UR41, UR9, UR7 ;  /* 0x00000009290672a4 */ /* 0x000fe2000f8e0207 */
[----:B------:R-:W-:-:S02]  /*d280*/  IMAD R6, R16, 0x8, R9 ;  /* 0x0000000810067824 */ /* 0x000fc400078e0209 */
[----:B------:R-:W-:Y:S01]  /*d290*/  IMAD R16, RZ, RZ, -UR41 ;  /* 0x80000029ff107e24 */ /* 0x000fe2000f8e02ff */
[----:B------:R-:W-:Y:S01]  /*d2a0*/  UIADD3 UR6, UR5, UR6, URZ ;  /* 0x0000000605067290 */ /* 0x000fe2000fffe03f */
[----:B----4-:R-:W-:Y:S01]  /*d2b0*/  IMAD R12, R18, UR10, RZ ;  /* 0x0000000a120c7c24 */ /* 0x010fe2000f8e02ff */
[----:B------:R-:W-:Y:S01]  /*d2c0*/  ULDC.64 UR8, c[0x0][0xb28] ;  /* 0x0002ca0000087ab9 */ /* 0x000fe20000000a00 */
[----:B--2---:R-:W-:Y:S02]  /*d2d0*/  IMAD R11, R22, 0x80, R6 ;  /* 0x00000080160b7824 */ /* 0x004fe400078e0206 */
[----:B-1----:R-:W-:Y:S02]  /*d2e0*/  IMAD R23, R23, R16, UR11 ;  /* 0x0000000b17177e24 */ /* 0x002fe4000f8e0210 */
[----:B------:R-:W-:Y:S02]  /*d2f0*/  IMAD R15, R19, UR12, R12 ;  /* 0x0000000c130f7c24 */ /* 0x000fe4000f8e020c */
[----:B------:R-:W-:Y:S01]  /*d300*/  IMAD.WIDE.U32 R4, R18, UR12, R4 ;  /* 0x0000000c12047c25 */ /* 0x000fe2000f8e0004 */
[----:B------:R-:W-:-:S03]  /*d310*/  SHF.R.S32.HI R16, RZ, 0x1f, R23 ;  /* 0x0000001fff107819 */ /* 0x000fc60000011417 */
[----:B0-----:R-:W-:-:S04]  /*d320*/  @P0 IMAD.HI.U32 R12, R11, R14, RZ ;  /* 0x0000000e0b0c0227 */ /* 0x001fc800078e00ff */
[----:B------:R-:W-:Y:S02]  /*d330*/  IMAD.U32 R7, RZ, RZ, UR5 ;  /* 0x00000005ff077e24 */ /* 0x000fe4000f8e00ff */
[----:B------:R-:W-:Y:S01]  /*d340*/  IMAD.U32 R6, RZ, RZ, UR4 ;  /* 0x00000004ff067e24 */ /* 0x000fe2000f8e00ff */
[----:B------:R-:W-:Y:S01]  /*d350*/  ULDC.64 UR4, c[0x0][0xbe0] ;  /* 0x0002f80000047ab9 */ /* 0x000fe20000000a00 */
[----:B------:R-:W-:Y:S01]  /*d360*/  IMAD.U32 R7, RZ, RZ, UR6 ;  /* 0x00000006ff077e24 */ /* 0x000fe2000f8e00ff */
[----:B------:R-:W-:Y:S01]  /*d370*/  ULDC.64 UR6, c[0x0][0xb48] ;  /* 0x0002d20000067ab9 */ /* 0x000fe20000000a00 */
[----:B------:R-:W-:Y:S02]  /*d380*/  IMAD.IADD R5, R5, 0x1, R15 ;  /* 0x0000000105057824 */ /* 0x000fe400078e020f */
[----:B---3--:R-:W-:Y:S02]  /*d390*/  IMAD R14, R20, UR10, RZ ;  /* 0x0000000a140e7c24 */ /* 0x008fe4000f8e02ff */
[----:B-----5:R-:W-:-:S04]  /*d3a0*/  @P0 IMAD.HI.U32 R152, R11, R152, RZ ;  /* 0x000000980b980227 */ /* 0x020fc800078e00ff */
[----:B------:R-:W-:Y:S01]  /*d3b0*/  IMAD.MOV.U32 R13, RZ, RZ, R11 ;  /* 0x000000ffff0d7224 */ /* 0x000fe200078e000b */
[----:B------:R-:W-:Y:S01]  /*d3c0*/  @P0 SHF.R.U32.HI R13, RZ, R17, R12 ;  /* 0x00000011ff0d0219 */ /* 0x000fe2000001160c */
[----:B------:R-:W-:Y:S02]  /*d3d0*/  IMAD R17, R21, UR12, R14 ;  /* 0x0000000c15117c24 */ /* 0x000fe4000f8e020e */
[----:B------:R-:W-:-:S04]  /*d3e0*/  IMAD.WIDE.U32 R6, R20, UR12, R6 ;  /* 0x0000000c14067c25 */ /* 0x000fc8000f8e0006 */
[----:B------:R-:W-:Y:S01]  /*d3f0*/  IMAD.MOV.U32 R15, RZ, RZ, R11 ;  /* 0x000000ffff0f7224 */ /* 0x000fe200078e000b */
[----:B------:R-:W-:Y:S01]  /*d400*/  @P0 SHF.R.U32.HI R15, RZ, R153, R152 ;  /* 0x00000099ff0f0219 */ /* 0x000fe20000011698 */
[----:B------:R-:W-:Y:S02]  /*d410*/  IMAD R12, R16, UR4, RZ ;  /* 0x00000004100c7c24 */ /* 0x000fe4000f8e02ff */
[----:B------:R-:W-:-:S04]  /*d420*/  IMAD.WIDE.U32 R4, R23, UR4, R4 ;  /* 0x0000000417047c25 */ /* 0x000fc8000f8e0004 */
[----:B------:R-:W-:Y:S01]  /*d430*/  IMAD.IADD R7, R7, 0x1, R17 ;  /* 0x0000000107077824 */ /* 0x000fe200078e0211 */
[----:B------:R-:W-:Y:S01]  /*d440*/  SHF.R.S32.HI R17, RZ, 0x1f, R13 ;  /* 0x0000001fff117819 */ /* 0x000fe2000001140d */
[----:B------:R-:W-:Y:S01]  /*d450*/  IMAD R14, R23, UR5, R12 ;  /* 0x00000005170e7c24 */ /* 0x000fe2000f8e020c */
[----:B------:R-:W-:Y:S01]  /*d460*/  IADD3 R4, P0, R13, R4, RZ ;  /* 0x000000040d047210 */ /* 0x000fe20007f1e0ff */
[----:B------:R-:W-:Y:S01]  /*d470*/  IMAD R16, R16, UR6, RZ ;  /* 0x0000000610107c24 */ /* 0x000fe2000f8e02ff */
[----:B------:R-:W-:Y:S01]  /*d480*/  SHF.R.S32.HI R12, RZ, 0x1f, R15 ;  /* 0x0000001fff0c7819 */ /* 0x000fe2000001140f */
[----:B------:R-:W-:Y:S01]  /*d490*/  IMAD.MOV R13, RZ, RZ, -R13 ;  /* 0x000000ffff0d7224 */ /* 0x000fe200078e0a0d */
[----:B------:R-:W-:Y:S01]  /*d4a0*/  ULDC.64 UR4, c[0x0][0xb30] ;  /* 0x0002cc0000047ab9 */ /* 0x000fe20000000a00 */
[----:B------:R-:W-:Y:S01]  /*d4b0*/  IMAD R19, R23, UR7, R16 ;  /* 0x0000000717137c24 */ /* 0x000fe2000f8e0210 */
[----:B------:R-:W-:Y:S01]  /*d4c0*/  IADD3.X R5, R17, R5, R14, P0, !PT ;  /* 0x0000000511057210 */ /* 0x000fe200007fe40e */
[----:B------:R-:W-:-:S02]  /*d4d0*/  IMAD.MOV R16, RZ, RZ, -R15 ;  /* 0x000000ffff107224 */ /* 0x000fc400078e0a0f */
[----:B------:R-:W-:Y:S02]  /*d4e0*/  IMAD R12, R12, UR4, RZ ;  /* 0x000000040c0c7c24 */ /* 0x000fe4000f8e02ff */
        /* <DEDUP_REMOVED lines=31> */
[----:B------:R-:W-:Y:S01]  /*d6e0*/  SHFL.IDX PT, R12, R16, RZ, 0x1c1f ;  /* 0x001c1fff100c7589 */ /* 0x000fe200000e0000 */
[----:B------:R-:W-:Y:S01]  /*d6f0*/  LOP3.LUT P0, RZ, R0, 0x3, RZ, 0xc0, !PT ;  /* 0x0000000300ff7812 */ /* 0x000fe2000780c0ff */
[C---:B------:R-:W-:Y:S01]  /*d700*/  VIADD R9, R11.reuse, 0x8 ;  /* 0x000000080b097836 */ /* 0x040fe20000000000 */
[----:B------:R-:W-:Y:S01]  /*d710*/  UIADD3 UR4, UR4, 0x22820, URZ ;  /* 0x0002282004047890 */ /* 0x000fe2000fffe03f */
[----:B------:R-:W0:Y:S01]  /*d720*/  SHFL.IDX PT, R13, R17, RZ, 0x1c1f ;  /* 0x001c1fff110d7589 */ /* 0x000e2200000e0000 */
[----:B------:R-:W-:-:S02]  /*d730*/  ISETP.GE.OR P1, PT, R11, R8, P0 ;  /* 0x000000080b00720c */ /* 0x000fc40000726670 */
[-C--:B------:R-:W-:Y:S01]  /*d740*/  ISETP.GE.OR P0, PT, R9, R8.reuse, P0 ;  /* 0x000000080900720c */ /* 0x080fe20000706670 */
[----:B------:R1:W2:Y:S01]  /*d750*/  SHFL.IDX PT, R15, R17, 0x1, 0x1c1f ;  /* 0x003c1f00110f7f89 */ /* 0x0002a200000e0000 */
[----:B------:R-:W-:Y:S01]  /*d760*/  UPRMT UR4, URZ, 0x654, UR4 ;  /* 0x000006543f047896 */ /* 0x000fe20008000004 */
[----:B------:R-:W-:Y:S02]  /*d770*/  ISETP.GE.AND P2, PT, R11, R8, PT ;  /* 0x000000080b00720c */ /* 0x000fe40003f46270 */
[----:B------:R3:W4:Y:S01]  /*d780*/  SHFL.IDX PT, R4, R6, RZ, 0x1c1f ;  /* 0x001c1fff06047589 */ /* 0x00072200000e0000 */
[----:B-1----:R-:W-:-:S03]  /*d790*/  LOP3.LUT R17, R10, 0x7ffffffc, RZ, 0xc0, !PT ;  /* 0x7ffffffc0a117812 */ /* 0x002fc600078ec0ff */
[----:B------:R3:W1:Y:S02]  /*d7a0*/  SHFL.IDX PT, R5, R7, RZ, 0x1c1f ;  /* 0x001c1fff07057589 */ /* 0x00066400000e0000 */
[----:B------:R-:W-:Y:S01]  /*d7b0*/  SYNCS.ARRIVE.TRANS64.RED.A1T0 RZ, [UR4], RZ ;  /* 0x000000ffffff79a7 */ /* 0x000fe20008100404 */
[----:B------:R-:W-:-:S04]  /*d7c0*/  IMAD.IADD R0, R0, 0x1, -R17 ;  /* 0x0000000100007824 */ /* 0x000fc800078e0a11 */
[----:B------:R-:W-:Y:S01]  /*d7d0*/  IMAD.SHL.U32 R0, R0, 0x2, RZ ;  /* 0x0000000200007824 */ /* 0x000fe200078e00ff */
[----:B0-----:R3:W-:Y:S04]  /*d7e0*/  @!P1 ST.E desc[UR36][R12.64], R3 ;  /* 0x000000030c009985 */ /* 0x0017e8000c101924 */
[----:B--2---:R3:W-:Y:S01]  /*d7f0*/  @!P0 ST.E desc[UR36][R14.64], R2 ;  /* 0x000000020e008985 */ /* 0x0047e2000c101924 */
[----:B------:R-:W-:Y:S05]  /*d800*/  @P2 BRA `(.L_x_2030) ;  /* 0x0000000800f82947 */ /* 0x000fea0003800000 */
[C---:B---3--:R-:W-:Y:S01]  /*d810*/  VIADD R2, R0.reuse, 0x8 ;  /* 0x0000000800027836 */ /* 0x048fe20000000000 */
        /* <DEDUP_REMOVED lines=10> */
[----:B------:R-:W-:Y:S01]  /*d8c0*/  ISETP.GE.AND P0, PT, R16, UR4, PT ;  /* 0x0000000410007c0c */ /* 0x000fe2000bf06270 */
[C---:B------:R-:W-:Y:S01]  /*d8d0*/  VIADD R19, R0.reuse, 0x38 ;  /* 0x0000003800137836 */ /* 0x040fe20000000000 */
[----:B------:R-:W-:Y:S01]  /*d8e0*/  ISETP.GE.AND P1, PT, R17, UR4, PT ;  /* 0x0000000411007c0c */ /* 0x000fe2000bf26270 */
[----:B------:R-:W-:-:S02]  /*d8f0*/  VIADD R20, R0, 0x40 ;  /* 0x0000004000147836 */ /* 0x000fc40000000000 */
[----:B------:R-:W-:Y:S02]  /*d900*/  VIADD R21, R0, 0x48 ;  /* 0x0000004800157836 */ /* 0x000fe40000000000 */
[----:B------:R-:W-:Y:S01]  /*d910*/  @!P3 LEA.HI R2, R2, R2, RZ, 0x1 ;  /* 0x000000020202b211 */ /* 0x000fe200078f08ff */
[C---:B------:R-:W-:Y:S01]  /*d920*/  VIADD R22, R0.reuse, 0x50 ;  /* 0x0000005000167836 */ /* 0x040fe20000000000 */
[----:B------:R-:W-:Y:S01]  /*d930*/  @!P4 LEA.HI R3, R3, R3, RZ, 0x1 ;  /* 0x000000030303c211 */ /* 0x000fe200078f08ff */
[----:B------:R-:W-:Y:S01]  /*d940*/  VIADD R23, R0, 0x58 ;  /* 0x0000005800177836 */ /* 0x000fe20000000000 */
[----:B------:R-:W-:Y:S02]  /*d950*/  @!P5 LEA.HI R10, R10, R10, RZ, 0x1 ;  /* 0x0000000a0a0ad211 */ /* 0x000fe400078f08ff */
[----:B------:R-:W-:Y:S02]  /*d960*/  @!P3 LOP3.LUT R11, R2, 0xfffffffe, RZ, 0xc0, !PT ;  /* 0xfffffffe020bb812 */ /* 0x000fe400078ec0ff */
[----:B------:R-:W-:Y:S01]  /*d970*/  @!P4 LOP3.LUT R13, R3, 0xfffffffe, RZ, 0xc0, !PT ;  /* 0xfffffffe030dc812 */ /* 0x000fe200078ec0ff */
[----:B-1--4-:R-:W-:Y:S01]  /*d980*/  @!P2 IMAD.WIDE R2, R0, 0x4, R4 ;  /* 0x000000040002a825 */ /* 0x012fe200078e0204 */
[----:B------:R-:W-:-:S02]  /*d990*/  @!P5 LOP3.LUT R15, R10, 0xfffffffe, RZ, 0xc0, !PT ;  /* 0xfffffffe0a0fd812 */ /* 0x000fc400078ec0ff */
[----:B------:R-:W-:Y:S01]  /*d9a0*/  ISETP.GE.AND P6, PT, R22, UR4, PT ;  /* 0x0000000416007c0c */ /* 0x000fe2000bfc6270 */
[--C-:B------:R-:W-:Y:S01]  /*d9b0*/  @!P3 IMAD.WIDE R10, R11, 0x4, R4.reuse ;  /* 0x000000040b0ab825 */ /* 0x100fe200078e0204 */
[----:B------:R0:W-:Y:S01]  /*d9c0*/  @!P2 ST.E.64 desc[UR36][R2.64], R24 ;  /* 0x000000180200a985 */ /* 0x0001e2000c101b24 */
[----:B------:R-:W-:Y:S02]  /*d9d0*/  ISETP.GE.AND P2, PT, R18, UR4, PT ;  /* 0x0000000412007c0c */ /* 0x000fe4000bf46270 */
[--C-:B------:R-:W-:Y:S01]  /*d9e0*/  @!P4 IMAD.WIDE R12, R13, 0x4, R4.reuse ;  /* 0x000000040d0cc825 */ /* 0x100fe200078e0204 */
[----:B------:R1:W-:Y:S01]  /*d9f0*/  @!P3 ST.E.64 desc[UR36][R10.64], R28 ;  /* 0x0000001c0a00b985 */ /* 0x0003e2000c101b24 */
[----:B------:R-:W-:Y:S02]  /*da00*/  ISETP.GE.AND P3, PT, R19, UR4, PT ;  /* 0x0000000413007c0c */ /* 0x000fe4000bf66270 */
[----:B------:R-:W-:Y:S01]  /*da10*/  @!P5 IMAD.WIDE R14, R15, 0x4, R4 ;  /* 0x000000040f0ed825 */ /* 0x000fe200078e0204 */
[----:B------:R2:W-:Y:S01]  /*da20*/  @!P4 ST.E.64 desc[UR36][R12.64], R32 ;  /* 0x000000200c00c985 */ /* 0x0005e2000c101b24 */
[----:B------:R-:W-:-:S02]  /*da30*/  ISETP.GE.AND P4, PT, R20, UR4, PT ;  /* 0x0000000414007c0c */ /* 0x000fc4000bf86270 */
[----:B------:R-:W-:Y:S01]  /*da40*/  @!P0 LEA.HI R16, R16, R16, RZ, 0x1 ;  /* 0x0000001010108211 */ /* 0x000fe200078f08ff */
[----:B------:R3:W-:Y:S01]  /*da50*/  @!P5 ST.E.64 desc[UR36][R14.64], R36 ;  /* 0x000000240e00d985 */ /* 0x0007e2000c101b24 */
[----:B------:R-:W-:Y:S01]  /*da60*/  ISETP.GE.AND P5, PT, R21, UR4, PT ;  /* 0x0000000415007c0c */ /* 0x000fe2000bfa6270 */
[----:B0-----:R-:W-:Y:S01]  /*da70*/  VIADD R24, R0, 0x60 ;  /* 0x0000006000187836 */ /* 0x001fe20000000000 */
[----:B------:R-:W-:Y:S02]  /*da80*/  @!P1 LEA.HI R17, R17, R17, RZ, 0x1 ;  /* 0x0000001111119211 */ /* 0x000fe400078f08ff */
[----:B------:R-:W-:Y:S02]  /*da90*/  @!P0 LOP3.LUT R3, R16, 0xfffffffe, RZ, 0xc0, !PT ;  /* 0xfffffffe10038812 */ /* 0x000fe400078ec0ff */
[----:B-1----:R-:W-:Y:S02]  /*daa0*/  @!P1 LOP3.LUT R11, R17, 0xfffffffe, RZ, 0xc0, !PT ;  /* 0xfffffffe110b9812 */ /* 0x002fe400078ec0ff */
[----:B------:R-:W-:Y:S01]  /*dab0*/  @!P2 LEA.HI R18, R18, R18, RZ, 0x1 ;  /* 0x000000121212a211 */ /* 0x000fe200078f08ff */
[----:B------:R-:W-:Y:S01]  /*dac0*/  @!P0 IMAD.WIDE R2, R3, 0x4, R4 ;  /* 0x0000000403028825 */ /* 0x000fe200078e0204 */
[----:B------:R-:W-:-:S02]  /*dad0*/  @!P3 LEA.HI R19, R19, R19, RZ, 0x1 ;  /* 0x000000131313b211 */ /* 0x000fc400078f08ff */
[----:B------:R-:W-:Y:S01]  /*dae0*/  @!P4 LEA.HI R20, R20, R20, RZ, 0x1 ;  /* 0x000000141414c211 */ /* 0x000fe200078f08ff */
[----:B------:R-:W-:Y:S01]  /*daf0*/  @!P1 IMAD.WIDE R10, R11, 0x4, R4 ;  /* 0x000000040b0a9825 */ /* 0x000fe200078e0204 */
[----:B------:R-:W-:Y:S01]  /*db00*/  @!P5 LEA.HI R21, R21, R21, RZ, 0x1 ;  /* 0x000000151515d211 */ /* 0x000fe200078f08ff */
[----:B------:R0:W-:Y:S01]  /*db10*/  @!P0 ST.E.64 desc[UR36][R2.64], R40 ;  /* 0x0000002802008985 */ /* 0x0001e2000c101b24 */
[----:B------:R-:W-:Y:S02]  /*db20*/  @!P6 LEA.HI R22, R22, R22, RZ, 0x1 ;  /* 0x000000161616e211 */ /* 0x000fe400078f08ff */
[----:B--2---:R-:W-:Y:S01]  /*db30*/  @!P2 LOP3.LUT R13, R18, 0xfffffffe, RZ, 0xc0, !PT ;  /* 0xfffffffe120da812 */ /* 0x004fe200078ec0ff */
[----:B------:R1:W-:Y:S01]  /*db40*/  @!P1 ST.E.64 desc[UR36][R10.64], R44 ;  /* 0x0000002c0a009985 */ /* 0x0003e2000c101b24 */
[----:B------:R-:W-:Y:S01]  /*db50*/  @!P3 LOP3.LUT R19, R19, 0xfffffffe, RZ, 0xc0, !PT ;  /* 0xfffffffe1313b812 */ /* 0x000fe200078ec0ff */
[----:B------:R-:W-:Y:S01]  /*db60*/  VIADD R18, R0, 0x68 ;  /* 0x0000006800127836 */ /* 0x000fe20000000000 */
[----:B---3--:R-:W-:Y:S01]  /*db70*/  @!P4 LOP3.LUT R15, R20, 0xfffffffe, RZ, 0xc0, !PT ;  /* 0xfffffffe140fc812 */ /* 0x008fe200078ec0ff */
[----:B------:R-:W-:Y:S01]  /*db80*/  VIADD R20, R0, 0x78 ;  /* 0x0000007800147836 */ /* 0x000fe20000000000 */
[----:B------:R-:W-:-:S02]  /*db90*/  @!P5 LOP3.LUT R21, R21, 0xfffffffe, RZ, 0xc0, !PT ;  /* 0xfffffffe1515d812 */ /* 0x000fc400078ec0ff */
[----:B------:R-:W-:Y:S01]  /*dba0*/  @!P6 LOP3.LUT R17, R22, 0xfffffffe, RZ, 0xc0, !PT ;  /* 0xfffffffe1611e812 */ /* 0x000fe200078ec0ff */
[----:B------:R-:W-:Y:S01]  /*dbb0*/  VIADD R22, R0, 0x88 ;  /* 0x0000008800167836 */ /* 0x000fe20000000000 */
[----:B------:R-:W-:Y:S01]  /*dbc0*/  ISETP.GE.AND P1, PT, R23, UR4, PT ;  /* 0x0000000417007c0c */ /* 0x000fe2000bf26270 */
[----:B0-----:R-:W-:Y:S01]  /*dbd0*/  @!P2 IMAD.WIDE R2, R13, 0x4, R4 ;  /* 0x000000040d02a825 */ /* 0x001fe200078e0204 */
[----:B------:R-:W-:-:S03]  /*dbe0*/  ISETP.GE.AND P0, PT, R24, UR4, PT ;  /* 0x0000000418007c0c */ /* 0x000fc6000bf06270 */
        /* <DEDUP_REMOVED lines=15> */
[----:B------:R-:W-:Y:S02]  /*dce0*/  @!P0 LEA.HI R24, R24, R24, RZ, 0x1 ;  /* 0x0000001818188211 */ /* 0x000fe400078f08ff */
[----:B------:R-:W-:Y:S02]  /*dcf0*/  ISETP.GE.AND P6, PT, R19, UR4, PT ;  /* 0x0000000413007c0c */ /* 0x000fe4000bfc6270 */
[----:B------:R-:W-:-:S02]  /*dd00*/  ISETP.GE.AND P4, PT, R21, UR4, PT ;  /* 0x0000000415007c0c */ /* 0x000fc4000bf86270 */
        /* <DEDUP_REMOVED lines=42> */
[----:B0-----:R-:W-:Y:S02]  /*dfb0*/  @!P0 LOP3.LUT R3, R23, 0xfffffffe, RZ, 0xc0, !PT ;  /* 0xfffffffe17038812 */ /* 0x001fe400078ec0ff */
[----:B------:R-:W-:Y:S02]  /*dfc0*/  @!P2 LEA.HI R18, R18, R18, RZ, 0x1 ;  /* 0x000000121212a211 */ /* 0x000fe400078f08ff */
[----:B-1----:R-:W-:Y:S01]  /*dfd0*/  @!P1 LOP3.LUT R11, R24, 0xfffffffe, RZ, 0xc0, !PT ;  /* 0xfffffffe180b9812 */ /* 0x002fe200078ec0ff */
[--C-:B------:R-:W-:Y:S01]  /*dfe0*/  @!P0 IMAD.WIDE R2, R3, 0x4, R4.reuse ;  /* 0x0000000403028825 */ /* 0x100fe200078e0204 */
[----:B------:R-:W-:Y:S02]  /*dff0*/  @!P4 LEA.HI R20, R20, R20, RZ, 0x1 ;  /* 0x000000141414c211 */ /* 0x000fe400078f08ff */
[----:B--2---:R-:W-:Y:S01]  /*e000*/  @!P2 LOP3.LUT R13, R18, 0xfffffffe, RZ, 0xc0, !PT ;  /* 0xfffffffe120da812 */ /* 0x004fe200078ec0ff */
[--C-:B------:R-:W-:Y:S01]  /*e010*/  @!P1 IMAD.WIDE R10, R11, 0x4, R4.reuse ;  /* 0x000000040b0a9825 */ /* 0x100fe200078e0204 */
[----:B------:R-:W-:Y:S01]  /*e020*/  @!P3 LEA.HI R19, R19, R19, RZ, 0x1 ;  /* 0x000000131313b211 */ /* 0x000fe200078f08ff */
[----:B------:R0:W-:Y:S01]  /*e030*/  @!P0 ST.E.64 desc[UR36][R2.64], R96 ;  /* 0x0000006002008985 */ /* 0x0001e2000c101b24 */
[----:B------:R-:W-:Y:S01]  /*e040*/  @!P5 LEA.HI R21, R21, R21, RZ, 0x1 ;  /* 0x000000151515d211 */ /* 0x000fe200078f08ff */
[----:B------:R-:W-:Y:S01]  /*e050*/  @!P2 IMAD.WIDE R12, R13, 0x4, R4 ;  /* 0x000000040d0ca825 */ /* 0x000fe200078e0204 */
[----:B------:R-:W-:Y:S01]  /*e060*/  @!P3 LOP3.LUT R19, R19, 0xfffffffe, RZ, 0xc0, !PT ;  /* 0xfffffffe1313b812 */ /* 0x000fe200078ec0ff */
[----:B------:R1:W-:Y:S01]  /*e070*/  @!P1 ST.E.64 desc[UR36][R10.64], R100 ;  /* 0x000000640a009985 */ /* 0x0003e2000c101b24 */
[----:B------:R-:W-:Y:S01]  /*e080*/  @!P6 LEA.HI R22, R22, R22, RZ, 0x1 ;  /* 0x000000161616e211 */ /* 0x000fe200078f08ff */
[----:B------:R-:W-:Y:S01]  /*e090*/  VIADD R18, R0, 0xc8 ;  /* 0x000000c800127836 */ /* 0x000fe20000000000 */
[----:B---3--:R-:W-:Y:S01]  /*e0a0*/  @!P4 LOP3.LUT R15, R20, 0xfffffffe, RZ, 0xc0, !PT ;  /* 0xfffffffe140fc812 */ /* 0x008fe200078ec0ff */
[----:B------:R-:W-:Y:S01]  /*e0b0*/  @!P2 ST.E.64 desc[UR36][R12.64], R104 ;  /* 0x000000680c00a985 */ /* 0x000fe2000c101b24 */
[----:B------:R-:W-:Y:S01]  /*e0c0*/  @!P5 LOP3.LUT R21, R21, 0xfffffffe, RZ, 0xc0, !PT ;  /* 0xfffffffe1515d812 */ /* 0x000fe200078ec0ff */
[----:B------:R-:W-:Y:S01]  /*e0d0*/  VIADD R20, R0, 0xd8 ;  /* 0x000000d800147836 */ /* 0x000fe20000000000 */
[----:B----4-:R-:W-:-:S02]  /*e0e0*/  @!P6 LOP3.LUT R17, R22, 0xfffffffe, RZ, 0xc0, !PT ;  /* 0xfffffffe1611e812 */ /* 0x010fc400078ec0ff */
        /* <DEDUP_REMOVED lines=8> */
[----:B------:R2:W-:Y:S01]  /*e170*/  @!P5 ST.E.64 desc[UR36][R14.64], R116 ;  /* 0x000000740e00d985 */ /* 0x0005e2000c101b24 */
[----:B------:R-:W-:Y:S01]  /*e180*/  @!P6 IMAD.WIDE R16, R17, 0x4, R4 ;  /* 0x000000041110e825 */ /* 0x000fe200078e0204 */
[----:B------:R-:W-:-:S02]  /*e190*/  @!P0 LEA.HI R18, R18, R18, RZ, 0x1 ;  /* 0x0000001212128211 */ /* 0x000fc400078f08ff */
[----:B------:R-:W-:Y:S01]  /*e1a0*/  ISETP.GE.AND P1, PT, R19, UR4, PT ;  /* 0x0000000413007c0c */ /* 0x000fe2000bf26270 */
[C---:B------:R-:W-:Y:S01]  /*e1b0*/  VIADD R21, R0.reuse, 0xe0 ;  /* 0x000000e000157836 */ /* 0x040fe20000000000 */
[----:B------:R3:W-:Y:S01]  /*e1c0*/  @!P6 ST.E.64 desc[UR36][R16.64], R120 ;  /* 0x000000781000e985 */ /* 0x0007e2000c101b24 */
[----:B0-----:R-:W-:Y:S01]  /*e1d0*/  VIADD R3, R0, 0xf8 ;  /* 0x000000f800037836 */ /* 0x001fe20000000000 */
[----:B------:R-:W-:Y:S01]  /*e1e0*/  @!P2 LEA.HI R20, R20, R20, RZ, 0x1 ;  /* 0x000000141414a211 */ /* 0x000fe200078f08ff */
[C---:B------:R-:W-:Y:S01]  /*e1f0*/  VIADD R12, R0.reuse, 0xe8 ;  /* 0x000000e8000c7836 */ /* 0x040fe20000000000 */
[----:B------:R-:W-:Y:S01]  /*e200*/  ISETP.GE.AND P3, PT, R21, UR4, PT ;  /* 0x0000000415007c0c */ /* 0x000fe2000bf66270 */
[----:B------:R-:W-:Y:S01]  /*e210*/  VIADD R13, R0, 0xf0 ;  /* 0x000000f0000d7836 */ /* 0x000fe20000000000 */
[----:B------:R-:W-:Y:S02]  /*e220*/  ISETP.GE.AND P6, PT, R3, UR4, PT ;  /* 0x0000000403007c0c */ /* 0x000fe4000bfc6270 */
[----:B------:R-:W-:-:S02]  /*e230*/  ISETP.GE.AND P4, PT, R12, UR4, PT ;  /* 0x000000040c007c0c */ /* 0x000fc4000bf86270 */
[----:B------:R-:W-:Y:S02]  /*e240*/  ISETP.GE.AND P5, PT, R13, UR4, PT ;  /* 0x000000040d007c0c */ /* 0x000fe4000bfa6270 */
[----:B------:R-:W-:-:S04]  /*e250*/  @!P1 LEA.HI R19, R19, R19, RZ, 0x1 ;  /* 0x0000001313139211 */ /* 0x000fc800078f08ff */
[----:B-1----:R-:W-:Y:S02]  /*e260*/  @!P1 LOP3.LUT R11, R19, 0xfffffffe, RZ, 0xc0, !PT ;  /* 0xfffffffe130b9812 */ /* 0x002fe400078ec0ff */
[----:B------:R-:W-:Y:S02]  /*e270*/  @!P3 LEA.HI R21, R21, R21, RZ, 0x1 ;  /* 0x000000151515b211 */ /* 0x000fe400078f08ff */
[----:B------:R-:W-:Y:S02]  /*e280*/  @!P6 LEA.HI R10, R3, R3, RZ, 0x1 ;  /* 0x00000003030ae211 */ /* 0x000fe400078f08ff */
[----:B------:R-:W-:Y:S02]  /*e290*/  @!P4 LEA.HI R12, R12, R12, RZ, 0x1 ;  /* 0x0000000c0c0cc211 */ /* 0x000fe400078f08ff */
[----:B------:R-:W-:Y:S02]  /*e2a0*/  @!P5 LEA.HI R2, R13, R13, RZ, 0x1 ;  /* 0x0000000d0d02d211 */ /* 0x000fe400078f08ff */
[----:B------:R-:W-:-:S02]  /*e2b0*/  @!P0 LOP3.LUT R3, R18, 0xfffffffe, RZ, 0xc0, !PT ;  /* 0xfffffffe12038812 */ /* 0x000fc400078ec0ff */
[----:B------:R-:W-:Y:S02]  /*e2c0*/  @!P2 LOP3.LUT R13, R20, 0xfffffffe, RZ, 0xc0, !PT ;  /* 0xfffffffe140da812 */ /* 0x000fe400078ec0ff */
[----:B--2---:R-:W-:Y:S02]  /*e2d0*/  @!P3 LOP3.LUT R15, R21, 0xfffffffe, RZ, 0xc0, !PT ;  /* 0xfffffffe150fb812 */ /* 0x004fe400078ec0ff */
[----:B---3--:R-:W-:Y:S01]  /*e2e0*/  @!P4 LOP3.LUT R17, R12, 0xfffffffe, RZ, 0xc0, !PT ;  /* 0xfffffffe0c11c812 */ /* 0x008fe200078ec0ff */
        /* <DEDUP_REMOVED lines=15> */
[----:B------:R0:W-:Y:S02]  /*e3e0*/  @!P6 ST.E.64 desc[UR36][R4.64], R148 ;  /* 0x000000940400e985 */ /* 0x0001e4000c101b24 */
.L_x_2030:
[----:B------:R-:W-:Y:S05]  /*e3f0*/  BSYNC B0 ;  /* 0x0000000000007941 */ /* 0x000fea0003800000 */
.L_x_2029:
[----:B------:R-:W-:Y:S01]  /*e400*/  ISETP.GE.AND P0, PT, R9, R8, PT ;  /* 0x000000080900720c */ /* 0x000fe20003f06270 */
[----:B0--3--:R0:W2:Y:S04]  /*e410*/  SHFL.IDX PT, R3, R7, 0x1, 0x1c1f ;  /* 0x003c1f0007037f89 */ /* 0x0090a800000e0000 */
[----:B------:R0:W3:Y:S08]  /*e420*/  SHFL.IDX PT, R2, R6, 0x1, 0x1c1f ;  /* 0x003c1f0006027f89 */ /* 0x0000f000000e0000 */
[----:B0-----:R-:W-:Y:S05]  /*e430*/  @P0 BRA `(.L_x_1941) ;  /* 0x0000004800d80947 */ /* 0x001fea0003800000 */
[C---:B----4-:R-:W-:Y:S01]  /*e440*/  VIADD R4, R0.reuse, 0x8 ;  /* 0x0000000800047836 */ /* 0x050fe20000000000 */
        /* <DEDUP_REMOVED lines=11> */
[----:B------:R-:W-:-:S02]  /*e500*/  VIADD R14, R0, 0x38 ;  /* 0x00000038000e7836 */ /* 0x000fc40000000000 */
[C---:B------:R-:W-:Y:S02]  /*e510*/  VIADD R15, R0.reuse, 0x40 ;  /* 0x00000040000f7836 */ /* 0x040fe40000000000 */
[----:B------:R-:W-:Y:S02]  /*e520*/  VIADD R16, R0, 0x48 ;  /* 0x0000004800107836 */ /* 0x000fe40000000000 */
[----:B------:R-:W-:Y:S01]  /*e530*/  @!P1 LEA.HI R4, R4, R4, RZ, 0x1 ;  /* 0x0000000404049211 */ /* 0x000fe200078f08ff */
[C---:B------:R-:W-:Y:S01]  /*e540*/  VIADD R18, R0.reuse, 0x50 ;  /* 0x0000005000127836 */ /* 0x040fe20000000000 */
[----:B------:R-:W-:Y:S01]  /*e550*/  @!P2 LEA.HI R5, R5, R5, RZ, 0x1 ;  /* 0x000000050505a211 */ /* 0x000fe200078f08ff */
[----:B------:R-:W-:Y:S01]  /*e560*/  VIADD R19, R0, 0x58 ;  /* 0x0000005800137836 */ /* 0x000fe20000000000 */
[----:B------:R-:W-:Y:S01]  /*e570*/  @!P1 LOP3.LUT R7, R4, 0xfffffffe, RZ, 0xc0, !PT ;  /* 0xfffffffe04079812 */ /* 0x000fe200078ec0ff */
[C---:B------:R-:W-:Y:S01]  /*e580*/  VIADD R20, R0.reuse, 0x80 ;  /* 0x0000008000147836 */ /* 0x040fe20000000000 */
[----:B------:R-:W-:Y:S01]  /*e590*/  @!P2 LOP3.LUT R9, R5, 0xfffffffe, RZ, 0xc0, !PT ;  /* 0xfffffffe0509a812 */ /* 0x000fe200078ec0ff */
[----:B--23--:R-:W-:Y:S01]  /*e5a0*/  @!P0 IMAD.WIDE R4, R0, 0x4, R2 ;  /* 0x0000000400048825 */ /* 0x00cfe200078e0202 */
[----:B------:R-:W-:-:S02]  /*e5b0*/  ISETP.GE.AND P3, PT, R15, UR4, PT ;  /* 0x000000040f007c0c */ /* 0x000fc4000bf66270 */
[----:B------:R-:W-:Y:S01]  /*e5c0*/  ISETP.GE.AND P4, PT, R16, UR4, PT ;  /* 0x0000000410007c0c */ /* 0x000fe2000bf86270 */
[--C-:B------:R-:W-:Y:S01]  /*e5d0*/  @!P1 IMAD.WIDE R6, R7, 0x4, R2.reuse ;  /* 0x0000000407069825 */ /* 0x100fe200078e0202 */
        /* <DEDUP_REMOVED lines=17> */
[----:B------:R-:W-:Y:S01]  /*e6f0*/  @!P4 LEA.HI R16, R16, R16, RZ, 0x1 ;  /* 0x000000101010c211 */ /* 0x000fe200078f08ff */
[----:B------:R0:W-:Y:S01]  /*e700*/  @!P5 ST.E.64 desc[UR36][R4.64], R38 ;  /* 0x000000260400d985 */ /* 0x0001e2000c101b24 */
[----:B--2---:R-:W-:Y:S02]  /*e710*/  @!P0 LOP3.LUT R9, R12, 0xfffffffe, RZ, 0xc0, !PT ;  /* 0xfffffffe0c098812 */ /* 0x004fe400078ec0ff */
[----:B------:R-:W-:Y:S01]  /*e720*/  @!P1 LOP3.LUT R13, R13, 0xfffffffe, RZ, 0xc0, !PT ;  /* 0xfffffffe0d0d9812 */ /* 0x000fe200078ec0ff */
[----:B------:R1:W-:Y:S01]  /*e730*/  @!P6 ST.E.64 desc[UR36][R6.64], R42 ;  /* 0x0000002a0600e985 */ /* 0x0003e2000c101b24 */
[----:B------:R-:W-:Y:S01]  /*e740*/  @!P2 LOP3.LUT R11, R14, 0xfffffffe, RZ, 0xc0, !PT ;  /* 0xfffffffe0e0ba812 */ /* 0x000fe200078ec0ff */
[----:B------:R-:W-:Y:S01]  /*e750*/  VIADD R14, R0, 0x60 ;  /* 0x00000060000e7836 */ /* 0x000fe20000000000 */
[----:B------:R-:W-:-:S02]  /*e760*/  @!P3 LOP3.LUT R15, R15, 0xfffffffe, RZ, 0xc0, !PT ;  /* 0xfffffffe0f0fb812 */ /* 0x000fc400078ec0ff */
        /* <DEDUP_REMOVED lines=141> */
.L_x_2028:
[----:B------:R-:W0:Y:S02]  /*f040*/  S2R R0, SR_TID.X ;  /* 0x0000000000007919 */ /* 0x000e240000002100 */
[----:B0-----:R-:W-:-:S05]  /*f050*/  VIADD R2, R0, 0xffffff80 ;  /* 0xffffff8000027836 */ /* 0x001fca0000000000 */
        /* <DEDUP_REMOVED lines=24> */
[----:B------:R-:W-:-:S05]  /*f1e0*/  IMAD.U32 R3, RZ, RZ, UR6 ;  /* 0x00000006ff037e24 */ /* 0x000fca000f8e00ff */
        /* <DEDUP_REMOVED lines=33> */
.L_x_1939:
        /* <DEDUP_REMOVED lines=18> */
.L_x_2031:
[----:B------:R-:W-:Y:S01]  /*f520*/  ULDC UR7, c[0x0][0xc50] ;  /* 0x0003140000077ab9 */ /* 0x000fe20000000800 */
[----:B------:R-:W-:Y:S01]  /*f530*/  UMOV UR39, UR6 ;  /* 0x0000000600277c82 */ /* 0x000fe20008000000 */
[----:B------:R-:W-:-:S11]  /*f540*/  UISETP.NE.AND UP0, UPT, UR7, 0x1, UPT ;  /* 0x000000010700788c */ /* 0x000fd6000bf05270 */
[----:B------:R-:W-:Y:S01]  /*f550*/  @UP0 ULDC UR4, c[0x0][0xc54] ;  /* 0x0003150000040ab9 */ /* 0x000fe20000000800 */
[----:B------:R-:W-:Y:S01]  /*f560*/  @UP0 ULDC UR8, c[0x0][0xc58] ;  /* 0x0003160000080ab9 */ /* 0x000fe20000000800 */
[----:B------:R-:W-:-:S04]  /*f570*/  UIMAD.WIDE.U32 UR4, UR6, UR4, URZ ;  /* 0x00000004060472a5 */ /* 0x000fc8000f8e003f */
[----:B------:R-:W-:-:S12]  /*f580*/  @UP0 USHF.R.U32.HI UR39, URZ, UR8, UR5 ;  /* 0x000000083f270299 */ /* 0x000fd80008011605 */
.L_x_2032:
        /* <DEDUP_REMOVED lines=8> */
[----:B------:R-:W-:Y:S01]  /*f610*/  IMAD.MOV.U32 R32, RZ, RZ, RZ ;  /* 0x000000ffff207224 */ /* 0x000fe200078e00ff */
[----:B------:R-:W-:Y:S01]  /*f620*/  ULDC UR4, c[0x0][0x448] ;  /* 0x0001120000047ab9 */ /* 0x000fe20000000800 */
[----:B------:R-:W-:Y:S01]  /*f630*/  ULDC UR6, c[0x0][0x2f0] ;  /* 0x0000bc0000067ab9 */ /* 0x000fe20000000800 */
[----:B------:R-:W-:Y:S01]  /*f640*/  ULDC UR10, c[0x0][0x288] ;  /* 0x0000a200000a7ab9 */ /* 0x000fe20000000800 */
[----:B0-----:R-:W-:-:S04]  /*f650*/  ISETP.NE.U32.AND P0, PT, R2, RZ, PT ;  /* 0x000000ff0200720c */ /* 0x001fc80003f05070 */
[----:B------:R-:W-:-:S13]  /*f660*/  ISETP.NE.AND.EX P0, PT, R3, RZ, PT, P0 ;  /* 0x000000ff0300720c */ /* 0x000fda0003f05300 */
[----:B------:R-:W0:Y:S02]  /*f670*/  @P0 LDC.64 R2, c[0x0][0xa28] ;  /* 0x00028a00ff020b82 */ /* 0x000e240000000a00 */
[----:B0-----:R-:W-:-:S05]  /*f680*/  @P0 IMAD.WIDE R2, R33, 0x4, R2 ;  /* 0x0000000421020825 */ /* 0x001fca00078e0202 */
[----:B------:R0:W5:Y:S01]  /*f690*/  @P0 LDG.E R32, desc[UR36][R2.64] ;  /* 0x0000002402200981 */ /* 0x000162000c1e1900 */
[----:B------:R-:W1:Y:S01]  /*f6a0*/  S2UR UR40, SR_CTAID.X ;  /* 0x00000000002879c3 */ /* 0x000e620000002500 */
[----:B------:R-:W-:-:S03]  /*f6b0*/  UISETP.NE.AND UP1, UPT, UR4, 0x1, UPT ;  /* 0x000000010400788c */ /* 0x000fc6000bf25270 */
[----:B------:R-:W-:Y:S01]  /*f6c0*/  ULDC.64 UR4, c[0x0][0x418] ;  /* 0x0001060000047ab9 */ /* 0x000fe20000000a00 */
[----:B------:R-:W-:Y:S02]  /*f6d0*/  UP2UR UR48, UPR, URZ, 0x2 ;  /* 0x000000023f307883 */ /* 0x000fe40008000000 */
[----:B------:R-:W-:-:S03]  /*f6e0*/  UISETP.NE.U32.AND UP0, UPT, UR4, URZ, UPT ;  /* 0x0000003f0400728c */ /* 0x000fc6000bf05070 */
[----:B------:R-:W-:Y:S01]  /*f6f0*/  ULDC UR4, c[0x0][0x424] ;  /* 0x0001090000047ab9 */ /* 0x000fe20000000800 */
[----:B------:R-:W-:Y:S01]  /*f700*/  UISETP.NE.AND.EX UP0, UPT, UR5, URZ, UPT, UP0 ;  /* 0x0000003f0500728c */ /* 0x000fe2000bf05300 */
[----:B------:R-:W-:Y:S02]  /*f710*/  @UP1 ULDC UR9, c[0x0][0x450] ;  /* 0x0001140000091ab9 */ /* 0x000fe40000000800 */
[----:B------:R-:W-:Y:S01]  /*f720*/  @UP1 ULDC UR5, c[0x0][0x44c] ;  /* 0x0001130000051ab9 */ /* 0x000fe20000000800 */
[----:B------:R-:W-:-:S04]  /*f730*/  USEL UR41, UR4, 0x1, UP0 ;  /* 0x0000000104297887 */ /* 0x000fc80008000000 */
[----:B------:R-:W-:Y:S02]  /*f740*/  UIMAD UR7, UR41, UR6, 0x5f ;  /* 0x0000005f290774a4 */ /* 0x000fe4000f8e0206 */
[----:B------:R-:W-:Y:S02]  /*f750*/  UIMAD UR41, UR41, UR6, URZ ;  /* 0x00000006292972a4 */ /* 0x000fe4000f8e023f */
[----:B------:R-:W-:Y:S02]  /*f760*/  UIMAD.WIDE UR6, UR7, 0x2aaaaaab, URZ ;  /* 0x2aaaaaab070678a5 */ /* 0x000fe4000f8e023f */
[----:B-1----:R-:W-:Y:S02]  /*f770*/  USHF.L.U32 UR40, UR40, 0x7, URZ ;  /* 0x0000000728287899 */ /* 0x002fe4000800063f */
[----:B------:R-:W-:Y:S02]  /*f780*/  USHF.R.U32.HI UR43, URZ, 0x1f, UR7 ;  /* 0x0000001f3f2b7899 */ /* 0x000fe40008011607 */
[----:B------:R-:W-:-:S02]  /*f790*/  UIADD3 UR8, UR40, 0x7f, URZ ;  /* 0x0000007f28087890 */ /* 0x000fc4000fffe03f */
[----:B------:R-:W-:Y:S02]  /*f7a0*/  ULEA.HI.SX32 UR43, UR7, UR43, 0x1c ;  /* 0x0000002b072b7291 */ /* 0x000fe4000f8fe23f */
[----:B------:R-:W-:-:S04]  /*f7b0*/  UIMAD.WIDE.U32 UR4, UR8, UR5, URZ ;  /* 0x00000005080472a5 */ /* 0x000fc8000f8e003f */
[----:B------:R-:W-:Y:S02]  /*f7c0*/  @UP1 USHF.R.U32.HI UR8, URZ, UR9, UR5 ;  /* 0x000000093f081299 */ /* 0x000fe40008011605 */
[----:B------:R-:W-:Y:S01]  /*f7d0*/  UIADD3 UR9, UR41, 0x1, -UR10 ;  /* 0x0000000129097890 */ /* 0x000fe2000fffe80a */
[----:B------:R-:W-:Y:S02]  /*f7e0*/  ULDC.64 UR4, c[0x0][0x9e0] ;  /* 0x0002780000047ab9 */ /* 0x000fe40000000a00 */
[----:B------:R-:W-:Y:S02]  /*f7f0*/  UISETP.GE.AND UP0, UPT, UR5, 0x1, UPT ;  /* 0x000000010500788c */ /* 0x000fe4000bf06270 */
[----:B------:R-:W-:-:S04]  /*f800*/  UIADD3 UR9, UR9, UR8, URZ ;  /* 0x0000000809097290 */ /* 0x000fc8000fffe03f */
[----:B------:R-:W-:Y:S01]  /*f810*/  PLOP3.LUT P1, PT, PT, PT, UP0, 0x80, 0x0 ;  /* 0x000000000000781c */ /* 0x000fe20003f2f008 */
[----:B------:R-:W-:-:S12]  /*f820*/  UIADD3 UR4, UR9, UR4, URZ ;  /* 0x0000000409047290 */ /* 0x000fd8000fffe03f */
[----:B0-----:R-:W-:Y:S05]  /*f830*/  @!P1 BRA `(.L_x_2034) ;  /* 0x0000000000449947 */ /* 0x001fea0003800000 */
        /* <DEDUP_REMOVED lines=10> */
.L_x_2035:
[----:B------:R-:W-:-:S11]  /*f8e0*/  UISETP.NE.AND UP0, UPT, UR5, 0x1, UPT ;  /* 0x000000010500788c */ /* 0x000fd6000bf05270 */
[----:B------:R-:W-:Y:S02]  /*f8f0*/  @UP0 ULDC.64 UR12, c[0x0][0x9e8] ;  /* 0x00027a00000c0ab9 */ /* 0x000fe40000000a00 */
[----:B------:R-:W-:-:S04]  /*f900*/  UIMAD.WIDE.U32 UR6, UR8, UR12, URZ ;  /* 0x0000000c080672a5 */ /* 0x000fc8000f8e003f */
[----:B------:R-:W-:-:S12]  /*f910*/  @UP0 USHF.R.U32.HI UR8, URZ, UR13, UR7 ;  /* 0x0000000d3f080299 */ /* 0x000fd80008011607 */
.L_x_2036:
[----:B------:R-:W-:-:S04]  /*f920*/  UIMAD UR8, UR8, UR5, UR5 ;  /* 0x00000005080872a4 */ /* 0x000fc8000f8e0205 */
[----:B------:R-:W-:-:S04]  /*f930*/  UISETP.LT.AND UP0, UPT, UR4, UR8, UPT ;  /* 0x000000080400728c */ /* 0x000fc8000bf01270 */
[----:B------:R-:W-:-:S12]  /*f940*/  USEL UR4, UR4, UR8, UP0 ;  /* 0x0000000804047287 */ /* 0x000fd80008000000 */
.L_x_2034:
[----:B------:R-:W-:Y:S02]  /*f950*/  UISETP.NE.AND UP0, UPT, UR48, URZ, UPT ;  /* 0x0000003f3000728c */ /* 0x000fe4000bf05270 */
[----:B------:R-:W-:-:S03]  /*f960*/  UIADD3 UR6, UR4, 0x5f, URZ ;  /* 0x0000005f04067890 */ /* 0x000fc6000fffe03f */
[----:B------:R-:W-:Y:S01]  /*f970*/  UMOV UR4, UR40 ;  /* 0x0000002800047c82 */ /* 0x000fe20008000000 */
[----:B------:R-:W-:-:S04]  /*f980*/  UIMAD.WIDE UR6, UR6, 0x2aaaaaab, URZ ;  /* 0x2aaaaaab060678a5 */ /* 0x000fc8000f8e023f */
[----:B------:R-:W-:Y:S01]  /*f990*/  USHF.R.U32.HI UR44, URZ, 0x1f, UR7 ;  /* 0x0000001f3f2c7899 */ /* 0x000fe20008011607 */
[----:B------:R-:W-:Y:S02]  /*f9a0*/  @UP0 ULDC UR8, c[0x0][0x44c] ;  /* 0x0001130000080ab9 */ /* 0x000fe40000000800 */
[----:B------:R-:W-:Y:S01]  /*f9b0*/  @UP0 ULDC UR6, c[0x0][0x450] ;  /* 0x0001140000060ab9 */ /* 0x000fe20000000800 */
[----:B------:R-:W-:Y:S02]  /*f9c0*/  UIMAD.WIDE.U32 UR8, UR40, UR8, URZ ;  /* 0x00000008280872a5 */ /* 0x000fe4000f8e003f */
[----:B------:R-:W-:Y:S02]  /*f9d0*/  ULEA.HI.SX32 UR44, UR7, UR44, 0x1c ;  /* 0x0000002c072c7291 */ /* 0x000fe4000f8fe23f */
[----:B------:R-:W-:Y:S02]  /*f9e0*/  @UP0 USHF.R.U32.HI UR4, URZ, UR6, UR9 ;  /* 0x000000063f040299 */ /* 0x000fe40008011609 */
[----:B------:R-:W-:-:S02]  /*f9f0*/  UISETP.LT.AND UP0, UPT, UR43, UR44, UPT ;  /* 0x0000002c2b00728c */ /* 0x000fc4000bf01270 */
[----:B------:R-:W-:Y:S01]  /*fa00*/  UIADD3 UR4, UR4, -UR10, UR41 ;  /* 0x8000000a04047290 */ /* 0x000fe2000fffe029 */
[----:B------:R-:W-:Y:S01]  /*fa10*/  ULDC UR8, c[0x0][0x9dc] ;  /* 0x0002770000087ab9 */ /* 0x000fe20000000800 */
[----:B------:R-:W-:Y:S02]  /*fa20*/  USEL UR12, UR43, UR44, UP0 ;  /* 0x0000002c2b0c7287 */ /* 0x000fe40008000000 */
[----:B------:R-:W-:Y:S01]  /*fa30*/  UIADD3 UR8, UR4, -UR8, URZ ;  /* 0x8000000804087290 */ /* 0x000fe2000fffe03f */
[----:B------:R-:W-:Y:S11]  /*fa40*/  @!P1 BRA `(.L_x_2037) ;  /* 0x0000000000449947 */ /* 0x000ff60003800000 */
        /* <DEDUP_REMOVED lines=10> */
.L_x_2038:
[----:B------:R-:W-:-:S11]  /*faf0*/  UISETP.NE.AND UP0, UPT, UR5, 0x1, UPT ;  /* 0x000000010500788c */ /* 0x000fd6000bf05270 */
[----:B------:R-:W-:Y:S02]  /*fb00*/  @UP0 ULDC.64 UR10, c[0x0][0x9e8] ;  /* 0x00027a00000a0ab9 */ /* 0x000fe40000000a00 */
[----:B------:R-:W-:-:S04]  /*fb10*/  UIMAD.WIDE.U32 UR6, UR4, UR10, URZ ;  /* 0x0000000a040672a5 */ /* 0x000fc8000f8e003f */
[----:B------:R-:W-:-:S12]  /*fb20*/  @UP0 USHF.R.U32.HI UR4, URZ, UR11, UR7 ;  /* 0x0000000b3f040299 */ /* 0x000fd80008011607 */
.L_x_2039:
[----:B------:R-:W-:-:S04]  /*fb30*/  UIMAD UR4, UR4, UR5, URZ ;  /* 0x00000005040472a4 */ /* 0x000fc8000f8e023f */
[----:B------:R-:W-:-:S04]  /*fb40*/  UISETP.LT.AND UP0, UPT, UR8, UR4, UPT ;  /* 0x000000040800728c */ /* 0x000fc8000bf01270 */
[----:B------:R-:W-:-:S12]  /*fb50*/  USEL UR8, UR8, UR4, !UP0 ;  /* 0x0000000408087287 */ /* 0x000fd8000c000000 */
.L_x_2037:
[----:B------:R-:W-:Y:S02]  /*fb60*/  UIMAD.WIDE UR4, UR8, 0x2aaaaaab, URZ ;  /* 0x2aaaaaab080478a5 */ /* 0x000fe4000f8e023f */
[----:B------:R-:W-:Y:S02]  /*fb70*/  USHF.R.U32.HI UR9, URZ, 0x10, UR46 ;  /* 0x000000103f097899 */ /* 0x000fe4000801162e */
[----:B------:R-:W-:Y:S02]  /*fb80*/  USHF.R.U32.HI UR4, URZ, 0x1f, UR5 ;  /* 0x0000001f3f047899 */ /* 0x000fe40008011605 */
[----:B------:R-:W-:Y:S02]  /*fb90*/  ULOP3.LUT UR46, UR46, 0xffff, URZ, 0xc0, !UPT ;  /* 0x0000ffff2e2e7892 */ /* 0x000fe4000f8ec03f */
[----:B------:R-:W-:Y:S01]  /*fba0*/  ULEA.HI.SX32 UR4, UR5, UR4, 0x1c ;  /* 0x0000000405047291 */ /* 0x000fe2000f8fe23f */
[----:B------:R-:W-:-:S03]  /*fbb0*/  UMOV UR38, URZ ;  /* 0x0000003f00267c82 */ /* 0x000fc60008000000 */
[----:B------:R-:W-:-:S04]  /*fbc0*/  UISETP.LT.AND UP0, UPT, URZ, UR4, UPT ;  /* 0x000000043f00728c */ /* 0x000fc8000bf01270 */
[----:B------:R-:W-:Y:S02]  /*fbd0*/  USEL UR45, URZ, UR4, !UP0 ;  /* 0x000000043f2d7287 */ /* 0x000fe4000c000000 */
[----:B------:R-:W-:Y:S02]  /*fbe0*/  UISETP.NE.AND UP0, UPT, UR9, URZ, UPT ;  /* 0x0000003f0900728c */ /* 0x000fe4000bf05270 */
[----:B------:R-:W-:-:S06]  /*fbf0*/  UISETP.GT.AND UP1, UPT, UR12, UR45, UPT ;  /* 0x0000002d0c00728c */ /* 0x000fcc000bf24270 */
[----:B------:R-:W-:-:S03]  /*fc00*/  PLOP3.LUT P0, PT, PT, PT, UP1, 0x80, 0x0 ;  /* 0x000000000000781c */ /* 0x000fc60003f0f018 */
[----:B------:R-:W-:-:S10]  /*fc10*/  @!UP0 ULDC UR9, c[0x0][0x9f0] ;  /* 0x00027c0000098ab9 */ /* 0x000fd40000000800 */
[----:B------:R-:W-:Y:S05]  /*fc20*/  @!P0 BRA `(.L_x_2040) ;  /* 0x00000000007c8947 */ /* 0x000fea0003800000 */
[----:B------:R-:W-:Y:S01]  /*fc30*/  IABS R0, UR9 ;  /* 0x0000000900007c13 */ /* 0x000fe20008000000 */
[----:B------:R-:W-:Y:S02]  /*fc40*/  UIADD3 UR4, UR9, -0x1, UR12 ;  /* 0xffffffff09047890 */ /* 0x000fe4000fffe00c */
[----:B------:R-:W-:Y:S02]  /*fc50*/  IABS R4, UR9 ;  /* 0x0000000900047c13 */ /* 0x000fe40008000000 */
[----:B------:R-:W-:Y:S01]  /*fc60*/  R2UR UR10, R0 ;  /* 0x00000000000a72ca */ /* 0x000fe200000e0000 */
[----:B------:R-:W-:-:S03]  /*fc70*/  UIADD3 UR6, -UR45, UR4, URZ ;  /* 0x000000042d067290 */ /* 0x000fc6000fffe13f */
[----:B------:R-:W-:-:S03]  /*fc80*/  UMOV UR4, URZ ;  /* 0x0000003f00047c82 */ /* 0x000fc60008000000 */
[----:B------:R-:W-:Y:S01]  /*fc90*/  IABS R3, UR6 ;  /* 0x0000000600037c13 */ /* 0x000fe20008000000 */
[----:B------:R-:W-:-:S03]  /*fca0*/  ULOP3.LUT UR6, UR6, UR9, URZ, 0x3c, !UPT ;  /* 0x0000000906067292 */ /* 0x000fc6000f8e3c3f */
[----:B------:R-:W-:Y:S02]  /*fcb0*/  R2UR UR8, R3 ;  /* 0x00000000030872ca */ /* 0x000fe400000e0000 */
        /* <DEDUP_REMOVED lines=22> */
.L_x_2040:
[----:B------:R-:W-:Y:S02]  /*fe20*/  UIMAD UR49, UR46, UR38, UR45 ;  /* 0x000000262e3172a4 */ /* 0x000fe4000f8e022d */
[----:B------:R-:W-:Y:S02]  /*fe30*/  IMAD.U32 R0, RZ, RZ, UR38 ;  /* 0x00000026ff007e24 */ /* 0x000fe4000f8e00ff */
[----:B------:R-:W-:Y:S02]  /*fe40*/  IMAD.MOV.U32 R21, RZ, RZ, RZ ;  /* 0x000000ffff157224 */ /* 0x000fe400078e00ff */
[----:B------:R-:W-:Y:S02]  /*fe50*/  IMAD.MOV.U32 R20, RZ, RZ, 0x1 ;  /* 0x00000001ff147424 */ /* 0x000fe400078e00ff */
[----:B------:R-:W-:Y:S02]  /*fe60*/  IMAD.U32 R31, RZ, RZ, UR49 ;  /* 0x00000031ff1f7e24 */ /* 0x000fe4000f8e00ff */
[----:B------:R-:W-:-:S03]  /*fe70*/  IMAD.MOV.U32 R8, RZ, RZ, 0x1 ;  /* 0x00000001ff087424 */ /* 0x000fc600078e00ff */
[----:B------:R-:W-:-:S04]  /*fe80*/  VIADDMNMX R31, R31, R0, UR12, PT ;  /* 0x0000000c1f1f7e46 */ /* 0x000fc8000b800100 */
[----:B------:R-:W-:-:S13]  /*fe90*/  ISETP.GT.AND P0, PT, R31, UR49, PT ;  /* 0x000000311f007c0c */ /* 0x000fda000bf04270 */
        /* <DEDUP_REMOVED lines=24> */
.L_x_2041:
        /* <DEDUP_REMOVED lines=19> */
[----:B-1---5:R-:W-:Y:S05]  /*10150*/  CALL.ABS.NOINC R2 ;  /* 0x0000000002007343 */ /* 0x022fea0003c00000 */
.L_x_2043:
[----:B------:R0:W1:Y:S01]  /*10160*/  LDC.64 R2, c[0x4][R18] ;  /* 0x0100000012027b82 */ /* 0x0000620000000a00 */
[----:B------:R-:W-:Y:S01]  /*10170*/  ULDC.64 UR4, c[0x4][0x98] ;  /* 0x0100260000047ab9 */ /* 0x000fe20000000a00 */
[----:B------:R-:W-:Y:S01]  /*10180*/  ULDC.64 UR6, c[0x4][0xa0] ;  /* 0x0100280000067ab9 */ /* 0x000fe20000000a00 */
[----:B------:R-:W-:Y:S02]  /*10190*/  IMAD.U32 R4, RZ, RZ, UR4 ;  /* 0x00000004ff047e24 */ /* 0x000fe4000f8e00ff */
        /* <DEDUP_REMOVED lines=11> */
.L_x_2042:
[----:B------:R-:W0:Y:S01]  /*10250*/  LDC.64 R4, c[0x0][0x9f8] ;  /* 0x00027e00ff047b82 */ /* 0x000e220000000a00 */
[----:B------:R-:W-:-:S07]  /*10260*/  IMAD.MOV.U32 R30, RZ, RZ, R33 ;  /* 0x000000ffff1e7224 */ /* 0x000fce00078e0021 */
[----:B------:R-:W1:Y:S01]  /*10270*/  LDC R29, c[0x0][0x430] ;  /* 0x00010c00ff1d7b82 */ /* 0x000e620000000800 */
[C---:B------:R-:W-:Y:S01]  /*10280*/  IMAD.SHL.U32 R28, R17.reuse, 0x10, RZ ;  /* 0x00000010111c7824 */ /* 0x040fe200078e00ff */
[----:B------:R-:W-:Y:S01]  /*10290*/  LOP3.LUT R7, R17, 0x7f, RZ, 0xc0, !PT ;  /* 0x0000007f11077812 */ /* 0x000fe200078ec0ff */
[----:B------:R-:W-:Y:S01]  /*102a0*/  VIADD R9, R31, 0xffffffff ;  /* 0xffffffff1f097836 */ /* 0x000fe20000000000 */
        /* <DEDUP_REMOVED lines=8> */
[----:B------:R-:W-:Y:S02]  /*10330*/  LOP3.LUT R28, R28, 0x70, RZ, 0xc0, !PT ;  /* 0x000000701c1c7812 */ /* 0x000fe400078ec0ff */
[----:B------:R-:W-:Y:S02]  /*10340*/  SHF.R.U32.HI R27, RZ, 0x3, R7 ;  /* 0x00000003ff1b7819 */ /* 0x000fe40000011607 */
[----:B-1----:R-:W-:Y:S02]  /*10350*/  ISETP.NE.AND P1, PT, R29, 0x1, PT ;  /* 0x000000011d00780c */ /* 0x002fe40003f25270 */
[----:B------:R-:W-:-:S05]  /*10360*/  LOP3.LUT R26, R28, R27, RZ, 0xfc, !PT ;  /* 0x0000001b1c1a7212 */ /* 0x000fca00078efcff */
[----:B------:R-:W-:-:S04]  /*10370*/  IMAD R13, R9, 0x60, R26 ;  /* 0x00000060090d7824 */ /* 0x000fc800078e021a */
[C---:B-----5:R-:W-:Y:S01]  /*10380*/  IMAD.IADD R0, R13.reuse, 0x1, R32 ;  /* 0x000000010d007824 */ /* 0x060fe200078e0220 */
[----:B------:R-:W-:Y:S01]  /*10390*/  ISETP.GE.AND P0, PT, R13, UR41, PT ;  /* 0x000000290d007c0c */ /* 0x000fe2000bf06270 */
[----:B------:R-:W1:Y:S01]  /*103a0*/  @P1 LDC R3, c[0x0][0x434] ;  /* 0x00010d00ff031b82 */ /* 0x000e620000000800 */
[----:B------:R-:W-:Y:S02]  /*103b0*/  @P1 LOP3.LUT R2, R2, 0x40, RZ, 0xfc, !PT ;  /* 0x0000004002021812 */ /* 0x000fe400078efcff */
[----:B------:R-:W-:-:S05]  /*103c0*/  ISETP.GT.U32.OR P0, PT, R26, 0x5f, P0 ;  /* 0x0000005f1a00780c */ /* 0x000fca0000704470 */
[----:B0-----:R-:W0:Y:S08]  /*103d0*/  @P1 LDC R5, c[0x0][0x438] ;  /* 0x00010e00ff051b82 */ /* 0x001e300000000800 */
[----:B------:R-:W3:Y:S08]  /*103e0*/  @!P0 LDC.64 R10, c[0x0][0x428] ;  /* 0x00010a00ff0a8b82 */ /* 0x000ef00000000a00 */
[----:B------:R-:W4:Y:S01]  /*103f0*/  @!P0 LDC.64 R12, c[0x0][0x418] ;  /* 0x00010600ff0c8b82 */ /* 0x000f220000000a00 */
[----:B-1----:R-:W-:-:S04]  /*10400*/  @P1 IMAD.HI.U32 R4, R0, R3, RZ ;  /* 0x0000000300041227 */ /* 0x002fc800078e00ff */
[----:B------:R-:W-:Y:S01]  /*10410*/  IMAD.MOV.U32 R3, RZ, RZ, R0 ;  /* 0x000000ffff037224 */ /* 0x000fe200078e0000 */
[----:B0-----:R-:W-:-:S04]  /*10420*/  @P1 SHF.R.U32.HI R3, RZ, R5, R4 ;  /* 0x00000005ff031219 */ /* 0x001fc80000011604 */
[----:B------:R-:W-:Y:S02]  /*10430*/  @!P0 SHF.R.S32.HI R5, RZ, 0x1f, R3 ;  /* 0x0000001fff058819 */ /* 0x000fe40000011403 */
[----:B--2---:R-:W-:-:S05]  /*10440*/  SHF.R.S32.HI R25, RZ, 0x1f, R30 ;  /* 0x0000001fff197819 */ /* 0x004fca000001141e */
[----:B---3--:R-:W-:-:S04]  /*10450*/  @!P0 IMAD R4, R25, R10, RZ ;  /* 0x0000000a19048224 */ /* 0x008fc800078e02ff */
[----:B------:R-:W-:Y:S02]  /*10460*/  @!P0 IMAD R15, R30, R11, R4 ;  /* 0x0000000b1e0f8224 */ /* 0x000fe400078e0204 */
[----:B------:R-:W-:-:S04]  /*10470*/  @!P0 IMAD.MOV.U32 R4, RZ, RZ, R3 ;  /* 0x000000ffff048224 */ /* 0x000fc800078e0003 */
[----:B------:R-:W-:-:S04]  /*10480*/  @!P0 IMAD.WIDE.U32 R10, R30, R10, R4 ;  /* 0x0000000a1e0a8225 */ /* 0x000fc800078e0004 */
[----:B------:R-:W-:Y:S01]  /*10490*/  @!P0 IMAD.IADD R5, R11, 0x1, R15 ;  /* 0x000000010b058824 */ /* 0x000fe200078e020f */
[----:B----4-:R-:W-:-:S04]  /*104a0*/  @!P0 LEA R4, P1, R10, R12, 0x2 ;  /* 0x0000000c0a048211 */ /* 0x010fc800078210ff */
        /* <DEDUP_REMOVED lines=20> */
.L_x_2085:
[----:B------:R-:W-:Y:S01]  /*105f0*/  ULOP3.LUT UR4, UR42, 0x2, URZ, 0xfc, !UPT ;  /* 0x000000022a047892 */ /* 0x000fe2000f8efc3f */
[--C-:B-----5:R-:W-:Y:S02]  /*10600*/  @!P0 SHF.R.S32.HI R5, RZ, 0x1f, R4.reuse ;  /* 0x0000001fff058819 */ /* 0x120fe40000011404 */
[----:B------:R-:W-:Y:S02]  /*10610*/  CS2R R36, SRZ ;  /* 0x0000000000247805 */ /* 0x000fe4000001ff00 */
[----:B------:R-:W-:Y:S01]  /*10620*/  LOP3.LUT R2, R2, 0xffffffdf, RZ, 0xc0, !PT ;  /* 0xffffffdf02027812 */ /* 0x000fe200078ec0ff */
[----:B------:R-:W-:Y:S01]  /*10630*/  @!P0 IMAD.MOV.U32 R36, RZ, RZ, R4 ;  /* 0x000000ffff248224 */ /* 0x000fe200078e0004 */
[----:B------:R-:W-:Y:S01]  /*10640*/  SEL R19, RZ, 0x1, P2 ;  /* 0x00000001ff137807 */ /* 0x000fe20001000000 */
[----:B------:R-:W-:Y:S01]  /*10650*/  IMAD.U32 R34, RZ, RZ, UR4 ;  /* 0x00000004ff227e24 */ /* 0x000fe2000f8e00ff */
[----:B------:R-:W-:Y:S01]  /*10660*/  LOP3.LUT R2, R2, 0xffffff7f, RZ, 0xc0, !PT ;  /* 0xffffff7f02027812 */ /* 0x000fe200078ec0ff */
[----:B------:R-:W-:Y:S01]  /*10670*/  @!P0 IMAD.MOV.U32 R37, RZ, RZ, R5 ;  /* 0x000000ffff258224 */ /* 0x000fe200078e0005 */
[----:B------:R-:W-:Y:S01]  /*10680*/  ISETP.GT.U32.AND P0, PT, R26, 0x5f, PT ;  /* 0x0000005f1a00780c */ /* 0x000fe20003f04070 */
[----:B------:R-:W-:Y:S01]  /*10690*/  IMAD.U32 R22, RZ, RZ, UR39 ;  /* 0x00000027ff167e24 */ /* 0x000fe2000f8e00ff */
[----:B------:R-:W-:Y:S01]  /*106a0*/  ISETP.NE.AND P1, PT, R34, 0x3, PT ;  /* 0x000000032200780c */ /* 0x000fe20003f25270 */
[----:B------:R-:W-:-:S03]  /*106b0*/  IMAD.MOV R23, RZ, RZ, -R3 ;  /* 0x000000ffff177224 */ /* 0x000fc600078e0a03 */
[----:B------:R-:W-:Y:S01]  /*106c0*/  SHF.R.S32.HI R22, RZ, 0x1f, R22 ;  /* 0x0000001fff167819 */ /* 0x000fe20000011416 */
[----:B------:R-:W-:-:S06]  /*106d0*/  IMAD R23, R29, R23, R0 ;  /* 0x000000171d177224 */ /* 0x000fcc00078e0200 */
[----:B------:R-:W-:-:S04]  /*106e0*/  @P0 LOP3.LUT R2, R2, 0x80, RZ, 0xfc, !PT ;  /* 0x0000008002020812 */ /* 0x000fc800078efcff */
[----:B------:R-:W-:Y:S01]  /*106f0*/  @P1 LOP3.LUT R2, R2, 0x20, RZ, 0xfc, !PT ;  /* 0x0000002002021812 */ /* 0x000fe200078efcff */
[----:B------:R-:W-:Y:S06]  /*10700*/  @!P1 BRA `(.L_x_2045) ;  /* 0x0000000000049947 */ /* 0x000fec0003800000 */
[----:B------:R-:W-:Y:S01]  /*10710*/  BPT.TRAP 0x1 ;  /* 0x000000040000795c */ /* 0x000fe20000300000 */
.L_x_2045:
[----:B------:R-:W-:-:S05]  /*10720*/  IMAD.MOV.U32 R0, RZ, RZ, 0x1 ;  /* 0x00000001ff007424 */ /* 0x000fca00078e00ff */
[----:B------:R-:W-:-:S04]  /*10730*/  SHF.L.U32 R0, R0, 0x1f, RZ ;  /* 0x0000001f00007819 */ /* 0x000fc800000006ff */
[----:B------:R-:W0:Y:S02]  /*10740*/  SYNCS.PHASECHK.TRANS64.TRYWAIT P0, [UR47+0x22840], R0 ;  /* 0x02284000ff0075a7 */ /* 0x000e24000800016f */
[----:B0-----:R-:W-:Y:S05]  /*10750*/  @!P0 BRA `(.L_x_2046) ;  /* 0x0000002c00108947 */ /* 0x001fea0003800000 */
.L_x_2086:
[----:B------:R-:W-:Y:S01]  /*10760*/  SHF.R.S32.HI R18, RZ, 0x1f, R23 ;  /* 0x0000001fff127819 */ /* 0x000fe20000011417 */
[----:B------:R-:W-:Y:S01]  /*10770*/  ULDC.64 UR4, c[0x0][0x300] ;  /* 0x0000c00000047ab9 */ /* 0x000fe20000000a00 */
[----:B------:R-:W-:Y:S01]  /*10780*/  R2UR UR6, R22 ;  /* 0x00000000160672ca */ /* 0x000fe200000e0000 */
[----:B------:R-:W-:Y:S01]  /*10790*/  IMAD.WIDE.U32 R4, R23, UR4, RZ ;  /* 0x0000000417047c25 */ /* 0x000fe2000f8e00ff */
[----:B------:R-:W-:-:S03]  /*107a0*/  LOP3.LUT R2, R2, 0xfffffffd, RZ, 0xc0, !PT ;  /* 0xfffffffd02027812 */ /* 0x000fc600078ec0ff */
[----:B0-----:R-:W-:-:S04]  /*107b0*/  IMAD R0, R18, UR4, RZ ;  /* 0x0000000412007c24 */ /* 0x001fc8000f8e02ff */
[----:B------:R-:W-:Y:S01]  /*107c0*/  IMAD R3, R23, UR5, R0 ;  /* 0x0000000517037c24 */ /* 0x000fe2000f8e0200 */
[----:B------:R-:W-:-:S03]  /*107d0*/  ULDC.64 UR4, c[0x0][0x310] ;  /* 0x0000c40000047ab9 */ /* 0x000fc60000000a00 */
[----:B------:R-:W-:Y:S02]  /*107e0*/  IMAD.IADD R5, R5, 0x1, R3 ;  /* 0x0000000105057824 */ /* 0x000fe400078e0203 */
[----:B------:R-:W-:Y:S02]  /*107f0*/  IMAD R3, R37, UR4, RZ ;  /* 0x0000000425037c24 */ /* 0x000fe4000f8e02ff */
[----:B------:R-:W-:-:S04]  /*10800*/  IMAD.WIDE.U32 R4, R36, UR4, R4 ;  /* 0x0000000424047c25 */ /* 0x000fc8000f8e0004 */
[----:B------:R-:W-:Y:S01]  /*10810*/  IMAD R3, R36, UR5, R3 ;  /* 0x0000000524037c24 */ /* 0x000fe2000f8e0203 */
        /* <DEDUP_REMOVED lines=12> */
[----:B------:R-:W-:Y:S01]  /*108e0*/  LEA.HI.X R0, R4, UR7, R5, 0x1, P0 ;  /* 0x0000000704007c11 */ /* 0x000fe200080f0c05 */
[----:B------:R-:W-:Y:S01]  /*108f0*/  IMAD.MOV.U32 R4, RZ, RZ, -0x60 ;  /* 0xffffffa0ff047424 */ /* 0x000fe200078e00ff */
[----:B------:R-:W-:-:S03]  /*10900*/  LOP3.LUT R5, R6, 0x1c0, RZ, 0xc0, !PT ;  /* 0x000001c006057812 */ /* 0x000fc600078ec0ff */
[----:B------:R-:W-:Y:S01]  /*10910*/  IMAD R4, R9, R4, UR41 ;  /* 0x0000002909047e24 */ /* 0x000fe2000f8e0204 */
[----:B------:R-:W-:-:S03]  /*10920*/  LOP3.LUT R6, R5, 0x38, R6, 0xf8, !PT ;  /* 0x0000003805067812 */ /* 0x000fc600078ef806 */
[----:B------:R-:W-:Y:S01]  /*10930*/  IMAD.IADD R35, R4, 0x1, -R27 ;  /* 0x0000000104237824 */ /* 0x000fe200078e0a1b */
[----:B------:R-:W-:Y:S01]  /*10940*/  LOP3.LUT R6, R6, 0x38, R17, 0x78, !PT ;  /* 0x0000003806067812 */ /* 0x000fe200078e7811 */
[----:B------:R-:W-:Y:S01]  /*10950*/  IMAD.SHL.U32 R17, R7, 0x8, RZ ;  /* 0x0000000807117824 */ /* 0x000fe200078e00ff */
[----:B------:R-:W-:Y:S02]  /*10960*/  @P2 LOP3.LUT R2, R2, 0x2, RZ, 0xfc, !PT ;  /* 0x0000000202022812 */ /* 0x000fe400078efcff */
[----:B------:R-:W-:Y:S02]  /*10970*/  ISETP.GE.AND P0, PT, R35, 0x1, PT ;  /* 0x000000012300780c */ /* 0x000fe40003f06270 */
[----:B------:R-:W-:Y:S01]  /*10980*/  LOP3.LUT R17, R6, 0x200, R17, 0xf8, !PT ;  /* 0x0000020006117812 */ /* 0x000fe200078ef811 */
[----:B------:R-:W-:Y:S10]  /*10990*/  BRA.DIV UR5, `(.L_x_2047) ;  /* 0x0000002a05987947 */ /* 0x000ff4000b800000 */
[----:B------:R-:W0:Y:S01]  /*109a0*/  SHFL.IDX PT, R14, R3, RZ, 0x181f ;  /* 0x00181fff030e7589 */ /* 0x000e2200000e0000 */
[----:B------:R-:W-:-:S03]  /*109b0*/  @P0 LEA R7, R17, UR47, 0x1 ;  /* 0x0000002f11070c11 */ /* 0x000fc6000f8e08ff */
[----:B------:R-:W1:Y:S04]  /*109c0*/  SHFL.IDX PT, R4, R0, RZ, 0x181f ;  /* 0x00181fff00047589 */ /* 0x000e6800000e0000 */
[----:B------:R-:W-:Y:S01]  /*109d0*/  SHFL.IDX PT, R6, R0, 0x1, 0x181f ;  /* 0x00381f0000067f89 */ /* 0x000fe200000e0000 */
[----:B0-----:R-:W-:-:S05]  /*109e0*/  @P0 LEA R14, P1, R24, R14, 0x1 ;  /* 0x0000000e180e0211 */ /* 0x001fca00078208ff */
[----:B-1----:R-:W-:Y:S02]  /*109f0*/  @P0 IMAD.X R5, RZ, RZ, R4, P1 ;  /* 0x000000ffff050224 */ /* 0x002fe400008e0604 */
[----:B------:R-:W-:Y:S02]  /*10a00*/  @P0 IMAD.MOV.U32 R4, RZ, RZ, R14 ;  /* 0x000000ffff040224 */ /* 0x000fe400078e000e */
        /* <DEDUP_REMOVED lines=30> */
.L_x_2100:
        /* <DEDUP_REMOVED lines=15> */
.L_x_2048:
        /* <DEDUP_REMOVED lines=23> */
.L_x_2049:
[----:B------:R-:W-:Y:S01]  /*10e50*/  UISETP.NE.AND UP0, UPT, UR48, URZ, UPT ;  /* 0x0000003f3000728c */ /* 0x000fe2000bf05270 */
[----:B------:R-:W-:Y:S01]  /*10e60*/  VIADD R0, R26, UR40 ;  /* 0x000000281a007c36 */ /* 0x000fe20008000000 */
[----:B------:R-:W-:Y:S01]  /*10e70*/  R2UR UR6, R22 ;  /* 0x00000000160672ca */ /* 0x000fe200000e0000 */
[----:B------:R-:W-:Y:S01]  /*10e80*/  ULDC.64 UR8, c[0x0][0x2d8] ;  /* 0x0000b60000087ab9 */ /* 0x000fe20000000a00 */
[----:B------:R-:W-:Y:S01]  /*10e90*/  SHF.R.S32.HI R8, RZ, 0x1f, R33 ;  /* 0x0000001fff087819 */ /* 0x000fe20000011421 */
[----:B------:R-:W-:Y:S01]  /*10ea0*/  IMAD.MOV.U32 R9, RZ, RZ, R0 ;  /* 0x000000ffff097224 */ /* 0x000fe200078e0000 */
[----:B------:R-:W-:-:S05]  /*10eb0*/  PLOP3.LUT P0, PT, PT, PT, UP0, 0x80, 0x0 ;  /* 0x000000000000781c */ /* 0x000fca0003f0f008 */
[----:B------:R-:W-:-:S04]  /*10ec0*/  @UP0 ULDC UR4, c[0x0][0x44c] ;  /* 0x0001130000040ab9 */ /* 0x000fc80000000800 */
[----:B------:R-:W-:-:S04]  /*10ed0*/  UIMAD UR6, UR6, UR8, URZ ;  /* 0x00000008060672a4 */ /* 0x000fc8000f8e023f */
[----:B------:R-:W-:Y:S01]  /*10ee0*/  @P0 IMAD.HI.U32 R3, R0, UR4, RZ ;  /* 0x0000000400030c27 */ /* 0x000fe2000f8e00ff */
[----:B------:R-:W-:Y:S01]  /*10ef0*/  PLOP3.LUT P0, PT, PT, PT, UP0, 0x80, 0x0 ;  /* 0x000000000000781c */ /* 0x000fe20003f0f008 */
[----:B------:R-:W-:Y:S01]  /*10f00*/  @UP0 ULDC UR4, c[0x0][0x450] ;  /* 0x0001140000040ab9 */ /* 0x000fe20000000800 */
[----:B------:R-:W-:-:S11]  /*10f10*/  UIMAD UR6, UR39, UR9, UR6 ;  /* 0x00000009270672a4 */ /* 0x000fd6000f8e0206 */
[----:B------:R-:W-:Y:S01]  /*10f20*/  @P0 SHF.R.U32.HI R9, RZ, UR4, R3 ;  /* 0x00000004ff090c19 */ /* 0x000fe20008011603 */
[----:B------:R-:W-:Y:S01]  /*10f30*/  UIMAD.WIDE.U32 UR4, UR39, UR8, URZ ;  /* 0x00000008270472a5 */ /* 0x000fe2000f8e003f */
[----:B------:R-:W0:Y:S02]  /*10f40*/  LDC R3, c[0x0][0x448] ;  /* 0x00011200ff037b82 */ /* 0x000e240000000800 */
[----:B------:R-:W-:Y:S01]  /*10f50*/  ULDC.64 UR8, c[0x0][0x2e0] ;  /* 0x0000b80000087ab9 */ /* 0x000fe20000000a00 */
[----:B------:R-:W-:Y:S01]  /*10f60*/  UIADD3 UR6, UR5, UR6, URZ ;  /* 0x0000000605067290 */ /* 0x000fe2000fffe03f */
[----:B------:R-:W-:Y:S02]  /*10f70*/  IMAD R8, R8, UR8, RZ ;  /* 0x0000000808087c24 */ /* 0x000fe4000f8e02ff */
[----:B------:R-:W-:Y:S02]  /*10f80*/  IMAD.U32 R4, RZ, RZ, UR4 ;  /* 0x00000004ff047e24 */ /* 0x000fe4000f8e00ff */
[----:B------:R-:W-:Y:S01]  /*10f90*/  IMAD.U32 R5, RZ, RZ, UR5 ;  /* 0x00000005ff057e24 */ /* 0x000fe2000f8e00ff */
[----:B------:R-:W-:Y:S01]  /*10fa0*/  ULDC.64 UR4, c[0x0][0x2d0] ;  /* 0x0000b40000047ab9 */ /* 0x000fe20000000a00 */
[----:B------:R-:W-:-:S02]  /*10fb0*/  IMAD.U32 R7, RZ, RZ, UR6 ;  /* 0x00000006ff077e24 */ /* 0x000fc4000f8e00ff */
[----:B------:R-:W-:Y:S02]  /*10fc0*/  IMAD.MOV.U32 R6, RZ, RZ, R4 ;  /* 0x000000ffff067224 */ /* 0x000fe400078e0004 */
[C---:B------:R-:W-:Y:S02]  /*10fd0*/  IMAD R11, R33.reuse, UR9, R8 ;  /* 0x00000009210b7c24 */ /* 0x040fe4000f8e0208 */
[----:B------:R-:W-:Y:S01]  /*10fe0*/  IMAD.WIDE.U32 R4, R33, UR8, R6 ;  /* 0x0000000821047c25 */ /* 0x000fe2000f8e0006 */
[----:B------:R-:W-:-:S03]  /*10ff0*/  SHF.R.S32.HI R6, RZ, 0x1f, R9 ;  /* 0x0000001fff067819 */ /* 0x000fc60000011409 */
[----:B------:R-:W-:Y:S02]  /*11000*/  IMAD.IADD R5, R5, 0x1, R11 ;  /* 0x0000000105057824 */ /* 0x000fe400078e020b */
[----:B------:R-:W-:Y:S02]  /*11010*/  IMAD.MOV R11, RZ, RZ, -R9 ;  /* 0x000000ffff0b7224 */ /* 0x000fe400078e0a09 */
[----:B------:R-:W-:Y:S02]  /*11020*/  IMAD R6, R6, UR4, RZ ;  /* 0x0000000406067c24 */ /* 0x000fe4000f8e02ff */
[----:B0-----:R-:W-:Y:S02]  /*11030*/  IMAD R11, R3, R11, R0 ;  /* 0x0000000b030b7224 */ /* 0x001fe400078e0200 */
[C---:B------:R-:W-:Y:S02]  /*11040*/  IMAD R13, R9.reuse, UR5, R6 ;  /* 0x00000005090d7c24 */ /* 0x040fe4000f8e0206 */
[----:B------:R-:W-:Y:S01]  /*11050*/  IMAD.WIDE.U32 R6, R9, UR4, R4 ;  /* 0x0000000409067c25 */ /* 0x000fe2000f8e0004 */
[----:B------:R-:W-:Y:S01]  /*11060*/  SHF.R.S32.HI R0, RZ, 0x1f, R11 ;  /* 0x0000001fff007819 */ /* 0x000fe2000001140b */
[----:B------:R-:W-:-:S02]  /*11070*/  ULDC.64 UR4, c[0x0][0x2c8] ;  /* 0x0000b20000047ab9 */ /* 0x000fc40000000a00 */
[----:B------:R-:W-:Y:S02]  /*11080*/  IMAD.IADD R7, R7, 0x1, R13 ;  /* 0x0000000107077824 */ /* 0x000fe400078e020d */
[----:B------:R-:W-:Y:S02]  /*11090*/  IMAD R0, R0, UR4, RZ ;  /* 0x0000000400007c24 */ /* 0x000fe4000f8e02ff */
[----:B------:R-:W-:-:S04]  /*110a0*/  IMAD.WIDE.U32 R6, R11, UR4, R6 ;  /* 0x000000040b067c25 */ /* 0x000fc8000f8e0006 */
[----:B------:R-:W-:Y:S01]  /*110b0*/  IMAD R5, R11, UR5, R0 ;  /* 0x000000050b057c24 */ /* 0x000fe2000f8e0200 */
[----:B------:R-:W-:-:S03]  /*110c0*/  ULDC.64 UR4, c[0x0][0x280] ;  /* 0x0000a00000047ab9 */ /* 0x000fc60000000a00 */
[----:B------:R-:W-:Y:S01]  /*110d0*/  IMAD.IADD R5, R7, 0x1, R5 ;  /* 0x0000000107057824 */ /* 0x000fe200078e0205 */
        /* <DEDUP_REMOVED lines=8> */
[----:B------:R-:W-:Y:S02]  /*11160*/  VIADD R0, R27, UR40 ;  /* 0x000000281b007c36 */ /* 0x000fe40008000000 */
[----:B------:R-:W1:Y:S01]  /*11170*/  SHFL.IDX PT, R4, R6, RZ, 0x181f ;  /* 0x00181fff06047589 */ /* 0x000e6200000e0000 */
[----:B------:R-:W-:Y:S02]  /*11180*/  IMAD R3, R3, UR4, RZ ;  /* 0x0000000403037c24 */ /* 0x000fe4000f8e02ff */
[C---:B------:R-:W-:Y:S01]  /*11190*/  VIADD R10, R0.reuse, 0x10 ;  /* 0x00000010000a7836 */ /* 0x040fe20000000000 */
        /* <DEDUP_REMOVED lines=55> */
.L_x_2117:
[----:B------:R-:W-:-:S05]  /*11510*/  VIADD R0, R0, 0x70 ;  /* 0x0000007000007836 */ /* 0x000fca0000000000 */
[----:B------:R-:W-:Y:S01]  /*11520*/  ISETP.GE.AND P0, PT, R0, R3, PT ;  /* 0x000000030000720c */ /* 0x000fe20003f06270 */
[----:B------:R-:W-:-:S05]  /*11530*/  IMAD.MOV.U32 R0, RZ, RZ, 0x1 ;  /* 0x00000001ff007424 */ /* 0x000fca00078e00ff */
[----:B------:R-:W-:-:S07]  /*11540*/  SHF.L.U32 R0, R0, 0x1f, RZ ;  /* 0x0000001f00007819 */ /* 0x000fce00000006ff */
[----:B0-2---:R-:W-:Y:S02]  /*11550*/  @!P0 LEA R4, P2, R24, R14, 0x1 ;  /* 0x0000000e18048211 */ /* 0x005fe400078408ff */
        /* <DEDUP_REMOVED lines=13> */
.L_x_2118:
[----:B------:R-:W-:-:S13]  /*11630*/  ISETP.NE.AND P0, PT, R34, 0x3, PT ;  /* 0x000000032200780c */ /* 0x000fda0003f05270 */
[----:B------:R-:W-:Y:S05]  /*11640*/  @!P0 BRA `(.L_x_2052) ;  /* 0x0000000000048947 */ /* 0x000fea0003800000 */
[----:B------:R-:W-:Y:S01]  /*11650*/  BPT.TRAP 0x1 ;  /* 0x000000040000795c */ /* 0x000fe20000300000 */
.L_x_2052:
[----:B------:R-:W1:Y:S02]  /*11660*/  SYNCS.PHASECHK.TRANS64.TRYWAIT P0, [UR47+0x22860], R0 ;  /* 0x02286000ff0075a7 */ /* 0x000e64000800016f */
[----:B-1----:R-:W-:Y:S05]  /*11670*/  @!P0 BRA `(.L_x_2053) ;  /* 0x0000002c007c8947 */ /* 0x002fea0003800000 */
.L_x_2119:
        /* <DEDUP_REMOVED lines=8> */
[C---:B------:R-:W-:Y:S01]  /*11700*/  LOP3.LUT P1, RZ, R2.reuse, 0x4, RZ, 0xc0, !PT ;  /* 0x0000000402ff7812 */ /* 0x040fe2000782c0ff */
[----:B0-----:R-:W-:Y:S01]  /*11710*/  IMAD R3, R37, UR6, RZ ;  /* 0x0000000625037c24 */ /* 0x001fe2000f8e02ff */
[----:B------:R-:W-:Y:S01]  /*11720*/  SEL R0, RZ, 0x2, P3 ;  /* 0x00000002ff007807 */ /* 0x000fe20001800000 */
[----:B------:R-:W-:Y:S01]  /*11730*/  IMAD.IADD R5, R5, 0x1, R23 ;  /* 0x0000000105057824 */ /* 0x000fe200078e0217 */
[----:B------:R-:W-:Y:S01]  /*11740*/  LOP3.LUT P4, RZ, R2, 0x1, RZ, 0xc0, !PT ;  /* 0x0000000102ff7812 */ /* 0x000fe2000788c0ff */
[----:B------:R-:W-:-:S02]  /*11750*/  IMAD R3, R36, UR7, R3 ;  /* 0x0000000724037c24 */ /* 0x000fc4000f8e0203 */
[----:B------:R-:W-:Y:S01]  /*11760*/  IMAD.WIDE.U32 R10, R36, UR6, R4 ;  /* 0x00000006240a7c25 */ /* 0x000fe2000f8e0004 */
[----:B------:R-:W-:Y:S01]  /*11770*/  ULDC.64 UR6, c[0x0][0x330] ;  /* 0x0000cc0000067ab9 */ /* 0x000fe20000000a00 */
[----:B------:R-:W-:Y:S01]  /*11780*/  SEL R4, RZ, 0x4, P2 ;  /* 0x00000004ff047807 */ /* 0x000fe20001000000 */
[----:B------:R-:W-:Y:S01]  /*11790*/  UIMAD UR4, UR4, UR6, URZ ;  /* 0x00000006040472a4 */ /* 0x000fe2000f8e023f */
[----:B------:R-:W-:Y:S02]  /*117a0*/  IMAD.IADD R11, R11, 0x1, R3 ;  /* 0x000000010b0b7824 */ /* 0x000fe400078e0203 */
[----:B------:R-:W-:Y:S01]  /*117b0*/  IMAD.U32 R3, RZ, RZ, UR6 ;  /* 0x00000006ff037e24 */ /* 0x000fe2000f8e00ff */
[----:B------:R-:W-:Y:S01]  /*117c0*/  UIMAD UR4, UR39, UR7, UR4 ;  /* 0x00000007270472a4 */ /* 0x000fe2000f8e0204 */
[----:B------:R-:W-:Y:S02]  /*117d0*/  IADD3 R0, R4, R0, R19 ;  /* 0x0000000004007210 */ /* 0x000fe40007ffe013 */
[----:B------:R-:W-:Y:S01]  /*117e0*/  IMAD.WIDE.U32 R10, R3, UR39, R10 ;  /* 0x00000027030a7c25 */ /* 0x000fe2000f8e000a */
[----:B------:R-:W-:-:S03]  /*117f0*/  ULDC.64 UR6, c[0x0][0x318] ;  /* 0x0000c60000067ab9 */ /* 0x000fc60000000a00 */
[----:B------:R-:W-:Y:S01]  /*11800*/  VIADD R5, R11, UR4 ;  /* 0x000000040b057c36 */ /* 0x000fe20008000000 */
[----:B------:R-:W-:Y:S01]  /*11810*/  LEA R3, P0, R10, UR6, 0x1 ;  /* 0x000000060a037c11 */ /* 0x000fe2000f8008ff */
[----:B------:R-:W-:-:S03]  /*11820*/  UMOV UR4, 0xffffffff ;  /* 0xffffffff00047882 */ /* 0x000fc60000000000 */
[----:B------:R-:W-:Y:S02]  /*11830*/  LEA.HI.X R10, R10, UR7, R5, 0x1, P0 ;  /* 0x000000070a0a7c11 */ /* 0x000fe400080f0c05 */
[----:B------:R-:W-:-:S05]  /*11840*/  SEL R5, RZ, 0x8, P1 ;  /* 0x00000008ff057807 */ /* 0x000fca0000800000 */
[----:B------:R-:W-:Y:S01]  /*11850*/  IMAD.IADD R8, R0, 0x1, R5 ;  /* 0x0000000100087824 */ /* 0x000fe200078e0205 */
[----:B------:R-:W-:Y:S06]  /*11860*/  BRA.DIV UR4, `(.L_x_2054) ;  /* 0x0000002e04187947 */ /* 0x000fec000b800000 */
[----:B------:R-:W0:Y:S01]  /*11870*/  SHFL.IDX PT, R14, R3, RZ, 0x181f ;  /* 0x00181fff030e7589 */ /* 0x000e2200000e0000 */
[----:B------:R-:W-:Y:S01]  /*11880*/  IMAD.SHL.U32 R24, R24, 0x2, RZ ;  /* 0x0000000218187824 */ /* 0x000fe200078e00ff */
[----:B------:R-:W-:Y:S02]  /*11890*/  LEA R19, R17, UR47, 0x1 ;  /* 0x0000002f11137c11 */ /* 0x000fe4000f8e08ff */
        /* <DEDUP_REMOVED lines=21> */
[----:B------:R-:W2:Y:S02]  /*119f0*/  SHFL.IDX PT, R14, R3, 0x3, 0x181f ;  /* 0x00781f00030e7f89 */ /* 0x000ea400000e0000 */
[----:B-1----:R-:W-:Y:S01]  /*11a00*/  IMAD.X R9, RZ, RZ, R0, P3 ;  /* 0x000000ffff097224 */ /* 0x002fe200018e0600 */
        /* <DEDUP_REMOVED lines=10> */
[----:B------:R-:W1:Y:S02]  /*11ab0*/  SHFL.IDX PT, R14, R3, 0x4, 0x181f ;  /* 0x00981f00030e7f89 */ /* 0x000e6400000e0000 */
[----:B0-----:R-:W-:Y:S01]  /*11ac0*/  IMAD.X R7, RZ, RZ, R0, P3 ;  /* 0x000000ffff077224 */ /* 0x001fe200018e0600 */
[C---:B------:R-:W-:Y:S01]  /*11ad0*/  ISETP.LT.OR P3, PT, R35.reuse, 0x21, P4 ;  /* 0x000000212300780c */ /* 0x040fe20002761670 */
[----:B------:R-:W0:Y:S04]  /*11ae0*/  SHFL.IDX PT, R0, R10, 0x4, 0x181f ;  /* 0x00981f000a007f89 */ /* 0x000e2800000e0000 */
[----:B------:R-:W2:Y:S08]  /*11af0*/  SHFL.IDX PT, R10, R10, 0x5, 0x181f ;  /* 0x00b81f000a0a7f89 */ /* 0x000eb000000e0000 */
        /* <DEDUP_REMOVED lines=8> */
[----:B------:R1:W4:Y:S02]  /*11b80*/  SHFL.IDX PT, R14, R3, 0x5, 0x181f ;  /* 0x00b81f00030e7f89 */ /* 0x00032400000e0000 */
[----:B0-----:R-:W-:Y:S01]  /*11b90*/  IMAD.X R5, RZ, RZ, R0, P3 ;  /* 0x000000ffff057224 */ /* 0x001fe200018e0600 */
[----:B------:R-:W-:Y:S01]  /*11ba0*/  ISETP.LT.OR P3, PT, R35, 0x31, P4 ;  /* 0x000000312300780c */ /* 0x000fe20002761670 */
[----:B------:R-:W-:Y:S02]  /*11bb0*/  VIADD R0, R19, 0x400 ;  /* 0x0000040013007836 */ /* 0x000fe40000000000 */
[----:B---3--:R-:W-:-:S10]  /*11bc0*/  IMAD.MOV.U32 R8, RZ, RZ, RZ ;  /* 0x000000ffff087224 */ /* 0x008fd400078e00ff */
        /* <DEDUP_REMOVED lines=14> */
[----:B--2-4-:R1:W-:Y:S02]  /*11cb0*/  LDGSTS.E.BYPASS.LTC128B.128 [R19+0xb400], desc[UR36][R4.64+0x180], !P3 ;  /* 0x0b40018004137fae */ /* 0x0143e4000d901d64 */
.L_x_2133:
        /* <DEDUP_REMOVED lines=20> */
.L_x_2055:
[----:B------:R-:W-:Y:S01]  /*11e00*/  VIADD R31, R31, 0xfffffffe ;  /* 0xfffffffe1f1f7836 */ /* 0x000fe20000000000 */
[----:B------:R-:W-:Y:S01]  /*11e10*/  SYNCS.ARRIVE.TRANS64.A1T0 RZ, [UR47+0x22850], RZ ;  /* 0x022850ffffff79a7 */ /* 0x000fe2000810002f */
[----:B------:R-:W-:Y:S01]  /*11e20*/  BSSY B0, `(.L_x_2033) ;  /* 0x00000e8000007945 */ /* 0x000fe20003800000 */
[----:B------:R-:W-:Y:S02]  /*11e30*/  IMAD.MOV.U32 R20, RZ, RZ, 0x1 ;  /* 0x00000001ff147424 */ /* 0x000fe400078e00ff */
[----:B------:R-:W-:Y:S01]  /*11e40*/  ISETP.GE.AND P0, PT, R31, UR49, PT ;  /* 0x000000311f007c0c */ /* 0x000fe2000bf06270 */
[----:B------:R-:W-:-:S12]  /*11e50*/  IMAD.MOV.U32 R21, RZ, RZ, 0x1 ;  /* 0x00000001ff157424 */ /* 0x000fd800078e00ff */
[----:B------:R-:W-:Y:S05]  /*11e60*/  @!P0 BRA `(.L_x_2056) ;  /* 0x0000000c008c8947 */ /* 0x000fea0003800000 */
[----:B------:R-:W-:Y:S01]  /*11e70*/  UIADD3 UR4, UR46, 0x1, URZ ;  /* 0x000000012e047890 */ /* 0x000fe2000fffe03f */
[----:B------:R-:W-:Y:S01]  /*11e80*/  LOP3.LUT R4, RZ, UR44, RZ, 0x33, !PT ;  /* 0x0000002cff047c12 */ /* 0x000fe2000f8e33ff */
[----:B------:R-:W-:Y:S01]  /*11e90*/  IMAD.MOV.U32 R21, RZ, RZ, 0x1 ;  /* 0x00000001ff157424 */ /* 0x000fe200078e00ff */
[----:B------:R-:W-:Y:S01]  /*11ea0*/  IADD3 R27, R28, R32, R27 ;  /* 0x000000201c1b7210 */ /* 0x000fe20007ffe01b */
[----:B------:R-:W-:Y:S01]  /*11eb0*/  UIMAD UR4, UR4, UR38, URZ ;  /* 0x00000026040472a4 */ /* 0x000fe2000f8e023f */
[----:B------:R-:W-:Y:S01]  /*11ec0*/  LOP3.LUT R6, RZ, UR43, RZ, 0x33, !PT ;  /* 0x0000002bff067c12 */ /* 0x000fe2000f8e33ff */
[----:B------:R-:W-:Y:S02]  /*11ed0*/  IMAD.MOV.U32 R20, RZ, RZ, 0x1 ;  /* 0x00000001ff147424 */ /* 0x000fe400078e00ff */
[----:B------:R-:W-:Y:S02]  /*11ee0*/  VIADD R36, R27, 0xfffffee0 ;  /* 0xfffffee01b247836 */ /* 0x000fe40000000000 */
[----:B------:R-:W-:-:S04]  /*11ef0*/  LOP3.LUT R3, RZ, UR4, RZ, 0x33, !PT ;  /* 0x00000004ff037c12 */ /* 0x000fc8000f8e33ff */
[----:B------:R-:W-:-:S04]  /*11f00*/  VIADDMNMX R3, R3, -UR45, R4, !PT ;  /* 0x8000002d03037c46 */ /* 0x000fc8000f800104 */
[----:B------:R-:W-:-:S04]  /*11f10*/  VIMNMX R3, R3, R6, !PT ;  /* 0x0000000603037248 */ /* 0x000fc80007fe0100 */
[C---:B------:R-:W-:Y:S01]  /*11f20*/  IADD3 R35, -R3.reuse, -0x2, RZ ;  /* 0xfffffffe03237810 */ /* 0x040fe20007ffe1ff */
[----:B------:R-:W-:-:S07]  /*11f30*/  IMAD R36, R3, -0x60, R36 ;  /* 0xffffffa003247824 */ /* 0x000fce00078e0224 */
.L_x_2071:
[----:B------:R-:W-:Y:S01]  /*11f40*/  ISETP.NE.AND P1, PT, R29, 0x1, PT ;  /* 0x000000011d00780c */ /* 0x000fe20003f25270 */
[----:B------:R-:W-:Y:S01]  /*11f50*/  BSSY B1, `(.L_x_2057) ;  /* 0x0000014000017945 */ /* 0x000fe20003800000 */
[----:B------:R-:W-:Y:S01]  /*11f60*/  ISETP.GT.U32.AND P0, PT, R26, 0x5f, PT ;  /* 0x0000005f1a00780c */ /* 0x000fe20003f04070 */
[----:B------:R-:W-:-:S10]  /*11f70*/  IMAD.MOV.U32 R33, RZ, RZ, RZ ;  /* 0x000000ffff217224 */ /* 0x000fd400078e00ff */
[----:B0-----:R-:W0:Y:S08]  /*11f80*/  @P1 LDC R3, c[0x0][0x434] ;  /* 0x00010d00ff031b82 */ /* 0x001e300000000800 */
[----:B-1----:R-:W1:Y:S01]  /*11f90*/  @P1 LDC R5, c[0x0][0x438] ;  /* 0x00010e00ff051b82 */ /* 0x002e620000000800 */
[----:B0-----:R-:W-:-:S04]  /*11fa0*/  @P1 IMAD.HI.U32 R4, R36, R3, RZ ;  /* 0x0000000324041227 */ /* 0x001fc800078e00ff */
[----:B------:R-:W-:Y:S01]  /*11fb0*/  IMAD.MOV.U32 R3, RZ, RZ, R36 ;  /* 0x000000ffff037224 */ /* 0x000fe200078e0024 */
[----:B-1----:R-:W-:Y:S01]  /*11fc0*/  @P1 SHF.R.U32.HI R3, RZ, R5, R4 ;  /* 0x00000005ff031219 */ /* 0x002fe20000011604 */
[----:B--23--:R-:W-:Y:S06]  /*11fd0*/  @P0 BRA `(.L_x_2058) ;  /* 0x00000000002c0947 */ /* 0x00cfec0003800000 */
[--C-:B------:R-:W-:Y:S01]  /*11fe0*/  SHF.R.S32.HI R5, RZ, 0x1f, R3.reuse ;  /* 0x0000001fff057819 */ /* 0x100fe20000011403 */
[----:B------:R-:W-:Y:S01]  /*11ff0*/  ULDC.64 UR4, c[0x0][0x428] ;  /* 0x00010a0000047ab9 */ /* 0x000fe20000000a00 */
[----:B------:R-:W-:Y:S02]  /*12000*/  IMAD.MOV.U32 R4, RZ, RZ, R3 ;  /* 0x000000ffff047224 */ /* 0x000fe400078e0003 */
[----:B------:R-:W-:Y:S02]  /*12010*/  IMAD R9, R25, UR4, RZ ;  /* 0x0000000419097c24 */ /* 0x000fe4000f8e02ff */
[----:B------:R-:W-:-:S04]  /*12020*/  IMAD.WIDE.U32 R6, R30, UR4, R4 ;  /* 0x000000041e067c25 */ /* 0x000fc8000f8e0004 */
[----:B------:R-:W-:Y:S01]  /*12030*/  IMAD R5, R30, UR5, R9 ;  /* 0x000000051e057c24 */ /* 0x000fe2000f8e0209 */
[----:B------:R-:W-:Y:S02]  /*12040*/  ULDC.64 UR4, c[0x0][0x418] ;  /* 0x0001060000047ab9 */ /* 0x000fe40000000a00 */
[----:B------:R-:W-:Y:S01]  /*12050*/  LEA R4, P0, R6, UR4, 0x2 ;  /* 0x0000000406047c11 */ /* 0x000fe2000f8010ff */
[----:B------:R-:W-:-:S05]  /*12060*/  IMAD.IADD R5, R5, 0x1, R7 ;  /* 0x0000000105057824 */ /* 0x000fca00078e0207 */
[----:B------:R-:W-:-:S05]  /*12070*/  LEA.HI.X R5, R6, UR5, R5, 0x2, P0 ;  /* 0x0000000506057c11 */ /* 0x000fca00080f1405 */
[----:B------:R0:W5:Y:S02]  /*12080*/  LDG.E R33, desc[UR36][R4.64] ;  /* 0x0000002404217981 */ /* 0x000164000c1e1900 */
.L_x_2058:
[----:B------:R-:W-:Y:S05]  /*12090*/  BSYNC B1 ;  /* 0x0000000000017941 */ /* 0x000fea0003800000 */
.L_x_2057:
[----:B------:R-:W-:-:S13]  /*120a0*/  ISETP.NE.AND P0, PT, R34, 0x3, PT ;  /* 0x000000032200780c */ /* 0x000fda0003f05270 */
[----:B------:R-:W-:Y:S05]  /*120b0*/  @!P0 BRA `(.L_x_2059) ;  /* 0x0000000000048947 */ /* 0x000fea0003800000 */
[----:B------:R-:W-:Y:S01]  /*120c0*/  BPT.TRAP 0x1 ;  /* 0x000000040000795c */ /* 0x000fe20000300000 */
.L_x_2059:
[----:B------:R-:W-:Y:S01]  /*120d0*/  LEA R32, R21, UR47, 0x3 ;  /* 0x0000002f15207c11 */ /* 0x000fe2000f8e18ff */
[----:B------:R-:W-:Y:S01]  /*120e0*/  BSSY B1, `(.L_x_2060) ;  /* 0x0000004000017945 */ /* 0x000fe20003800000 */
[----:B------:R-:W-:-:S04]  /*120f0*/  SHF.L.U32 R31, R20, 0x1f, RZ ;  /* 0x0000001f141f7819 */ /* 0x000fc800000006ff */
[----:B------:R-:W1:Y:S02]  /*12100*/  SYNCS.PHASECHK.TRANS64.TRYWAIT P0, [R32+URZ+0x22840], R31 ;  /* 0x0228401f200075a7 */ /* 0x000e64000800017f */
[----:B-1----:R-:W-:Y:S05]  /*12110*/  @!P0 BRA `(.L_x_2061) ;  /* 0x0000002c00588947 */ /* 0x002fea0003800000 */
.L_x_2134:
[----:B------:R-:W-:Y:S05]  /*12120*/  BSYNC B1 ;  /* 0x0000000000017941 */ /* 0x000fea0003800000 */
.L_x_2060:
        /* <DEDUP_REMOVED lines=57> */
.L_x_2148:
        /* <DEDUP_REMOVED lines=8> */
.L_x_2063:
        /* <DEDUP_REMOVED lines=10> */
.L_x_2064:
[----:B------:R2:W-:Y:S01]  /*125e0*/  SYNCS.ARRIVE.TRANS64.A1T0 RZ, [R32+URZ+0x22830], RZ ;  /* 0x022830ff20ff79a7 */ /* 0x0005e2000810003f */
[----:B------:R-:W-:Y:S05]  /*125f0*/  @!P2 BRA `(.L_x_2065) ;  /* 0x000000000004a947 */ /* 0x000fea0003800000 */
[----:B------:R-:W-:Y:S01]  /*12600*/  BPT.TRAP 0x1 ;  /* 0x000000040000795c */ /* 0x000fe20000300000 */
.L_x_2065:
[----:B------:R-:W3:Y:S01]  /*12610*/  SYNCS.PHASECHK.TRANS64.TRYWAIT P0, [R32+URZ+0x22860], R31 ;  /* 0x0228601f200075a7 */ /* 0x000ee2000800017f */
[----:B------:R-:W-:Y:S04]  /*12620*/  BSSY B1, `(.L_x_2066) ;  /* 0x0000002000017945 */ /* 0x000fe80003800000 */
[----:B---3--:R-:W-:Y:S05]  /*12630*/  @!P0 BRA `(.L_x_2067) ;  /* 0x0000002c00b48947 */ /* 0x008fea0003800000 */
.L_x_2149:
[----:B------:R-:W-:Y:S05]  /*12640*/  BSYNC B1 ;  /* 0x0000000000017941 */ /* 0x000fea0003800000 */
.L_x_2066:
[----:B------:R-:W-:Y:S01]  /*12650*/  ULDC.64 UR4, c[0x0][0x328] ;  /* 0x0000ca0000047ab9 */ /* 0x000fe20000000a00 */
[----:B------:R-:W-:Y:S01]  /*12660*/  ULDC.64 UR6, c[0x0][0x338] ;  /* 0x0000ce0000067ab9 */ /* 0x000fe20000000a00 */
[----:B------:R-:W-:Y:S01]  /*12670*/  IMAD R27, R27, UR4, RZ ;  /* 0x000000041b1b7c24 */ /* 0x000fe2000f8e02ff */
[----:B------:R-:W-:Y:S01]  /*12680*/  LOP3.LUT P4, RZ, R2, 0x1, RZ, 0xc0, !PT ;  /* 0x0000000102ff7812 */ /* 0x000fe2000788c0ff */
[----:B0-----:R-:W-:Y:S01]  /*12690*/  IMAD.WIDE.U32 R4, R28, UR4, RZ ;  /* 0x000000041c047c25 */ /* 0x001fe2000f8e00ff */
[----:B------:R-:W-:Y:S02]  /*126a0*/  R2UR UR4, R22 ;  /* 0x00000000160472ca */ /* 0x000fe400000e0000 */
[----:B------:R-:W-:Y:S01]  /*126b0*/  LOP3.LUT P3, RZ, R2, 0x10, RZ, 0xc0, !PT ;  /* 0x0000001002ff7812 */ /* 0x000fe2000786c0ff */
[----:B------:R-:W-:Y:S01]  /*126c0*/  IMAD R27, R28, UR5, R27 ;  /* 0x000000051c1b7c24 */ /* 0x000fe2000f8e021b */
[C---:B------:R-:W-:Y:S01]  /*126d0*/  LOP3.LUT P2, RZ, R2.reuse, 0x8, RZ, 0xc0, !PT ;  /* 0x0000000802ff7812 */ /* 0x040fe2000784c0ff */
[----:B------:R-:W-:Y:S01]  /*126e0*/  IMAD R6, R23, UR6, RZ ;  /* 0x0000000617067c24 */ /* 0x000fe2000f8e02ff */
[----:B------:R-:W-:Y:S01]  /*126f0*/  LOP3.LUT P1, RZ, R2, 0x4, RZ, 0xc0, !PT ;  /* 0x0000000402ff7812 */ /* 0x000fe2000782c0ff */
[----:B------:R-:W-:-:S02]  /*12700*/  IMAD.IADD R5, R5, 0x1, R27 ;  /* 0x0000000105057824 */ /* 0x000fc400078e021b */
        /* <DEDUP_REMOVED lines=46> */
[----:B----4-:R-:W-:-:S03]  /*129f0*/  IMAD.MOV.U32 R8, RZ, RZ, RZ ;  /* 0x000000ffff087224 */ /* 0x010fc600078e00ff */
        /* <DEDUP_REMOVED lines=11> */
.L_x_2163:
[----:B0---4-:R-:W-:-:S05]  /*12ab0*/  IADD3 R4, P0, R14, R24, RZ ;  /* 0x000000180e047210 */ /* 0x011fca0007f1e0ff */
        /* <DEDUP_REMOVED lines=10> */
.L_x_2069:
        /* <DEDUP_REMOVED lines=10> */
.L_x_2070:
[----:B------:R-:W-:Y:S01]  /*12c00*/  VIADD R21, R21, 0x1 ;  /* 0x0000000115157836 */ /* 0x000fe20000000000 */
[----:B------:R4:W-:Y:S01]  /*12c10*/  SYNCS.ARRIVE.TRANS64.A1T0 RZ, [R32+URZ+0x22850], RZ ;  /* 0x022850ff20ff79a7 */ /* 0x0009e2000810003f */
[----:B------:R-:W-:Y:S02]  /*12c20*/  VIADD R35, R35, 0xffffffff ;  /* 0xffffffff23237836 */ /* 0x000fe40000000000 */
[----:B------:R-:W-:Y:S01]  /*12c30*/  VIADD R36, R36, 0xffffffa0 ;  /* 0xffffffa024247836 */ /* 0x000fe20000000000 */
[----:B------:R-:W-:-:S04]  /*12c40*/  ISETP.NE.AND P0, PT, R21, 0x2, PT ;  /* 0x000000021500780c */ /* 0x000fc80003f05270 */
[----:B------:R-:W-:Y:S02]  /*12c50*/  SEL R21, R21, RZ, P0 ;  /* 0x000000ff15157207 */ /* 0x000fe40000000000 */
[----:B------:R-:W-:Y:S02]  /*12c60*/  SEL R3, RZ, 0x1, P0 ;  /* 0x00000001ff037807 */ /* 0x000fe40000000000 */
[----:B------:R-:W-:Y:S02]  /*12c70*/  ISETP.GT.AND P0, PT, R35, UR49, PT ;  /* 0x0000003123007c0c */ /* 0x000fe4000bf04270 */
[----:B------:R-:W-:-:S11]  /*12c80*/  LOP3.LUT R20, R20, R3, RZ, 0x3c, !PT ;  /* 0x0000000314147212 */ /* 0x000fd600078e3cff */
[----:B----4-:R-:W-:Y:S05]  /*12c90*/  @P0 BRA `(.L_x_2071) ;  /* 0xfffffff000a80947 */ /* 0x010fea000383ffff */
.L_x_2056:
[----:B------:R-:W-:Y:S05]  /*12ca0*/  BSYNC B0 ;  /* 0x0000000000007941 */ /* 0x000fea0003800000 */
.L_x_2033:
[----:B------:R-:W0:Y:S01]  /*12cb0*/  S2R R3, SR_CgaCtaId ;  /* 0x0000000000037919 */ /* 0x000e220000008800 */
[----:B------:R-:W-:Y:S01]  /*12cc0*/  MOV R0, 0x400 ;  /* 0x0000040000007802 */ /* 0x000fe20000000f00 */
[----:B------:R-:W-:Y:S01]  /*12cd0*/  BSSY B0, `(.L_x_2072) ;  /* 0x0000005000007945 */ /* 0x000fe20003800000 */
[----:B------:R-:W-:Y:S02]  /*12ce0*/  SHF.L.U32 R8, R8, 0x1f, RZ ;  /* 0x0000001f08087819 */ /* 0x000fe400000006ff */
[----:B0-----:R-:W-:-:S04]  /*12cf0*/  LEA R4, R3, R0, 0x18 ;  /* 0x0000000003047211 */ /* 0x001fc800078ec0ff */
[----:B------:R-:W0:Y:S02]  /*12d00*/  SYNCS.PHASECHK.TRANS64.TRYWAIT P0, [R4+URZ+0x22820], R8 ;  /* 0x02282008040075a7 */ /* 0x000e24000800017f */
[----:B0-----:R-:W-:Y:S05]  /*12d10*/  @!P0 BRA `(.L_x_2073) ;  /* 0x0000002c00dc8947 */ /* 0x001fea0003800000 */
.L_x_2164:
[----:B------:R-:W-:Y:S05]  /*12d20*/  BSYNC B0 ;  /* 0x0000000000007941 */ /* 0x000fea0003800000 */
.L_x_2072:
[----:B------:R-:W-:-:S03]  /*12d30*/  UMOV UR4, 0xffffffff ;  /* 0xffffffff00047882 */ /* 0x000fc60000000000 */
[----:B------:R-:W-:Y:S05]  /*12d40*/  BRA.DIV UR4, `(.L_x_2074) ;  /* 0x0000002e04e47947 */ /* 0x000fea000b800000 */
[----:B------:R4:W0:Y:S02]  /*12d50*/  SHFL.IDX PT, R14, R16, RZ, 0x1f ;  /* 0x00001fff100e7589 */ /* 0x00082400000e0000 */
.L_x_2167:
[----:B0-----:R-:W-:-:S13]  /*12d60*/  ISETP.NE.AND P0, PT, R14, RZ, PT ;  /* 0x000000ff0e00720c */ /* 0x001fda0003f05270 */
[----:B------:R-:W-:Y:S05]  /*12d70*/  @P0 BRA `(.L_x_1941) ;  /* 0x0000000000880947 */ /* 0x000fea0003800000 */
[----:B------:R-:W-:-:S03]  /*12d80*/  UMOV UR4, 0xffffffff ;  /* 0xffffffff00047882 */ /* 0x000fc60000000000 */
[----:B------:R-:W-:Y:S05]  /*12d90*/  BRA.DIV UR4, `(.L_x_2075) ;  /* 0x0000002e04f87947 */ /* 0x000fea000b800000 */
[----:B------:R-:W-:-:S13]  /*12da0*/  ELECT P6, URZ, PT ;  /* 0x00000000003f782f */ /* 0x000fda00038c0000 */
.L_x_2170:
[----:B------:R-:W-:Y:S05]  /*12db0*/  @!P6 BRA `(.L_x_1941) ;  /* 0x000000000078e947 */ /* 0x000fea0003800000 */
[----:B------:R-:W-:-:S06]  /*12dc0*/  ULOP3.LUT UR4, UR42, 0x2, URZ, 0xfc, !UPT ;  /* 0x000000022a047892 */ /* 0x000fcc000f8efc3f */
[----:B------:R-:W-:-:S05]  /*12dd0*/  IMAD.U32 R0, RZ, RZ, UR4 ;  /* 0x00000004ff007e24 */ /* 0x000fca000f8e00ff */
[----:B------:R-:W-:-:S13]  /*12de0*/  ISETP.NE.AND P0, PT, R0, 0x3, PT ;  /* 0x000000030000780c */ /* 0x000fda0003f05270 */
[----:B------:R-:W-:Y:S05]  /*12df0*/  @!P0 BRA `(.L_x_2076) ;  /* 0x0000000000048947 */ /* 0x000fea0003800000 */
[----:B------:R-:W-:Y:S01]  /*12e00*/  BPT.TRAP 0x1 ;  /* 0x000000040000795c */ /* 0x000fe20000300000 */
.L_x_2076:
[C---:B------:R-:W-:Y:S01]  /*12e10*/  IMAD R5, R21.reuse, 0x8, R4 ;  /* 0x0000000815057824 */ /* 0x040fe200078e0204 */
[----:B------:R-:W-:Y:S01]  /*12e20*/  SHF.L.U32 R0, R20, 0x1f, RZ ;  /* 0x0000001f14007819 */ /* 0x000fe200000006ff */
[----:B------:R-:W-:-:S03]  /*12e30*/  VIADD R21, R21, 0x1 ;  /* 0x0000000115157836 */ /* 0x000fc60000000000 */
[----:B------:R-:W0:Y:S02]  /*12e40*/  SYNCS.PHASECHK.TRANS64.TRYWAIT P1, [R5+URZ+0x22840], R0 ;  /* 0x02284000050075a7 */ /* 0x000e24000802017f */
[----:B------:R-:W-:-:S04]  /*12e50*/  ISETP.NE.AND P2, PT, R21, 0x2, PT ;  /* 0x000000021500780c */ /* 0x000fc80003f45270 */
[----:B------:R-:W-:Y:S01]  /*12e60*/  SEL R3, RZ, 0x1, P2 ;  /* 0x00000001ff037807 */ /* 0x000fe20001000000 */
[----:B0-----:R-:W-:Y:S08]  /*12e70*/  @!P1 BRA `(.L_x_2077) ;  /* 0x0000002c00e09947 */ /* 0x001ff00003800000 */
.L_x_2171:
[----:B------:R-:W-:Y:S02]  /*12e80*/  SEL R21, R21, RZ, P2 ;  /* 0x000000ff15157207 */ /* 0x000fe40001000000 */
[----:B------:R-:W-:Y:S01]  /*12e90*/  LOP3.LUT R2, R20, R3, RZ, 0x3c, !PT ;  /* 0x0000000314027212 */ /* 0x000fe200078e3cff */
[----:B------:R-:W-:Y:S06]  /*12ea0*/  @!P0 BRA `(.L_x_2078) ;  /* 0x0000000000048947 */ /* 0x000fec0003800000 */
[----:B------:R-:W-:Y:S01]  /*12eb0*/  BPT.TRAP 0x1 ;  /* 0x000000040000795c */ /* 0x000fe20000300000 */
.L_x_2078:
[----:B------:R-:W-:Y:S01]  /*12ec0*/  IMAD R21, R21, 0x8, R4 ;  /* 0x0000000815157824 */ /* 0x000fe200078e0204 */
[----:B------:R-:W-:-:S04]  /*12ed0*/  SHF.L.U32 R2, R2, 0x1f, RZ ;  /* 0x0000001f02027819 */ /* 0x000fc800000006ff */
[----:B------:R-:W0:Y:S02]  /*12ee0*/  SYNCS.PHASECHK.TRANS64.TRYWAIT P1, [R21+URZ+0x22840], R2 ;  /* 0x02284002150075a7 */ /* 0x000e24000802017f */
[----:B0-----:R-:W-:Y:S05]  /*12ef0*/  @!P1 BRA `(.L_x_2079) ;  /* 0x0000002c00d49947 */ /* 0x001fea0003800000 */
.L_x_2172:
[----:B------:R-:W-:Y:S05]  /*12f00*/  @!P0 BRA `(.L_x_2080) ;  /* 0x0000000000048947 */ /* 0x000fea0003800000 */
[----:B------:R-:W-:Y:S01]  /*12f10*/  BPT.TRAP 0x1 ;  /* 0x000000040000795c */ /* 0x000fe20000300000 */
.L_x_2080:
[----:B------:R-:W0:Y:S02]  /*12f20*/  SYNCS.PHASECHK.TRANS64.TRYWAIT P1, [R5+URZ+0x22860], R0 ;  /* 0x02286000050075a7 */ /* 0x000e24000802017f */
[----:B0-----:R-:W-:Y:S05]  /*12f30*/  @!P1 BRA `(.L_x_2081) ;  /* 0x0000002c00d89947 */ /* 0x001fea0003800000 */
.L_x_2173:
[----:B------:R-:W-:Y:S05]  /*12f40*/  @!P0 BRA `(.L_x_2082) ;  /* 0x0000000000048947 */ /* 0x000fea0003800000 */
[----:B------:R-:W-:Y:S01]  /*12f50*/  BPT.TRAP 0x1 ;  /* 0x000000040000795c */ /* 0x000fe20000300000 */
.L_x_2082:
[----:B------:R0:W0:Y:S02]  /*12f60*/  SYNCS.PHASECHK.TRANS64.TRYWAIT P0, [R21+URZ+0x22860], R2 ;  /* 0x02286002150075a7 */ /* 0x000024000800017f */
[----:B0-----:R-:W-:Y:S05]  /*12f70*/  @!P0 NANOSLEEP.SYNCS 0x989680 ;  /* 0x009896800000895d */ /* 0x001fea0003900000 */
[----:B------:R-:W0:Y:S02]  /*12f80*/  @!P0 SYNCS.PHASECHK.TRANS64 P0, [R21+URZ+0x22860], R2 ;  /* 0x02286002150085a7 */ /* 0x000e24000800007f */
[----:B0-----:R-:W-:Y:S05]  /*12f90*/  @!P0 BRA `(.L_x_2082) ;  /* 0xfffffffc00f08947 */ /* 0x001fea000383ffff */
.L_x_1941:
[----:B------:R-:W-:Y:S05]  /*12fa0*/  BSYNC B6 ;  /* 0x0000000000067941 */ /* 0x000fea0003800000 */
.L_x_1938:
[----:B------:R-:W-:Y:S05]  /*12fb0*/  EXIT ;  /* 0x000000000000794d */ /* 0x000fea0003800000 */
.L_x_1951:
[----:B0-----:R-:W-:-:S04]  /*12fc0*/  IMAD.U32 R3, RZ, RZ, UR38 ;  /* 0x00000026ff037e24 */ /* 0x001fc8000f8e00ff */
[----:B------:R0:W1:Y:S03]  /*12fd0*/  SYNCS.PHASECHK.TRANS64.TRYWAIT P0, [R3+URZ+0x22800], R2 ;  /* 0x02280002030075a7 */ /* 0x000066000800017f */
[----:B-1----:R-:W-:Y:S05]  /*12fe0*/  @!P0 NANOSLEEP.SYNCS 0x989680 ;  /* 0x009896800000895d */ /* 0x002fea0003900000 */
[----:B------:R-:W1:Y:S02]  /*12ff0*/  @!P0 SYNCS.PHASECHK.TRANS64 P0, [R3+URZ+0x22800], R2 ;  /* 0x02280002030085a7 */ /* 0x000e64000800007f */
[----:B-1----:R-:W-:Y:S05]  /*13000*/  @!P0 BRA `(.L_x_1951) ;  /* 0xfffffffc00ec8947 */ /* 0x002fea000383ffff */
[----:B------:R-:W-:Y:S05]  /*13010*/  BRA `(.L_x_2083) ;  /* 0xfffffee800387947 */ /* 0x000fea000383ffff */
.L_x_1955:
[----:B0-----:R-:W-:-:S04]  /*13020*/  IMAD.U32 R3, RZ, RZ, UR38 ;  /* 0x00000026ff037e24 */ /* 0x001fc8000f8e00ff */
[----:B------:R0:W1:Y:S03]  /*13030*/  SYNCS.PHASECHK.TRANS64.TRYWAIT P0, [R3+URZ+0x22830], R2 ;  /* 0x02283002030075a7 */ /* 0x000066000800017f */
[----:B-1----:R-:W-:Y:S05]  /*13040*/  @!P0 NANOSLEEP.SYNCS 0x989680 ;  /* 0x009896800000895d */ /* 0x002fea0003900000 */
[----:B------:R-:W1:Y:S02]  /*13050*/  @!P0 SYNCS.PHASECHK.TRANS64 P0, [R3+URZ+0x22830], R2 ;  /* 0x02283002030085a7 */ /* 0x000e64000800007f */
[----:B-1----:R-:W-:Y:S05]  /*13060*/  @!P0 BRA `(.L_x_1955) ;  /* 0xfffffffc00ec8947 */ /* 0x002fea000383ffff */
[----:B------:R-:W-:Y:S05]  /*13070*/  BRA `(.L_x_1954) ;  /* 0xfffffee800587947 */ /* 0x000fea000383ffff */
.L_x_1968:
[----:B0-----:R-:W-:-:S04]  /*13080*/  IMAD.U32 R11, RZ, RZ, UR38 ;  /* 0x00000026ff0b7e24 */ /* 0x001fc8000f8e00ff */
[----:B------:R0:W1:Y:S03]  /*13090*/  SYNCS.PHASECHK.TRANS64.TRYWAIT P0, [R11+URZ+0x22850], R2 ;  /* 0x022850020b0075a7 */ /* 0x000066000800017f */
[----:B-1----:R-:W-:Y:S05]  /*130a0*/  @!P0 NANOSLEEP.SYNCS 0x989680 ;  /* 0x009896800000895d */ /* 0x002fea0003900000 */
[----:B------:R-:W1:Y:S02]  /*130b0*/  @!P0 SYNCS.PHASECHK.TRANS64 P0, [R11+URZ+0x22850], R2 ;  /* 0x022850020b0085a7 */ /* 0x000e64000800007f */
[----:B-1----:R-:W-:Y:S05]  /*130c0*/  @!P0 BRA `(.L_x_1968) ;  /* 0xfffffffc00ec8947 */ /* 0x002fea000383ffff */
[----:B------:R-:W-:Y:S05]  /*130d0*/  BRA `(.L_x_1967) ;  /* 0xffffff0c00747947 */ /* 0x000fea000383ffff */
.L_x_1977:
[----:B-1----:R-:W-:-:S04]  /*130e0*/  IMAD.U32 R9, RZ, RZ, UR30 ;  /* 0x0000001eff097e24 */ /* 0x002fc8000f8e00ff */
[----:B------:R1:W3:Y:S03]  /*130f0*/  SYNCS.PHASECHK.TRANS64.TRYWAIT P0, [R9+URZ+0x22830], R10 ;  /* 0x0228300a090075a7 */ /* 0x0002e6000800017f */
[----:B---3--:R-:W-:Y:S05]  /*13100*/  @!P0 NANOSLEEP.SYNCS 0x989680 ;  /* 0x009896800000895d */ /* 0x008fea0003900000 */
[----:B------:R-:W3:Y:S02]  /*13110*/  @!P0 SYNCS.PHASECHK.TRANS64 P0, [R9+URZ+0x22830], R10 ;  /* 0x0228300a090085a7 */ /* 0x000ee4000800007f */
[----:B---3--:R-:W-:Y:S05]  /*13120*/  @!P0 BRA `(.L_x_1977) ;  /* 0xfffffffc00ec8947 */ /* 0x008fea000383ffff */
[----:B------:R-:W-:Y:S05]  /*13130*/  BRA `(.L_x_1976) ;  /* 0xffffff14002c7947 */ /* 0x000fea000383ffff */
.L_x_1990:
[----:B0-----:R-:W-:-:S04]  /*13140*/  IMAD.U32 R13, RZ, RZ, UR30 ;  /* 0x0000001eff0d7e24 */ /* 0x001fc8000f8e00ff */
[----:B------:R0:W1:Y:S03]  /*13150*/  SYNCS.PHASECHK.TRANS64.TRYWAIT P0, [R13+URZ+0x22850], R10 ;  /* 0x0228500a0d0075a7 */ /* 0x000066000800017f */
[----:B-1----:R-:W-:Y:S05]  /*13160*/  @!P0 NANOSLEEP.SYNCS 0x989680 ;  /* 0x009896800000895d */ /* 0x002fea0003900000 */
[----:B------:R-:W1:Y:S02]  /*13170*/  @!P0 SYNCS.PHASECHK.TRANS64 P0, [R13+URZ+0x22850], R10 ;  /* 0x0228500a0d0085a7 */ /* 0x000e64000800007f */
[----:B-1----:R-:W-:Y:S05]  /*13180*/  @!P0 BRA `(.L_x_1990) ;  /* 0xfffffffc00ec8947 */ /* 0x002fea000383ffff */
[----:B------:R-:W-:Y:S05]  /*13190*/  BRA `(.L_x_1989) ;  /* 0xffffff4000087947 */ /* 0x000fea000383ffff */
.L_x_2000:
[----:B-12---:R-:W-:-:S04]  /*131a0*/  IMAD.U32 R4, RZ, RZ, UR28 ;  /* 0x0000001cff047e24 */ /* 0x006fc8000f8e00ff */
[----:B------:R1:W2:Y:S03]  /*131b0*/  SYNCS.PHASECHK.TRANS64.TRYWAIT P1, [R4+URZ+0x22830], R11 ;  /* 0x0228300b040075a7 */ /* 0x0002a6000802017f */
[----:B--2---:R-:W-:Y:S05]  /*131c0*/  @!P1 NANOSLEEP.SYNCS 0x989680 ;  /* 0x009896800000995d */ /* 0x004fea0003900000 */
[----:B------:R-:W2:Y:S02]  /*131d0*/  @!P1 SYNCS.PHASECHK.TRANS64 P1, [R4+URZ+0x22830], R11 ;  /* 0x0228300b040095a7 */ /* 0x000ea4000802007f */
[----:B--2---:R-:W-:Y:S05]  /*131e0*/  @!P1 BRA `(.L_x_2000) ;  /* 0xfffffffc00ec9947 */ /* 0x004fea000383ffff */
[----:B------:R-:W-:Y:S05]  /*131f0*/  BRA `(.L_x_1999) ;  /* 0xffffff4400c07947 */ /* 0x000fea000383ffff */
.L_x_2005:
[----:B--2---:R-:W-:-:S04]  /*13200*/  IMAD.U32 R10, RZ, RZ, UR28 ;  /* 0x0000001cff0a7e24 */ /* 0x004fc8000f8e00ff */
[----:B------:R2:W3:Y:S03]  /*13210*/  SYNCS.PHASECHK.TRANS64.TRYWAIT P1, [R10+URZ+0x22850], R11 ;  /* 0x0228500b0a0075a7 */ /* 0x0004e6000802017f */
[----:B---3--:R-:W-:Y:S05]  /*13220*/  @!P1 NANOSLEEP.SYNCS 0x989680 ;  /* 0x009896800000995d */ /* 0x008fea0003900000 */
[----:B------:R-:W3:Y:S02]  /*13230*/  @!P1 SYNCS.PHASECHK.TRANS64 P1, [R10+URZ+0x22850], R11 ;  /* 0x0228500b0a0095a7 */ /* 0x000ee4000802007f */
[----:B---3--:R-:W-:Y:S05]  /*13240*/  @!P1 BRA `(.L_x_2005) ;  /* 0xfffffffc00ec9947 */ /* 0x008fea000383ffff */
[----:B------:R-:W-:Y:S05]  /*13250*/  BRA `(.L_x_2004) ;  /* 0xffffff5c00e47947 */ /* 0x000fea000383ffff */
.L_x_2012:
[----:B---3--:R-:W-:-:S04]  /*13260*/  IMAD.U32 R9, RZ, RZ, UR26 ;  /* 0x0000001aff097e24 */ /* 0x008fc8000f8e00ff */
[----:B------:R3:W4:Y:S03]  /*13270*/  SYNCS.PHASECHK.TRANS64.TRYWAIT P0, [R9+URZ+0x22830], R10 ;  /* 0x0228300a090075a7 */ /* 0x000726000800017f */
[----:B----4-:R-:W-:Y:S05]  /*13280*/  @!P0 NANOSLEEP.SYNCS 0x989680 ;  /* 0x009896800000895d */ /* 0x010fea0003900000 */
[----:B------:R-:W4:Y:S02]  /*13290*/  @!P0 SYNCS.PHASECHK.TRANS64 P0, [R9+URZ+0x22830], R10 ;  /* 0x0228300a090085a7 */ /* 0x000f24000800007f */
[----:B----4-:R-:W-:Y:S05]  /*132a0*/  @!P0 BRA `(.L_x_2012) ;  /* 0xfffffffc00ec8947 */ /* 0x010fea000383ffff */
[----:B------:R-:W-:Y:S05]  /*132b0*/  BRA `(.L_x_2011) ;  /* 0xffffff6000f47947 */ /* 0x000fea000383ffff */
.L_x_2025:
[----:B0-----:R-:W-:-:S04]  /*132c0*/  IMAD.U32 R13, RZ, RZ, UR26 ;  /* 0x0000001aff0d7e24 */ /* 0x001fc8000f8e00ff */
[----:B------:R0:W1:Y:S03]  /*132d0*/  SYNCS.PHASECHK.TRANS64.TRYWAIT P0, [R13+URZ+0x22850], R10 ;  /* 0x0228500a0d0075a7 */ /* 0x000066000800017f */
[----:B-1----:R-:W-:Y:S05]  /*132e0*/  @!P0 NANOSLEEP.SYNCS 0x989680 ;  /* 0x009896800000895d */ /* 0x002fea0003900000 */
[----:B------:R-:W1:Y:S02]  /*132f0*/  @!P0 SYNCS.PHASECHK.TRANS64 P0, [R13+URZ+0x22850], R10 ;  /* 0x0228500a0d0085a7 */ /* 0x000e64000800007f */
[----:B-1----:R-:W-:Y:S05]  /*13300*/  @!P0 BRA `(.L_x_2025) ;  /* 0xfffffffc00ec8947 */ /* 0x002fea000383ffff */
[----:B------:R-:W-:Y:S05]  /*13310*/  BRA `(.L_x_2024) ;  /* 0xffffff8c00c07947 */ /* 0x000fea000383ffff */
.L_x_2044:
[----:B------:R-:W-:Y:S02]  /*13320*/  IMAD.MOV.U32 R13, RZ, RZ, R16 ;  /* 0x000000ffff0d7224 */ /* 0x000fe400078e0010 */
[----:B------:R-:W-:Y:S02]  /*13330*/  IMAD.MOV.U32 R12, RZ, RZ, RZ ;  /* 0x000000ffff0c7224 */ /* 0x000fe400078e00ff */
[----:B------:R-:W-:Y:S02]  /*13340*/  IMAD.MOV.U32 R11, RZ, RZ, 0x1f ;  /* 0x0000001fff0b7424 */ /* 0x000fe400078e00ff */
[----:B------:R-:W-:-:S07]  /*13350*/  IMAD.MOV.U32 R15, RZ, RZ, -0x1 ;  /* 0xffffffffff0f7424 */ /* 0x000fce00078e00ff */
[----:B-----5:R-:W-:Y:S05]  /*13360*/  WARPSYNC.COLLECTIVE R15, `(.L_x_2084) ;  /* 0x000000000f087348 */ /* 0x020fea0003c00000 */
[----:B------:R0:W1:Y:S02]  /*13370*/  SHFL.IDX P6, R14, R13, R12, R11 ;  /* 0x0000000c0d0e7389 */ /* 0x00006400000c000b */
[----:B01---5:R-:W-:Y:S01]  /*13380*/  ENDCOLLECTIVE ;  /* 0x000000000000791b */ /* 0x023fe20003800000 */
.L_x_2084:
[----:B------:R-:W-:Y:S05]  /*13390*/  BRA `(.L_x_2085) ;  /* 0xffffffd000947947 */ /* 0x000fea000383ffff */
.L_x_2046:
[----:B0-----:R-:W-:-:S04]  /*133a0*/  IMAD.U32 R3, RZ, RZ, UR47 ;  /* 0x0000002fff037e24 */ /* 0x001fc8000f8e00ff */
[----:B------:R0:W1:Y:S03]  /*133b0*/  SYNCS.PHASECHK.TRANS64.TRYWAIT P0, [R3+URZ+0x22840], R0 ;  /* 0x02284000030075a7 */ /* 0x000066000800017f */
[----:B-1----:R-:W-:Y:S05]  /*133c0*/  @!P0 NANOSLEEP.SYNCS 0x989680 ;  /* 0x009896800000895d */ /* 0x002fea0003900000 */
[----:B------:R-:W1:Y:S02]  /*133d0*/  @!P0 SYNCS.PHASECHK.TRANS64 P0, [R3+URZ+0x22840], R0 ;  /* 0x02284000030085a7 */ /* 0x000e64000800007f */
[----:B-1----:R-:W-:Y:S05]  /*133e0*/  @!P0 BRA `(.L_x_2046) ;  /* 0xfffffffc00ec8947 */ /* 0x002fea000383ffff */
[----:B------:R-:W-:Y:S05]  /*133f0*/  BRA `(.L_x_2086) ;  /* 0xffffffd000d87947 */ /* 0x000fea000383ffff */
.L_x_2047:
        /* <DEDUP_REMOVED lines=8> */
.L_x_2088:
[----:B------:R-:W-:Y:S05]  /*13480*/  BSYNC B0 ;  /* 0x0000000000007941 */ /* 0x000fea0003800000 */
.L_x_2087:
[----:B------:R-:W-:Y:S01]  /*13490*/  IMAD.MOV.U32 R13, RZ, RZ, R3 ;  /* 0x000000ffff0d7224 */ /* 0x000fe200078e0003 */
[----:B------:R-:W-:Y:S01]  /*134a0*/  @P0 LEA R7, R17, UR47, 0x1 ;  /* 0x0000002f11070c11 */ /* 0x000fe2000f8e08ff */
[----:B------:R-:W-:Y:S02]  /*134b0*/  IMAD.MOV.U32 R12, RZ, RZ, RZ ;  /* 0x000000ffff0c7224 */ /* 0x000fe400078e00ff */
[----:B------:R-:W-:Y:S02]  /*134c0*/  IMAD.MOV.U32 R11, RZ, RZ, 0x181f ;  /* 0x0000181fff0b7424 */ /* 0x000fe400078e00ff */
[----:B------:R-:W-:Y:S02]  /*134d0*/  IMAD.MOV.U32 R15, RZ, RZ, -0x1 ;  /* 0xffffffffff0f7424 */ /* 0x000fe400078e00ff */
[----:B------:R-:W-:-:S07]  /*134e0*/  IMAD.MOV.U32 R4, RZ, RZ, R14 ;  /* 0x000000ffff047224 */ /* 0x000fce00078e000e */
[----:B------:R-:W-:Y:S05]  /*134f0*/  WARPSYNC.COLLECTIVE R15, `(.L_x_2089) ;  /* 0x000000000f087348 */ /* 0x000fea0003c00000 */
[----:B------:R0:W1:Y:S02]  /*13500*/  SHFL.IDX P6, R14, R13, R12, R11 ;  /* 0x0000000c0d0e7389 */ /* 0x00006400000c000b */
[----:B01----:R-:W-:Y:S01]  /*13510*/  ENDCOLLECTIVE ;  /* 0x000000000000791b */ /* 0x003fe20003800000 */
.L_x_2089:
[----:B------:R-:W-:Y:S02]  /*13520*/  IMAD.MOV.U32 R13, RZ, RZ, R0 ;  /* 0x000000ffff0d7224 */ /* 0x000fe400078e0000 */
[----:B------:R-:W-:Y:S01]  /*13530*/  IMAD.MOV.U32 R12, RZ, RZ, 0x1 ;  /* 0x00000001ff0c7424 */ /* 0x000fe200078e00ff */
[----:B------:R-:W-:-:S05]  /*13540*/  @P0 LEA R14, P1, R24, R14, 0x1 ;  /* 0x0000000e180e0211 */ /* 0x000fca00078208ff */
[----:B------:R-:W-:Y:S02]  /*13550*/  @P0 IMAD.X R5, RZ, RZ, R4, P1 ;  /* 0x000000ffff050224 */ /* 0x000fe400008e0604 */
[----:B------:R-:W-:-:S07]  /*13560*/  @P0 IMAD.MOV.U32 R4, RZ, RZ, R14 ;  /* 0x000000ffff040224 */ /* 0x000fce00078e000e */
[----:B------:R-:W-:Y:S05]  /*13570*/  WARPSYNC.COLLECTIVE R15, `(.L_x_2090) ;  /* 0x000000000f087348 */ /* 0x000fea0003c00000 */
[----:B------:R0:W1:Y:S02]  /*13580*/  SHFL.IDX P6, R14, R13, R12, R11 ;  /* 0x0000000c0d0e7389 */ /* 0x00006400000c000b */
[----:B01----:R-:W-:Y:S01]  /*13590*/  ENDCOLLECTIVE ;  /* 0x000000000000791b */ /* 0x003fe20003800000 */
.L_x_2090:
        /* <DEDUP_REMOVED lines=11> */
.L_x_2091:
[----:B------:R-:W-:Y:S02]  /*13650*/  IMAD.MOV.U32 R13, RZ, RZ, R0 ;  /* 0x000000ffff0d7224 */ /* 0x000fe400078e0000 */
[----:B------:R-:W-:Y:S01]  /*13660*/  IMAD.MOV.U32 R12, RZ, RZ, 0x2 ;  /* 0x00000002ff0c7424 */ /* 0x000fe200078e00ff */
[----:B------:R-:W-:-:S13]  /*13670*/  @P0 LEA R4, P1, R24, R14, 0x1 ;  /* 0x0000000e18040211 */ /* 0x000fda00078208ff */
[----:B------:R-:W-:Y:S05]  /*13680*/  WARPSYNC.COLLECTIVE R15, `(.L_x_2092) ;  /* 0x000000000f087348 */ /* 0x000fea0003c00000 */
[----:B------:R0:W1:Y:S02]  /*13690*/  SHFL.IDX P6, R14, R13, R12, R11 ;  /* 0x0000000c0d0e7389 */ /* 0x00006400000c000b */
[----:B01----:R-:W-:Y:S01]  /*136a0*/  ENDCOLLECTIVE ;  /* 0x000000000000791b */ /* 0x003fe20003800000 */
.L_x_2092:
        /* <DEDUP_REMOVED lines=12> */
.L_x_2093:
[----:B------:R-:W-:Y:S02]  /*13770*/  IMAD.MOV.U32 R13, RZ, RZ, R0 ;  /* 0x000000ffff0d7224 */ /* 0x000fe400078e0000 */
[----:B------:R-:W-:Y:S01]  /*13780*/  IMAD.MOV.U32 R12, RZ, RZ, 0x3 ;  /* 0x00000003ff0c7424 */ /* 0x000fe200078e00ff */
[----:B------:R-:W-:-:S13]  /*13790*/  @P0 LEA R4, P1, R24, R14, 0x1 ;  /* 0x0000000e18040211 */ /* 0x000fda00078208ff */
[----:B------:R-:W-:Y:S05]  /*137a0*/  WARPSYNC.COLLECTIVE R15, `(.L_x_2094) ;  /* 0x000000000f087348 */ /* 0x000fea0003c00000 */
[----:B------:R0:W1:Y:S02]  /*137b0*/  SHFL.IDX P6, R14, R13, R12, R11 ;  /* 0x0000000c0d0e7389 */ /* 0x00006400000c000b */
[----:B01----:R-:W-:Y:S01]  /*137c0*/  ENDCOLLECTIVE ;  /* 0x000000000000791b */ /* 0x003fe20003800000 */
.L_x_2094:
        /* <DEDUP_REMOVED lines=12> */
.L_x_2095:
[----:B------:R-:W-:Y:S02]  /*13890*/  IMAD.MOV.U32 R13, RZ, RZ, R0 ;  /* 0x000000ffff0d7224 */ /* 0x000fe400078e0000 */
[----:B------:R-:W-:Y:S01]  /*138a0*/  IMAD.MOV.U32 R12, RZ, RZ, 0x4 ;  /* 0x00000004ff0c7424 */ /* 0x000fe200078e00ff */
[----:B------:R-:W-:-:S13]  /*138b0*/  @P0 LEA R4, P1, R24, R14, 0x1 ;  /* 0x0000000e18040211 */ /* 0x000fda00078208ff */
[----:B------:R-:W-:Y:S05]  /*138c0*/  WARPSYNC.COLLECTIVE R15, `(.L_x_2096) ;  /* 0x000000000f087348 */ /* 0x000fea0003c00000 */
[----:B------:R0:W1:Y:S02]  /*138d0*/  SHFL.IDX P6, R14, R13, R12, R11 ;  /* 0x0000000c0d0e7389 */ /* 0x00006400000c000b */
[----:B01----:R-:W-:Y:S01]  /*138e0*/  ENDCOLLECTIVE ;  /* 0x000000000000791b */ /* 0x003fe20003800000 */
.L_x_2096:
        /* <DEDUP_REMOVED lines=12> */
.L_x_2097:
[----:B------:R-:W-:Y:S02]  /*139b0*/  IMAD.MOV.U32 R13, RZ, RZ, R0 ;  /* 0x000000ffff0d7224 */ /* 0x000fe400078e0000 */
[----:B------:R-:W-:Y:S01]  /*139c0*/  IMAD.MOV.U32 R12, RZ, RZ, 0x5 ;  /* 0x00000005ff0c7424 */ /* 0x000fe200078e00ff */
[----:B------:R-:W-:-:S13]  /*139d0*/  @P0 LEA R4, P1, R24, R14, 0x1 ;  /* 0x0000000e18040211 */ /* 0x000fda00078208ff */
[----:B------:R-:W-:Y:S05]  /*139e0*/  WARPSYNC.COLLECTIVE R15, `(.L_x_2098) ;  /* 0x000000000f087348 */ /* 0x000fea0003c00000 */
[----:B------:R0:W1:Y:S02]  /*139f0*/  SHFL.IDX P6, R14, R13, R12, R11 ;  /* 0x0000000c0d0e7389 */ /* 0x00006400000c000b */
[----:B01----:R-:W-:Y:S01]  /*13a00*/  ENDCOLLECTIVE ;  /* 0x000000000000791b */ /* 0x003fe20003800000 */
.L_x_2098:
        /* <DEDUP_REMOVED lines=10> */
.L_x_2099:
[----:B------:R-:W-:Y:S05]  /*13ab0*/  BRA `(.L_x_2100) ;  /* 0xffffffd0004c7947 */ /* 0x000fea000383ffff */
.L_x_2050:
[----:B------:R-:W-:Y:S02]  /*13ac0*/  IMAD.MOV.U32 R13, RZ, RZ, R6 ;  /* 0x000000ffff0d7224 */ /* 0x000fe400078e0006 */
[----:B------:R-:W-:Y:S02]  /*13ad0*/  IMAD.MOV.U32 R12, RZ, RZ, RZ ;  /* 0x000000ffff0c7224 */ /* 0x000fe400078e00ff */
[----:B------:R-:W-:Y:S02]  /*13ae0*/  IMAD.MOV.U32 R11, RZ, RZ, 0x181f ;  /* 0x0000181fff0b7424 */ /* 0x000fe400078e00ff */
[----:B------:R-:W-:Y:S02]  /*13af0*/  IMAD.MOV.U32 R15, RZ, RZ, -0x1 ;  /* 0xffffffffff0f7424 */ /* 0x000fe400078e00ff */
[----:B------:R-:W-:-:S07]  /*13b00*/  VIADD R0, R27, UR40 ;  /* 0x000000281b007c36 */ /* 0x000fce0008000000 */
[----:B------:R-:W-:Y:S05]  /*13b10*/  WARPSYNC.COLLECTIVE R15, `(.L_x_2101) ;  /* 0x000000000f087348 */ /* 0x000fea0003c00000 */
[----:B------:R0:W1:Y:S02]  /*13b20*/  SHFL.IDX P6, R14, R13, R12, R11 ;  /* 0x0000000c0d0e7389 */ /* 0x00006400000c000b */
[----:B01----:R-:W-:Y:S01]  /*13b30*/  ENDCOLLECTIVE ;  /* 0x000000000000791b */ /* 0x003fe20003800000 */
.L_x_2101:
[----:B------:R-:W-:Y:S02]  /*13b40*/  VIADD R8, R0, 0x10 ;  /* 0x0000001000087836 */ /* 0x000fe40000000000 */
[----:B------:R-:W-:Y:S02]  /*13b50*/  IMAD.MOV.U32 R13, RZ, RZ, R7 ;  /* 0x000000ffff0d7224 */ /* 0x000fe400078e0007 */
[----:B------:R-:W-:-:S07]  /*13b60*/  IMAD.MOV.U32 R4, RZ, RZ, R14 ;  /* 0x000000ffff047224 */ /* 0x000fce00078e000e */
[----:B------:R-:W-:Y:S05]  /*13b70*/  WARPSYNC.COLLECTIVE R15, `(.L_x_2102) ;  /* 0x000000000f087348 */ /* 0x000fea0003c00000 */
[----:B------:R0:W1:Y:S02]  /*13b80*/  SHFL.IDX P6, R14, R13, R12, R11 ;  /* 0x0000000c0d0e7389 */ /* 0x00006400000c000b */
[----:B01----:R-:W-:Y:S01]  /*13b90*/  ENDCOLLECTIVE ;  /* 0x000000000000791b */ /* 0x003fe20003800000 */
.L_x_2102:
        /* <DEDUP_REMOVED lines=12> */
.L_x_2103:
[----:B------:R-:W-:Y:S01]  /*13c60*/  @!PT LDS RZ, [RZ] ;  /* 0x00000000fffff984 */ /* 0x000fe20000000800 */
[----:B------:R-:W-:Y:S01]  /*13c70*/  @!PT LDS RZ, [RZ] ;  /* 0x00000000fffff984 */ /* 0x000fe20000000800 */
[----:B------:R-:W-:Y:S01]  /*13c80*/  @!PT LDS RZ, [RZ] ;  /* 0x00000000fffff984 */ /* 0x000fe20000000800 */
[----:B------:R0:W-:Y:S01]  /*13c90*/  @!P0 LDGSTS.E.BYPASS.LTC128B.128 [R9+0x18400], desc[UR36][R4.64], !P1 ;  /* 0x1840000004098fae */ /* 0x0001e2000c901d64 */
[----:B------:R-:W-:Y:S01]  /*13ca0*/  ISETP.GE.AND P0, PT, R8, R3, PT ;  /* 0x000000030800720c */ /* 0x000fe20003f06270 */
[----:B------:R-:W-:-:S12]  /*13cb0*/  IMAD.MOV.U32 R13, RZ, RZ, R7 ;  /* 0x000000ffff0d7224 */ /* 0x000fd800078e0007 */
[----:B------:R-:W-:Y:S01]  /*13cc0*/  @!P0 LEA R21, R17, UR47, 0x1 ;  /* 0x0000002f11158c11 */ /* 0x000fe2000f8e08ff */
[----:B0-----:R-:W-:-:S07]  /*13cd0*/  IMAD.MOV.U32 R8, RZ, RZ, R14 ;  /* 0x000000ffff087224 */ /* 0x001fce00078e000e */
[----:B------:R-:W-:Y:S05]  /*13ce0*/  WARPSYNC.COLLECTIVE R15, `(.L_x_2104) ;  /* 0x000000000f087348 */ /* 0x000fea0003c00000 */
[----:B------:R0:W1:Y:S02]  /*13cf0*/  SHFL.IDX P6, R14, R13, R12, R11 ;  /* 0x0000000c0d0e7389 */ /* 0x00006400000c000b */
[----:B01----:R-:W-:Y:S01]  /*13d00*/  ENDCOLLECTIVE ;  /* 0x000000000000791b */ /* 0x003fe20003800000 */
.L_x_2104:
[----:B------:R-:W-:Y:S02]  /*13d10*/  IMAD.MOV.U32 R13, RZ, RZ, R6 ;  /* 0x000000ffff0d7224 */ /* 0x000fe400078e0006 */
[----:B------:R-:W-:Y:S01]  /*13d20*/  IMAD.MOV.U32 R12, RZ, RZ, 0x2 ;  /* 0x00000002ff0c7424 */ /* 0x000fe200078e00ff */
[----:B------:R-:W-:-:S13]  /*13d30*/  @!P0 LEA R4, P2, R24, R14, 0x1 ;  /* 0x0000000e18048211 */ /* 0x000fda00078408ff */
[----:B------:R-:W-:Y:S05]  /*13d40*/  WARPSYNC.COLLECTIVE R15, `(.L_x_2105) ;  /* 0x000000000f087348 */ /* 0x000fea0003c00000 */
[----:B------:R0:W1:Y:S02]  /*13d50*/  SHFL.IDX P6, R14, R13, R12, R11 ;  /* 0x0000000c0d0e7389 */ /* 0x00006400000c000b */
[----:B01----:R-:W-:Y:S01]  /*13d60*/  ENDCOLLECTIVE ;  /* 0x000000000000791b */ /* 0x003fe20003800000 */
.L_x_2105:
[----:B------:R-:W-:Y:S02]  /*13d70*/  @!P0 IMAD.X R5, RZ, RZ, R8, P2 ;  /* 0x000000ffff058224 */ /* 0x000fe400010e0608 */
[----:B------:R-:W-:-:S03]  /*13d80*/  VIADD R8, R0, 0x20 ;  /* 0x0000002000087836 */ /* 0x000fc60000000000 */
[----:B------:R-:W-:Y:S01]  /*13d90*/  @!PT LDS RZ, [RZ] ;  /* 0x00000000fffff984 */ /* 0x000fe20000000800 */
[----:B------:R-:W-:Y:S01]  /*13da0*/  @!PT LDS RZ, [RZ] ;  /* 0x00000000fffff984 */ /* 0x000fe20000000800 */
[----:B------:R-:W-:Y:S01]  /*13db0*/  @!PT LDS RZ, [RZ] ;  /* 0x00000000fffff984 */ /* 0x000fe20000000800 */
[----:B------:R0:W-:Y:S02]  /*13dc0*/  @!P0 LDGSTS.E.BYPASS.LTC128B.128 [R21+0x18c00], desc[UR36][R4.64], !P1 ;  /* 0x18c0000004158fae */ /* 0x0001e4000c901d64 */
[----:B------:R-:W-:Y:S01]  /*13dd0*/  ISETP.GE.AND P0, PT, R8, R3, PT ;  /* 0x000000030800720c */ /* 0x000fe20003f06270 */
[----:B------:R-:W-:-:S12]  /*13de0*/  IMAD.MOV.U32 R13, RZ, RZ, R7 ;  /* 0x000000ffff0d7224 */ /* 0x000fd800078e0007 */
[----:B------:R-:W-:Y:S01]  /*13df0*/  @!P0 LEA R9, R17, UR47, 0x1 ;  /* 0x0000002f11098c11 */ /* 0x000fe2000f8e08ff */
[----:B0-----:R-:W-:-:S07]  /*13e00*/  IMAD.MOV.U32 R8, RZ, RZ, R14 ;  /* 0x000000ffff087224 */ /* 0x001fce00078e000e */
[----:B------:R-:W-:Y:S05]  /*13e10*/  WARPSYNC.COLLECTIVE R15, `(.L_x_2106) ;  /* 0x000000000f087348 */ /* 0x000fea0003c00000 */
[----:B------:R0:W1:Y:S02]  /*13e20*/  SHFL.IDX P6, R14, R13, R12, R11 ;  /* 0x0000000c0d0e7389 */ /* 0x00006400000c000b */
[----:B01----:R-:W-:Y:S01]  /*13e30*/  ENDCOLLECTIVE ;  /* 0x000000000000791b */ /* 0x003fe20003800000 */
.L_x_2106:
[----:B------:R-:W-:Y:S02]  /*13e40*/  IMAD.MOV.U32 R13, RZ, RZ, R6 ;  /* 0x000000ffff0d7224 */ /* 0x000fe400078e0006 */
[----:B------:R-:W-:Y:S01]  /*13e50*/  IMAD.MOV.U32 R12, RZ, RZ, 0x3 ;  /* 0x00000003ff0c7424 */ /* 0x000fe200078e00ff */
[----:B------:R-:W-:-:S13]  /*13e60*/  @!P0 LEA R4, P2, R24, R14, 0x1 ;  /* 0x0000000e18048211 */ /* 0x000fda00078408ff */
[----:B------:R-:W-:Y:S05]  /*13e70*/  WARPSYNC.COLLECTIVE R15, `(.L_x_2107) ;  /* 0x000000000f087348 */ /* 0x000fea0003c00000 */
[----:B------:R0:W1:Y:S02]  /*13e80*/  SHFL.IDX P6, R14, R13, R12, R11 ;  /* 0x0000000c0d0e7389 */ /* 0x00006400000c000b */
[----:B01----:R-:W-:Y:S01]  /*13e90*/  ENDCOLLECTIVE ;  /* 0x000000000000791b */ /* 0x003fe20003800000 */
.L_x_2107:
        /* <DEDUP_REMOVED lines=13> */
.L_x_2108:
[----:B------:R-:W-:Y:S02]  /*13f70*/  IMAD.MOV.U32 R13, RZ, RZ, R6 ;  /* 0x000000ffff0d7224 */ /* 0x000fe400078e0006 */
[----:B------:R-:W-:Y:S01]  /*13f80*/  IMAD.MOV.U32 R12, RZ, RZ, 0x4 ;  /* 0x00000004ff0c7424 */ /* 0x000fe200078e00ff */
[----:B------:R-:W-:-:S13]  /*13f90*/  @!P0 LEA R4, P2, R24, R14, 0x1 ;  /* 0x0000000e18048211 */ /* 0x000fda00078408ff */
[----:B------:R-:W-:Y:S05]  /*13fa0*/  WARPSYNC.COLLECTIVE R15, `(.L_x_2109) ;  /* 0x000000000f087348 */ /* 0x000fea0003c00000 */
[----:B------:R0:W1:Y:S02]  /*13fb0*/  SHFL.IDX P6, R14, R13, R12, R11 ;  /* 0x0000000c0d0e7389 */ /* 0x00006400000c000b */
[----:B01----:R-:W-:Y:S01]  /*13fc0*/  ENDCOLLECTIVE ;  /* 0x000000000000791b */ /* 0x003fe20003800000 */
.L_x_2109:
        /* <DEDUP_REMOVED lines=13> */
.L_x_2110:
[----:B------:R-:W-:Y:S02]  /*140a0*/  IMAD.MOV.U32 R13, RZ, RZ, R6 ;  /* 0x000000ffff0d7224 */ /* 0x000fe400078e0006 */
[----:B------:R-:W-:Y:S01]  /*140b0*/  IMAD.MOV.U32 R12, RZ, RZ, 0x5 ;  /* 0x00000005ff0c7424 */ /* 0x000fe200078e00ff */
[----:B------:R-:W-:-:S13]  /*140c0*/  @!P0 LEA R4, P2, R24, R14, 0x1 ;  /* 0x0000000e18048211 */ /* 0x000fda00078408ff */
[----:B------:R-:W-:Y:S05]  /*140d0*/  WARPSYNC.COLLECTIVE R15, `(.L_x_2111) ;  /* 0x000000000f087348 */ /* 0x000fea0003c00000 */
[----:B------:R0:W1:Y:S02]  /*140e0*/  SHFL.IDX P6, R14, R13, R12, R11 ;  /* 0x0000000c0d0e7389 */ /* 0x00006400000c000b */
[----:B01----:R-:W-:Y:S01]  /*140f0*/  ENDCOLLECTIVE ;  /* 0x000000000000791b */ /* 0x003fe20003800000 */
.L_x_2111:
        /* <DEDUP_REMOVED lines=13> */
.L_x_2112:
[----:B------:R-:W-:Y:S02]  /*141d0*/  IMAD.MOV.U32 R13, RZ, RZ, R6 ;  /* 0x000000ffff0d7224 */ /* 0x000fe400078e0006 */
[----:B------:R-:W-:Y:S01]  /*141e0*/  IMAD.MOV.U32 R12, RZ, RZ, 0x6 ;  /* 0x00000006ff0c7424 */ /* 0x000fe200078e00ff */
[----:B------:R-:W-:-:S13]  /*141f0*/  @!P0 LEA R4, P2, R24, R14, 0x1 ;  /* 0x0000000e18048211 */ /* 0x000fda00078408ff */
[----:B------:R-:W-:Y:S05]  /*14200*/  WARPSYNC.COLLECTIVE R15, `(.L_x_2113) ;  /* 0x000000000f087348 */ /* 0x000fea0003c00000 */
[----:B------:R0:W1:Y:S02]  /*14210*/  SHFL.IDX P6, R14, R13, R12, R11 ;  /* 0x0000000c0d0e7389 */ /* 0x00006400000c000b */
[----:B01----:R-:W-:Y:S01]  /*14220*/  ENDCOLLECTIVE ;  /* 0x000000000000791b */ /* 0x003fe20003800000 */
.L_x_2113:
[----:B------:R-:W-:-:S05]  /*14230*/  @!P0 IMAD.X R5, RZ, RZ, R8, P2 ;  /* 0x000000ffff058224 */ /* 0x000fca00010e0608 */
[----:B------:R-:W-:Y:S01]  /*14240*/  @!PT LDS RZ, [RZ] ;  /* 0x00000000fffff984 */ /* 0x000fe20000000800 */
[----:B------:R-:W-:Y:S01]  /*14250*/  @!PT LDS RZ, [RZ] ;  /* 0x00000000fffff984 */ /* 0x000fe20000000800 */
[----:B------:R-:W-:Y:S01]  /*14260*/  @!PT LDS RZ, [RZ] ;  /* 0x00000000fffff984 */ /* 0x000fe20000000800 */
[----:B------:R0:W-:Y:S01]  /*14270*/  @!P0 LDGSTS.E.BYPASS.LTC128B.128 [R21+0x1ac00], desc[UR36][R4.64], !P1 ;  /* 0x1ac0000004158fae */ /* 0x0001e2000c901d64 */
[----:B------:R-:W-:Y:S02]  /*14280*/  IMAD.MOV.U32 R13, RZ, RZ, R7 ;  /* 0x000000ffff0d7224 */ /* 0x000fe400078e0007 */
[----:B0-----:R-:W-:Y:S02]  /*14290*/  VIADD R4, R0, 0x60 ;  /* 0x0000006000047836 */ /* 0x001fe40000000000 */
[----:B------:R-:W-:-:S03]  /*142a0*/  IMAD.MOV.U32 R8, RZ, RZ, R14 ;  /* 0x000000ffff087224 */ /* 0x000fc600078e000e */
[----:B------:R-:W-:-:S13]  /*142b0*/  ISETP.GE.AND P0, PT, R4, R3, PT ;  /* 0x000000030400720c */ /* 0x000fda0003f06270 */
[----:B------:R-:W-:Y:S05]  /*142c0*/  WARPSYNC.COLLECTIVE R15, `(.L_x_2114) ;  /* 0x000000000f087348 */ /* 0x000fea0003c00000 */
[----:B------:R0:W1:Y:S02]  /*142d0*/  SHFL.IDX P6, R14, R13, R12, R11 ;  /* 0x0000000c0d0e7389 */ /* 0x00006400000c000b */
[----:B01----:R-:W-:Y:S01]  /*142e0*/  ENDCOLLECTIVE ;  /* 0x000000000000791b */ /* 0x003fe20003800000 */
.L_x_2114:
[----:B------:R-:W-:Y:S01]  /*142f0*/  @!P0 LEA R9, R17, UR47, 0x1 ;  /* 0x0000002f11098c11 */ /* 0x000fe2000f8e08ff */
[----:B------:R-:W-:Y:S02]  /*14300*/  IMAD.MOV.U32 R13, RZ, RZ, R6 ;  /* 0x000000ffff0d7224 */ /* 0x000fe400078e0006 */
[----:B------:R-:W-:Y:S01]  /*14310*/  IMAD.MOV.U32 R12, RZ, RZ, 0x7 ;  /* 0x00000007ff0c7424 */ /* 0x000fe200078e00ff */
[----:B------:R-:W-:-:S13]  /*14320*/  @!P0 LEA R4, P2, R24, R14, 0x1 ;  /* 0x0000000e18048211 */ /* 0x000fda00078408ff */
[----:B------:R-:W-:Y:S05]  /*14330*/  WARPSYNC.COLLECTIVE R15, `(.L_x_2115) ;  /* 0x000000000f087348 */ /* 0x000fea0003c00000 */
[----:B------:R0:W1:Y:S02]  /*14340*/  SHFL.IDX P6, R14, R13, R12, R11 ;  /* 0x0000000c0d0e7389 */ /* 0x00006400000c000b */
[----:B01----:R-:W-:Y:S01]  /*14350*/  ENDCOLLECTIVE ;  /* 0x000000000000791b */ /* 0x003fe20003800000 */
.L_x_2115:
        /* <DEDUP_REMOVED lines=10> */
.L_x_2116:
[----:B------:R-:W-:Y:S05]  /*14400*/  BRA `(.L_x_2117) ;  /* 0xffffffd000407947 */ /* 0x000fea000383ffff */
.L_x_2051:
[----:B0-----:R-:W-:-:S04]  /*14410*/  IMAD.U32 R3, RZ, RZ, UR47 ;  /* 0x0000002fff037e24 */ /* 0x001fc8000f8e00ff */
[----:B------:R0:W1:Y:S03]  /*14420*/  SYNCS.PHASECHK.TRANS64.TRYWAIT P0, [R3+URZ+0x22820], R0 ;  /* 0x02282000030075a7 */ /* 0x000066000800017f */
[----:B-1----:R-:W-:Y:S05]  /*14430*/  @!P0 NANOSLEEP.SYNCS 0x989680 ;  /* 0x009896800000895d */ /* 0x002fea0003900000 */
[----:B------:R-:W1:Y:S02]  /*14440*/  @!P0 SYNCS.PHASECHK.TRANS64 P0, [R3+URZ+0x22820], R0 ;  /* 0x02282000030085a7 */ /* 0x000e64000800007f */
[----:B-1----:R-:W-:Y:S05]  /*14450*/  @!P0 BRA `(.L_x_2051) ;  /* 0xfffffffc00ec8947 */ /* 0x002fea000383ffff */
[----:B------:R-:W-:Y:S05]  /*14460*/  BRA `(.L_x_2118) ;  /* 0xffffffd000707947 */ /* 0x000fea000383ffff */
.L_x_2053:
[----:B0-----:R-:W-:-:S04]  /*14470*/  IMAD.U32 R3, RZ, RZ, UR47 ;  /* 0x0000002fff037e24 */ /* 0x001fc8000f8e00ff */
[----:B------:R0:W1:Y:S03]  /*14480*/  SYNCS.PHASECHK.TRANS64.TRYWAIT P0, [R3+URZ+0x22860], R0 ;  /* 0x02286000030075a7 */ /* 0x000066000800017f */
[----:B-1----:R-:W-:Y:S05]  /*14490*/  @!P0 NANOSLEEP.SYNCS 0x989680 ;  /* 0x009896800000895d */ /* 0x002fea0003900000 */
[----:B------:R-:W1:Y:S02]  /*144a0*/  @!P0 SYNCS.PHASECHK.TRANS64 P0, [R3+URZ+0x22860], R0 ;  /* 0x02286000030085a7 */ /* 0x000e64000800007f */
[----:B-1----:R-:W-:Y:S05]  /*144b0*/  @!P0 BRA `(.L_x_2053) ;  /* 0xfffffffc00ec8947 */ /* 0x002fea000383ffff */
[----:B------:R-:W-:Y:S05]  /*144c0*/  BRA `(.L_x_2119) ;  /* 0xffffffd0006c7947 */ /* 0x000fea000383ffff */
.L_x_2054:
        /* <DEDUP_REMOVED lines=8> */
.L_x_2121:
[----:B------:R-:W-:Y:S05]  /*14550*/  BSYNC B0 ;  /* 0x0000000000007941 */ /* 0x000fea0003800000 */
.L_x_2120:
[----:B------:R-:W-:Y:S01]  /*14560*/  IMAD.MOV.U32 R13, RZ, RZ, R3 ;  /* 0x000000ffff0d7224 */ /* 0x000fe200078e0003 */
[----:B------:R-:W-:Y:S01]  /*14570*/  LEA R19, R17, UR47, 0x1 ;  /* 0x0000002f11137c11 */ /* 0x000fe2000f8e08ff */
[----:B------:R-:W-:Y:S01]  /*14580*/  IMAD.MOV.U32 R12, RZ, RZ, RZ ;  /* 0x000000ffff0c7224 */ /* 0x000fe200078e00ff */
[C---:B------:R-:W-:Y:S01]  /*14590*/  LOP3.LUT P2, RZ, R8.reuse, 0x2, RZ, 0xc0, !PT ;  /* 0x0000000208ff7812 */ /* 0x040fe2000784c0ff */
[----:B------:R-:W-:Y:S01]  /*145a0*/  IMAD.MOV.U32 R11, RZ, RZ, 0x181f ;  /* 0x0000181fff0b7424 */ /* 0x000fe200078e00ff */
[----:B------:R-:W-:Y:S01]  /*145b0*/  LOP3.LUT P1, RZ, R8, 0x4, RZ, 0xc0, !PT ;  /* 0x0000000408ff7812 */ /* 0x000fe2000782c0ff */
[----:B------:R-:W-:Y:S02]  /*145c0*/  IMAD.MOV.U32 R15, RZ, RZ, -0x1 ;  /* 0xffffffffff0f7424 */ /* 0x000fe400078e00ff */
[----:B------:R-:W-:Y:S01]  /*145d0*/  IMAD.MOV.U32 R0, RZ, RZ, R14 ;  /* 0x000000ffff007224 */ /* 0x000fe200078e000e */
[----:B------:R-:W-:Y:S01]  /*145e0*/  ISETP.LT.OR P3, PT, R35, 0x1, !P1 ;  /* 0x000000012300780c */ /* 0x000fe20004f61670 */
[----:B------:R-:W-:-:S12]  /*145f0*/  IMAD.SHL.U32 R24, R24, 0x2, RZ ;  /* 0x0000000218187824 */ /* 0x000fd800078e00ff */
[----:B------:R-:W-:Y:S05]  /*14600*/  WARPSYNC.COLLECTIVE R15, `(.L_x_2122) ;  /* 0x000000000f087348 */ /* 0x000fea0003c00000 */
[----:B------:R0:W1:Y:S02]  /*14610*/  SHFL.IDX P6, R14, R13, R12, R11 ;  /* 0x0000000c0d0e7389 */ /* 0x00006400000c000b */
[----:B01----:R-:W-:Y:S01]  /*14620*/  ENDCOLLECTIVE ;  /* 0x000000000000791b */ /* 0x003fe20003800000 */
.L_x_2122:
[----:B------:R-:W-:Y:S02]  /*14630*/  IMAD.MOV.U32 R13, RZ, RZ, R10 ;  /* 0x000000ffff0d7224 */ /* 0x000fe400078e000a */
[----:B------:R-:W-:Y:S01]  /*14640*/  IMAD.MOV.U32 R12, RZ, RZ, 0x1 ;  /* 0x00000001ff0c7424 */ /* 0x000fe200078e00ff */
[----:B------:R-:W-:-:S13]  /*14650*/  IADD3 R4, P0, R14, R24, RZ ;  /* 0x000000180e047210 */ /* 0x000fda0007f1e0ff */
[----:B------:R-:W-:Y:S05]  /*14660*/  WARPSYNC.COLLECTIVE R15, `(.L_x_2123) ;  /* 0x000000000f087348 */ /* 0x000fea0003c00000 */
[----:B------:R0:W1:Y:S02]  /*14670*/  SHFL.IDX P6, R14, R13, R12, R11 ;  /* 0x0000000c0d0e7389 */ /* 0x00006400000c000b */
[----:B01----:R-:W-:Y:S01]  /*14680*/  ENDCOLLECTIVE ;  /* 0x000000000000791b */ /* 0x003fe20003800000 */
.L_x_2123:
        /* <DEDUP_REMOVED lines=12> */
.L_x_2124:
[----:B------:R-:W-:Y:S01]  /*14750*/  @!PT LDS RZ, [RZ] ;  /* 0x00000000fffff984 */ /* 0x000fe20000000800 */
[----:B------:R-:W-:Y:S01]  /*14760*/  @!PT LDS RZ, [RZ] ;  /* 0x00000000fffff984 */ /* 0x000fe20000000800 */
[----:B------:R-:W-:Y:S01]  /*14770*/  @!PT LDS RZ, [RZ] ;  /* 0x00000000fffff984 */ /* 0x000fe20000000800 */
[----:B------:R-:W-:Y:S01]  /*14780*/  LDGSTS.E.BYPASS.LTC128B.128 [R19+0x3400], desc[UR36][R4.64+0x80], !P0 ;  /* 0x0340008004137fae */ /* 0x000fe2000c101d64 */
[----:B------:R-:W-:Y:S01]  /*14790*/  LOP3.LUT P0, RZ, R8, 0x8, RZ, 0xc0, !PT ;  /* 0x0000000808ff7812 */ /* 0x000fe2000780c0ff */
[----:B------:R-:W-:Y:S02]  /*147a0*/  IMAD.MOV.U32 R8, RZ, RZ, RZ ;  /* 0x000000ffff087224 */ /* 0x000fe400078e00ff */
        /* <DEDUP_REMOVED lines=9> */
.L_x_2125:
        /* <DEDUP_REMOVED lines=12> */
.L_x_2126:
        /* <DEDUP_REMOVED lines=14> */
.L_x_2127:
        /* <DEDUP_REMOVED lines=12> */
.L_x_2128:
        /* <DEDUP_REMOVED lines=14> */
.L_x_2129:
        /* <DEDUP_REMOVED lines=12> */
.L_x_2130:
        /* <DEDUP_REMOVED lines=14> */
.L_x_2131:
[----:B------:R-:W-:Y:S01]  /*14d20*/  IMAD.X R5, RZ, RZ, R0, P3 ;  /* 0x000000ffff057224 */ /* 0x000fe200018e0600 */
[----:B------:R-:W-:Y:S01]  /*14d30*/  ISETP.LT.OR P3, PT, R35, 0x41, P4 ;  /* 0x000000412300780c */ /* 0x000fe20002761670 */
[----:B------:R-:W-:Y:S02]  /*14d40*/  VIADD R0, R19, 0x400 ;  /* 0x0000040013007836 */ /* 0x000fe40000000000 */
[----:B------:R-:W-:-:S10]  /*14d50*/  IMAD.MOV.U32 R13, RZ, RZ, R3 ;  /* 0x000000ffff0d7224 */ /* 0x000fd400078e0003 */
        /* <DEDUP_REMOVED lines=9> */
.L_x_2132:
        /* <DEDUP_REMOVED lines=9> */
.L_x_2061:
[----:B-1----:R1:W2:Y:S02]  /*14e80*/  SYNCS.PHASECHK.TRANS64.TRYWAIT P0, [R32+URZ+0x22840], R31 ;  /* 0x0228401f200075a7 */ /* 0x0022a4000800017f */
[----:B--2---:R-:W-:Y:S05]  /*14e90*/  @!P0 NANOSLEEP.SYNCS 0x989680 ;  /* 0x009896800000895d */ /* 0x004fea0003900000 */
[----:B------:R-:W2:Y:S02]  /*14ea0*/  @!P0 SYNCS.PHASECHK.TRANS64 P0, [R32+URZ+0x22840], R31 ;  /* 0x0228401f200085a7 */ /* 0x000ea4000800007f */
[----:B--2---:R-:W-:Y:S05]  /*14eb0*/  @!P0 BRA `(.L_x_2061) ;  /* 0xfffffffc00f08947 */ /* 0x004fea000383ffff */
[----:B------:R-:W-:Y:S05]  /*14ec0*/  BRA `(.L_x_2134) ;  /* 0xffffffd000947947 */ /* 0x000fea000383ffff */
.L_x_2062:
        /* <DEDUP_REMOVED lines=8> */
.L_x_2136:
[----:B------:R-:W-:Y:S05]  /*14f50*/  BSYNC B1 ;  /* 0x0000000000017941 */ /* 0x000fea0003800000 */
.L_x_2135:
        /* <DEDUP_REMOVED lines=9> */
.L_x_2137:
[----:B------:R-:W-:Y:S02]  /*14ff0*/  IMAD.MOV.U32 R13, RZ, RZ, R3 ;  /* 0x000000ffff0d7224 */ /* 0x000fe400078e0003 */
[----:B------:R-:W-:Y:S01]  /*15000*/  IMAD.MOV.U32 R12, RZ, RZ, 0x1 ;  /* 0x00000001ff0c7424 */ /* 0x000fe200078e00ff */
[----:B------:R-:W-:-:S13]  /*15010*/  IADD3 R4, P0, R14, R24, RZ ;  /* 0x000000180e047210 */ /* 0x000fda0007f1e0ff */
[----:B------:R-:W-:Y:S05]  /*15020*/  WARPSYNC.COLLECTIVE R15, `(.L_x_2138) ;  /* 0x000000000f087348 */ /* 0x000fea0003c00000 */
[----:B------:R0:W1:Y:S02]  /*15030*/  SHFL.IDX P6, R14, R13, R12, R11 ;  /* 0x0000000c0d0e7389 */ /* 0x00006400000c000b */
[----:B01----:R-:W-:Y:S01]  /*15040*/  ENDCOLLECTIVE ;  /* 0x000000000000791b */ /* 0x003fe20003800000 */
.L_x_2138:
        /* <DEDUP_REMOVED lines=10> */
.L_x_2139:
[----:B------:R-:W-:Y:S02]  /*150f0*/  IMAD.MOV.U32 R13, RZ, RZ, R3 ;  /* 0x000000ffff0d7224 */ /* 0x000fe400078e0003 */
[----:B------:R-:W-:Y:S01]  /*15100*/  IMAD.MOV.U32 R12, RZ, RZ, 0x2 ;  /* 0x00000002ff0c7424 */ /* 0x000fe200078e00ff */
[----:B------:R-:W-:-:S13]  /*15110*/  IADD3 R6, P0, R14, R24, RZ ;  /* 0x000000180e067210 */ /* 0x000fda0007f1e0ff */
[----:B------:R-:W-:Y:S05]  /*15120*/  WARPSYNC.COLLECTIVE R15, `(.L_x_2140) ;  /* 0x000000000f087348 */ /* 0x000fea0003c00000 */
[----:B------:R0:W1:Y:S02]  /*15130*/  SHFL.IDX P6, R14, R13, R12, R11 ;  /* 0x0000000c0d0e7389 */ /* 0x00006400000c000b */
[----:B01----:R-:W-:Y:S01]  /*15140*/  ENDCOLLECTIVE ;  /* 0x000000000000791b */ /* 0x003fe20003800000 */
.L_x_2140:
        /* <DEDUP_REMOVED lines=10> */
.L_x_2141:
[----:B------:R-:W-:Y:S02]  /*151f0*/  IMAD.MOV.U32 R13, RZ, RZ, R3 ;  /* 0x000000ffff0d7224 */ /* 0x000fe400078e0003 */
[----:B------:R-:W-:Y:S01]  /*15200*/  IMAD.MOV.U32 R12, RZ, RZ, 0x3 ;  /* 0x00000003ff0c7424 */ /* 0x000fe200078e00ff */
[----:B------:R-:W-:-:S13]  /*15210*/  IADD3 R6, P0, R14, R24, RZ ;  /* 0x000000180e067210 */ /* 0x000fda0007f1e0ff */
[----:B------:R-:W-:Y:S05]  /*15220*/  WARPSYNC.COLLECTIVE R15, `(.L_x_2142) ;  /* 0x000000000f087348 */ /* 0x000fea0003c00000 */
[----:B------:R0:W1:Y:S02]  /*15230*/  SHFL.IDX P6, R14, R13, R12, R11 ;  /* 0x0000000c0d0e7389 */ /* 0x00006400000c000b */
[----:B01----:R-:W-:Y:S01]  /*15240*/  ENDCOLLECTIVE ;  /* 0x000000000000791b */ /* 0x003fe20003800000 */
.L_x_2142:
        /* <DEDUP_REMOVED lines=10> */
.L_x_2143:
[----:B------:R-:W-:Y:S02]  /*152f0*/  IMAD.MOV.U32 R13, RZ, RZ, R3 ;  /* 0x000000ffff0d7224 */ /* 0x000fe400078e0003 */
[----:B------:R-:W-:Y:S01]  /*15300*/  IMAD.MOV.U32 R12, RZ, RZ, 0x4 ;  /* 0x00000004ff0c7424 */ /* 0x000fe200078e00ff */
[----:B------:R-:W-:-:S13]  /*15310*/  IADD3 R4, P0, R14, R24, RZ ;  /* 0x000000180e047210 */ /* 0x000fda0007f1e0ff */
[----:B------:R-:W-:Y:S05]  /*15320*/  WARPSYNC.COLLECTIVE R15, `(.L_x_2144) ;  /* 0x000000000f087348 */ /* 0x000fea0003c00000 */
[----:B------:R0:W1:Y:S02]  /*15330*/  SHFL.IDX P6, R14, R13, R12, R11 ;  /* 0x0000000c0d0e7389 */ /* 0x00006400000c000b */
[----:B01----:R-:W-:Y:S01]  /*15340*/  ENDCOLLECTIVE ;  /* 0x000000000000791b */ /* 0x003fe20003800000 */
.L_x_2144:
        /* <DEDUP_REMOVED lines=10> */
.L_x_2145:
[----:B------:R-:W-:Y:S02]  /*153f0*/  IMAD.MOV.U32 R13, RZ, RZ, R3 ;  /* 0x000000ffff0d7224 */ /* 0x000fe400078e0003 */
[----:B------:R-:W-:Y:S01]  /*15400*/  IMAD.MOV.U32 R12, RZ, RZ, 0x5 ;  /* 0x00000005ff0c7424 */ /* 0x000fe200078e00ff */
[----:B------:R-:W-:-:S13]  /*15410*/  IADD3 R4, P0, R14, R24, RZ ;  /* 0x000000180e047210 */ /* 0x000fda0007f1e0ff */
[----:B------:R-:W-:Y:S05]  /*15420*/  WARPSYNC.COLLECTIVE R15, `(.L_x_2146) ;  /* 0x000000000f087348 */ /* 0x000fea0003c00000 */
[----:B------:R0:W1:Y:S02]  /*15430*/  SHFL.IDX P6, R14, R13, R12, R11 ;  /* 0x0000000c0d0e7389 */ /* 0x00006400000c000b */
[----:B01----:R-:W-:Y:S01]  /*15440*/  ENDCOLLECTIVE ;  /* 0x000000000000791b */ /* 0x003fe20003800000 */
.L_x_2146:
        /* <DEDUP_REMOVED lines=10> */
.L_x_2147:
[----:B------:R-:W-:Y:S01]  /*154f0*/  IMAD.MOV.U32 R37, RZ, RZ, R14 ;  /* 0x000000ffff257224 */ /* 0x000fe200078e000e */
[----:B------:R-:W-:Y:S06]  /*15500*/  BRA `(.L_x_2148) ;  /* 0xffffffcc00ec7947 */ /* 0x000fec000383ffff */
.L_x_2067:
[----:B---3--:R3:W4:Y:S02]  /*15510*/  SYNCS.PHASECHK.TRANS64.TRYWAIT P0, [R32+URZ+0x22860], R31 ;  /* 0x0228601f200075a7 */ /* 0x008724000800017f */
[----:B----4-:R-:W-:Y:S05]  /*15520*/  @!P0 NANOSLEEP.SYNCS 0x989680 ;  /* 0x009896800000895d */ /* 0x010fea0003900000 */
[----:B------:R-:W4:Y:S02]  /*15530*/  @!P0 SYNCS.PHASECHK.TRANS64 P0, [R32+URZ+0x22860], R31 ;  /* 0x0228601f200085a7 */ /* 0x000f24000800007f */
[----:B----4-:R-:W-:Y:S05]  /*15540*/  @!P0 BRA `(.L_x_2067) ;  /* 0xfffffffc00f08947 */ /* 0x010fea000383ffff */
[----:B------:R-:W-:Y:S05]  /*15550*/  BRA `(.L_x_2149) ;  /* 0xffffffd000387947 */ /* 0x000fea000383ffff */
.L_x_2068:
        /* <DEDUP_REMOVED lines=8> */
.L_x_2151:
[----:B------:R-:W-:Y:S05]  /*155e0*/  BSYNC B1 ;  /* 0x0000000000017941 */ /* 0x000fea0003800000 */
.L_x_2150:
        /* <DEDUP_REMOVED lines=9> */
.L_x_2152:
[----:B------:R-:W-:Y:S02]  /*15680*/  IMAD.MOV.U32 R8, RZ, RZ, RZ ;  /* 0x000000ffff087224 */ /* 0x000fe400078e00ff */
[----:B------:R-:W-:Y:S02]  /*15690*/  IMAD.MOV.U32 R13, RZ, RZ, R27 ;  /* 0x000000ffff0d7224 */ /* 0x000fe400078e001b */
[----:B------:R-:W-:Y:S01]  /*156a0*/  IMAD.MOV.U32 R12, RZ, RZ, 0x1 ;  /* 0x00000001ff0c7424 */ /* 0x000fe200078e00ff */
[----:B------:R-:W-:-:S13]  /*156b0*/  IADD3 R4, P0, R14, R24, RZ ;  /* 0x000000180e047210 */ /* 0x000fda0007f1e0ff */
[----:B------:R-:W-:Y:S05]  /*156c0*/  WARPSYNC.COLLECTIVE R15, `(.L_x_2153) ;  /* 0x000000000f087348 */ /* 0x000fea0003c00000 */
[----:B------:R0:W1:Y:S02]  /*156d0*/  SHFL.IDX P6, R14, R13, R12, R11 ;  /* 0x0000000c0d0e7389 */ /* 0x00006400000c000b */
[----:B01----:R-:W-:Y:S01]  /*156e0*/  ENDCOLLECTIVE ;  /* 0x000000000000791b */ /* 0x003fe20003800000 */
.L_x_2153:
        /* <DEDUP_REMOVED lines=13> */
.L_x_2154:
[----:B------:R-:W-:Y:S02]  /*157c0*/  IMAD.MOV.U32 R13, RZ, RZ, R27 ;  /* 0x000000ffff0d7224 */ /* 0x000fe400078e001b */
[----:B------:R-:W-:Y:S01]  /*157d0*/  IMAD.MOV.U32 R12, RZ, RZ, 0x2 ;  /* 0x00000002ff0c7424 */ /* 0x000fe200078e00ff */
[----:B------:R-:W-:-:S13]  /*157e0*/  IADD3 R4, P0, R14, R24, RZ ;  /* 0x000000180e047210 */ /* 0x000fda0007f1e0ff */
[----:B------:R-:W-:Y:S05]  /*157f0*/  WARPSYNC.COLLECTIVE R15, `(.L_x_2155) ;  /* 0x000000000f087348 */ /* 0x000fea0003c00000 */
[----:B------:R0:W1:Y:S02]  /*15800*/  SHFL.IDX P6, R14, R13, R12, R11 ;  /* 0x0000000c0d0e7389 */ /* 0x00006400000c000b */
[----:B01----:R-:W-:Y:S01]  /*15810*/  ENDCOLLECTIVE ;  /* 0x000000000000791b */ /* 0x003fe20003800000 */
.L_x_2155:
        /* <DEDUP_REMOVED lines=13> */
.L_x_2156:
[----:B------:R-:W-:Y:S02]  /*158f0*/  IMAD.MOV.U32 R13, RZ, RZ, R27 ;  /* 0x000000ffff0d7224 */ /* 0x000fe400078e001b */
[----:B------:R-:W-:Y:S01]  /*15900*/  IMAD.MOV.U32 R12, RZ, RZ, 0x3 ;  /* 0x00000003ff0c7424 */ /* 0x000fe200078e00ff */
[----:B------:R-:W-:-:S13]  /*15910*/  IADD3 R4, P0, R14, R24, RZ ;  /* 0x000000180e047210 */ /* 0x000fda0007f1e0ff */
[----:B------:R-:W-:Y:S05]  /*15920*/  WARPSYNC.COLLECTIVE R15, `(.L_x_2157) ;  /* 0x000000000f087348 */ /* 0x000fea0003c00000 */
[----:B------:R0:W1:Y:S02]  /*15930*/  SHFL.IDX P6, R14, R13, R12, R11 ;  /* 0x0000000c0d0e7389 */ /* 0x00006400000c000b */
[----:B01----:R-:W-:Y:S01]  /*15940*/  ENDCOLLECTIVE ;  /* 0x000000000000791b */ /* 0x003fe20003800000 */
.L_x_2157:
        /* <DEDUP_REMOVED lines=13> */
.L_x_2158:
[----:B------:R-:W-:Y:S02]  /*15a20*/  IMAD.MOV.U32 R13, RZ, RZ, R27 ;  /* 0x000000ffff0d7224 */ /* 0x000fe400078e001b */
[----:B------:R-:W-:Y:S01]  /*15a30*/  IMAD.MOV.U32 R12, RZ, RZ, 0x4 ;  /* 0x00000004ff0c7424 */ /* 0x000fe200078e00ff */
[----:B------:R-:W-:-:S13]  /*15a40*/  IADD3 R4, P0, R14, R24, RZ ;  /* 0x000000180e047210 */ /* 0x000fda0007f1e0ff */
[----:B------:R-:W-:Y:S05]  /*15a50*/  WARPSYNC.COLLECTIVE R15, `(.L_x_2159) ;  /* 0x000000000f087348 */ /* 0x000fea0003c00000 */
[----:B------:R0:W1:Y:S02]  /*15a60*/  SHFL.IDX P6, R14, R13, R12, R11 ;  /* 0x0000000c0d0e7389 */ /* 0x00006400000c000b */
[----:B01----:R-:W-:Y:S01]  /*15a70*/  ENDCOLLECTIVE ;  /* 0x000000000000791b */ /* 0x003fe20003800000 */
.L_x_2159:
        /* <DEDUP_REMOVED lines=13> */
.L_x_2160:
[----:B------:R-:W-:Y:S02]  /*15b50*/  IMAD.MOV.U32 R13, RZ, RZ, R27 ;  /* 0x000000ffff0d7224 */ /* 0x000fe400078e001b */
[----:B------:R-:W-:Y:S01]  /*15b60*/  IMAD.MOV.U32 R12, RZ, RZ, 0x5 ;  /* 0x00000005ff0c7424 */ /* 0x000fe200078e00ff */
[----:B------:R-:W-:-:S13]  /*15b70*/  IADD3 R4, P0, R14, R24, RZ ;  /* 0x000000180e047210 */ /* 0x000fda0007f1e0ff */
[----:B------:R-:W-:Y:S05]  /*15b80*/  WARPSYNC.COLLECTIVE R15, `(.L_x_2161) ;  /* 0x000000000f087348 */ /* 0x000fea0003c00000 */
[----:B------:R0:W1:Y:S02]  /*15b90*/  SHFL.IDX P6, R14, R13, R12, R11 ;  /* 0x0000000c0d0e7389 */ /* 0x00006400000c000b */
[----:B01----:R-:W-:Y:S01]  /*15ba0*/  ENDCOLLECTIVE ;  /* 0x000000000000791b */ /* 0x003fe20003800000 */
.L_x_2161:
        /* <DEDUP_REMOVED lines=13> */
.L_x_2162:
[----:B------:R-:W-:Y:S05]  /*15c80*/  BRA `(.L_x_2163) ;  /* 0xffffffcc00887947 */ /* 0x000fea000383ffff */
.L_x_2073:
[----:B0-----:R0:W4:Y:S02]  /*15c90*/  SYNCS.PHASECHK.TRANS64.TRYWAIT P0, [R4+URZ+0x22820], R8 ;  /* 0x02282008040075a7 */ /* 0x001124000800017f */
[----:B----4-:R-:W-:Y:S05]  /*15ca0*/  @!P0 NANOSLEEP.SYNCS 0x989680 ;  /* 0x009896800000895d */ /* 0x010fea0003900000 */
[----:B------:R-:W4:Y:S02]  /*15cb0*/  @!P0 SYNCS.PHASECHK.TRANS64 P0, [R4+URZ+0x22820], R8 ;  /* 0x02282008040085a7 */ /* 0x000f24000800007f */
[----:B----4-:R-:W-:Y:S05]  /*15cc0*/  @!P0 BRA `(.L_x_2073) ;  /* 0xfffffffc00f08947 */ /* 0x010fea000383ffff */
[----:B------:R-:W-:Y:S05]  /*15cd0*/  BRA `(.L_x_2164) ;  /* 0xffffffd000107947 */ /* 0x000fea000383ffff */
.L_x_2074:
[----:B------:R-:W-:Y:S01]  /*15ce0*/  BSSY B0, `(.L_x_2165) ;  /* 0x0000008000007945 */ /* 0x000fe20003800000 */
[----:B------:R-:W-:Y:S02]  /*15cf0*/  IMAD.MOV.U32 R13, RZ, RZ, R16 ;  /* 0x000000ffff0d7224 */ /* 0x000fe400078e0010 */
[----:B------:R-:W-:Y:S02]  /*15d00*/  IMAD.MOV.U32 R12, RZ, RZ, RZ ;  /* 0x000000ffff0c7224 */ /* 0x000fe400078e00ff */
[----:B------:R-:W-:Y:S02]  /*15d10*/  IMAD.MOV.U32 R11, RZ, RZ, 0x1f ;  /* 0x0000001fff0b7424 */ /* 0x000fe400078e00ff */
[----:B------:R-:W-:-:S07]  /*15d20*/  IMAD.MOV.U32 R15, RZ, RZ, -0x1 ;  /* 0xffffffffff0f7424 */ /* 0x000fce00078e00ff */
[----:B0123-5:R-:W-:Y:S05]  /*15d30*/  WARPSYNC.COLLECTIVE R15, `(.L_x_2166) ;  /* 0x000000000f087348 */ /* 0x02ffea0003c00000 */
[----:B------:R4:W0:Y:S02]  /*15d40*/  SHFL.IDX P6, R14, R13, R12, R11 ;  /* 0x0000000c0d0e7389 */ /* 0x00082400000c000b */
[----:B012345:R-:W-:Y:S01]  /*15d50*/  ENDCOLLECTIVE ;  /* 0x000000000000791b */ /* 0x03ffe20003800000 */
.L_x_2166:
[----:B------:R-:W-:Y:S05]  /*15d60*/  BSYNC B0 ;  /* 0x0000000000007941 */ /* 0x000fea0003800000 */
.L_x_2165:
[----:B------:R-:W-:Y:S05]  /*15d70*/  BRA `(.L_x_2167) ;  /* 0xffffffcc00f87947 */ /* 0x000fea000383ffff */
.L_x_2075:
[----:B------:R-:W-:Y:S01]  /*15d80*/  BSSY B0, `(.L_x_2168) ;  /* 0x0000006000007945 */ /* 0x000fe20003800000 */
[----:B------:R-:W-:-:S07]  /*15d90*/  IMAD.MOV.U32 R15, RZ, RZ, -0x1 ;  /* 0xffffffffff0f7424 */ /* 0x000fce00078e00ff */
[----:B-12345:R-:W-:Y:S05]  /*15da0*/  WARPSYNC.COLLECTIVE R15, `(.L_x_2169) ;  /* 0x000000000f0c7348 */ /* 0x03efea0003c00000 */
[----:B------:R-:W-:Y:S02]  /*15db0*/  ELECT P6, UR62, PT ;  /* 0x00000000003e782f */ /* 0x000fe400038c0000 */
[----:B------:R-:W-:Y:S01]  /*15dc0*/  MOV R14, UR62 ;  /* 0x0000003e000e7c02 */ /* 0x000fe20008000f00 */
[----:B-12345:R-:W-:Y:S10]  /*15dd0*/  ENDCOLLECTIVE ;  /* 0x000000000000791b */ /* 0x03eff40003800000 */
.L_x_2169:
[----:B------:R-:W-:Y:S05]  /*15de0*/  BSYNC B0 ;  /* 0x0000000000007941 */ /* 0x000fea0003800000 */
.L_x_2168:
[----:B------:R-:W-:Y:S05]  /*15df0*/  BRA `(.L_x_2170) ;  /* 0xffffffcc00ec7947 */ /* 0x000fea000383ffff */
.L_x_2077:
[----:B------:R0:W0:Y:S02]  /*15e00*/  SYNCS.PHASECHK.TRANS64.TRYWAIT P1, [R5+URZ+0x22840], R0 ;  /* 0x02284000050075a7 */ /* 0x000024000802017f */
[----:B0-----:R-:W-:Y:S05]  /*15e10*/  @!P1 NANOSLEEP.SYNCS 0x989680 ;  /* 0x009896800000995d */ /* 0x001fea0003900000 */
[----:B------:R-:W0:Y:S02]  /*15e20*/  @!P1 SYNCS.PHASECHK.TRANS64 P1, [R5+URZ+0x22840], R0 ;  /* 0x02284000050095a7 */ /* 0x000e24000802007f */
[----:B0-----:R-:W-:Y:S05]  /*15e30*/  @!P1 BRA `(.L_x_2077) ;  /* 0xfffffffc00f09947 */ /* 0x001fea000383ffff */
[----:B------:R-:W-:Y:S05]  /*15e40*/  BRA `(.L_x_2171) ;  /* 0xffffffd0000c7947 */ /* 0x000fea000383ffff */
.L_x_2079:
[----:B------:R0:W0:Y:S02]  /*15e50*/  SYNCS.PHASECHK.TRANS64.TRYWAIT P1, [R21+URZ+0x22840], R2 ;  /* 0x02284002150075a7 */ /* 0x000024000802017f */
[----:B0-----:R-:W-:Y:S05]  /*15e60*/  @!P1 NANOSLEEP.SYNCS 0x989680 ;  /* 0x009896800000995d */ /* 0x001fea0003900000 */
[----:B------:R-:W0:Y:S02]  /*15e70*/  @!P1 SYNCS.PHASECHK.TRANS64 P1, [R21+URZ+0x22840], R2 ;  /* 0x02284002150095a7 */ /* 0x000e24000802007f */
[----:B0-----:R-:W-:Y:S05]  /*15e80*/  @!P1 BRA `(.L_x_2079) ;  /* 0xfffffffc00f09947 */ /* 0x001fea000383ffff */
[----:B------:R-:W-:Y:S05]  /*15e90*/  BRA `(.L_x_2172) ;  /* 0xffffffd000187947 */ /* 0x000fea000383ffff */
.L_x_2081:
[----:B------:R0:W0:Y:S02]  /*15ea0*/  SYNCS.PHASECHK.TRANS64.TRYWAIT P1, [R5+URZ+0x22860], R0 ;  /* 0x02286000050075a7 */ /* 0x000024000802017f */
[----:B0-----:R-:W-:Y:S05]  /*15eb0*/  @!P1 NANOSLEEP.SYNCS 0x989680 ;  /* 0x009896800000995d */ /* 0x001fea0003900000 */
[----:B------:R-:W0:Y:S02]  /*15ec0*/  @!P1 SYNCS.PHASECHK.TRANS64 P1, [R5+URZ+0x22860], R0 ;  /* 0x02286000050095a7 */ /* 0x000e24000802007f */
[----:B0-----:R-:W-:Y:S05]  /*15ed0*/  @!P1 BRA `(.L_x_2081) ;  /* 0xfffffffc00f09947 */ /* 0x001fea000383ffff */
[----:B------:R-:W-:Y:S05]  /*15ee0*/  BRA `(.L_x_2173) ;  /* 0xffffffd000147947 */ /* 0x000fea000383ffff */
.L_x_2174:
        /* <DEDUP_REMOVED lines=9> */
.L_x_6562:


//--------------------- .text._ZN7cutlass13device_kernelIN5flash11enable_sm90INS1_16FlashAttnFwdSm90INS1_25CollectiveMainloopFwdSm90ILi2EN4cute5tupleIJNS5_1CILi1EEES8_S8_EEENS6_IJNS7_ILi128EEENS7_ILi96EEENS7_ILi64EEEEEELi256ENS_10bfloat16_tEfNS_4arch4Sm90ELb0ELb1ELb0ELb0ELb1ELb0ELb1ELb1ELb0ELb1ELb1ELb0EEENS1_21CollectiveEpilogueFwdINS6_IJSA_NS7_ILi256EEESB_EEES9_SE_SG_Li256ELb0ELb1ELb1ELb0EEENS1_19SingleTileSchedulerILb0ELb1ELb1ELi128EEEEEEEEEvNT_6ParamsE --------------------------
	.section	.text._ZN7cutlass13device_kernelIN5flash11enable_sm90INS1_16FlashAttnFwdSm90INS1_25CollectiveMainloopFwdSm90ILi2EN4cute5tupleIJNS5_1CILi1EEES8_S8_EEENS6_IJNS7_ILi128EEENS7_ILi96EEENS7_ILi64EEEEEELi256ENS_10bfloat16_tEfNS_4arch4Sm90ELb0ELb1ELb0ELb0ELb1ELb0ELb1ELb1ELb0ELb1ELb1ELb0EEENS1_21CollectiveEpilogueFwdINS6_IJSA_NS7_ILi256EEESB_EEES9_SE_SG_Li256ELb0ELb1ELb1ELb0EEENS1_19SingleTileSchedulerILb0ELb1ELb1ELi128EEEEEEEEEvNT_6ParamsE,"ax",@progbits
	.align	128
.text._ZN7cutlass13device_kernelIN5flash11enable_sm90INS1_16FlashAttnFwdSm90INS1_25CollectiveMainloopFwdSm90ILi2EN4cute5tupleIJNS5_1CILi1EEES8_S8_EEENS6_IJNS7_ILi128EEENS7_ILi96EEENS7_ILi64EEEEEELi256ENS_10bfloat16_tEfNS_4arch4Sm90ELb0ELb1ELb0ELb0ELb1ELb0ELb1ELb1ELb0ELb1ELb1ELb0EEENS1_21CollectiveEpilogueFwdINS6_IJSA_NS7_ILi256EEESB_EEES9_SE_SG_Li256ELb0ELb1ELb1ELb0EEENS1_19SingleTileSchedulerILb0ELb1ELb1ELi128EEEEEEEEEvNT_6ParamsE:
        .type           _ZN7cutlass13device_kernelIN5flash11enable_sm90INS1_16FlashAttnFwdSm90INS1_25CollectiveMainloopFwdSm90ILi2EN4cute5tupleIJNS5_1CILi1EEES8_S8_EEENS6_IJNS7_ILi128EEENS7_ILi96EEENS7_ILi64EEEEEELi256ENS_10bfloat16_tEfNS_4arch4Sm90ELb0ELb1ELb0ELb0ELb1ELb0ELb1ELb1ELb0ELb1ELb1ELb0EEENS1_21CollectiveEpilogueFwdINS6_IJSA_NS7_ILi256EEESB_EEES9_SE_SG_Li256ELb0ELb1ELb1ELb0EEENS1_19SingleTileSchedulerILb0ELb1ELb1ELi128EEEEEEEEEvNT_6ParamsE,@function
        .size           _ZN7cutlass13device_kernelIN5flash11enable_sm90INS1_16FlashAttnFwdSm90INS1_25CollectiveMainloopFwdSm90ILi2EN4cute5tupleIJNS5_1CILi1EEES8_S8_EEENS6_IJNS7_ILi128EEENS7_ILi96EEENS7_ILi64EEEEEELi256ENS_10bfloat16_tEfNS_4arch4Sm90ELb0ELb1ELb0ELb0ELb1ELb0ELb1ELb1ELb0ELb1ELb1ELb0EEENS1_21CollectiveEpilogueFwdINS6_IJSA_NS7_ILi256EEESB_EEES9_SE_SG_Li256ELb0ELb1ELb1ELb0EEENS1_19SingleTileSchedulerILb0ELb1ELb1ELi128EEEEEEEEEvNT_6ParamsE,(.L_x_6563 - _ZN7cutlass13device_kernelIN5flash11enable_sm90INS1_16FlashAttnFwdSm90INS1_25CollectiveMainloopFwdSm90ILi2EN4cute5tupleIJNS5_1CILi1EEES8_S8_EEENS6_IJNS7_ILi128EEENS7_ILi96EEENS7_ILi64EEEEEELi256ENS_10bfloat16_tEfNS_4arch4Sm90ELb0ELb1ELb0ELb0ELb1ELb0ELb1ELb1ELb0ELb1ELb1ELb0EEENS1_21CollectiveEpilogueFwdINS6_IJSA_NS7_ILi256EEESB_EEES9_SE_SG_Li256ELb0ELb1ELb1ELb0EEENS1_19SingleTileSchedulerILb0ELb1ELb1ELi128EEEEEEEEEvNT_6ParamsE)
        .other          _ZN7cutlass13device_kernelIN5flash11enable_sm90INS1_16FlashAttnFwdSm90INS1_25CollectiveMainloopFwdSm90ILi2EN4cute5tupleIJNS5_1CILi1EEES8_S8_EEENS6_IJNS7_ILi128EEENS7_ILi96EEENS7_ILi64EEEEEELi256ENS_10bfloat16_tEfNS_4arch4Sm90ELb0ELb1ELb0ELb0ELb1ELb0ELb1ELb1ELb0ELb1ELb1ELb0EEENS1_21CollectiveEpilogueFwdINS6_IJSA_NS7_ILi256EEESB_EEES9_SE_SG_Li256ELb0ELb1ELb1ELb0EEENS1_19SingleTileSchedulerILb0ELb1ELb1ELi128EEEEEEEEEvNT_6ParamsE,@"STO_CUDA_ENTRY STV_DEFAULT"
_ZN7cutlass13device_kernelIN5flash11enable_sm90INS1_16FlashAttnFwdSm90INS1_25CollectiveMainloopFwdSm90ILi2EN4cute5tupleIJNS5_1CILi1EEES8_S8_EEENS6_IJNS7_ILi128EEENS7_ILi96EEENS7_ILi64EEEEEELi256ENS_10bfloat16_tEfNS_4arch4Sm90ELb0ELb1ELb0ELb0ELb1ELb0ELb1ELb1ELb0ELb1ELb1ELb0EEENS1_21CollectiveEpilogueFwdINS6_IJSA_NS7_ILi256EEESB_EEES9_SE_SG_Li256ELb0ELb1ELb1ELb0EEENS1_19SingleTileSchedulerILb0ELb1ELb1ELi128EEEEEEEEEvNT_6ParamsE:
        /* <DEDUP_REMOVED lines=9> */
[----:B------:R1:W2:Y:S01]  /*0090*/  SHFL.IDX PT, R3, R73, RZ, 0x1f ;  /* 0x00001fff49037589 */ /* 0x0002a200000e0000 */
        /* <DEDUP_REMOVED lines=15> */
[----:B------:R1:W0:Y:S01]  /*0190*/  @!UP0 SYNCS.EXCH.64 URZ, [UR8+0x32400], UR4 ;  /* 0x03240004083f85b2 */ /* 0x0002220008000100 */
[----:B------:R1:W3:Y:S05]  /*01a0*/  @!UP1 SYNCS.EXCH.64 URZ, [UR8+0x32410], UR4 ;  /* 0x03241004083f95b2 */ /* 0x0002ea0008000100 */
[----:B------:R1:W4:Y:S02]  /*01b0*/  @!UP2 SYNCS.EXCH.64 URZ, [UR8+0x32420], UR6 ;  /* 0x03242006083fa5b2 */ /* 0x0003240008000100 */
[----:B-12---:R-:W-:Y:S05]  /*01c0*/  @P1 BRA `(.L_x_2175) ;  /* 0x0000000000481947 */ /* 0x006fea0003800000 */
[----:B------:R-:W1:Y:S01]  /*01d0*/  S2UR UR5, SR_CgaCtaId ;  /* 0x00000000000579c3 */ /* 0x000e620000008800 */
[----:B------:R-:W-:Y:S01]  /*01e0*/  UMOV UR4, 0x400 ;  /* 0x0000040000047882 */ /* 0x000fe20000000000 */
[----:B------:R-:W-:Y:S01]  /*01f0*/  UMOV UR6, 0x80 ;  /* 0x0000008000067882 */ /* 0x000fe20000000000 */
[----:B------:R-:W-:Y:S01]  /*0200*/  UMOV UR7, 0x100 ;  /* 0x0000010000077882 */ /* 0x000fe20000000000 */
[----:B------:R-:W-:Y:S01]  /*0210*/  ELECT P0, URZ, PT ;  /* 0x00000000003f782f */ /* 0x000fe20003800000 */
[----:B-1----:R-:W-:Y:S02]  /*0220*/  ULEA UR8, UR5, UR4, 0x18 ;  /* 0x0000000405087291 */ /* 0x002fe4000f8ec03f */
[----:B------:R-:W-:-:S04]  /*0230*/  UIADD3 UR4, -UR6, 0x100000, URZ ;  /* 0x0010000006047890 */ /* 0x000fc8000fffe13f */
[----:B------:R-:W-:Y:S02]  /*0240*/  USHF.L.U32 UR5, UR4, 0xb, URZ ;  /* 0x0000000b04057899 */ /* 0x000fe4000800063f */
[----:B------:R-:W-:Y:S02]  /*0250*/  USHF.L.U32 UR4, UR4, 0x1, URZ ;  /* 0x0000000104047899 */ /* 0x000fe4000800063f */
[----:B------:R-:W-:-:S04]  /*0260*/  UIADD3 UR6, -UR7, 0x100000, URZ ;  /* 0x0010000007067890 */ /* 0x000fc8000fffe13f */
[----:B------:R-:W-:Y:S02]  /*0270*/  USHF.L.U32 UR7, UR6, 0xb, URZ ;  /* 0x0000000b06077899 */ /* 0x000fe4000800063f */
[----:B------:R-:W-:Y:S01]  /*0280*/  USHF.L.U32 UR6, UR6, 0x1, URZ ;  /* 0x0000000106067899 */ /* 0x000fe2000800063f */
[----:B------:R-:W1:Y:S03]  /*0290*/  FENCE.VIEW.ASYNC.S ;  /* 0x00000000000073c6 */ /* 0x000e660000000000 */
[----:B-1----:R1:W2:Y:S08]  /*02a0*/  SYNCS.EXCH.64 URZ, [UR8+0x32430], UR4 ;  /* 0x03243004083f75b2 */ /* 0x0022b00008000100 */
[----:B------:R1:W0:Y:S01]  /*02b0*/  SYNCS.EXCH.64 URZ, [UR8+0x32440], UR6 ;  /* 0x03244006083f75b2 */ /* 0x0002220008000100 */
[----:B------:R1:W0:Y:S01]  /*02c0*/  SYNCS.EXCH.64 URZ, [UR8+0x32438], UR4 ;  /* 0x03243804083f75b2 */ /* 0x0002220008000100 */
[----:B------:R1:W0:Y:S01]  /*02d0*/  SYNCS.EXCH.64 URZ, [UR8+0x32448], UR6 ;  /* 0x03244806083f75b2 */ /* 0x0002220008000100 */
[----:B------:R-:W-:Y:S01]  /*02e0*/  NOP ;  /* 0x0000000000007918 */ /* 0x000fe20000000000 */
.L_x_2175:
[----:B------:R-:W5:Y:S01]  /*02f0*/  SHFL.IDX PT, R2, R0, RZ, 0x1f ;  /* 0x00001fff00027589 */ /* 0x000f6200000e0000 */
[----:B------:R-:W-:Y:S01]  /*0300*/  NOP ;  /* 0x0000000000007918 */ /* 0x000fe20000000000 */
[----:B-----5:R-:W-:-:S13]  /*0310*/  ISETP.NE.AND P0, PT, R2, RZ, PT ;  /* 0x000000ff0200720c */ /* 0x020fda0003f05270 */
[----:B------:R-:W-:Y:S05]  /*0320*/  @P0 BRA `(.L_x_2176) ;  /* 0x0000000000480947 */ /* 0x000fea0003800000 */
[----:B-1----:R-:W1:Y:S01]  /*0330*/  S2UR UR5, SR_CgaCtaId ;  /* 0x00000000000579c3 */ /* 0x002e620000008800 */
        /* <DEDUP_REMOVED lines=12> */
[----:B-1----:R1:W0:Y:S08]  /*0400*/  SYNCS.EXCH.64 URZ, [UR8+0x32450], UR4 ;  /* 0x03245004083f75b2 */ /* 0x0022300008000100 */
[----:B------:R1:W0:Y:S01]  /*0410*/  SYNCS.EXCH.64 URZ, [UR8+0x32460], UR6 ;  /* 0x03246006083f75b2 */ /* 0x0002220008000100 */
[----:B------:R1:W0:Y:S01]  /*0420*/  SYNCS.EXCH.64 URZ, [UR8+0x32458], UR4 ;  /* 0x03245804083f75b2 */ /* 0x0002220008000100 */
[----:B------:R1:W0:Y:S01]  /*0430*/  SYNCS.EXCH.64 URZ, [UR8+0x32468], UR6 ;  /* 0x03246806083f75b2 */ /* 0x0002220008000100 */
[----:B------:R-:W-:Y:S01]  /*0440*/  NOP ;  /* 0x0000000000007918 */ /* 0x000fe20000000000 */
.L_x_2176:
[----:B------:R-:W5:Y:S01]  /*0450*/  SHFL.IDX PT, R2, R0, RZ, 0x1f ;  /* 0x00001fff00027589 */ /* 0x000f6200000e0000 */
[----:B------:R-:W-:Y:S01]  /*0460*/  NOP ;  /* 0x0000000000007918 */ /* 0x000fe20000000000 */
[----:B-----5:R-:W-:-:S13]  /*0470*/  ISETP.NE.AND P0, PT, R2, RZ, PT ;  /* 0x000000ff0200720c */ /* 0x020fda0003f05270 */
[----:B------:R-:W-:Y:S05]  /*0480*/  @P0 BRA `(.L_x_2177) ;  /* 0x0000000000380947 */ /* 0x000fea0003800000 */
[----:B-1----:R-:W1:Y:S01]  /*0490*/  S2UR UR5, SR_CgaCtaId ;  /* 0x00000000000579c3 */ /* 0x002e620000008800 */
[----:B------:R-:W-:Y:S01]  /*04a0*/  UMOV UR4, 0x400 ;  /* 0x0000040000047882 */ /* 0x000fe20000000000 */
[----:B------:R-:W-:Y:S01]  /*04b0*/  UMOV UR7, 0x80 ;  /* 0x0000008000077882 */ /* 0x000fe20000000000 */
[----:B------:R-:W-:Y:S01]  /*04c0*/  ELECT P0, URZ, PT ;  /* 0x00000000003f782f */ /* 0x000fe20003800000 */
[----:B-1----:R-:W-:Y:S02]  /*04d0*/  ULEA UR6, UR5, UR4, 0x18 ;  /* 0x0000000405067291 */ /* 0x002fe4000f8ec03f */
[----:B------:R-:W-:-:S04]  /*04e0*/  UIADD3 UR4, -UR7, 0x100000, URZ ;  /* 0x0010000007047890 */ /* 0x000fc8000fffe13f */
[----:B------:R-:W-:Y:S02]  /*04f0*/  USHF.L.U32 UR5, UR4, 0xb, URZ ;  /* 0x0000000b04057899 */ /* 0x000fe4000800063f */
[----:B------:R-:W-:Y:S01]  /*0500*/  USHF.L.U32 UR4, UR4, 0x1, URZ ;  /* 0x0000000104047899 */ /* 0x000fe2000800063f */
[----:B------:R-:W1:Y:S11]  /*0510*/  FENCE.VIEW.ASYNC.S ;  /* 0x00000000000073c6 */ /* 0x000e760000000000 */
[----:B-1----:R1:W0:Y:S01]  /*0520*/  SYNCS.EXCH.64 URZ, [UR6+0x32470], UR4 ;  /* 0x03247004063f75b2 */ /* 0x0022220008000100 */
[----:B------:R1:W0:Y:S01]  /*0530*/  SYNCS.EXCH.64 URZ, [UR6+0x32480], UR4 ;  /* 0x03248004063f75b2 */ /* 0x0002220008000100 */
[----:B------:R1:W0:Y:S01]  /*0540*/  SYNCS.EXCH.64 URZ, [UR6+0x32478], UR4 ;  /* 0x03247804063f75b2 */ /* 0x0002220008000100 */
[----:B------:R1:W0:Y:S01]  /*0550*/  SYNCS.EXCH.64 URZ, [UR6+0x32488], UR4 ;  /* 0x03248804063f75b2 */ /* 0x0002220008000100 */
[----:B------:R-:W-:Y:S01]  /*0560*/  NOP ;  /* 0x0000000000007918 */ /* 0x000fe20000000000 */
.L_x_2177:
        /* <DEDUP_REMOVED lines=22> */
.L_x_2178:
[----:B------:R-:W5:Y:S01]  /*06d0*/  SHFL.IDX PT, R2, R0, RZ, 0x1f ;  /* 0x00001fff00027589 */ /* 0x000f6200000e0000 */
[----:B------:R-:W-:Y:S01]  /*06e0*/  R2UR UR9, R3 ;  /* 0x00000000030972ca */ /* 0x000fe200000e0000 */
        /* <DEDUP_REMOVED lines=21> */
.L_x_2179:
[----:B-1----:R-:W-:Y:S01]  /*0840*/  ULDC UR4, c[0x0][0x20] ;  /* 0x0000080000047ab9 */ /* 0x002fe20000000800 */
[----:B------:R-:W-:Y:S01]  /*0850*/  ULDC UR5, c[0x0][0x24] ;  /* 0x0000090000057ab9 */ /* 0x000fe20000000800 */
[----:B------:R-:W-:Y:S01]  /*0860*/  IADD3 R18, P0, R1, UR4, RZ ;  /* 0x0000000401127c10 */ /* 0x000fe2000ff1e0ff */
[----:B------:R-:W-:Y:S01]  /*0870*/  UISETP.NE.AND UP0, UPT, UR9, URZ, UPT ;  /* 0x0000003f0900728c */ /* 0x000fe2000bf05270 */
[----:B------:R-:W-:Y:S01]  /*0880*/  NOP ;  /* 0x0000000000007918 */ /* 0x000fe20000000000 */
[----:B------:R-:W-:Y:S01]  /*0890*/  UMOV UR60, 0x1 ;  /* 0x00000001003c7882 */ /* 0x000fe20000000000 */
[----:B0-234-:R-:W-:Y:S01]  /*08a0*/  BAR.SYNC.DEFER_BLOCKING 0x0 ;  /* 0x0000000000007b1d */ /* 0x01dfe20000010000 */
[----:B------:R-:W-:Y:S01]  /*08b0*/  IMAD.X R19, RZ, RZ, UR5, P0 ;  /* 0x00000005ff137e24 */ /* 0x000fe200080e06ff */
[C---:B------:R-:W-:Y:S01]  /*08c0*/  IADD3 R4, P0, R18.reuse, 0x50, RZ ;  /* 0x0000005012047810 */ /* 0x040fe20007f1e0ff */
[----:B------:R-:W-:Y:S01]  /*08d0*/  USEL UR60, UR60, 0x2, !UP0 ;  /* 0x000000023c3c7887 */ /* 0x000fe2000c000000 */
[----:B------:R-:W-:-:S02]  /*08e0*/  IADD3 R3, P2, R18, 0x230, RZ ;  /* 0x0000023012037810 */ /* 0x000fc40007f5e0ff */
[----:B------:R-:W-:Y:S01]  /*08f0*/  PLOP3.LUT P3, PT, PT, PT, UP0, 0x80, 0x0 ;  /* 0x000000000000781c */ /* 0x000fe20003f6f008 */
[----:B------:R-:W-:Y:S01]  /*0900*/  ULDC.64 UR36, c[0x0][0x208] ;  /* 0x0000820000247ab9 */ /* 0x000fe20000000a00 */
[----:B------:R0:W-:Y:S01]  /*0910*/  STL [R1+0x444], R4 ;  /* 0x0004440401007387 */ /* 0x0001e20000100800 */
[----:B------:R-:W-:Y:S01]  /*0920*/  IADD3 R33, P1, R18, 0x1fc, RZ ;  /* 0x000001fc12217810 */ /* 0x000fe20007f3e0ff */
[----:B------:R-:W-:Y:S02]  /*0930*/  BSSY B6, `(.L_x_2180) ;  /* 0x000365a000067945 */ /* 0x000fe40003800000 */
[----:B------:R1:W-:Y:S02]  /*0940*/  STL [R1+0xa48], R3 ;  /* 0x000a480301007387 */ /* 0x0003e40000100800 */
[--C-:B------:R-:W-:Y:S02]  /*0950*/  IMAD.X R44, RZ, RZ, R19.reuse, P1 ;  /* 0x000000ffff2c7224 */ /* 0x100fe400008e0613 */
[----:B0-----:R-:W-:-:S02]  /*0960*/  IMAD.X R4, RZ, RZ, R19, P0 ;  /* 0x000000ffff047224 */ /* 0x001fc400000e0613 */
[----:B-1----:R-:W-:-:S03]  /*0970*/  IMAD.X R3, RZ, RZ, R19, P2 ;  /* 0x000000ffff037224 */ /* 0x002fc600010e0613 */
[----:B------:R0:W-:Y:S04]  /*0980*/  STL [R1+0x440], R4 ;  /* 0x0004400401007387 */ /* 0x0001e80000100800 */
[----:B------:R0:W-:Y:S01]  /*0990*/  STL [R1+0xa44], R3 ;  /* 0x000a440301007387 */ /* 0x0001e20000100800 */
[----:B------:R-:W-:Y:S05]  /*09a0*/  @!P3 BRA `(.L_x_2181) ;  /* 0x0000031800e4b947 */ /* 0x000fea0003800000 */
.L_x_2182:
[----:B------:R-:W-:-:S08]  /*09b0*/  NOP ;  /* 0x0000000000007918 */ /* 0x000fd00000000000 */
[----:B------:R-:W1:Y:S02]  /*09c0*/  USETMAXREG.TRY_ALLOC.CTAPOOL UP0, 0xe8 ;  /* 0x000000e8000079c8 */ /* 0x000e640008000600 */
[----:B-1----:R-:W-:-:S13]  /*09d0*/  PLOP3.LUT P0, PT, PT, PT, UP0, 0x80, 0x0 ;  /* 0x000000000000781c */ /* 0x002fda0003f0f008 */
[----:B------:R-:W-:Y:S05]  /*09e0*/  @!P0 BRA `(.L_x_2182) ;  /* 0xfffffffc00f08947 */ /* 0x000fea000383ffff */
[----:B------:R-:W1:Y:S01]  /*09f0*/  S2UR UR6, SR_CTAID.Y ;  /* 0x00000000000679c3 */ /* 0x000e620000002600 */
[----:B------:R-:W-:Y:S01]  /*0a00*/  ULDC UR59, c[0x0][0xd50] ;  /* 0x00035400003b7ab9 */ /* 0x000fe20000000800 */
[----:B------:R-:W-:Y:S01]  /*0a10*/  ISETP.NE.AND P0, PT, R73, 0x1, PT ;  /* 0x000000014900780c */ /* 0x000fe20003f05270 */
[----:B------:R-:W-:Y:S01]  /*0a20*/  UISETP.NE.AND UP0, UPT, UR59, 0x1, UPT ;  /* 0x000000013b00788c */ /* 0x000fe2000bf05270 */
[----:B------:R2:W-:Y:S04]  /*0a30*/  STL.64 [R1+0x1f0], RZ ;  /* 0x0001f0ff01007387 */ /* 0x0005e80000100a00 */
[----:B------:R-:W-:Y:S08]  /*0a40*/  BAR.ARV 0x8, 0x180 ;  /* 0x0206000000007b1d */ /* 0x000ff00000002000 */
[----:B------:R-:W3:Y:S01]  /*0a50*/  S2UR UR61, SR_CTAID.Z ;  /* 0x00000000003d79c3 */ /* 0x000ee20000002700 */
[----:B------:R-:W-:Y:S01]  /*0a60*/  @UP0 ULDC UR4, c[0x0][0xd54] ;  /* 0x0003550000040ab9 */ /* 0x000fe20000000800 */
[----:B------:R2:W-:Y:S01]  /*0a70*/  STL [R1+0x1f8], RZ ;  /* 0x0001f8ff01007387 */ /* 0x0005e20000100800 */
[----:B------:R-:W-:-:S05]  /*0a80*/  @UP0 ULDC UR7, c[0x0][0xd58] ;  /* 0x0003560000070ab9 */ /* 0x000fca0000000800 */
[----:B------:R-:W-:Y:S06]  /*0a90*/  @!P0 BAR.ARV 0x9, 0x100 ;  /* 0x0244000000008b1d */ /* 0x000fec0000002000 */
[----:B-1----:R-:W-:Y:S01]  /*0aa0*/  UIMAD.WIDE.U32 UR4, UR6, UR4, URZ ;  /* 0x00000004060472a5 */ /* 0x002fe2000f8e003f */
[----:B------:R-:W-:Y:S01]  /*0ab0*/  IADD3 R42, P1, R18, 0x1f0, RZ ;  /* 0x000001f0122a7810 */ /* 0x000fe20007f3e0ff */
[----:B------:R2:W-:Y:S01]  /*0ac0*/  STL [R1+0x1fc], RZ ;  /* 0x0001fcff01007387 */ /* 0x0005e20000100800 */
[----:B------:R-:W-:Y:S01]  /*0ad0*/  UMOV UR58, UR6 ;  /* 0x00000006003a7c82 */ /* 0x000fe20008000000 */
[----:B------:R-:W-:-:S02]  /*0ae0*/  @UP0 USHF.R.U32.HI UR58, URZ, UR7, UR5 ;  /* 0x000000073f3a0299 */ /* 0x000fc40008011605 */
[----:B------:R-:W-:Y:S02]  /*0af0*/  IMAD.X R67, RZ, RZ, R19, P1 ;  /* 0x000000ffff437224 */ /* 0x000fe400008e0613 */
[----:B------:R-:W-:Y:S01]  /*0b00*/  UIADD3 UR4, -UR58, URZ, URZ ;  /* 0x0000003f3a047290 */ /* 0x000fe2000fffe13f */
[----:B---3--:R-:W-:-:S03]  /*0b10*/  ISETP.LE.AND P0, PT, RZ, UR61, PT ;  /* 0x0000003dff007c0c */ /* 0x008fc6000bf03270 */
[----:B------:R-:W-:-:S10]  /*0b20*/  UIMAD UR59, UR59, UR4, UR6 ;  /* 0x000000043b3b72a4 */ /* 0x000fd4000f8e0206 */
[----:B--2---:R-:W-:Y:S05]  /*0b30*/  @!P0 BRA `(.L_x_2183) ;  /* 0x0000036000e48947 */ /* 0x004fea0003800000 */
[----:B------:R-:W1:Y:S01]  /*0b40*/  S2R R11, SR_CgaCtaId ;  /* 0x00000000000b7919 */ /* 0x000e620000008800 */
[----:B------:R-:W-:Y:S01]  /*0b50*/  MOV R72, 0x400 ;  /* 0x0000040000487802 */ /* 0x000fe20000000f00 */
[----:B------:R-:W2:Y:S01]  /*0b60*/  S2UR UR6, SR_CTAID.X ;  /* 0x00000000000679c3 */ /* 0x000ea20000002500 */
[----:B------:R-:W-:Y:S01]  /*0b70*/  IMAD.U32 R0, RZ, RZ, UR60 ;  /* 0x0000003cff007e24 */ /* 0x000fe2000f8e00ff */
[----:B0-----:R-:W0:Y:S01]  /*0b80*/  S2R R3, SR_SWINHI ;  /* 0x0000000000037919 */ /* 0x001e220000002f00 */
[----:B------:R-:W-:Y:S01]  /*0b90*/  ULDC.64 UR4, c[0x0][0x418] ;  /* 0x0001060000047ab9 */ /* 0x000fe20000000a00 */
[----:B------:R-:W-:Y:S01]  /*0ba0*/  IMAD.MOV.U32 R10, RZ, RZ, 0x100 ;  /* 0x00000100ff0a7424 */ /* 0x000fe200078e00ff */
[----:B------:R-:W-:Y:S01]  /*0bb0*/  UISETP.NE.U32.AND UP0, UPT, UR4, URZ, UPT ;  /* 0x0000003f0400728c */ /* 0x000fe2000bf05070 */
[----:B------:R-:W3:Y:S01]  /*0bc0*/  S2R R4, SR_CTAID.X ;  /* 0x0000000000047919 */ /* 0x000ee20000002500 */
[----:B------:R-:W-:Y:S01]  /*0bd0*/  IMAD.MOV.U32 R9, RZ, RZ, 0x80 ;  /* 0x00000080ff097424 */ /* 0x000fe200078e00ff */
[----:B------:R-:W4:Y:S01]  /*0be0*/  LDC R12, c[0x0][0xa80] ;  /* 0x0002a000ff0c7b82 */ /* 0x000f220000000800 */
[----:B------:R-:W-:Y:S01]  /*0bf0*/  IMAD.MOV.U32 R8, RZ, RZ, R0 ;  /* 0x000000ffff087224 */ /* 0x000fe200078e0000 */
[----:B------:R-:W-:Y:S01]  /*0c00*/  USHF.R.S32.HI UR4, URZ, 0x1f, UR61 ;  /* 0x0000001f3f047899 */ /* 0x000fe2000801143d */
[----:B------:R-:W-:Y:S01]  /*0c10*/  IMAD.U32 R6, RZ, RZ, UR60 ;  /* 0x0000003cff067e24 */ /* 0x000fe2000f8e00ff */
[----:B------:R-:W-:Y:S01]  /*0c20*/  UISETP.NE.AND.EX UP0, UPT, UR5, URZ, UPT, UP0 ;  /* 0x0000003f0500728c */ /* 0x000fe2000bf05300 */
[----:B------:R-:W-:Y:S01]  /*0c30*/  IMAD.MOV.U32 R7, RZ, RZ, 0x80 ;  /* 0x00000080ff077424 */ /* 0x000fe200078e00ff */
[----:B------:R-:W-:Y:S01]  /*0c40*/  ULDC UR42, c[0x0][0x424] ;  /* 0x00010900002a7ab9 */ /* 0x000fe20000000800 */
[----:B------:R-:W-:Y:S01]  /*0c50*/  STL.128 [R1+0x200], RZ ;  /* 0x000200ff01007387 */ /* 0x000fe20000100c00 */
[----:B------:R-:W-:Y:S01]  /*0c60*/  USEL UR42, UR42, 0x1, UP0 ;  /* 0x000000012a2a7887 */ /* 0x000fe20008000000 */
[C---:B------:R-:W-:Y:S01]  /*0c70*/  IADD3 R40, P3, R18.reuse, 0x200, RZ ;  /* 0x0000020012287810 */ /* 0x040fe20007f7e0ff */
[----:B------:R-:W-:Y:S01]  /*0c80*/  ULDC UR10, c[0x0][0x2f0] ;  /* 0x0000bc00000a7ab9 */ /* 0x000fe20000000800 */
[----:B------:R5:W-:Y:S01]  /*0c90*/  STL.64 [R1+0x28], R6 ;  /* 0x0000280601007387 */ /* 0x000be20000100a00 */
[----:B------:R-:W-:Y:S01]  /*0ca0*/  UIMAD UR42, UR42, UR10, URZ ;  /* 0x0000000a2a2a72a4 */ /* 0x000fe2000f8e023f */
[C---:B------:R-:W-:Y:S01]  /*0cb0*/  IADD3 R34, P4, R18.reuse, 0x68, RZ ;  /* 0x0000006812227810 */ /* 0x040fe20007f9e0ff */
[----:B------:R-:W-:Y:S01]  /*0cc0*/  ULDC UR43, c[0x0][0x288] ;  /* 0x0000a200002b7ab9 */ /* 0x000fe20000000800 */
[----:B------:R-:W-:Y:S01]  /*0cd0*/  STL.128 [R1+0x210], RZ ;  /* 0x000210ff01007387 */ /* 0x000fe20000100c00 */
[----:B--2---:R-:W-:Y:S01]  /*0ce0*/  USHF.L.U32 UR6, UR6, 0x7, URZ ;  /* 0x0000000706067899 */ /* 0x004fe2000800063f */
[--C-:B------:R-:W-:Y:S01]  /*0cf0*/  IMAD.X R41, RZ, RZ, R19.reuse, P3 ;  /* 0x000000ffff297224 */ /* 0x100fe200018e0613 */
[C---:B------:R-:W-:Y:S01]  /*0d00*/  IADD3 R32, P6, R18.reuse, 0x70, RZ ;  /* 0x0000007012207810 */ /* 0x040fe20007fde0ff */
[----:B------:R-:W-:Y:S01]  /*0d10*/  STL.128 [R1+0x230], RZ ;  /* 0x000230ff01007387 */ /* 0x000fe20000100c00 */
[----:B------:R-:W-:Y:S01]  /*0d20*/  UIADD3 UR7, UR6, 0x7f, URZ ;  /* 0x0000007f06077890 */ /* 0x000fe2000fffe03f */
[C---:B------:R-:W-:Y:S01]  /*0d30*/  IADD3 R26, P5, R18.reuse, 0x78, RZ ;  /* 0x00000078121a7810 */ /* 0x040fe20007fbe0ff */
[----:B------:R-:W-:Y:S01]  /*0d40*/  UIADD3 UR38, UR42, 0x1, -UR43 ;  /* 0x000000012a267890 */ /* 0x000fe2000fffe82b */
[----:B-1----:R-:W-:Y:S01]  /*0d50*/  LEA R72, R11, R72, 0x18 ;  /* 0x000000480b487211 */ /* 0x002fe200078ec0ff */
[----:B------:R-:W-:Y:S01]  /*0d60*/  STL.64 [R1+0x30], R10 ;  /* 0x0000300a01007387 */ /* 0x000fe20000100a00 */
[----:B------:R-:W-:Y:S01]  /*0d70*/  IADD3 R55, P3, R18, 0x80, RZ ;  /* 0x0000008012377810 */ /* 0x000fe20007f7e0ff */
[----:B------:R-:W-:Y:S01]  /*0d80*/  IMAD.X R61, RZ, RZ, R19, P4 ;  /* 0x000000ffff3d7224 */ /* 0x000fe200020e0613 */
[----:B------:R-:W-:-:S02]  /*0d90*/  MOV R24, R72 ;  /* 0x0000004800187202 */ /* 0x000fc40000000f00 */
[----:B0-----:R-:W-:Y:S01]  /*0da0*/  MOV R25, R3 ;  /* 0x0000000300197202 */ /* 0x001fe20000000f00 */
[----:B------:R0:W-:Y:S01]  /*0db0*/  STL.128 [R1], R8 ;  /* 0x0000000801007387 */ /* 0x0001e20000100c00 */
[--C-:B------:R-:W-:Y:S01]  /*0dc0*/  IMAD.X R59, RZ, RZ, R19.reuse, P6 ;  /* 0x000000ffff3b7224 */ /* 0x100fe200030e0613 */
[----:B------:R-:W-:Y:S01]  /*0dd0*/  IADD3 R47, P4, R18, 0xf8, RZ ;  /* 0x000000f8122f7810 */ /* 0x000fe20007f9e0ff */
[--C-:B------:R-:W-:Y:S01]  /*0de0*/  IMAD.X R57, RZ, RZ, R19.reuse, P5 ;  /* 0x000000ffff397224 */ /* 0x100fe200028e0613 */
[C---:B------:R-:W-:Y:S01]  /*0df0*/  IADD3 R0, P2, R24.reuse, 0x32460, RZ ;  /* 0x0003246018007810 */ /* 0x040fe20007f5e0ff */
[----:B---3--:R1:W-:Y:S01]  /*0e00*/  STL [R1+0x50], R4 ;  /* 0x0000500401007387 */ /* 0x0083e20000100800 */
[C---:B------:R-:W-:Y:S01]  /*0e10*/  IADD3 R2, P1, R24.reuse, 0x32450, RZ ;  /* 0x0003245018027810 */ /* 0x040fe20007f3e0ff */
[----:B------:R-:W-:Y:S01]  /*0e20*/  IMAD.X R58, RZ, RZ, R19, P3 ;  /* 0x000000ffff3a7224 */ /* 0x000fe200018e0613 */
[----:B-----5:R-:W-:Y:S01]  /*0e30*/  IADD3 R6, P0, R24, 0x32430, RZ ;  /* 0x0003243018067810 */ /* 0x020fe20007f1e0ff */
[--C-:B------:R-:W-:Y:S01]  /*0e40*/  IMAD.X R3, RZ, RZ, R25.reuse, P2 ;  /* 0x000000ffff037224 */ /* 0x100fe200010e0619 */
[----:B----4-:R2:W-:Y:S01]  /*0e50*/  STL [R1+0x220], R12 ;  /* 0x0002200c01007387 */ /* 0x0105e20000100800 */
[--C-:B------:R-:W-:Y:S01]  /*0e60*/  IMAD.X R5, RZ, RZ, R25.reuse, P1 ;  /* 0x000000ffff057224 */ /* 0x100fe200008e0619 */
[C---:B------:R-:W-:Y:S01]  /*0e70*/  IADD3 R38, P2, R18.reuse, 0x28, RZ ;  /* 0x0000002812267810 */ /* 0x040fe20007f5e0ff */
[----:B------:R-:W-:Y:S01]  /*0e80*/  IMAD.X R7, RZ, RZ, R25, P0 ;  /* 0x000000ffff077224 */ /* 0x000fe200000e0619 */
[----:B------:R-:W-:Y:S01]  /*0e90*/  IADD3 R36, P0, R18, 0x60, RZ ;  /* 0x0000006012247810 */ /* 0x000fe20007f1e0ff */
[----:B------:R2:W-:Y:S01]  /*0ea0*/  STL.128 [R1+0x240], RZ ;  /* 0x000240ff01007387 */ /* 0x0005e20000100c00 */
[----:B0-----:R-:W-:Y:S01]  /*0eb0*/  IMAD.MOV.U32 R10, RZ, RZ, R0 ;  /* 0x000000ffff0a7224 */ /* 0x001fe200078e0000 */
[----:B-1----:R-:W-:Y:S01]  /*0ec0*/  IADD3 R4, P1, R24, 0x32440, RZ ;  /* 0x0003244018047810 */ /* 0x002fe20007f3e0ff */
[----:B------:R-:W-:Y:S01]  /*0ed0*/  IMAD.U32 R0, RZ, RZ, UR4 ;  /* 0x00000004ff007e24 */ /* 0x000fe2000f8e00ff */
[----:B------:R-:W-:Y:S01]  /*0ee0*/  ULDC UR4, c[0x0][0x448] ;  /* 0x0001120000047ab9 */ /* 0x000fe20000000800 */
[----:B------:R-:W-:Y:S01]  /*0ef0*/  IMAD.MOV.U32 R9, RZ, RZ, R5 ;  /* 0x000000ffff097224 */ /* 0x000fe200078e0005 */
[----:B------:R-:W-:Y:S01]  /*0f00*/  UISETP.NE.AND UP1, UPT, UR4, 0x1, UPT ;  /* 0x000000010400788c */ /* 0x000fe2000bf25270 */
[----:B------:R-:W-:Y:S01]  /*0f10*/  IMAD.MOV.U32 R8, RZ, RZ, R2 ;  /* 0x000000ffff087224 */ /* 0x000fe200078e0002 */
[----:B------:R2:W-:Y:S01]  /*0f20*/  STL.64 [R1+0x18], R6 ;  /* 0x0000180601007387 */ /* 0x0005e20000100a00 */
[----:B------:R-:W-:Y:S01]  /*0f30*/  IMAD.MOV.U32 R11, RZ, RZ, R3 ;  /* 0x000000ffff0b7224 */ /* 0x000fe200078e0003 */
[----:B------:R-:W-:Y:S01]  /*0f40*/  ULDC.64 UR4, c[0x0][0xad8] ;  /* 0x0002b60000047ab9 */ /* 0x000fe20000000a00 */
[----:B------:R-:W-:Y:S01]  /*0f50*/  IMAD.X R5, RZ, RZ, R25, P1 ;  /* 0x000000ffff057224 */ /* 0x000fe200008e0619 */
[----:B------:R-:W-:Y:S01]  /*0f60*/  UISETP.GE.AND UP0, UPT, UR5, 0x1, UPT ;  /* 0x000000010500788c */ /* 0x000fe2000bf06270 */
[--C-:B------:R-:W-:Y:S01]  /*0f70*/  IMAD.X R63, RZ, RZ, R19.reuse, P0 ;  /* 0x000000ffff3f7224 */ /* 0x100fe200000e0613 */
[C---:B------:R-:W-:Y:S01]  /*0f80*/  IADD3 R49, P0, R18.reuse, 0xf0, RZ ;  /* 0x000000f012317810 */ /* 0x040fe20007f1e0ff */
[----:B------:R2:W-:Y:S01]  /*0f90*/  STL.128 [R1+0x40], R8 ;  /* 0x0000400801007387 */ /* 0x0005e20000100c00 */
[C---:B------:R-:W-:Y:S01]  /*0fa0*/  IADD3 R16, P1, R18.reuse, 0x58, RZ ;  /* 0x0000005812107810 */ /* 0x040fe20007f3e0ff */
[----:B------:R-:W-:Y:S01]  /*0fb0*/  @UP1 UIADD3 UR8, UR6, 0x7f, URZ ;  /* 0x0000007f06081890 */ /* 0x000fe2000fffe03f */
[--C-:B------:R-:W-:Y:S01]  /*0fc0*/  IMAD.X R65, RZ, RZ, R19.reuse, P2 ;  /* 0x000000ffff417224 */ /* 0x100fe200010e0613 */
[----:B------:R2:W-:Y:S01]  /*0fd0*/  STL.64 [R1+0x20], R4 ;  /* 0x0000200401007387 */ /* 0x0005e20000100a00 */
[----:B------:R-:W-:Y:S01]  /*0fe0*/  @UP1 ULDC UR9, c[0x0][0x44c] ;  /* 0x0001130000091ab9 */ /* 0x000fe20000000800 */
[--C-:B------:R-:W-:Y:S01]  /*0ff0*/  IMAD.X R52, RZ, RZ, R19.reuse, P0 ;  /* 0x000000ffff347224 */ /* 0x100fe200000e0613 */
[----:B------:R-:W-:Y:S01]  /*1000*/  UIMAD.WIDE.U32 UR8, UR8, UR9, URZ ;  /* 0x00000009080872a5 */ /* 0x000fe2000f8e003f */
[----:B------:R2:W-:Y:S01]  /*1010*/  STL.128 [R1+0x250], RZ ;  /* 0x000250ff01007387 */ /* 0x0005e20000100c00 */
[----:B------:R-:W-:Y:S01]  /*1020*/  PLOP3.LUT P0, PT, PT, PT, UP0, 0x40, 0x0 ;  /* 0x000000000000781c */ /* 0x000fe20003f0e808 */
[----:B------:R-:W-:Y:S01]  /*1030*/  @UP1 ULDC UR11, c[0x0][0x450] ;  /* 0x00011400000b1ab9 */ /* 0x000fe20000000800 */
[--C-:B------:R-:W-:Y:S01]  /*1040*/  IMAD.X R17, RZ, RZ, R19.reuse, P1 ;  /* 0x000000ffff117224 */ /* 0x100fe200008e0613 */
[----:B------:R2:W-:Y:S01]  /*1050*/  STL.128 [R1+0x260], RZ ;  /* 0x000260ff01007387 */ /* 0x0005e20000100c00 */
[C---:B------:R-:W-:Y:S01]  /*1060*/  IADD3 R53, P2, R18.reuse, 0x88, RZ ;  /* 0x0000008812357810 */ /* 0x040fe20007f5e0ff */
[----:B------:R-:W-:Y:S01]  /*1070*/  @UP1 USHF.R.U32.HI UR7, URZ, UR11, UR9 ;  /* 0x0000000b3f071299 */ /* 0x000fe20008011609 */
[C---:B------:R-:W-:Y:S01]  /*1080*/  IADD3 R51, P1, R18.reuse, 0x90, RZ ;  /* 0x0000009012337810 */ /* 0x040fe20007f3e0ff */
[----:B------:R2:W-:Y:S01]  /*1090*/  STL.128 [R1+0x270], RZ ;  /* 0x000270ff01007387 */ /* 0x0005e20000100c00 */
[C---:B------:R-:W-:Y:S01]  /*10a0*/  IADD3 R28, P6, R18.reuse, 0x100, RZ ;  /* 0x00000100121c7810 */ /* 0x040fe20007fde0ff */
[----:B------:R-:W-:Y:S01]  /*10b0*/  UIADD3 UR8, UR38, UR7, URZ ;  /* 0x0000000726087290 */ /* 0x000fe2000fffe03f */
[--C-:B------:R-:W-:Y:S01]  /*10c0*/  IMAD.X R56, RZ, RZ, R19.reuse, P2 ;  /* 0x000000ffff387224 */ /* 0x100fe200010e0613 */
[----:B------:R2:W-:Y:S01]  /*10d0*/  STL.128 [R1+0x280], RZ ;  /* 0x000280ff01007387 */ /* 0x0005e20000100c00 */
[----:B------:R-:W-:Y:S01]  /*10e0*/  IMAD.X R54, RZ, RZ, R19, P1 ;  /* 0x000000ffff367224 */ /* 0x000fe200008e0613 */
[C---:B------:R-:W-:Y:S01]  /*10f0*/  IADD3 R45, P5, R18.reuse, 0x108, RZ ;  /* 0x00000108122d7810 */ /* 0x040fe20007fbe0ff */
[----:B------:R-:W-:Y:S01]  /*1100*/  UP2UR UR39, UPR, URZ, 0x2 ;  /* 0x000000023f277883 */ /* 0x000fe20008000000 */
[----:B------:R2:W-:Y:S01]  /*1110*/  STL.128 [R1+0x290], RZ ;  /* 0x000290ff01007387 */ /* 0x0005e20000100c00 */
[C---:B------:R-:W-:Y:S01]  /*1120*/  IADD3 R39, P3, R18.reuse, 0x118, RZ ;  /* 0x0000011812277810 */ /* 0x040fe20007f7e0ff */
[----:B------:R-:W-:Y:S01]  /*1130*/  UP2UR UR41, UPR, URZ, 0x1 ;  /* 0x000000013f297883 */ /* 0x000fe20008000000 */
[C---:B------:R-:W-:Y:S01]  /*1140*/  IADD3 R23, P2, R18.reuse, 0x11c, RZ ;  /* 0x0000011c12177810 */ /* 0x040fe20007f5e0ff */
[----:B------:R2:W-:Y:S01]  /*1150*/  STL.128 [R1+0x2a0], RZ ;  /* 0x0002a0ff01007387 */ /* 0x0005e20000100c00 */
[C---:B------:R-:W-:Y:S01]  /*1160*/  IADD3 R37, P1, R18.reuse, 0x14c, RZ ;  /* 0x0000014c12257810 */ /* 0x040fe20007f3e0ff */
[----:B------:R-:W-:Y:S01]  /*1170*/  UIADD3 UR4, UR8, UR4, URZ ;  /* 0x0000000408047290 */ /* 0x000fe2000fffe03f */
[----:B------:R-:W-:Y:S01]  /*1180*/  VIADD R161, R18, 0x150 ;  /* 0x0000015012a17836 */ /* 0x000fe20000000000 */
[----:B------:R2:W-:Y:S01]  /*1190*/  STL.128 [R1+0x2b0], RZ ;  /* 0x0002b0ff01007387 */ /* 0x0005e20000100c00 */
[----:B------:R-:W-:-:S02]  /*11a0*/  VIADD R31, R27, 0xffffff80 ;  /* 0xffffff801b1f7836 */ /* 0x000fc40000000000 */
[--C-:B------:R-:W-:Y:S01]  /*11b0*/  IMAD.X R50, RZ, RZ, R19.reuse, P4 ;  /* 0x000000ffff327224 */ /* 0x100fe200020e0613 */
[----:B------:R2:W-:Y:S01]  /*11c0*/  STL.128 [R1+0x2c0], RZ ;  /* 0x0002c0ff01007387 */ /* 0x0005e20000100c00 */
[--C-:B------:R-:W-:Y:S02]  /*11d0*/  IMAD.X R29, RZ, RZ, R19.reuse, P6 ;  /* 0x000000ffff1d7224 */ /* 0x100fe400030e0613 */
[--C-:B------:R-:W-:Y:S01]  /*11e0*/  IMAD.X R43, RZ, RZ, R19.reuse, P5 ;  /* 0x000000ffff2b7224 */ /* 0x100fe200028e0613 */
[----:B------:R2:W-:Y:S01]  /*11f0*/  STL.128 [R1+0x2d0], RZ ;  /* 0x0002d0ff01007387 */ /* 0x0005e20000100c00 */
[--C-:B------:R-:W-:Y:S02]  /*1200*/  IMAD.X R48, RZ, RZ, R19.reuse, P3 ;  /* 0x000000ffff307224 */ /* 0x100fe400018e0613 */
[--C-:B------:R-:W-:Y:S01]  /*1210*/  IMAD.X R22, RZ, RZ, R19.reuse, P2 ;  /* 0x000000ffff167224 */ /* 0x100fe200010e0613 */
[----:B------:R2:W-:Y:S01]  /*1220*/  STL.128 [R1+0x2e0], RZ ;  /* 0x0002e0ff01007387 */ /* 0x0005e20000100c00 */
[----:B------:R-:W-:-:S03]  /*1230*/  IMAD.X R46, RZ, RZ, R19, P1 ;  /* 0x000000ffff2e7224 */ /* 0x000fc600008e0613 */
[----:B------:R2:W-:Y:S04]  /*1240*/  STL.128 [R1+0x2f0], RZ ;  /* 0x0002f0ff01007387 */ /* 0x0005e80000100c00 */
        /* <DEDUP_REMOVED lines=19> */
[----:B------:R2:W-:Y:S04]  /*1380*/  STL [R1+0x10], RZ ;  /* 0x000010ff01007387 */ /* 0x0005e80000100800 */
[----:B------:R2:W-:Y:S01]  /*1390*/  STL [R1+0x38], RZ ;  /* 0x000038ff01007387 */ /* 0x0005e20000100800 */
[----:B------:R-:W-:Y:S05]  /*13a0*/  @P0 BRA `(.L_x_2184) ;  /* 0x0000000000440947 */ /* 0x000fea0003800000 */
        /* <DEDUP_REMOVED lines=10> */
.L_x_2185:
[----:B------:R-:W-:-:S11]  /*1450*/  UISETP.NE.AND UP0, UPT, UR5, 0x1, UPT ;  /* 0x000000010500788c */ /* 0x000fd6000bf05270 */
[----:B------:R-:W-:Y:S02]  /*1460*/  @UP0 ULDC.64 UR10, c[0x0][0xae0] ;  /* 0x0002b800000a0ab9 */ /* 0x000fe40000000a00 */
[----:B------:R-:W-:-:S04]  /*1470*/  UIMAD.WIDE.U32 UR8, UR7, UR10, URZ ;  /* 0x0000000a070872a5 */ /* 0x000fc8000f8e003f */
[----:B------:R-:W-:-:S12]  /*1480*/  @UP0 USHF.R.U32.HI UR7, URZ, UR11, UR9 ;  /* 0x0000000b3f070299 */ /* 0x000fd80008011609 */
.L_x_2186:
[----:B------:R-:W-:-:S04]  /*1490*/  UIMAD UR7, UR7, UR5, UR5 ;  /* 0x00000005070772a4 */ /* 0x000fc8000f8e0205 */
[----:B------:R-:W-:-:S04]  /*14a0*/  UISETP.LT.AND UP0, UPT, UR4, UR7, UPT ;  /* 0x000000070400728c */ /* 0x000fc8000bf01270 */
[----:B------:R-:W-:-:S12]  /*14b0*/  USEL UR4, UR4, UR7, UP0 ;  /* 0x0000000704047287 */ /* 0x000fd80008000000 */
.L_x_2184:
[----:B------:R-:W-:Y:S02]  /*14c0*/  UISETP.NE.AND UP0, UPT, UR39, URZ, UPT ;  /* 0x0000003f2700728c */ /* 0x000fe4000bf05270 */
[----:B------:R-:W-:Y:S02]  /*14d0*/  UIADD3 UR8, UR42, 0x5f, URZ ;  /* 0x0000005f2a087890 */ /* 0x000fe4000fffe03f */
[----:B------:R-:W-:Y:S02]  /*14e0*/  UIADD3 UR10, UR4, 0x5f, URZ ;  /* 0x0000005f040a7890 */ /* 0x000fe4000fffe03f */
[----:B------:R-:W-:Y:S02]  /*14f0*/  UISETP.GE.AND UP1, UPT, UR5, 0x1, UPT ;  /* 0x000000010500788c */ /* 0x000fe4000bf26270 */
[----:B------:R-:W-:Y:S02]  /*1500*/  UIMAD.WIDE UR8, UR8, 0x2aaaaaab, URZ ;  /* 0x2aaaaaab080878a5 */ /* 0x000fe4000f8e023f */
[----:B------:R-:W-:Y:S01]  /*1510*/  UIMAD.WIDE UR10, UR10, 0x2aaaaaab, URZ ;  /* 0x2aaaaaab0a0a78a5 */ /* 0x000fe2000f8e023f */
[----:B------:R-:W-:Y:S01]  /*1520*/  @UP0 ULDC UR12, c[0x0][0x44c] ;  /* 0x00011300000c0ab9 */ /* 0x000fe20000000800 */
[----:B------:R-:W-:Y:S01]  /*1530*/  USHF.R.U32.HI UR4, URZ, 0x1f, UR9 ;  /* 0x0000001f3f047899 */ /* 0x000fe20008011609 */
[----:B------:R-:W-:Y:S01]  /*1540*/  PLOP3.LUT P0, PT, PT, PT, UP1, 0x40, 0x0 ;  /* 0x000000000000781c */ /* 0x000fe20003f0e818 */
[----:B------:R-:W-:-:S02]  /*1550*/  UIMAD.WIDE.U32 UR12, UR6, UR12, URZ ;  /* 0x0000000c060c72a5 */ /* 0x000fc4000f8e003f */
[----:B------:R-:W-:Y:S01]  /*1560*/  USHF.R.U32.HI UR7, URZ, 0x1f, UR11 ;  /* 0x0000001f3f077899 */ /* 0x000fe2000801160b */
[----:B------:R-:W-:Y:S01]  /*1570*/  @UP0 ULDC UR15, c[0x0][0x450] ;  /* 0x00011400000f0ab9 */ /* 0x000fe20000000800 */
[----:B------:R-:W-:Y:S02]  /*1580*/  UIADD3 UR43, UR42, -UR43, URZ ;  /* 0x8000002b2a2b7290 */ /* 0x000fe4000fffe03f */
[----:B------:R-:W-:Y:S02]  /*1590*/  @UP0 USHF.R.U32.HI UR6, URZ, UR15, UR13 ;  /* 0x0000000f3f060299 */ /* 0x000fe4000801160d */
[----:B------:R-:W-:Y:S02]  /*15a0*/  ULEA.HI.SX32 UR4, UR9, UR4, 0x1c ;  /* 0x0000000409047291 */ /* 0x000fe4000f8fe23f */
[----:B------:R-:W-:Y:S02]  /*15b0*/  ULEA.HI.SX32 UR7, UR11, UR7, 0x1c ;  /* 0x000000070b077291 */ /* 0x000fe4000f8fe23f */
[----:B------:R-:W-:-:S02]  /*15c0*/  UIADD3 UR6, UR43, UR6, URZ ;  /* 0x000000062b067290 */ /* 0x000fc4000fffe03f */
[----:B------:R-:W-:Y:S01]  /*15d0*/  UISETP.LT.AND UP0, UPT, UR4, UR7, UPT ;  /* 0x000000070400728c */ /* 0x000fe2000bf01270 */
[----:B------:R-:W-:Y:S02]  /*15e0*/  ULDC UR14, c[0x0][0xad4] ;  /* 0x0002b500000e7ab9 */ /* 0x000fe40000000800 */
[----:B------:R-:W-:Y:S02]  /*15f0*/  UIADD3 UR8, UR6, -UR14, URZ ;  /* 0x8000000e06087290 */ /* 0x000fe4000fffe03f */
[----:B------:R-:W-:Y:S01]  /*1600*/  USEL UR9, UR4, UR7, UP0 ;  /* 0x0000000704097287 */ /* 0x000fe20008000000 */
[----:B------:R-:W-:Y:S11]  /*1610*/  @P0 BRA `(.L_x_2187) ;  /* 0x0000000000480947 */ /* 0x000ff60003800000 */
[----:B------:R-:W-:Y:S02]  /*1620*/  UMOV UR4, UR6 ;  /* 0x0000000600047c82 */ /* 0x000fe40008000000 */
        /* <DEDUP_REMOVED lines=10> */
.L_x_2188:
[----:B------:R-:W-:-:S11]  /*16d0*/  UISETP.NE.AND UP0, UPT, UR5, 0x1, UPT ;  /* 0x000000010500788c */ /* 0x000fd6000bf05270 */
[----:B------:R-:W-:Y:S02]  /*16e0*/  @UP0 ULDC.64 UR10, c[0x0][0xae0] ;  /* 0x0002b800000a0ab9 */ /* 0x000fe40000000a00 */
[----:B------:R-:W-:-:S04]  /*16f0*/  UIMAD.WIDE.U32 UR6, UR4, UR10, URZ ;  /* 0x0000000a040672a5 */ /* 0x000fc8000f8e003f */
[----:B------:R-:W-:-:S12]  /*1700*/  @UP0 USHF.R.U32.HI UR4, URZ, UR11, UR7 ;  /* 0x0000000b3f040299 */ /* 0x000fd80008011607 */
.L_x_2189:
[----:B------:R-:W-:-:S04]  /*1710*/  UIMAD UR4, UR4, UR5, URZ ;  /* 0x00000005040472a4 */ /* 0x000fc8000f8e023f */
[----:B------:R-:W-:-:S04]  /*1720*/  UISETP.LT.AND UP0, UPT, UR8, UR4, UPT ;  /* 0x000000040800728c */ /* 0x000fc8000bf01270 */
[----:B------:R-:W-:-:S12]  /*1730*/  USEL UR8, UR8, UR4, !UP0 ;  /* 0x0000000408087287 */ /* 0x000fd8000c000000 */
.L_x_2187:
[----:B------:R-:W-:Y:S02]  /*1740*/  UIMAD.WIDE UR4, UR8, 0x2aaaaaab, URZ ;  /* 0x2aaaaaab080478a5 */ /* 0x000fe4000f8e023f */
[----:B------:R-:W-:Y:S02]  /*1750*/  ULOP3.LUT UR40, UR59, 0xffff, URZ, 0xc0, !UPT ;  /* 0x0000ffff3b287892 */ /* 0x000fe4000f8ec03f */
[----:B------:R-:W-:-:S04]  /*1760*/  USHF.R.U32.HI UR4, URZ, 0x1f, UR5 ;  /* 0x0000001f3f047899 */ /* 0x000fc80008011605 */
[----:B------:R-:W-:-:S04]  /*1770*/  ULEA.HI.SX32 UR4, UR5, UR4, 0x1c ;  /* 0x0000000405047291 */ /* 0x000fc8000f8fe23f */
[----:B------:R-:W-:-:S04]  /*1780*/  UISETP.LT.AND UP0, UPT, URZ, UR4, UPT ;  /* 0x000000043f00728c */ /* 0x000fc8000bf01270 */
[----:B------:R-:W-:-:S03]  /*1790*/  USEL UR10, URZ, UR4, !UP0 ;  /* 0x000000043f0a7287 */ /* 0x000fc6000c000000 */
[----:B------:R-:W-:Y:S01]  /*17a0*/  UMOV UR4, URZ ;  /* 0x0000003f00047c82 */ /* 0x000fe20008000000 */
[----:B------:R-:W-:-:S06]  /*17b0*/  UISETP.GT.AND UP0, UPT, UR9, UR10, UPT ;  /* 0x0000000a0900728c */ /* 0x000fcc000bf04270 */
[----:B------:R-:W-:-:S13]  /*17c0*/  PLOP3.LUT P0, PT, PT, PT, UP0, 0x80, 0x0 ;  /* 0x000000000000781c */ /* 0x000fda0003f0f008 */
[----:B------:R-:W-:Y:S05]  /*17d0*/  @!P0 BRA `(.L_x_2190) ;  /* 0x0000000000948947 */ /* 0x000fea0003800000 */
[----:B------:R-:W-:-:S04]  /*17e0*/  USHF.R.U32.HI UR11, URZ, 0x10, UR59 ;  /* 0x000000103f0b7899 */ /* 0x000fc8000801163b */
[----:B------:R-:W-:-:S11]  /*17f0*/  UISETP.NE.AND UP0, UPT, UR11, URZ, UPT ;  /* 0x0000003f0b00728c */ /* 0x000fd6000bf05270 */
[----:B------:R-:W-:Y:S02]  /*1800*/  @!UP0 ULDC UR11, c[0x0][0xae8] ;  /* 0x0002ba00000b8ab9 */ /* 0x000fe40000000800 */
[----:B------:R-:W-:Y:S01]  /*1810*/  IMAD.U32 R3, RZ, RZ, UR11 ;  /* 0x0000000bff037e24 */ /* 0x000fe2000f8e00ff */
[----:B------:R-:W-:-:S04]  /*1820*/  UIADD3 UR4, UR11, -0x1, UR9 ;  /* 0xffffffff0b047890 */ /* 0x000fc8000fffe009 */
[-C--:B------:R-:W-:Y:S01]  /*1830*/  IABS R0, R3.reuse ;  /* 0x0000000300007213 */ /* 0x080fe20000000000 */
[----:B------:R-:W-:Y:S01]  /*1840*/  UIADD3 UR6, -UR10, UR4, URZ ;  /* 0x000000040a067290 */ /* 0x000fe2000fffe13f */
[----:B--2---:R-:W-:Y:S02]  /*1850*/  IABS R5, R3 ;  /* 0x0000000300057213 */ /* 0x004fe40000000000 */
[----:B------:R-:W-:Y:S01]  /*1860*/  R2UR UR12, R0 ;  /* 0x00000000000c72ca */ /* 0x000fe200000e0000 */
[----:B------:R-:W-:Y:S02]  /*1870*/  UMOV UR4, URZ ;  /* 0x0000003f00047c82 */ /* 0x000fe40008000000 */
[----:B------:R-:W-:Y:S01]  /*1880*/  IMAD.U32 R4, RZ, RZ, UR6 ;  /* 0x00000006ff047e24 */ /* 0x000fe2000f8e00ff */
[----:B------:R-:W-:-:S04]  /*1890*/  ULOP3.LUT UR6, UR6, UR11, URZ, 0x3c, !UPT ;  /* 0x0000000b06067292 */ /* 0x000fc8000f8e3c3f */
[----:B------:R-:W-:-:S05]  /*18a0*/  IABS R4, R4 ;  /* 0x0000000400047213 */ /* 0x000fca0000000000 */
[----:B------:R-:W0:Y:S01]  /*18b0*/  I2F.RP R0, UR12 ;  /* 0x0000000c00007d06 */ /* 0x000e220008209400 */
[----:B------:R-:W-:-:S05]  /*18c0*/  IMAD.MOV.U32 R3, RZ, RZ, R4 ;  /* 0x000000ffff037224 */ /* 0x000fca00078e0004 */
[----:B------:R-:W-:Y:S02]  /*18d0*/  R2UR UR8, R3 ;  /* 0x00000000030872ca */ /* 0x000fe400000e0000 */
[----:B0-----:R-:W0:Y:S02]  /*18e0*/  MUFU.RCP R0, R0 ;  /* 0x0000000000007308 */ /* 0x001e240000001000 */
[----:B0-----:R-:W-:Y:S02]  /*18f0*/  VIADD R2, R0, 0xffffffe ;  /* 0x0ffffffe00027836 */ /* 0x001fe40000000000 */
        /* <DEDUP_REMOVED lines=19> */
.L_x_2190:
[----:B------:R-:W-:Y:S01]  /*1a30*/  UIMAD UR40, UR40, UR4, UR10 ;  /* 0x00000004282872a4 */ /* 0x000fe2000f8e020a */
[----:B------:R-:W-:Y:S01]  /*1a40*/  IMAD.U32 R0, RZ, RZ, UR9 ;  /* 0x00000009ff007e24 */ /* 0x000fe2000f8e00ff */
[----:B------:R-:W-:Y:S01]  /*1a50*/  PLOP3.LUT P0, PT, PT, PT, PT, 0x80, 0x0 ;  /* 0x000000000000781c */ /* 0x000fe20003f0f070 */
[----:B------:R-:W-:-:S05]  /*1a60*/  IMAD.U32 R3, RZ, RZ, UR4 ;  /* 0x00000004ff037e24 */ /* 0x000fca000f8e00ff */
[----:B------:R-:W-:-:S04]  /*1a70*/  VIADDMNMX R0, R3, UR40, R0, PT ;  /* 0x0000002803007c46 */ /* 0x000fc8000b800100 */
[----:B------:R-:W-:-:S13]  /*1a80*/  R2UR UR44, R0 ;  /* 0x00000000002c72ca */ /* 0x000fda00000e0000 */
[----:B------:R-:W-:-:S06]  /*1a90*/  UISETP.GT.AND UP0, UPT, UR44, UR40, UPT ;  /* 0x000000282c00728c */ /* 0x000fcc000bf04270 */
[----:B------:R-:W-:-:S13]  /*1aa0*/  PLOP3.LUT P1, PT, PT, PT, UP0, 0x80, 0x0 ;  /* 0x000000000000781c */ /* 0x000fda0003f2f008 */
[----:B------:R-:W-:Y:S05]  /*1ab0*/  @!P1 BRA `(.L_x_2191) ;  /* 0x000002e000889947 */ /* 0x000fea0003800000 */
[----:B------:R-:W-:Y:S01]  /*1ac0*/  SHF.R.S32.HI R0, RZ, 0x1f, R31 ;  /* 0x0000001fff007819 */ /* 0x000fe2000001141f */
[----:B------:R-:W-:Y:S01]  /*1ad0*/  VIADD R21, R72, 0x18400 ;  /* 0x0001840048157836 */ /* 0x000fe20000000000 */
[----:B------:R-:W-:Y:S01]  /*1ae0*/  STL.64 [R1+0x58], RZ ;  /* 0x000058ff01007387 */ /* 0x000fe20000100a00 */
[----:B--2---:R-:W-:Y:S01]  /*1af0*/  IMAD.MOV.U32 R4, RZ, RZ, 0x1 ;  /* 0x00000001ff047424 */ /* 0x004fe200078e00ff */
[----:B------:R-:W-:Y:S01]  /*1b00*/  LEA.HI R30, R0, R31, RZ, 0x7 ;  /* 0x0000001f001e7211 */ /* 0x000fe200078f38ff */
[----:B------:R-:W-:Y:S01]  /*1b10*/  IMAD.MOV.U32 R5, RZ, RZ, RZ ;  /* 0x000000ffff057224 */ /* 0x000fe200078e00ff */
[----:B------:R-:W-:Y:S01]  /*1b20*/  STL.128 [R1+0x90], RZ ;  /* 0x000090ff01007387 */ /* 0x000fe20000100c00 */
[----:B------:R-:W-:Y:S01]  /*1b30*/  IMAD.MOV.U32 R6, RZ, RZ, 0x1 ;  /* 0x00000001ff067424 */ /* 0x000fe200078e00ff */
[----:B------:R-:W-:Y:S01]  /*1b40*/  SHF.R.S32.HI R35, RZ, 0x7, R30 ;  /* 0x00000007ff237819 */ /* 0x000fe2000001141e */
[----:B------:R-:W-:Y:S01]  /*1b50*/  IMAD.MOV.U32 R7, RZ, RZ, RZ ;  /* 0x000000ffff077224 */ /* 0x000fe200078e00ff */
[----:B------:R-:W-:Y:S01]  /*1b60*/  STL.128 [R1+0xa0], RZ ;  /* 0x0000a0ff01007387 */ /* 0x000fe20000100c00 */
[----:B------:R-:W-:Y:S01]  /*1b70*/  IMAD.MOV.U32 R10, RZ, RZ, 0x1 ;  /* 0x00000001ff0a7424 */ /* 0x000fe200078e00ff */
[----:B------:R-:W-:Y:S01]  /*1b80*/  LOP3.LUT P0, RZ, R21, 0x1bf, RZ, 0xc0, !PT ;  /* 0x000001bf15ff7812 */ /* 0x000fe2000780c0ff */
[----:B------:R-:W-:Y:S01]  /*1b90*/  IMAD.MOV.U32 R11, RZ, RZ, RZ ;  /* 0x000000ffff0b7224 */ /* 0x000fe200078e00ff */
[----:B------:R-:W0:Y:S01]  /*1ba0*/  SHFL.IDX PT, R0, R35, RZ, 0x1f ;  /* 0x00001fff23007589 */ /* 0x000e2200000e0000 */
[----:B------:R-:W-:-:S02]  /*1bb0*/  IMAD.MOV.U32 R15, RZ, RZ, 0x40000040 ;  /* 0x40000040ff0f7424 */ /* 0x000fc400078e00ff */
[----:B------:R-:W-:Y:S01]  /*1bc0*/  IMAD.MOV.U32 R13, RZ, RZ, 0x40000040 ;  /* 0x40000040ff0d7424 */ /* 0x000fe200078e00ff */
[----:B------:R1:W-:Y:S04]  /*1bd0*/  STL.128 [R1+0x60], R4 ;  /* 0x0000600401007387 */ /* 0x0003e80000100c00 */
[----:B------:R2:W-:Y:S04]  /*1be0*/  STL.64 [R1+0x70], R10 ;  /* 0x0000700a01007387 */ /* 0x0005e80000100a00 */
[----:B------:R2:W-:Y:S04]  /*1bf0*/  STL.128 [R1+0xb0], RZ ;  /* 0x0000b0ff01007387 */ /* 0x0005e80000100c00 */
[----:B------:R2:W-:Y:S01]  /*1c00*/  STL.128 [R1+0xc0], RZ ;  /* 0x0000c0ff01007387 */ /* 0x0005e20000100c00 */
[----:B-1----:R-:W-:-:S03]  /*1c10*/  IMAD.MOV.U32 R5, RZ, RZ, 0x40000040 ;  /* 0x40000040ff057424 */ /* 0x002fc600078e00ff */
[----:B------:R2:W-:Y:S01]  /*1c20*/  STL.128 [R1+0xd0], RZ ;  /* 0x0000d0ff01007387 */ /* 0x0005e20000100c00 */
[----:B------:R-:W-:Y:S01]  /*1c30*/  IMAD.MOV.U32 R7, RZ, RZ, 0x40000040 ;  /* 0x40000040ff077424 */ /* 0x000fe200078e00ff */
[----:B0-----:R-:W-:Y:S02]  /*1c40*/  LEA.HI R2, R0, R0, RZ, 0x1 ;  /* 0x0000000000027211 */ /* 0x001fe400078f08ff */
[----:B------:R2:W-:Y:S02]  /*1c50*/  STL.128 [R1+0xe0], RZ ;  /* 0x0000e0ff01007387 */ /* 0x0005e40000100c00 */
[----:B------:R-:W-:Y:S01]  /*1c60*/  LOP3.LUT R3, R2, 0x7fffe, RZ, 0xc0, !PT ;  /* 0x0007fffe02037812 */ /* 0x000fe200078ec0ff */
[----:B------:R-:W-:-:S04]  /*1c70*/  VIADD R2, R72, 0x1c400 ;  /* 0x0001c40048027836 */ /* 0x000fc80000000000 */
[----:B------:R-:W-:Y:S01]  /*1c80*/  IMAD.IADD R0, R0, 0x1, -R3 ;  /* 0x0000000100007824 */ /* 0x000fe200078e0a03 */
[----:B------:R-:W-:Y:S01]  /*1c90*/  SHF.R.U32.HI R2, RZ, 0x4, R2 ;  /* 0x00000004ff027819 */ /* 0x000fe20000011602 */
[----:B------:R-:W-:Y:S02]  /*1ca0*/  VIADD R3, R72, 0x400 ;  /* 0x0000040048037836 */ /* 0x000fe40000000000 */
[----:B------:R-:W-:Y:S01]  /*1cb0*/  IMAD R0, R0, 0x2000, R21 ;  /* 0x0000200000007824 */ /* 0x000fe200078e0215 */
[----:B------:R-:W-:Y:S02]  /*1cc0*/  LOP3.LUT R2, R2, 0x3fff, RZ, 0xc0, !PT ;  /* 0x00003fff02027812 */ /* 0x000fe400078ec0ff */
[----:B------:R-:W-:Y:S01]  /*1cd0*/  SHF.R.U32.HI R3, RZ, 0x4, R3 ;  /* 0x00000004ff037819 */ /* 0x000fe20000011603 */
[----:B------:R-:W-:Y:S01]  /*1ce0*/  VIADD R8, R0, 0xa000 ;  /* 0x0000a00000087836 */ /* 0x000fe20000000000 */
[----:B------:R-:W-:Y:S02]  /*1cf0*/  SHF.R.U32.HI R0, RZ, 0x4, R0 ;  /* 0x00000004ff007819 */ /* 0x000fe40000011600 */
[----:B------:R-:W-:-:S02]  /*1d00*/  LOP3.LUT R3, R3, 0x3fff, RZ, 0xc0, !PT ;  /* 0x00003fff03037812 */ /* 0x000fc400078ec0ff */
[----:B------:R-:W-:Y:S02]  /*1d10*/  SHF.R.U32.HI R8, RZ, 0x4, R8 ;  /* 0x00000004ff087819 */ /* 0x000fe40000011608 */
[----:B------:R-:W-:Y:S02]  /*1d20*/  LOP3.LUT R9, R2, 0x10000, RZ, 0xfc, !PT ;  /* 0x0001000002097812 */ /* 0x000fe400078efcff */
[C---:B------:R-:W-:Y:S02]  /*1d30*/  LOP3.LUT R6, R3.reuse, 0x3000000, RZ, 0xfc, !PT ;  /* 0x0300000003067812 */ /* 0x040fe400078efcff */
[----:B------:R-:W-:Y:S01]  /*1d40*/  LOP3.LUT R2, R3, 0x10000, RZ, 0xfc, !PT ;  /* 0x0001000003027812 */ /* 0x000fe200078efcff */
[----:B------:R-:W-:Y:S01]  /*1d50*/  IMAD.MOV.U32 R4, RZ, RZ, R9 ;  /* 0x000000ffff047224 */ /* 0x000fe200078e0009 */
[----:B------:R-:W-:Y:S01]  /*1d60*/  LOP3.LUT R0, R0, 0x3fff, RZ, 0xc0, !PT ;  /* 0x00003fff00007812 */ /* 0x000fe200078ec0ff */
[----:B------:R-:W-:Y:S01]  /*1d70*/  IMAD.MOV.U32 R9, RZ, RZ, 0x40000040 ;  /* 0x40000040ff097424 */ /* 0x000fe200078e00ff */
[----:B------:R-:W-:Y:S01]  /*1d80*/  LOP3.LUT R3, R8, 0x3fff, RZ, 0xc0, !PT ;  /* 0x00003fff08037812 */ /* 0x000fe200078ec0ff */
[----:B------:R-:W-:Y:S01]  /*1d90*/  IMAD.MOV.U32 R14, RZ, RZ, R2 ;  /* 0x000000ffff0e7224 */ /* 0x000fe200078e0002 */
[----:B------:R-:W-:Y:S01]  /*1da0*/  LOP3.LUT R8, R0, 0x10000, RZ, 0xfc, !PT ;  /* 0x0001000000087812 */ /* 0x000fe200078efcff */
[----:B------:R2:W-:Y:S01]  /*1db0*/  STL.128 [R1+0x80], R4 ;  /* 0x0000800401007387 */ /* 0x0005e20000100c00 */
[----:B------:R-:W-:-:S03]  /*1dc0*/  LOP3.LUT R12, R3, 0x10000, RZ, 0xfc, !PT ;  /* 0x00010000030c7812 */ /* 0x000fc600078efcff */
[----:B------:R2:W-:Y:S04]  /*1dd0*/  STL.64 [R1+0x78], R8 ;  /* 0x0000780801007387 */ /* 0x0005e80000100a00 */
[----:B------:R2:W-:Y:S01]  /*1de0*/  STL.128 [R1+0xf0], R12 ;  /* 0x0000f00c01007387 */ /* 0x0005e20000100c00 */
[----:B------:R-:W-:Y:S05]  /*1df0*/  @!P0 BRA `(.L_x_2192) ;  /* 0x0000000000408947 */ /* 0x000fea0003800000 */
[----:B------:R-:W-:Y:S01]  /*1e00*/  MOV R0, 0x0 ;  /* 0x0000000000007802 */ /* 0x000fe20000000f00 */
[----:B------:R-:W-:Y:S01]  /*1e10*/  ULDC.64 UR4, c[0x4][0x98] ;  /* 0x0100260000047ab9 */ /* 0x000fe20000000a00 */
[----:B------:R-:W-:Y:S01]  /*1e20*/  ULDC.64 UR6, c[0x4][0x38] ;  /* 0x01000e0000067ab9 */ /* 0x000fe20000000a00 */
[----:B--2---:R-:W-:Y:S01]  /*1e30*/  IMAD.U32 R4, RZ, RZ, UR4 ;  /* 0x00000004ff047e24 */ /* 0x004fe2000f8e00ff */
        /* <DEDUP_REMOVED lines=12> */
.L_x_2192:
[----:B--2---:R-:W2:Y:S01]  /*1f00*/  LDL R15, [R1+0x1fc] ;  /* 0x0001fc00010f7983 */ /* 0x004ea20000100800 */
[----:B------:R-:W-:Y:S01]  /*1f10*/  LOP3.LUT R0, R30, 0xffffff80, RZ, 0xc0, !PT ;  /* 0xffffff801e007812 */ /* 0x000fe200078ec0ff */
[----:B------:R-:W0:Y:S01]  /*1f20*/  LDC.64 R12, c[0x0][0xae0] ;  /* 0x0002b800ff0c7b82 */ /* 0x000e220000000a00 */
[----:B------:R-:W-:Y:S01]  /*1f30*/  BSSY B0, `(.L_x_2193) ;  /* 0x000002f000007945 */ /* 0x000fe20003800000 */
[----:B------:R1:W-:Y:S02]  /*1f40*/  STL.64 [R1+0x108], R28 ;  /* 0x0001081c01007387 */ /* 0x0003e40000100a00 */
[----:B------:R-:W-:Y:S02]  /*1f50*/  IMAD.IADD R0, R31, 0x1, -R0 ;  /* 0x000000011f007824 */ /* 0x000fe400078e0a00 */
[----:B------:R3:W-:Y:S02]  /*1f60*/  STL.64 [R1+0x110], R16 ;  /* 0x0001101001007387 */ /* 0x0007e40000100a00 */
[----:B------:R-:W4:Y:S01]  /*1f70*/  LDC R8, c[0x0][0x288] ;  /* 0x0000a200ff087b82 */ /* 0x000f220000000800 */
[----:B------:R-:W-:Y:S01]  /*1f80*/  SHF.R.S32.HI R5, RZ, 0x1f, R0 ;  /* 0x0000001fff057819 */ /* 0x000fe20000011400 */
[----:B------:R3:W-:Y:S03]  /*1f90*/  STL.U8 [R1+0x118], RZ ;  /* 0x000118ff01007387 */ /* 0x0007e60000100000 */
[CC--:B------:R-:W-:Y:S01]  /*1fa0*/  LEA.HI R6, R5.reuse, R0.reuse, RZ, 0x2 ;  /* 0x0000000005067211 */ /* 0x0c0fe200078f10ff */
[----:B-1----:R-:W-:Y:S01]  /*1fb0*/  IMAD.MOV.U32 R28, RZ, RZ, RZ ;  /* 0x000000ffff1c7224 */ /* 0x002fe200078e00ff */
[----:B------:R-:W-:Y:S01]  /*1fc0*/  LEA.HI R5, R5, R0, RZ, 0x5 ;  /* 0x0000000005057211 */ /* 0x000fe200078f28ff */
[----:B------:R-:W4:Y:S01]  /*1fd0*/  LDC R10, c[0x0][0xad4] ;  /* 0x0002b500ff0a7b82 */ /* 0x000f220000000800 */
[--C-:B------:R-:W-:Y:S01]  /*1fe0*/  SHF.R.S32.HI R4, RZ, 0x2, R6.reuse ;  /* 0x00000002ff047819 */ /* 0x100fe20000011406 */
[----:B------:R3:W-:Y:S01]  /*1ff0*/  STL.U8 [R1+0x14c], RZ ;  /* 0x00014cff01007387 */ /* 0x0007e20000100000 */
[----:B------:R-:W-:-:S02]  /*2000*/  SHF.R.S32.HI R3, RZ, 0x1f, R6 ;  /* 0x0000001fff037819 */ /* 0x000fc40000011406 */
[----:B------:R-:W-:Y:S02]  /*2010*/  SHF.R.S32.HI R20, RZ, 0x5, R5 ;  /* 0x00000005ff147819 */ /* 0x000fe40000011405 */
[----:B------:R-:W-:Y:S01]  /*2020*/  LEA.HI R3, R3, R4, RZ, 0x3 ;  /* 0x0000000403037211 */ /* 0x000fe200078f18ff */
[----:B------:R-:W1:Y:S01]  /*2030*/  LDC R226, c[0x0][0x450] ;  /* 0x00011400ffe27b82 */ /* 0x000e620000000800 */
[----:B0-----:R-:W-:Y:S02]  /*2040*/  IMAD.MOV.U32 R30, RZ, RZ, R12 ;  /* 0x000000ffff1e7224 */ /* 0x001fe400078e000c */
[----:B------:R-:W-:Y:S01]  /*2050*/  LOP3.LUT R7, R3, 0xfffffff8, RZ, 0xc0, !PT ;  /* 0xfffffff803077812 */ /* 0x000fe200078ec0ff */
[----:B------:R-:W-:-:S04]  /*2060*/  IMAD.MOV.U32 R31, RZ, RZ, R13 ;  /* 0x000000ffff1f7224 */ /* 0x000fc800078e000d */
[----:B------:R-:W-:Y:S01]  /*2070*/  IMAD.IADD R7, R4, 0x1, -R7 ;  /* 0x0000000104077824 */ /* 0x000fe200078e0a07 */
[----:B------:R-:W-:Y:S01]  /*2080*/  LEA.HI R4, R35, R35, RZ, 0x1 ;  /* 0x0000002323047211 */ /* 0x000fe200078f08ff */
[----:B------:R-:W0:Y:S02]  /*2090*/  LDC.64 R2, c[0x0][0xad8] ;  /* 0x0002b600ff027b82 */ /* 0x000e240000000a00 */
[----:B------:R-:W-:Y:S01]  /*20a0*/  IMAD R9, R20, 0x10, R7 ;  /* 0x0000001014097824 */ /* 0x000fe200078e0207 */
[----:B------:R-:W-:Y:S02]  /*20b0*/  LOP3.LUT R14, R4, 0x3fffffe, RZ, 0xc0, !PT ;  /* 0x03fffffe040e7812 */ /* 0x000fe400078ec0ff */
[----:B------:R-:W-:-:S03]  /*20c0*/  LOP3.LUT R7, R6, 0x7ffffffc, RZ, 0xc0, !PT ;  /* 0x7ffffffc06077812 */ /* 0x000fc600078ec0ff */
[----:B------:R-:W5:Y:S01]  /*20d0*/  LDC.64 R4, c[0x0][0x448] ;  /* 0x00011200ff047b82 */ /* 0x000f620000000a00 */
[----:B------:R-:W-:Y:S02]  /*20e0*/  IMAD.IADD R14, R35, 0x1, -R14 ;  /* 0x00000001230e7824 */ /* 0x000fe400078e0a0e */
[----:B------:R-:W-:Y:S02]  /*20f0*/  IMAD.IADD R7, R0, 0x1, -R7 ;  /* 0x0000000100077824 */ /* 0x000fe400078e0a07 */
[----:B------:R-:W-:Y:S01]  /*2100*/  IMAD R6, R14, 0x40, R9 ;  /* 0x000000400e067824 */ /* 0x000fe200078e0209 */
[----:B-1----:R3:W-:Y:S01]  /*2110*/  STL [R1+0x148], R226 ;  /* 0x000148e201007387 */ /* 0x0027e20000100800 */
[----:B------:R-:W-:Y:S02]  /*2120*/  VIADD R14, R27, 0xffffff80 ;  /* 0xffffff801b0e7836 */ /* 0x000fe40000000000 */
[----:B------:R-:W-:Y:S02]  /*2130*/  IMAD.U32 R9, RZ, RZ, UR42 ;  /* 0x0000002aff097e24 */ /* 0x000fe4000f8e00ff */
[----:B------:R-:W-:Y:S01]  /*2140*/  IMAD.SHL.U32 R7, R7, 0x2, RZ ;  /* 0x0000000207077824 */ /* 0x000fe200078e00ff */
[----:B------:R3:W-:Y:S01]  /*2150*/  STL [R1+0x11c], R14 ;  /* 0x00011c0e01007387 */ /* 0x0007e20000100800 */
[----:B0-----:R-:W-:-:S03]  /*2160*/  IMAD.MOV.U32 R11, RZ, RZ, R2 ;  /* 0x000000ffff0b7224 */ /* 0x001fc600078e0002 */
[----:B------:R3:W-:Y:S01]  /*2170*/  STL.64 [R1+0x100], R6 ;  /* 0x0001000601007387 */ /* 0x0007e20000100a00 */
[----:B------:R-:W-:-:S03]  /*2180*/  IMAD.MOV.U32 R29, RZ, RZ, R3 ;  /* 0x000000ffff1d7224 */ /* 0x000fc600078e0003 */
[----:B----4-:R3:W-:Y:S04]  /*2190*/  STL.128 [R1+0x120], R8 ;  /* 0x0001200801007387 */ /* 0x0107e80000100c00 */
[----:B------:R3:W-:Y:S04]  /*21a0*/  STL.128 [R1+0x130], R28 ;  /* 0x0001301c01007387 */ /* 0x0007e80000100c00 */
[----:B-----5:R3:W-:Y:S01]  /*21b0*/  STL.64 [R1+0x140], R4 ;  /* 0x0001400401007387 */ /* 0x0207e20000100a00 */
[----:B--2---:R-:W-:-:S04]  /*21c0*/  LEA.HI R0, R15, R15, RZ, 0x1 ;  /* 0x0000000f0f007211 */ /* 0x004fc800078f08ff */
[----:B------:R-:W-:-:S05]  /*21d0*/  LOP3.LUT R0, R0, 0xfffffffe, RZ, 0xc0, !PT ;  /* 0xfffffffe00007812 */ /* 0x000fca00078ec0ff */
[----:B------:R-:W-:-:S05]  /*21e0*/  IMAD.IADD R0, R15, 0x1, -R0 ;  /* 0x000000010f007824 */ /* 0x000fca00078e0a00 */
[----:B------:R-:W-:-:S04]  /*21f0*/  SHF.L.U32 R15, R0, 0x1f, RZ ;  /* 0x0000001f000f7819 */ /* 0x000fc800000006ff */
[----:B------:R-:W0:Y:S02]  /*2200*/  SYNCS.PHASECHK.TRANS64.TRYWAIT P0, [R72+URZ+0x32400], R15 ;  /* 0x0324000f480075a7 */ /* 0x000e24000800017f */
[----:B0--3--:R-:W-:Y:S05]  /*2210*/  @!P0 BRA `(.L_x_2194) ;  /* 0x0000034c00348947 */ /* 0x009fea0003800000 */
.L_x_2348:
[----:B------:R-:W-:Y:S05]  /*2220*/  BSYNC B0 ;  /* 0x0000000000007941 */ /* 0x000fea0003800000 */
.L_x_2193:
[----:B------:R-:W2:Y:S04]  /*2230*/  LDL.64 R16, [R1+0xa40] ;  /* 0x000a400001107983 */ /* 0x000ea80000100a00 */
[----:B------:R-:W3:Y:S04]  /*2240*/  LDL R14, [R1+0xa48] ;  /* 0x000a4800010e7983 */ /* 0x000ee80000100800 */
[----:B------:R-:W4:Y:S04]  /*2250*/  LDL R4, [R1] ;  /* 0x0000000001047983 */ /* 0x000f280000100800 */
[----:B------:R1:W5:Y:S01]  /*2260*/  LDL.64 R6, [R1+0x1f0] ;  /* 0x0001f00001067983 */ /* 0x0003620000100a00 */
[----:B------:R-:W-:Y:S01]  /*2270*/  IMAD.MOV.U32 R28, RZ, RZ, R42 ;  /* 0x000000ffff1c7224 */ /* 0x000fe200078e002a */
[----:B------:R-:W-:Y:S01]  /*2280*/  IADD3 R0, P0, R18, 0x430, RZ ;  /* 0x0000043012007810 */ /* 0x000fe20007f1e0ff */
[----:B------:R-:W-:Y:S01]  /*2290*/  IMAD.MOV.U32 R29, RZ, RZ, R67 ;  /* 0x000000ffff1d7224 */ /* 0x000fe200078e0043 */
[----:B------:R-:W-:Y:S05]  /*22a0*/  WARPSYNC.ALL ;  /* 0x0000000000007948 */ /* 0x000fea0003800000 */
[----:B------:R-:W-:Y:S01]  /*22b0*/  IMAD.MOV.U32 R30, RZ, RZ, R36 ;  /* 0x000000ffff1e7224 */ /* 0x000fe200078e0024 */
[----:B------:R-:W-:Y:S01]  /*22c0*/  BSSY B0, `(.L_x_2195) ;  /* 0x000002e000007945 */ /* 0x000fe20003800000 */
[----:B------:R-:W-:-:S02]  /*22d0*/  IMAD.MOV.U32 R31, RZ, RZ, R63 ;  /* 0x000000ffff1f7224 */ /* 0x000fc400078e003f */
[----:B------:R-:W-:Y:S02]  /*22e0*/  IMAD.MOV.U32 R27, RZ, RZ, R44 ;  /* 0x000000ffff1b7224 */ /* 0x000fe400078e002c */
[----:B------:R-:W-:Y:S01]  /*22f0*/  IMAD.X R9, RZ, RZ, R19, P0 ;  /* 0x000000ffff097224 */ /* 0x000fe200000e0613 */
[----:B------:R0:W-:Y:S01]  /*2300*/  STL.128 [R1+0x150], R28 ;  /* 0x0001501c01007387 */ /* 0x0001e20000100c00 */
[----:B------:R-:W-:Y:S02]  /*2310*/  IMAD.MOV.U32 R10, RZ, RZ, R37 ;  /* 0x000000ffff0a7224 */ /* 0x000fe400078e0025 */
[----:B------:R-:W-:Y:S02]  /*2320*/  IMAD.MOV.U32 R11, RZ, RZ, R46 ;  /* 0x000000ffff0b7224 */ /* 0x000fe400078e002e */
[----:B------:R-:W-:Y:S02]  /*2330*/  IMAD.MOV.U32 R8, RZ, RZ, R0 ;  /* 0x000000ffff087224 */ /* 0x000fe400078e0000 */
[----:B------:R-:W-:-:S02]  /*2340*/  IMAD.MOV.U32 R42, RZ, RZ, R45 ;  /* 0x000000ffff2a7224 */ /* 0x000fc400078e002d */
[----:B------:R-:W-:Y:S01]  /*2350*/  IMAD.MOV.U32 R35, RZ, RZ, R61 ;  /* 0x000000ffff237224 */ /* 0x000fe200078e003d */
[----:B------:R1:W-:Y:S01]  /*2360*/  STL.128 [R1+0x1b0], R8 ;  /* 0x0001b00801007387 */ /* 0x0003e20000100c00 */
[----:B------:R-:W-:-:S03]  /*2370*/  VIADD R225, R73, 0x8 ;  /* 0x0000000849e17836 */ /* 0x000fc60000000000 */
[----:B------:R-:W-:Y:S01]  /*2380*/  STL.128 [R1+0x1c0], R40 ;  /* 0x0001c02801007387 */ /* 0x000fe20000100c00 */
[----:B0-----:R-:W-:Y:S02]  /*2390*/  IMAD.MOV.U32 R28, RZ, RZ, R26 ;  /* 0x000000ffff1c7224 */ /* 0x001fe400078e001a */
[----:B------:R-:W-:Y:S02]  /*23a0*/  IMAD.MOV.U32 R26, RZ, RZ, R33 ;  /* 0x000000ffff1a7224 */ /* 0x000fe400078e0021 */
[----:B------:R-:W-:Y:S02]  /*23b0*/  IMAD.MOV.U32 R29, RZ, RZ, R57 ;  /* 0x000000ffff1d7224 */ /* 0x000fe400078e0039 */
[----:B------:R-:W-:Y:S01]  /*23c0*/  IMAD.MOV.U32 R30, RZ, RZ, R55 ;  /* 0x000000ffff1e7224 */ /* 0x000fe200078e0037 */
[----:B------:R0:W-:Y:S01]  /*23d0*/  STL.128 [R1+0x180], R24 ;  /* 0x0001801801007387 */ /* 0x0001e20000100c00 */
[----:B------:R-:W-:Y:S02]  /*23e0*/  IMAD.MOV.U32 R31, RZ, RZ, R58 ;  /* 0x000000ffff1f7224 */ /* 0x000fe400078e003a */
[----:B-1----:R-:W-:-:S02]  /*23f0*/  IMAD.MOV.U32 R8, RZ, RZ, R51 ;  /* 0x000000ffff087224 */ /* 0x002fc400078e0033 */
[----:B------:R-:W-:Y:S01]  /*2400*/  IMAD.MOV.U32 R9, RZ, RZ, R54 ;  /* 0x000000ffff097224 */ /* 0x000fe200078e0036 */
[----:B------:R-:W-:Y:S01]  /*2410*/  STL.128 [R1+0x170], R28 ;  /* 0x0001701c01007387 */ /* 0x000fe20000100c00 */
[----:B------:R-:W-:Y:S02]  /*2420*/  IMAD.MOV.U32 R10, RZ, RZ, R53 ;  /* 0x000000ffff0a7224 */ /* 0x000fe400078e0035 */
[----:B------:R-:W-:-:S05]  /*2430*/  IMAD.MOV.U32 R11, RZ, RZ, R56 ;  /* 0x000000ffff0b7224 */ /* 0x000fca00078e0038 */
[----:B------:R-:W-:Y:S01]  /*2440*/  STL.128 [R1+0x1e0], R8 ;  /* 0x0001e00801007387 */ /* 0x000fe20000100c00 */
[----:B0-----:R-:W-:Y:S02]  /*2450*/  IMAD.MOV.U32 R24, RZ, RZ, R38 ;  /* 0x000000ffff187224 */ /* 0x001fe400078e0026 */
[----:B------:R-:W-:Y:S02]  /*2460*/  IMAD.MOV.U32 R25, RZ, RZ, R65 ;  /* 0x000000ffff197224 */ /* 0x000fe400078e0041 */
[----:B------:R-:W-:Y:S02]  /*2470*/  IMAD.MOV.U32 R26, RZ, RZ, R32 ;  /* 0x000000ffff1a7224 */ /* 0x000fe400078e0020 */
[----:B------:R-:W-:-:S05]  /*2480*/  IMAD.MOV.U32 R27, RZ, RZ, R59 ;  /* 0x000000ffff1b7224 */ /* 0x000fca00078e003b */
[----:B------:R0:W-:Y:S02]  /*2490*/  STL.128 [R1+0x190], R24 ;  /* 0x0001901801007387 */ /* 0x0001e40000100c00 */
[----:B0-----:R-:W-:Y:S02]  /*24a0*/  IMAD.MOV.U32 R24, RZ, RZ, R49 ;  /* 0x000000ffff187224 */ /* 0x001fe400078e0031 */
[----:B------:R-:W-:Y:S02]  /*24b0*/  IMAD.MOV.U32 R25, RZ, RZ, R52 ;  /* 0x000000ffff197224 */ /* 0x000fe400078e0034 */
[----:B------:R-:W-:Y:S02]  /*24c0*/  IMAD.MOV.U32 R26, RZ, RZ, R47 ;  /* 0x000000ffff1a7224 */ /* 0x000fe400078e002f */
[----:B------:R-:W-:-:S05]  /*24d0*/  IMAD.MOV.U32 R27, RZ, RZ, R50 ;  /* 0x000000ffff1b7224 */ /* 0x000fca00078e0032 */
[----:B------:R0:W-:Y:S01]  /*24e0*/  STL.128 [R1+0x1a0], R24 ;  /* 0x0001a01801007387 */ /* 0x0001e20000100c00 */
[----:B--2---:R-:W-:Y:S02]  /*24f0*/  IMAD.MOV.U32 R33, RZ, RZ, R17 ;  /* 0x000000ffff217224 */ /* 0x004fe400078e0011 */
[----:B------:R-:W-:Y:S02]  /*2500*/  IMAD.MOV.U32 R16, RZ, RZ, R39 ;  /* 0x000000ffff107224 */ /* 0x000fe400078e0027 */
[----:B---3--:R-:W-:Y:S02]  /*2510*/  IMAD.MOV.U32 R32, RZ, RZ, R14 ;  /* 0x000000ffff207224 */ /* 0x008fe400078e000e */
[----:B------:R-:W-:Y:S01]  /*2520*/  IMAD.MOV.U32 R17, RZ, RZ, R48 ;  /* 0x000000ffff117224 */ /* 0x000fe200078e0030 */
[----:B----4-:R-:W-:Y:S02]  /*2530*/  LOP3.LUT R0, R4, 0x1, RZ, 0xfc, !PT ;  /* 0x0000000104007812 */ /* 0x010fe400078efcff */
[----:B------:R0:W-:Y:S01]  /*2540*/  STL.128 [R1+0x1d0], R32 ;  /* 0x0001d02001007387 */ /* 0x0001e20000100c00 */
[----:B------:R0:W-:Y:S01]  /*2550*/  BAR.SYNC.DEFER_BLOCKING R225, 0x100 ;  /* 0x000400e10000751d */ /* 0x0001e20000010000 */
[----:B------:R-:W-:-:S05]  /*2560*/  ISETP.NE.AND P1, PT, R0, 0x3, PT ;  /* 0x000000030000780c */ /* 0x000fca0003f25270 */
[----:B------:R0:W-:Y:S08]  /*2570*/  STL.128 [R1+0x160], R16 ;  /* 0x0001601001007387 */ /* 0x0001f00000100c00 */
[----:B------:R-:W-:Y:S05]  /*2580*/  @!P1 BRA `(.L_x_2196) ;  /* 0x0000000000049947 */ /* 0x000fea0003800000 */
[----:B------:R-:W-:Y:S01]  /*2590*/  BPT.TRAP 0x1 ;  /* 0x000000040000795c */ /* 0x000fe20000300000 */
.L_x_2196:
[----:B------:R-:W-:Y:S05]  /*25a0*/  BSYNC B0 ;  /* 0x0000000000007941 */ /* 0x000fea0003800000 */
.L_x_2195:
[----:B------:R-:W2:Y:S01]  /*25b0*/  LDL.64 R8, [R1+0x18] ;  /* 0x0000180001087983 */ /* 0x000ea20000100a00 */
[----:B-----5:R-:W-:Y:S01]  /*25c0*/  SHF.L.U32 R7, R7, 0x1f, RZ ;  /* 0x0000001f07077819 */ /* 0x020fe200000006ff */
[----:B------:R-:W-:Y:S01]  /*25d0*/  BSSY B0, `(.L_x_2197) ;  /* 0x0000006000007945 */ /* 0x000fe20003800000 */
[----:B--2---:R-:W-:-:S05]  /*25e0*/  MOV R9, R8 ;  /* 0x0000000800097202 */ /* 0x004fca0000000f00 */
[----:B------:R-:W-:-:S04]  /*25f0*/  IMAD R6, R6, 0x8, R9 ;  /* 0x0000000806067824 */ /* 0x000fc800078e0209 */
[----:B------:R1:W2:Y:S01]  /*2600*/  SYNCS.PHASECHK.TRANS64.TRYWAIT P0, [R6+URZ], R7 ;  /* 0x00000007060075a7 */ /* 0x0002a2000800017f */
[----:B------:R-:W-:Y:S05]  /*2610*/  @!P1 BRA `(.L_x_2198) ;  /* 0x0000000000049947 */ /* 0x000fea0003800000 */
[----:B------:R-:W-:Y:S01]  /*2620*/  BPT.TRAP 0x1 ;  /* 0x000000040000795c */ /* 0x000fe20000300000 */
.L_x_2198:
[----:B------:R-:W-:Y:S05]  /*2630*/  BSYNC B0 ;  /* 0x0000000000007941 */ /* 0x000fea0003800000 */
.L_x_2197:
[----:B------:R-:W-:Y:S04]  /*2640*/  BSSY B0, `(.L_x_2199) ;  /* 0x0000004000007945 */ /* 0x000fe80003800000 */
[----:B--2---:R-:W-:Y:S05]  /*2650*/  @P0 BRA `(.L_x_2200) ;  /* 0x0000000000080947 */ /* 0x004fea0003800000 */
[----:B------:R-:W2:Y:S02]  /*2660*/  SYNCS.PHASECHK.TRANS64.TRYWAIT P0, [R6+URZ], R7 ;  /* 0x00000007060075a7 */ /* 0x000ea4000800017f */
[----:B--2---:R-:W-:Y:S05]  /*2670*/  @!P0 BRA `(.L_x_2201) ;  /* 0x0000034800308947 */ /* 0x004fea0003800000 */
.L_x_2200:
[----:B------:R-:W-:Y:S05]  /*2680*/  BSYNC B0 ;  /* 0x0000000000007941 */ /* 0x000fea0003800000 */
.L_x_2199:
[----:B------:R-:W3:Y:S04]  /*2690*/  LDL R11, [R1+0x1f0] ;  /* 0x0001f000010b7983 */ /* 0x000ee80000100800 */
[----:B-12---:R-:W3:Y:S01]  /*26a0*/  LDL.64 R6, [R1+0x80] ;  /* 0x0000800001067983 */ /* 0x006ee20000100a00 */
[----:B------:R-:W-:Y:S05]  /*26b0*/  WARPSYNC.ALL ;  /* 0x0000000000007948 */ /* 0x000fea0003800000 */
[----:B------:R-:W2:Y:S04]  /*26c0*/  LDL.64 R20, [R1+0x78] ;  /* 0x0000780001147983 */ /* 0x000ea80000100a00 */
[----:B------:R-:W4:Y:S04]  /*26d0*/  LDL.64 R8, [R1+0x78] ;  /* 0x0000780001087983 */ /* 0x000f280000100a00 */
[----:B------:R-:W5:Y:S01]  /*26e0*/  LDL.64 R14, [R1+0x78] ;  /* 0x00007800010e7983 */ /* 0x000f620000100a00 */
[----:B---3--:R-:W-:-:S03]  /*26f0*/  IMAD R6, R11, 0x300, R6 ;  /* 0x000003000b067824 */ /* 0x008fc600078e0206 */
[----:B0-----:R-:W3:Y:S01]  /*2700*/  LDL.64 R16, [R1+0x78] ;  /* 0x0000780001107983 */ /* 0x001ee20000100a00 */
[----:B------:R-:W-:Y:S02]  /*2710*/  R2UR UR7, R7 ;  /* 0x00000000070772ca */ /* 0x000fe400000e0000 */
[C---:B------:R-:W-:Y:S01]  /*2720*/  R2UR UR6, R6.reuse ;  /* 0x00000000060672ca */ /* 0x040fe200000e0000 */
[----:B------:R-:W-:Y:S01]  /*2730*/  WARPGROUP.ARRIVE ;  /* 0x00000000000079c5 */ /* 0x000fe20000000000 */
[----:B------:R-:W3:Y:S01]  /*2740*/  LDL R0, [R1+0x1fc] ;  /* 0x0001fc0001007983 */ /* 0x000ee20000100800 */
[----:B------:R-:W-:Y:S01]  /*2750*/  VIADD R10, R6, 0x2 ;  /* 0x00000002060a7836 */ /* 0x000fe20000000000 */
[----:B------:R-:W-:Y:S01]  /*2760*/  BSSY B0, `(.L_x_2202) ;  /* 0x000002d000007945 */ /* 0x000fe20003800000 */
[----:B------:R-:W-:Y:S01]  /*2770*/  IMAD.MOV.U32 R11, RZ, RZ, R7 ;  /* 0x000000ffff0b7224 */ /* 0x000fe200078e0007 */
[----:B------:R0:W-:Y:S01]  /*2780*/  STL [R1+0x60], RZ ;  /* 0x000060ff01007387 */ /* 0x0001e20000100800 */
[----:B------:R-:W-:-:S05]  /*2790*/  IMAD.MOV.U32 R223, RZ, RZ, 0x1 ;  /* 0x00000001ffdf7424 */ /* 0x000fca00078e00ff */
[----:B------:R0:W-:Y:S04]  /*27a0*/  STL [R1+0x60], R223 ;  /* 0x000060df01007387 */ /* 0x0001e80000100800 */
[----:B------:R0:W-:Y:S04]  /*27b0*/  STL [R1+0x60], R223 ;  /* 0x000060df01007387 */ /* 0x0001e80000100800 */
[----:B------:R0:W-:Y:S04]  /*27c0*/  STL [R1+0x60], R223 ;  /* 0x000060df01007387 */ /* 0x0001e80000100800 */
[----:B------:R0:W-:Y:S01]  /*27d0*/  STL [R1+0x60], R223 ;  /* 0x000060df01007387 */ /* 0x0001e20000100800 */
[----:B--2---:R-:W-:-:S02]  /*27e0*/  R2UR UR4, R20 ;  /* 0x00000000140472ca */ /* 0x004fc400000e0000 */
[----:B------:R-:W-:Y:S01]  /*27f0*/  R2UR UR5, R21 ;  /* 0x00000000150572ca */ /* 0x000fe200000e0000 */
[----:B----4-:R-:W-:Y:S02]  /*2800*/  VIADD R8, R8, 0x2 ;  /* 0x0000000208087836 */ /* 0x010fe40000000000 */
[----:B-----5:R-:W-:Y:S02]  /*2810*/  VIADD R14, R14, 0x4 ;  /* 0x000000040e0e7836 */ /* 0x020fe40000000000 */
[----:B---3--:R-:W-:-:S08]  /*2820*/  VIADD R16, R16, 0x6 ;  /* 0x0000000610107836 */ /* 0x008fd00000000000 */
[----:B------:R-:W-:Y:S01]  /*2830*/  HGMMA.64x96x16.F32.BF16 R24, gdesc[UR4], RZ, !UPT, gsb0 ;  /* 0x01600000041879f0 */ /* 0x000fe2000c0018ff */
[----:B------:R-:W-:Y:S02]  /*2840*/  R2UR UR6, R10 ;  /* 0x000000000a0672ca */ /* 0x000fe400000e0000 */
[----:B------:R-:W-:Y:S02]  /*2850*/  R2UR UR7, R11 ;  /* 0x000000000b0772ca */ /* 0x000fe400000e0000 */
[----:B------:R-:W-:Y:S01]  /*2860*/  R2UR UR4, R8 ;  /* 0x00000000080472ca */ /* 0x000fe200000e0000 */
[----:B------:R-:W-:Y:S01]  /*2870*/  VIADD R8, R6, 0x4 ;  /* 0x0000000406087836 */ /* 0x000fe20000000000 */
[----:B------:R-:W-:Y:S01]  /*2880*/  R2UR UR5, R9 ;  /* 0x00000000090572ca */ /* 0x000fe200000e0000 */
[----:B------:R-:W-:Y:S01]  /*2890*/  IMAD.MOV.U32 R9, RZ, RZ, R7 ;  /* 0x000000ffff097224 */ /* 0x000fe200078e0007 */
[----:B------:R-:W-:Y:S01]  /*28a0*/  LEA.HI R4, R0, R0, RZ, 0x1 ;  /* 0x0000000000047211 */ /* 0x000fe200078f08ff */
        /* <DEDUP_REMOVED lines=14> */
[----:B------:R-:W-:Y:S02]  /*2990*/  R2UR UR5, R17 ;  /* 0x00000000110572ca */ /* 0x000fe400000e0000 */
[----:B------:R-:W-:-:S05]  /*29a0*/  LOP3.LUT R7, R4, 0xfffffffe, RZ, 0xc0, !PT ;  /* 0xfffffffe04077812 */ /* 0x000fca00078ec0ff */
[----:B------:R-:W-:-:S05]  /*29b0*/  IMAD.IADD R7, R0, 0x1, -R7 ;  /* 0x0000000100077824 */ /* 0x000fca00078e0a07 */
[----:B------:R-:W-:Y:S01]  /*29c0*/  SHF.L.U32 R7, R7, 0x1f, RZ ;  /* 0x0000001f07077819 */ /* 0x000fe200000006ff */
[----:B------:R-:W-:Y:S02]  /*29d0*/  WARPGROUP.DEPBAR.LE gsb0, 0x0 ;  /* 0x00008000000079c5 */ /* 0x000fe40000010000 */
[----:B------:R-:W-:-:S06]  /*29e0*/  WARPGROUP.ARRIVE ;  /* 0x00000000000079c5 */ /* 0x000fcc0000000000 */
[----:B------:R-:W-:Y:S03]  /*29f0*/  HGMMA.64x96x16.F32.BF16 R24, gdesc[UR4], R24, gsb0 ;  /* 0x01600000041879f0 */ /* 0x000fe60008001818 */
[----:B------:R-:W-:Y:S02]  /*2a00*/  WARPGROUP.DEPBAR.LE gsb0, 0x0 ;  /* 0x00008000000079c5 */ /* 0x000fe40000010000 */
[----:B------:R-:W1:Y:S02]  /*2a10*/  SYNCS.PHASECHK.TRANS64.TRYWAIT P0, [R72+URZ+0x32410], R7 ;  /* 0x03241007480075a7 */ /* 0x000e64000800017f */
[----:B01----:R-:W-:Y:S05]  /*2a20*/  @!P0 BRA `(.L_x_2203) ;  /* 0x0000034400588947 */ /* 0x003fea0003800000 */
.L_x_2349:
[----:B------:R-:W-:Y:S05]  /*2a30*/  BSYNC B0 ;  /* 0x0000000000007941 */ /* 0x000fea0003800000 */
.L_x_2202:
[----:B------:R-:W2:Y:S04]  /*2a40*/  LDL R0, [R1+0x28] ;  /* 0x0000280001007983 */ /* 0x000ea80000100800 */
[----:B0-----:R0:W5:Y:S01]  /*2a50*/  LDL.64 R6, [R1+0x1f0] ;  /* 0x0001f00001067983 */ /* 0x0011620000100a00 */
[----:B------:R-:W-:Y:S01]  /*2a60*/  BSSY B0, `(.L_x_2204) ;  /* 0x0000005000007945 */ /* 0x000fe20003800000 */
[----:B--2---:R-:W-:-:S04]  /*2a70*/  LOP3.LUT R0, R0, 0x1, RZ, 0xfc, !PT ;  /* 0x0000000100007812 */ /* 0x004fc800078efcff */
[----:B------:R-:W-:-:S13]  /*2a80*/  ISETP.NE.AND P1, PT, R0, 0x3, PT ;  /* 0x000000030000780c */ /* 0x000fda0003f25270 */
[----:B0-----:R-:W-:Y:S05]  /*2a90*/  @!P1 BRA `(.L_x_2205) ;  /* 0x0000000000049947 */ /* 0x001fea0003800000 */
[----:B------:R-:W-:Y:S01]  /*2aa0*/  BPT.TRAP 0x1 ;  /* 0x000000040000795c */ /* 0x000fe20000300000 */
.L_x_2205:
[----:B------:R-:W-:Y:S05]  /*2ab0*/  BSYNC B0 ;  /* 0x0000000000007941 */ /* 0x000fea0003800000 */
.L_x_2204:
[----:B------:R-:W2:Y:S01]  /*2ac0*/  LDL.64 R8, [R1+0x40] ;  /* 0x0000400001087983 */ /* 0x000ea20000100a00 */
[----:B-----5:R-:W-:Y:S01]  /*2ad0*/  SHF.L.U32 R7, R7, 0x1f, RZ ;  /* 0x0000001f07077819 */ /* 0x020fe200000006ff */
[----:B------:R-:W-:Y:S01]  /*2ae0*/  BSSY B0, `(.L_x_2206) ;  /* 0x0000006000007945 */ /* 0x000fe20003800000 */
[----:B--2---:R-:W-:-:S05]  /*2af0*/  MOV R9, R8 ;  /* 0x0000000800097202 */ /* 0x004fca0000000f00 */
[----:B------:R-:W-:-:S04]  /*2b00*/  IMAD R6, R6, 0x8, R9 ;  /* 0x0000000806067824 */ /* 0x000fc800078e0209 */
[----:B------:R0:W1:Y:S01]  /*2b10*/  SYNCS.PHASECHK.TRANS64.TRYWAIT P0, [R6+URZ], R7 ;  /* 0x00000007060075a7 */ /* 0x000062000800017f */
[----:B------:R-:W-:Y:S05]  /*2b20*/  @!P1 BRA `(.L_x_2207) ;  /* 0x0000000000049947 */ /* 0x000fea0003800000 */
[----:B------:R-:W-:Y:S01]  /*2b30*/  BPT.TRAP 0x1 ;  /* 0x000000040000795c */ /* 0x000fe20000300000 */
.L_x_2207:
[----:B------:R-:W-:Y:S05]  /*2b40*/  BSYNC B0 ;  /* 0x0000000000007941 */ /* 0x000fea0003800000 */
.L_x_2206:
[----:B------:R-:W-:Y:S04]  /*2b50*/  BSSY B0, `(.L_x_2208) ;  /* 0x0000004000007945 */ /* 0x000fe80003800000 */
[----:B-1----:R-:W-:Y:S05]  /*2b60*/  @P0 BRA `(.L_x_2209) ;  /* 0x0000000000080947 */ /* 0x002fea0003800000 */
[----:B------:R-:W1:Y:S02]  /*2b70*/  SYNCS.PHASECHK.TRANS64.TRYWAIT P0, [R6+URZ], R7 ;  /* 0x00000007060075a7 */ /* 0x000e64000800017f */
[----:B-1----:R-:W-:Y:S05]  /*2b80*/  @!P0 BRA `(.L_x_2210) ;  /* 0x0000034400148947 */ /* 0x002fea0003800000 */
.L_x_2209:
[----:B------:R-:W-:Y:S05]  /*2b90*/  BSYNC B0 ;  /* 0x0000000000007941 */ /* 0x000fea0003800000 */
.L_x_2208:
[----:B------:R-:W2:Y:S04]  /*2ba0*/  LDL R21, [R1+0x1f0] ;  /* 0x0001f00001157983 */ /* 0x000ea80000100800 */
[----:B01----:R-:W2:Y:S04]  /*2bb0*/  LDL.64 R6, [R1+0xf8] ;  /* 0x0000f80001067983 */ /* 0x003ea80000100a00 */
[----:B------:R-:W3:Y:S04]  /*2bc0*/  LDL R0, [R1+0x70] ;  /* 0x0000700001007983 */ /* 0x000ee80000100800 */
[----:B------:R-:W4:Y:S04]  /*2bd0*/  LDL.64 R8, [R1+0xf0] ;  /* 0x0000f00001087983 */ /* 0x000f280000100a00 */
[----:B------:R-:W4:Y:S04]  /*2be0*/  LDL.64 R10, [R1+0xf0] ;  /* 0x0000f000010a7983 */ /* 0x000f280000100a00 */
[----:B------:R-:W4:Y:S04]  /*2bf0*/  LDL.64 R14, [R1+0xf0] ;  /* 0x0000f000010e7983 */ /* 0x000f280000100a00 */
[----:B------:R-:W4:Y:S01]  /*2c00*/  LDL.64 R16, [R1+0xf0] ;  /* 0x0000f00001107983 */ /* 0x000f220000100a00 */
[----:B------:R-:W-:Y:S05]  /*2c10*/  WARPSYNC.ALL ;  /* 0x0000000000007948 */ /* 0x000fea0003800000 */
[----:B------:R-:W-:Y:S01]  /*2c20*/  WARPGROUP.ARRIVE ;  /* 0x00000000000079c5 */ /* 0x000fe20000000000 */
[----:B------:R-:W4:Y:S01]  /*2c30*/  LDL R4, [R1] ;  /* 0x0000000001047983 */ /* 0x000f220000100800 */
[----:B--2---:R-:W-:Y:S01]  /*2c40*/  IMAD R6, R21, 0xc00, R6 ;  /* 0x00000c0015067824 */ /* 0x004fe200078e0206 */
[----:B------:R-:W-:-:S02]  /*2c50*/  R2UR UR7, R7 ;  /* 0x00000000070772ca */ /* 0x000fc400000e0000 */
[----:B------:R-:W2:Y:S01]  /*2c60*/  LDL.64 R20, [R1+0xf0] ;  /* 0x0000f00001147983 */ /* 0x000ea20000100a00 */
[----:B---3--:R-:W-:Y:S02]  /*2c70*/  ISETP.NE.U32.AND P0, PT, R0, RZ, PT ;  /* 0x000000ff0000720c */ /* 0x008fe40003f05070 */
[----:B------:R-:W-:Y:S01]  /*2c80*/  R2UR UR6, R6 ;  /* 0x00000000060672ca */ /* 0x000fe200000e0000 */
[----:B------:R0:W5:Y:S01]  /*2c90*/  LDL R0, [R1+0x1f0] ;  /* 0x0001f00001007983 */ /* 0x0001620000100800 */
[----:B----4-:R-:W-:Y:S02]  /*2ca0*/  R2UR UR4, R8 ;  /* 0x00000000080472ca */ /* 0x010fe400000e0000 */
[----:B------:R-:W-:-:S07]  /*2cb0*/  R2UR UR5, R9 ;  /* 0x00000000090572ca */ /* 0x000fce00000e0000 */
[----:B------:R-:W-:-:S06]  /*2cc0*/  VOTEU.ANY UP0, P0 ;  /* 0x00000000003f7886 */ /* 0x000fcc0000000100 */
[----:B------:R-:W-:Y:S01]  /*2cd0*/  HGMMA.64x96x16.F32.BF16 R24, gdesc[UR4], R24, UP0, gsb0 ;  /* 0x01600000041879f0 */ /* 0x000fe2000b801818 */
[----:B------:R-:W-:Y:S02]  /*2ce0*/  VIADD R10, R10, 0x2 ;  /* 0x000000020a0a7836 */ /* 0x000fe40000000000 */
[----:B------:R-:W-:Y:S02]  /*2cf0*/  VIADD R8, R6, 0x2 ;  /* 0x0000000206087836 */ /* 0x000fe40000000000 */
[----:B------:R-:W-:Y:S01]  /*2d00*/  IMAD.MOV.U32 R9, RZ, RZ, R7 ;  /* 0x000000ffff097224 */ /* 0x000fe200078e0007 */
[----:B------:R-:W-:Y:S02]  /*2d10*/  R2UR UR4, R10 ;  /* 0x000000000a0472ca */ /* 0x000fe400000e0000 */
[----:B------:R-:W-:Y:S02]  /*2d20*/  R2UR UR6, R8 ;  /* 0x00000000080672ca */ /* 0x000fe400000e0000 */
[----:B------:R-:W-:-:S02]  /*2d30*/  R2UR UR7, R9 ;  /* 0x00000000090772ca */ /* 0x000fc400000e0000 */
[----:B------:R-:W-:Y:S02]  /*2d40*/  R2UR UR5, R11 ;  /* 0x000000000b0572ca */ /* 0x000fe400000e0000 */
[----:B------:R-:W3:Y:S01]  /*2d50*/  LDL.64 R10, [R1+0xf0] ;  /* 0x0000f000010a7983 */ /* 0x000ee20000100a00 */
[----:B------:R-:W-:Y:S02]  /*2d60*/  WARPGROUP.DEPBAR.LE gsb0, 0x0 ;  /* 0x00008000000079c5 */ /* 0x000fe40000010000 */
[----:B------:R-:W-:-:S08]  /*2d70*/  WARPGROUP.ARRIVE ;  /* 0x00000000000079c5 */ /* 0x000fd00000000000 */
[----:B------:R-:W-:Y:S01]  /*2d80*/  HGMMA.64x96x16.F32.BF16 R24, gdesc[UR4], R24, gsb0 ;  /* 0x01600000041879f0 */ /* 0x000fe20008001818 */
[----:B------:R-:W-:Y:S02]  /*2d90*/  VIADD R14, R14, 0x4 ;  /* 0x000000040e0e7836 */ /* 0x000fe40000000000 */
[----:B------:R-:W-:Y:S02]  /*2da0*/  VIADD R8, R6, 0x4 ;  /* 0x0000000406087836 */ /* 0x000fe40000000000 */
[----:B------:R-:W-:Y:S01]  /*2db0*/  IMAD.MOV.U32 R9, RZ, RZ, R7 ;  /* 0x000000ffff097224 */ /* 0x000fe200078e0007 */
[----:B------:R-:W-:Y:S02]  /*2dc0*/  R2UR UR4, R14 ;  /* 0x000000000e0472ca */ /* 0x000fe400000e0000 */
[----:B------:R-:W-:Y:S02]  /*2dd0*/  R2UR UR6, R8 ;  /* 0x00000000080672ca */ /* 0x000fe400000e0000 */
[----:B------:R-:W-:-:S02]  /*2de0*/  R2UR UR7, R9 ;  /* 0x00000000090772ca */ /* 0x000fc400000e0000 */
[----:B------:R-:W-:Y:S02]  /*2df0*/  R2UR UR5, R15 ;  /* 0x000000000f0572ca */ /* 0x000fe400000e0000 */
[----:B------:R-:W4:Y:S01]  /*2e00*/  LDL.64 R14, [R1+0xf0] ;  /* 0x0000f000010e7983 */ /* 0x000f220000100a00 */
        /* <DEDUP_REMOVED lines=14> */
[----:B--2---:R-:W-:Y:S02]  /*2ef0*/  VIADD R20, R20, 0x400 ;  /* 0x0000040014147836 */ /* 0x004fe40000000000 */
[----:B------:R-:W-:Y:S02]  /*2f00*/  VIADD R8, R6, 0x300 ;  /* 0x0000030006087836 */ /* 0x000fe40000000000 */
[----:B------:R-:W-:Y:S01]  /*2f10*/  IMAD.MOV.U32 R9, RZ, RZ, R7 ;  /* 0x000000ffff097224 */ /* 0x000fe200078e0007 */
[----:B------:R-:W-:Y:S02]  /*2f20*/  R2UR UR4, R20 ;  /* 0x00000000140472ca */ /* 0x000fe400000e0000 */
[----:B------:R-:W-:Y:S02]  /*2f30*/  R2UR UR6, R8 ;  /* 0x00000000080672ca */ /* 0x000fe400000e0000 */
[----:B------:R-:W-:-:S02]  /*2f40*/  R2UR UR7, R9 ;  /* 0x00000000090772ca */ /* 0x000fc400000e0000 */
[----:B------:R-:W-:Y:S02]  /*2f50*/  R2UR UR5, R21 ;  /* 0x00000000150572ca */ /* 0x000fe400000e0000 */
[----:B------:R-:W2:Y:S01]  /*2f60*/  LDL.64 R20, [R1+0xf0] ;  /* 0x0000f00001147983 */ /* 0x000ea20000100a00 */
[----:B------:R-:W-:Y:S02]  /*2f70*/  WARPGROUP.DEPBAR.LE gsb0, 0x0 ;  /* 0x00008000000079c5 */ /* 0x000fe40000010000 */
[----:B------:R-:W-:-:S08]  /*2f80*/  WARPGROUP.ARRIVE ;  /* 0x00000000000079c5 */ /* 0x000fd00000000000 */
[----:B------:R-:W-:Y:S01]  /*2f90*/  HGMMA.64x96x16.F32.BF16 R24, gdesc[UR4], R24, gsb0 ;  /* 0x01600000041879f0 */ /* 0x000fe20008001818 */
[----:B---3--:R-:W-:Y:S02]  /*2fa0*/  VIADD R10, R10, 0x402 ;  /* 0x000004020a0a7836 */ /* 0x008fe40000000000 */
        /* <DEDUP_REMOVED lines=10> */
[----:B----4-:R-:W-:Y:S02]  /*3050*/  VIADD R14, R14, 0x404 ;  /* 0x000004040e0e7836 */ /* 0x010fe40000000000 */
        /* <DEDUP_REMOVED lines=71> */
[----:B------:R-:W-:Y:S01]  /*34d0*/  R2UR UR5, R21 ;  /* 0x00000000150572ca */ /* 0x000fe200000e0000 */
[----:B---3--:R-:W-:Y:S01]  /*34e0*/  VIADD R10, R10, 0xc02 ;  /* 0x00000c020a0a7836 */ /* 0x008fe20000000000 */
[----:B------:R0:W5:Y:S01]  /*34f0*/  LDL R21, [R1+0xc] ;  /* 0x00000c0001157983 */ /* 0x0001620000100800 */
[----:B------:R-:W-:Y:S02]  /*3500*/  WARPGROUP.DEPBAR.LE gsb0, 0x0 ;  /* 0x00008000000079c5 */ /* 0x000fe40000010000 */
[----:B------:R-:W-:-:S08]  /*3510*/  WARPGROUP.ARRIVE ;  /* 0x00000000000079c5 */ /* 0x000fd00000000000 */
[----:B------:R-:W-:Y:S01]  /*3520*/  HGMMA.64x96x16.F32.BF16 R24, gdesc[UR4], R24, gsb0 ;  /* 0x01600000041879f0 */ /* 0x000fe20008001818 */
[----:B------:R-:W-:Y:S02]  /*3530*/  VIADD R8, R6, 0x902 ;  /* 0x0000090206087836 */ /* 0x000fe40000000000 */
[----:B------:R-:W-:Y:S01]  /*3540*/  IMAD.MOV.U32 R9, RZ, RZ, R7 ;  /* 0x000000ffff097224 */ /* 0x000fe200078e0007 */
[----:B------:R-:W-:Y:S02]  /*3550*/  R2UR UR4, R10 ;  /* 0x000000000a0472ca */ /* 0x000fe400000e0000 */
[----:B------:R-:W-:Y:S02]  /*3560*/  R2UR UR6, R8 ;  /* 0x00000000080672ca */ /* 0x000fe400000e0000 */
[----:B------:R-:W-:Y:S02]  /*3570*/  R2UR UR7, R9 ;  /* 0x00000000090772ca */ /* 0x000fe400000e0000 */
[----:B------:R-:W-:Y:S01]  /*3580*/  R2UR UR5, R11 ;  /* 0x000000000b0572ca */ /* 0x000fe200000e0000 */
[----:B----4-:R-:W-:-:S02]  /*3590*/  VIADD R14, R14, 0xc04 ;  /* 0x00000c040e0e7836 */ /* 0x010fc40000000000 */
[----:B------:R-:W-:Y:S01]  /*35a0*/  VIADD R8, R6, 0x904 ;  /* 0x0000090406087836 */ /* 0x000fe20000000000 */
[----:B------:R-:W-:Y:S02]  /*35b0*/  WARPGROUP.DEPBAR.LE gsb0, 0x0 ;  /* 0x00008000000079c5 */ /* 0x000fe40000010000 */
[----:B------:R-:W-:-:S07]  /*35c0*/  WARPGROUP.ARRIVE ;  /* 0x00000000000079c5 */ /* 0x000fce0000000000 */
[----:B------:R-:W-:Y:S01]  /*35d0*/  HGMMA.64x96x16.F32.BF16 R24, gdesc[UR4], R24, gsb0 ;  /* 0x01600000041879f0 */ /* 0x000fe20008001818 */
[----:B------:R-:W-:Y:S01]  /*35e0*/  IMAD.MOV.U32 R9, RZ, RZ, R7 ;  /* 0x000000ffff097224 */ /* 0x000fe200078e0007 */
[----:B------:R-:W-:Y:S02]  /*35f0*/  R2UR UR6, R8 ;  /* 0x00000000080672ca */ /* 0x000fe400000e0000 */
[----:B------:R-:W-:Y:S02]  /*3600*/  R2UR UR4, R14 ;  /* 0x000000000e0472ca */ /* 0x000fe400000e0000 */
[----:B------:R-:W-:Y:S02]  /*3610*/  R2UR UR7, R9 ;  /* 0x00000000090772ca */ /* 0x000fe400000e0000 */
[----:B------:R-:W-:Y:S01]  /*3620*/  R2UR UR5, R15 ;  /* 0x000000000f0572ca */ /* 0x000fe200000e0000 */
[----:B------:R-:W-:Y:S02]  /*3630*/  VIADD R6, R6, 0x906 ;  /* 0x0000090606067836 */ /* 0x000fe40000000000 */
        /* <DEDUP_REMOVED lines=8> */
[----:B------:R0:W-:Y:S04]  /*36c0*/  STL [R1+0x70], R223 ;  /* 0x000070df01007387 */ /* 0x0001e80000100800 */
[----:B------:R0:W-:Y:S04]  /*36d0*/  STL [R1+0x70], R223 ;  /* 0x000070df01007387 */ /* 0x0001e80000100800 */
[----:B------:R0:W-:Y:S04]  /*36e0*/  STL [R1+0x70], R223 ;  /* 0x000070df01007387 */ /* 0x0001e80000100800 */
[----:B------:R0:W-:Y:S04]  /*36f0*/  STL [R1+0x70], R223 ;  /* 0x000070df01007387 */ /* 0x0001e80000100800 */
[----:B------:R0:W-:Y:S04]  /*3700*/  STL [R1+0x70], R223 ;  /* 0x000070df01007387 */ /* 0x0001e80000100800 */
[----:B------:R0:W-:Y:S01]  /*3710*/  STL [R1+0x70], R223 ;  /* 0x000070df01007387 */ /* 0x0001e20000100800 */
[----:B------:R-:W-:-:S02]  /*3720*/  WARPGROUP.DEPBAR.LE gsb0, 0x0 ;  /* 0x00008000000079c5 */ /* 0x000fc40000010000 */
[----:B------:R-:W-:-:S06]  /*3730*/  WARPGROUP.ARRIVE ;  /* 0x00000000000079c5 */ /* 0x000fcc0000000000 */
[----:B------:R-:W-:Y:S01]  /*3740*/  HGMMA.64x96x16.F32.BF16 R24, gdesc[UR4], R24, gsb0 ;  /* 0x01600000041879f0 */ /* 0x000fe20008001818 */
[----:B------:R0:W-:Y:S04]  /*3750*/  STL [R1+0x70], R223 ;  /* 0x000070df01007387 */ /* 0x0001e80000100800 */
[----:B------:R0:W-:Y:S04]  /*3760*/  STL [R1+0x70], R223 ;  /* 0x000070df01007387 */ /* 0x0001e80000100800 */
[----:B------:R0:W-:Y:S04]  /*3770*/  STL [R1+0x70], R223 ;  /* 0x000070df01007387 */ /* 0x0001e80000100800 */
[----:B------:R0:W-:Y:S04]  /*3780*/  STL [R1+0x70], R223 ;  /* 0x000070df01007387 */ /* 0x0001e80000100800 */
[----:B------:R0:W-:Y:S04]  /*3790*/  STL [R1+0x70], R223 ;  /* 0x000070df01007387 */ /* 0x0001e80000100800 */
[----:B------:R0:W-:Y:S04]  /*37a0*/  STL [R1+0x70], R223 ;  /* 0x000070df01007387 */ /* 0x0001e80000100800 */
[----:B------:R0:W-:Y:S01]  /*37b0*/  STL [R1+0x70], R223 ;  /* 0x000070df01007387 */ /* 0x0001e20000100800 */
[----:B------:R-:W-:-:S03]  /*37c0*/  LOP3.LUT R4, R4, 0x1, RZ, 0xfc, !PT ;  /* 0x0000000104047812 */ /* 0x000fc600078efcff */
[----:B------:R0:W-:Y:S04]  /*37d0*/  STL [R1+0x70], R223 ;  /* 0x000070df01007387 */ /* 0x0001e80000100800 */
[----:B------:R0:W-:Y:S04]  /*37e0*/  STL [R1+0x70], R223 ;  /* 0x000070df01007387 */ /* 0x0001e80000100800 */
[----:B------:R0:W-:Y:S01]  /*37f0*/  STL [R1+0x70], R223 ;  /* 0x000070df01007387 */ /* 0x0001e20000100800 */
[----:B------:R-:W-:Y:S02]  /*3800*/  ISETP.NE.AND P0, PT, R4, 0x3, PT ;  /* 0x000000030400780c */ /* 0x000fe40003f05270 */
[----:B------:R-:W-:Y:S01]  /*3810*/  IADD3 R224, -R73, 0xb, RZ ;  /* 0x0000000b49e07810 */ /* 0x000fe20007ffe1ff */
[----:B------:R-:W-:Y:S01]  /*3820*/  BSSY B0, `(.L_x_2211) ;  /* 0x0000005000007945 */ /* 0x000fe20003800000 */
[----:B------:R-:W-:-:S03]  /*3830*/  WARPGROUP.DEPBAR.LE gsb0, 0x0 ;  /* 0x00008000000079c5 */ /* 0x000fc60000010000 */
[----:B------:R0:W-:Y:S06]  /*3840*/  BAR.ARV R224, 0x100 ;  /* 0x000400e00000751d */ /* 0x0001ec0000002000 */
[----:B------:R-:W-:Y:S05]  /*3850*/  @!P0 BRA `(.L_x_2212) ;  /* 0x0000000000048947 */ /* 0x000fea0003800000 */
[----:B------:R-:W-:Y:S01]  /*3860*/  BPT.TRAP 0x1 ;  /* 0x000000040000795c */ /* 0x000fe20000300000 */
.L_x_2212:
[----:B------:R-:W-:Y:S05]  /*3870*/  BSYNC B0 ;  /* 0x0000000000007941 */ /* 0x000fea0003800000 */
.L_x_2211:
[----:B------:R-:W2:Y:S02]  /*3880*/  LDL.64 R6, [R1+0x20] ;  /* 0x0000200001067983 */ /* 0x000ea40000100a00 */
[----:B--2---:R-:W-:-:S05]  /*3890*/  MOV R7, R6 ;  /* 0x0000000600077202 */ /* 0x004fca0000000f00 */
[----:B-----5:R-:W-:-:S05]  /*38a0*/  IMAD R0, R0, 0x8, R7 ;  /* 0x0000000800007824 */ /* 0x020fca00078e0207 */
[----:B------:R-:W-:-:S04]  /*38b0*/  PRMT R0, R21, 0x654, R0 ;  /* 0x0000065415007816 */ /* 0x000fc80000000000 */
[----:B------:R1:W-:Y:S01]  /*38c0*/  SYNCS.ARRIVE.TRANS64.RED.A1T0 RZ, [R0+URZ], RZ ;  /* 0x000000ff00ff79a7 */ /* 0x0003e2000810043f */
[----:B------:R-:W2:Y:S04]  /*38d0*/  LDL R20, [R1+0x50] ;  /* 0x0000500001147983 */ /* 0x000ea80000100800 */
[----:B------:R-:W3:Y:S04]  /*38e0*/  LDL.64 R76, [R1+0x140] ;  /* 0x00014000014c7983 */ /* 0x000ee80000100a00 */
[----:B-1----:R-:W4:Y:S04]  /*38f0*/  LDL R0, [R1+0x11c] ;  /* 0x00011c0001007983 */ /* 0x002f280000100800 */
[----:B------:R-:W3:Y:S04]  /*3900*/  LDL R21, [R1+0x148] ;  /* 0x0001480001157983 */ /* 0x000ee80000100800 */
[----:B------:R-:W3:Y:S04]  /*3910*/  LDL.128 R8, [R1+0x120] ;  /* 0x0001200001087983 */ /* 0x000ee80000100c00 */
[----:B------:R-:W3:Y:S01]  /*3920*/  LDL.128 R72, [R1+0x130] ;  /* 0x0001300001487983 */ /* 0x000ee20000100c00 */
[----:B------:R-:W-:-:S02]  /*3930*/  UMOV UR4, 0xffffffa0 ;  /* 0xffffffa000047882 */ /* 0x000fc40000000000 */
[----:B------:R-:W-:Y:S01]  /*3940*/  UIMAD UR4, UR44, UR4, 0x60 ;  /* 0x000000602c0474a4 */ /* 0x000fe2000f8e0204 */
[----:B------:R-:W-:Y:S01]  /*3950*/  BSSY B0, `(.L_x_2213) ;  /* 0x0000044000007945 */ /* 0x000fe20003800000 */
[----:B----4-:R-:W-:-:S04]  /*3960*/  SHF.R.S32.HI R7, RZ, 0x1f, R0 ;  /* 0x0000001fff077819 */ /* 0x010fc80000011400 */
[----:B------:R-:W-:-:S04]  /*3970*/  LEA.HI R4, R7, R0, RZ, 0x7 ;  /* 0x0000000007047211 */ /* 0x000fc800078f38ff */
[----:B------:R-:W-:-:S05]  /*3980*/  LOP3.LUT R15, R4, 0xffffff80, RZ, 0xc0, !PT ;  /* 0xffffff80040f7812 */ /* 0x000fca00078ec0ff */
[----:B------:R-:W-:-:S05]  /*3990*/  IMAD.IADD R15, R0, 0x1, -R15 ;  /* 0x00000001000f7824 */ /* 0x000fca00078e0a0f */
[----:B------:R-:W-:Y:S02]  /*39a0*/  SHF.R.S32.HI R6, RZ, 0x1f, R15 ;  /* 0x0000001fff067819 */ /* 0x000fe4000001140f */
[----:B------:R-:W-:Y:S02]  /*39b0*/  LEA.HI R7, R7, R0, RZ, 0x2 ;  /* 0x0000000007077211 */ /* 0x000fe400078f10ff */
[----:B------:R-:W-:Y:S02]  /*39c0*/  LEA.HI R14, R6, R15, RZ, 0x2 ;  /* 0x0000000f060e7211 */ /* 0x000fe400078f10ff */
[----:B------:R-:W-:Y:S02]  /*39d0*/  LOP3.LUT R81, R7, 0xfffffffc, RZ, 0xc0, !PT ;  /* 0xfffffffc07517812 */ /* 0x000fe400078ec0ff */
[--C-:B------:R-:W-:Y:S02]  /*39e0*/  SHF.R.S32.HI R16, RZ, 0x2, R14.reuse ;  /* 0x00000002ff107819 */ /* 0x100fe4000001140e */
[----:B------:R-:W-:-:S02]  /*39f0*/  SHF.R.S32.HI R17, RZ, 0x1f, R14 ;  /* 0x0000001fff117819 */ /* 0x000fc4000001140e */
[----:B------:R-:W-:Y:S02]  /*3a00*/  SHF.R.S32.HI R79, RZ, 0x7, R4 ;  /* 0x00000007ff4f7819 */ /* 0x000fe40000011404 */
[----:B------:R-:W-:Y:S02]  /*3a10*/  LEA.HI R17, R17, R16, RZ, 0x3 ;  /* 0x0000001011117211 */ /* 0x000fe400078f18ff */
[----:B------:R-:W-:Y:S01]  /*3a20*/  LEA.HI R6, R6, R15, RZ, 0x5 ;  /* 0x0000000f06067211 */ /* 0x000fe200078f28ff */
[----:B------:R-:W-:Y:S01]  /*3a30*/  IMAD.IADD R81, R0, 0x1, -R81 ;  /* 0x0000000100517824 */ /* 0x000fe200078e0a51 */
[----:B------:R-:W-:Y:S02]  /*3a40*/  LOP3.LUT R17, R17, 0xfffffff8, RZ, 0xc0, !PT ;  /* 0xfffffff811117812 */ /* 0x000fe400078ec0ff */
[----:B------:R-:W-:Y:S02]  /*3a50*/  LEA.HI R4, R4, R79, RZ, 0x1 ;  /* 0x0000004f04047211 */ /* 0x000fe400078f08ff */
[----:B------:R-:W-:Y:S01]  /*3a60*/  SHF.R.S32.HI R7, RZ, 0x5, R6 ;  /* 0x00000005ff077819 */ /* 0x000fe20000011406 */
[----:B------:R-:W-:Y:S01]  /*3a70*/  IMAD.IADD R17, R16, 0x1, -R17 ;  /* 0x0000000110117824 */ /* 0x000fe200078e0a11 */
[----:B------:R-:W-:-:S02]  /*3a80*/  LOP3.LUT R4, R4, 0x3fffffe, RZ, 0xc0, !PT ;  /* 0x03fffffe04047812 */ /* 0x000fc400078ec0ff */
[----:B------:R-:W-:Y:S01]  /*3a90*/  LEA.HI R0, R81, R81, RZ, 0x1 ;  /* 0x0000005151007211 */ /* 0x000fe200078f08ff */
[----:B--2---:R-:W-:Y:S01]  /*3aa0*/  IMAD R20, R20, 0x8, R7 ;  /* 0x0000000814147824 */ /* 0x004fe200078e0207 */
[----:B---3--:R-:W-:Y:S01]  /*3ab0*/  ISETP.NE.AND P0, PT, R76, 0x1, PT ;  /* 0x000000014c00780c */ /* 0x008fe20003f05270 */
[----:B------:R-:W-:Y:S01]  /*3ac0*/  IMAD.IADD R4, R79, 0x1, -R4 ;  /* 0x000000014f047824 */ /* 0x000fe200078e0a04 */
[----:B------:R-:W-:Y:S01]  /*3ad0*/  LOP3.LUT R0, R0, 0x1ffffffe, RZ, 0xc0, !PT ;  /* 0x1ffffffe00007812 */ /* 0x000fe200078ec0ff */
[----:B------:R-:W-:-:S04]  /*3ae0*/  IMAD.U32 R17, R20, 0x10, R17 ;  /* 0x0000001014117824 */ /* 0x000fc800078e0011 */
[----:B------:R-:W-:Y:S02]  /*3af0*/  IMAD.IADD R0, R81, 0x1, -R0 ;  /* 0x0000000151007824 */ /* 0x000fe400078e0a00 */
[----:B------:R-:W-:-:S04]  /*3b00*/  IMAD R17, R4, 0x40, R17 ;  /* 0x0000004004117824 */ /* 0x000fc800078e0211 */
[----:B------:R-:W-:-:S04]  /*3b10*/  IMAD R4, R0, 0x8, R17 ;  /* 0x0000000800047824 */ /* 0x000fc800078e0211 */
[----:B------:R-:W-:-:S05]  /*3b20*/  @P0 IMAD.HI.U32 R0, R4, R77, RZ ;  /* 0x0000004d04000227 */ /* 0x000fca00078e00ff */
[----:B------:R-:W-:Y:S01]  /*3b30*/  @P0 SHF.R.U32.HI R4, RZ, R21, R0 ;  /* 0x00000015ff040219 */ /* 0x000fe20000011600 */
[----:B------:R-:W-:Y:S01]  /*3b40*/  IMAD.U32 R6, RZ, RZ, UR44 ;  /* 0x0000002cff067e24 */ /* 0x000fe2000f8e00ff */
[----:B------:R-:W-:-:S03]  /*3b50*/  LOP3.LUT R14, R14, 0x7ffffffc, RZ, 0xc0, !PT ;  /* 0x7ffffffc0e0e7812 */ /* 0x000fc600078ec0ff */
[----:B------:R-:W1:Y:S01]  /*3b60*/  SHFL.IDX PT, R20, R4, RZ, 0x1c1f ;  /* 0x001c1fff04147589 */ /* 0x000e6200000e0000 */
[----:B------:R-:W-:Y:S02]  /*3b70*/  IMAD R0, R6, -0x60, R9 ;  /* 0xffffffa006007824 */ /* 0x000fe400078e0209 */
[----:B------:R-:W-:Y:S02]  /*3b80*/  IMAD.IADD R14, R15, 0x1, -R14 ;  /* 0x000000010f0e7824 */ /* 0x000fe400078e0a0e */
[----:B------:R-:W-:Y:S01]  /*3b90*/  VIADD R7, R0, 0x61 ;  /* 0x0000006100077836 */ /* 0x000fe20000000000 */
[----:B------:R-:W-:-:S03]  /*3ba0*/  ISETP.GE.AND P1, PT, R73, 0x1, PT ;  /* 0x000000014900780c */ /* 0x000fc60003f26270 */
[----:B------:R-:W-:Y:S02]  /*3bb0*/  IMAD R15, R14, -0x2, R7 ;  /* 0xfffffffe0e0f7824 */ /* 0x000fe400078e0207 */
[----:B------:R-:W-:Y:S02]  /*3bc0*/  VIADD R7, R0, 0x60 ;  /* 0x0000006000077836 */ /* 0x000fe40000000000 */
[----:B------:R-:W-:Y:S01]  /*3bd0*/  IMAD.IADD R0, R15, 0x1, -R8 ;  /* 0x000000010f007824 */ /* 0x000fe200078e0a08 */
[----:B------:R-:W-:Y:S01]  /*3be0*/  LOP3.LUT R15, RZ, R10, RZ, 0x33, !PT ;  /* 0x0000000aff0f7212 */ /* 0x000fe200078e33ff */
[----:B------:R-:W-:Y:S02]  /*3bf0*/  IMAD R16, R14, -0x2, R7 ;  /* 0xfffffffe0e107824 */ /* 0x000fe400078e0207 */
[----:B------:R-:W-:Y:S02]  /*3c00*/  IMAD.IADD R11, R0, 0x1, R11 ;  /* 0x00000001000b7824 */ /* 0x000fe400078e020b */
[----:B------:R-:W-:-:S02]  /*3c10*/  IMAD.U32 R17, RZ, RZ, UR4 ;  /* 0x00000004ff117e24 */ /* 0x000fc4000f8e00ff */
[----:B------:R-:W-:Y:S02]  /*3c20*/  IMAD.IADD R15, R0, 0x1, R15 ;  /* 0x00000001000f7824 */ /* 0x000fe400078e020f */
[----:B------:R-:W-:Y:S01]  /*3c30*/  VIADD R72, R72, UR4 ;  /* 0x0000000448487c36 */ /* 0x000fe20008000000 */
[----:B-1----:R-:W-:Y:S01]  /*3c40*/  VIADDMNMX R0, R20, R11, R16, PT ;  /* 0x0000000b14007246 */ /* 0x002fe20003800110 */
[----:B------:R-:W-:Y:S02]  /*3c50*/  IMAD R14, R14, -0x2, R17 ;  /* 0xfffffffe0e0e7824 */ /* 0x000fe400078e0211 */
[----:B------:R-:W-:Y:S01]  /*3c60*/  IMAD.IADD R6, R15, 0x1, R20 ;  /* 0x000000010f067824 */ /* 0x000fe200078e0214 */
[----:B------:R-:W-:Y:S06]  /*3c70*/  @!P1 BRA `(.L_x_2214) ;  /* 0x0000000000449947 */ /* 0x000fec0003800000 */
[----:B------:R-:W-:Y:S01]  /*3c80*/  IADD3 R7, -R8, R9, R20 ;  /* 0x0000000908077210 */ /* 0x000fe20007ffe114 */
[----:B------:R-:W-:Y:S03]  /*3c90*/  BSSY B1, `(.L_x_2215) ;  /* 0x000000c000017945 */ /* 0x000fe60003800000 */
[----:B------:R-:W-:-:S13]  /*3ca0*/  ISETP.GT.AND P0, PT, R7, -0x1, PT ;  /* 0xffffffff0700780c */ /* 0x000fda0003f04270 */
[----:B------:R-:W-:Y:S05]  /*3cb0*/  @P0 BRA `(.L_x_2216) ;  /* 0x0000000000180947 */ /* 0x000fea0003800000 */
[----:B------:R-:W-:Y:S02]  /*3cc0*/  ISETP.NE.AND P0, PT, R73, 0x1, PT ;  /* 0x000000014900780c */ /* 0x000fe40003f05270 */
[----:B------:R-:W-:-:S11]  /*3cd0*/  LOP3.LUT R7, RZ, R7, RZ, 0x33, !PT ;  /* 0x00000007ff077212 */ /* 0x000fd600078e33ff */
[----:B------:R-:W-:-:S05]  /*3ce0*/  @P0 IMAD.HI.U32 R10, R7, R74, RZ ;  /* 0x0000004a070a0227 */ /* 0x000fca00078e00ff */
[----:B------:R-:W-:-:S04]  /*3cf0*/  @P0 SHF.R.U32.HI R7, RZ, R75, R10 ;  /* 0x0000004bff070219 */ /* 0x000fc8000001160a */
[----:B------:R-:W-:Y:S01]  /*3d00*/  LOP3.LUT R7, RZ, R7, RZ, 0x33, !PT ;  /* 0x00000007ff077212 */ /* 0x000fe200078e33ff */
[----:B------:R-:W-:Y:S06]  /*3d10*/  BRA `(.L_x_2217) ;  /* 0x00000000000c7947 */ /* 0x000fec0003800000 */
.L_x_2216:
[----:B------:R-:W-:-:S13]  /*3d20*/  ISETP.NE.AND P0, PT, R73, 0x1, PT ;  /* 0x000000014900780c */ /* 0x000fda0003f05270 */
[----:B------:R-:W-:-:S05]  /*3d30*/  @P0 IMAD.HI.U32 R10, R7, R74, RZ ;  /* 0x0000004a070a0227 */ /* 0x000fca00078e00ff */
[----:B------:R-:W-:-:S07]  /*3d40*/  @P0 SHF.R.U32.HI R7, RZ, R75, R10 ;  /* 0x0000004bff070219 */ /* 0x000fce000001160a */
.L_x_2217:
[----:B------:R-:W-:Y:S05]  /*3d50*/  BSYNC B1 ;  /* 0x0000000000017941 */ /* 0x000fea0003800000 */
.L_x_2215:
[----:B------:R-:W-:-:S05]  /*3d60*/  IMAD R7, R7, R73, R14 ;  /* 0x0000004907077224 */ /* 0x000fca00078e020e */
[----:B------:R-:W-:Y:S02]  /*3d70*/  VIMNMX R6, R6, R7, !PT ;  /* 0x0000000706067248 */ /* 0x000fe40007fe0100 */
[----:B------:R-:W-:-:S07]  /*3d80*/  VIADDMNMX R0, R7, R73, R0, PT ;  /* 0x0000004907007246 */ /* 0x000fce0003800100 */
.L_x_2214:
[----:B------:R-:W-:Y:S05]  /*3d90*/  BSYNC B0 ;  /* 0x0000000000007941 */ /* 0x000fea0003800000 */
.L_x_2213:
[C---:B------:R-:W-:Y:S01]  /*3da0*/  ISETP.GE.AND P0, PT, R72.reuse, 0x2, PT ;  /* 0x000000024800780c */ /* 0x040fe20003f06270 */
[----:B------:R-:W1:Y:S01]  /*3db0*/  SHFL.IDX PT, R4, R4, 0x1, 0x1c1f ;  /* 0x003c1f0004047f89 */ /* 0x000e6200000e0000 */
[----:B------:R-:W-:Y:S01]  /*3dc0*/  ISETP.GE.AND P1, PT, R72, 0x9, PT ;  /* 0x000000094800780c */ /* 0x000fe20003f26270 */
[----:B------:R-:W-:Y:S01]  /*3dd0*/  BSSY B0, `(.L_x_2218) ;  /* 0x0000086000007945 */ /* 0x000fe20003800000 */
[C---:B------:R-:W-:Y:S02]  /*3de0*/  ISETP.GT.AND P3, PT, R6.reuse, 0x1, !P0 ;  /* 0x000000010600780c */ /* 0x040fe40004764270 */
[----:B------:R-:W-:Y:S02]  /*3df0*/  ISETP.GT.AND P2, PT, R6, 0x8, !P1 ;  /* 0x000000080600780c */ /* 0x000fe40004f44270 */
[C---:B------:R-:W-:Y:S02]  /*3e00*/  ISETP.LT.OR P3, PT, R0.reuse, 0x2, P3 ;  /* 0x000000020000780c */ /* 0x040fe40001f61670 */
[----:B------:R-:W-:-:S02]  /*3e10*/  ISETP.LT.OR P2, PT, R0, 0x9, P2 ;  /* 0x000000090000780c */ /* 0x000fc40001741670 */
[----:B------:R-:W-:Y:S02]  /*3e20*/  ISETP.GE.AND P4, PT, R72, 0x11, PT ;  /* 0x000000114800780c */ /* 0x000fe40003f86270 */
[----:B------:R-:W-:Y:S02]  /*3e30*/  FSEL R221, R25, -INF , !P3 ;  /* 0xff80000019dd7808 */ /* 0x000fe40005800000 */
[----:B------:R-:W-:Y:S02]  /*3e40*/  FSEL R25, R28, -INF , !P2 ;  /* 0xff8000001c197808 */ /* 0x000fe40005000000 */
[----:B------:R-:W-:Y:S02]  /*3e50*/  ISETP.GT.AND P2, PT, R6, 0x10, !P4 ;  /* 0x000000100600780c */ /* 0x000fe40006744270 */
[----:B------:R-:W-:Y:S02]  /*3e60*/  ISETP.GE.AND P5, PT, R72, 0xa, PT ;  /* 0x0000000a4800780c */ /* 0x000fe40003fa6270 */
[----:B------:R-:W-:-:S02]  /*3e70*/  P2R R76, PR, RZ, 0x10 ;  /* 0x00000010ff4c7803 */ /* 0x000fc40000000000 */
[----:B------:R-:W-:Y:S02]  /*3e80*/  ISETP.LT.OR P2, PT, R0, 0x11, P2 ;  /* 0x000000110000780c */ /* 0x000fe40001741670 */
[----:B------:R-:W-:Y:S02]  /*3e90*/  ISETP.GT.AND P3, PT, R6, 0x9, !P5 ;  /* 0x000000090600780c */ /* 0x000fe40006f64270 */
[----:B------:R-:W-:Y:S02]  /*3ea0*/  ISETP.GE.AND P4, PT, R72, 0x12, PT ;  /* 0x000000124800780c */ /* 0x000fe40003f86270 */
[----:B------:R-:W-:Y:S02]  /*3eb0*/  FSEL R20, R32, -INF , !P2 ;  /* 0xff80000020147808 */ /* 0x000fe40005000000 */
[----:B------:R-:W-:Y:S02]  /*3ec0*/  ISETP.LT.OR P3, PT, R0, 0xa, P3 ;  /* 0x0000000a0000780c */ /* 0x000fe40001f61670 */
[----:B------:R-:W-:-:S02]  /*3ed0*/  ISETP.GT.AND P2, PT, R6, 0x11, !P4 ;  /* 0x000000110600780c */ /* 0x000fc40006744270 */
[----:B------:R-:W-:Y:S02]  /*3ee0*/  FSEL R29, R29, -INF , !P3 ;  /* 0xff8000001d1d7808 */ /* 0x000fe40005800000 */
        /* <DEDUP_REMOVED lines=87> */
[----:B------:R-:W-:-:S04]  /*4460*/  ISETP.GT.AND P6, PT, R6, RZ, !P6 ;  /* 0x000000ff0600720c */ /* 0x000fc800077c4270 */
[----:B------:R-:W-:-:S04]  /*4470*/  ISETP.LT.OR P6, PT, R0, 0x1, P6 ;  /* 0x000000010000780c */ /* 0x000fc800037c1670 */
[----:B------:R-:W-:Y:S02]  /*4480*/  FSEL R61, R24, -INF , !P6 ;  /* 0xff800000183d7808 */ /* 0x000fe40007000000 */
[----:B------:R-:W-:-:S04]  /*4490*/  ISETP.GE.AND P6, PT, R72, 0x5a, PT ;  /* 0x0000005a4800780c */ /* 0x000fc80003fc6270 */
[----:B------:R-:W-:Y:S02]  /*44a0*/  P2R R24, PR, RZ, 0x40 ;  /* 0x00000040ff187803 */ /* 0x000fe40000000000 */
[----:B------:R-:W-:Y:S01]  /*44b0*/  ISETP.GT.AND P6, PT, R6, 0x59, !P6 ;  /* 0x000000590600780c */ /* 0x000fe200077c4270 */
[----:B-1----:R-:W-:-:S03]  /*44c0*/  IMAD.IADD R6, R15, 0x1, R4 ;  /* 0x000000010f067824 */ /* 0x002fc600078e0204 */
[----:B------:R-:W-:Y:S02]  /*44d0*/  ISETP.LT.OR P6, PT, R0, 0x5a, P6 ;  /* 0x0000005a0000780c */ /* 0x000fe400037c1670 */
[----:B------:R-:W-:Y:S02]  /*44e0*/  VIADDMNMX R0, R4, R11, R16, PT ;  /* 0x0000000b04007246 */ /* 0x000fe40003800110 */
[----:B------:R-:W-:Y:S02]  /*44f0*/  FSEL R179, R69, -INF , !P6 ;  /* 0xff80000045b37808 */ /* 0x000fe40007000000 */
[----:B------:R-:W-:-:S13]  /*4500*/  ISETP.GE.AND P6, PT, R73, 0x1, PT ;  /* 0x000000014900780c */ /* 0x000fda0003fc6270 */
[----:B------:R-:W-:Y:S05]  /*4510*/  @!P6 BRA `(.L_x_2219) ;  /* 0x000000000044e947 */ /* 0x000fea0003800000 */
        /* <DEDUP_REMOVED lines=10> */
.L_x_2221:
[----:B------:R-:W-:-:S13]  /*45c0*/  ISETP.NE.AND P6, PT, R73, 0x1, PT ;  /* 0x000000014900780c */ /* 0x000fda0003fc5270 */
[----:B------:R-:W-:-:S05]  /*45d0*/  @P6 IMAD.HI.U32 R74, R8, R74, RZ ;  /* 0x0000004a084a6227 */ /* 0x000fca00078e00ff */
[----:B------:R-:W-:-:S07]  /*45e0*/  @P6 SHF.R.U32.HI R8, RZ, R75, R74 ;  /* 0x0000004bff086219 */ /* 0x000fce000001164a */
.L_x_2222:
[----:B------:R-:W-:Y:S05]  /*45f0*/  BSYNC B1 ;  /* 0x0000000000017941 */ /* 0x000fea0003800000 */
.L_x_2220:
[----:B------:R-:W-:-:S05]  /*4600*/  IMAD R7, R8, R73, R14 ;  /* 0x0000004908077224 */ /* 0x000fca00078e020e */
[----:B------:R-:W-:Y:S02]  /*4610*/  VIADDMNMX R0, R7, R73, R0, PT ;  /* 0x0000004907007246 */ /* 0x000fe40003800100 */
[----:B------:R-:W-:-:S07]  /*4620*/  VIMNMX R6, R6, R7, !PT ;  /* 0x0000000706067248 */ /* 0x000fce0007fe0100 */
.L_x_2219:
[----:B------:R-:W-:Y:S05]  /*4630*/  BSYNC B0 ;  /* 0x0000000000007941 */ /* 0x000fea0003800000 */
.L_x_2218:
[C---:B------:R-:W-:Y:S01]  /*4640*/  ISETP.GT.AND P0, PT, R6.reuse, 0x1, !P0 ;  /* 0x000000010600780c */ /* 0x040fe20004704270 */
[----:B------:R-:W2:Y:S01]  /*4650*/  LDL R16, [R1+0x250] ;  /* 0x0002500001107983 */ /* 0x000ea20000100800 */
[----:B------:R-:W-:Y:S02]  /*4660*/  ISETP.GT.AND P1, PT, R6, 0x8, !P1 ;  /* 0x000000080600780c */ /* 0x000fe40004f24270 */
[C---:B------:R-:W-:Y:S01]  /*4670*/  ISETP.LT.OR P0, PT, R0.reuse, 0x2, P0 ;  /* 0x000000020000780c */ /* 0x040fe20000701670 */
[----:B------:R-:W3:Y:S01]  /*4680*/  LDL R15, [R1+0x220] ;  /* 0x00022000010f7983 */ /* 0x000ee20000100800 */
[----:B------:R-:W-:Y:S02]  /*4690*/  ISETP.LT.OR P1, PT, R0, 0x9, P1 ;  /* 0x000000090000780c */ /* 0x000fe40000f21670 */
[----:B------:R-:W-:Y:S01]  /*46a0*/  FSEL R53, R27, -INF , !P0 ;  /* 0xff8000001b357808 */ /* 0x000fe20004000000 */
[----:B------:R-:W4:Y:S01]  /*46b0*/  LDL R14, [R1+0x240] ;  /* 0x00024000010e7983 */ /* 0x000f220000100800 */
[----:B------:R-:W-:-:S02]  /*46c0*/  ISETP.NE.AND P0, PT, R17, RZ, PT ;  /* 0x000000ff1100720c */ /* 0x000fc40003f05270 */
[----:B------:R-:W-:Y:S01]  /*46d0*/  FSEL R49, R30, -INF , !P1 ;  /* 0xff8000001e317808 */ /* 0x000fe20004800000 */
[----:B------:R-:W4:Y:S01]  /*46e0*/  LDL R17, [R1+0x1f0] ;  /* 0x0001f00001117983 */ /* 0x000f220000100800 */
[----:B------:R-:W-:Y:S02]  /*46f0*/  ISETP.GT.AND P0, PT, R6, 0x9, !P0 ;  /* 0x000000090600780c */ /* 0x000fe40004704270 */
[----:B------:R-:W-:Y:S01]  /*4700*/  ISETP.NE.AND P1, PT, R32, RZ, PT ;  /* 0x000000ff2000720c */ /* 0x000fe20003f25270 */
[----:B------:R-:W4:Y:S01]  /*4710*/  LDL R220, [R1+0x308] ;  /* 0x0003080001dc7983 */ /* 0x000f220000100800 */
[----:B------:R-:W-:Y:S02]  /*4720*/  ISETP.LT.OR P0, PT, R0, 0xa, P0 ;  /* 0x0000000a0000780c */ /* 0x000fe40000701670 */
[----:B------:R-:W-:Y:S01]  /*4730*/  ISETP.NE.AND P6, PT, R33, RZ, PT ;  /* 0x000000ff2100720c */ /* 0x000fe20003fc5270 */
[----:B------:R-:W4:Y:S01]  /*4740*/  LDL R152, [R1+0x2fc] ;  /* 0x0002fc0001987983 */ /* 0x000f220000100800 */
[----:B------:R-:W-:-:S02]  /*4750*/  FSEL R45, R31, -INF , !P0 ;  /* 0xff8000001f2d7808 */ /* 0x000fc40004000000 */
[----:B------:R-:W-:Y:S01]  /*4760*/  ISETP.NE.AND P0, PT, R76, RZ, PT ;  /* 0x000000ff4c00720c */ /* 0x000fe20003f05270 */
[----:B------:R-:W4:Y:S01]  /*4770*/  LDL R154, [R1+0x304] ;  /* 0x00030400019a7983 */ /* 0x000f220000100800 */
[----:B------:R-:W-:Y:S02]  /*4780*/  FMNMX.FTZ R8, R61, R221, !PT ;  /* 0x000000dd3d087209 */ /* 0x000fe40007810000 */
[----:B------:R-:W-:Y:S01]  /*4790*/  ISETP.GT.AND P0, PT, R6, 0x10, !P0 ;  /* 0x000000100600780c */ /* 0x000fe20004704270 */
[----:B------:R-:W4:Y:S01]  /*47a0*/  LDL R76, [R1+0x234] ;  /* 0x00023400014c7983 */ /* 0x000f220000100800 */
[----:B------:R-:W-:Y:S02]  /*47b0*/  FMNMX.FTZ R8, R25, R8, !PT ;  /* 0x0000000819087209 */ /* 0x000fe40007810000 */
[----:B------:R-:W-:Y:S01]  /*47c0*/  ISETP.LT.OR P0, PT, R0, 0x11, P0 ;  /* 0x000000110000780c */ /* 0x000fe20000701670 */
[----:B------:R-:W4:Y:S01]  /*47d0*/  LDL R80, [R1+0x23c] ;  /* 0x00023c0001507983 */ /* 0x000f220000100800 */
[----:B------:R-:W-:-:S02]  /*47e0*/  FMNMX.FTZ R7, R29, R8, !PT ;  /* 0x000000081d077209 */ /* 0x000fc40007810000 */
[----:B------:R-:W-:Y:S01]  /*47f0*/  FSEL R198, R34, -INF , !P0 ;  /* 0xff80000022c67808 */ /* 0x000fe20004000000 */
[----:B------:R-:W4:Y:S01]  /*4800*/  LDL R82, [R1+0x244] ;  /* 0x0002440001527983 */ /* 0x000f220000100800 */
[----:B------:R-:W-:Y:S02]  /*4810*/  ISETP.NE.AND P0, PT, R28, RZ, PT ;  /* 0x000000ff1c00720c */ /* 0x000fe40003f05270 */
[C---:B------:R-:W-:Y:S01]  /*4820*/  ISETP.GT.AND P2, PT, R6.reuse, 0x49, !P2 ;  /* 0x000000490600780c */ /* 0x040fe20005744270 */
[----:B------:R-:W4:Y:S01]  /*4830*/  LDL R84, [R1+0x248] ;  /* 0x0002480001547983 */ /* 0x000f220000100800 */
[C---:B------:R-:W-:Y:S02]  /*4840*/  ISETP.GT.AND P0, PT, R6.reuse, 0x11, !P0 ;  /* 0x000000110600780c */ /* 0x040fe40004704270 */
[----:B------:R-:W-:Y:S01]  /*4850*/  ISETP.GT.AND P3, PT, R6, 0x50, !P3 ;  /* 0x000000500600780c */ /* 0x000fe20005f64270 */
[----:B------:R-:W4:Y:S01]  /*4860*/  LDL R86, [R1+0x24c] ;  /* 0x00024c0001567983 */ /* 0x000f220000100800 */
[----:B------:R-:W-:-:S02]  /*4870*/  ISETP.LT.OR P0, PT, R0, 0x12, P0 ;  /* 0x000000120000780c */ /* 0x000fc40000701670 */
[----:B------:R-:W-:Y:S01]  /*4880*/  ISETP.LT.OR P2, PT, R0, 0x4a, P2 ;  /* 0x0000004a0000780c */ /* 0x000fe20001741670 */
[----:B------:R-:W4:Y:S01]  /*4890*/  LDL R88, [R1+0x254] ;  /* 0x0002540001587983 */ /* 0x000f220000100800 */
[----:B------:R-:W-:Y:S02]  /*48a0*/  FSEL R197, R35, -INF , !P0 ;  /* 0xff80000023c57808 */ /* 0x000fe40004000000 */
[----:B------:R-:W-:Y:S01]  /*48b0*/  ISETP.GT.AND P0, PT, R6, 0x18, !P1 ;  /* 0x000000180600780c */ /* 0x000fe20004f04270 */
[----:B------:R-:W4:Y:S01]  /*48c0*/  LDL R90, [R1+0x258] ;  /* 0x00025800015a7983 */ /* 0x000f220000100800 */
[----:B------:R-:W-:Y:S02]  /*48d0*/  ISETP.NE.AND P1, PT, R10, RZ, PT ;  /* 0x000000ff0a00720c */ /* 0x000fe40003f25270 */
[----:B------:R-:W-:Y:S01]  /*48e0*/  ISETP.LT.OR P0, PT, R0, 0x19, P0 ;  /* 0x000000190000780c */ /* 0x000fe20000701670 */
[----:B------:R-:W3:Y:S01]  /*48f0*/  LDL R10, [R1+0x230] ;  /* 0x00023000010a7983 */ /* 0x000ee20000100800 */
[----:B------:R-:W-:-:S02]  /*4900*/  ISETP.GT.AND P4, PT, R6, 0x51, !P4 ;  /* 0x000000510600780c */ /* 0x000fc40006784270 */
[----:B------:R-:W-:Y:S01]  /*4910*/  FSEL R158, R38, -INF , !P0 ;  /* 0xff800000269e7808 */ /* 0x000fe20004000000 */
[----:B------:R-:W4:Y:S01]  /*4920*/  LDL R92, [R1+0x25c] ;  /* 0x00025c00015c7983 */ /* 0x000f220000100800 */
[----:B------:R-:W-:Y:S02]  /*4930*/  ISETP.GT.AND P0, PT, R6, 0x19, !P6 ;  /* 0x000000190600780c */ /* 0x000fe40007704270 */
[----:B------:R-:W-:Y:S01]  /*4940*/  ISETP.NE.AND P6, PT, R78, RZ, PT ;  /* 0x000000ff4e00720c */ /* 0x000fe20003fc5270 */
[----:B------:R-:W4:Y:S01]  /*4950*/  LDL R94, [R1+0x264] ;  /* 0x00026400015e7983 */ /* 0x000f220000100800 */
[----:B------:R-:W-:Y:S02]  /*4960*/  ISETP.LT.OR P0, PT, R0, 0x1a, P0 ;  /* 0x0000001a0000780c */ /* 0x000fe40000701670 */
[----:B------:R-:W-:Y:S01]  /*4970*/  ISETP.GT.AND P5, PT, R6, 0x58, !P5 ;  /* 0x000000580600780c */ /* 0x000fe20006fa4270 */
[----:B------:R-:W4:Y:S01]  /*4980*/  LDL R78, [R1+0x238] ;  /* 0x00023800014e7983 */ /* 0x000f220000100800 */
[----:B------:R-:W-:-:S02]  /*4990*/  FSEL R159, R39, -INF , !P0 ;  /* 0xff800000279f7808 */ /* 0x000fc40004000000 */
[----:B------:R-:W-:Y:S01]  /*49a0*/  ISETP.NE.AND P0, PT, R36, RZ, PT ;  /* 0x000000ff2400720c */ /* 0x000fe20003f05270 */
[----:B------:R-:W4:Y:S01]  /*49b0*/  LDL R96, [R1+0x268] ;  /* 0x0002680001607983 */ /* 0x000f220000100800 */
[----:B------:R-:W-:Y:S02]  /*49c0*/  ISETP.LT.OR P3, PT, R0, 0x51, P3 ;  /* 0x000000510000780c */ /* 0x000fe40001f61670 */
[----:B------:R-:W-:Y:S01]  /*49d0*/  ISETP.GT.AND P0, PT, R6, 0x20, !P0 ;  /* 0x000000200600780c */ /* 0x000fe20004704270 */
[----:B------:R-:W4:Y:S01]  /*49e0*/  LDL R98, [R1+0x26c] ;  /* 0x00026c0001627983 */ /* 0x000f220000100800 */
[----:B------:R-:W-:Y:S02]  /*49f0*/  FSEL R193, R63, -INF , !P2 ;  /* 0xff8000003fc17808 */ /* 0x000fe40005000000 */
[C---:B------:R-:W-:Y:S01]  /*4a00*/  ISETP.LT.OR P0, PT, R0.reuse, 0x21, P0 ;  /* 0x000000210000780c */ /* 0x040fe20000701670 */
[----:B------:R-:W4:Y:S01]  /*4a10*/  LDL R34, [R1+0x270] ;  /* 0x0002700001227983 */ /* 0x000f220000100800 */
[----:B------:R-:W-:-:S02]  /*4a20*/  ISETP.LT.OR P4, PT, R0, 0x52, P4 ;  /* 0x000000520000780c */ /* 0x000fc40002781670 */
[----:B------:R-:W-:Y:S01]  /*4a30*/  FSEL R184, R42, -INF , !P0 ;  /* 0xff8000002ab87808 */ /* 0x000fe20004000000 */
[----:B------:R-:W4:Y:S01]  /*4a40*/  LDL R100, [R1+0x274] ;  /* 0x0002740001647983 */ /* 0x000f220000100800 */
[----:B------:R-:W-:Y:S02]  /*4a50*/  ISETP.NE.AND P0, PT, R37, RZ, PT ;  /* 0x000000ff2500720c */ /* 0x000fe40003f05270 */
[----:B------:R-:W-:Y:S01]  /*4a60*/  FSEL R183, R66, -INF , !P3 ;  /* 0xff80000042b77808 */ /* 0x000fe20005800000 */
[----:B------:R-:W4:Y:S01]  /*4a70*/  LDL R102, [R1+0x278] ;  /* 0x0002780001667983 */ /* 0x000f220000100800 */
[----:B------:R-:W-:Y:S02]  /*4a80*/  ISETP.GT.AND P0, PT, R6, 0x21, !P0 ;  /* 0x000000210600780c */ /* 0x000fe40004704270 */
[C---:B------:R-:W-:Y:S01]  /*4a90*/  ISETP.LT.OR P5, PT, R0.reuse, 0x59, P5 ;  /* 0x000000590000780c */ /* 0x040fe20002fa1670 */
[----:B------:R-:W4:Y:S01]  /*4aa0*/  LDL R104, [R1+0x27c] ;  /* 0x00027c0001687983 */ /* 0x000f220000100800 */
[----:B------:R-:W-:-:S02]  /*4ab0*/  ISETP.LT.OR P0, PT, R0, 0x22, P0 ;  /* 0x000000220000780c */ /* 0x000fc40000701670 */
[----:B------:R-:W-:Y:S01]  /*4ac0*/  FSEL R187, R67, -INF , !P4 ;  /* 0xff80000043bb7808 */ /* 0x000fe20006000000 */
[----:B------:R-:W4:Y:S01]  /*4ad0*/  LDL R36, [R1+0x280] ;  /* 0x0002800001247983 */ /* 0x000f220000100800 */
[----:B------:R-:W-:Y:S02]  /*4ae0*/  FSEL R188, R43, -INF , !P0 ;  /* 0xff8000002bbc7808 */ /* 0x000fe40004000000 */
[----:B------:R-:W-:Y:S01]  /*4af0*/  ISETP.NE.AND P0, PT, R40, RZ, PT ;  /* 0x000000ff2800720c */ /* 0x000fe20003f05270 */
[----:B------:R-:W4:Y:S01]  /*4b00*/  LDL R106, [R1+0x284] ;  /* 0x00028400016a7983 */ /* 0x000f220000100800 */
[----:B------:R-:W-:Y:S02]  /*4b10*/  FSEL R191, R70, -INF , !P5 ;  /* 0xff80000046bf7808 */ /* 0x000fe40006800000 */
[----:B------:R-:W-:Y:S01]  /*4b20*/  ISETP.GT.AND P0, PT, R6, 0x28, !P0 ;  /* 0x000000280600780c */ /* 0x000fe20004704270 */
[----:B------:R-:W4:Y:S03]  /*4b30*/  LDL R108, [R1+0x288] ;  /* 0x00028800016c7983 */ /* 0x000f260000100800 */
[----:B------:R-:W-:Y:S01]  /*4b40*/  ISETP.LT.OR P0, PT, R0, 0x29, P0 ;  /* 0x000000290000780c */ /* 0x000fe20000701670 */
[----:B------:R-:W4:Y:S03]  /*4b50*/  LDL R110, [R1+0x28c] ;  /* 0x00028c00016e7983 */ /* 0x000f260000100800 */
[----:B------:R-:W-:Y:S01]  /*4b60*/  FSEL R192, R46, -INF , !P0 ;  /* 0xff8000002ec07808 */ /* 0x000fe20004000000 */
[----:B------:R-:W4:Y:S01]  /*4b70*/  LDL R38, [R1+0x290] ;  /* 0x0002900001267983 */ /* 0x000f220000100800 */
[----:B------:R-:W-:-:S03]  /*4b80*/  ISETP.NE.AND P0, PT, R41, RZ, PT ;  /* 0x000000ff2900720c */ /* 0x000fc60003f05270 */
[----:B------:R-:W4:Y:S01]  /*4b90*/  LDL R112, [R1+0x294] ;  /* 0x0002940001707983 */ /* 0x000f220000100800 */
[----:B------:R-:W-:-:S03]  /*4ba0*/  ISETP.GT.AND P0, PT, R6, 0x29, !P0 ;  /* 0x000000290600780c */ /* 0x000fc60004704270 */
[----:B------:R-:W4:Y:S01]  /*4bb0*/  LDL R114, [R1+0x298] ;  /* 0x0002980001727983 */ /* 0x000f220000100800 */
[----:B------:R-:W-:-:S03]  /*4bc0*/  ISETP.LT.OR P0, PT, R0, 0x2a, P0 ;  /* 0x0000002a0000780c */ /* 0x000fc60000701670 */
[----:B------:R-:W4:Y:S01]  /*4bd0*/  LDL R116, [R1+0x29c] ;  /* 0x00029c0001747983 */ /* 0x000f220000100800 */
[----:B------:R-:W-:Y:S02]  /*4be0*/  FSEL R195, R47, -INF , !P0 ;  /* 0xff8000002fc37808 */ /* 0x000fe40004000000 */
[----:B------:R-:W-:Y:S01]  /*4bf0*/  ISETP.NE.AND P0, PT, R44, RZ, PT ;  /* 0x000000ff2c00720c */ /* 0x000fe20003f05270 */
[----:B------:R-:W4:Y:S03]  /*4c00*/  LDL R40, [R1+0x2a0] ;  /* 0x0002a00001287983 */ /* 0x000f260000100800 */
        /* <DEDUP_REMOVED lines=28> */
[----:B------:R-:W-:Y:S01]  /*4dd0*/  ISETP.GT.AND P0, PT, R6, RZ, !P1 ;  /* 0x000000ff0600720c */ /* 0x000fe20004f04270 */
[----:B------:R-:W4:Y:S01]  /*4de0*/  LDL R138, [R1+0x2d8] ;  /* 0x0002d800018a7983 */ /* 0x000f220000100800 */
[----:B------:R-:W-:Y:S02]  /*4df0*/  ISETP.NE.AND P1, PT, R57, RZ, PT ;  /* 0x000000ff3900720c */ /* 0x000fe40003f25270 */
[----:B------:R-:W-:Y:S01]  /*4e00*/  ISETP.LT.OR P0, PT, R0, 0x1, P0 ;  /* 0x000000010000780c */ /* 0x000fe20000701670 */
[----:B------:R-:W4:Y:S01]  /*4e10*/  LDL R140, [R1+0x2dc] ;  /* 0x0002dc00018c7983 */ /* 0x000f220000100800 */
[----:B------:R-:W-:Y:S02]  /*4e20*/  ISETP.GT.AND P1, PT, R6, 0x48, !P1 ;  /* 0x000000480600780c */ /* 0x000fe40004f24270 */
[----:B------:R-:W-:Y:S01]  /*4e30*/  FSEL R83, R26, -INF , !P0 ;  /* 0xff8000001a537808 */ /* 0x000fe20004000000 */
[----:B------:R-:W4:Y:S01]  /*4e40*/  LDL R48, [R1+0x2e0] ;  /* 0x0002e00001307983 */ /* 0x000f220000100800 */
[----:B------:R-:W-:-:S02]  /*4e50*/  ISETP.GT.AND P0, PT, R6, 0x40, !P6 ;  /* 0x000000400600780c */ /* 0x000fc40007704270 */
[----:B------:R-:W-:Y:S01]  /*4e60*/  FMNMX.FTZ R4, R83, R53, !PT ;  /* 0x0000003553047209 */ /* 0x000fe20007810000 */
[----:B------:R-:W4:Y:S01]  /*4e70*/  LDL R142, [R1+0x2e4] ;  /* 0x0002e400018e7983 */ /* 0x000f220000100800 */
[----:B------:R-:W-:Y:S02]  /*4e80*/  ISETP.LT.OR P0, PT, R0, 0x41, P0 ;  /* 0x000000410000780c */ /* 0x000fe40000701670 */
[----:B------:R-:W-:Y:S01]  /*4e90*/  FMNMX.FTZ R4, R49, R4, !PT ;  /* 0x0000000431047209 */ /* 0x000fe20007810000 */
[----:B------:R-:W4:Y:S01]  /*4ea0*/  LDL R144, [R1+0x2e8] ;  /* 0x0002e80001907983 */ /* 0x000f220000100800 */
[----:B------:R-:W-:Y:S02]  /*4eb0*/  FSEL R182, R58, -INF , !P0 ;  /* 0xff8000003ab67808 */ /* 0x000fe40004000000 */
[----:B------:R-:W-:Y:S01]  /*4ec0*/  FMNMX.FTZ R9, R45, R4, !PT ;  /* 0x000000042d097209 */ /* 0x000fe20007810000 */
[----:B------:R-:W4:Y:S01]  /*4ed0*/  LDL R146, [R1+0x2ec] ;  /* 0x0002ec0001927983 */ /* 0x000f220000100800 */
[----:B------:R-:W-:-:S02]  /*4ee0*/  FMNMX.FTZ R4, R20, R7, !PT ;  /* 0x0000000714047209 */ /* 0x000fc40007810000 */
[----:B------:R-:W-:Y:S01]  /*4ef0*/  FMNMX.FTZ R8, R198, R9, !PT ;  /* 0x00000009c6087209 */ /* 0x000fe20007810000 */
[----:B------:R-:W4:Y:S01]  /*4f00*/  LDL R50, [R1+0x2f0] ;  /* 0x0002f00001327983 */ /* 0x000f220000100800 */
[----:B------:R-:W-:Y:S02]  /*4f10*/  FMNMX.FTZ R7, R21, R4, !PT ;  /* 0x0000000415077209 */ /* 0x000fe40007810000 */
[----:B------:R-:W-:Y:S01]  /*4f20*/  FMNMX.FTZ R9, R197, R8, !PT ;  /* 0x00000008c5097209 */ /* 0x000fe20007810000 */
[----:B------:R-:W4:Y:S01]  /*4f30*/  LDL R148, [R1+0x2f4] ;  /* 0x0002f40001947983 */ /* 0x000f220000100800 */
[----:B------:R-:W-:Y:S02]  /*4f40*/  FMNMX.FTZ R4, R156, R7, !PT ;  /* 0x000000079c047209 */ /* 0x000fe40007810000 */
        /* <DEDUP_REMOVED lines=21> */
[----:B------:R-:W-:Y:S01]  /*50a0*/  ISETP.NE.AND P0, PT, R56, RZ, PT ;  /* 0x000000ff3800720c */ /* 0x000fe20003f05270 */
[----:B------:R-:W4:Y:S01]  /*50b0*/  LDL R37, [R1+0x324] ;  /* 0x0003240001257983 */ /* 0x000f220000100800 */
[----:B------:R-:W-:Y:S02]  /*50c0*/  FMNMX.FTZ R8, R173, R8, !PT ;  /* 0x00000008ad087209 */ /* 0x000fe40007810000 */
[----:B------:R-:W-:Y:S01]  /*50d0*/  FMNMX.FTZ R4, R181, R4, !PT ;  /* 0x00000004b5047209 */ /* 0x000fe20007810000 */
[----:B------:R-:W4:Y:S01]  /*50e0*/  LDL R56, [R1+0x320] ;  /* 0x0003200001387983 */ /* 0x000f220000100800 */
[----:B------:R-:W-:Y:S02]  /*50f0*/  FMNMX.FTZ R7, R177, R8, !PT ;  /* 0x00000008b1077209 */ /* 0x000fe40007810000 */
[----:B------:R-:W-:Y:S01]  /*5100*/  ISETP.GT.AND P0, PT, R6, 0x41, !P0 ;  /* 0x000000410600780c */ /* 0x000fe20004704270 */
[----:B------:R-:W4:Y:S01]  /*5110*/  LDL R39, [R1+0x328] ;  /* 0x0003280001277983 */ /* 0x000f220000100800 */
[----:B------:R-:W-:-:S02]  /*5120*/  FMNMX.FTZ R4, R185, R4, !PT ;  /* 0x00000004b9047209 */ /* 0x000fc40007810000 */
[----:B------:R-:W-:Y:S01]  /*5130*/  FMNMX.FTZ R7, R164, R7, !PT ;  /* 0x00000007a4077209 */ /* 0x000fe20007810000 */
[----:B------:R-:W4:Y:S01]  /*5140*/  LDL R41, [R1+0x32c] ;  /* 0x00032c0001297983 */ /* 0x000f220000100800 */
[----:B------:R-:W-:Y:S02]  /*5150*/  ISETP.LT.OR P0, PT, R0, 0x42, P0 ;  /* 0x000000420000780c */ /* 0x000fe40000701670 */
[----:B------:R-:W-:Y:S01]  /*5160*/  FMNMX.FTZ R9, R189, R4, !PT ;  /* 0x00000004bd097209 */ /* 0x000fe20007810000 */
[----:B------:R-:W4:Y:S01]  /*5170*/  LDL R58, [R1+0x330] ;  /* 0x00033000013a7983 */ /* 0x000f220000100800 */
[----:B------:R-:W-:Y:S02]  /*5180*/  FMNMX.FTZ R7, R170, R7, !PT ;  /* 0x00000007aa077209 */ /* 0x000fe40007810000 */
[----:B------:R-:W-:Y:S01]  /*5190*/  ISETP.LT.OR P1, PT, R0, 0x49, P1 ;  /* 0x000000490000780c */ /* 0x000fe20000f21670 */
[----:B------:R-:W4:Y:S01]  /*51a0*/  LDL R43, [R1+0x334] ;  /* 0x00033400012b7983 */ /* 0x000f220000100800 */
[----:B------:R-:W-:-:S02]  /*51b0*/  FSEL R186, R59, -INF , !P0 ;  /* 0xff8000003bba7808 */ /* 0x000fc40004000000 */
[----:B------:R-:W-:Y:S01]  /*51c0*/  FMNMX.FTZ R9, R182, R9, !PT ;  /* 0x00000009b6097209 */ /* 0x000fe20007810000 */
[----:B------:R-:W4:Y:S01]  /*51d0*/  LDL R47, [R1+0x338] ;  /* 0x00033800012f7983 */ /* 0x000f220000100800 */
[----:B------:R-:W-:Y:S02]  /*51e0*/  ISETP.NE.AND P6, PT, R24, RZ, PT ;  /* 0x000000ff1800720c */ /* 0x000fe40003fc5270 */
[----:B------:R-:W-:Y:S01]  /*51f0*/  FMNMX.FTZ R7, R174, R7, !PT ;  /* 0x00000007ae077209 */ /* 0x000fe20007810000 */
[----:B------:R-:W4:Y:S01]  /*5200*/  LDL R51, [R1+0x33c] ;  /* 0x00033c0001337983 */ /* 0x000f220000100800 */
[----:B------:R-:W-:Y:S02]  /*5210*/  FSEL R190, R62, -INF , !P1 ;  /* 0xff8000003ebe7808 */ /* 0x000fe40004800000 */
[----:B------:R-:W-:Y:S01]  /*5220*/  FMNMX.FTZ R9, R186, R9, !PT ;  /* 0x00000009ba097209 */ /* 0x000fe20007810000 */
[----:B------:R-:W4:Y:S01]  /*5230*/  LDL R60, [R1+0x340] ;  /* 0x00034000013c7983 */ /* 0x000f220000100800 */
[----:B------:R-:W-:-:S02]  /*5240*/  ISETP.GT.AND P6, PT, R6, 0x59, !P6 ;  /* 0x000000590600780c */ /* 0x000fc400077c4270 */
        /* <DEDUP_REMOVED lines=15> */
[----:B------:R-:W-:Y:S01]  /*5340*/  FSEL R194, R71, -INF , !P6 ;  /* 0xff80000047c27808 */ /* 0x000fe20007000000 */
[----:B------:R-:W4:Y:S01]  /*5350*/  LDL R65, [R1+0x358] ;  /* 0x0003580001417983 */ /* 0x000f220000100800 */
[----:B------:R-:W-:-:S03]  /*5360*/  FMNMX.FTZ R9, R191, R4, !PT ;  /* 0x00000004bf097209 */ /* 0x000fc60007810000 */
[----:B------:R-:W1:Y:S01]  /*5370*/  SHFL.BFLY PT, R7, R8, 0x2, 0x1f ;  /* 0x0c401f0008077f89 */ /* 0x000e6200000e0000 */
[----:B------:R-:W-:-:S03]  /*5380*/  FMNMX.FTZ R9, R194, R9, !PT ;  /* 0x00000009c2097209 */ /* 0x000fc60007810000 */
[----:B------:R-:W4:Y:S04]  /*5390*/  LDL R67, [R1+0x35c] ;  /* 0x00035c0001437983 */ /* 0x000f280000100800 */
[----:B------:R-:W-:Y:S04]  /*53a0*/  STL.64 [R1+0x200], R8 ;  /* 0x0002000801007387 */ /* 0x000fe80000100a00 */
[----:B------:R-:W3:Y:S04]  /*53b0*/  LDL R11, [R1+0x204] ;  /* 0x00020400010b7983 */ /* 0x000ee80000100800 */
[----:B------:R-:W4:Y:S04]  /*53c0*/  LDL R64, [R1+0x360] ;  /* 0x0003600001407983 */ /* 0x000f280000100800 */
[----:B------:R-:W4:Y:S01]  /*53d0*/  LDL R69, [R1+0x364] ;  /* 0x0003640001457983 */ /* 0x000f220000100800 */
[----:B-1----:R-:W-:-:S03]  /*53e0*/  FMNMX.FTZ R0, R8, R7, !PT ;  /* 0x0000000708007209 */ /* 0x002fc60007810000 */
[----:B------:R-:W4:Y:S04]  /*53f0*/  LDL R71, [R1+0x368] ;  /* 0x0003680001477983 */ /* 0x000f280000100800 */
[----:B------:R-:W1:Y:S04]  /*5400*/  SHFL.BFLY PT, R7, R0, 0x1, 0x1f ;  /* 0x0c201f0000077f89 */ /* 0x000e6800000e0000 */
[----:B------:R-:W4:Y:S04]  /*5410*/  LDL R73, [R1+0x36c] ;  /* 0x00036c0001497983 */ /* 0x000f280000100800 */
[----:B------:R-:W4:Y:S04]  /*5420*/  LDL R66, [R1+0x370] ;  /* 0x0003700001427983 */ /* 0x000f280000100800 */
[----:B------:R-:W4:Y:S04]  /*5430*/  LDL R75, [R1+0x374] ;  /* 0x00037400014b7983 */ /* 0x000f280000100800 */
[----:B------:R-:W4:Y:S04]  /*5440*/  LDL R77, [R1+0x378] ;  /* 0x00037800014d7983 */ /* 0x000f280000100800 */
[----:B------:R-:W4:Y:S01]  /*5450*/  LDL R79, [R1+0x37c] ;  /* 0x00037c00014f7983 */ /* 0x000f220000100800 */
[----:B-1----:R-:W-:-:S03]  /*5460*/  FMNMX.FTZ R4, R0, R7, !PT ;  /* 0x0000000700047209 */ /* 0x002fc60007810000 */
[----:B------:R-:W4:Y:S04]  /*5470*/  LDL R68, [R1+0x380] ;  /* 0x0003800001447983 */ /* 0x000f280000100800 */
[----:B------:R1:W-:Y:S04]  /*5480*/  STL [R1+0x200], R4 ;  /* 0x0002000401007387 */ /* 0x0003e80000100800 */
[----:B------:R-:W4:Y:S04]  /*5490*/  LDL R74, [R1+0x200] ;  /* 0x00020000014a7983 */ /* 0x000f280000100800 */
[----:B------:R-:W4:Y:S04]  /*54a0*/  LDL.64 R6, [R1+0x88] ;  /* 0x0000880001067983 */ /* 0x000f280000100a00 */
[----:B-1----:R-:W4:Y:S04]  /*54b0*/  LDL R4, [R1+0x260] ;  /* 0x0002600001047983 */ /* 0x002f280000100800 */
[----:B------:R-:W4:Y:S04]  /*54c0*/  LDL R81, [R1+0x384] ;  /* 0x0003840001517983 */ /* 0x000f280000100800 */
        /* <DEDUP_REMOVED lines=42> */
[----:B--2---:R-:W-:Y:S04]  /*5770*/  STL [R1+0x250], R16 ;  /* 0x0002501001007387 */ /* 0x004fe80000100800 */
[----:B---3--:R-:W1:Y:S02]  /*5780*/  SHFL.BFLY PT, R0, R11, 0x2, 0x1f ;  /* 0x0c401f000b007f89 */ /* 0x008e6400000e0000 */
[----:B-1----:R-:W-:-:S05]  /*5790*/  FMNMX.FTZ R0, R0, R11, !PT ;  /* 0x0000000b00007209 */ /* 0x002fca0007810000 */
[----:B------:R-:W1:Y:S04]  /*57a0*/  SHFL.BFLY PT, R11, R0, 0x1, 0x1f ;  /* 0x0c201f00000b7f89 */ /* 0x000e6800000e0000 */
[----:B------:R2:W-:Y:S01]  /*57b0*/  STL [R1+0x230], R10 ;  /* 0x0002300a01007387 */ /* 0x0005e20000100800 */
[----:B----4-:R-:W-:Y:S01]  /*57c0*/  FMUL.FTZ R16, R15, R74 ;  /* 0x0000004a0f107220 */ /* 0x010fe20000410000 */
[----:B------:R-:W-:Y:S02]  /*57d0*/  FSETP.NEU.FTZ.AND P0, PT, R74, -INF , PT ;  /* 0xff8000004a00780b */ /* 0x000fe40003f1d000 */
[----:B-1----:R-:W-:Y:S01]  /*57e0*/  FMNMX.FTZ R0, R0, R11, !PT ;  /* 0x0000000b00007209 */ /* 0x002fe20007810000 */
[----:B------:R-:W-:Y:S01]  /*57f0*/  IMAD R6, R17, 0xc00, R6 ;  /* 0x00000c0011067824 */ /* 0x000fe200078e0206 */
[----:B------:R-:W-:-:S02]  /*5800*/  FSEL R16, R16, RZ, P0 ;  /* 0x000000ff10107208 */ /* 0x000fc40000000000 */
[C---:B------:R-:W-:Y:S01]  /*5810*/  FSETP.NEU.FTZ.AND P0, PT, R0.reuse, -INF , PT ;  /* 0xff8000000000780b */ /* 0x040fe20003f1d000 */
[-C--:B------:R-:W-:Y:S01]  /*5820*/  FMUL.FTZ R17, R0, R15.reuse ;  /* 0x0000000f00117220 */ /* 0x080fe20000410000 */
[----:B------:R1:W-:Y:S04]  /*5830*/  STL [R1+0x240], R14 ;  /* 0x0002400e01007387 */ /* 0x0003e80000100800 */
[----:B------:R-:W-:Y:S01]  /*5840*/  FSEL R17, R17, RZ, P0 ;  /* 0x000000ff11117208 */ /* 0x000fe20000000000 */
[----:B------:R3:W-:Y:S01]  /*5850*/  STL [R1+0x260], R4 ;  /* 0x0002600401007387 */ /* 0x0007e20000100800 */
[-CC-:B------:R-:W-:Y:S01]  /*5860*/  FFMA.FTZ R222, R61, R15.reuse, -R16.reuse ;  /* 0x0000000f3dde7223 */ /* 0x180fe20000010810 */
[-CC-:B------:R-:W-:Y:S01]  /*5870*/  FFMA.FTZ R221, R221, R15.reuse, -R16.reuse ;  /* 0x0000000fdddd7223 */ /* 0x180fe20000010810 */
[-CC-:B------:R-:W-:Y:S01]  /*5880*/  FFMA.FTZ R219, R29, R15.reuse, -R16.reuse ;  /* 0x0000000f1ddb7223 */ /* 0x180fe20000010810 */
[----:B------:R4:W-:Y:S01]  /*5890*/  STL [R1+0x308], R220 ;  /* 0x000308dc01007387 */ /* 0x0009e20000100800 */
[-CC-:B--2---:R-:W-:Y:S01]  /*58a0*/  FFMA.FTZ R10, R53, R15.reuse, -R17.reuse ;  /* 0x0000000f350a7223 */ /* 0x184fe20000010811 */
[-CC-:B------:R-:W-:Y:S01]  /*58b0*/  FFMA.FTZ R11, R49, R15.reuse, -R17.reuse ;  /* 0x0000000f310b7223 */ /* 0x180fe20000010811 */
[-CC-:B-1----:R-:W-:Y:S01]  /*58c0*/  FFMA.FTZ R14, R45, R15.reuse, -R17.reuse ;  /* 0x0000000f2d0e7223 */ /* 0x182fe20000010811 */
[-C--:B---3--:R-:W-:Y:S01]  /*58d0*/  FFMA.FTZ R4, R83, R15.reuse, -R17 ;  /* 0x0000000f53047223 */ /* 0x088fe20000010811 */
[----:B----4-:R-:W-:Y:S01]  /*58e0*/  FFMA.FTZ R220, R25, R15, -R16 ;  /* 0x0000000f19dc7223 */ /* 0x010fe20000010810 */
[----:B------:R-:W-:Y:S08]  /*58f0*/  MUFU.EX2 R222, R222 ;  /* 0x000000de00de7308 */ /* 0x000ff00000000800 */
[----:B------:R-:W-:Y:S08]  /*5900*/  MUFU.EX2 R221, R221 ;  /* 0x000000dd00dd7308 */ /* 0x000ff00000000800 */
[----:B------:R-:W-:Y:S08]  /*5910*/  MUFU.EX2 R220, R220 ;  /* 0x000000dc00dc7308 */ /* 0x000ff00000000800 */
[----:B------:R-:W-:Y:S08]  /*5920*/  MUFU.EX2 R219, R219 ;  /* 0x000000db00db7308 */ /* 0x000ff00000000800 */
[----:B------:R-:W-:Y:S08]  /*5930*/  MUFU.EX2 R4, R4 ;  /* 0x0000000400047308 */ /* 0x000ff00000000800 */
[----:B------:R-:W1:Y:S08]  /*5940*/  MUFU.EX2 R10, R10 ;  /* 0x0000000a000a7308 */ /* 0x000e700000000800 */
[----:B------:R-:W-:Y:S08]  /*5950*/  MUFU.EX2 R11, R11 ;  /* 0x0000000b000b7308 */ /* 0x000ff00000000800 */
[----:B------:R-:W2:Y:S01]  /*5960*/  MUFU.EX2 R14, R14 ;  /* 0x0000000e000e7308 */ /* 0x000ea20000000800 */
[----:B------:R-:W-:-:S02]  /*5970*/  R2UR UR6, R6 ;  /* 0x00000000060672ca */ /* 0x000fc400000e0000 */
[----:B------:R-:W-:Y:S01]  /*5980*/  R2UR UR7, R7 ;  /* 0x00000000070772ca */ /* 0x000fe200000e0000 */
[----:B------:R3:W-:Y:S01]  /*5990*/  STL [R1+0x2fc], R152 ;  /* 0x0002fc9801007387 */ /* 0x0007e20000100800 */
[----:B-1----:R-:W-:-:S03]  /*59a0*/  F2FP.BF16.F32.PACK_AB R153, R10, R4 ;  /* 0x000000040a99723e */ /* 0x002fc600000010ff */
[----:B------:R1:W-:Y:S01]  /*59b0*/  STL [R1+0x304], R154 ;  /* 0x0003049a01007387 */ /* 0x0003e20000100800 */
[----:B---3--:R-:W-:Y:S02]  /*59c0*/  F2FP.BF16.F32.PACK_AB R152, R221, R222 ;  /* 0x000000dedd98723e */ /* 0x008fe400000010ff */
[----:B--2---:R-:W-:Y:S02]  /*59d0*/  F2FP.BF16.F32.PACK_AB R155, R14, R11 ;  /* 0x0000000b0e9b723e */ /* 0x004fe400000010ff */
[----:B-1----:R-:W-:Y:S01]  /*59e0*/  F2FP.BF16.F32.PACK_AB R154, R219, R220 ;  /* 0x000000dcdb9a723e */ /* 0x002fe200000010ff */
[----:B------:R-:W-:Y:S04]  /*59f0*/  STL [R1+0x234], R76 ;  /* 0x0002344c01007387 */ /* 0x000fe80000100800 */
        /* <DEDUP_REMOVED lines=90> */
[----:B------:R1:W-:Y:S01]  /*5fa0*/  STL [R1+0x3b8], R32 ;  /* 0x0003b82001007387 */ /* 0x0003e20000100800 */
[----:B------:R2:W-:Y:S06]  /*5fb0*/  BAR.SYNC.DEFER_BLOCKING R225, 0x100 ;  /* 0x000400e10000751d */ /* 0x0005ec0000010000 */
[----:B-1----:R-:W-:-:S06]  /*5fc0*/  WARPGROUP.ARRIVE ;  /* 0x00000000000079c5 */ /* 0x002fcc0000000000 */
[----:B------:R-:W-:Y:S01]  /*5fd0*/  HGMMA.64x256x16.F32.BF16 R24, R152, gdesc[UR4].tnspB, RZ, !UPT, gsb0 ;  /* 0x43e0000498187df0 */ /* 0x000fe2000c0018ff */
[----:B------:R1:W-:Y:S01]  /*5fe0*/  STL [R1+0x3bc], R196 ;  /* 0x0003bcc401007387 */ /* 0x0003e20000100800 */
[-CC-:B------:R-:W-:Y:S01]  /*5ff0*/  FFMA.FTZ R20, R20, R15.reuse, -R16.reuse ;  /* 0x0000000f14147223 */ /* 0x180fe20000010810 */
[-CC-:B------:R-:W-:Y:S02]  /*6000*/  FFMA.FTZ R21, R21, R15.reuse, -R16.reuse ;  /* 0x0000000f15157223 */ /* 0x180fe40000010810 */
[----:B------:R3:W-:Y:S01]  /*6010*/  STL [R1+0x3c4], R199 ;  /* 0x0003c4c701007387 */ /* 0x0007e20000100800 */
[-CC-:B------:R-:W-:Y:S01]  /*6020*/  FFMA.FTZ R158, R158, R15.reuse, -R17.reuse ;  /* 0x0000000f9e9e7223 */ /* 0x180fe20000010811 */
[-CC-:B------:R-:W-:Y:S01]  /*6030*/  FFMA.FTZ R159, R159, R15.reuse, -R17.reuse ;  /* 0x0000000f9f9f7223 */ /* 0x180fe20000010811 */
[-CC-:B-1----:R-:W-:Y:S01]  /*6040*/  FFMA.FTZ R196, R156, R15.reuse, -R16.reuse ;  /* 0x0000000f9cc47223 */ /* 0x182fe20000010810 */
[-CC-:B------:R-:W-:Y:S01]  /*6050*/  FFMA.FTZ R156, R198, R15.reuse, -R17.reuse ;  /* 0x0000000fc69c7223 */ /* 0x180fe20000010811 */
[-C--:B---3--:R-:W-:Y:S01]  /*6060*/  FFMA.FTZ R199, R157, R15.reuse, -R16 ;  /* 0x0000000f9dc77223 */ /* 0x088fe20000010810 */
[----:B------:R-:W-:Y:S01]  /*6070*/  FFMA.FTZ R157, R197, R15, -R17 ;  /* 0x0000000fc59d7223 */ /* 0x000fe20000010811 */
[----:B------:R-:W-:Y:S08]  /*6080*/  MUFU.EX2 R20, R20 ;  /* 0x0000001400147308 */ /* 0x000ff00000000800 */
[----:B------:R-:W1:Y:S08]  /*6090*/  MUFU.EX2 R21, R21 ;  /* 0x0000001500157308 */ /* 0x000e700000000800 */
[----:B------:R-:W-:Y:S08]  /*60a0*/  MUFU.EX2 R196, R196 ;  /* 0x000000c400c47308 */ /* 0x000ff00000000800 */
[----:B------:R-:W3:Y:S08]  /*60b0*/  MUFU.EX2 R199, R199 ;  /* 0x000000c700c77308 */ /* 0x000ef00000000800 */
[----:B------:R-:W-:Y:S08]  /*60c0*/  MUFU.EX2 R156, R156 ;  /* 0x0000009c009c7308 */ /* 0x000ff00000000800 */
[----:B------:R-:W4:Y:S08]  /*60d0*/  MUFU.EX2 R157, R157 ;  /* 0x0000009d009d7308 */ /* 0x000f300000000800 */
[----:B------:R-:W-:Y:S08]  /*60e0*/  MUFU.EX2 R158, R158 ;  /* 0x0000009e009e7308 */ /* 0x000ff00000000800 */
[----:B------:R-:W0:Y:S01]  /*60f0*/  MUFU.EX2 R159, R159 ;  /* 0x0000009f009f7308 */ /* 0x000e220000000800 */
[----:B------:R2:W-:Y:S04]  /*6100*/  STL [R1+0x408], R8 ;  /* 0x0004080801007387 */ /* 0x0005e80000100800 */
[----:B------:R1:W-:Y:S01]  /*6110*/  STL [R1+0x420], R9 ;  /* 0x0004200901007387 */ /* 0x0003e20000100800 */
[----:B--2---:R-:W-:-:S02]  /*6120*/  VIADD R8, R6, 0x80 ;  /* 0x0000008006087836 */ /* 0x004fc40000000000 */
[----:B-1----:R-:W-:-:S03]  /*6130*/  IMAD.MOV.U32 R9, RZ, RZ, R7 ;  /* 0x000000ffff097224 */ /* 0x002fc600078e0007 */
[----:B------:R-:W-:Y:S02]  /*6140*/  R2UR UR6, R8 ;  /* 0x00000000080672ca */ /* 0x000fe400000e0000 */
[----:B------:R-:W-:Y:S01]  /*6150*/  R2UR UR7, R9 ;  /* 0x00000000090772ca */ /* 0x000fe200000e0000 */
        /* <DEDUP_REMOVED lines=24> */
[----:B------:R-:W-:Y:S01]  /*62e0*/  STL [R1+0x42c], R163 ;  /* 0x00042ca301007387 */ /* 0x000fe20000100800 */
[----:B------:R-:W-:-:S02]  /*62f0*/  WARPGROUP.DEPBAR.LE gsb0, 0x0 ;  /* 0x00008000000079c5 */ /* 0x000fc40000010000 */
[----:B------:R-:W-:Y:S02]  /*6300*/  F2FP.BF16.F32.PACK_AB R152, R21, R20 ;  /* 0x000000141598723e */ /* 0x000fe400000010ff */
[----:B---3--:R-:W-:Y:S02]  /*6310*/  F2FP.BF16.F32.PACK_AB R154, R199, R196 ;  /* 0x000000c4c79a723e */ /* 0x008fe400000010ff */
[----:B----4-:R-:W-:Y:S02]  /*6320*/  F2FP.BF16.F32.PACK_AB R153, R157, R156 ;  /* 0x0000009c9d99723e */ /* 0x010fe400000010ff */
[----:B0-----:R-:W-:Y:S01]  /*6330*/  F2FP.BF16.F32.PACK_AB R155, R159, R158 ;  /* 0x0000009e9f9b723e */ /* 0x001fe200000010ff */
[----:B------:R-:W-:Y:S04]  /*6340*/  STL.128 [R1+0x230], R24 ;  /* 0x0002301801007387 */ /* 0x000fe80000100c00 */
        /* <DEDUP_REMOVED lines=30> */
[----:B------:R0:W-:Y:S02]  /*6530*/  STL.128 [R1+0x420], R148 ;  /* 0x0004209401007387 */ /* 0x0001e40000100c00 */
[----:B0-----:R-:W-:-:S06]  /*6540*/  WARPGROUP.ARRIVE ;  /* 0x00000000000079c5 */ /* 0x001fcc0000000000 */
[----:B------:R-:W-:Y:S01]  /*6550*/  HGMMA.64x256x16.F32.BF16 R24, R152, gdesc[UR4].tnspB, R24, gsb0 ;  /* 0x43e0000498187df0 */ /* 0x000fe20008001818 */
[-CC-:B------:R-:W-:Y:S01]  /*6560*/  FFMA.FTZ R163, R169, R15.reuse, -R16.reuse ;  /* 0x0000000fa9a37223 */ /* 0x180fe20000010810 */
[-CC-:B------:R-:W-:Y:S01]  /*6570*/  FFMA.FTZ R162, R172, R15.reuse, -R16.reuse ;  /* 0x0000000faca27223 */ /* 0x180fe20000010810 */
[-CC-:B------:R-:W-:Y:S01]  /*6580*/  FFMA.FTZ R169, R178, R15.reuse, -R16.reuse ;  /* 0x0000000fb2a97223 */ /* 0x180fe20000010810 */
[-C--:B------:R-:W-:Y:S01]  /*6590*/  FFMA.FTZ R160, R166, R15.reuse, -R16 ;  /* 0x0000000fa6a07223 */ /* 0x080fe20000010810 */
[-CC-:B------:R-:W-:Y:S01]  /*65a0*/  FFMA.FTZ R172, R184, R15.reuse, -R17.reuse ;  /* 0x0000000fb8ac7223 */ /* 0x180fe20000010811 */
[-CC-:B------:R-:W-:Y:S01]  /*65b0*/  FFMA.FTZ R197, R188, R15.reuse, -R17.reuse ;  /* 0x0000000fbcc57223 */ /* 0x180fe20000010811 */
[-CC-:B------:R-:W-:Y:S01]  /*65c0*/  FFMA.FTZ R178, R192, R15.reuse, -R17.reuse ;  /* 0x0000000fc0b27223 */ /* 0x180fe20000010811 */
[----:B------:R-:W-:Y:S01]  /*65d0*/  FFMA.FTZ R195, R195, R15, -R17 ;  /* 0x0000000fc3c37223 */ /* 0x000fe20000010811 */
[----:B------:R-:W-:Y:S08]  /*65e0*/  MUFU.EX2 R163, R163 ;  /* 0x000000a300a37308 */ /* 0x000ff00000000800 */
[----:B------:R-:W0:Y:S08]  /*65f0*/  MUFU.EX2 R160, R160 ;  /* 0x000000a000a07308 */ /* 0x000e300000000800 */
[----:B------:R-:W-:Y:S08]  /*6600*/  MUFU.EX2 R162, R162 ;  /* 0x000000a200a27308 */ /* 0x000ff00000000800 */
[----:B------:R-:W1:Y:S08]  /*6610*/  MUFU.EX2 R169, R169 ;  /* 0x000000a900a97308 */ /* 0x000e700000000800 */
[----:B------:R-:W-:Y:S08]  /*6620*/  MUFU.EX2 R172, R172 ;  /* 0x000000ac00ac7308 */ /* 0x000ff00000000800 */
[----:B------:R-:W2:Y:S08]  /*6630*/  MUFU.EX2 R197, R197 ;  /* 0x000000c500c57308 */ /* 0x000eb00000000800 */
[----:B------:R-:W-:Y:S08]  /*6640*/  MUFU.EX2 R178, R178 ;  /* 0x000000b200b27308 */ /* 0x000ff00000000800 */
[----:B------:R-:W3:Y:S01]  /*6650*/  MUFU.EX2 R195, R195 ;  /* 0x000000c300c37308 */ /* 0x000ee20000000800 */
[----:B------:R-:W-:-:S02]  /*6660*/  VIADD R8, R6, 0x100 ;  /* 0x0000010006087836 */ /* 0x000fc40000000000 */
[----:B------:R-:W-:-:S03]  /*6670*/  IMAD.MOV.U32 R9, RZ, RZ, R7 ;  /* 0x000000ffff097224 */ /* 0x000fc600078e0007 */
[----:B------:R-:W-:Y:S02]  /*6680*/  R2UR UR6, R8 ;  /* 0x00000000080672ca */ /* 0x000fe400000e0000 */
[----:B------:R-:W-:Y:S01]  /*6690*/  R2UR UR7, R9 ;  /* 0x00000000090772ca */ /* 0x000fe200000e0000 */
[-CC-:B------:R-:W-:Y:S01]  /*66a0*/  FFMA.FTZ R166, R168, R15.reuse, -R16.reuse ;  /* 0x0000000fa8a67223 */ /* 0x180fe20000010810 */
[-CC-:B------:R-:W-:Y:S01]  /*66b0*/  FFMA.FTZ R168, R173, R15.reuse, -R16.reuse ;  /* 0x0000000fada87223 */ /* 0x180fe20000010810 */
[-CC-:B------:R-:W-:Y:S01]  /*66c0*/  FFMA.FTZ R184, R185, R15.reuse, -R17.reuse ;  /* 0x0000000fb9b87223 */ /* 0x180fe20000010811 */
[-CC-:B------:R-:W-:Y:S01]  /*66d0*/  FFMA.FTZ R165, R165, R15.reuse, -R16.reuse ;  /* 0x0000000fa5a57223 */ /* 0x180fe20000010810 */
[-C--:B------:R-:W-:Y:S01]  /*66e0*/  FFMA.FTZ R173, R177, R15.reuse, -R16 ;  /* 0x0000000fb1ad7223 */ /* 0x080fe20000010810 */
[-CC-:B------:R-:W-:Y:S01]  /*66f0*/  FFMA.FTZ R180, R180, R15.reuse, -R17.reuse ;  /* 0x0000000fb4b47223 */ /* 0x180fe20000010811 */
[-CC-:B------:R-:W-:Y:S01]  /*6700*/  FFMA.FTZ R201, R181, R15.reuse, -R17.reuse ;  /* 0x0000000fb5c97223 */ /* 0x180fe20000010811 */
[----:B------:R-:W-:Y:S01]  /*6710*/  FFMA.FTZ R185, R189, R15, -R17 ;  /* 0x0000000fbdb97223 */ /* 0x000fe20000010811 */
[----:B------:R-:W-:Y:S08]  /*6720*/  MUFU.EX2 R166, R166 ;  /* 0x000000a600a67308 */ /* 0x000ff00000000800 */
[----:B------:R-:W4:Y:S08]  /*6730*/  MUFU.EX2 R165, R165 ;  /* 0x000000a500a57308 */ /* 0x000f300000000800 */
[----:B------:R-:W-:Y:S08]  /*6740*/  MUFU.EX2 R168, R168 ;  /* 0x000000a800a87308 */ /* 0x000ff00000000800 */
[----:B------:R-:W4:Y:S01]  /*6750*/  MUFU.EX2 R173, R173 ;  /* 0x000000ad00ad7308 */ /* 0x000f220000000800 */
[----:B------:R-:W-:-:S02]  /*6760*/  WARPGROUP.DEPBAR.LE gsb0, 0x0 ;  /* 0x00008000000079c5 */ /* 0x000fc40000010000 */
[----:B0-----:R-:W-:Y:S02]  /*6770*/  F2FP.BF16.F32.PACK_AB R152, R163, R160 ;  /* 0x000000a0a398723e */ /* 0x001fe400000010ff */
[----:B-1----:R-:W-:Y:S02]  /*6780*/  F2FP.BF16.F32.PACK_AB R154, R169, R162 ;  /* 0x000000a2a99a723e */ /* 0x002fe400000010ff */
[----:B--2---:R-:W-:Y:S02]  /*6790*/  F2FP.BF16.F32.PACK_AB R153, R197, R172 ;  /* 0x000000acc599723e */ /* 0x004fe400000010ff */
[----:B---3--:R-:W-:Y:S01]  /*67a0*/  F2FP.BF16.F32.PACK_AB R155, R195, R178 ;  /* 0x000000b2c39b723e */ /* 0x008fe200000010ff */
        /* <DEDUP_REMOVED lines=34> */
[----:B------:R-:W-:Y:S08]  /*69d0*/  MUFU.EX2 R180, R180 ;  /* 0x000000b400b47308 */ /* 0x000ff00000000800 */
[----:B------:R-:W0:Y:S08]  /*69e0*/  MUFU.EX2 R201, R201 ;  /* 0x000000c900c97308 */ /* 0x000e300000000800 */
[----:B------:R-:W-:Y:S08]  /*69f0*/  MUFU.EX2 R184, R184 ;  /* 0x000000b800b87308 */ /* 0x000ff00000000800 */
[----:B------:R-:W1:Y:S01]  /*6a00*/  MUFU.EX2 R185, R185 ;  /* 0x000000b900b97308 */ /* 0x000e620000000800 */
[----:B------:R-:W-:-:S02]  /*6a10*/  VIADD R8, R6, 0x180 ;  /* 0x0000018006087836 */ /* 0x000fc40000000000 */
[----:B------:R-:W-:-:S03]  /*6a20*/  IMAD.MOV.U32 R9, RZ, RZ, R7 ;  /* 0x000000ffff097224 */ /* 0x000fc600078e0007 */
[----:B------:R-:W-:Y:S02]  /*6a30*/  R2UR UR6, R8 ;  /* 0x00000000080672ca */ /* 0x000fe400000e0000 */
[----:B------:R-:W-:Y:S01]  /*6a40*/  R2UR UR7, R9 ;  /* 0x00000000090772ca */ /* 0x000fe200000e0000 */
        /* <DEDUP_REMOVED lines=9> */
[----:B------:R-:W2:Y:S08]  /*6ae0*/  MUFU.EX2 R164, R164 ;  /* 0x000000a400a47308 */ /* 0x000eb00000000800 */
[----:B------:R-:W-:Y:S08]  /*6af0*/  MUFU.EX2 R170, R170 ;  /* 0x000000aa00aa7308 */ /* 0x000ff00000000800 */
[----:B------:R-:W3:Y:S08]  /*6b00*/  MUFU.EX2 R181, R181 ;  /* 0x000000b500b57308 */ /* 0x000ef00000000800 */
[----:B------:R-:W-:Y:S08]  /*6b10*/  MUFU.EX2 R174, R174 ;  /* 0x000000ae00ae7308 */ /* 0x000ff00000000800 */
[----:B------:R-:W3:Y:S08]  /*6b20*/  MUFU.EX2 R189, R189 ;  /* 0x000000bd00bd7308 */ /* 0x000ef00000000800 */
[----:B------:R-:W-:Y:S08]  /*6b30*/  MUFU.EX2 R176, R176 ;  /* 0x000000b000b07308 */ /* 0x000ff00000000800 */
[----:B------:R-:W3:Y:S01]  /*6b40*/  MUFU.EX2 R193, R193 ;  /* 0x000000c100c17308 */ /* 0x000ee20000000800 */
[----:B------:R-:W-:-:S02]  /*6b50*/  VIADD R8, R6, 0x200 ;  /* 0x0000020006087836 */ /* 0x000fc40000000000 */
[----:B------:R-:W-:Y:S01]  /*6b60*/  IMAD.MOV.U32 R9, RZ, RZ, R7 ;  /* 0x000000ffff097224 */ /* 0x000fe200078e0007 */
[----:B------:R-:W-:Y:S02]  /*6b70*/  WARPGROUP.DEPBAR.LE gsb0, 0x0 ;  /* 0x00008000000079c5 */ /* 0x000fe40000010000 */
[----:B----4-:R-:W-:Y:S02]  /*6b80*/  F2FP.BF16.F32.PACK_AB R152, R166, R165 ;  /* 0x000000a5a698723e */ /* 0x010fe400000010ff */
[----:B------:R-:W-:Y:S02]  /*6b90*/  F2FP.BF16.F32.PACK_AB R154, R173, R168 ;  /* 0x000000a8ad9a723e */ /* 0x000fe400000010ff */
[----:B0-----:R-:W-:Y:S02]  /*6ba0*/  F2FP.BF16.F32.PACK_AB R153, R201, R180 ;  /* 0x000000b4c999723e */ /* 0x001fe400000010ff */
[----:B-1----:R-:W-:Y:S01]  /*6bb0*/  F2FP.BF16.F32.PACK_AB R155, R185, R184 ;  /* 0x000000b8b99b723e */ /* 0x002fe200000010ff */
        /* <DEDUP_REMOVED lines=49> */
[----:B------:R-:W4:Y:S08]  /*6ed0*/  MUFU.EX2 R182, R182 ;  /* 0x000000b600b67308 */ /* 0x000f300000000800 */
[----:B------:R-:W-:Y:S08]  /*6ee0*/  MUFU.EX2 R175, R175 ;  /* 0x000000af00af7308 */ /* 0x000ff00000000800 */
[----:B------:R-:W4:Y:S01]  /*6ef0*/  MUFU.EX2 R186, R186 ;  /* 0x000000ba00ba7308 */ /* 0x000f220000000800 */
[----:B------:R-:W-:Y:S01]  /*6f00*/  VIADD R6, R6, 0x280 ;  /* 0x0000028006067836 */ /* 0x000fe20000000000 */
[----:B------:R-:W-:-:S02]  /*6f10*/  WARPGROUP.DEPBAR.LE gsb0, 0x0 ;  /* 0x00008000000079c5 */ /* 0x000fc40000010000 */
[----:B--2---:R-:W-:Y:S02]  /*6f20*/  F2FP.BF16.F32.PACK_AB R152, R177, R164 ;  /* 0x000000a4b198723e */ /* 0x004fe400000010ff */
[----:B---3--:R-:W-:Y:S02]  /*6f30*/  F2FP.BF16.F32.PACK_AB R154, R181, R170 ;  /* 0x000000aab59a723e */ /* 0x008fe400000010ff */
[----:B------:R-:W-:Y:S02]  /*6f40*/  F2FP.BF16.F32.PACK_AB R153, R189, R174 ;  /* 0x000000aebd99723e */ /* 0x000fe400000010ff */
[----:B------:R-:W-:Y:S01]  /*6f50*/  F2FP.BF16.F32.PACK_AB R155, R193, R176 ;  /* 0x000000b0c19b723e */ /* 0x000fe200000010ff */
        /* <DEDUP_REMOVED lines=32> */
[----:B--2---:R-:W-:-:S06]  /*7160*/  WARPGROUP.ARRIVE ;  /* 0x00000000000079c5 */ /* 0x004fcc0000000000 */
[----:B------:R-:W-:Y:S01]  /*7170*/  HGMMA.64x256x16.F32.BF16 R24, R152, gdesc[UR4].tnspB, R24, gsb0 ;  /* 0x43e0000498187df0 */ /* 0x000fe20008001818 */
[----:B------:R-:W-:Y:S02]  /*7180*/  R2UR UR6, R6 ;  /* 0x00000000060672ca */ /* 0x000fe400000e0000 */
[----:B------:R-:W-:Y:S01]  /*7190*/  R2UR UR7, R7 ;  /* 0x00000000070772ca */ /* 0x000fe200000e0000 */
[----:B------:R2:W5:Y:S04]  /*71a0*/  LDL R6, [R1+0x1f0] ;  /* 0x0001f00001067983 */ /* 0x0005680000100800 */
[----:B------:R-:W3:Y:S01]  /*71b0*/  LDL R7, [R1+0x28] ;  /* 0x0000280001077983 */ /* 0x000ee20000100800 */
[----:B------:R-:W-:Y:S02]  /*71c0*/  WARPGROUP.DEPBAR.LE gsb0, 0x0 ;  /* 0x00008000000079c5 */ /* 0x000fe40000010000 */
[----:B0-----:R-:W-:-:S02]  /*71d0*/  F2FP.BF16.F32.PACK_AB R152, R9, R8 ;  /* 0x000000080998723e */ /* 0x001fc400000010ff */
[----:B-1----:R-:W-:Y:S02]  /*71e0*/  F2FP.BF16.F32.PACK_AB R154, R16, R167 ;  /* 0x000000a7109a723e */ /* 0x002fe400000010ff */
[----:B----4-:R-:W-:Y:S02]  /*71f0*/  F2FP.BF16.F32.PACK_AB R153, R182, R171 ;  /* 0x000000abb699723e */ /* 0x010fe400000010ff */
        /* <DEDUP_REMOVED lines=35> */
[----:B------:R-:W-:Y:S01]  /*7430*/  FADD.FTZ R221, R222, R221 ;  /* 0x000000dddedd7221 */ /* 0x000fe20000010000 */
[----:B------:R-:W-:-:S03]  /*7440*/  FADD.FTZ R4, R4, R10 ;  /* 0x0000000a04047221 */ /* 0x000fc60000010000 */
        /* <DEDUP_REMOVED lines=13> */
[----:B------:R-:W-:Y:S01]  /*7520*/  FADD.FTZ R172, R172, R159 ;  /* 0x0000009facac7221 */ /* 0x000fe20000010000 */
[----:B------:R-:W-:Y:S02]  /*7530*/  WARPGROUP.DEPBAR.LE gsb0, 0x0 ;  /* 0x00008000000079c5 */ /* 0x000fe40000010000 */
        /* <DEDUP_REMOVED lines=21> */
[----:B------:R0:W-:Y:S04]  /*7690*/  STL.128 [R1+0x380], R108 ;  /* 0x0003806c01007387 */ /* 0x0001e80000100c00 */
        /* <DEDUP_REMOVED lines=10> */
[----:B------:R-:W4:Y:S04]  /*7740*/  LDL R153, [R1+0x230] ;  /* 0x0002300001997983 */ /* 0x000f280000100800 */
[----:B0-----:R-:W2:Y:S04]  /*7750*/  LDL R111, [R1+0x234] ;  /* 0x00023400016f7983 */ /* 0x001ea80000100800 */
[----:B------:R-:W2:Y:S04]  /*7760*/  LDL R109, [R1+0x238] ;  /* 0x00023800016d7983 */ /* 0x000ea80000100800 */
        /* <DEDUP_REMOVED lines=61> */
[----:B-1----:R-:W2:Y:S04]  /*7b40*/  LDL R150, [R1+0x330] ;  /* 0x0003300001967983 */ /* 0x002ea80000100800 */
        /* <DEDUP_REMOVED lines=91> */
[----:B------:R0:W-:Y:S02]  /*8100*/  STL [R1+0x68], RZ ;  /* 0x000068ff01007387 */ /* 0x0001e40000100800 */
[----:B------:R-:W-:Y:S01]  /*8110*/  FADD.FTZ R16, R16, R167 ;  /* 0x000000a710107221 */ /* 0x000fe20000010000 */
[----:B------:R-:W-:Y:S01]  /*8120*/  FADD.FTZ R17, R186, R17 ;  /* 0x00000011ba117221 */ /* 0x000fe20000010000 */
[----:B------:R0:W-:Y:S04]  /*8130*/  STL [R1+0x68], R223 ;  /* 0x000068df01007387 */ /* 0x0001e80000100800 */
[----:B------:R0:W-:Y:S04]  /*8140*/  STL [R1+0x68], R223 ;  /* 0x000068df01007387 */ /* 0x0001e80000100800 */
[----:B------:R0:W-:Y:S01]  /*8150*/  STL [R1+0x68], R223 ;  /* 0x000068df01007387 */ /* 0x0001e20000100800 */
[----:B---3--:R-:W-:-:S03]  /*8160*/  LOP3.LUT R7, R7, 0x1, RZ, 0xfc, !PT ;  /* 0x0000000107077812 */ /* 0x008fc600078efcff */
[----:B------:R0:W-:Y:S04]  /*8170*/  STL [R1+0x68], R223 ;  /* 0x000068df01007387 */ /* 0x0001e80000100800 */
[----:B------:R0:W-:Y:S04]  /*8180*/  STL [R1+0x68], R223 ;  /* 0x000068df01007387 */ /* 0x0001e80000100800 */
[----:B------:R0:W-:Y:S04]  /*8190*/  STL [R1+0x68], R223 ;  /* 0x000068df01007387 */ /* 0x0001e80000100800 */
[----:B------:R0:W-:Y:S04]  /*81a0*/  STL [R1+0x204], R0 ;  /* 0x0002040001007387 */ /* 0x0001e80000100800 */
[----:B------:R0:W-:Y:S04]  /*81b0*/  STL.64 [R1+0x210], R16 ;  /* 0x0002101001007387 */ /* 0x0001e80000100a00 */
[----:B----4-:R0:W-:Y:S04]  /*81c0*/  STL [R1+0x230], R153 ;  /* 0x0002309901007387 */ /* 0x0101e80000100800 */
[----:B--2---:R0:W-:Y:S04]  /*81d0*/  STL [R1+0x234], R111 ;  /* 0x0002346f01007387 */ /* 0x0041e80000100800 */
[----:B------:R0:W-:Y:S04]  /*81e0*/  STL [R1+0x238], R109 ;  /* 0x0002386d01007387 */ /* 0x0001e80000100800 */
        /* <DEDUP_REMOVED lines=124> */
[----:B------:R0:W-:Y:S01]  /*89b0*/  STL [R1+0x42c], R24 ;  /* 0x00042c1801007387 */ /* 0x0001e20000100800 */
[----:B------:R-:W-:Y:S01]  /*89c0*/  ISETP.NE.AND P0, PT, R7, 0x3, PT ;  /* 0x000000030700780c */ /* 0x000fe20003f05270 */
[----:B------:R-:W-:-:S12]  /*89d0*/  BSSY B0, `(.L_x_2223) ;  /* 0x0000003000007945 */ /* 0x000fd80003800000 */
[----:B0-----:R-:W-:Y:S05]  /*89e0*/  @!P0 BRA `(.L_x_2224) ;  /* 0x0000000000048947 */ /* 0x001fea0003800000 */
[----:B------:R-:W-:Y:S01]  /*89f0*/  BPT.TRAP 0x1 ;  /* 0x000000040000795c */ /* 0x000fe20000300000 */
.L_x_2224:
[----:B------:R-:W-:Y:S05]  /*8a00*/  BSYNC B0 ;  /* 0x0000000000007941 */ /* 0x000fea0003800000 */
.L_x_2223:
[----:B------:R-:W2:Y:S01]  /*8a10*/  LDL.64 R8, [R1+0x48] ;  /* 0x0000480001087983 */ /* 0x000ea20000100a00 */
[----:B------:R-:W-:Y:S02]  /*8a20*/  UISETP.NE.AND UP1, UPT, UR39, URZ, UPT ;  /* 0x0000003f2700728c */ /* 0x000fe4000bf25270 */
[----:B------:R-:W-:Y:S01]  /*8a30*/  UISETP.NE.AND UP0, UPT, UR41, URZ, UPT ;  /* 0x0000003f2900728c */ /* 0x000fe2000bf05270 */
[----:B------:R-:W3:Y:S01]  /*8a40*/  LDL R0, [R1+0x34] ;  /* 0x0000340001007983 */ /* 0x000ee20000100800 */
[----:B--2---:R-:W-:-:S05]  /*8a50*/  MOV R7, R8 ;  /* 0x0000000800077202 */ /* 0x004fca0000000f00 */
[----:B-----5:R-:W-:-:S05]  /*8a60*/  IMAD R7, R6, 0x8, R7 ;  /* 0x0000000806077824 */ /* 0x020fca00078e0207 */
[----:B---3--:R-:W-:-:S04]  /*8a70*/  PRMT R0, R0, 0x654, R7 ;  /* 0x0000065400007816 */ /* 0x008fc80000000007 */
[----:B------:R0:W-:Y:S02]  /*8a80*/  SYNCS.ARRIVE.TRANS64.RED.A1T0 RZ, [R0+URZ], RZ ;  /* 0x000000ff00ff79a7 */ /* 0x0001e4000810043f */
[----:B0-----:R-:W2:Y:S01]  /*8a90*/  LDL R0, [R1+0x50] ;  /* 0x0000500001007983 */ /* 0x001ea20000100800 */
[----:B------:R-:W-:Y:S02]  /*8aa0*/  PLOP3.LUT P0, PT, PT, PT, UP1, 0x80, 0x0 ;  /* 0x000000000000781c */ /* 0x000fe40003f0f018 */
[----:B------:R-:W-:Y:S01]  /*8ab0*/  PLOP3.LUT P1, PT, PT, PT, UP1, 0x80, 0x0 ;  /* 0x000000000000781c */ /* 0x000fe20003f2f018 */
[----:B------:R-:W-:-:S06]  /*8ac0*/  UIADD3 UR44, UR44, -0x2, URZ ;  /* 0xfffffffe2c2c7890 */ /* 0x000fcc000fffe03f */
[----:B------:R-:W-:Y:S02]  /*8ad0*/  IMAD.U32 R10, RZ, RZ, UR44 ;  /* 0x0000002cff0a7e24 */ /* 0x000fe4000f8e00ff */
[----:B--2---:R-:W-:-:S04]  /*8ae0*/  IMAD.SHL.U32 R0, R0, 0x80, RZ ;  /* 0x0000008000007824 */ /* 0x004fc800078e00ff */
[----:B------:R-:W-:Y:S01]  /*8af0*/  @P0 IMAD.HI.U32 R5, R0, R5, RZ ;  /* 0x0000000500050227 */ /* 0x000fe200078e00ff */
[----:B------:R-:W-:-:S03]  /*8b00*/  PLOP3.LUT P0, PT, PT, PT, UP0, 0x40, 0x0 ;  /* 0x000000000000781c */ /* 0x000fc60003f0e808 */
[----:B------:R-:W-:Y:S01]  /*8b10*/  IMAD.MOV.U32 R4, RZ, RZ, R0 ;  /* 0x000000ffff047224 */ /* 0x000fe200078e0000 */
[----:B------:R-:W-:-:S05]  /*8b20*/  @P1 SHF.R.U32.HI R4, RZ, R226, R5 ;  /* 0x000000e2ff041219 */ /* 0x000fca0000011605 */
[----:B------:R-:W-:-:S04]  /*8b30*/  VIADD R5, R4, UR43 ;  /* 0x0000002b04057c36 */ /* 0x000fc80008000000 */
[----:B------:R-:W-:Y:S01]  /*8b40*/  IMAD.IADD R2, R5, 0x1, R2 ;  /* 0x0000000105027824 */ /* 0x000fe200078e0202 */
[----:B------:R-:W-:Y:S06]  /*8b50*/  @P0 BRA `(.L_x_2225) ;  /* 0x0000000000400947 */ /* 0x000fec0003800000 */
[C---:B------:R-:W-:Y:S01]  /*8b60*/  ISETP.GT.AND P0, PT, R5.reuse, RZ, PT ;  /* 0x000000ff0500720c */ /* 0x040fe20003f04270 */
[----:B------:R-:W-:Y:S01]  /*8b70*/  BSSY B0, `(.L_x_2226) ;  /* 0x000000c000007945 */ /* 0x000fe20003800000 */
[----:B------:R-:W-:-:S11]  /*8b80*/  VIADD R4, R5, 0xffffffff ;  /* 0xffffffff05047836 */ /* 0x000fd60000000000 */
[----:B------:R-:W-:Y:S05]  /*8b90*/  @P0 BRA `(.L_x_2227) ;  /* 0x0000000000180947 */ /* 0x000fea0003800000 */
[----:B------:R-:W-:Y:S01]  /*8ba0*/  ISETP.NE.AND P0, PT, R3, 0x1, PT ;  /* 0x000000010300780c */ /* 0x000fe20003f05270 */
[----:B------:R-:W-:-:S12]  /*8bb0*/  IMAD.MOV R5, RZ, RZ, -R5 ;  /* 0x000000ffff057224 */ /* 0x000fd800078e0a05 */
[----:B------:R-:W-:-:S05]  /*8bc0*/  @P0 IMAD.HI.U32 R12, R5, R12, RZ ;  /* 0x0000000c050c0227 */ /* 0x000fca00078e00ff */
[----:B------:R-:W-:-:S04]  /*8bd0*/  @P0 SHF.R.U32.HI R5, RZ, R13, R12 ;  /* 0x0000000dff050219 */ /* 0x000fc8000001160c */
[----:B------:R-:W-:Y:S01]  /*8be0*/  LOP3.LUT R4, RZ, R5, RZ, 0x33, !PT ;  /* 0x00000005ff047212 */ /* 0x000fe200078e33ff */
[----:B------:R-:W-:Y:S06]  /*8bf0*/  BRA `(.L_x_2228) ;  /* 0x00000000000c7947 */ /* 0x000fec0003800000 */
.L_x_2227:
[----:B------:R-:W-:-:S13]  /*8c00*/  ISETP.NE.AND P0, PT, R3, 0x1, PT ;  /* 0x000000010300780c */ /* 0x000fda0003f05270 */
[----:B------:R-:W-:-:S05]  /*8c10*/  @P0 IMAD.HI.U32 R12, R4, R12, RZ ;  /* 0x0000000c040c0227 */ /* 0x000fca00078e00ff */
[----:B------:R-:W-:-:S07]  /*8c20*/  @P0 SHF.R.U32.HI R4, RZ, R13, R12 ;  /* 0x0000000dff040219 */ /* 0x000fce000001160c */
.L_x_2228:
[----:B------:R-:W-:Y:S05]  /*8c30*/  BSYNC B0 ;  /* 0x0000000000007941 */ /* 0x000fea0003800000 */
.L_x_2226:
[----:B------:R-:W-:-:S05]  /*8c40*/  IMAD R3, R4, R3, R3 ;  /* 0x0000000304037224 */ /* 0x000fca00078e0203 */
[----:B------:R-:W-:-:S07]  /*8c50*/  VIMNMX R2, R2, R3, PT ;  /* 0x0000000302027248 */ /* 0x000fce0003fe0100 */
.L_x_2225:
[----:B------:R-:W-:Y:S01]  /*8c60*/  IMAD.HI R2, R2, 0x2aaaaaab, RZ ;  /* 0x2aaaaaab02027827 */ /* 0x000fe200078e02ff */
[----:B------:R-:W-:Y:S04]  /*8c70*/  BSSY B1, `(.L_x_2229) ;  /* 0x000000f000017945 */ /* 0x000fe80003800000 */
[----:B------:R-:W-:-:S04]  /*8c80*/  SHF.R.U32.HI R3, RZ, 0x1f, R2 ;  /* 0x0000001fff037819 */ /* 0x000fc80000011602 */
[----:B------:R-:W-:-:S04]  /*8c90*/  LEA.HI.SX32 R3, R2, R3, 0x1c ;  /* 0x0000000302037211 */ /* 0x000fc800078fe2ff */
[----:B------:R-:W-:-:S04]  /*8ca0*/  VIMNMX R188, R3, UR40, !PT ;  /* 0x0000002803bc7c48 */ /* 0x000fc8000ffe0100 */
[----:B------:R-:W-:-:S13]  /*8cb0*/  ISETP.GE.AND P0, PT, R10, R188, PT ;  /* 0x000000bc0a00720c */ /* 0x000fda0003f06270 */
[----:B------:R-:W-:Y:S05]  /*8cc0*/  @!P0 BRA `(.L_x_2230) ;  /* 0x0000000000248947 */ /* 0x000fea0003800000 */
[----:B------:R-:W-:Y:S01]  /*8cd0*/  BSSY B0, `(.L_x_2231) ;  /* 0x0000006000007945 */ /* 0x000fe20003800000 */
.L_x_2232:
[----:B------:R-:W-:-:S07]  /*8ce0*/  MOV R190, 0x8d00 ;  /* 0x00008d0000be7802 */ /* 0x000fce0000000f00 */
[----:B------:R-:W-:Y:S05]  /*8cf0*/  CALL.REL.NOINC `($_ZN7cutlass13device_kernelIN5flash11enable_sm90INS1_16FlashAttnFwdSm90INS1_25CollectiveMainloopFwdSm90ILi2EN4cute5tupleIJNS5_1CILi1EEES8_S8_EEENS6_IJNS7_ILi128EEENS7_ILi96EEENS7_ILi64EEEEEELi256ENS_10bfloat16_tEfNS_4arch4Sm90ELb0ELb1ELb0ELb0ELb1ELb0ELb1ELb1ELb0ELb1ELb1ELb0EEENS1_21CollectiveEpilogueFwdINS6_IJSA_NS7_ILi256EEESB_EEES9_SE_SG_Li256ELb0ELb1ELb1ELb0EEENS1_19SingleTileSchedulerILb0ELb1ELb1ELi128EEEEEEEEEvNT_6ParamsE$_ZZN5flash25CollectiveMainloopFwdSm90ILi2EN4cute5tupleIJNS1_1CILi1EEES4_S4_EEENS2_IJNS3_ILi128EEENS3_ILi96EEENS3_ILi64EEEEEELi256EN7cutlass10bfloat16_tEfNSA_4arch4Sm90ELb0ELb1ELb0ELb0ELb1ELb0ELb1ELb1ELb0ELb1ELb1ELb0EE3mmaINS_16FlashAttnFwdSm90ISE_NS_21CollectiveEpilogueFwdINS2_IJS6_NS3_ILi256EEES7_EEES5_SB_SD_Li256ELb0ELb1ELb1ELb0EEENS_19SingleTileSchedulerILb0ELb1ELb1ELi128EEEE13SharedStorageENS1_6TensorINS1_11ArrayEngineIfLm128EEENS1_6LayoutINS2_IJNS2_IJNS3_ILi2EEEST_NS3_ILi32EEEEEES4_S4_EEENS2_IJNS2_IJS4_ST_NS3_ILi4EEEEEENS3_ILi0EEESZ_EEEEEEENS_7SoftmaxILi2ELi0EEEEEbRKNSE_6ParamsENSA_13PipelineAsyncILi2EEES19_RNSA_13PipelineStateILj2EEERT0_RT1_iRiRKNS_16SeqlenInfoQKNewKILb0ELb0EEENS2_IJiiiiEEERT_ENKUliT_T0_T1_E_clIZSF_ISO_S12_S14_EbS17_S19_S19_S1C_S1E_S1G_iS1H_S1L_S1M_S1O_EUlRS1P_iE1_NS3_ILb0EEENS3_ILb1EEEEEDaiS1P_S1Q_S1R_) ;  /* 0x0000031c00487944 */ /* 0x000fea0003c00000 */
[C---:B------:R-:W-:Y:S01]  /*8d00*/  ISETP.GT.AND P0, PT, R10.reuse, R188, PT ;  /* 0x000000bc0a00720c */ /* 0x040fe20003f04270 */
[----:B------:R-:W-:-:S12]  /*8d10*/  VIADD R10, R10, 0xffffffff ;  /* 0xffffffff0a0a7836 */ /* 0x000fd80000000000 */
[----:B------:R-:W-:Y:S05]  /*8d20*/  @P0 BRA `(.L_x_2232) ;  /* 0xfffffffc00ec0947 */ /* 0x000fea000383ffff */
[----:B------:R-:W-:Y:S05]  /*8d30*/  BSYNC B0 ;  /* 0x0000000000007941 */ /* 0x000fea0003800000 */
.L_x_2231:
[----:B------:R-:W2:Y:S02]  /*8d40*/  LDL R0, [R1+0x50] ;  /* 0x0000500001007983 */ /* 0x000ea40000100800 */
[----:B--2---:R-:W-:-:S07]  /*8d50*/  IMAD.SHL.U32 R0, R0, 0x80, RZ ;  /* 0x0000008000007824 */ /* 0x004fce00078e00ff */
.L_x_2230:
[----:B------:R-:W-:Y:S05]  /*8d60*/  BSYNC B1 ;  /* 0x0000000000017941 */ /* 0x000fea0003800000 */
.L_x_2229:
[----:B------:R-:W-:Y:S01]  /*8d70*/  UISETP.NE.AND UP1, UPT, UR39, URZ, UPT ;  /* 0x0000003f2700728c */ /* 0x000fe2000bf25270 */
[----:B------:R-:W-:Y:S01]  /*8d80*/  VIADD R0, R0, 0x7f ;  /* 0x0000007f00007836 */ /* 0x000fe20000000000 */
[----:B------:R-:W-:-:S04]  /*8d90*/  UISETP.NE.AND UP0, UPT, UR41, URZ, UPT ;  /* 0x0000003f2900728c */ /* 0x000fc8000bf05270 */
[----:B------:R-:W-:Y:S02]  /*8da0*/  PLOP3.LUT P0, PT, PT, PT, UP1, 0x80, 0x0 ;  /* 0x000000000000781c */ /* 0x000fe40003f0f018 */
[----:B------:R-:W-:-:S03]  /*8db0*/  PLOP3.LUT P1, PT, PT, PT, UP1, 0x80, 0x0 ;  /* 0x000000000000781c */ /* 0x000fc60003f2f018 */
[----:B------:R-:W-:-:S08]  /*8dc0*/  @UP1 ULDC UR4, c[0x0][0x44c] ;  /* 0x0001130000041ab9 */ /* 0x000fd00000000800 */
[----:B------:R-:W-:Y:S01]  /*8dd0*/  @P0 IMAD.HI.U32 R2, R0, UR4, RZ ;  /* 0x0000000400020c27 */ /* 0x000fe2000f8e00ff */
[----:B------:R-:W-:Y:S01]  /*8de0*/  PLOP3.LUT P0, PT, PT, PT, UP0, 0x40, 0x0 ;  /* 0x000000000000781c */ /* 0x000fe20003f0e808 */
[----:B------:R-:W-:-:S03]  /*8df0*/  @UP1 ULDC UR4, c[0x0][0x450] ;  /* 0x0001140000041ab9 */ /* 0x000fc60000000800 */
[----:B------:R-:W-:Y:S01]  /*8e00*/  @P1 SHF.R.U32.HI R0, RZ, UR4, R2 ;  /* 0x00000004ff001c19 */ /* 0x000fe20008011602 */
[----:B------:R-:W-:-:S04]  /*8e10*/  ULDC UR4, c[0x0][0xad4] ;  /* 0x0002b50000047ab9 */ /* 0x000fc80000000800 */
[----:B------:R-:W-:-:S04]  /*8e20*/  VIADD R0, R0, UR38 ;  /* 0x0000002600007c36 */ /* 0x000fc80008000000 */
[----:B------:R-:W-:Y:S01]  /*8e30*/  VIADD R2, R0, -UR4 ;  /* 0x8000000400027c36 */ /* 0x000fe20008000000 */
[----:B------:R-:W-:Y:S06]  /*8e40*/  @P0 BRA `(.L_x_2233) ;  /* 0x0000000000540947 */ /* 0x000fec0003800000 */
[----:B------:R-:W-:Y:S01]  /*8e50*/  ISETP.GT.AND P0, PT, R0, -0x1, PT ;  /* 0xffffffff0000780c */ /* 0x000fe20003f04270 */
[----:B------:R-:W-:-:S12]  /*8e60*/  BSSY B0, `(.L_x_2234) ;  /* 0x0000011000007945 */ /* 0x000fd80003800000 */
        /* <DEDUP_REMOVED lines=10> */
.L_x_2235:
[----:B------:R-:W-:Y:S02]  /*8f10*/  ULDC UR4, c[0x0][0xadc] ;  /* 0x0002b70000047ab9 */ /* 0x000fe40000000800 */
[----:B------:R-:W-:-:S05]  /*8f20*/  IMAD.U32 R5, RZ, RZ, UR4 ;  /* 0x00000004ff057e24 */ /* 0x000fca000f8e00ff */
[----:B------:R-:W-:-:S13]  /*8f30*/  ISETP.NE.AND P0, PT, R5, 0x1, PT ;  /* 0x000000010500780c */ /* 0x000fda0003f05270 */
[----:B------:R-:W0:Y:S02]  /*8f40*/  @P0 LDC.64 R6, c[0x0][0xae0] ;  /* 0x0002b800ff060b82 */ /* 0x000e240000000a00 */
[----:B0-----:R-:W-:-:S05]  /*8f50*/  @P0 IMAD.HI.U32 R4, R0, R6, RZ ;  /* 0x0000000600040227 */ /* 0x001fca00078e00ff */
[----:B------:R-:W-:-:S07]  /*8f60*/  @P0 SHF.R.U32.HI R0, RZ, R7, R4 ;  /* 0x00000007ff000219 */ /* 0x000fce0000011604 */
.L_x_2236:
[----:B------:R-:W-:Y:S05]  /*8f70*/  BSYNC B0 ;  /* 0x0000000000007941 */ /* 0x000fea0003800000 */
.L_x_2234:
[----:B------:R-:W-:-:S05]  /*8f80*/  IMAD R3, R0, R5, RZ ;  /* 0x0000000500037224 */ /* 0x000fca00078e02ff */
[----:B------:R-:W-:-:S07]  /*8f90*/  VIMNMX R2, R2, R3, !PT ;  /* 0x0000000302027248 */ /* 0x000fce0007fe0100 */
.L_x_2233:
[----:B------:R-:W-:Y:S01]  /*8fa0*/  VIADD R2, R2, 0x5f ;  /* 0x0000005f02027836 */ /* 0x000fe20000000000 */
[----:B------:R-:W-:-:S03]  /*8fb0*/  IADD3 R6, P1, R18, 0x28, RZ ;  /* 0x0000002812067810 */ /* 0x000fc60007f3e0ff */
[----:B------:R-:W-:-:S04]  /*8fc0*/  IMAD.HI R2, R2, 0x2aaaaaab, RZ ;  /* 0x2aaaaaab02027827 */ /* 0x000fc800078e02ff */
[----:B------:R-:W-:Y:S01]  /*8fd0*/  IMAD.X R7, RZ, RZ, R19, P1 ;  /* 0x000000ffff077224 */ /* 0x000fe200008e0613 */
[----:B------:R-:W-:Y:S01]  /*8fe0*/  SHF.R.U32.HI R3, RZ, 0x1f, R2 ;  /* 0x0000001fff037819 */ /* 0x000fe20000011602 */
[----:B------:R-:W-:Y:S02]  /*8ff0*/  IMAD.MOV.U32 R14, RZ, RZ, R6 ;  /* 0x000000ffff0e7224 */ /* 0x000fe400078e0006 */
[----:B------:R-:W-:Y:S01]  /*9000*/  IMAD.MOV.U32 R15, RZ, RZ, R7 ;  /* 0x000000ffff0f7224 */ /* 0x000fe200078e0007 */
[----:B------:R-:W-:-:S04]  /*9010*/  LEA.HI.SX32 R3, R2, R3, 0x1c ;  /* 0x0000000302037211 */ /* 0x000fc800078fe2ff */
[----:B------:R-:W-:-:S04]  /*9020*/  VIMNMX R222, R3, UR40, !PT ;  /* 0x0000002803de7c48 */ /* 0x000fc8000ffe0100 */
[----:B------:R-:W-:-:S13]  /*9030*/  ISETP.GE.AND P0, PT, R10, R222, PT ;  /* 0x000000de0a00720c */ /* 0x000fda0003f06270 */
[----:B------:R-:W-:Y:S05]  /*9040*/  @!P0 BRA `(.L_x_2237) ;  /* 0x000001ac00108947 */ /* 0x000fea0003800000 */
[----:B------:R0:W5:Y:S01]  /*9050*/  LDL.64 R14, [R1+0x190] ;  /* 0x00019000010e7983 */ /* 0x0001620000100a00 */
[----:B------:R-:W-:-:S07]  /*9060*/  IMAD.MOV.U32 R196, RZ, RZ, R10 ;  /* 0x000000ffffc47224 */ /* 0x000fce00078e000a */
.L_x_2256:
[----:B------:R-:W2:Y:S04]  /*9070*/  LDL R2, [R1+0x1f0] ;  /* 0x0001f00001027983 */ /* 0x000ea80000100800 */
[----:B------:R-:W3:Y:S04]  /*9080*/  LDL R0, [R1+0x1f8] ;  /* 0x0001f80001007983 */ /* 0x000ee80000100800 */
[----:B-1----:R-:W4:Y:S01]  /*9090*/  LDL R3, [R1] ;  /* 0x0000000001037983 */ /* 0x002f220000100800 */
[----:B--2---:R-:W-:-:S05]  /*90a0*/  VIADD R2, R2, 0x1 ;  /* 0x0000000102027836 */ /* 0x004fca0000000000 */
[----:B------:R-:W-:-:S13]  /*90b0*/  ISETP.NE.AND P0, PT, R2, 0x2, PT ;  /* 0x000000020200780c */ /* 0x000fda0003f05270 */
[----:B-----5:R1:W5:Y:S04]  /*90c0*/  @P0 LDL R4, [R1+0x1f4] ;  /* 0x0001f40001040983 */ /* 0x0203680000100800 */
[----:B------:R-:W2:Y:S01]  /*90d0*/  @!P0 LDL R5, [R1+0x1f4] ;  /* 0x0001f40001058983 */ /* 0x000ea20000100800 */
[----:B---3--:R-:W-:Y:S01]  /*90e0*/  VIADD R0, R0, 0x1 ;  /* 0x0000000100007836 */ /* 0x008fe20000000000 */
[----:B----4-:R-:W-:Y:S02]  /*90f0*/  LOP3.LUT R3, R3, 0x1, RZ, 0xfc, !PT ;  /* 0x0000000103037812 */ /* 0x010fe400078efcff */
[----:B------:R3:W-:Y:S04]  /*9100*/  STL [R1+0x1f0], R2 ;  /* 0x0001f00201007387 */ /* 0x0007e80000100800 */
[----:B------:R1:W-:Y:S04]  /*9110*/  STL [R1+0x1f8], R0 ;  /* 0x0001f80001007387 */ /* 0x0003e80000100800 */
[----:B------:R1:W-:Y:S01]  /*9120*/  @!P0 STL [R1+0x1f0], RZ ;  /* 0x0001f0ff01008387 */ /* 0x0003e20000100800 */
[----:B------:R-:W-:Y:S01]  /*9130*/  ISETP.NE.AND P1, PT, R3, 0x3, PT ;  /* 0x000000030300780c */ /* 0x000fe20003f25270 */
[----:B------:R-:W-:Y:S05]  /*9140*/  YIELD ;  /* 0x0000000000007946 */ /* 0x000fea0003800000 */
[----:B------:R-:W-:Y:S01]  /*9150*/  BSSY B0, `(.L_x_2238) ;  /* 0x0000008000007945 */ /* 0x000fe20003800000 */
[----:B---3--:R-:W-:-:S02]  /*9160*/  @!P0 IMAD.MOV.U32 R2, RZ, RZ, RZ ;  /* 0x000000ffff028224 */ /* 0x008fc400078e00ff */
[----:B------:R-:W-:Y:S02]  /*9170*/  IMAD.MOV.U32 R16, RZ, RZ, R6 ;  /* 0x000000ffff107224 */ /* 0x000fe400078e0006 */
[----:B------:R-:W-:Y:S01]  /*9180*/  IMAD.MOV.U32 R17, RZ, RZ, R7 ;  /* 0x000000ffff117224 */ /* 0x000fe200078e0007 */
[----:B--2---:R-:W-:-:S05]  /*9190*/  @!P0 LOP3.LUT R4, R5, 0x1, RZ, 0x3c, !PT ;  /* 0x0000000105048812 */ /* 0x004fca00078e3cff */
[----:B------:R1:W-:Y:S01]  /*91a0*/  @!P0 STL [R1+0x1f4], R4 ;  /* 0x0001f40401008387 */ /* 0x0003e20000100800 */
[----:B------:R-:W-:Y:S05]  /*91b0*/  @!P1 BRA `(.L_x_2239) ;  /* 0x0000000000049947 */ /* 0x000fea0003800000 */
[----:B------:R-:W-:Y:S01]  /*91c0*/  BPT.TRAP 0x1 ;  /* 0x000000040000795c */ /* 0x000fe20000300000 */
.L_x_2239:
[----:B------:R-:W-:Y:S05]  /*91d0*/  BSYNC B0 ;  /* 0x0000000000007941 */ /* 0x000fea0003800000 */
.L_x_2238:
[----:B------:R-:W2:Y:S01]  /*91e0*/  LDL.64 R6, [R1+0x18] ;  /* 0x0000180001067983 */ /* 0x000ea20000100a00 */
[----:B-----5:R-:W-:Y:S02]  /*91f0*/  SHF.L.U32 R5, R4, 0x1f, RZ ;  /* 0x0000001f04057819 */ /* 0x020fe400000006ff */
[----:B--2---:R-:W-:-:S05]  /*9200*/  MOV R3, R6 ;  /* 0x0000000600037202 */ /* 0x004fca0000000f00 */
[----:B------:R-:W-:-:S04]  /*9210*/  IMAD R2, R2, 0x8, R3 ;  /* 0x0000000802027824 */ /* 0x000fc800078e0203 */
[----:B------:R2:W3:Y:S01]  /*9220*/  SYNCS.PHASECHK.TRANS64.TRYWAIT P0, [R2+URZ], R5 ;  /* 0x00000005020075a7 */ /* 0x0004e2000800017f */
[----:B------:R2:W5:Y:S01]  /*9230*/  LDL.64 R6, [R1+0x1f0] ;  /* 0x0001f00001067983 */ /* 0x0005620000100a00 */
[----:B------:R-:W-:Y:S04]  /*9240*/  BSSY B0, `(.L_x_2240) ;  /* 0x0000003000007945 */ /* 0x000fe80003800000 */
[----:B------:R-:W-:Y:S05]  /*9250*/  @!P1 BRA `(.L_x_2241) ;  /* 0x0000000000049947 */ /* 0x000fea0003800000 */
[----:B------:R-:W-:Y:S01]  /*9260*/  BPT.TRAP 0x1 ;  /* 0x000000040000795c */ /* 0x000fe20000300000 */
.L_x_2241:
[----:B------:R-:W-:Y:S05]  /*9270*/  BSYNC B0 ;  /* 0x0000000000007941 */ /* 0x000fea0003800000 */
.L_x_2240:
[----:B------:R-:W-:Y:S04]  /*9280*/  BSSY B0, `(.L_x_2242) ;  /* 0x0000006000007945 */ /* 0x000fe80003800000 */
[----:B---3--:R-:W-:Y:S05]  /*9290*/  @P0 BRA `(.L_x_2243) ;  /* 0x0000000000100947 */ /* 0x008fea0003800000 */
[----:B-----5:R-:W-:Y:S01]  /*92a0*/  IMAD R6, R6, 0x8, R3 ;  /* 0x0000000806067824 */ /* 0x020fe200078e0203 */
[----:B------:R-:W-:-:S04]  /*92b0*/  SHF.L.U32 R7, R7, 0x1f, RZ ;  /* 0x0000001f07077819 */ /* 0x000fc800000006ff */
[----:B------:R-:W3:Y:S02]  /*92c0*/  SYNCS.PHASECHK.TRANS64.TRYWAIT P0, [R6+URZ], R7 ;  /* 0x00000007060075a7 */ /* 0x000ee4000800017f */
[----:B---3--:R-:W-:Y:S05]  /*92d0*/  @!P0 BRA `(.L_x_2244) ;  /* 0x000002dc00548947 */ /* 0x008fea0003800000 */
.L_x_2243:
[----:B------:R-:W-:Y:S05]  /*92e0*/  BSYNC B0 ;  /* 0x0000000000007941 */ /* 0x000fea0003800000 */
.L_x_2242:
[----:B---3-5:R-:W3:Y:S04]  /*92f0*/  LDL R7, [R1+0x1f0] ;  /* 0x0001f00001077983 */ /* 0x028ee80000100800 */
[----:B--2---:R-:W3:Y:S01]  /*9300*/  LDL.64 R2, [R1+0x80] ;  /* 0x0000800001027983 */ /* 0x004ee20000100a00 */
[----:B------:R-:W-:Y:S05]  /*9310*/  WARPSYNC.ALL ;  /* 0x0000000000007948 */ /* 0x000fea0003800000 */
[----:B------:R-:W2:Y:S04]  /*9320*/  LDL.64 R12, [R1+0x78] ;  /* 0x00007800010c7983 */ /* 0x000ea80000100a00 */
[----:B-1----:R-:W4:Y:S04]  /*9330*/  LDL.64 R4, [R1+0x78] ;  /* 0x0000780001047983 */ /* 0x002f280000100a00 */
[----:B------:R-:W4:Y:S01]  /*9340*/  LDL.64 R8, [R1+0x78] ;  /* 0x0000780001087983 */ /* 0x000f220000100a00 */
[----:B---3--:R-:W-:Y:S01]  /*9350*/  IMAD R2, R7, 0x300, R2 ;  /* 0x0000030007027824 */ /* 0x008fe200078e0202 */
[----:B------:R-:W-:-:S02]  /*9360*/  R2UR UR7, R3 ;  /* 0x00000000030772ca */ /* 0x000fc400000e0000 */
[----:B------:R-:W3:Y:S01]  /*9370*/  LDL.64 R10, [R1+0x78] ;  /* 0x00007800010a7983 */ /* 0x000ee20000100a00 */
[----:B------:R-:W-:Y:S01]  /*9380*/  WARPGROUP.ARRIVE ;  /* 0x00000000000079c5 */ /* 0x000fe20000000000 */
[C---:B------:R-:W-:Y:S01]  /*9390*/  R2UR UR6, R2.reuse ;  /* 0x00000000020672ca */ /* 0x040fe200000e0000 */
[----:B------:R-:W-:Y:S01]  /*93a0*/  IMAD.MOV.U32 R223, RZ, RZ, 0x1 ;  /* 0x00000001ffdf7424 */ /* 0x000fe200078e00ff */
[----:B------:R1:W-:Y:S04]  /*93b0*/  STL [R1+0x60], RZ ;  /* 0x000060ff01007387 */ /* 0x0003e80000100800 */
[----:B------:R1:W-:Y:S04]  /*93c0*/  STL [R1+0x60], R223 ;  /* 0x000060df01007387 */ /* 0x0003e80000100800 */
[----:B------:R1:W-:Y:S04]  /*93d0*/  STL [R1+0x60], R223 ;  /* 0x000060df01007387 */ /* 0x0003e80000100800 */
[----:B------:R1:W-:Y:S04]  /*93e0*/  STL [R1+0x60], R223 ;  /* 0x000060df01007387 */ /* 0x0003e80000100800 */
[----:B------:R1:W-:Y:S01]  /*93f0*/  STL [R1+0x60], R223 ;  /* 0x000060df01007387 */ /* 0x0003e20000100800 */
[----:B------:R-:W-:-:S02]  /*9400*/  VIADD R6, R2, 0x2 ;  /* 0x0000000202067836 */ /* 0x000fc40000000000 */
[----:B------:R-:W-:Y:S01]  /*9410*/  IMAD.MOV.U32 R7, RZ, RZ, R3 ;  /* 0x000000ffff077224 */ /* 0x000fe200078e0003 */
[----:B--2---:R-:W-:Y:S02]  /*9420*/  R2UR UR4, R12 ;  /* 0x000000000c0472ca */ /* 0x004fe400000e0000 */
[----:B------:R-:W-:Y:S01]  /*9430*/  R2UR UR5, R13 ;  /* 0x000000000d0572ca */ /* 0x000fe200000e0000 */
[----:B----4-:R-:W-:Y:S01]  /*9440*/  VIADD R4, R4, 0x2 ;  /* 0x0000000204047836 */ /* 0x010fe20000000000 */
[----:B------:R1:W5:Y:S11]  /*9450*/  LDL.64 R12, [R1+0x1f0] ;  /* 0x0001f000010c7983 */ /* 0x0003760000100a00 */
[----:B------:R-:W-:Y:S01]  /*9460*/  HGMMA.64x96x16.F32.BF16 R144, gdesc[UR4], RZ, !UPT, gsb0 ;  /* 0x01600000049079f0 */ /* 0x000fe2000c0018ff */
[----:B------:R-:W-:-:S02]  /*9470*/  R2UR UR6, R6 ;  /* 0x00000000060672ca */ /* 0x000fc400000e0000 */
[----:B------:R-:W-:Y:S02]  /*9480*/  R2UR UR7, R7 ;  /* 0x00000000070772ca */ /* 0x000fe400000e0000 */
[----:B------:R-:W-:Y:S02]  /*9490*/  R2UR UR4, R4 ;  /* 0x00000000040472ca */ /* 0x000fe400000e0000 */
[----:B------:R-:W-:Y:S01]  /*94a0*/  R2UR UR5, R5 ;  /* 0x00000000050572ca */ /* 0x000fe200000e0000 */
[----:B------:R-:W-:Y:S02]  /*94b0*/  WARPGROUP.DEPBAR.LE gsb0, 0x0 ;  /* 0x00008000000079c5 */ /* 0x000fe40000010000 */
[----:B------:R-:W2:Y:S01]  /*94c0*/  LD.E R0, desc[UR36][R16.64] ;  /* 0x0000002410007980 */ /* 0x000ea2000c101900 */
[----:B------:R-:W-:-:S09]  /*94d0*/  WARPGROUP.ARRIVE ;  /* 0x00000000000079c5 */ /* 0x000fd20000000000 */
[----:B------:R-:W-:Y:S01]  /*94e0*/  HGMMA.64x96x16.F32.BF16 R144, gdesc[UR4], R144, gsb0 ;  /* 0x01600000049079f0 */ /* 0x000fe20008001890 */
[----:B------:R-:W-:Y:S02]  /*94f0*/  VIADD R8, R8, 0x4 ;  /* 0x0000000408087836 */ /* 0x000fe40000000000 */
[----:B------:R-:W-:Y:S02]  /*9500*/  VIADD R4, R2, 0x4 ;  /* 0x0000000402047836 */ /* 0x000fe40000000000 */
[----:B------:R-:W-:Y:S01]  /*9510*/  IMAD.MOV.U32 R5, RZ, RZ, R3 ;  /* 0x000000ffff057224 */ /* 0x000fe200078e0003 */
[----:B------:R-:W-:Y:S02]  /*9520*/  R2UR UR4, R8 ;  /* 0x00000000080472ca */ /* 0x000fe400000e0000 */
[----:B------:R-:W-:Y:S02]  /*9530*/  R2UR UR6, R4 ;  /* 0x00000000040672ca */ /* 0x000fe400000e0000 */
[----:B------:R-:W-:-:S02]  /*9540*/  R2UR UR7, R5 ;  /* 0x00000000050772ca */ /* 0x000fc400000e0000 */
[----:B------:R-:W-:Y:S01]  /*9550*/  R2UR UR5, R9 ;  /* 0x00000000090572ca */ /* 0x000fe200000e0000 */
[----:B------:R-:W-:Y:S01]  /*9560*/  VIADD R2, R2, 0x6 ;  /* 0x0000000602027836 */ /* 0x000fe20000000000 */
[----:B------:R-:W-:Y:S02]  /*9570*/  WARPGROUP.DEPBAR.LE gsb0, 0x0 ;  /* 0x00008000000079c5 */ /* 0x000fe40000010000 */
[----:B------:R-:W-:-:S09]  /*9580*/  WARPGROUP.ARRIVE ;  /* 0x00000000000079c5 */ /* 0x000fd20000000000 */
[----:B------:R-:W-:Y:S01]  /*9590*/  HGMMA.64x96x16.F32.BF16 R144, gdesc[UR4], R144, gsb0 ;  /* 0x01600000049079f0 */ /* 0x000fe20008001890 */
[----:B---3--:R-:W-:Y:S01]  /*95a0*/  VIADD R10, R10, 0x6 ;  /* 0x000000060a0a7836 */ /* 0x008fe20000000000 */
[----:B------:R-:W-:Y:S02]  /*95b0*/  R2UR UR6, R2 ;  /* 0x00000000020672ca */ /* 0x000fe400000e0000 */
[----:B------:R-:W-:Y:S02]  /*95c0*/  R2UR UR7, R3 ;  /* 0x00000000030772ca */ /* 0x000fe400000e0000 */
[----:B------:R-:W-:Y:S02]  /*95d0*/  R2UR UR4, R10 ;  /* 0x000000000a0472ca */ /* 0x000fe400000e0000 */
[----:B------:R-:W-:Y:S01]  /*95e0*/  R2UR UR5, R11 ;  /* 0x000000000b0572ca */ /* 0x000fe200000e0000 */
[----:B------:R-:W-:Y:S02]  /*95f0*/  WARPGROUP.DEPBAR.LE gsb0, 0x0 ;  /* 0x00008000000079c5 */ /* 0x000fe40000010000 */
[----:B------:R-:W-:-:S10]  /*9600*/  WARPGROUP.ARRIVE ;  /* 0x00000000000079c5 */ /* 0x000fd40000000000 */
[----:B------:R-:W-:Y:S01]  /*9610*/  HGMMA.64x96x16.F32.BF16 R144, gdesc[UR4], R144, gsb0 ;  /* 0x01600000049079f0 */ /* 0x000fe20008001890 */
[----:B------:R-:W-:Y:S01]  /*9620*/  BSSY B0, `(.L_x_2245) ;  /* 0x0000006000007945 */ /* 0x000fe20003800000 */
[----:B--2---:R-:W-:-:S04]  /*9630*/  LOP3.LUT R0, R0, 0x1, RZ, 0xfc, !PT ;  /* 0x0000000100007812 */ /* 0x004fc800078efcff */
[----:B------:R-:W-:Y:S01]  /*9640*/  ISETP.NE.AND P0, PT, R0, 0x3, PT ;  /* 0x000000030000780c */ /* 0x000fe20003f05270 */
[----:B------:R-:W-:-:S12]  /*9650*/  WARPGROUP.DEPBAR.LE gsb0, 0x0 ;  /* 0x00008000000079c5 */ /* 0x000fd80000010000 */
[----:B-1----:R-:W-:Y:S05]  /*9660*/  @!P0 BRA `(.L_x_2246) ;  /* 0x0000000000048947 */ /* 0x002fea0003800000 */
[----:B------:R-:W-:Y:S01]  /*9670*/  BPT.TRAP 0x1 ;  /* 0x000000040000795c */ /* 0x000fe20000300000 */
.L_x_2246:
[----:B------:R-:W-:Y:S05]  /*9680*/  BSYNC B0 ;  /* 0x0000000000007941 */ /* 0x000fea0003800000 */
.L_x_2245:
[----:B------:R-:W2:Y:S01]  /*9690*/  LD.E.64 R2, desc[UR36][R16.64+0x18] ;  /* 0x0000182410027980 */ /* 0x000ea2000c101b00 */
[----:B-----5:R-:W-:Y:S02]  /*96a0*/  SHF.L.U32 R13, R13, 0x1f, RZ ;  /* 0x0000001f0d0d7819 */ /* 0x020fe400000006ff */
[----:B--2---:R-:W-:-:S05]  /*96b0*/  MOV R3, R2 ;  /* 0x0000000200037202 */ /* 0x004fca0000000f00 */
[----:B------:R-:W-:-:S04]  /*96c0*/  IMAD R0, R12, 0x8, R3 ;  /* 0x000000080c007824 */ /* 0x000fc800078e0203 */
[----:B------:R1:W2:Y:S01]  /*96d0*/  SYNCS.PHASECHK.TRANS64.TRYWAIT P0, [R0+URZ], R13 ;  /* 0x0000000d000075a7 */ /* 0x0002a2000800017f */
[----:B------:R-:W3:Y:S01]  /*96e0*/  LD.E R2, desc[UR36][R16.64] ;  /* 0x0000002410027980 */ /* 0x000ee2000c101900 */
[----:B------:R-:W-:Y:S01]  /*96f0*/  BSSY B0, `(.L_x_2247) ;  /* 0x0000005000007945 */ /* 0x000fe20003800000 */
[----:B---3--:R-:W-:-:S04]  /*9700*/  LOP3.LUT R2, R2, 0x1, RZ, 0xfc, !PT ;  /* 0x0000000102027812 */ /* 0x008fc800078efcff */
[----:B------:R-:W-:-:S13]  /*9710*/  ISETP.NE.AND P1, PT, R2, 0x3, PT ;  /* 0x000000030200780c */ /* 0x000fda0003f25270 */
[----:B-12---:R-:W-:Y:S05]  /*9720*/  @!P1 BRA `(.L_x_2248) ;  /* 0x0000000000049947 */ /* 0x006fea0003800000 */
[----:B------:R-:W-:Y:S01]  /*9730*/  BPT.TRAP 0x1 ;  /* 0x000000040000795c */ /* 0x000fe20000300000 */
.L_x_2248:
[----:B------:R-:W-:Y:S05]  /*9740*/  BSYNC B0 ;  /* 0x0000000000007941 */ /* 0x000fea0003800000 */
.L_x_2247:
[----:B------:R-:W-:Y:S04]  /*9750*/  BSSY B0, `(.L_x_2249) ;  /* 0x0000007000007945 */ /* 0x000fe80003800000 */
[----:B------:R-:W-:Y:S05]  /*9760*/  @P0 BRA `(.L_x_2250) ;  /* 0x0000000000140947 */ /* 0x000fea0003800000 */
[----:B------:R-:W2:Y:S02]  /*9770*/  LD.E.64 R2, desc[UR36][R16.64+0x18] ;  /* 0x0000182410027980 */ /* 0x000ea4000c101b00 */
[----:B--2---:R-:W-:-:S05]  /*9780*/  MOV R3, R2 ;  /* 0x0000000200037202 */ /* 0x004fca0000000f00 */
[----:B------:R-:W-:-:S04]  /*9790*/  IMAD R12, R12, 0x8, R3 ;  /* 0x000000080c0c7824 */ /* 0x000fc800078e0203 */
[----:B------:R-:W1:Y:S02]  /*97a0*/  SYNCS.PHASECHK.TRANS64.TRYWAIT P0, [R12+URZ], R13 ;  /* 0x0000000d0c0075a7 */ /* 0x000e64000800017f */
[----:B-1----:R-:W-:Y:S05]  /*97b0*/  @!P0 BRA `(.L_x_2251) ;  /* 0x000002d800308947 */ /* 0x002fea0003800000 */
.L_x_2250:
[----:B------:R-:W-:Y:S05]  /*97c0*/  BSYNC B0 ;  /* 0x0000000000007941 */ /* 0x000fea0003800000 */
.L_x_2249:
[----:B-1----:R-:W2:Y:S04]  /*97d0*/  LDL R13, [R1+0x1f0] ;  /* 0x0001f000010d7983 */ /* 0x002ea80000100800 */
[----:B------:R-:W2:Y:S04]  /*97e0*/  LDL.64 R2, [R1+0xf8] ;  /* 0x0000f80001027983 */ /* 0x000ea80000100a00 */
[----:B------:R-:W3:Y:S04]  /*97f0*/  LDL R0, [R1+0x70] ;  /* 0x0000700001007983 */ /* 0x000ee80000100800 */
[----:B------:R-:W4:Y:S04]  /*9800*/  LDL.64 R4, [R1+0xf0] ;  /* 0x0000f00001047983 */ /* 0x000f280000100a00 */
[----:B------:R-:W4:Y:S04]  /*9810*/  LDL.64 R6, [R1+0xf0] ;  /* 0x0000f00001067983 */ /* 0x000f280000100a00 */
[----:B------:R-:W4:Y:S04]  /*9820*/  LDL.64 R8, [R1+0xf0] ;  /* 0x0000f00001087983 */ /* 0x000f280000100a00 */
[----:B------:R-:W4:Y:S01]  /*9830*/  LDL.64 R10, [R1+0xf0] ;  /* 0x0000f000010a7983 */ /* 0x000f220000100a00 */
[----:B------:R-:W-:Y:S05]  /*9840*/  WARPSYNC.ALL ;  /* 0x0000000000007948 */ /* 0x000fea0003800000 */
[----:B------:R-:W-:Y:S01]  /*9850*/  WARPGROUP.ARRIVE ;  /* 0x00000000000079c5 */ /* 0x000fe20000000000 */
[----:B--2---:R-:W-:Y:S01]  /*9860*/  IMAD R2, R13, 0xc00, R2 ;  /* 0x00000c000d027824 */ /* 0x004fe200078e0202 */
[----:B------:R-:W-:Y:S01]  /*9870*/  R2UR UR7, R3 ;  /* 0x00000000030772ca */ /* 0x000fe200000e0000 */
[----:B------:R-:W2:Y:S01]  /*9880*/  LDL.64 R12, [R1+0xf0] ;  /* 0x0000f000010c7983 */ /* 0x000ea20000100a00 */
[----:B---3--:R-:W-:-:S02]  /*9890*/  ISETP.NE.U32.AND P0, PT, R0, RZ, PT ;  /* 0x000000ff0000720c */ /* 0x008fc40003f05070 */
        /* <DEDUP_REMOVED lines=131> */
[----:B------:R-:W-:Y:S01]  /*a0d0*/  R2UR UR6, R4 ;  /* 0x00000000040672ca */ /* 0x000fe200000e0000 */
[----:B------:R-:W2:Y:S01]  /*a0e0*/  LDL R12, [R1] ;  /* 0x00000000010c7983 */ /* 0x000ea20000100800 */
        /* <DEDUP_REMOVED lines=48> */
[----:B--2---:R-:W-:-:S03]  /*a3f0*/  LOP3.LUT R12, R12, 0x1, RZ, 0xfc, !PT ;  /* 0x000000010c0c7812 */ /* 0x004fc600078efcff */
[----:B------:R1:W-:Y:S04]  /*a400*/  STL [R1+0x70], R223 ;  /* 0x000070df01007387 */ /* 0x0003e80000100800 */
[----:B------:R1:W-:Y:S04]  /*a410*/  STL [R1+0x70], R223 ;  /* 0x000070df01007387 */ /* 0x0003e80000100800 */
[----:B------:R1:W-:Y:S01]  /*a420*/  STL [R1+0x70], R223 ;  /* 0x000070df01007387 */ /* 0x0003e20000100800 */
[----:B------:R-:W-:Y:S01]  /*a430*/  ISETP.NE.AND P0, PT, R12, 0x3, PT ;  /* 0x000000030c00780c */ /* 0x000fe20003f05270 */
[----:B------:R-:W-:Y:S01]  /*a440*/  BSSY B0, `(.L_x_2252) ;  /* 0x0000005000007945 */ /* 0x000fe20003800000 */
[----:B------:R-:W-:-:S02]  /*a450*/  WARPGROUP.DEPBAR.LE gsb0, 0x0 ;  /* 0x00008000000079c5 */ /* 0x000fc40000010000 */
[----:B------:R1:W-:Y:S09]  /*a460*/  BAR.ARV R224, 0x100 ;  /* 0x000400e00000751d */ /* 0x0003f20000002000 */
[----:B-1----:R-:W-:Y:S05]  /*a470*/  @!P0 BRA `(.L_x_2253) ;  /* 0x0000000000048947 */ /* 0x002fea0003800000 */
[----:B------:R-:W-:Y:S01]  /*a480*/  BPT.TRAP 0x1 ;  /* 0x000000040000795c */ /* 0x000fe20000300000 */
.L_x_2253:
[----:B------:R-:W-:Y:S05]  /*a490*/  BSYNC B0 ;  /* 0x0000000000007941 */ /* 0x000fea0003800000 */
.L_x_2252:
[----:B------:R-:W2:Y:S04]  /*a4a0*/  LDL.64 R2, [R1+0x20] ;  /* 0x0000200001027983 */ /* 0x000ea80000100a00 */
[----:B------:R-:W-:Y:S04]  /*a4b0*/  STL [R1+0xfd4], R222 ;  /* 0x000fd4de01007387 */ /* 0x000fe80000100800 */
[----:B------:R-:W-:Y:S04]  /*a4c0*/  STL [R1+0xfd0], R196 ;  /* 0x000fd0c401007387 */ /* 0x000fe80000100800 */
[----:B------:R-:W-:Y:S04]  /*a4d0*/  STL [R1+0xcc4], R18 ;  /* 0x000cc41201007387 */ /* 0x000fe80000100800 */
[----:B------:R-:W-:Y:S04]  /*a4e0*/  STL [R1+0xcc0], R19 ;  /* 0x000cc01301007387 */ /* 0x000fe80000100800 */
[----:B------:R-:W-:Y:S04]  /*a4f0*/  STL [R1+0xcbc], R14 ;  /* 0x000cbc0e01007387 */ /* 0x000fe80000100800 */
[----:B------:R-:W-:Y:S01]  /*a500*/  STL [R1+0xcb8], R15 ;  /* 0x000cb80f01007387 */ /* 0x000fe20000100800 */
[----:B--2---:R-:W-:-:S05]  /*a510*/  MOV R3, R2 ;  /* 0x0000000200037202 */ /* 0x004fca0000000f00 */
[----:B-----5:R-:W-:-:S05]  /*a520*/  IMAD R0, R0, 0x8, R3 ;  /* 0x0000000800007824 */ /* 0x020fca00078e0203 */
[----:B------:R-:W-:-:S04]  /*a530*/  PRMT R0, R13, 0x654, R0 ;  /* 0x000006540d007816 */ /* 0x000fc80000000000 */
[----:B------:R1:W-:Y:S01]  /*a540*/  SYNCS.ARRIVE.TRANS64.RED.A1T0 RZ, [R0+URZ], RZ ;  /* 0x000000ff00ff79a7 */ /* 0x0003e2000810043f */
[----:B------:R-:W1:Y:S04]  /*a550*/  LDL.64 R28, [R1+0x200] ;  /* 0x00020000011c7983 */ /* 0x000e680000100a00 */
[----:B------:R-:W2:Y:S04]  /*a560*/  LDL.64 R126, [R1+0x280] ;  /* 0x00028000017e7983 */ /* 0x000ea80000100a00 */
[----:B------:R-:W3:Y:S04]  /*a570*/  LDL.64 R124, [R1+0x290] ;  /* 0x00029000017c7983 */ /* 0x000ee80000100a00 */
[----:B------:R-:W4:Y:S04]  /*a580*/  LDL.64 R94, [R1+0x360] ;  /* 0x00036000015e7983 */ /* 0x000f280000100a00 */
        /* <DEDUP_REMOVED lines=67> */
[----:B------:R-:W4:Y:S04]  /*a9c0*/  LDL.64 R24, [R1+0x3d8] ;  /* 0x0003d80001187983 */ /* 0x000f280000100a00 */
[----:B------:R-:W4:Y:S04]  /*a9d0*/  LDL.64 R16, [R1+0x3e8] ;  /* 0x0003e80001107983 */ /* 0x000f280000100a00 */
[----:B------:R-:W4:Y:S04]  /*a9e0*/  LDL.64 R10, [R1+0x3f8] ;  /* 0x0003f800010a7983 */ /* 0x000f280000100a00 */
[----:B------:R-:W4:Y:S01]  /*a9f0*/  LDL.64 R8, [R1+0x408] ;  /* 0x0004080001087983 */ /* 0x000f220000100a00 */
[----:B-1----:R-:W-:-:S03]  /*aa00*/  FMNMX.FTZ R0, R144, R28, !PT ;  /* 0x0000001c90007209 */ /* 0x002fc60007810000 */
[----:B------:R-:W4:Y:S01]  /*aa10*/  LDL.64 R6, [R1+0x418] ;  /* 0x0004180001067983 */ /* 0x000f220000100a00 */
[----:B------:R-:W-:-:S04]  /*aa20*/  FMNMX.FTZ R3, R145, R0, !PT ;  /* 0x0000000091037209 */ /* 0x000fc80007810000 */
[----:B------:R-:W-:-:S04]  /*aa30*/  FMNMX.FTZ R0, R148, R3, !PT ;  /* 0x0000000394007209 */ /* 0x000fc80007810000 */
[----:B------:R-:W-:-:S04]  /*aa40*/  FMNMX.FTZ R3, R149, R0, !PT ;  /* 0x0000000095037209 */ /* 0x000fc80007810000 */
[----:B------:R-:W-:-:S04]  /*aa50*/  FMNMX.FTZ R0, R152, R3, !PT ;  /* 0x0000000398007209 */ /* 0x000fc80007810000 */
[----:B------:R-:W-:-:S04]  /*aa60*/  FMNMX.FTZ R3, R153, R0, !PT ;  /* 0x0000000099037209 */ /* 0x000fc80007810000 */
[----:B------:R-:W-:-:S04]  /*aa70*/  FMNMX.FTZ R0, R156, R3, !PT ;  /* 0x000000039c007209 */ /* 0x000fc80007810000 */
[----:B------:R-:W-:Y:S02]  /*aa80*/  FMNMX.FTZ R3, R157, R0, !PT ;  /* 0x000000009d037209 */ /* 0x000fe40007810000 */
[----:B------:R-:W-:Y:S02]  /*aa90*/  FMNMX.FTZ R0, R146, R29, !PT ;  /* 0x0000001d92007209 */ /* 0x000fe40007810000 */
[----:B------:R-:W-:Y:S02]  /*aaa0*/  FMNMX.FTZ R2, R160, R3, !PT ;  /* 0x00000003a0027209 */ /* 0x000fe40007810000 */
[----:B------:R-:W-:Y:S02]  /*aab0*/  FMNMX.FTZ R3, R147, R0, !PT ;  /* 0x0000000093037209 */ /* 0x000fe40007810000 */
[----:B------:R-:W-:Y:S01]  /*aac0*/  FMNMX.FTZ R5, R161, R2, !PT ;  /* 0x00000002a1057209 */ /* 0x000fe20007810000 */
[----:B0-----:R-:W4:Y:S01]  /*aad0*/  LDL.LU.128 R144, [R1+0x55e0] ;  /* 0x0055e00001907983 */ /* 0x001f220000300c00 */
[----:B------:R-:W-:-:S04]  /*aae0*/  FMNMX.FTZ R0, R150, R3, !PT ;  /* 0x0000000396007209 */ /* 0x000fc80007810000 */
[----:B------:R-:W-:Y:S02]  /*aaf0*/  FMNMX.FTZ R3, R151, R0, !PT ;  /* 0x0000000097037209 */ /* 0x000fe40007810000 */
[----:B------:R-:W-:Y:S01]  /*ab00*/  FMNMX.FTZ R2, R164, R5, !PT ;  /* 0x00000005a4027209 */ /* 0x000fe20007810000 */
[----:B------:R-:W4:Y:S01]  /*ab10*/  LDL.LU.128 R148, [R1+0x55f0] ;  /* 0x0055f00001947983 */ /* 0x000f220000300c00 */
        /* <DEDUP_REMOVED lines=16> */
[----:B------:R-:W-:Y:S02]  /*ac20*/  FMNMX.FTZ R0, R170, R3, !PT ;  /* 0x00000003aa007209 */ /* 0x000fe40007810000 */
[----:B------:R-:W-:Y:S02]  /*ac30*/  FMNMX.FTZ R5, R173, R2, !PT ;  /* 0x00000002ad057209 */ /* 0x000fe40007810000 */
[----:B------:R-:W-:Y:S02]  /*ac40*/  FMNMX.FTZ R3, R171, R0, !PT ;  /* 0x00000000ab037209 */ /* 0x000fe40007810000 */
[----:B------:R-:W-:Y:S01]  /*ac50*/  FMNMX.FTZ R2, R176, R5, !PT ;  /* 0x00000005b0027209 */ /* 0x000fe20007810000 */
[----:B------:R-:W4:Y:S01]  /*ac60*/  LDL.LU.128 R168, [R1+0x5640] ;  /* 0x0056400001a87983 */ /* 0x000f220000300c00 */
[----:B------:R-:W-:-:S02]  /*ac70*/  FMNMX.FTZ R0, R174, R3, !PT ;  /* 0x00000003ae007209 */ /* 0x000fc40007810000 */
[----:B------:R-:W-:Y:S02]  /*ac80*/  FMNMX.FTZ R5, R177, R2, !PT ;  /* 0x00000002b1057209 */ /* 0x000fe40007810000 */
[----:B------:R-:W-:Y:S02]  /*ac90*/  FMNMX.FTZ R3, R175, R0, !PT ;  /* 0x00000000af037209 */ /* 0x000fe40007810000 */
[----:B------:R-:W-:Y:S01]  /*aca0*/  FMNMX.FTZ R2, R180, R5, !PT ;  /* 0x00000005b4027209 */ /* 0x000fe20007810000 */
[----:B------:R-:W4:Y:S01]  /*acb0*/  LDL.LU.128 R172, [R1+0x5650] ;  /* 0x0056500001ac7983 */ /* 0x000f220000300c00 */
[----:B------:R-:W-:Y:S02]  /*acc0*/  FMNMX.FTZ R0, R178, R3, !PT ;  /* 0x00000003b2007209 */ /* 0x000fe40007810000 */
[----:B------:R-:W-:Y:S02]  /*acd0*/  FMNMX.FTZ R5, R181, R2, !PT ;  /* 0x00000002b5057209 */ /* 0x000fe40007810000 */
[----:B------:R-:W-:-:S02]  /*ace0*/  FMNMX.FTZ R3, R179, R0, !PT ;  /* 0x00000000b3037209 */ /* 0x000fc40007810000 */
        /* <DEDUP_REMOVED lines=10> */
[----:B------:R-:W4:Y:S02]  /*ad90*/  LDL.LU.128 R184, [R1+0x5680] ;  /* 0x0056800001b87983 */ /* 0x000f240000300c00 */
[----:B------:R-:W-:Y:S02]  /*ada0*/  FMNMX.FTZ R0, R190, R3, !PT ;  /* 0x00000003be007209 */ /* 0x000fe40007810000 */
[----:B------:R-:W0:Y:S02]  /*adb0*/  SHFL.BFLY PT, R5, R2, 0x2, 0x1f ;  /* 0x0c401f0002057f89 */ /* 0x000e2400000e0000 */
[----:B------:R-:W-:-:S02]  /*adc0*/  FMNMX.FTZ R3, R191, R0, !PT ;  /* 0x00000000bf037209 */ /* 0x000fc40007810000 */
[----:B------:R-:W2:Y:S04]  /*add0*/  LDL R0, [R1+0x220] ;  /* 0x0002200001007983 */ /* 0x000ea80000100800 */
[----:B------:R-:W-:Y:S04]  /*ade0*/  STL.64 [R1+0x200], R2 ;  /* 0x0002000201007387 */ /* 0x000fe80000100a00 */
[----:B------:R-:W3:Y:S04]  /*adf0*/  LDL R143, [R1+0x204] ;  /* 0x00020400018f7983 */ /* 0x000ee80000100800 */
[----:B------:R-:W4:Y:S01]  /*ae00*/  LDL.LU.128 R188, [R1+0x5690] ;  /* 0x0056900001bc7983 */ /* 0x000f220000300c00 */
[----:B0-----:R-:W-:-:S05]  /*ae10*/  FMNMX.FTZ R5, R2, R5, !PT ;  /* 0x0000000502057209 */ /* 0x001fca0007810000 */
[----:B------:R-:W0:Y:S02]  /*ae20*/  SHFL.BFLY PT, R4, R5, 0x1, 0x1f ;  /* 0x0c201f0005047f89 */ /* 0x000e2400000e0000 */
[----:B0-----:R-:W-:-:S05]  /*ae30*/  FMNMX.FTZ R4, R5, R4, !PT ;  /* 0x0000000405047209 */ /* 0x001fca0007810000 */
[----:B------:R0:W-:Y:S04]  /*ae40*/  STL [R1+0x200], R4 ;  /* 0x0002000401007387 */ /* 0x0001e80000100800 */
[----:B------:R-:W2:Y:S04]  /*ae50*/  LDL R13, [R1+0x200] ;  /* 0x00020000010d7983 */ /* 0x000ea80000100800 */
[----:B0-----:R-:W4:Y:S04]  /*ae60*/  LDL.64 R4, [R1+0x428] ;  /* 0x0004280001047983 */ /* 0x001f280000100a00 */
[----:B---3--:R-:W0:Y:S02]  /*ae70*/  SHFL.BFLY PT, R2, R143, 0x2, 0x1f ;  /* 0x0c401f008f027f89 */ /* 0x008e2400000e0000 */
[----:B0-----:R-:W-:-:S05]  /*ae80*/  FMNMX.FTZ R2, R2, R143, !PT ;  /* 0x0000008f02027209 */ /* 0x001fca0007810000 */
[----:B------:R-:W0:Y:S01]  /*ae90*/  SHFL.BFLY PT, R129, R2, 0x1, 0x1f ;  /* 0x0c201f0002817f89 */ /* 0x000e2200000e0000 */
[----:B--2---:R-:W-:Y:S01]  /*aea0*/  FADD.FTZ R3, R28, -R13 ;  /* 0x8000000d1c037221 */ /* 0x004fe20000010000 */
[----:B0-----:R-:W-:-:S03]  /*aeb0*/  FMNMX.FTZ R12, R2, R129, !PT ;  /* 0x00000081020c7209 */ /* 0x001fc60007810000 */
[----:B------:R-:W-:Y:S02]  /*aec0*/  FMUL.FTZ R3, R3, R0 ;  /* 0x0000000003037220 */ /* 0x000fe40000410000 */
[----:B------:R-:W-:-:S04]  /*aed0*/  FADD.FTZ R29, R29, -R12 ;  /* 0x8000000c1d1d7221 */ /* 0x000fc80000010000 */
[----:B------:R-:W0:Y:S01]  /*aee0*/  MUFU.EX2 R3, R3 ;  /* 0x0000000300037308 */ /* 0x000e220000000800 */
[----:B------:R-:W-:-:S07]  /*aef0*/  FMUL.FTZ R2, R0, R29 ;  /* 0x0000001d00027220 */ /* 0x000fce0000410000 */
[----:B------:R-:W1:Y:S01]  /*af00*/  MUFU.EX2 R2, R2 ;  /* 0x0000000200027308 */ /* 0x000e620000000800 */
[C---:B0-----:R-:W-:Y:S01]  /*af10*/  FMUL.FTZ R127, R3.reuse, R127 ;  /* 0x0000007f037f7220 */ /* 0x041fe20000410000 */
[C---:B------:R-:W-:Y:S01]  /*af20*/  FMUL.FTZ R126, R3.reuse, R126 ;  /* 0x0000007e037e7220 */ /* 0x040fe20000410000 */
[C---:B------:R-:W-:Y:S01]  /*af30*/  FMUL.FTZ R125, R3.reuse, R125 ;  /* 0x0000007d037d7220 */ /* 0x040fe20000410000 */
[C---:B------:R-:W-:Y:S01]  /*af40*/  FMUL.FTZ R124, R3.reuse, R124 ;  /* 0x0000007c037c7220 */ /* 0x040fe20000410000 */
[C---:B----4-:R-:W-:Y:S01]  /*af50*/  FMUL.FTZ R95, R3.reuse, R95 ;  /* 0x0000005f035f7220 */ /* 0x050fe20000410000 */
[C---:B------:R-:W-:Y:S01]  /*af60*/  FMUL.FTZ R94, R3.reuse, R94 ;  /* 0x0000005e035e7220 */ /* 0x040fe20000410000 */
[----:B------:R0:W-:Y:S01]  /*af70*/  STL.64 [R1+0x280], R126 ;  /* 0x0002807e01007387 */ /* 0x0001e20000100a00 */
[C---:B-1----:R-:W-:Y:S01]  /*af80*/  FMUL.FTZ R39, R2.reuse, R39 ;  /* 0x0000002702277220 */ /* 0x042fe20000410000 */
[C---:B------:R-:W-:Y:S02]  /*af90*/  FMUL.FTZ R38, R2.reuse, R38 ;  /* 0x0000002602267220 */ /* 0x040fe40000410000 */
[----:B------:R1:W-:Y:S01]  /*afa0*/  STL.64 [R1+0x290], R124 ;  /* 0x0002907c01007387 */ /* 0x0003e20000100a00 */
[C---:B------:R-:W-:Y:S01]  /*afb0*/  FMUL.FTZ R133, R3.reuse, R133 ;  /* 0x0000008503857220 */ /* 0x040fe20000410000 */
[C---:B------:R-:W-:Y:S01]  /*afc0*/  FMUL.FTZ R132, R3.reuse, R132 ;  /* 0x0000008403847220 */ /* 0x040fe20000410000 */
[C---:B------:R-:W-:Y:S01]  /*afd0*/  FMUL.FTZ R135, R3.reuse, R135 ;  /* 0x0000008703877220 */ /* 0x040fe20000410000 */
[C---:B------:R-:W-:Y:S01]  /*afe0*/  FMUL.FTZ R134, R3.reuse, R134 ;  /* 0x0000008603867220 */ /* 0x040fe20000410000 */
[C---:B------:R-:W-:Y:S01]  /*aff0*/  FMUL.FTZ R123, R3.reuse, R123 ;  /* 0x0000007b037b7220 */ /* 0x040fe20000410000 */
[C---:B0-----:R-:W-:Y:S01]  /*b000*/  FMUL.FTZ R127, R2.reuse, R21 ;  /* 0x00000015027f7220 */ /* 0x041fe20000410000 */
[C---:B------:R-:W-:Y:S01]  /*b010*/  FMUL.FTZ R126, R2.reuse, R20 ;  /* 0x00000014027e7220 */ /* 0x040fe20000410000 */
[C---:B-1----:R-:W-:Y:S01]  /*b020*/  FMUL.FTZ R125, R2.reuse, R23 ;  /* 0x00000017027d7220 */ /* 0x042fe20000410000 */
[C---:B------:R-:W-:Y:S01]  /*b030*/  FMUL.FTZ R124, R2.reuse, R22 ;  /* 0x00000016027c7220 */ /* 0x040fe20000410000 */
        /* <DEDUP_REMOVED lines=65> */
[----:B------:R-:W-:Y:S01]  /*b450*/  STL.64 [R1+0x360], R94 ;  /* 0x0003605e01007387 */ /* 0x000fe20000100a00 */
[C---:B------:R-:W-:Y:S01]  /*b460*/  FMUL.FTZ R87, R3.reuse, R87 ;  /* 0x0000005703577220 */ /* 0x040fe20000410000 */
[C---:B------:R-:W-:Y:S01]  /*b470*/  FMUL.FTZ R86, R3.reuse, R86 ;  /* 0x0000005603567220 */ /* 0x040fe20000410000 */
[C---:B------:R-:W-:Y:S01]  /*b480*/  FMUL.FTZ R79, R3.reuse, R79 ;  /* 0x0000004f034f7220 */ /* 0x040fe20000410000 */
[C---:B------:R-:W-:Y:S01]  /*b490*/  FMUL.FTZ R78, R3.reuse, R78 ;  /* 0x0000004e034e7220 */ /* 0x040fe20000410000 */
[----:B------:R-:W-:Y:S04]  /*b4a0*/  STL.64 [R1+0x348], R38 ;  /* 0x0003482601007387 */ /* 0x000fe80000100a00 */
[----:B------:R0:W-:Y:S04]  /*b4b0*/  STL.64 [R1+0x398], R124 ;  /* 0x0003987c01007387 */ /* 0x0001e80000100a00 */
[----:B------:R1:W-:Y:S04]  /*b4c0*/  STL.64 [R1+0x3a8], R126 ;  /* 0x0003a87e01007387 */ /* 0x0003e80000100a00 */
[----:B------:R-:W-:Y:S04]  /*b4d0*/  STL.64 [R1+0x240], R132 ;  /* 0x0002408401007387 */ /* 0x000fe80000100a00 */
[----:B0-----:R-:W2:Y:S04]  /*b4e0*/  LDL R124, [R1+0x360] ;  /* 0x00036000017c7983 */ /* 0x001ea80000100800 */
[----:B-1----:R-:W3:Y:S04]  /*b4f0*/  LDL R126, [R1+0x34c] ;  /* 0x00034c00017e7983 */ /* 0x002ee80000100800 */
[----:B------:R-:W-:Y:S04]  /*b500*/  STL.64 [R1+0x250], R134 ;  /* 0x0002508601007387 */ /* 0x000fe80000100a00 */
        /* <DEDUP_REMOVED lines=10> */
[----:B------:R0:W-:Y:S04]  /*b5b0*/  STL.64 [R1+0x3a0], R92 ;  /* 0x0003a05c01007387 */ /* 0x0001e80000100a00 */
        /* <DEDUP_REMOVED lines=12> */
[----:B------:R4:W-:Y:S04]  /*b680*/  STL.64 [R1+0x318], R46 ;  /* 0x0003182e01007387 */ /* 0x0009e80000100a00 */
[----:B------:R4:W-:Y:S04]  /*b690*/  STL.64 [R1+0x338], R40 ;  /* 0x0003382801007387 */ /* 0x0009e80000100a00 */
[----:B------:R-:W-:Y:S04]  /*b6a0*/  STL.64 [R1+0x378], R30 ;  /* 0x0003781e01007387 */ /* 0x000fe80000100a00 */
[----:B------:R-:W-:Y:S04]  /*b6b0*/  STL.64 [R1+0x388], R26 ;  /* 0x0003881a01007387 */ /* 0x000fe80000100a00 */
[----:B------:R-:W-:Y:S04]  /*b6c0*/  STL.64 [R1+0x230], R130 ;  /* 0x0002308201007387 */ /* 0x000fe80000100a00 */
[----:B------:R4:W-:Y:S04]  /*b6d0*/  STL.64 [R1+0x3b0], R90 ;  /* 0x0003b05a01007387 */ /* 0x0009e80000100a00 */
[----:B------:R4:W-:Y:S04]  /*b6e0*/  STL.64 [R1+0x288], R56 ;  /* 0x0002883801007387 */ /* 0x0009e80000100a00 */
[----:B0-----:R-:W2:Y:S04]  /*b6f0*/  LDL R93, [R1+0x23c] ;  /* 0x00023c00015d7983 */ /* 0x001ea80000100800 */
        /* <DEDUP_REMOVED lines=12> */
[----:B----4-:R-:W4:Y:S04]  /*b7c0*/  LDL R47, [R1+0x2bc] ;  /* 0x0002bc00012f7983 */ /* 0x010f280000100800 */
        /* <DEDUP_REMOVED lines=12> */
[----:B------:R-:W-:Y:S04]  /*b890*/  STL.64 [R1+0x260], R136 ;  /* 0x0002608801007387 */ /* 0x000fe80000100a00 */
[----:B------:R-:W-:Y:S04]  /*b8a0*/  STL.64 [R1+0x2e0], R116 ;  /* 0x0002e07401007387 */ /* 0x000fe80000100a00 */
[----:B------:R0:W-:Y:S04]  /*b8b0*/  STL.64 [R1+0x2f0], R114 ;  /* 0x0002f07201007387 */ /* 0x0001e80000100a00 */
[----:B------:R-:W-:Y:S04]  /*b8c0*/  STL.64 [R1+0x3c0], R86 ;  /* 0x0003c05601007387 */ /* 0x000fe80000100a00 */
[----:B------:R1:W-:Y:S04]  /*b8d0*/  STL.64 [R1+0x410], R78 ;  /* 0x0004104e01007387 */ /* 0x0003e80000100a00 */
        /* <DEDUP_REMOVED lines=10> */
[----:B0-----:R-:W4:Y:S04]  /*b980*/  LDL R115, [R1+0x268] ;  /* 0x0002680001737983 */ /* 0x001f280000100800 */
[----:B------:R-:W4:Y:S04]  /*b990*/  LDL R117, [R1+0x26c] ;  /* 0x00026c0001757983 */ /* 0x000f280000100800 */
[----:B-1----:R-:W4:Y:S04]  /*b9a0*/  LDL R79, [R1+0x27c] ;  /* 0x00027c00014f7983 */ /* 0x002f280000100800 */
[----:B------:R-:W4:Y:S04]  /*b9b0*/  LDL R78, [R1+0x3ac] ;  /* 0x0003ac00014e7983 */ /* 0x000f280000100800 */
[----:B------:R-:W4:Y:S01]  /*b9c0*/  LDL R76, [R1+0x3c0] ;  /* 0x0003c000014c7983 */ /* 0x000f220000100800 */
        /* <DEDUP_REMOVED lines=27> */
[----:B------:R-:W-:Y:S01]  /*bb80*/  FMUL.FTZ R34, R2, R34 ;  /* 0x0000002202227220 */ /* 0x000fe20000410000 */
[----:B------:R-:W-:Y:S04]  /*bb90*/  STL.64 [R1+0x3c8], R44 ;  /* 0x0003c82c01007387 */ /* 0x000fe80000100a00 */
[----:B------:R-:W4:Y:S04]  /*bba0*/  LDL R68, [R1+0x3c8] ;  /* 0x0003c80001447983 */ /* 0x000f280000100800 */
[----:B------:R-:W4:Y:S04]  /*bbb0*/  LDL R70, [R1+0x3cc] ;  /* 0x0003cc0001467983 */ /* 0x000f280000100800 */
[----:B---3--:R0:W-:Y:S04]  /*bbc0*/  STL [R1+0x55b0], R126 ;  /* 0x0055b07e01007387 */ /* 0x0081e80000100800 */
[----:B--2---:R1:W-:Y:S04]  /*bbd0*/  STL [R1+0x55ac], R124 ;  /* 0x0055ac7c01007387 */ /* 0x0043e80000100800 */
[----:B------:R-:W-:Y:S04]  /*bbe0*/  STL.64 [R1+0x270], R138 ;  /* 0x0002708a01007387 */ /* 0x000fe80000100a00 */
[----:B0-----:R-:W2:Y:S04]  /*bbf0*/  LDL.LU R126, [R1+0x55b0] ;  /* 0x0055b000017e7983 */ /* 0x001ea80000300800 */
[----:B-1----:R-:W3:Y:S04]  /*bc00*/  LDL.LU R124, [R1+0x55ac] ;  /* 0x0055ac00017c7983 */ /* 0x002ee80000300800 */
[----:B------:R-:W-:Y:S04]  /*bc10*/  STL.64 [R1+0x2d0], R118 ;  /* 0x0002d07601007387 */ /* 0x000fe80000100a00 */
[----:B------:R-:W-:Y:S04]  /*bc20*/  STL.64 [R1+0x330], R106 ;  /* 0x0003306a01007387 */ /* 0x000fe80000100a00 */
[----:B------:R0:W-:Y:S04]  /*bc30*/  STL.64 [R1+0x340], R104 ;  /* 0x0003406801007387 */ /* 0x0001e80000100a00 */
[----:B------:R-:W-:Y:S04]  /*bc40*/  STL.64 [R1+0x3e0], R84 ;  /* 0x0003e05401007387 */ /* 0x000fe80000100a00 */
[----:B------:R-:W-:Y:S04]  /*bc50*/  STL.64 [R1+0x3f0], R82 ;  /* 0x0003f05201007387 */ /* 0x000fe80000100a00 */
[----:B------:R1:W-:Y:S04]  /*bc60*/  STL.64 [R1+0x400], R80 ;  /* 0x0004005001007387 */ /* 0x0003e80000100a00 */
[----:B------:R1:W-:Y:S04]  /*bc70*/  STL.64 [R1+0x2e8], R54 ;  /* 0x0002e83601007387 */ /* 0x0003e80000100a00 */
[----:B------:R-:W-:Y:S04]  /*bc80*/  STL.64 [R1+0x3b8], R52 ;  /* 0x0003b83401007387 */ /* 0x000fe80000100a00 */
[----:B------:R4:W-:Y:S04]  /*bc90*/  STL.64 [R1+0x2d8], R42 ;  /* 0x0002d82a01007387 */ /* 0x0009e80000100a00 */
[----:B------:R4:W-:Y:S04]  /*bca0*/  STL.64 [R1+0x328], R32 ;  /* 0x0003282001007387 */ /* 0x0009e80000100a00 */
[----:B------:R-:W-:Y:S04]  /*bcb0*/  STL.64 [R1+0x358], R36 ;  /* 0x0003582401007387 */ /* 0x000fe80000100a00 */
[----:B------:R4:W-:Y:S04]  /*bcc0*/  STL.64 [R1+0x368], R34 ;  /* 0x0003682201007387 */ /* 0x0009e80000100a00 */
[----:B------:R-:W3:Y:S04]  /*bcd0*/  LDL R87, [R1+0x230] ;  /* 0x0002300001577983 */ /* 0x000ee80000100800 */
[----:B0-----:R-:W3:Y:S04]  /*bce0*/  LDL R105, [R1+0x254] ;  /* 0x0002540001697983 */ /* 0x001ee80000100800 */
        /* <DEDUP_REMOVED lines=30> */
[----:B----4-:R-:W-:Y:S04]  /*bed0*/  STL [R1+0x5590], R110 ;  /* 0x0055906e01007387 */ /* 0x010fe80000100800 */
[----:B------:R-:W-:Y:S04]  /*bee0*/  STL [R1+0x558c], R108 ;  /* 0x00558c6c01007387 */ /* 0x000fe80000100800 */
[----:B------:R-:W-:Y:S04]  /*bef0*/  STL [R1+0x5580], R102 ;  /* 0x0055806601007387 */ /* 0x000fe80000100800 */
[----:B------:R-:W-:Y:S04]  /*bf00*/  STL [R1+0x557c], R100 ;  /* 0x00557c6401007387 */ /* 0x000fe80000100800 */
[----:B------:R-:W-:Y:S04]  /*bf10*/  STL [R1+0x5578], R98 ;  /* 0x0055786201007387 */ /* 0x000fe80000100800 */
[----:B------:R-:W-:Y:S04]  /*bf20*/  STL [R1+0x5574], R96 ;  /* 0x0055746001007387 */ /* 0x000fe80000100800 */
[----:B------:R-:W-:Y:S04]  /*bf30*/  STL [R1+0x5570], R94 ;  /* 0x0055705e01007387 */ /* 0x000fe80000100800 */
[----:B------:R0:W-:Y:S04]  /*bf40*/  STL [R1+0x556c], R92 ;  /* 0x00556c5c01007387 */ /* 0x0001e80000100800 */
[----:B------:R-:W-:Y:S04]  /*bf50*/  STL [R1+0x2bc], R47 ;  /* 0x0002bc2f01007387 */ /* 0x000fe80000100800 */
[----:B------:R-:W-:Y:S04]  /*bf60*/  STL [R1+0x2c0], R49 ;  /* 0x0002c03101007387 */ /* 0x000fe80000100800 */
[----:B------:R-:W-:Y:S04]  /*bf70*/  STL [R1+0x2c4], R51 ;  /* 0x0002c43301007387 */ /* 0x000fe80000100800 */
[----:B------:R-:W-:Y:S04]  /*bf80*/  STL [R1+0x2c8], R39 ;  /* 0x0002c82701007387 */ /* 0x000fe80000100800 */
[----:B------:R-:W-:Y:S04]  /*bf90*/  STL [R1+0x2cc], R41 ;  /* 0x0002cc2901007387 */ /* 0x000fe80000100800 */
        /* <DEDUP_REMOVED lines=14> */
[----:B------:R-:W-:Y:S04]  /*c080*/  STL [R1+0x234], R89 ;  /* 0x0002345901007387 */ /* 0x000fe80000100800 */
[----:B------:R-:W-:Y:S04]  /*c090*/  STL [R1+0x238], R91 ;  /* 0x0002385b01007387 */ /* 0x000fe80000100800 */
[----:B------:R-:W-:Y:S04]  /*c0a0*/  STL [R1+0x290], R57 ;  /* 0x0002903901007387 */ /* 0x000fe80000100800 */
[----:B------:R-:W-:Y:S04]  /*c0b0*/  STL [R1+0x294], R59 ;  /* 0x0002943b01007387 */ /* 0x000fe80000100800 */
[----:B------:R-:W-:Y:S04]  /*c0c0*/  STL [R1+0x298], R61 ;  /* 0x0002983d01007387 */ /* 0x000fe80000100800 */
[----:B------:R-:W-:Y:S04]  /*c0d0*/  STL [R1+0x29c], R63 ;  /* 0x00029c3f01007387 */ /* 0x000fe80000100800 */
[----:B------:R-:W-:Y:S04]  /*c0e0*/  STL [R1+0x5568], R90 ;  /* 0x0055685a01007387 */ /* 0x000fe80000100800 */
[----:B------:R1:W-:Y:S04]  /*c0f0*/  STL [R1+0x5564], R88 ;  /* 0x0055645801007387 */ /* 0x0003e80000100800 */
[----:B0-----:R-:W4:Y:S04]  /*c100*/  LDL.128 R92, [R1+0x2a0] ;  /* 0x0002a000015c7983 */ /* 0x001f280000100c00 */
[----:B------:R-:W4:Y:S04]  /*c110*/  LDL.128 R96, [R1+0x2b0] ;  /* 0x0002b00001607983 */ /* 0x000f280000100c00 */
[----:B------:R-:W4:Y:S04]  /*c120*/  LDL.128 R100, [R1+0x2c0] ;  /* 0x0002c00001647983 */ /* 0x000f280000100c00 */
[----:B------:R-:W4:Y:S04]  /*c130*/  LDL.LU R110, [R1+0x5590] ;  /* 0x00559000016e7983 */ /* 0x000f280000300800 */
[----:B------:R-:W4:Y:S04]  /*c140*/  LDL.LU R108, [R1+0x558c] ;  /* 0x00558c00016c7983 */ /* 0x000f280000300800 */
[----:B------:R-:W-:Y:S04]  /*c150*/  STL [R1+0x260], R111 ;  /* 0x0002606f01007387 */ /* 0x000fe80000100800 */
[----:B------:R-:W-:Y:S04]  /*c160*/  STL [R1+0x264], R113 ;  /* 0x0002647101007387 */ /* 0x000fe80000100800 */
[----:B------:R-:W-:Y:S04]  /*c170*/  STL [R1+0x268], R115 ;  /* 0x0002687301007387 */ /* 0x000fe80000100800 */
[----:B------:R-:W-:Y:S04]  /*c180*/  STL [R1+0x26c], R117 ;  /* 0x00026c7501007387 */ /* 0x000fe80000100800 */
[----:B------:R-:W-:Y:S04]  /*c190*/  STL [R1+0x27c], R79 ;  /* 0x00027c4f01007387 */ /* 0x000fe80000100800 */
[----:B------:R-:W-:Y:S04]  /*c1a0*/  STL [R1+0x5550], R78 ;  /* 0x0055504e01007387 */ /* 0x000fe80000100800 */
[----:B------:R0:W-:Y:S04]  /*c1b0*/  STL [R1+0x554c], R76 ;  /* 0x00554c4c01007387 */ /* 0x0001e80000100800 */
[----:B-1----:R-:W4:Y:S04]  /*c1c0*/  LDL.128 R88, [R1+0x290] ;  /* 0x0002900001587983 */ /* 0x002f280000100c00 */
[----:B------:R-:W-:Y:S04]  /*c1d0*/  STL [R1+0x5540], R70 ;  /* 0x0055404601007387 */ /* 0x000fe80000100800 */
[----:B0-----:R-:W4:Y:S04]  /*c1e0*/  LDL.128 R76, [R1+0x260] ;  /* 0x00026000014c7983 */ /* 0x001f280000100c00 */
[----:B------:R0:W-:Y:S04]  /*c1f0*/  STL [R1+0x553c], R68 ;  /* 0x00553c4401007387 */ /* 0x0001e80000100800 */
[----:B--2---:R1:W-:Y:S04]  /*c200*/  STL [R1+0x5448], R126 ;  /* 0x0054487e01007387 */ /* 0x0043e80000100800 */
[----:B---3--:R2:W-:Y:S04]  /*c210*/  STL [R1+0x5444], R124 ;  /* 0x0054447c01007387 */ /* 0x0085e80000100800 */
[----:B0-----:R-:W3:Y:S04]  /*c220*/  LDL.128 R68, [R1+0x240] ;  /* 0x0002400001447983 */ /* 0x001ee80000100c00 */
[----:B------:R-:W3:Y:S04]  /*c230*/  LDL R27, [R1+0x2e0] ;  /* 0x0002e000011b7983 */ /* 0x000ee80000100800 */
[----:B------:R-:W3:Y:S04]  /*c240*/  LDL R29, [R1+0x2e4] ;  /* 0x0002e400011d7983 */ /* 0x000ee80000100800 */
[----:B------:R-:W3:Y:S04]  /*c250*/  LDL R31, [R1+0x2e8] ;  /* 0x0002e800011f7983 */ /* 0x000ee80000100800 */
[----:B------:R-:W3:Y:S04]  /*c260*/  LDL R228, [R1+0x2ec] ;  /* 0x0002ec0001e47983 */ /* 0x000ee80000100800 */
[----:B-1----:R-:W3:Y:S04]  /*c270*/  LDL.LU R126, [R1+0x5448] ;  /* 0x00544800017e7983 */ /* 0x002ee80000300800 */
[----:B--2---:R-:W2:Y:S04]  /*c280*/  LDL.LU R124, [R1+0x5444] ;  /* 0x00544400017c7983 */ /* 0x004ea80000300800 */
        /* <DEDUP_REMOVED lines=19> */
[----:B------:R-:W2:Y:S04]  /*c3c0*/  LDL R210, [R1+0x318] ;  /* 0x0003180001d27983 */ /* 0x000ea80000100800 */
[----:B------:R-:W2:Y:S04]  /*c3d0*/  LDL R132, [R1+0x340] ;  /* 0x0003400001847983 */ /* 0x000ea80000100800 */
[----:B------:R-:W2:Y:S04]  /*c3e0*/  LDL R134, [R1+0x344] ;  /* 0x0003440001867983 */ /* 0x000ea80000100800 */
[----:B------:R-:W2:Y:S04]  /*c3f0*/  LDL R136, [R1+0x348] ;  /* 0x0003480001887983 */ /* 0x000ea80000100800 */
[----:B0-----:R-:W2:Y:S04]  /*c400*/  LDL.128 R72, [R1+0x250] ;  /* 0x0002500001487983 */ /* 0x001ea80000100c00 */
[----:B------:R-:W2:Y:S04]  /*c410*/  LDL.128 R80, [R1+0x270] ;  /* 0x0002700001507983 */ /* 0x000ea80000100c00 */
[----:B------:R-:W2:Y:S01]  /*c420*/  LDL.128 R84, [R1+0x280] ;  /* 0x0002800001547983 */ /* 0x000ea20000100c00 */
[C---:B------:R-:W-:Y:S01]  /*c430*/  FMUL.FTZ R141, R3.reuse, R141 ;  /* 0x0000008d038d7220 */ /* 0x040fe20000410000 */
[----:B------:R-:W-:-:S02]  /*c440*/  FMUL.FTZ R140, R3, R140 ;  /* 0x0000008c038c7220 */ /* 0x000fc40000410000 */
[----:B------:R-:W2:Y:S04]  /*c450*/  LDL R208, [R1+0x314] ;  /* 0x0003140001d07983 */ /* 0x000ea80000100800 */
[----:B------:R-:W2:Y:S04]  /*c460*/  LDL R138, [R1+0x334] ;  /* 0x00033400018a7983 */ /* 0x000ea80000100800 */
[----:B----4-:R-:W-:Y:S04]  /*c470*/  STL [R1+0x2d0], R43 ;  /* 0x0002d02b01007387 */ /* 0x010fe80000100800 */
[----:B------:R-:W-:Y:S04]  /*c480*/  STL [R1+0x2d4], R33 ;  /* 0x0002d42101007387 */ /* 0x000fe80000100800 */
[----:B------:R-:W-:Y:S04]  /*c490*/  STL [R1+0x2d8], R35 ;  /* 0x0002d82301007387 */ /* 0x000fe80000100800 */
[----:B------:R-:W-:Y:S04]  /*c4a0*/  STL [R1+0x2dc], R37 ;  /* 0x0002dc2501007387 */ /* 0x000fe80000100800 */
[----:B------:R-:W-:Y:S04]  /*c4b0*/  STL [R1+0x55b4], R128 ;  /* 0x0055b48001007387 */ /* 0x000fe80000100800 */
[----:B------:R0:W-:Y:S04]  /*c4c0*/  STL [R1+0x55b8], R130 ;  /* 0x0055b88201007387 */ /* 0x0001e80000100800 */
[----:B------:R-:W-:Y:S04]  /*c4d0*/  STL [R1+0x55a4], R120 ;  /* 0x0055a47801007387 */ /* 0x000fe80000100800 */
[----:B------:R1:W-:Y:S04]  /*c4e0*/  STL [R1+0x55a8], R122 ;  /* 0x0055a87a01007387 */ /* 0x0003e80000100800 */
[----:B------:R-:W-:Y:S04]  /*c4f0*/  STL [R1+0x5598], R114 ;  /* 0x0055987201007387 */ /* 0x000fe80000100800 */
[----:B------:R-:W-:Y:S04]  /*c500*/  STL [R1+0x559c], R116 ;  /* 0x00559c7401007387 */ /* 0x000fe80000100800 */
[----:B------:R4:W-:Y:S04]  /*c510*/  STL [R1+0x55a0], R118 ;  /* 0x0055a07601007387 */ /* 0x0009e80000100800 */
[----:B------:R4:W-:Y:S04]  /*c520*/  STL [R1+0x5594], R112 ;  /* 0x0055947001007387 */ /* 0x0009e80000100800 */
[----:B------:R-:W-:Y:S04]  /*c530*/  STL [R1+0x5584], R104 ;  /* 0x0055846801007387 */ /* 0x000fe80000100800 */
[----:B------:R4:W-:Y:S04]  /*c540*/  STL [R1+0x5588], R106 ;  /* 0x0055886a01007387 */ /* 0x0009e80000100800 */
[----:B0-----:R-:W2:Y:S04]  /*c550*/  LDL.LU R130, [R1+0x55b8] ;  /* 0x0055b80001827983 */ /* 0x001ea80000300800 */
[----:B------:R-:W2:Y:S04]  /*c560*/  LDL.LU R128, [R1+0x55b4] ;  /* 0x0055b40001807983 */ /* 0x000ea80000300800 */
[----:B-1----:R-:W2:Y:S04]  /*c570*/  LDL.LU R122, [R1+0x55a8] ;  /* 0x0055a800017a7983 */ /* 0x002ea80000300800 */
[----:B------:R-:W2:Y:S04]  /*c580*/  LDL.LU R120, [R1+0x55a4] ;  /* 0x0055a40001787983 */ /* 0x000ea80000300800 */
[----:B----4-:R-:W4:Y:S04]  /*c590*/  LDL.LU R118, [R1+0x55a0] ;  /* 0x0055a00001767983 */ /* 0x010f280000300800 */
[----:B------:R-:W4:Y:S04]  /*c5a0*/  LDL.LU R116, [R1+0x559c] ;  /* 0x00559c0001747983 */ /* 0x000f280000300800 */
[----:B------:R-:W4:Y:S04]  /*c5b0*/  LDL.LU R114, [R1+0x5598] ;  /* 0x0055980001727983 */ /* 0x000f280000300800 */
[----:B------:R-:W4:Y:S01]  /*c5c0*/  LDL.LU R112, [R1+0x5594] ;  /* 0x0055940001707983 */ /* 0x000f220000300800 */
[----:B------:R-:W-:-:S03]  /*c5d0*/  IMAD.MOV.U32 R226, RZ, RZ, R92 ;  /* 0x000000ffffe27224 */ /* 0x000fc600078e005c */
[----:B------:R-:W4:Y:S01]  /*c5e0*/  LDL.LU R106, [R1+0x5588] ;  /* 0x00558800016a7983 */ /* 0x000f220000300800 */
[----:B------:R-:W-:Y:S02]  /*c5f0*/  IMAD.MOV.U32 R224, RZ, RZ, R94 ;  /* 0x000000ffffe07224 */ /* 0x000fe400078e005e */
[----:B------:R-:W-:Y:S01]  /*c600*/  IMAD.MOV.U32 R223, RZ, RZ, R96 ;  /* 0x000000ffffdf7224 */ /* 0x000fe200078e0060 */
[----:B------:R-:W4:Y:S01]  /*c610*/  LDL.LU R104, [R1+0x5584] ;  /* 0x0055840001687983 */ /* 0x000f220000300800 */
[----:B------:R-:W-:Y:S02]  /*c620*/  IMAD.MOV.U32 R222, RZ, RZ, R98 ;  /* 0x000000ffffde7224 */ /* 0x000fe400078e0062 */
[----:B------:R-:W-:Y:S01]  /*c630*/  IMAD.MOV.U32 R213, RZ, RZ, R100 ;  /* 0x000000ffffd57224 */ /* 0x000fe200078e0064 */
[----:B------:R-:W4:Y:S01]  /*c640*/  LDL.LU R98, [R1+0x5578] ;  /* 0x0055780001627983 */ /* 0x000f220000300800 */
[----:B------:R-:W-:-:S03]  /*c650*/  IMAD.MOV.U32 R212, RZ, RZ, R102 ;  /* 0x000000ffffd47224 */ /* 0x000fc600078e0066 */
[----:B------:R-:W-:Y:S04]  /*c660*/  STL [R1+0x5428], R110 ;  /* 0x0054286e01007387 */ /* 0x000fe80000100800 */
[----:B------:R0:W-:Y:S04]  /*c670*/  STL [R1+0x5424], R108 ;  /* 0x0054246c01007387 */ /* 0x0001e80000100800 */
[----:B------:R-:W4:Y:S04]  /*c680*/  LDL.LU R102, [R1+0x5580] ;  /* 0x0055800001667983 */ /* 0x000f280000300800 */
[----:B------:R-:W4:Y:S04]  /*c690*/  LDL.LU R100, [R1+0x557c] ;  /* 0x00557c0001647983 */ /* 0x000f280000300800 */
[----:B------:R-:W4:Y:S04]  /*c6a0*/  LDL.LU R96, [R1+0x5574] ;  /* 0x0055740001607983 */ /* 0x000f280000300800 */
[----:B------:R-:W4:Y:S04]  /*c6b0*/  LDL.LU R94, [R1+0x5570] ;  /* 0x00557000015e7983 */ /* 0x000f280000300800 */
[----:B------:R-:W4:Y:S04]  /*c6c0*/  LDL.LU R92, [R1+0x556c] ;  /* 0x00556c00015c7983 */ /* 0x000f280000300800 */
[----:B0-----:R-:W4:Y:S04]  /*c6d0*/  LDL.128 R108, [R1+0x2d0] ;  /* 0x0002d000016c7983 */ /* 0x001f280000100c00 */
[----:B------:R-:W4:Y:S01]  /*c6e0*/  LDL R142, [R1+0x33c] ;  /* 0x00033c00018e7983 */ /* 0x000f220000100800 */
[----:B------:R-:W-:-:S03]  /*c6f0*/  IMAD.MOV.U32 R227, RZ, RZ, R90 ;  /* 0x000000ffffe37224 */ /* 0x000fc600078e005a */
[----:B------:R-:W-:Y:S04]  /*c700*/  STL.128 [R1+0x5520], R188 ;  /* 0x005520bc01007387 */ /* 0x000fe80000100c00 */
[----:B------:R-:W4:Y:S04]  /*c710*/  LDL.LU R90, [R1+0x5568] ;  /* 0x00556800015a7983 */ /* 0x000f280000300800 */
[----:B------:R0:W-:Y:S04]  /*c720*/  STL [R1+0x470], R76 ;  /* 0x0004704c01007387 */ /* 0x0001e80000100800 */
[----:B------:R1:W-:Y:S04]  /*c730*/  STL [R1+0x478], R78 ;  /* 0x0004784e01007387 */ /* 0x0003e80000100800 */
[----:B------:R2:W-:Y:S04]  /*c740*/  STL.64 [R1+0x420], R140 ;  /* 0x0004208c01007387 */ /* 0x0005e80000100a00 */
[----:B0-----:R-:W4:Y:S04]  /*c750*/  LDL.LU R76, [R1+0x554c] ;  /* 0x00554c00014c7983 */ /* 0x001f280000300800 */
[----:B-1----:R-:W4:Y:S01]  /*c760*/  LDL.LU R78, [R1+0x5550] ;  /* 0x00555000014e7983 */ /* 0x002f220000300800 */
[----:B---3--:R-:W-:-:S03]  /*c770*/  IMAD.MOV.U32 R193, RZ, RZ, R68 ;  /* 0x000000ffffc17224 */ /* 0x008fc600078e0044 */
[----:B------:R-:W-:Y:S04]  /*c780*/  STL [R1+0x2e0], R27 ;  /* 0x0002e01b01007387 */ /* 0x000fe80000100800 */
[----:B------:R-:W-:Y:S04]  /*c790*/  STL [R1+0x2e4], R29 ;  /* 0x0002e41d01007387 */ /* 0x000fe80000100800 */
[----:B------:R-:W-:Y:S04]  /*c7a0*/  STL [R1+0x2e8], R31 ;  /* 0x0002e81f01007387 */ /* 0x000fe80000100800 */
[----:B------:R-:W-:Y:S04]  /*c7b0*/  STL [R1+0x2ec], R228 ;  /* 0x0002ece401007387 */ /* 0x000fe80000100800 */
[----:B------:R-:W-:Y:S04]  /*c7c0*/  STL [R1+0x52f0], R126 ;  /* 0x0052f07e01007387 */ /* 0x000fe80000100800 */
[----:B--2---:R0:W-:Y:S04]  /*c7d0*/  STL [R1+0x52ec], R124 ;  /* 0x0052ec7c01007387 */ /* 0x0041e80000100800 */
[----:B------:R1:W-:Y:S04]  /*c7e0*/  STL [R1+0x4a0], R88 ;  /* 0x0004a05801007387 */ /* 0x0003e80000100800 */
[----:B------:R-:W2:Y:S04]  /*c7f0*/  LDL R140, [R1+0x338] ;  /* 0x00033800018c7983 */ /* 0x000ea80000100800 */
[----:B0-----:R-:W3:Y:S04]  /*c800*/  LDL.128 R124, [R1+0x2e0] ;  /* 0x0002e000017c7983 */ /* 0x001ee80000100c00 */
[----:B-1----:R-:W2:Y:S04]  /*c810*/  LDL.LU R88, [R1+0x5564] ;  /* 0x0055640001587983 */ /* 0x002ea80000300800 */
[----:B------:R0:W-:Y:S04]  /*c820*/  STL [R1+0x5530], R193 ;  /* 0x005530c101007387 */ /* 0x0001e80000100800 */
        /* <DEDUP_REMOVED lines=11> */
[----:B0-----:R-:W2:Y:S04]  /*c8e0*/  LDL.LU R193, [R1+0x5530] ;  /* 0x0055300001c17983 */ /* 0x001ea80000300800 */
[----:B------:R-:W2:Y:S04]  /*c8f0*/  LDL.LU.128 R188, [R1+0x5520] ;  /* 0x0055200001bc7983 */ /* 0x000ea80000300c00 */
[----:B-1----:R-:W2:Y:S04]  /*c900*/  LDL.LU.128 R184, [R1+0x5510] ;  /* 0x0055100001b87983 */ /* 0x002ea80000300c00 */
        /* <DEDUP_REMOVED lines=9> */
[----:B------:R1:W-:Y:S04]  /*c9a0*/  STL [R1+0x498], R86 ;  /* 0x0004985601007387 */ /* 0x0003e80000100800 */
[----:B0-----:R-:W2:Y:S04]  /*c9b0*/  LDL.LU R136, [R1+0x55c4] ;  /* 0x0055c40001887983 */ /* 0x001ea80000300800 */
[----:B------:R-:W2:Y:S04]  /*c9c0*/  LDL.LU R134, [R1+0x55c0] ;  /* 0x0055c00001867983 */ /* 0x000ea80000300800 */
[----:B------:R-:W2:Y:S04]  /*c9d0*/  LDL.LU R132, [R1+0x55bc] ;  /* 0x0055bc0001847983 */ /* 0x000ea80000300800 */
[----:B-1----:R-:W2:Y:S04]  /*c9e0*/  LDL.LU R86, [R1+0x5560] ;  /* 0x0055600001567983 */ /* 0x002ea80000300800 */
[----:B------:R-:W2:Y:S04]  /*c9f0*/  LDL.LU R84, [R1+0x555c] ;  /* 0x00555c0001547983 */ /* 0x000ea80000300800 */
[----:B------:R-:W2:Y:S04]  /*ca00*/  LDL.LU R82, [R1+0x5558] ;  /* 0x0055580001527983 */ /* 0x000ea80000300800 */
[----:B------:R-:W2:Y:S04]  /*ca10*/  LDL.LU R80, [R1+0x5554] ;  /* 0x0055540001507983 */ /* 0x000ea80000300800 */
[----:B------:R-:W2:Y:S04]  /*ca20*/  LDL.LU R74, [R1+0x5548] ;  /* 0x00554800014a7983 */ /* 0x000ea80000300800 */
[----:B------:R-:W2:Y:S04]  /*ca30*/  LDL.LU R72, [R1+0x5544] ;  /* 0x0055440001487983 */ /* 0x000ea80000300800 */
[----:B------:R-:W2:Y:S04]  /*ca40*/  LDL.LU.128 R180, [R1+0x5500] ;  /* 0x0055000001b47983 */ /* 0x000ea80000300c00 */
[----:B------:R-:W2:Y:S04]  /*ca50*/  LDL.LU.128 R176, [R1+0x54f0] ;  /* 0x0054f00001b07983 */ /* 0x000ea80000300c00 */
[----:B------:R-:W2:Y:S04]  /*ca60*/  LDL.LU.128 R172, [R1+0x54e0] ;  /* 0x0054e00001ac7983 */ /* 0x000ea80000300c00 */
[----:B------:R-:W2:Y:S04]  /*ca70*/  LDL.LU.128 R168, [R1+0x54d0] ;  /* 0x0054d00001a87983 */ /* 0x000ea80000300c00 */
[----:B------:R0:W-:Y:S04]  /*ca80*/  STL [R1+0x5450], R130 ;  /* 0x0054508201007387 */ /* 0x0001e80000100800 */
[----:B------:R1:W-:Y:S04]  /*ca90*/  STL [R1+0x544c], R128 ;  /* 0x00544c8001007387 */ /* 0x0003e80000100800 */
[----:B------:R1:W-:Y:S04]  /*caa0*/  STL [R1+0x5440], R122 ;  /* 0x0054407a01007387 */ /* 0x0003e80000100800 */
[----:B------:R1:W-:Y:S04]  /*cab0*/  STL [R1+0x543c], R120 ;  /* 0x00543c7801007387 */ /* 0x0003e80000100800 */
[----:B----4-:R4:W-:Y:S04]  /*cac0*/  STL [R1+0x5438], R118 ;  /* 0x0054387601007387 */ /* 0x0109e80000100800 */
[----:B------:R4:W-:Y:S04]  /*cad0*/  STL [R1+0x5434], R116 ;  /* 0x0054347401007387 */ /* 0x0009e80000100800 */
[----:B------:R4:W-:Y:S04]  /*cae0*/  STL [R1+0x5430], R114 ;  /* 0x0054307201007387 */ /* 0x0009e80000100800 */
[----:B------:R4:W-:Y:S04]  /*caf0*/  STL [R1+0x542c], R112 ;  /* 0x00542c7001007387 */ /* 0x0009e80000100800 */
[----:B------:R4:W-:Y:S04]  /*cb00*/  STL [R1+0x5420], R106 ;  /* 0x0054206a01007387 */ /* 0x0009e80000100800 */
[----:B------:R4:W-:Y:S04]  /*cb10*/  STL [R1+0x541c], R104 ;  /* 0x00541c6801007387 */ /* 0x0009e80000100800 */
[----:B------:R-:W-:Y:S04]  /*cb20*/  STL [R1+0x5410], R98 ;  /* 0x0054106201007387 */ /* 0x000fe80000100800 */
[----:B------:R-:W2:Y:S04]  /*cb30*/  LDL.LU.128 R164, [R1+0x54c0] ;  /* 0x0054c00001a47983 */ /* 0x000ea80000300c00 */
[----:B------:R-:W2:Y:S04]  /*cb40*/  LDL.LU.128 R160, [R1+0x54b0] ;  /* 0x0054b00001a07983 */ /* 0x000ea80000300c00 */
[----:B------:R4:W-:Y:S04]  /*cb50*/  STL [R1+0x5418], R102 ;  /* 0x0054186601007387 */ /* 0x0009e80000100800 */
[----:B------:R4:W-:Y:S04]  /*cb60*/  STL [R1+0x5414], R100 ;  /* 0x0054146401007387 */ /* 0x0009e80000100800 */
[----:B------:R4:W-:Y:S04]  /*cb70*/  STL [R1+0x540c], R96 ;  /* 0x00540c6001007387 */ /* 0x0009e80000100800 */
[----:B------:R4:W-:Y:S04]  /*cb80*/  STL [R1+0x5408], R94 ;  /* 0x0054085e01007387 */ /* 0x0009e80000100800 */
[----:B------:R4:W-:Y:S01]  /*cb90*/  STL [R1+0x5404], R92 ;  /* 0x0054045c01007387 */ /* 0x0009e20000100800 */
[----:B------:R-:W-:-:S03]  /*cba0*/  IMAD.MOV.U32 R211, RZ, RZ, R108 ;  /* 0x000000ffffd37224 */ /* 0x000fc600078e006c */
[----:B------:R-:W2:Y:S01]  /*cbb0*/  LDL.LU.128 R156, [R1+0x54a0] ;  /* 0x0054a000019c7983 */ /* 0x000ea20000300c00 */
[----:B------:R-:W-:-:S03]  /*cbc0*/  IMAD.MOV.U32 R210, RZ, RZ, R110 ;  /* 0x000000ffffd27224 */ /* 0x000fc600078e006e */
[----:B------:R-:W2:Y:S04]  /*cbd0*/  LDL.LU.128 R152, [R1+0x5490] ;  /* 0x0054900001987983 */ /* 0x000ea80000300c00 */
[----:B------:R-:W2:Y:S04]  /*cbe0*/  LDL.LU.128 R148, [R1+0x5480] ;  /* 0x0054800001947983 */ /* 0x000ea80000300c00 */
[----:B------:R3:W-:Y:S04]  /*cbf0*/  STL [R1+0x5400], R90 ;  /* 0x0054005a01007387 */ /* 0x0007e80000100800 */
[----:B------:R-:W2:Y:S04]  /*cc00*/  LDL.LU.128 R144, [R1+0x5470] ;  /* 0x0054700001907983 */ /* 0x000ea80000300c00 */
[----:B0-----:R-:W2:Y:S04]  /*cc10*/  LDL.LU R130, [R1+0x5450] ;  /* 0x0054500001827983 */ /* 0x001ea80000300800 */
[----:B-1----:R-:W2:Y:S04]  /*cc20*/  LDL.LU R128, [R1+0x544c] ;  /* 0x00544c0001807983 */ /* 0x002ea80000300800 */
[----:B------:R-:W2:Y:S04]  /*cc30*/  LDL.LU R122, [R1+0x5440] ;  /* 0x00544000017a7983 */ /* 0x000ea80000300800 */
[----:B------:R-:W2:Y:S04]  /*cc40*/  LDL.LU R120, [R1+0x543c] ;  /* 0x00543c0001787983 */ /* 0x000ea80000300800 */
[----:B----4-:R-:W4:Y:S04]  /*cc50*/  LDL.LU R118, [R1+0x5438] ;  /* 0x0054380001767983 */ /* 0x010f280000300800 */
[----:B------:R-:W4:Y:S04]  /*cc60*/  LDL.LU R116, [R1+0x5434] ;  /* 0x0054340001747983 */ /* 0x000f280000300800 */
        /* <DEDUP_REMOVED lines=12> */
[----:B------:R0:W-:Y:S04]  /*cd30*/  STL [R1+0x458], R70 ;  /* 0x0004584601007387 */ /* 0x0001e80000100800 */
[----:B------:R1:W-:Y:S04]  /*cd40*/  STL [R1+0x53e8], R78 ;  /* 0x0053e84e01007387 */ /* 0x0003e80000100800 */
[----:B------:R1:W-:Y:S04]  /*cd50*/  STL [R1+0x53e4], R76 ;  /* 0x0053e44c01007387 */ /* 0x0003e80000100800 */
[----:B---3--:R-:W3:Y:S04]  /*cd60*/  LDL.LU R90, [R1+0x5400] ;  /* 0x00540000015a7983 */ /* 0x008ee80000300800 */
[----:B0-----:R-:W3:Y:S04]  /*cd70*/  LDL.LU R70, [R1+0x5540] ;  /* 0x0055400001467983 */ /* 0x001ee80000300800 */
[----:B------:R-:W3:Y:S04]  /*cd80*/  LDL.LU R68, [R1+0x553c] ;  /* 0x00553c0001447983 */ /* 0x000ee80000300800 */
[----:B-1----:R-:W3:Y:S04]  /*cd90*/  LDL.LU R78, [R1+0x53e8] ;  /* 0x0053e800014e7983 */ /* 0x002ee80000300800 */
[----:B------:R-:W3:Y:S01]  /*cda0*/  LDL.LU R76, [R1+0x53e4] ;  /* 0x0053e400014c7983 */ /* 0x000ee20000300800 */
[C---:B------:R-:W-:Y:S01]  /*cdb0*/  FMUL.FTZ R25, R2.reuse, R25 ;  /* 0x0000001902197220 */ /* 0x040fe20000410000 */
[----:B------:R-:W-:Y:S01]  /*cdc0*/  FMUL.FTZ R24, R2, R24 ;  /* 0x0000001802187220 */ /* 0x000fe20000410000 */
[----:B------:R-:W-:Y:S01]  /*cdd0*/  IMAD.MOV.U32 R209, RZ, RZ, R124 ;  /* 0x000000ffffd17224 */ /* 0x000fe200078e007c */
[----:B------:R0:W-:Y:S04]  /*cde0*/  STL [R1+0x314], R208 ;  /* 0x000314d001007387 */ /* 0x0001e80000100800 */
[----:B------:R-:W3:Y:S04]  /*cdf0*/  LDL R21, [R1+0x2f0] ;  /* 0x0002f00001157983 */ /* 0x000ee80000100800 */
[----:B------:R-:W3:Y:S01]  /*ce00*/  LDL R23, [R1+0x2f4] ;  /* 0x0002f40001177983 */ /* 0x000ee20000100800 */
[----:B0-----:R-:W-:-:S03]  /*ce10*/  IMAD.MOV.U32 R208, RZ, RZ, R126 ;  /* 0x000000ffffd07224 */ /* 0x001fc600078e007e */
[----:B------:R-:W3:Y:S04]  /*ce20*/  LDL R218, [R1+0x2f8] ;  /* 0x0002f80001da7983 */ /* 0x000ee80000100800 */
[----:B------:R-:W3:Y:S04]  /*ce30*/  LDL R220, [R1+0x2fc] ;  /* 0x0002fc0001dc7983 */ /* 0x000ee80000100800 */
[----:B------:R-:W3:Y:S04]  /*ce40*/  LDL.LU R126, [R1+0x52f0] ;  /* 0x0052f000017e7983 */ /* 0x000ee80000300800 */
[----:B------:R-:W3:Y:S04]  /*ce50*/  LDL.LU R124, [R1+0x52ec] ;  /* 0x0052ec00017c7983 */ /* 0x000ee80000300800 */
[----:B------:R-:W-:Y:S04]  /*ce60*/  STL.64 [R1+0x3d8], R24 ;  /* 0x0003d81801007387 */ /* 0x000fe80000100a00 */
[----:B------:R0:W-:Y:S04]  /*ce70*/  STL [R1+0x55d0], R142 ;  /* 0x0055d08e01007387 */ /* 0x0001e80000100800 */
[----:B--2---:R1:W-:Y:S04]  /*ce80*/  STL [R1+0x55cc], R140 ;  /* 0x0055cc8c01007387 */ /* 0x0043e80000100800 */
[----:B------:R2:W-:Y:S04]  /*ce90*/  STL [R1+0x55c8], R138 ;  /* 0x0055c88a01007387 */ /* 0x0005e80000100800 */
[----:B------:R-:W-:Y:S04]  /*cea0*/  STL [R1+0x53fc], R88 ;  /* 0x0053fc5801007387 */ /* 0x000fe80000100800 */
[----:B------:R-:W3:Y:S04]  /*ceb0*/  LDL R66, [R1+0x3c4] ;  /* 0x0003c40001427983 */ /* 0x000ee80000100800 */
        /* <DEDUP_REMOVED lines=9> */
[----:B------:R-:W3:Y:S04]  /*cf50*/  LDL R64, [R1+0x3d8] ;  /* 0x0003d80001407983 */ /* 0x000ee80000100800 */
[----:B0-----:R-:W3:Y:S04]  /*cf60*/  LDL.LU R142, [R1+0x55d0] ;  /* 0x0055d000018e7983 */ /* 0x001ee80000300800 */
[----:B-1----:R-:W3:Y:S04]  /*cf70*/  LDL.LU R140, [R1+0x55cc] ;  /* 0x0055cc00018c7983 */ /* 0x002ee80000300800 */
[----:B--2---:R-:W2:Y:S04]  /*cf80*/  LDL.LU R138, [R1+0x55c8] ;  /* 0x0055c800018a7983 */ /* 0x004ea80000300800 */
[----:B------:R-:W2:Y:S04]  /*cf90*/  LDL.LU R136, [R1+0x545c] ;  /* 0x00545c0001887983 */ /* 0x000ea80000300800 */
        /* <DEDUP_REMOVED lines=9> */
[----:B------:R0:W-:Y:S04]  /*d030*/  STL [R1+0x53d0], R193 ;  /* 0x0053d0c101007387 */ /* 0x0001e80000100800 */
[----:B------:R1:W-:Y:S04]  /*d040*/  STL.128 [R1+0x53c0], R188 ;  /* 0x0053c0bc01007387 */ /* 0x0003e80000100c00 */
        /* <DEDUP_REMOVED lines=29> */
[----:B0-----:R-:W2:Y:S04]  /*d220*/  LDL.LU R193, [R1+0x53d0] ;  /* 0x0053d00001c17983 */ /* 0x001ea80000300800 */
[----:B-1----:R-:W2:Y:S04]  /*d230*/  LDL.LU.128 R188, [R1+0x53c0] ;  /* 0x0053c00001bc7983 */ /* 0x002ea80000300c00 */
[----:B------:R-:W2:Y:S04]  /*d240*/  LDL.LU.128 R184, [R1+0x53b0] ;  /* 0x0053b00001b87983 */ /* 0x000ea80000300c00 */
[----:B---3--:R0:W-:Y:S04]  /*d250*/  STL [R1+0x52a8], R90 ;  /* 0x0052a85a01007387 */ /* 0x0081e80000100800 */
[----:B------:R-:W3:Y:S04]  /*d260*/  LDL.LU.128 R180, [R1+0x53a0] ;  /* 0x0053a00001b47983 */ /* 0x000ee80000300c00 */
        /* <DEDUP_REMOVED lines=9> */
[----:B------:R-:W3:Y:S04]  /*d300*/  LDL.LU R130, [R1+0x52f8] ;  /* 0x0052f80001827983 */ /* 0x000ee80000300800 */
[----:B------:R-:W3:Y:S04]  /*d310*/  LDL.LU R128, [R1+0x52f4] ;  /* 0x0052f40001807983 */ /* 0x000ee80000300800 */
[----:B------:R-:W3:Y:S04]  /*d320*/  LDL.LU R122, [R1+0x52e8] ;  /* 0x0052e800017a7983 */ /* 0x000ee80000300800 */
[----:B------:R-:W3:Y:S04]  /*d330*/  LDL.LU R120, [R1+0x52e4] ;  /* 0x0052e40001787983 */ /* 0x000ee80000300800 */
        /* <DEDUP_REMOVED lines=17> */
[----:B------:R1:W-:Y:S04]  /*d450*/  STL [R1+0x528c], R76 ;  /* 0x00528c4c01007387 */ /* 0x0003e80000100800 */
[----:B0-----:R-:W4:Y:S04]  /*d460*/  LDL.LU R90, [R1+0x52a8] ;  /* 0x0052a800015a7983 */ /* 0x001f280000300800 */
[----:B------:R-:W4:Y:S04]  /*d470*/  LDL R214, [R1+0x308] ;  /* 0x0003080001d67983 */ /* 0x000f280000100800 */
[----:B------:R-:W4:Y:S04]  /*d480*/  LDL R216, [R1+0x30c] ;  /* 0x00030c0001d87983 */ /* 0x000f280000100800 */
[----:B-1----:R-:W4:Y:S04]  /*d490*/  LDL.LU R70, [R1+0x53d8] ;  /* 0x0053d80001467983 */ /* 0x002f280000300800 */
[----:B------:R-:W4:Y:S04]  /*d4a0*/  LDL.LU R68, [R1+0x53d4] ;  /* 0x0053d40001447983 */ /* 0x000f280000300800 */
[----:B------:R-:W4:Y:S04]  /*d4b0*/  LDL.LU R78, [R1+0x5290] ;  /* 0x00529000014e7983 */ /* 0x000f280000300800 */
[----:B------:R-:W4:Y:S01]  /*d4c0*/  LDL.LU R76, [R1+0x528c] ;  /* 0x00528c00014c7983 */ /* 0x000f220000300800 */
[----:B------:R-:W-:-:S02]  /*d4d0*/  IMAD.MOV.U32 R29, RZ, RZ, R69 ;  /* 0x000000ffff1d7224 */ /* 0x000fc400078e0045 */
[----:B------:R-:W-:Y:S01]  /*d4e0*/  IMAD.MOV.U32 R31, RZ, RZ, R71 ;  /* 0x000000ffff1f7224 */ /* 0x000fe200078e0047 */
[----:B------:R-:W-:Y:S01]  /*d4f0*/  STL [R1+0x2f0], R21 ;  /* 0x0002f01501007387 */ /* 0x000fe20000100800 */
[----:B------:R-:W-:Y:S02]  /*d500*/  IMAD.MOV.U32 R69, RZ, RZ, R125 ;  /* 0x000000ffff457224 */ /* 0x000fe400078e007d */
[----:B------:R-:W-:Y:S01]  /*d510*/  IMAD.MOV.U32 R71, RZ, RZ, R127 ;  /* 0x000000ffff477224 */ /* 0x000fe200078e007f */
[----:B------:R-:W-:Y:S04]  /*d520*/  STL [R1+0x2f4], R23 ;  /* 0x0002f41701007387 */ /* 0x000fe80000100800 */
[----:B------:R-:W-:Y:S04]  /*d530*/  STL [R1+0x2f8], R218 ;  /* 0x0002f8da01007387 */ /* 0x000fe80000100800 */
[----:B------:R-:W-:Y:S04]  /*d540*/  STL [R1+0x2fc], R220 ;  /* 0x0002fcdc01007387 */ /* 0x000fe80000100800 */
[----:B------:R-:W-:Y:S04]  /*d550*/  STL [R1+0x51a8], R126 ;  /* 0x0051a87e01007387 */ /* 0x000fe80000100800 */
[----:B------:R0:W-:Y:S04]  /*d560*/  STL [R1+0x51a4], R124 ;  /* 0x0051a47c01007387 */ /* 0x0001e80000100800 */
[----:B------:R1:W-:Y:S04]  /*d570*/  STL [R1+0x5538], R66 ;  /* 0x0055384201007387 */ /* 0x0003e80000100800 */
[----:B------:R1:W-:Y:S04]  /*d580*/  STL [R1+0x5534], R64 ;  /* 0x0055344001007387 */ /* 0x0003e80000100800 */
[----:B0-----:R-:W4:Y:S04]  /*d590*/  LDL.128 R124, [R1+0x2f0] ;  /* 0x0002f000017c7983 */ /* 0x001f280000100c00 */
[----:B------:R0:W-:Y:S04]  /*d5a0*/  STL [R1+0x5468], R142 ;  /* 0x0054688e01007387 */ /* 0x0001e80000100800 */
[----:B------:R0:W-:Y:S04]  /*d5b0*/  STL [R1+0x5464], R140 ;  /* 0x0054648c01007387 */ /* 0x0001e80000100800 */
        /* <DEDUP_REMOVED lines=11> */
[----:B------:R-:W-:Y:S04]  /*d670*/  STL [R1+0xcc8], R3 ;  /* 0x000cc80301007387 */ /* 0x000fe80000100800 */
[----:B------:R-:W-:Y:S04]  /*d680*/  STL [R1+0xccc], R2 ;  /* 0x000ccc0201007387 */ /* 0x000fe80000100800 */
[----:B-1----:R-:W4:Y:S04]  /*d690*/  LDL.LU R66, [R1+0x5538] ;  /* 0x0055380001427983 */ /* 0x002f280000300800 */
[----:B------:R-:W4:Y:S04]  /*d6a0*/  LDL.LU R64, [R1+0x5534] ;  /* 0x0055340001407983 */ /* 0x000f280000300800 */
[----:B0-----:R-:W4:Y:S04]  /*d6b0*/  LDL.LU R142, [R1+0x5468] ;  /* 0x00546800018e7983 */ /* 0x001f280000300800 */
[----:B------:R-:W4:Y:S04]  /*d6c0*/  LDL.LU R140, [R1+0x5464] ;  /* 0x00546400018c7983 */ /* 0x000f280000300800 */
        /* <DEDUP_REMOVED lines=11> */
[----:B------:R-:W-:Y:S04]  /*d780*/  STL [R1+0x5280], R193 ;  /* 0x005280c101007387 */ /* 0x000fe80000100800 */
[----:B------:R-:W-:Y:S04]  /*d790*/  STL.128 [R1+0x5270], R188 ;  /* 0x005270bc01007387 */ /* 0x000fe80000100c00 */
[----:B------:R-:W-:Y:S04]  /*d7a0*/  STL.128 [R1+0x5260], R184 ;  /* 0x005260b801007387 */ /* 0x000fe80000100c00 */
[----:B---3--:R-:W-:Y:S04]  /*d7b0*/  STL.128 [R1+0x5250], R180 ;  /* 0x005250b401007387 */ /* 0x008fe80000100c00 */
        /* <DEDUP_REMOVED lines=31> */
[----:B------:R1:W-:Y:S04]  /*d9b0*/  STL [R1+0x5144], R76 ;  /* 0x0051444c01007387 */ /* 0x0003e80000100800 */
[----:B------:R3:W-:Y:S04]  /*d9c0*/  STL.128 [R1+0x50c0], R68 ;  /* 0x0050c04401007387 */ /* 0x0007e80000100c00 */
[----:B0-----:R-:W4:Y:S04]  /*d9d0*/  LDL.LU R78, [R1+0x5148] ;  /* 0x00514800014e7983 */ /* 0x001f280000300800 */
[----:B-1----:R-:W4:Y:S01]  /*d9e0*/  LDL.LU R76, [R1+0x5144] ;  /* 0x00514400014c7983 */ /* 0x002f220000300800 */
[----:B------:R-:W-:-:S02]  /*d9f0*/  IMAD.MOV.U32 R33, RZ, RZ, R73 ;  /* 0x000000ffff217224 */ /* 0x000fc400078e0049 */
[C---:B------:R-:W-:Y:S01]  /*da00*/  FMUL.FTZ R17, R2.reuse, R17 ;  /* 0x0000001102117220 */ /* 0x040fe20000410000 */
[----:B------:R-:W-:Y:S02]  /*da10*/  IMAD.MOV.U32 R35, RZ, RZ, R75 ;  /* 0x000000ffff237224 */ /* 0x000fe400078e004b */
[C---:B------:R-:W-:Y:S01]  /*da20*/  FMUL.FTZ R16, R2.reuse, R16 ;  /* 0x0000001002107220 */ /* 0x040fe20000410000 */
[C---:B------:R-:W-:Y:S01]  /*da30*/  FMUL.FTZ R11, R2.reuse, R11 ;  /* 0x0000000b020b7220 */ /* 0x040fe20000410000 */
[C---:B------:R-:W-:Y:S01]  /*da40*/  FMUL.FTZ R10, R2.reuse, R10 ;  /* 0x0000000a020a7220 */ /* 0x040fe20000410000 */
[C---:B------:R-:W-:Y:S01]  /*da50*/  FMUL.FTZ R9, R2.reuse, R9 ;  /* 0x0000000902097220 */ /* 0x040fe20000410000 */
[----:B---3--:R-:W3:Y:S01]  /*da60*/  LDL.128 R68, [R1+0x300] ;  /* 0x0003000001447983 */ /* 0x008ee20000100c00 */
[----:B------:R-:W-:Y:S01]  /*da70*/  FMUL.FTZ R8, R2, R8 ;  /* 0x0000000802087220 */ /* 0x000fe20000410000 */
[----:B------:R-:W-:Y:S02]  /*da80*/  IMAD.MOV.U32 R39, RZ, RZ, R79 ;  /* 0x000000ffff277224 */ /* 0x000fe400078e004f */
[----:B------:R-:W-:Y:S04]  /*da90*/  STL.64 [R1+0x3e8], R16 ;  /* 0x0003e81001007387 */ /* 0x000fe80000100a00 */
[----:B------:R-:W-:Y:S04]  /*daa0*/  STL.64 [R1+0x3f8], R10 ;  /* 0x0003f80a01007387 */ /* 0x000fe80000100a00 */
[----:B------:R-:W3:Y:S01]  /*dab0*/  LDL R206, [R1+0x310] ;  /* 0x0003100001ce7983 */ /* 0x000ee20000100800 */
[----:B------:R-:W-:-:S03]  /*dac0*/  IMAD.MOV.U32 R73, RZ, RZ, R125 ;  /* 0x000000ffff497224 */ /* 0x000fc600078e007d */
[----:B------:R-:W3:Y:S01]  /*dad0*/  LDL R200, [R1+0x31c] ;  /* 0x00031c0001c87983 */ /* 0x000ee20000100800 */
[----:B------:R-:W-:-:S03]  /*dae0*/  IMAD.MOV.U32 R75, RZ, RZ, R127 ;  /* 0x000000ffff4b7224 */ /* 0x000fc600078e007f */
[----:B------:R-:W-:Y:S04]  /*daf0*/  STL.64 [R1+0x408], R8 ;  /* 0x0004080801007387 */ /* 0x000fe80000100a00 */
        /* <DEDUP_REMOVED lines=14> */
[----:B------:R-:W3:Y:S04]  /*dbe0*/  LDL.LU R106, [R1+0x5180] ;  /* 0x00518000016a7983 */ /* 0x000ee80000300800 */
[----:B------:R-:W3:Y:S04]  /*dbf0*/  LDL.LU R104, [R1+0x517c] ;  /* 0x00517c0001687983 */ /* 0x000ee80000300800 */
[----:B------:R-:W3:Y:S04]  /*dc00*/  LDL.LU R102, [R1+0x5178] ;  /* 0x0051780001667983 */ /* 0x000ee80000300800 */
[----:B------:R-:W3:Y:S04]  /*dc10*/  LDL.LU R100, [R1+0x5174] ;  /* 0x0051740001647983 */ /* 0x000ee80000300800 */
[----:B------:R-:W3:Y:S04]  /*dc20*/  LDL.LU R98, [R1+0x5170] ;  /* 0x0051700001627983 */ /* 0x000ee80000300800 */
[----:B------:R-:W3:Y:S04]  /*dc30*/  LDL.LU R96, [R1+0x516c] ;  /* 0x00516c0001607983 */ /* 0x000ee80000300800 */
[----:B------:R-:W3:Y:S04]  /*dc40*/  LDL.LU R94, [R1+0x5168] ;  /* 0x00516800015e7983 */ /* 0x000ee80000300800 */
[----:B------:R-:W3:Y:S04]  /*dc50*/  LDL.LU R92, [R1+0x5164] ;  /* 0x00516400015c7983 */ /* 0x000ee80000300800 */
[----:B--2---:R0:W-:Y:S04]  /*dc60*/  STL [R1+0x515c], R88 ;  /* 0x00515c5801007387 */ /* 0x0041e80000100800 */
[----:B------:R1:W-:Y:S04]  /*dc70*/  STL [R1+0x5158], R86 ;  /* 0x0051585601007387 */ /* 0x0003e80000100800 */
[----:B------:R2:W-:Y:S04]  /*dc80*/  STL [R1+0x5154], R84 ;  /* 0x0051545401007387 */ /* 0x0005e80000100800 */
[----:B------:R2:W-:Y:S04]  /*dc90*/  STL [R1+0x5150], R82 ;  /* 0x0051505201007387 */ /* 0x0005e80000100800 */
[----:B------:R2:W-:Y:S04]  /*dca0*/  STL [R1+0x514c], R80 ;  /* 0x00514c5001007387 */ /* 0x0005e80000100800 */
[----:B------:R-:W3:Y:S04]  /*dcb0*/  LDL.LU R90, [R1+0x5160] ;  /* 0x00516000015a7983 */ /* 0x000ee80000300800 */
[----:B------:R2:W-:Y:S04]  /*dcc0*/  STL.128 [R1+0x50d0], R72 ;  /* 0x0050d04801007387 */ /* 0x0005e80000100c00 */
[----:B0-----:R-:W3:Y:S04]  /*dcd0*/  LDL.LU R88, [R1+0x515c] ;  /* 0x00515c0001587983 */ /* 0x001ee80000300800 */
[----:B-1----:R-:W3:Y:S04]  /*dce0*/  LDL.LU R86, [R1+0x5158] ;  /* 0x0051580001567983 */ /* 0x002ee80000300800 */
[----:B--2---:R-:W2:Y:S04]  /*dcf0*/  LDL.LU R84, [R1+0x5154] ;  /* 0x0051540001547983 */ /* 0x004ea80000300800 */
[----:B------:R-:W2:Y:S04]  /*dd00*/  LDL.LU R82, [R1+0x5150] ;  /* 0x0051500001527983 */ /* 0x000ea80000300800 */
[----:B------:R-:W2:Y:S04]  /*dd10*/  LDL.LU R80, [R1+0x514c] ;  /* 0x00514c0001507983 */ /* 0x000ea80000300800 */
[----:B------:R-:W2:Y:S04]  /*dd20*/  LDL.LU.128 R72, [R1+0x50d0] ;  /* 0x0050d00001487983 */ /* 0x000ea80000300c00 */
[----:B------:R-:W2:Y:S04]  /*dd30*/  LDL R32, [R1+0x410] ;  /* 0x0004100001207983 */ /* 0x000ea80000100800 */
[----:B------:R-:W2:Y:S01]  /*dd40*/  LDL R34, [R1+0x414] ;  /* 0x0004140001227983 */ /* 0x000ea20000100800 */
[C---:B------:R-:W-:Y:S01]  /*dd50*/  FMUL.FTZ R5, R2.reuse, R5 ;  /* 0x0000000502057220 */ /* 0x040fe20000410000 */
[C---:B------:R-:W-:Y:S01]  /*dd60*/  FMUL.FTZ R7, R2.reuse, R7 ;  /* 0x0000000702077220 */ /* 0x040fe20000410000 */
[C---:B------:R-:W-:Y:S01]  /*dd70*/  FMUL.FTZ R6, R2.reuse, R6 ;  /* 0x0000000602067220 */ /* 0x040fe20000410000 */
[----:B------:R-:W-:Y:S01]  /*dd80*/  FMUL.FTZ R4, R2, R4 ;  /* 0x0000000402047220 */ /* 0x000fe20000410000 */
[----:B------:R-:W-:Y:S01]  /*dd90*/  IMAD.MOV.U32 R37, RZ, RZ, R77 ;  /* 0x000000ffff257224 */ /* 0x000fe200078e004d */
[----:B------:R-:W2:Y:S01]  /*dda0*/  LDL R202, [R1+0x320] ;  /* 0x0003200001ca7983 */ /* 0x000ea20000100800 */
[----:B------:R-:W-:-:S02]  /*ddb0*/  IMAD.MOV.U32 R41, RZ, RZ, R81 ;  /* 0x000000ffff297224 */ /* 0x000fc400078e0051 */
[----:B------:R-:W-:Y:S01]  /*ddc0*/  IMAD.MOV.U32 R43, RZ, RZ, R83 ;  /* 0x000000ffff2b7224 */ /* 0x000fe200078e0053 */
[----:B------:R-:W2:Y:S01]  /*ddd0*/  LDL R28, [R1+0x420] ;  /* 0x00042000011c7983 */ /* 0x000ea20000100800 */
[----:B------:R-:W-:Y:S02]  /*dde0*/  IMAD.MOV.U32 R45, RZ, RZ, R85 ;  /* 0x000000ffff2d7224 */ /* 0x000fe400078e0055 */
[----:B------:R-:W-:Y:S01]  /*ddf0*/  IMAD.MOV.U32 R47, RZ, RZ, R87 ;  /* 0x000000ffff2f7224 */ /* 0x000fe200078e0057 */
[----:B------:R-:W2:Y:S01]  /*de00*/  LDL.LU R112, [R1+0x518c] ;  /* 0x00518c0001707983 */ /* 0x000ea20000300800 */
[----:B------:R-:W-:Y:S02]  /*de10*/  IMAD.MOV.U32 R49, RZ, RZ, R89 ;  /* 0x000000ffff317224 */ /* 0x000fe400078e0059 */
[----:B------:R-:W-:Y:S01]  /*de20*/  IMAD.MOV.U32 R51, RZ, RZ, R91 ;  /* 0x000000ffff337224 */ /* 0x000fe200078e005b */
[----:B------:R-:W2:Y:S01]  /*de30*/  LDL.LU R110, [R1+0x5188] ;  /* 0x00518800016e7983 */ /* 0x000ea20000300800 */
[----:B------:R-:W-:-:S02]  /*de40*/  IMAD.MOV.U32 R53, RZ, RZ, R93 ;  /* 0x000000ffff357224 */ /* 0x000fc400078e005d */
[----:B------:R-:W-:Y:S01]  /*de50*/  IMAD.MOV.U32 R55, RZ, RZ, R95 ;  /* 0x000000ffff377224 */ /* 0x000fe200078e005f */
[----:B------:R-:W2:Y:S01]  /*de60*/  LDL.LU R108, [R1+0x5184] ;  /* 0x00518400016c7983 */ /* 0x000ea20000300800 */
[----:B------:R-:W-:Y:S02]  /*de70*/  IMAD.MOV.U32 R57, RZ, RZ, R97 ;  /* 0x000000ffff397224 */ /* 0x000fe400078e0061 */
[----:B------:R-:W-:Y:S01]  /*de80*/  IMAD.MOV.U32 R59, RZ, RZ, R99 ;  /* 0x000000ffff3b7224 */ /* 0x000fe200078e0063 */
[----:B------:R-:W2:Y:S01]  /*de90*/  LDL R204, [R1+0x324] ;  /* 0x0003240001cc7983 */ /* 0x000ea20000100800 */
[----:B------:R-:W-:Y:S02]  /*dea0*/  IMAD.MOV.U32 R61, RZ, RZ, R101 ;  /* 0x000000ffff3d7224 */ /* 0x000fe400078e0065 */
[----:B------:R-:W-:Y:S01]  /*deb0*/  IMAD.MOV.U32 R63, RZ, RZ, R103 ;  /* 0x000000ffff3f7224 */ /* 0x000fe200078e0067 */
[----:B------:R-:W2:Y:S01]  /*dec0*/  LDL R192, [R1+0x328] ;  /* 0x0003280001c07983 */ /* 0x000ea20000100800 */
[----:B------:R-:W-:-:S02]  /*ded0*/  IMAD.MOV.U32 R65, RZ, RZ, R109 ;  /* 0x000000ffff417224 */ /* 0x000fc400078e006d */
[----:B------:R-:W-:Y:S01]  /*dee0*/  IMAD.MOV.U32 R67, RZ, RZ, R111 ;  /* 0x000000ffff437224 */ /* 0x000fe200078e006f */
[----:B------:R-:W2:Y:S04]  /*def0*/  LDL R194, [R1+0x32c] ;  /* 0x00032c0001c27983 */ /* 0x000ea80000100800 */
[----:B------:R-:W-:Y:S04]  /*df00*/  STL.64 [R1+0x5000], R12 ;  /* 0x0050000c01007387 */ /* 0x000fe80000100a00 */
[----:B------:R-:W2:Y:S04]  /*df10*/  LDL R198, [R1+0x330] ;  /* 0x0003300001c67983 */ /* 0x000ea80000100800 */
[----:B------:R-:W2:Y:S04]  /*df20*/  LDL.LU R118, [R1+0x5198] ;  /* 0x0051980001767983 */ /* 0x000ea80000300800 */
[----:B------:R-:W2:Y:S04]  /*df30*/  LDL.LU R116, [R1+0x5194] ;  /* 0x0051940001747983 */ /* 0x000ea80000300800 */
[----:B------:R-:W2:Y:S01]  /*df40*/  LDL.LU R114, [R1+0x5190] ;  /* 0x0051900001727983 */ /* 0x000ea20000300800 */
[----:B------:R-:W-:-:S03]  /*df50*/  IMAD.MOV.U32 R207, RZ, RZ, R124 ;  /* 0x000000ffffcf7224 */ /* 0x000fc600078e007c */
[----:B------:R-:W2:Y:S04]  /*df60*/  LDL.LU R122, [R1+0x51a0] ;  /* 0x0051a000017a7983 */ /* 0x000ea80000300800 */
[----:B------:R-:W2:Y:S04]  /*df70*/  LDL.LU R120, [R1+0x519c] ;  /* 0x00519c0001787983 */ /* 0x000ea80000300800 */
[----:B------:R-:W2:Y:S04]  /*df80*/  LDL.LU R193, [R1+0x5280] ;  /* 0x0052800001c17983 */ /* 0x000ea80000300800 */
[----:B------:R-:W2:Y:S04]  /*df90*/  LDL.LU.128 R188, [R1+0x5270] ;  /* 0x0052700001bc7983 */ /* 0x000ea80000300c00 */
        /* <DEDUP_REMOVED lines=11> */
[----:B------:R-:W2:Y:S04]  /*e050*/  LDL.LU R130, [R1+0x51b0] ;  /* 0x0051b00001827983 */ /* 0x000ea80000300800 */
[----:B----4-:R0:W-:Y:S04]  /*e060*/  STL [R1+0x50e4], R78 ;  /* 0x0050e44e01007387 */ /* 0x0101e80000100800 */
[----:B------:R1:W-:Y:S04]  /*e070*/  STL [R1+0x50e0], R76 ;  /* 0x0050e04c01007387 */ /* 0x0003e80000100800 */
[----:B------:R-:W4:Y:S04]  /*e080*/  LDL R30, [R1+0x40c] ;  /* 0x00040c00011e7983 */ /* 0x000f280000100800 */
[----:B---3--:R-:W-:Y:S04]  /*e090*/  STL.64 [R1+0x518], R70 ;  /* 0x0005184601007387 */ /* 0x008fe80000100a00 */
[----:B0-----:R-:W3:Y:S04]  /*e0a0*/  LDL.LU R78, [R1+0x50e4] ;  /* 0x0050e400014e7983 */ /* 0x001ee80000300800 */
[----:B-1----:R-:W3:Y:S04]  /*e0b0*/  LDL.LU R76, [R1+0x50e0] ;  /* 0x0050e000014c7983 */ /* 0x002ee80000300800 */
[----:B------:R-:W3:Y:S01]  /*e0c0*/  LDL.LU R79, [R1+0x51c] ;  /* 0x00051c00014f7983 */ /* 0x000ee20000300800 */
[----:B------:R-:W-:-:S02]  /*e0d0*/  IMAD.MOV.U32 R77, RZ, RZ, R69 ;  /* 0x000000ffff4d7224 */ /* 0x000fc400078e0045 */
[----:B------:R-:W-:Y:S01]  /*e0e0*/  IMAD.MOV.U32 R205, RZ, RZ, R68 ;  /* 0x000000ffffcd7224 */ /* 0x000fe200078e0044 */
[----:B------:R-:W-:Y:S04]  /*e0f0*/  STL.64 [R1+0x418], R6 ;  /* 0x0004180601007387 */ /* 0x000fe80000100a00 */
[----:B------:R0:W-:Y:S04]  /*e100*/  STL.64 [R1+0x428], R4 ;  /* 0x0004280401007387 */ /* 0x0001e80000100a00 */
[----:B------:R-:W3:Y:S04]  /*e110*/  LDL R24, [R1+0x418] ;  /* 0x0004180001187983 */ /* 0x000ee80000100800 */
[----:B------:R-:W3:Y:S04]  /*e120*/  LDL R26, [R1+0x41c] ;  /* 0x00041c00011a7983 */ /* 0x000ee80000100800 */
[----:B------:R-:W3:Y:S04]  /*e130*/  LDL R10, [R1+0x424] ;  /* 0x00042400010a7983 */ /* 0x000ee80000100800 */
[----:B------:R-:W3:Y:S04]  /*e140*/  LDL R20, [R1+0x428] ;  /* 0x0004280001147983 */ /* 0x000ee80000100800 */
[----:B------:R-:W3:Y:S04]  /*e150*/  LDL R22, [R1+0x42c] ;  /* 0x00042c0001167983 */ /* 0x000ee80000100800 */
[----:B------:R-:W3:Y:S04]  /*e160*/  LDL R8, [R1+0x68] ;  /* 0x0000680001087983 */ /* 0x000ee80000100800 */
[----:B------:R-:W3:Y:S04]  /*e170*/  LDL R9, [R1+0x1f0] ;  /* 0x0001f00001097983 */ /* 0x000ee80000100800 */
[----:B------:R-:W3:Y:S04]  /*e180*/  LDL.64 R16, [R1+0x88] ;  /* 0x0000880001107983 */ /* 0x000ee80000100a00 */
[----:B0-----:R-:W3:Y:S04]  /*e190*/  LDL.128 R4, [R1+0x230] ;  /* 0x0002300001047983 */ /* 0x001ee80000100c00 */
[----:B------:R-:W-:Y:S04]  /*e1a0*/  STL [R1+0x310], R206 ;  /* 0x000310ce01007387 */ /* 0x000fe80000100800 */
[----:B------:R-:W-:Y:S04]  /*e1b0*/  STL [R1+0x31c], R200 ;  /* 0x00031cc801007387 */ /* 0x000fe80000100800 */
[----:B------:R-:W-:Y:S04]  /*e1c0*/  STL.128 [R1+0x50b0], R64 ;  /* 0x0050b04001007387 */ /* 0x000fe80000100c00 */
[----:B------:R-:W-:Y:S04]  /*e1d0*/  STL.128 [R1+0x50a0], R60 ;  /* 0x0050a03c01007387 */ /* 0x000fe80000100c00 */
[----:B------:R-:W-:Y:S04]  /*e1e0*/  STL.128 [R1+0x5090], R56 ;  /* 0x0050903801007387 */ /* 0x000fe80000100c00 */
        /* <DEDUP_REMOVED lines=8> */
[----:B------:R-:W-:Y:S04]  /*e270*/  STL.128 [R1+0x5080], R52 ;  /* 0x0050803401007387 */ /* 0x000fe80000100c00 */
[----:B------:R-:W-:Y:S04]  /*e280*/  STL.128 [R1+0x5070], R48 ;  /* 0x0050703001007387 */ /* 0x000fe80000100c00 */
[----:B------:R-:W-:Y:S04]  /*e290*/  STL.128 [R1+0x5060], R44 ;  /* 0x0050602c01007387 */ /* 0x000fe80000100c00 */
[----:B------:R-:W-:Y:S04]  /*e2a0*/  STL.128 [R1+0x5050], R40 ;  /* 0x0050502801007387 */ /* 0x000fe80000100c00 */
[----:B------:R-:W-:Y:S04]  /*e2b0*/  STL.128 [R1+0x5040], R36 ;  /* 0x0050402401007387 */ /* 0x000fe80000100c00 */
[----:B------:R1:W-:Y:S04]  /*e2c0*/  STL [R1+0x50fc], R90 ;  /* 0x0050fc5a01007387 */ /* 0x0003e80000100800 */
[----:B0-----:R-:W3:Y:S04]  /*e2d0*/  LDL.LU R106, [R1+0x511c] ;  /* 0x00511c00016a7983 */ /* 0x001ee80000300800 */
[----:B------:R0:W-:Y:S04]  /*e2e0*/  STL [R1+0x50f8], R88 ;  /* 0x0050f85801007387 */ /* 0x0001e80000100800 */
[----:B------:R0:W-:Y:S04]  /*e2f0*/  STL [R1+0x50f4], R86 ;  /* 0x0050f45601007387 */ /* 0x0001e80000100800 */
[----:B--2---:R2:W-:Y:S04]  /*e300*/  STL [R1+0x50f0], R84 ;  /* 0x0050f05401007387 */ /* 0x0045e80000100800 */
[----:B------:R2:W-:Y:S04]  /*e310*/  STL [R1+0x50ec], R82 ;  /* 0x0050ec5201007387 */ /* 0x0005e80000100800 */
[----:B------:R2:W-:Y:S04]  /*e320*/  STL [R1+0x50e8], R80 ;  /* 0x0050e85001007387 */ /* 0x0005e80000100800 */
[----:B------:R2:W-:Y:S04]  /*e330*/  STL.128 [R1+0x4f70], R72 ;  /* 0x004f704801007387 */ /* 0x0005e80000100c00 */
[----:B-1----:R-:W3:Y:S04]  /*e340*/  LDL.LU R104, [R1+0x5118] ;  /* 0x0051180001687983 */ /* 0x002ee80000300800 */
[----:B------:R1:W-:Y:S04]  /*e350*/  STL.128 [R1+0x5030], R32 ;  /* 0x0050302001007387 */ /* 0x0003e80000100c00 */
[----:B------:R-:W3:Y:S04]  /*e360*/  LDL.LU R102, [R1+0x5114] ;  /* 0x0051140001667983 */ /* 0x000ee80000300800 */
[----:B------:R-:W3:Y:S04]  /*e370*/  LDL.LU R100, [R1+0x5110] ;  /* 0x0051100001647983 */ /* 0x000ee80000300800 */
[----:B------:R-:W3:Y:S04]  /*e380*/  LDL.LU R98, [R1+0x510c] ;  /* 0x00510c0001627983 */ /* 0x000ee80000300800 */
[----:B------:R-:W3:Y:S04]  /*e390*/  LDL.LU R96, [R1+0x5108] ;  /* 0x0051080001607983 */ /* 0x000ee80000300800 */
[----:B------:R-:W3:Y:S04]  /*e3a0*/  LDL.LU R94, [R1+0x5104] ;  /* 0x00510400015e7983 */ /* 0x000ee80000300800 */
[----:B------:R-:W3:Y:S04]  /*e3b0*/  LDL.LU R92, [R1+0x5100] ;  /* 0x00510000015c7983 */ /* 0x000ee80000300800 */
[----:B------:R-:W3:Y:S04]  /*e3c0*/  LDL.LU R90, [R1+0x50fc] ;  /* 0x0050fc00015a7983 */ /* 0x000ee80000300800 */
[----:B0-----:R-:W3:Y:S04]  /*e3d0*/  LDL.LU R88, [R1+0x50f8] ;  /* 0x0050f80001587983 */ /* 0x001ee80000300800 */
[----:B------:R-:W3:Y:S04]  /*e3e0*/  LDL.LU R86, [R1+0x50f4] ;  /* 0x0050f40001567983 */ /* 0x000ee80000300800 */
[----:B--2---:R-:W2:Y:S04]  /*e3f0*/  LDL.LU R84, [R1+0x50f0] ;  /* 0x0050f00001547983 */ /* 0x004ea80000300800 */
        /* <DEDUP_REMOVED lines=11> */
[----:B------:R-:W2:Y:S04]  /*e4b0*/  LDL.128 R72, [R1+0x310] ;  /* 0x0003100001487983 */ /* 0x000ea80000100c00 */
[----:B-1----:R-:W2:Y:S04]  /*e4c0*/  LDL.LU.128 R32, [R1+0x5030] ;  /* 0x0050300001207983 */ /* 0x002ea80000300c00 */
[----:B------:R-:W-:Y:S04]  /*e4d0*/  STL [R1+0x320], R202 ;  /* 0x000320ca01007387 */ /* 0x000fe80000100800 */
[----:B------:R0:W-:Y:S04]  /*e4e0*/  STL [R1+0x5128], R112 ;  /* 0x0051287001007387 */ /* 0x0001e80000100800 */
[----:B------:R1:W-:Y:S04]  /*e4f0*/  STL [R1+0x5124], R110 ;  /* 0x0051246e01007387 */ /* 0x0003e80000100800 */
[----:B------:R1:W-:Y:S04]  /*e500*/  STL [R1+0x5120], R108 ;  /* 0x0051206c01007387 */ /* 0x0003e80000100800 */
[----:B------:R-:W-:Y:S04]  /*e510*/  STL [R1+0x324], R204 ;  /* 0x000324cc01007387 */ /* 0x000fe80000100800 */
[----:B------:R-:W-:Y:S04]  /*e520*/  STL [R1+0x328], R192 ;  /* 0x000328c001007387 */ /* 0x000fe80000100800 */
[----:B------:R-:W-:Y:S04]  /*e530*/  STL [R1+0x32c], R194 ;  /* 0x00032cc201007387 */ /* 0x000fe80000100800 */
[----:B0-----:R-:W2:Y:S04]  /*e540*/  LDL.LU R112, [R1+0x5128] ;  /* 0x0051280001707983 */ /* 0x001ea80000300800 */
[----:B----4-:R0:W-:Y:S04]  /*e550*/  STL.128 [R1+0x5020], R28 ;  /* 0x0050201c01007387 */ /* 0x0101e80000100c00 */
[----:B-1----:R-:W4:Y:S04]  /*e560*/  LDL.LU R110, [R1+0x5124] ;  /* 0x00512400016e7983 */ /* 0x002f280000300800 */
[----:B------:R-:W4:Y:S04]  /*e570*/  LDL.LU R108, [R1+0x5120] ;  /* 0x00512000016c7983 */ /* 0x000f280000300800 */
[----:B------:R-:W4:Y:S04]  /*e580*/  LDL.LU.64 R12, [R1+0x5000] ;  /* 0x00500000010c7983 */ /* 0x000f280000300a00 */
[----:B---3--:R1:W-:Y:S04]  /*e590*/  STL.128 [R1+0x4f80], R76 ;  /* 0x004f804c01007387 */ /* 0x0083e80000100c00 */
[----:B0-----:R-:W3:Y:S04]  /*e5a0*/  LDL.LU.128 R28, [R1+0x5020] ;  /* 0x00502000011c7983 */ /* 0x001ee80000300c00 */
[----:B------:R-:W-:Y:S04]  /*e5b0*/  STL [R1+0x330], R198 ;  /* 0x000330c601007387 */ /* 0x000fe80000100800 */
[----:B------:R-:W-:Y:S04]  /*e5c0*/  STL [R1+0x5018], R24 ;  /* 0x0050181801007387 */ /* 0x000fe80000100800 */
[----:B-1----:R-:W4:Y:S04]  /*e5d0*/  LDL.LU.128 R76, [R1+0x4f80] ;  /* 0x004f8000014c7983 */ /* 0x002f280000300c00 */
[----:B------:R0:W-:Y:S04]  /*e5e0*/  STL [R1+0x501c], R26 ;  /* 0x00501c1a01007387 */ /* 0x0001e80000100800 */
[----:B------:R-:W-:Y:S04]  /*e5f0*/  STL [R1+0x5010], R20 ;  /* 0x0050101401007387 */ /* 0x000fe80000100800 */
[----:B------:R1:W-:Y:S04]  /*e600*/  STL [R1+0x5014], R22 ;  /* 0x0050141601007387 */ /* 0x0003e80000100800 */
[----:B------:R-:W-:Y:S04]  /*e610*/  STL [R1+0x4ff8], R10 ;  /* 0x004ff80a01007387 */ /* 0x000fe80000100800 */
[----:B------:R-:W-:Y:S04]  /*e620*/  STL.64 [R1+0x4ff0], R8 ;  /* 0x004ff00801007387 */ /* 0x000fe80000100a00 */
[----:B------:R1:W-:Y:S04]  /*e630*/  STL.64 [R1+0x5008], R16 ;  /* 0x0050081001007387 */ /* 0x0003e80000100a00 */
[----:B------:R1:W-:Y:S04]  /*e640*/  STL.128 [R1+0x4fe0], R4 ;  /* 0x004fe00401007387 */ /* 0x0003e80000100c00 */
[----:B0-----:R-:W3:Y:S04]  /*e650*/  LDL.LU R26, [R1+0x501c] ;  /* 0x00501c00011a7983 */ /* 0x001ee80000300800 */
[----:B------:R-:W3:Y:S04]  /*e660*/  LDL.LU R24, [R1+0x5018] ;  /* 0x0050180001187983 */ /* 0x000ee80000300800 */
[----:B-1----:R-:W3:Y:S04]  /*e670*/  LDL.LU R22, [R1+0x5014] ;  /* 0x0050140001167983 */ /* 0x002ee80000300800 */
[----:B------:R-:W3:Y:S04]  /*e680*/  LDL.LU R20, [R1+0x5010] ;  /* 0x0050100001147983 */ /* 0x000ee80000300800 */
[----:B------:R-:W3:Y:S04]  /*e690*/  LDL.LU.64 R16, [R1+0x5008] ;  /* 0x0050080001107983 */ /* 0x000ee80000300a00 */
[----:B------:R-:W3:Y:S04]  /*e6a0*/  LDL.LU R10, [R1+0x4ff8] ;  /* 0x004ff800010a7983 */ /* 0x000ee80000300800 */
[----:B------:R-:W3:Y:S04]  /*e6b0*/  LDL.LU.64 R8, [R1+0x4ff0] ;  /* 0x004ff00001087983 */ /* 0x000ee80000300a00 */
[----:B------:R-:W3:Y:S04]  /*e6c0*/  LDL.LU.128 R4, [R1+0x4fe0] ;  /* 0x004fe00001047983 */ /* 0x000ee80000300c00 */
[----:B------:R0:W-:Y:S04]  /*e6d0*/  STL [R1+0x5134], R118 ;  /* 0x0051347601007387 */ /* 0x0001e80000100800 */
[----:B------:R1:W-:Y:S04]  /*e6e0*/  STL [R1+0x5130], R116 ;  /* 0x0051307401007387 */ /* 0x0003e80000100800 */
[----:B------:R1:W-:Y:S04]  /*e6f0*/  STL [R1+0x512c], R114 ;  /* 0x00512c7201007387 */ /* 0x0003e80000100800 */
[----:B------:R-:W3:Y:S04]  /*e700*/  LDL.LU R124, [R1+0x51a4] ;  /* 0x0051a400017c7983 */ /* 0x000ee80000300800 */
[----:B0-----:R-:W3:Y:S04]  /*e710*/  LDL.LU R118, [R1+0x5134] ;  /* 0x0051340001767983 */ /* 0x001ee80000300800 */
[----:B-1----:R-:W3:Y:S04]  /*e720*/  LDL.LU R116, [R1+0x5130] ;  /* 0x0051300001747983 */ /* 0x002ee80000300800 */
[----:B------:R-:W3:Y:S01]  /*e730*/  LDL.LU R114, [R1+0x512c] ;  /* 0x00512c0001727983 */ /* 0x000ee20000300800 */
[----:B------:R-:W-:-:S03]  /*e740*/  IMAD.MOV.U32 R206, RZ, RZ, R126 ;  /* 0x000000ffffce7224 */ /* 0x000fc600078e007e */
[----:B------:R0:W-:Y:S04]  /*e750*/  STL [R1+0x513c], R122 ;  /* 0x00513c7a01007387 */ /* 0x0001e80000100800 */
[----:B------:R1:W-:Y:S04]  /*e760*/  STL [R1+0x5138], R120 ;  /* 0x0051387801007387 */ /* 0x0003e80000100800 */
[----:B------:R-:W3:Y:S04]  /*e770*/  LDL.LU R128, [R1+0x51ac] ;  /* 0x0051ac0001807983 */ /* 0x000ee80000300800 */
[----:B------:R-:W3:Y:S04]  /*e780*/  LDL.LU R126, [R1+0x51a8] ;  /* 0x0051a800017e7983 */ /* 0x000ee80000300800 */
[----:B------:R1:W-:Y:S04]  /*e790*/  STL [R1+0x4fc4], R106 ;  /* 0x004fc46a01007387 */ /* 0x0003e80000100800 */
[----:B0-----:R-:W3:Y:S04]  /*e7a0*/  LDL.LU R122, [R1+0x513c] ;  /* 0x00513c00017a7983 */ /* 0x001ee80000300800 */
[----:B-1----:R-:W3:Y:S04]  /*e7b0*/  LDL.LU R120, [R1+0x5138] ;  /* 0x0051380001787983 */ /* 0x002ee80000300800 */
[----:B------:R-:W3:Y:S04]  /*e7c0*/  LDL.LU R106, [R1+0x4fc4] ;  /* 0x004fc400016a7983 */ /* 0x000ee80000300800 */
[----:B------:R-:W3:Y:S04]  /*e7d0*/  LDL.LU R204, [R1+0x518] ;  /* 0x0005180001cc7983 */ /* 0x000ee80000300800 */
        /* <DEDUP_REMOVED lines=10> */
[----:B--2---:R2:W-:Y:S04]  /*e880*/  STL [R1+0x4f98], R84 ;  /* 0x004f985401007387 */ /* 0x0045e80000100800 */
[----:B------:R2:W-:Y:S04]  /*e890*/  STL [R1+0x4f94], R82 ;  /* 0x004f945201007387 */ /* 0x0005e80000100800 */
[----:B------:R2:W-:Y:S04]  /*e8a0*/  STL [R1+0x4f90], R80 ;  /* 0x004f905001007387 */ /* 0x0005e80000100800 */
        /* <DEDUP_REMOVED lines=8> */
[----:B------:R-:W-:Y:S01]  /*e930*/  STL.128 [R1+0x4ee0], R36 ;  /* 0x004ee02401007387 */ /* 0x000fe20000100c00 */
[----:B------:R-:W-:-:S03]  /*e940*/  IMAD.MOV.U32 R202, RZ, RZ, R72 ;  /* 0x000000ffffca7224 */ /* 0x000fc600078e0048 */
[----:B------:R2:W-:Y:S01]  /*e950*/  STL.64 [R1+0x528], R74 ;  /* 0x0005284a01007387 */ /* 0x0005e20000100a00 */
[----:B------:R-:W-:-:S03]  /*e960*/  IMAD.MOV.U32 R81, RZ, RZ, R73 ;  /* 0x000000ffff517224 */ /* 0x000fc600078e0049 */
[----:B------:R-:W-:Y:S04]  /*e970*/  STL.128 [R1+0x4ed0], R32 ;  /* 0x004ed02001007387 */ /* 0x000fe80000100c00 */
[----:B0-----:R-:W3:Y:S04]  /*e980*/  LDL.LU R104, [R1+0x4fc0] ;  /* 0x004fc00001687983 */ /* 0x001ee80000300800 */
[----:B-1----:R-:W3:Y:S04]  /*e990*/  LDL.LU R102, [R1+0x4fbc] ;  /* 0x004fbc0001667983 */ /* 0x002ee80000300800 */
        /* <DEDUP_REMOVED lines=8> */
[----:B--2---:R-:W2:Y:S04]  /*ea20*/  LDL.LU R84, [R1+0x4f98] ;  /* 0x004f980001547983 */ /* 0x004ea80000300800 */
[----:B------:R-:W2:Y:S04]  /*ea30*/  LDL.LU R82, [R1+0x4f94] ;  /* 0x004f940001527983 */ /* 0x000ea80000300800 */
[----:B------:R-:W2:Y:S04]  /*ea40*/  LDL.LU R80, [R1+0x4f90] ;  /* 0x004f900001507983 */ /* 0x000ea80000300800 */
[----:B------:R-:W2:Y:S04]  /*ea50*/  LDL.LU.128 R72, [R1+0x4f70] ;  /* 0x004f700001487983 */ /* 0x000ea80000300c00 */
[----:B------:R-:W2:Y:S04]  /*ea60*/  LDL.LU.128 R68, [R1+0x4f60] ;  /* 0x004f600001447983 */ /* 0x000ea80000300c00 */
[----:B------:R-:W2:Y:S04]  /*ea70*/  LDL.LU.128 R64, [R1+0x4f50] ;  /* 0x004f500001407983 */ /* 0x000ea80000300c00 */
[----:B----4-:R0:W-:Y:S04]  /*ea80*/  STL.128 [R1+0x4e20], R76 ;  /* 0x004e204c01007387 */ /* 0x0101e80000100c00 */
[----:B------:R-:W4:Y:S04]  /*ea90*/  LDL.LU.128 R60, [R1+0x4f40] ;  /* 0x004f4000013c7983 */ /* 0x000f280000300c00 */
[----:B------:R-:W4:Y:S04]  /*eaa0*/  LDL.LU.128 R56, [R1+0x4f30] ;  /* 0x004f300001387983 */ /* 0x000f280000300c00 */
[----:B------:R-:W4:Y:S04]  /*eab0*/  LDL.LU.128 R52, [R1+0x4f20] ;  /* 0x004f200001347983 */ /* 0x000f280000300c00 */
[----:B------:R-:W4:Y:S04]  /*eac0*/  LDL.LU.128 R48, [R1+0x4f10] ;  /* 0x004f100001307983 */ /* 0x000f280000300c00 */
[----:B------:R-:W4:Y:S04]  /*ead0*/  LDL.LU.128 R44, [R1+0x4f00] ;  /* 0x004f0000012c7983 */ /* 0x000f280000300c00 */
[----:B------:R-:W4:Y:S04]  /*eae0*/  LDL.LU.128 R40, [R1+0x4ef0] ;  /* 0x004ef00001287983 */ /* 0x000f280000300c00 */
[----:B------:R-:W4:Y:S04]  /*eaf0*/  LDL.LU.128 R36, [R1+0x4ee0] ;  /* 0x004ee00001247983 */ /* 0x000f280000300c00 */
[----:B------:R-:W4:Y:S04]  /*eb00*/  LDL.LU R83, [R1+0x52c] ;  /* 0x00052c0001537983 */ /* 0x000f280000300800 */
[----:B0-----:R-:W4:Y:S04]  /*eb10*/  LDL.128 R76, [R1+0x320] ;  /* 0x00032000014c7983 */ /* 0x001f280000100c00 */
[----:B------:R-:W4:Y:S04]  /*eb20*/  LDL.LU.128 R32, [R1+0x4ed0] ;  /* 0x004ed00001207983 */ /* 0x000f280000300c00 */
[----:B------:R0:W-:Y:S04]  /*eb30*/  STL [R1+0x4fd0], R112 ;  /* 0x004fd07001007387 */ /* 0x0001e80000100800 */
[----:B------:R1:W-:Y:S04]  /*eb40*/  STL [R1+0x4fcc], R110 ;  /* 0x004fcc6e01007387 */ /* 0x0003e80000100800 */
[----:B------:R1:W-:Y:S04]  /*eb50*/  STL [R1+0x4fc8], R108 ;  /* 0x004fc86c01007387 */ /* 0x0003e80000100800 */
[----:B---3--:R3:W-:Y:S04]  /*eb60*/  STL.128 [R1+0x4ec0], R28 ;  /* 0x004ec01c01007387 */ /* 0x0087e80000100c00 */
[----:B------:R3:W-:Y:S04]  /*eb70*/  STL [R1+0x4ebc], R26 ;  /* 0x004ebc1a01007387 */ /* 0x0007e80000100800 */
[----:B------:R3:W-:Y:S04]  /*eb80*/  STL [R1+0x4eb8], R24 ;  /* 0x004eb81801007387 */ /* 0x0007e80000100800 */
[----:B------:R3:W-:Y:S04]  /*eb90*/  STL [R1+0x4eb4], R22 ;  /* 0x004eb41601007387 */ /* 0x0007e80000100800 */
[----:B------:R3:W-:Y:S04]  /*eba0*/  STL [R1+0x4eb0], R20 ;  /* 0x004eb01401007387 */ /* 0x0007e80000100800 */
[----:B------:R3:W-:Y:S04]  /*ebb0*/  STL.64 [R1+0x4ea8], R16 ;  /* 0x004ea81001007387 */ /* 0x0007e80000100a00 */
[----:B------:R3:W-:Y:S04]  /*ebc0*/  STL.64 [R1+0x4ea0], R12 ;  /* 0x004ea00c01007387 */ /* 0x0007e80000100a00 */
[----:B------:R3:W-:Y:S04]  /*ebd0*/  STL [R1+0x4e98], R10 ;  /* 0x004e980a01007387 */ /* 0x0007e80000100800 */
[----:B------:R3:W-:Y:S04]  /*ebe0*/  STL.64 [R1+0x4e90], R8 ;  /* 0x004e900801007387 */ /* 0x0007e80000100a00 */
[----:B------:R3:W-:Y:S04]  /*ebf0*/  STL.128 [R1+0x4e80], R4 ;  /* 0x004e800401007387 */ /* 0x0007e80000100c00 */
[----:B0-----:R-:W4:Y:S04]  /*ec00*/  LDL.LU R112, [R1+0x4fd0] ;  /* 0x004fd00001707983 */ /* 0x001f280000300800 */
[----:B-1----:R-:W4:Y:S04]  /*ec10*/  LDL.LU R110, [R1+0x4fcc] ;  /* 0x004fcc00016e7983 */ /* 0x002f280000300800 */
[----:B------:R-:W4:Y:S04]  /*ec20*/  LDL.LU R108, [R1+0x4fc8] ;  /* 0x004fc800016c7983 */ /* 0x000f280000300800 */
[----:B---3--:R-:W3:Y:S04]  /*ec30*/  LDL.LU.128 R28, [R1+0x4ec0] ;  /* 0x004ec000011c7983 */ /* 0x008ee80000300c00 */
[----:B------:R-:W3:Y:S04]  /*ec40*/  LDL.LU R26, [R1+0x4ebc] ;  /* 0x004ebc00011a7983 */ /* 0x000ee80000300800 */
[----:B------:R-:W3:Y:S04]  /*ec50*/  LDL.LU R24, [R1+0x4eb8] ;  /* 0x004eb80001187983 */ /* 0x000ee80000300800 */
[----:B------:R-:W3:Y:S04]  /*ec60*/  LDL.LU R22, [R1+0x4eb4] ;  /* 0x004eb40001167983 */ /* 0x000ee80000300800 */
[----:B------:R-:W3:Y:S04]  /*ec70*/  LDL.LU R20, [R1+0x4eb0] ;  /* 0x004eb00001147983 */ /* 0x000ee80000300800 */
[----:B------:R-:W3:Y:S04]  /*ec80*/  LDL.LU.64 R16, [R1+0x4ea8] ;  /* 0x004ea80001107983 */ /* 0x000ee80000300a00 */
[----:B------:R-:W3:Y:S04]  /*ec90*/  LDL.LU.64 R12, [R1+0x4ea0] ;  /* 0x004ea000010c7983 */ /* 0x000ee80000300a00 */
[----:B------:R-:W3:Y:S04]  /*eca0*/  LDL.LU R10, [R1+0x4e98] ;  /* 0x004e9800010a7983 */ /* 0x000ee80000300800 */
[----:B------:R-:W3:Y:S04]  /*ecb0*/  LDL.LU.64 R8, [R1+0x4e90] ;  /* 0x004e900001087983 */ /* 0x000ee80000300a00 */
[----:B------:R-:W3:Y:S04]  /*ecc0*/  LDL.LU.128 R4, [R1+0x4e80] ;  /* 0x004e800001047983 */ /* 0x000ee80000300c00 */
[----:B------:R0:W-:Y:S04]  /*ecd0*/  STL [R1+0x4e6c], R106 ;  /* 0x004e6c6a01007387 */ /* 0x0001e80000100800 */
[----:B------:R1:W-:Y:S04]  /*ece0*/  STL [R1+0x5140], R124 ;  /* 0x0051407c01007387 */ /* 0x0003e80000100800 */
[----:B------:R1:W-:Y:S04]  /*ecf0*/  STL [R1+0x4fdc], R118 ;  /* 0x004fdc7601007387 */ /* 0x0003e80000100800 */
[----:B0-----:R-:W3:Y:S04]  /*ed00*/  LDL.LU R106, [R1+0x4e6c] ;  /* 0x004e6c00016a7983 */ /* 0x001ee80000300800 */
[----:B------:R0:W-:Y:S04]  /*ed10*/  STL [R1+0x4fd8], R116 ;  /* 0x004fd87401007387 */ /* 0x0001e80000100800 */
[----:B------:R0:W-:Y:S04]  /*ed20*/  STL [R1+0x4fd4], R114 ;  /* 0x004fd47201007387 */ /* 0x0001e80000100800 */
[----:B-1----:R-:W3:Y:S04]  /*ed30*/  LDL.LU R124, [R1+0x5140] ;  /* 0x00514000017c7983 */ /* 0x002ee80000300800 */
[----:B------:R-:W3:Y:S04]  /*ed40*/  LDL.LU R118, [R1+0x4fdc] ;  /* 0x004fdc0001767983 */ /* 0x000ee80000300800 */
[----:B0-----:R-:W3:Y:S04]  /*ed50*/  LDL.LU R116, [R1+0x4fd8] ;  /* 0x004fd80001747983 */ /* 0x001ee80000300800 */
        /* <DEDUP_REMOVED lines=13> */
[----:B0-----:R-:W3:Y:S04]  /*ee30*/  LDL.LU R104, [R1+0x4e68] ;  /* 0x004e680001687983 */ /* 0x001ee80000300800 */
[----:B-1----:R-:W3:Y:S04]  /*ee40*/  LDL.LU R102, [R1+0x4e64] ;  /* 0x004e640001667983 */ /* 0x002ee80000300800 */
[----:B------:R-:W-:Y:S04]  /*ee50*/  STL.128 [R1+0x4e10], R72 ;  /* 0x004e104801007387 */ /* 0x000fe80000100c00 */
[----:B------:R-:W-:Y:S04]  /*ee60*/  STL.128 [R1+0x4e00], R68 ;  /* 0x004e004401007387 */ /* 0x000fe80000100c00 */
[----:B------:R-:W-:Y:S04]  /*ee70*/  STL.128 [R1+0x4df0], R64 ;  /* 0x004df04001007387 */ /* 0x000fe80000100c00 */
[----:B------:R-:W3:Y:S04]  /*ee80*/  LDL.LU R100, [R1+0x4e60] ;  /* 0x004e600001647983 */ /* 0x000ee80000300800 */
[----:B----4-:R-:W-:Y:S04]  /*ee90*/  STL.128 [R1+0x4de0], R60 ;  /* 0x004de03c01007387 */ /* 0x010fe80000100c00 */
[----:B------:R-:W-:Y:S04]  /*eea0*/  STL.128 [R1+0x4dd0], R56 ;  /* 0x004dd03801007387 */ /* 0x000fe80000100c00 */
[----:B------:R-:W-:Y:S04]  /*eeb0*/  STL.128 [R1+0x4dc0], R52 ;  /* 0x004dc03401007387 */ /* 0x000fe80000100c00 */
[----:B------:R-:W-:Y:S04]  /*eec0*/  STL.128 [R1+0x4db0], R48 ;  /* 0x004db03001007387 */ /* 0x000fe80000100c00 */
[----:B------:R-:W-:Y:S04]  /*eed0*/  STL.128 [R1+0x4da0], R44 ;  /* 0x004da02c01007387 */ /* 0x000fe80000100c00 */
[----:B------:R-:W-:Y:S04]  /*eee0*/  STL.128 [R1+0x4d90], R40 ;  /* 0x004d902801007387 */ /* 0x000fe80000100c00 */
[----:B------:R-:W-:Y:S04]  /*eef0*/  STL.128 [R1+0x4d80], R36 ;  /* 0x004d802401007387 */ /* 0x000fe80000100c00 */
[----:B------:R0:W-:Y:S01]  /*ef00*/  STL.128 [R1+0x4e30], R80 ;  /* 0x004e305001007387 */ /* 0x0001e20000100c00 */
[----:B------:R-:W-:-:S03]  /*ef10*/  IMAD.MOV.U32 R198, RZ, RZ, R76 ;  /* 0x000000ffffc67224 */ /* 0x000fc600078e004c */
[----:B------:R1:W-:Y:S01]  /*ef20*/  STL.64 [R1+0x538], R78 ;  /* 0x0005384e01007387 */ /* 0x0003e20000100a00 */
[----:B------:R-:W-:-:S03]  /*ef30*/  IMAD.MOV.U32 R85, RZ, RZ, R77 ;  /* 0x000000ffff557224 */ /* 0x000fc600078e004d */
        /* <DEDUP_REMOVED lines=9> */
[----:B0-----:R-:W2:Y:S04]  /*efd0*/  LDL.LU.128 R80, [R1+0x4e30] ;  /* 0x004e300001507983 */ /* 0x001ea80000300c00 */
[----:B-1----:R-:W2:Y:S04]  /*efe0*/  LDL.LU.128 R76, [R1+0x4e20] ;  /* 0x004e2000014c7983 */ /* 0x002ea80000300c00 */
        /* <DEDUP_REMOVED lines=11> */
[----:B----4-:R-:W4:Y:S04]  /*f0a0*/  LDL.LU.128 R32, [R1+0x4d70] ;  /* 0x004d700001207983 */ /* 0x010f280000300c00 */
        /* <DEDUP_REMOVED lines=26> */
[----:B------:R-:W3:Y:S04]  /*f250*/  LDL.LU R196, [R1+0x538] ;  /* 0x0005380001c47983 */ /* 0x000ee80000300800 */
[----:B------:R-:W-:Y:S04]  /*f260*/  STL [R1+0x4d14], R106 ;  /* 0x004d146a01007387 */ /* 0x000fe80000100800 */
[----:B------:R-:W-:Y:S04]  /*f270*/  STL [R1+0x4d10], R104 ;  /* 0x004d106801007387 */ /* 0x000fe80000100800 */
[----:B------:R-:W-:Y:S04]  /*f280*/  STL [R1+0x4d0c], R102 ;  /* 0x004d0c6601007387 */ /* 0x000fe80000100800 */
[----:B------:R-:W-:Y:S04]  /*f290*/  STL [R1+0x4d08], R100 ;  /* 0x004d086401007387 */ /* 0x000fe80000100800 */
[----:B------:R0:W-:Y:S04]  /*f2a0*/  STL [R1+0x4d04], R98 ;  /* 0x004d046201007387 */ /* 0x0001e80000100800 */
[----:B------:R1:W-:Y:S04]  /*f2b0*/  STL [R1+0x4d00], R96 ;  /* 0x004d006001007387 */ /* 0x0003e80000100800 */
[----:B------:R-:W-:Y:S04]  /*f2c0*/  STL [R1+0x4cfc], R94 ;  /* 0x004cfc5e01007387 */ /* 0x000fe80000100800 */
[----:B------:R-:W-:Y:S04]  /*f2d0*/  STL [R1+0x4cf8], R92 ;  /* 0x004cf85c01007387 */ /* 0x000fe80000100800 */
[----:B------:R-:W-:Y:S04]  /*f2e0*/  STL [R1+0x4cf4], R90 ;  /* 0x004cf45a01007387 */ /* 0x000fe80000100800 */
[----:B------:R-:W-:Y:S04]  /*f2f0*/  STL [R1+0x4cf0], R88 ;  /* 0x004cf05801007387 */ /* 0x000fe80000100800 */
[----:B--2---:R2:W-:Y:S04]  /*f300*/  STL.128 [R1+0x4cd0], R80 ;  /* 0x004cd05001007387 */ /* 0x0045e80000100c00 */
        /* <DEDUP_REMOVED lines=12> */
[----:B----4-:R-:W-:Y:S04]  /*f3d0*/  STL.128 [R1+0x4c10], R32 ;  /* 0x004c102001007387 */ /* 0x010fe80000100c00 */
[----:B0-----:R-:W4:Y:S04]  /*f3e0*/  LDL.LU R98, [R1+0x4d04] ;  /* 0x004d040001627983 */ /* 0x001f280000300800 */
[----:B-1----:R-:W4:Y:S04]  /*f3f0*/  LDL.LU R96, [R1+0x4d00] ;  /* 0x004d000001607983 */ /* 0x002f280000300800 */
[----:B--2---:R-:W2:Y:S04]  /*f400*/  LDL.LU.128 R80, [R1+0x4cd0] ;  /* 0x004cd00001507983 */ /* 0x004ea80000300c00 */
[----:B------:R-:W2:Y:S04]  /*f410*/  LDL.LU R94, [R1+0x4cfc] ;  /* 0x004cfc00015e7983 */ /* 0x000ea80000300800 */
[----:B------:R-:W2:Y:S04]  /*f420*/  LDL.LU R92, [R1+0x4cf8] ;  /* 0x004cf800015c7983 */ /* 0x000ea80000300800 */
        /* <DEDUP_REMOVED lines=11> */
[----:B------:R-:W2:Y:S04]  /*f4e0*/  LDL.128 R76, [R1+0x330] ;  /* 0x00033000014c7983 */ /* 0x000ea80000100c00 */
[----:B------:R-:W2:Y:S04]  /*f4f0*/  LDL.LU R100, [R1+0x4d08] ;  /* 0x004d080001647983 */ /* 0x000ea80000300800 */
[----:B------:R1:W-:Y:S04]  /*f500*/  STL.128 [R1+0x49b0], R172 ;  /* 0x0049b0ac01007387 */ /* 0x0003e80000100c00 */
[----:B------:R1:W-:Y:S04]  /*f510*/  STL.128 [R1+0x49a0], R168 ;  /* 0x0049a0a801007387 */ /* 0x0003e80000100c00 */
[----:B------:R-:W2:Y:S04]  /*f520*/  LDL.LU.128 R84, [R1+0x4ce0] ;  /* 0x004ce00001547983 */ /* 0x000ea80000300c00 */
[----:B0-----:R-:W2:Y:S04]  /*f530*/  LDL.LU R120, [R1+0x490] ;  /* 0x0004900001787983 */ /* 0x001ea80000300800 */
[----:B-1----:R-:W2:Y:S04]  /*f540*/  LDL.128 R172, [R1+0x350] ;  /* 0x0003500001ac7983 */ /* 0x002ea80000100c00 */
[----:B------:R-:W2:Y:S04]  /*f550*/  LDL.LU.128 R168, [R1+0x49a0] ;  /* 0x0049a00001a87983 */ /* 0x000ea80000300c00 */
[----:B------:R-:W2:Y:S04]  /*f560*/  LDL.LU R122, [R1+0x498] ;  /* 0x00049800017a7983 */ /* 0x000ea80000300800 */
[----:B------:R-:W-:Y:S04]  /*f570*/  STL [R1+0x360], R124 ;  /* 0x0003607c01007387 */ /* 0x000fe80000100800 */
[----:B------:R-:W-:Y:S04]  /*f580*/  STL [R1+0x364], R114 ;  /* 0x0003647201007387 */ /* 0x000fe80000100800 */
[----:B------:R-:W-:Y:S04]  /*f590*/  STL [R1+0x368], R116 ;  /* 0x0003687401007387 */ /* 0x000fe80000100800 */
[----:B------:R-:W-:Y:S04]  /*f5a0*/  STL [R1+0x36c], R118 ;  /* 0x00036c7601007387 */ /* 0x000fe80000100800 */
[----:B------:R-:W2:Y:S04]  /*f5b0*/  LDL.LU R90, [R1+0x4cf4] ;  /* 0x004cf400015a7983 */ /* 0x000ea80000300800 */
[----:B------:R-:W2:Y:S04]  /*f5c0*/  LDL.LU R88, [R1+0x4cf0] ;  /* 0x004cf00001587983 */ /* 0x000ea80000300800 */
[----:B------:R0:W-:Y:S04]  /*f5d0*/  STL.128 [R1+0x49c0], R176 ;  /* 0x0049c0b001007387 */ /* 0x0001e80000100c00 */
[----:B------:R-:W2:Y:S04]  /*f5e0*/  LDL.LU R106, [R1+0x4d14] ;  /* 0x004d1400016a7983 */ /* 0x000ea80000300800 */
[----:B------:R-:W2:Y:S04]  /*f5f0*/  LDL.LU R104, [R1+0x4d10] ;  /* 0x004d100001687983 */ /* 0x000ea80000300800 */
[----:B------:R-:W2:Y:S04]  /*f600*/  LDL.LU R102, [R1+0x4d0c] ;  /* 0x004d0c0001667983 */ /* 0x000ea80000300800 */
[----:B------:R1:W-:Y:S04]  /*f610*/  STL [R1+0x4a08], R198 ;  /* 0x004a08c601007387 */ /* 0x0003e80000100800 */
[----:B---3--:R3:W-:Y:S04]  /*f620*/  STL [R1+0x4a04], R196 ;  /* 0x004a04c401007387 */ /* 0x0087e80000100800 */
[----:B0-----:R-:W2:Y:S04]  /*f630*/  LDL.128 R176, [R1+0x360] ;  /* 0x0003600001b07983 */ /* 0x001ea80000100c00 */
[----:B------:R0:W-:Y:S04]  /*f640*/  STL [R1+0x4a00], R193 ;  /* 0x004a00c101007387 */ /* 0x0001e80000100800 */
[----:B-1----:R-:W2:Y:S04]  /*f650*/  LDL.LU R198, [R1+0x4a08] ;  /* 0x004a080001c67983 */ /* 0x002ea80000300800 */
[----:B---3--:R-:W3:Y:S04]  /*f660*/  LDL.LU R196, [R1+0x4a04] ;  /* 0x004a040001c47983 */ /* 0x008ee80000300800 */
[----:B------:R1:W-:Y:S04]  /*f670*/  STL.128 [R1+0x4990], R164 ;  /* 0x004990a401007387 */ /* 0x0003e80000100c00 */
[----:B------:R1:W-:Y:S04]  /*f680*/  STL.128 [R1+0x4980], R160 ;  /* 0x004980a001007387 */ /* 0x0003e80000100c00 */
[----:B0-----:R-:W3:Y:S04]  /*f690*/  LDL.LU R193, [R1+0x4a00] ;  /* 0x004a000001c17983 */ /* 0x001ee80000300800 */
[----:B------:R0:W-:Y:S04]  /*f6a0*/  STL [R1+0x370], R108 ;  /* 0x0003706c01007387 */ /* 0x0001e80000100800 */
[----:B-1----:R-:W3:Y:S04]  /*f6b0*/  LDL.LU.128 R164, [R1+0x4990] ;  /* 0x0049900001a47983 */ /* 0x002ee80000300c00 */
[----:B------:R-:W3:Y:S04]  /*f6c0*/  LDL.LU.128 R160, [R1+0x4980] ;  /* 0x0049800001a07983 */ /* 0x000ee80000300c00 */
[----:B------:R1:W-:Y:S04]  /*f6d0*/  STL [R1+0x374], R110 ;  /* 0x0003746e01007387 */ /* 0x0003e80000100800 */
[----:B0-----:R-:W3:Y:S04]  /*f6e0*/  LDL.LU R108, [R1+0x480] ;  /* 0x00048000016c7983 */ /* 0x001ee80000300800 */
[----:B------:R-:W-:Y:S04]  /*f6f0*/  STL [R1+0x378], R112 ;  /* 0x0003787001007387 */ /* 0x000fe80000100800 */
[----:B-1----:R-:W3:Y:S04]  /*f700*/  LDL.LU R110, [R1+0x488] ;  /* 0x00048800016e7983 */ /* 0x002ee80000300800 */
[----:B------:R0:W-:Y:S04]  /*f710*/  STL.128 [R1+0x4a20], R204 ;  /* 0x004a20cc01007387 */ /* 0x0001e80000100c00 */
[----:B------:R1:W-:Y:S04]  /*f720*/  STL [R1+0x4a10], R202 ;  /* 0x004a10ca01007387 */ /* 0x0003e80000100800 */
        /* <DEDUP_REMOVED lines=8> */
[----:B0-----:R-:W3:Y:S04]  /*f7b0*/  LDL.LU.128 R204, [R1+0x4a20] ;  /* 0x004a200001cc7983 */ /* 0x001ee80000300c00 */
[----:B-1----:R-:W3:Y:S04]  /*f7c0*/  LDL.LU R202, [R1+0x4a10] ;  /* 0x004a100001ca7983 */ /* 0x002ee80000300800 */
[----:B------:R-:W3:Y:S04]  /*f7d0*/  LDL.LU R200, [R1+0x4a0c] ;  /* 0x004a0c0001c87983 */ /* 0x000ee80000300800 */
        /* <DEDUP_REMOVED lines=8> */
[----:B------:R-:W3:Y:S04]  /*f860*/  LDL.LU.128 R72, [R1+0x4cb0] ;  /* 0x004cb00001487983 */ /* 0x000ee80000300c00 */
[----:B------:R-:W-:Y:S04]  /*f870*/  STL.128 [R1+0x4a30], R208 ;  /* 0x004a30d001007387 */ /* 0x000fe80000100c00 */
[----:B------:R-:W-:Y:S04]  /*f880*/  STL.64 [R1+0x4a40], R212 ;  /* 0x004a40d401007387 */ /* 0x000fe80000100a00 */
[----:B----4-:R0:W-:Y:S04]  /*f890*/  STL [R1+0x4bac], R98 ;  /* 0x004bac6201007387 */ /* 0x0101e80000100800 */
[----:B------:R1:W-:Y:S04]  /*f8a0*/  STL [R1+0x4ba8], R96 ;  /* 0x004ba86001007387 */ /* 0x0003e80000100800 */
[----:B--2---:R2:W-:Y:S04]  /*f8b0*/  STL.128 [R1+0x4b70], R80 ;  /* 0x004b705001007387 */ /* 0x0045e80000100c00 */
[----:B0-----:R-:W4:Y:S04]  /*f8c0*/  LDL.LU R98, [R1+0x4bac] ;  /* 0x004bac0001627983 */ /* 0x001f280000300800 */
[----:B-1----:R-:W4:Y:S04]  /*f8d0*/  LDL.LU R96, [R1+0x4ba8] ;  /* 0x004ba80001607983 */ /* 0x002f280000300800 */
[----:B------:R0:W-:Y:S04]  /*f8e0*/  STL [R1+0x4ba4], R94 ;  /* 0x004ba45e01007387 */ /* 0x0001e80000100800 */
[----:B--2---:R-:W2:Y:S04]  /*f8f0*/  LDL.128 R80, [R1+0x340] ;  /* 0x0003400001507983 */ /* 0x004ea80000100c00 */
[----:B------:R1:W-:Y:S04]  /*f900*/  STL [R1+0x4ba0], R92 ;  /* 0x004ba05c01007387 */ /* 0x0003e80000100800 */
[----:B0-----:R-:W2:Y:S04]  /*f910*/  LDL.LU R94, [R1+0x4ba4] ;  /* 0x004ba400015e7983 */ /* 0x001ea80000300800 */
[----:B------:R-:W2:Y:S04]  /*f920*/  LDL.LU.128 R208, [R1+0x4a30] ;  /* 0x004a300001d07983 */ /* 0x000ea80000300c00 */
[----:B-1----:R-:W2:Y:S04]  /*f930*/  LDL.LU R92, [R1+0x4ba0] ;  /* 0x004ba000015c7983 */ /* 0x002ea80000300800 */
[----:B------:R-:W-:Y:S04]  /*f940*/  STL.128 [R1+0x4c00], R28 ;  /* 0x004c001c01007387 */ /* 0x000fe80000100c00 */
[----:B------:R-:W-:Y:S04]  /*f950*/  STL [R1+0x4bfc], R26 ;  /* 0x004bfc1a01007387 */ /* 0x000fe80000100800 */
[----:B------:R-:W-:Y:S04]  /*f960*/  STL [R1+0x4bf8], R24 ;  /* 0x004bf81801007387 */ /* 0x000fe80000100800 */
[----:B------:R-:W-:Y:S04]  /*f970*/  STL [R1+0x4bf4], R22 ;  /* 0x004bf41601007387 */ /* 0x000fe80000100800 */
[----:B------:R-:W-:Y:S04]  /*f980*/  STL [R1+0x4bf0], R20 ;  /* 0x004bf01401007387 */ /* 0x000fe80000100800 */
[----:B------:R-:W-:Y:S04]  /*f990*/  STL.64 [R1+0x548], R78 ;  /* 0x0005484e01007387 */ /* 0x000fe80000100a00 */
[----:B------:R0:W-:Y:S04]  /*f9a0*/  STL [R1+0x4bb0], R100 ;  /* 0x004bb06401007387 */ /* 0x0001e80000100800 */
[----:B------:R-:W2:Y:S04]  /*f9b0*/  LDL.LU R91, [R1+0x54c] ;  /* 0x00054c00015b7983 */ /* 0x000ea80000300800 */
[----:B------:R-:W2:Y:S04]  /*f9c0*/  LDL.LU R142, [R1+0x548] ;  /* 0x00054800018e7983 */ /* 0x000ea80000300800 */
[----:B0-----:R-:W2:Y:S01]  /*f9d0*/  LDL.LU R100, [R1+0x4bb0] ;  /* 0x004bb00001647983 */ /* 0x001ea20000300800 */
[----:B------:R-:W-:-:S02]  /*f9e0*/  IMAD.MOV.U32 R89, RZ, RZ, R77 ;  /* 0x000000ffff597224 */ /* 0x000fc400078e004d */
[----:B------:R-:W-:Y:S01]  /*f9f0*/  IMAD.MOV.U32 R143, RZ, RZ, R76 ;  /* 0x000000ffff8f7224 */ /* 0x000fe200078e004c */
[----:B------:R0:W-:Y:S01]  /*fa00*/  STL.128 [R1+0x4b80], R84 ;  /* 0x004b805401007387 */ /* 0x0001e20000100c00 */
[----:B------:R-:W-:-:S03]  /*fa10*/  IMAD.MOV.U32 R97, RZ, RZ, R173 ;  /* 0x000000ffff617224 */ /* 0x000fc600078e00ad */
[----:B------:R-:W2:Y:S01]  /*fa20*/  LDL.LU.128 R76, [R1+0x4cc0] ;  /* 0x004cc000014c7983 */ /* 0x000ea20000300c00 */
[----:B------:R-:W-:-:S03]  /*fa30*/  IMAD.MOV.U32 R99, RZ, RZ, R175 ;  /* 0x000000ffff637224 */ /* 0x000fc600078e00af */
[----:B------:R1:W-:Y:S04]  /*fa40*/  STL.128 [R1+0x4880], R168 ;  /* 0x004880a801007387 */ /* 0x0003e80000100c00 */
[----:B------:R-:W-:Y:S04]  /*fa50*/  STL.64 [R1+0x4be8], R16 ;  /* 0x004be81001007387 */ /* 0x000fe80000100a00 */
[----:B0-----:R-:W2:Y:S04]  /*fa60*/  LDL.LU.128 R84, [R1+0x4b80] ;  /* 0x004b800001547983 */ /* 0x001ea80000300c00 */
[----:B------:R-:W-:Y:S04]  /*fa70*/  STL.64 [R1+0x4be0], R12 ;  /* 0x004be00c01007387 */ /* 0x000fe80000100a00 */
[----:B-1----:R-:W2:Y:S04]  /*fa80*/  LDL.LU.128 R168, [R1+0x4880] ;  /* 0x0048800001a87983 */ /* 0x002ea80000300c00 */
[----:B------:R-:W-:Y:S04]  /*fa90*/  STL [R1+0x4bd8], R10 ;  /* 0x004bd80a01007387 */ /* 0x000fe80000100800 */
[----:B------:R-:W-:Y:S04]  /*faa0*/  STL.64 [R1+0x4bd0], R8 ;  /* 0x004bd00801007387 */ /* 0x000fe80000100a00 */
[----:B------:R-:W-:Y:S04]  /*fab0*/  STL.128 [R1+0x4bc0], R4 ;  /* 0x004bc00401007387 */ /* 0x000fe80000100c00 */
[----:B------:R-:W2:Y:S04]  /*fac0*/  LDL.LU.128 R68, [R1+0x4ca0] ;  /* 0x004ca00001447983 */ /* 0x000ea80000300c00 */
[----:B------:R0:W-:Y:S04]  /*fad0*/  STL [R1+0x384], R106 ;  /* 0x0003846a01007387 */ /* 0x0001e80000100800 */
[----:B------:R-:W-:Y:S04]  /*fae0*/  STL [R1+0x380], R104 ;  /* 0x0003806801007387 */ /* 0x000fe80000100800 */
[----:B------:R1:W-:Y:S04]  /*faf0*/  STL [R1+0x37c], R102 ;  /* 0x00037c6601007387 */ /* 0x0003e80000100800 */
[----:B0-----:R-:W2:Y:S04]  /*fb00*/  LDL.LU R106, [R1+0x478] ;  /* 0x00047800016a7983 */ /* 0x001ea80000300800 */
[----:B------:R-:W2:Y:S04]  /*fb10*/  LDL.LU.128 R64, [R1+0x4c90] ;  /* 0x004c900001407983 */ /* 0x000ea80000300c00 */
[----:B------:R-:W-:Y:S04]  /*fb20*/  STL [R1+0x574], R177 ;  /* 0x000574b101007387 */ /* 0x000fe80000100800 */
[----:B------:R-:W-:Y:S04]  /*fb30*/  STL.64 [R1+0x578], R178 ;  /* 0x000578b201007387 */ /* 0x000fe80000100a00 */
[----:B------:R-:W2:Y:S04]  /*fb40*/  LDL.LU R101, [R1+0x574] ;  /* 0x0005740001657983 */ /* 0x000ea80000300800 */
[----:B-1----:R-:W2:Y:S04]  /*fb50*/  LDL.LU R102, [R1+0x578] ;  /* 0x0005780001667983 */ /* 0x002ea80000300800 */
[----:B------:R-:W2:Y:S04]  /*fb60*/  LDL.LU R103, [R1+0x57c] ;  /* 0x00057c0001677983 */ /* 0x000ea80000300800 */
[----:B------:R0:W-:Y:S04]  /*fb70*/  STL [R1+0x48e8], R198 ;  /* 0x0048e8c601007387 */ /* 0x0001e80000100800 */
[----:B---3--:R1:W-:Y:S04]  /*fb80*/  STL [R1+0x48e4], R196 ;  /* 0x0048e4c401007387 */ /* 0x0083e80000100800 */
[----:B------:R3:W-:Y:S04]  /*fb90*/  STL [R1+0x48e0], R193 ;  /* 0x0048e0c101007387 */ /* 0x0007e80000100800 */
[----:B0-----:R-:W2:Y:S04]  /*fba0*/  LDL.LU R198, [R1+0x48e8] ;  /* 0x0048e80001c67983 */ /* 0x001ea80000300800 */
[----:B-1----:R-:W2:Y:S04]  /*fbb0*/  LDL.LU R196, [R1+0x48e4] ;  /* 0x0048e40001c47983 */ /* 0x002ea80000300800 */
[----:B------:R0:W-:Y:S04]  /*fbc0*/  STL.128 [R1+0x4870], R164 ;  /* 0x004870a401007387 */ /* 0x0001e80000100c00 */
[----:B------:R1:W-:Y:S04]  /*fbd0*/  STL.128 [R1+0x4860], R160 ;  /* 0x004860a001007387 */ /* 0x0003e80000100c00 */
[----:B---3--:R-:W3:Y:S04]  /*fbe0*/  LDL.LU R193, [R1+0x48e0] ;  /* 0x0048e00001c17983 */ /* 0x008ee80000300800 */
[----:B------:R-:W3:Y:S04]  /*fbf0*/  LDL.LU.128 R60, [R1+0x4c80] ;  /* 0x004c8000013c7983 */ /* 0x000ee80000300c00 */
[----:B0-----:R-:W3:Y:S04]  /*fc00*/  LDL.LU.128 R164, [R1+0x4870] ;  /* 0x0048700001a47983 */ /* 0x001ee80000300c00 */
[----:B-1----:R-:W3:Y:S04]  /*fc10*/  LDL.LU.128 R160, [R1+0x4860] ;  /* 0x0048600001a07983 */ /* 0x002ee80000300c00 */
        /* <DEDUP_REMOVED lines=16> */
[----:B------:R-:W-:Y:S04]  /*fd20*/  STL.128 [R1+0x4830], R148 ;  /* 0x0048309401007387 */ /* 0x000fe80000100c00 */
[----:B------:R-:W-:Y:S04]  /*fd30*/  STL.128 [R1+0x4820], R144 ;  /* 0x0048209001007387 */ /* 0x000fe80000100c00 */
[----:B0-----:R-:W3:Y:S04]  /*fd40*/  LDL.LU.128 R204, [R1+0x4900] ;  /* 0x0049000001cc7983 */ /* 0x001ee80000300c00 */
[----:B-1----:R-:W3:Y:S04]  /*fd50*/  LDL.LU R202, [R1+0x48f0] ;  /* 0x0048f00001ca7983 */ /* 0x002ee80000300800 */
[----:B------:R-:W3:Y:S04]  /*fd60*/  LDL.LU R200, [R1+0x48ec] ;  /* 0x0048ec0001c87983 */ /* 0x000ee80000300800 */
[----:B------:R-:W3:Y:S04]  /*fd70*/  LDL.LU.128 R188, [R1+0x48d0] ;  /* 0x0048d00001bc7983 */ /* 0x000ee80000300c00 */
[----:B------:R-:W3:Y:S04]  /*fd80*/  LDL.LU.128 R184, [R1+0x48c0] ;  /* 0x0048c00001b87983 */ /* 0x000ee80000300c00 */
[----:B------:R-:W3:Y:S04]  /*fd90*/  LDL.LU.128 R180, [R1+0x48b0] ;  /* 0x0048b00001b47983 */ /* 0x000ee80000300c00 */
[----:B------:R-:W3:Y:S04]  /*fda0*/  LDL.LU.128 R156, [R1+0x4850] ;  /* 0x00485000019c7983 */ /* 0x000ee80000300c00 */
[----:B----4-:R0:W-:Y:S04]  /*fdb0*/  STL [R1+0x38c], R98 ;  /* 0x00038c6201007387 */ /* 0x0101e80000100800 */
[----:B------:R1:W-:Y:S04]  /*fdc0*/  STL [R1+0x388], R96 ;  /* 0x0003886001007387 */ /* 0x0003e80000100800 */
[----:B------:R-:W4:Y:S01]  /*fdd0*/  LDL.LU.128 R152, [R1+0x4840] ;  /* 0x0048400001987983 */ /* 0x000f220000300c00 */
[----:B0-----:R-:W-:-:S03]  /*fde0*/  IMAD.MOV.U32 R98, RZ, RZ, R174 ;  /* 0x000000ffff627224 */ /* 0x001fc600078e00ae */
[----:B--2---:R-:W-:Y:S01]  /*fdf0*/  STL.64 [R1+0x558], R82 ;  /* 0x0005585201007387 */ /* 0x004fe20000100a00 */
[----:B-1----:R-:W-:-:S03]  /*fe00*/  IMAD.MOV.U32 R96, RZ, RZ, R172 ;  /* 0x000000ffff607224 */ /* 0x002fc600078e00ac */
[----:B------:R-:W2:Y:S04]  /*fe10*/  LDL.LU R140, [R1+0x558] ;  /* 0x00055800018c7983 */ /* 0x000ea80000300800 */
[----:B------:R-:W3:Y:S04]  /*fe20*/  LDL.LU R95, [R1+0x55c] ;  /* 0x00055c00015f7983 */ /* 0x000ee80000300800 */
[----:B------:R-:W4:Y:S01]  /*fe30*/  LDL.LU.128 R172, [R1+0x49b0] ;  /* 0x0049b00001ac7983 */ /* 0x000f220000300c00 */
[----:B------:R-:W-:Y:S02]  /*fe40*/  IMAD.MOV.U32 R141, RZ, RZ, R80 ;  /* 0x000000ffff8d7224 */ /* 0x000fe400078e0050 */
[----:B------:R-:W-:Y:S01]  /*fe50*/  IMAD.MOV.U32 R93, RZ, RZ, R81 ;  /* 0x000000ffff5d7224 */ /* 0x000fe200078e0051 */
[----:B------:R0:W-:Y:S04]  /*fe60*/  STL [R1+0x398], R92 ;  /* 0x0003985c01007387 */ /* 0x0001e80000100800 */
[----:B------:R1:W-:Y:S04]  /*fe70*/  STL [R1+0x39c], R94 ;  /* 0x00039c5e01007387 */ /* 0x0003e80000100800 */
[----:B------:R1:W-:Y:S01]  /*fe80*/  STL.128 [R1+0x47f0], R96 ;  /* 0x0047f06001007387 */ /* 0x0003e20000100c00 */
[----:B0-----:R-:W-:-:S03]  /*fe90*/  IMAD.MOV.U32 R92, RZ, RZ, R122 ;  /* 0x000000ffff5c7224 */ /* 0x001fc600078e007a */
[----:B------:R-:W4:Y:S01]  /*fea0*/  LDL.LU.128 R80, [R1+0x4b70] ;  /* 0x004b700001507983 */ /* 0x000f220000300c00 */
[----:B-1----:R-:W-:-:S03]  /*feb0*/  IMAD.MOV.U32 R94, RZ, RZ, R120 ;  /* 0x000000ffff5e7224 */ /* 0x002fc600078e0078 */
[----:B------:R-:W4:Y:S04]  /*fec0*/  LDL.LU.128 R148, [R1+0x4830] ;  /* 0x0048300001947983 */ /* 0x000f280000300c00 */
[----:B------:R-:W4:Y:S04]  /*fed0*/  LDL.LU.128 R144, [R1+0x4820] ;  /* 0x0048200001907983 */ /* 0x000f280000300c00 */
[----:B------:R-:W4:Y:S04]  /*fee0*/  LDL.LU.128 R96, [R1+0x47f0] ;  /* 0x0047f00001607983 */ /* 0x000f280000300c00 */
[----:B------:R0:W-:Y:S04]  /*fef0*/  STL.128 [R1+0x4b50], R72 ;  /* 0x004b504801007387 */ /* 0x0001e80000100c00 */
[----:B------:R1:W-:Y:S04]  /*ff00*/  STL.128 [R1+0x4b90], R88 ;  /* 0x004b905801007387 */ /* 0x0003e80000100c00 */
[----:B------:R-:W-:Y:S04]  /*ff10*/  STL.128 [R1+0x4910], R208 ;  /* 0x004910d001007387 */ /* 0x000fe80000100c00 */
[----:B------:R1:W-:Y:S04]  /*ff20*/  STL [R1+0x390], R100 ;  /* 0x0003906401007387 */ /* 0x0003e80000100800 */
[----:B0-----:R-:W4:Y:S04]  /*ff30*/  LDL.LU.128 R72, [R1+0x4b50] ;  /* 0x004b500001487983 */ /* 0x001f280000300c00 */
[----:B-1----:R-:W4:Y:S01]  /*ff40*/  LDL.LU.128 R88, [R1+0x4b90] ;  /* 0x004b900001587983 */ /* 0x002f220000300c00 */
[----:B------:R-:W-:-:S03]  /*ff50*/  IMAD.MOV.U32 R100, RZ, RZ, R176 ;  /* 0x000000ffff647224 */ /* 0x000fc600078e00b0 */
[----:B------:R-:W4:Y:S04]  /*ff60*/  LDL.LU.128 R176, [R1+0x49c0] ;  /* 0x0049c00001b07983 */ /* 0x000f280000300c00 */
[----:B------:R0:W-:Y:S04]  /*ff70*/  STL.128 [R1+0x4b60], R76 ;  /* 0x004b604c01007387 */ /* 0x0001e80000100c00 */
[----:B------:R-:W-:Y:S04]  /*ff80*/  STL [R1+0x3a0], R84 ;  /* 0x0003a05401007387 */ /* 0x000fe80000100800 */
[----:B------:R-:W-:Y:S04]  /*ff90*/  STL [R1+0x3a4], R86 ;  /* 0x0003a45601007387 */ /* 0x000fe80000100800 */
[----:B------:R1:W-:Y:S04]  /*ffa0*/  STL.128 [R1+0x4740], R168 ;  /* 0x004740a801007387 */ /* 0x0003e80000100c00 */
[----:B0-----:R-:W4:Y:S04]  /*ffb0*/  LDL.LU.128 R76, [R1+0x4b60] ;  /* 0x004b6000014c7983 */ /* 0x001f280000300c00 */
[----:B------:R-:W4:Y:S04]  /*ffc0*/  LDL.LU R26, [R1+0x4bfc] ;  /* 0x004bfc00011a7983 */ /* 0x000f280000300800 */
[----:B------:R-:W4:Y:S04]  /*ffd0*/  LDL.LU R24, [R1+0x4bf8] ;  /* 0x004bf80001187983 */ /* 0x000f280000300800 */
[----:B-1----:R-:W4:Y:S04]  /*ffe0*/  LDL.128 R168, [R1+0x380] ;  /* 0x0003800001a87983 */ /* 0x002f280000100c00 */
[----:B------:R-:W4:Y:S04]  /*fff0*/  LDL.LU R22, [R1+0x4bf4] ;  /* 0x004bf40001167983 */ /* 0x000f280000300800 */
[----:B------:R-:W4:Y:S04]  /*10000*/  LDL.LU R20, [R1+0x4bf0] ;  /* 0x004bf00001147983 */ /* 0x000f280000300800 */
[----:B------:R-:W4:Y:S04]  /*10010*/  LDL.LU.64 R16, [R1+0x4be8] ;  /* 0x004be80001107983 */ /* 0x000f280000300a00 */
[----:B------:R-:W4:Y:S04]  /*10020*/  LDL.LU.64 R12, [R1+0x4be0] ;  /* 0x004be000010c7983 */ /* 0x000f280000300a00 */
[----:B------:R-:W4:Y:S04]  /*10030*/  LDL.LU R10, [R1+0x4bd8] ;  /* 0x004bd800010a7983 */ /* 0x000f280000300800 */
[----:B------:R-:W4:Y:S04]  /*10040*/  LDL.LU.64 R8, [R1+0x4bd0] ;  /* 0x004bd00001087983 */ /* 0x000f280000300a00 */
[----:B------:R-:W4:Y:S04]  /*10050*/  LDL.LU.128 R4, [R1+0x4bc0] ;  /* 0x004bc00001047983 */ /* 0x000f280000300c00 */
[----:B------:R-:W4:Y:S04]  /*10060*/  LDL.LU.64 R212, [R1+0x4a40] ;  /* 0x004a400001d47983 */ /* 0x000f280000300a00 */
[----:B--2---:R0:W-:Y:S04]  /*10070*/  STL.128 [R1+0x4930], R140 ;  /* 0x0049308c01007387 */ /* 0x0041e80000100c00 */
[----:B---3--:R1:W-:Y:S04]  /*10080*/  STL.128 [R1+0x47e0], R92 ;  /* 0x0047e05c01007387 */ /* 0x0083e80000100c00 */
[----:B----4-:R2:W-:Y:S04]  /*10090*/  STL.128 [R1+0x4890], R172 ;  /* 0x004890ac01007387 */ /* 0x0105e80000100c00 */
[----:B------:R-:W-:Y:S04]  /*100a0*/  STL [R1+0x47a8], R198 ;  /* 0x0047a8c601007387 */ /* 0x000fe80000100800 */
[----:B0-----:R-:W3:Y:S04]  /*100b0*/  LDL.LU.128 R140, [R1+0x4930] ;  /* 0x00493000018c7983 */ /* 0x001ee80000300c00 */
[----:B-1----:R-:W4:Y:S04]  /*100c0*/  LDL.LU.128 R92, [R1+0x47e0] ;  /* 0x0047e000015c7983 */ /* 0x002f280000300c00 */
[----:B--2---:R-:W2:Y:S01]  /*100d0*/  LDL.128 R172, [R1+0x370] ;  /* 0x0003700001ac7983 */ /* 0x004ea20000100c00 */
[----:B------:R-:W-:-:S02]  /*100e0*/  IMAD.MOV.U32 R84, RZ, RZ, R110 ;  /* 0x000000ffff547224 */ /* 0x000fc400078e006e */
[----:B------:R-:W-:Y:S01]  /*100f0*/  IMAD.MOV.U32 R86, RZ, RZ, R108 ;  /* 0x000000ffff567224 */ /* 0x000fe200078e006c */
[----:B------:R0:W-:Y:S04]  /*10100*/  STL.128 [R1+0x4800], R100 ;  /* 0x0048006401007387 */ /* 0x0001e80000100c00 */
[----:B------:R1:W-:Y:S04]  /*10110*/  STL.128 [R1+0x4670], R84 ;  /* 0x0046705401007387 */ /* 0x0003e80000100c00 */
[----:B------:R1:W-:Y:S04]  /*10120*/  STL.128 [R1+0x46a0], R96 ;  /* 0x0046a06001007387 */ /* 0x0003e80000100c00 */
[----:B------:R-:W-:Y:S04]  /*10130*/  STL [R1+0x47a4], R196 ;  /* 0x0047a4c401007387 */ /* 0x000fe80000100800 */
[----:B0-----:R-:W2:Y:S04]  /*10140*/  LDL.LU.128 R100, [R1+0x4800] ;  /* 0x0048000001647983 */ /* 0x001ea80000300c00 */
[----:B-1----:R-:W2:Y:S04]  /*10150*/  LDL.LU.128 R84, [R1+0x4670] ;  /* 0x0046700001547983 */ /* 0x002ea80000300c00 */
[----:B------:R-:W2:Y:S04]  /*10160*/  LDL.LU R96, [R1+0x470] ;  /* 0x0004700001607983 */ /* 0x000ea80000300800 */
[----:B------:R-:W-:Y:S04]  /*10170*/  STL [R1+0x47a0], R193 ;  /* 0x0047a0c101007387 */ /* 0x000fe80000100800 */
[----:B------:R0:W-:Y:S04]  /*10180*/  STL [R1+0x3a8], R88 ;  /* 0x0003a85801007387 */ /* 0x0001e80000100800 */
[----:B------:R1:W-:Y:S04]  /*10190*/  STL.128 [R1+0x48a0], R176 ;  /* 0x0048a0b001007387 */ /* 0x0003e80000100c00 */
[----:B------:R-:W2:Y:S01]  /*101a0*/  LDL.LU R198, [R1+0x47a8] ;  /* 0x0047a80001c67983 */ /* 0x000ea20000300800 */
[----:B0-----:R-:W-:-:S03]  /*101b0*/  IMAD.MOV.U32 R88, RZ, RZ, R106 ;  /* 0x000000ffff587224 */ /* 0x001fc600078e006a */
[----:B------:R-:W2:Y:S04]  /*101c0*/  LDL.LU R196, [R1+0x47a4] ;  /* 0x0047a40001c47983 */ /* 0x000ea80000300800 */
[----:B------:R0:W-:Y:S04]  /*101d0*/  STL.128 [R1+0x4730], R164 ;  /* 0x004730a401007387 */ /* 0x0001e80000100c00 */
[----:B-1----:R-:W2:Y:S04]  /*101e0*/  LDL.LU.128 R176, [R1+0x48a0] ;  /* 0x0048a00001b07983 */ /* 0x002ea80000300c00 */
[----:B------:R1:W-:Y:S04]  /*101f0*/  STL.128 [R1+0x4720], R160 ;  /* 0x004720a001007387 */ /* 0x0003e80000100c00 */
[----:B------:R-:W2:Y:S04]  /*10200*/  LDL.LU R193, [R1+0x47a0] ;  /* 0x0047a00001c17983 */ /* 0x000ea80000300800 */
[----:B0-----:R-:W2:Y:S04]  /*10210*/  LDL.LU.128 R164, [R1+0x4730] ;  /* 0x0047300001a47983 */ /* 0x001ea80000300c00 */
[----:B------:R-:W-:Y:S01]  /*10220*/  STL [R1+0x594], R169 ;  /* 0x000594a901007387 */ /* 0x000fe20000100800 */
[----:B------:R-:W-:-:S03]  /*10230*/  IMAD.MOV.U32 R108, RZ, RZ, R168 ;  /* 0x000000ffff6c7224 */ /* 0x000fc600078e00a8 */
[----:B------:R0:W-:Y:S04]  /*10240*/  STL.64 [R1+0x598], R170 ;  /* 0x000598aa01007387 */ /* 0x0001e80000100a00 */
[----:B-1----:R-:W2:Y:S04]  /*10250*/  LDL.LU.128 R160, [R1+0x4720] ;  /* 0x0047200001a07983 */ /* 0x002ea80000300c00 */
[----:B------:R-:W-:Y:S04]  /*10260*/  STL [R1+0x394], R90 ;  /* 0x0003945a01007387 */ /* 0x000fe80000100800 */
[----:B0-----:R-:W2:Y:S04]  /*10270*/  LDL.LU.128 R168, [R1+0x4740] ;  /* 0x0047400001a87983 */ /* 0x001ea80000300c00 */
[----:B------:R-:W-:Y:S04]  /*10280*/  STL [R1+0x3ac], R78 ;  /* 0x0003ac4e01007387 */ /* 0x000fe80000100800 */
[----:B------:R-:W-:Y:S04]  /*10290*/  STL [R1+0x3b0], R80 ;  /* 0x0003b05001007387 */ /* 0x000fe80000100800 */
[----:B------:R-:W-:Y:S04]  /*102a0*/  STL [R1+0x3b4], R82 ;  /* 0x0003b45201007387 */ /* 0x000fe80000100800 */
[----:B------:R-:W-:Y:S04]  /*102b0*/  STL.128 [R1+0x47c0], R204 ;  /* 0x0047c0cc01007387 */ /* 0x000fe80000100c00 */
[----:B------:R-:W-:Y:S04]  /*102c0*/  STL [R1+0x47b0], R202 ;  /* 0x0047b0ca01007387 */ /* 0x000fe80000100800 */
[----:B------:R-:W-:Y:S04]  /*102d0*/  STL [R1+0x47ac], R200 ;  /* 0x0047acc801007387 */ /* 0x000fe80000100800 */
[----:B------:R-:W-:Y:S04]  /*102e0*/  STL.128 [R1+0x4790], R188 ;  /* 0x004790bc01007387 */ /* 0x000fe80000100c00 */
[----:B------:R-:W-:Y:S04]  /*102f0*/  STL.128 [R1+0x4780], R184 ;  /* 0x004780b801007387 */ /* 0x000fe80000100c00 */
[----:B------:R-:W-:Y:S04]  /*10300*/  STL.128 [R1+0x4770], R180 ;  /* 0x004770b401007387 */ /* 0x000fe80000100c00 */
[----:B------:R-:W-:Y:S04]  /*10310*/  STL.128 [R1+0x4710], R156 ;  /* 0x0047109c01007387 */ /* 0x000fe80000100c00 */
[----:B------:R-:W-:Y:S04]  /*10320*/  STL.128 [R1+0x4700], R152 ;  /* 0x0047009801007387 */ /* 0x000fe80000100c00 */
[----:B------:R-:W-:Y:S04]  /*10330*/  STL.128 [R1+0x46f0], R148 ;  /* 0x0046f09401007387 */ /* 0x000fe80000100c00 */
[----:B------:R-:W-:Y:S04]  /*10340*/  STL.128 [R1+0x46e0], R144 ;  /* 0x0046e09001007387 */ /* 0x000fe80000100c00 */
[----:B------:R-:W2:Y:S04]  /*10350*/  LDL.LU.128 R208, [R1+0x4910] ;  /* 0x0049100001d07983 */ /* 0x000ea80000300c00 */
[----:B---3--:R0:W-:Y:S04]  /*10360*/  STL.128 [R1+0x4810], R140 ;  /* 0x0048108c01007387 */ /* 0x0081e80000100c00 */
[----:B----4-:R-:W-:Y:S04]  /*10370*/  STL.128 [R1+0x4690], R92 ;  /* 0x0046905c01007387 */ /* 0x010fe80000100c00 */
[----:B--2---:R-:W-:Y:S01]  /*10380*/  STL [R1+0x584], R173 ;  /* 0x000584ad01007387 */ /* 0x004fe20000100800 */
[----:B------:R-:W-:-:S03]  /*10390*/  IMAD.MOV.U32 R104, RZ, RZ, R172 ;  /* 0x000000ffff687224 */ /* 0x000fc600078e00ac */
[----:B------:R1:W-:Y:S04]  /*103a0*/  STL.64 [R1+0x588], R174 ;  /* 0x000588ae01007387 */ /* 0x0003e80000100a00 */
[----:B0-----:R-:W2:Y:S04]  /*103b0*/  LDL.LU.128 R140, [R1+0x4810] ;  /* 0x00481000018c7983 */ /* 0x001ea80000300c00 */
[----:B------:R-:W3:Y:S04]  /*103c0*/  LDL.LU R105, [R1+0x584] ;  /* 0x0005840001697983 */ /* 0x000ee80000300800 */
[----:B-1----:R-:W4:Y:S04]  /*103d0*/  LDL.LU.128 R172, [R1+0x4890] ;  /* 0x0048900001ac7983 */ /* 0x002f280000300c00 */
[----:B------:R-:W3:Y:S04]  /*103e0*/  LDL.LU R106, [R1+0x588] ;  /* 0x00058800016a7983 */ /* 0x000ee80000300800 */
[----:B------:R-:W3:Y:S04]  /*103f0*/  LDL.LU R107, [R1+0x58c] ;  /* 0x00058c00016b7983 */ /* 0x000ee80000300800 */
[----:B------:R-:W3:Y:S04]  /*10400*/  LDL.LU R92, [R1+0x460] ;  /* 0x00046000015c7983 */ /* 0x000ee80000300800 */
[----:B------:R-:W3:Y:S01]  /*10410*/  LDL.LU R94, [R1+0x468] ;  /* 0x00046800015e7983 */ /* 0x000ee20000300800 */
[----:B------:R-:W-:-:S02]  /*10420*/  IMAD.MOV.U32 R90, RZ, RZ, R124 ;  /* 0x000000ffff5a7224 */ /* 0x000fc400078e007c */
[----:B------:R-:W-:Y:S01]  /*10430*/  IMAD.MOV.U32 R78, RZ, RZ, R96 ;  /* 0x000000ffff4e7224 */ /* 0x000fe200078e0060 */
[----:B------:R-:W-:Y:S04]  /*10440*/  STL.128 [R1+0x46b0], R100 ;  /* 0x0046b06401007387 */ /* 0x000fe80000100c00 */
[----:B------:R-:W-:Y:S04]  /*10450*/  STL.128 [R1+0x4680], R88 ;  /* 0x0046805801007387 */ /* 0x000fe80000100c00 */
[----:B------:R-:W-:Y:S04]  /*10460*/  STL.128 [R1+0x4500], R84 ;  /* 0x0045005401007387 */ /* 0x000fe80000100c00 */
[----:B------:R-:W3:Y:S04]  /*10470*/  LDL.LU.128 R204, [R1+0x47c0] ;  /* 0x0047c00001cc7983 */ /* 0x000ee80000300c00 */
[----:B------:R-:W3:Y:S04]  /*10480*/  LDL.LU R202, [R1+0x47b0] ;  /* 0x0047b00001ca7983 */ /* 0x000ee80000300800 */
[----:B------:R0:W-:Y:S04]  /*10490*/  STL.128 [R1+0x4760], R176 ;  /* 0x004760b001007387 */ /* 0x0001e80000100c00 */
[----:B------:R-:W3:Y:S04]  /*104a0*/  LDL.LU R200, [R1+0x47ac] ;  /* 0x0047ac0001c87983 */ /* 0x000ee80000300800 */
[----:B------:R-:W3:Y:S04]  /*104b0*/  LDL.LU.128 R188, [R1+0x4790] ;  /* 0x0047900001bc7983 */ /* 0x000ee80000300c00 */
[----:B------:R-:W3:Y:S04]  /*104c0*/  LDL.LU.128 R184, [R1+0x4780] ;  /* 0x0047800001b87983 */ /* 0x000ee80000300c00 */
[----:B------:R-:W3:Y:S04]  /*104d0*/  LDL.LU.128 R180, [R1+0x4770] ;  /* 0x0047700001b47983 */ /* 0x000ee80000300c00 */
[----:B0-----:R-:W3:Y:S04]  /*104e0*/  LDL.LU.128 R176, [R1+0x4760] ;  /* 0x0047600001b07983 */ /* 0x001ee80000300c00 */
[----:B------:R-:W3:Y:S04]  /*104f0*/  LDL.LU.128 R156, [R1+0x4710] ;  /* 0x00471000019c7983 */ /* 0x000ee80000300c00 */
[----:B------:R-:W3:Y:S04]  /*10500*/  LDL.LU.128 R152, [R1+0x4700] ;  /* 0x0047000001987983 */ /* 0x000ee80000300c00 */
[----:B------:R0:W-:Y:S04]  /*10510*/  STL.128 [R1+0x45e0], R168 ;  /* 0x0045e0a801007387 */ /* 0x0001e80000100c00 */
        /* <DEDUP_REMOVED lines=8> */
[----:B------:R1:W-:Y:S04]  /*105a0*/  STL [R1+0x4648], R198 ;  /* 0x004648c601007387 */ /* 0x0003e80000100800 */
[----:B------:R1:W-:Y:S04]  /*105b0*/  STL [R1+0x4644], R196 ;  /* 0x004644c401007387 */ /* 0x0003e80000100800 */
[----:B------:R-:W3:Y:S04]  /*105c0*/  LDL.LU R86, [R1+0x458] ;  /* 0x0004580001567983 */ /* 0x000ee80000300800 */
[----:B0-----:R-:W3:Y:S04]  /*105d0*/  LDL.128 R168, [R1+0x390] ;  /* 0x0003900001a87983 */ /* 0x001ee80000100c00 */
[----:B------:R0:W-:Y:S04]  /*105e0*/  STL [R1+0x4640], R193 ;  /* 0x004640c101007387 */ /* 0x0001e80000100800 */
[----:B-1----:R-:W3:Y:S04]  /*105f0*/  LDL.LU R198, [R1+0x4648] ;  /* 0x0046480001c67983 */ /* 0x002ee80000300800 */
[----:B------:R-:W3:Y:S04]  /*10600*/  LDL.LU R196, [R1+0x4644] ;  /* 0x0046440001c47983 */ /* 0x000ee80000300800 */
[----:B------:R1:W-:Y:S04]  /*10610*/  STL.128 [R1+0x45d0], R164 ;  /* 0x0045d0a401007387 */ /* 0x0003e80000100c00 */
[----:B------:R1:W-:Y:S04]  /*10620*/  STL.128 [R1+0x45c0], R160 ;  /* 0x0045c0a001007387 */ /* 0x0003e80000100c00 */
[----:B0-----:R-:W3:Y:S04]  /*10630*/  LDL.LU R193, [R1+0x4640] ;  /* 0x0046400001c17983 */ /* 0x001ee80000300800 */
[----:B-1----:R-:W3:Y:S04]  /*10640*/  LDL.LU.128 R164, [R1+0x45d0] ;  /* 0x0045d00001a47983 */ /* 0x002ee80000300c00 */
[----:B------:R-:W3:Y:S04]  /*10650*/  LDL.LU.128 R160, [R1+0x45c0] ;  /* 0x0045c00001a07983 */ /* 0x000ee80000300c00 */
[----:B--2---:R0:W-:Y:S04]  /*10660*/  STL.128 [R1+0x46d0], R140 ;  /* 0x0046d08c01007387 */ /* 0x0041e80000100c00 */
[----:B----4-:R1:W-:Y:S04]  /*10670*/  STL.128 [R1+0x4750], R172 ;  /* 0x004750ac01007387 */ /* 0x0103e80000100c00 */
[----:B---3--:R2:W-:Y:S01]  /*10680*/  STL.128 [R1+0x46c0], R104 ;  /* 0x0046c06801007387 */ /* 0x0085e20000100c00 */
[----:B------:R-:W-:-:S03]  /*10690*/  IMAD.MOV.U32 R82, RZ, RZ, R92 ;  /* 0x000000ffff527224 */ /* 0x000fc600078e005c */
[----:B0-----:R-:W3:Y:S01]  /*106a0*/  LDL.LU.128 R140, [R1+0x46d0] ;  /* 0x0046d000018c7983 */ /* 0x001ee20000300c00 */
[----:B------:R-:W-:-:S03]  /*106b0*/  IMAD.MOV.U32 R80, RZ, RZ, R94 ;  /* 0x000000ffff507224 */ /* 0x000fc600078e005e */
[----:B-1----:R-:W4:Y:S04]  /*106c0*/  LDL.LU.128 R172, [R1+0x4750] ;  /* 0x0047500001ac7983 */ /* 0x002f280000300c00 */
[----:B------:R-:W4:Y:S04]  /*106d0*/  LDL.LU.128 R92, [R1+0x4690] ;  /* 0x00469000015c7983 */ /* 0x000f280000300c00 */
[----:B--2---:R-:W2:Y:S04]  /*106e0*/  LDL.LU.128 R104, [R1+0x46c0] ;  /* 0x0046c00001687983 */ /* 0x004ea80000300c00 */
        /* <DEDUP_REMOVED lines=21> */
[----:B------:R1:W-:Y:S01]  /*10840*/  STL.64 [R1+0x4a58], R226 ;  /* 0x004a58e201007387 */ /* 0x0003e20000100a00 */
[----:B0-----:R-:W-:-:S03]  /*10850*/  IMAD.MOV.U32 R72, RZ, RZ, R86 ;  /* 0x000000ffff487224 */ /* 0x001fc600078e0056 */
[----:B------:R0:W-:Y:S01]  /*10860*/  STL [R1+0x4a50], R224 ;  /* 0x004a50e001007387 */ /* 0x0001e20000100800 */
[----:B------:R-:W-:-:S03]  /*10870*/  IMAD.MOV.U32 R112, RZ, RZ, R168 ;  /* 0x000000ffff707224 */ /* 0x000fc600078e00a8 */
[----:B------:R0:W-:Y:S04]  /*10880*/  STL.64 [R1+0x4a48], R222 ;  /* 0x004a48de01007387 */ /* 0x0001e80000100a00 */
[----:B------:R0:W-:Y:S04]  /*10890*/  STL.64 [R1+0x4920], R212 ;  /* 0x004920d401007387 */ /* 0x0001e80000100a00 */
[----:B------:R0:W-:Y:S04]  /*108a0*/  STL.128 [R1+0x47d0], R208 ;  /* 0x0047d0d001007387 */ /* 0x0001e80000100c00 */
[----:B------:R0:W-:Y:S04]  /*108b0*/  STL.128 [R1+0x4660], R204 ;  /* 0x004660cc01007387 */ /* 0x0001e80000100c00 */
[----:B------:R0:W-:Y:S04]  /*108c0*/  STL [R1+0x4650], R202 ;  /* 0x004650ca01007387 */ /* 0x0001e80000100800 */
[----:B------:R2:W-:Y:S04]  /*108d0*/  STL [R1+0x464c], R200 ;  /* 0x00464cc801007387 */ /* 0x0005e80000100800 */
[----:B------:R2:W-:Y:S04]  /*108e0*/  STL.128 [R1+0x4630], R188 ;  /* 0x004630bc01007387 */ /* 0x0005e80000100c00 */
[----:B------:R2:W-:Y:S04]  /*108f0*/  STL.128 [R1+0x4620], R184 ;  /* 0x004620b801007387 */ /* 0x0005e80000100c00 */
[----:B------:R2:W-:Y:S04]  /*10900*/  STL.128 [R1+0x4610], R180 ;  /* 0x004610b401007387 */ /* 0x0005e80000100c00 */
        /* <DEDUP_REMOVED lines=11> */
[----:B------:R-:W-:Y:S04]  /*109c0*/  STL.64 [R1+0x5a8], R170 ;  /* 0x0005a8aa01007387 */ /* 0x000fe80000100a00 */
        /* <DEDUP_REMOVED lines=12> */
[----:B------:R-:W2:Y:S04]  /*10a90*/  LDL.LU R24, [R1+0x4a98] ;  /* 0x004a980001187983 */ /* 0x000ea80000300800 */
[----:B------:R-:W2:Y:S04]  /*10aa0*/  LDL.LU R22, [R1+0x4a94] ;  /* 0x004a940001167983 */ /* 0x000ea80000300800 */
[----:B------:R-:W2:Y:S04]  /*10ab0*/  LDL.LU R20, [R1+0x4a90] ;  /* 0x004a900001147983 */ /* 0x000ea80000300800 */
[----:B------:R-:W2:Y:S04]  /*10ac0*/  LDL.LU.64 R16, [R1+0x4a88] ;  /* 0x004a880001107983 */ /* 0x000ea80000300a00 */
[----:B------:R-:W2:Y:S04]  /*10ad0*/  LDL.LU.64 R12, [R1+0x4a80] ;  /* 0x004a8000010c7983 */ /* 0x000ea80000300a00 */
[----:B------:R-:W2:Y:S04]  /*10ae0*/  LDL.LU R10, [R1+0x4a78] ;  /* 0x004a7800010a7983 */ /* 0x000ea80000300800 */
[----:B------:R-:W2:Y:S04]  /*10af0*/  LDL.LU.64 R8, [R1+0x4a70] ;  /* 0x004a700001087983 */ /* 0x000ea80000300a00 */
[----:B------:R-:W2:Y:S04]  /*10b00*/  LDL.LU.128 R4, [R1+0x4a60] ;  /* 0x004a600001047983 */ /* 0x000ea80000300c00 */
[----:B------:R-:W2:Y:S04]  /*10b10*/  LDL.LU.64 R226, [R1+0x4a58] ;  /* 0x004a580001e27983 */ /* 0x000ea80000300a00 */
[----:B0-----:R-:W2:Y:S04]  /*10b20*/  LDL.LU R224, [R1+0x4a50] ;  /* 0x004a500001e07983 */ /* 0x001ea80000300800 */
[----:B------:R-:W2:Y:S04]  /*10b30*/  LDL.LU.64 R222, [R1+0x4a48] ;  /* 0x004a480001de7983 */ /* 0x000ea80000300a00 */
[----:B------:R-:W2:Y:S04]  /*10b40*/  LDL.LU.64 R212, [R1+0x4920] ;  /* 0x0049200001d47983 */ /* 0x000ea80000300a00 */
[----:B------:R-:W2:Y:S04]  /*10b50*/  LDL.LU.128 R208, [R1+0x47d0] ;  /* 0x0047d00001d07983 */ /* 0x000ea80000300c00 */
[----:B------:R-:W2:Y:S04]  /*10b60*/  LDL.LU.128 R204, [R1+0x4660] ;  /* 0x0046600001cc7983 */ /* 0x000ea80000300c00 */
[----:B------:R-:W2:Y:S04]  /*10b70*/  LDL.LU R202, [R1+0x4650] ;  /* 0x0046500001ca7983 */ /* 0x000ea80000300800 */
[----:B---3--:R-:W-:Y:S04]  /*10b80*/  STL.128 [R1+0x4570], R140 ;  /* 0x0045708c01007387 */ /* 0x008fe80000100c00 */
[----:B----4-:R0:W-:Y:S04]  /*10b90*/  STL.128 [R1+0x45f0], R172 ;  /* 0x0045f0ac01007387 */ /* 0x0101e80000100c00 */
[----:B------:R-:W-:Y:S04]  /*10ba0*/  STL.128 [R1+0x4520], R92 ;  /* 0x0045205c01007387 */ /* 0x000fe80000100c00 */
[----:B--2---:R1:W-:Y:S04]  /*10bb0*/  STL.128 [R1+0x4550], R104 ;  /* 0x0045506801007387 */ /* 0x0043e80000100c00 */
[----:B------:R-:W2:Y:S04]  /*10bc0*/  LDL.LU R200, [R1+0x464c] ;  /* 0x00464c0001c87983 */ /* 0x000ea80000300800 */
[----:B------:R-:W3:Y:S04]  /*10bd0*/  LDL.LU.128 R188, [R1+0x4630] ;  /* 0x0046300001bc7983 */ /* 0x000ee80000300c00 */
[----:B------:R-:W4:Y:S04]  /*10be0*/  LDL.LU.128 R184, [R1+0x4620] ;  /* 0x0046200001b87983 */ /* 0x000f280000300c00 */
[----:B------:R-:W2:Y:S04]  /*10bf0*/  LDL.LU.128 R180, [R1+0x4610] ;  /* 0x0046100001b47983 */ /* 0x000ea80000300c00 */
[----:B------:R-:W3:Y:S04]  /*10c00*/  LDL.LU.128 R176, [R1+0x4600] ;  /* 0x0046000001b07983 */ /* 0x000ee80000300c00 */
[----:B0-----:R-:W4:Y:S04]  /*10c10*/  LDL.LU.128 R172, [R1+0x45f0] ;  /* 0x0045f00001ac7983 */ /* 0x001f280000300c00 */
[----:B------:R-:W4:Y:S04]  /*10c20*/  LDL.LU.128 R168, [R1+0x45e0] ;  /* 0x0045e00001a87983 */ /* 0x000f280000300c00 */
[----:B------:R-:W4:Y:S04]  /*10c30*/  LDL.LU.128 R156, [R1+0x45b0] ;  /* 0x0045b000019c7983 */ /* 0x000f280000300c00 */
[----:B------:R-:W4:Y:S04]  /*10c40*/  LDL.LU.128 R152, [R1+0x45a0] ;  /* 0x0045a00001987983 */ /* 0x000f280000300c00 */
[----:B------:R-:W2:Y:S04]  /*10c50*/  LDL.LU.128 R148, [R1+0x4590] ;  /* 0x0045900001947983 */ /* 0x000ea80000300c00 */
[----:B------:R-:W3:Y:S04]  /*10c60*/  LDL.LU.128 R144, [R1+0x4580] ;  /* 0x0045800001907983 */ /* 0x000ee80000300c00 */
[----:B------:R-:W4:Y:S04]  /*10c70*/  LDL.LU.128 R140, [R1+0x4570] ;  /* 0x00457000018c7983 */ /* 0x000f280000300c00 */
[----:B------:R-:W2:Y:S04]  /*10c80*/  LDL.LU.128 R108, [R1+0x4560] ;  /* 0x00456000016c7983 */ /* 0x000ea80000300c00 */
[----:B-1----:R-:W3:Y:S04]  /*10c90*/  LDL.LU.128 R104, [R1+0x4550] ;  /* 0x0045500001687983 */ /* 0x002ee80000300c00 */
[----:B------:R-:W4:Y:S04]  /*10ca0*/  LDL.LU.128 R100, [R1+0x4540] ;  /* 0x0045400001647983 */ /* 0x000f280000300c00 */
[----:B------:R-:W4:Y:S04]  /*10cb0*/  LDL.LU.128 R96, [R1+0x4530] ;  /* 0x0045300001607983 */ /* 0x000f280000300c00 */
[----:B------:R-:W4:Y:S04]  /*10cc0*/  LDL.LU.128 R92, [R1+0x4520] ;  /* 0x00452000015c7983 */ /* 0x000f280000300c00 */
[----:B------:R-:W4:Y:S04]  /*10cd0*/  LDL.LU.128 R88, [R1+0x4510] ;  /* 0x0045100001587983 */ /* 0x000f280000300c00 */
[----:B------:R-:W4:Y:S04]  /*10ce0*/  LDL.LU.128 R84, [R1+0x4500] ;  /* 0x0045000001547983 */ /* 0x000f280000300c00 */
[----:B------:R-:W4:Y:S04]  /*10cf0*/  LDL.LU.128 R80, [R1+0x44f0] ;  /* 0x0044f00001507983 */ /* 0x000f280000300c00 */
[----:B------:R-:W2:Y:S04]  /*10d00*/  LDL.LU R113, [R1+0x5a4] ;  /* 0x0005a40001717983 */ /* 0x000ea80000300800 */
[----:B------:R-:W2:Y:S04]  /*10d10*/  LDL.LU R114, [R1+0x5a8] ;  /* 0x0005a80001727983 */ /* 0x000ea80000300800 */
[----:B------:R-:W2:Y:S04]  /*10d20*/  LDL.LU R115, [R1+0x5ac] ;  /* 0x0005ac0001737983 */ /* 0x000ea80000300800 */
[----:B------:R-:W-:Y:S04]  /*10d30*/  STL [R1+0x44e8], R198 ;  /* 0x0044e8c601007387 */ /* 0x000fe80000100800 */
[----:B------:R-:W-:Y:S04]  /*10d40*/  STL [R1+0x44e4], R196 ;  /* 0x0044e4c401007387 */ /* 0x000fe80000100800 */
[----:B------:R-:W-:Y:S04]  /*10d50*/  STL [R1+0x44e0], R193 ;  /* 0x0044e0c101007387 */ /* 0x000fe80000100800 */
[----:B------:R0:W-:Y:S04]  /*10d60*/  STL.128 [R1+0x4470], R164 ;  /* 0x004470a401007387 */ /* 0x0001e80000100c00 */
[----:B------:R1:W-:Y:S04]  /*10d70*/  STL.128 [R1+0x4460], R160 ;  /* 0x004460a001007387 */ /* 0x0003e80000100c00 */
[----:B------:R-:W-:Y:S04]  /*10d80*/  STL [R1+0x3bc], R74 ;  /* 0x0003bc4a01007387 */ /* 0x000fe80000100800 */
[----:B------:R-:W-:Y:S04]  /*10d90*/  STL [R1+0x3c0], R76 ;  /* 0x0003c04c01007387 */ /* 0x000fe80000100800 */
[----:B0-----:R-:W3:Y:S04]  /*10da0*/  LDL.128 R164, [R1+0x3a0] ;  /* 0x0003a00001a47983 */ /* 0x001ee80000100c00 */
[----:B-1----:R-:W4:Y:S04]  /*10db0*/  LDL.LU.128 R160, [R1+0x4460] ;  /* 0x0044600001a07983 */ /* 0x002f280000300c00 */
[----:B------:R-:W4:Y:S04]  /*10dc0*/  LDL.LU R193, [R1+0x44e0] ;  /* 0x0044e00001c17983 */ /* 0x000f280000300800 */
[----:B------:R-:W4:Y:S04]  /*10dd0*/  LDL.LU R198, [R1+0x44e8] ;  /* 0x0044e80001c67983 */ /* 0x000f280000300800 */
[----:B------:R-:W4:Y:S04]  /*10de0*/  LDL.LU R196, [R1+0x44e4] ;  /* 0x0044e40001c47983 */ /* 0x000f280000300800 */
[----:B--2---:R0:W-:Y:S04]  /*10df0*/  STL.128 [R1+0x4400], R112 ;  /* 0x0044007001007387 */ /* 0x0041e80000100c00 */
[----:B0-----:R-:W2:Y:S04]  /*10e00*/  LDL.LU.128 R112, [R1+0x4400] ;  /* 0x0044000001707983 */ /* 0x001ea80000300c00 */
[----:B---3--:R-:W-:Y:S01]  /*10e10*/  STL [R1+0x5b4], R165 ;  /* 0x0005b4a501007387 */ /* 0x008fe20000100800 */
[----:B------:R-:W-:-:S03]  /*10e20*/  IMAD.MOV.U32 R116, RZ, RZ, R164 ;  /* 0x000000ffff747224 */ /* 0x000fc600078e00a4 */
[----:B------:R0:W-:Y:S04]  /*10e30*/  STL.64 [R1+0x5b8], R166 ;  /* 0x0005b8a601007387 */ /* 0x0001e80000100a00 */
[----:B----4-:R1:W-:Y:S04]  /*10e40*/  STL.128 [R1+0x42e0], R160 ;  /* 0x0042e0a001007387 */ /* 0x0103e80000100c00 */
[----:B------:R-:W3:Y:S04]  /*10e50*/  LDL.LU R117, [R1+0x5b4] ;  /* 0x0005b40001757983 */ /* 0x000ee80000300800 */
[----:B0-----:R-:W4:Y:S04]  /*10e60*/  LDL.LU.128 R164, [R1+0x4470] ;  /* 0x0044700001a47983 */ /* 0x001f280000300c00 */
[----:B------:R-:W3:Y:S04]  /*10e70*/  LDL.LU R118, [R1+0x5b8] ;  /* 0x0005b80001767983 */ /* 0x000ee80000300800 */
[----:B-1----:R-:W3:Y:S04]  /*10e80*/  LDL.LU.128 R160, [R1+0x42e0] ;  /* 0x0042e00001a07983 */ /* 0x002ee80000300c00 */
[----:B------:R-:W3:Y:S04]  /*10e90*/  LDL.LU R119, [R1+0x5bc] ;  /* 0x0005bc0001777983 */ /* 0x000ee80000300800 */
[----:B------:R0:W-:Y:S04]  /*10ea0*/  STL.128 [R1+0x43f0], R108 ;  /* 0x0043f06c01007387 */ /* 0x0001e80000100c00 */
[----:B------:R1:W-:Y:S04]  /*10eb0*/  STL.128 [R1+0x43e0], R104 ;  /* 0x0043e06801007387 */ /* 0x0003e80000100c00 */
[----:B------:R1:W-:Y:S04]  /*10ec0*/  STL.128 [R1+0x43d0], R100 ;  /* 0x0043d06401007387 */ /* 0x0003e80000100c00 */
[----:B------:R1:W-:Y:S04]  /*10ed0*/  STL.128 [R1+0x43c0], R96 ;  /* 0x0043c06001007387 */ /* 0x0003e80000100c00 */
[----:B------:R1:W-:Y:S04]  /*10ee0*/  STL.128 [R1+0x43b0], R92 ;  /* 0x0043b05c01007387 */ /* 0x0003e80000100c00 */
[----:B------:R1:W-:Y:S04]  /*10ef0*/  STL.128 [R1+0x43a0], R88 ;  /* 0x0043a05801007387 */ /* 0x0003e80000100c00 */
[----:B------:R-:W-:Y:S04]  /*10f00*/  STL [R1+0x3c4], R66 ;  /* 0x0003c44201007387 */ /* 0x000fe80000100800 */
[----:B------:R-:W-:Y:S04]  /*10f10*/  STL [R1+0x3c8], R68 ;  /* 0x0003c84401007387 */ /* 0x000fe80000100800 */
[----:B------:R-:W-:Y:S04]  /*10f20*/  STL [R1+0x3cc], R70 ;  /* 0x0003cc4601007387 */ /* 0x000fe80000100800 */
[----:B------:R1:W-:Y:S04]  /*10f30*/  STL.128 [R1+0x4390], R84 ;  /* 0x0043905401007387 */ /* 0x0003e80000100c00 */
[----:B0-----:R-:W3:Y:S04]  /*10f40*/  LDL.LU.128 R108, [R1+0x43f0] ;  /* 0x0043f000016c7983 */ /* 0x001ee80000300c00 */
[----:B-1----:R-:W3:Y:S04]  /*10f50*/  LDL.LU.128 R104, [R1+0x43e0] ;  /* 0x0043e00001687983 */ /* 0x002ee80000300c00 */
[----:B------:R-:W3:Y:S04]  /*10f60*/  LDL.LU.128 R100, [R1+0x43d0] ;  /* 0x0043d00001647983 */ /* 0x000ee80000300c00 */
[----:B------:R-:W3:Y:S04]  /*10f70*/  LDL.LU.128 R96, [R1+0x43c0] ;  /* 0x0043c00001607983 */ /* 0x000ee80000300c00 */
[----:B------:R-:W3:Y:S04]  /*10f80*/  LDL.LU.128 R92, [R1+0x43b0] ;  /* 0x0043b000015c7983 */ /* 0x000ee80000300c00 */
[----:B------:R-:W3:Y:S04]  /*10f90*/  LDL.LU.128 R88, [R1+0x43a0] ;  /* 0x0043a00001587983 */ /* 0x000ee80000300c00 */
[----:B------:R-:W3:Y:S04]  /*10fa0*/  LDL.LU.128 R84, [R1+0x4390] ;  /* 0x0043900001547983 */ /* 0x000ee80000300c00 */
[----:B------:R0:W-:Y:S04]  /*10fb0*/  STL.128 [R1+0x4380], R80 ;  /* 0x0043805001007387 */ /* 0x0001e80000100c00 */
[----:B------:R1:W-:Y:S04]  /*10fc0*/  STL.64 [R1+0x4378], R78 ;  /* 0x0043784e01007387 */ /* 0x0003e80000100a00 */
[----:B------:R1:W-:Y:S04]  /*10fd0*/  STL.64 [R1+0x4368], R72 ;  /* 0x0043684801007387 */ /* 0x0003e80000100a00 */
[----:B0-----:R-:W3:Y:S04]  /*10fe0*/  LDL.LU.128 R80, [R1+0x4380] ;  /* 0x0043800001507983 */ /* 0x001ee80000300c00 */
[----:B-1----:R-:W3:Y:S04]  /*10ff0*/  LDL.LU.64 R78, [R1+0x4378] ;  /* 0x00437800014e7983 */ /* 0x002ee80000300a00 */
[----:B------:R-:W3:Y:S04]  /*11000*/  LDL.LU.64 R72, [R1+0x4368] ;  /* 0x0043680001487983 */ /* 0x000ee80000300a00 */
[----:B------:R0:W-:Y:S04]  /*11010*/  STL [R1+0x4374], R77 ;  /* 0x0043744d01007387 */ /* 0x0001e80000100800 */
[----:B------:R1:W-:Y:S04]  /*11020*/  STL [R1+0x4370], R75 ;  /* 0x0043704b01007387 */ /* 0x0003e80000100800 */
[----:B0-----:R-:W3:Y:S04]  /*11030*/  LDL.LU R77, [R1+0x4374] ;  /* 0x00437400014d7983 */ /* 0x001ee80000300800 */
[----:B-1----:R-:W3:Y:S04]  /*11040*/  LDL.LU R75, [R1+0x4370] ;  /* 0x00437000014b7983 */ /* 0x002ee80000300800 */
[----:B--2---:R0:W-:Y:S04]  /*11050*/  STL.128 [R1+0x4270], R112 ;  /* 0x0042707001007387 */ /* 0x0041e80000100c00 */
[----:B0-----:R-:W2:Y:S04]  /*11060*/  LDL.LU.128 R112, [R1+0x4270] ;  /* 0x0042700001707983 */ /* 0x001ea80000300c00 */
[----:B----4-:R0:W-:Y:S04]  /*11070*/  STL.128 [R1+0x42f0], R164 ;  /* 0x0042f0a401007387 */ /* 0x0101e80000100c00 */
[----:B---3--:R1:W-:Y:S04]  /*11080*/  STL.128 [R1+0x4160], R160 ;  /* 0x004160a001007387 */ /* 0x0083e80000100c00 */
[----:B0-----:R-:W3:Y:S04]  /*11090*/  LDL.128 R164, [R1+0x3b0] ;  /* 0x0003b00001a47983 */ /* 0x001ee80000100c00 */
[----:B-1----:R-:W4:Y:S04]  /*110a0*/  LDL.128 R160, [R1+0x3c0] ;  /* 0x0003c00001a07983 */ /* 0x002f280000100c00 */
[----:B------:R0:W-:Y:S04]  /*110b0*/  STL.128 [R1+0x4280], R116 ;  /* 0x0042807401007387 */ /* 0x0001e80000100c00 */
[----:B0-----:R-:W4:Y:S04]  /*110c0*/  LDL.LU.128 R116, [R1+0x4280] ;  /* 0x0042800001747983 */ /* 0x001f280000300c00 */
[----:B------:R0:W-:Y:S04]  /*110d0*/  STL.128 [R1+0x4260], R108 ;  /* 0x0042606c01007387 */ /* 0x0001e80000100c00 */
[----:B------:R1:W-:Y:S04]  /*110e0*/  STL.128 [R1+0x4250], R104 ;  /* 0x0042506801007387 */ /* 0x0003e80000100c00 */
[----:B------:R1:W-:Y:S04]  /*110f0*/  STL.128 [R1+0x4240], R100 ;  /* 0x0042406401007387 */ /* 0x0003e80000100c00 */
[----:B------:R1:W-:Y:S04]  /*11100*/  STL.128 [R1+0x4230], R96 ;  /* 0x0042306001007387 */ /* 0x0003e80000100c00 */
[----:B------:R1:W-:Y:S04]  /*11110*/  STL.128 [R1+0x4220], R92 ;  /* 0x0042205c01007387 */ /* 0x0003e80000100c00 */
[----:B------:R1:W-:Y:S04]  /*11120*/  STL.128 [R1+0x4210], R88 ;  /* 0x0042105801007387 */ /* 0x0003e80000100c00 */
[----:B------:R1:W-:Y:S04]  /*11130*/  STL.128 [R1+0x4200], R84 ;  /* 0x0042005401007387 */ /* 0x0003e80000100c00 */
[----:B0-----:R-:W4:Y:S04]  /*11140*/  LDL.LU.128 R108, [R1+0x4260] ;  /* 0x00426000016c7983 */ /* 0x001f280000300c00 */
[----:B-1----:R-:W4:Y:S04]  /*11150*/  LDL.LU.128 R104, [R1+0x4250] ;  /* 0x0042500001687983 */ /* 0x002f280000300c00 */
[----:B------:R-:W4:Y:S04]  /*11160*/  LDL.LU.128 R100, [R1+0x4240] ;  /* 0x0042400001647983 */ /* 0x000f280000300c00 */
[----:B------:R-:W4:Y:S04]  /*11170*/  LDL.LU.128 R96, [R1+0x4230] ;  /* 0x0042300001607983 */ /* 0x000f280000300c00 */
[----:B------:R-:W4:Y:S04]  /*11180*/  LDL.LU.128 R92, [R1+0x4220] ;  /* 0x00422000015c7983 */ /* 0x000f280000300c00 */
[----:B------:R-:W4:Y:S04]  /*11190*/  LDL.LU.128 R88, [R1+0x4210] ;  /* 0x0042100001587983 */ /* 0x000f280000300c00 */
[----:B------:R-:W4:Y:S04]  /*111a0*/  LDL.LU.128 R84, [R1+0x4200] ;  /* 0x0042000001547983 */ /* 0x000f280000300c00 */
[----:B------:R0:W-:Y:S04]  /*111b0*/  STL.128 [R1+0x41f0], R80 ;  /* 0x0041f05001007387 */ /* 0x0001e80000100c00 */
[----:B------:R1:W-:Y:S04]  /*111c0*/  STL.64 [R1+0x41e8], R78 ;  /* 0x0041e84e01007387 */ /* 0x0003e80000100a00 */
[----:B------:R1:W-:Y:S04]  /*111d0*/  STL.64 [R1+0x41d8], R72 ;  /* 0x0041d84801007387 */ /* 0x0003e80000100a00 */
[----:B0-----:R-:W4:Y:S04]  /*111e0*/  LDL.LU.128 R80, [R1+0x41f0] ;  /* 0x0041f00001507983 */ /* 0x001f280000300c00 */
[----:B-1----:R-:W4:Y:S04]  /*111f0*/  LDL.LU.64 R78, [R1+0x41e8] ;  /* 0x0041e800014e7983 */ /* 0x002f280000300a00 */
[----:B------:R-:W4:Y:S04]  /*11200*/  LDL.LU.64 R72, [R1+0x41d8] ;  /* 0x0041d80001487983 */ /* 0x000f280000300a00 */
[----:B------:R0:W-:Y:S04]  /*11210*/  STL [R1+0x41e4], R77 ;  /* 0x0041e44d01007387 */ /* 0x0001e80000100800 */
[----:B------:R1:W-:Y:S04]  /*11220*/  STL [R1+0x41e0], R75 ;  /* 0x0041e04b01007387 */ /* 0x0003e80000100800 */
[----:B------:R1:W-:Y:S04]  /*11230*/  STL [R1+0x41d4], R71 ;  /* 0x0041d44701007387 */ /* 0x0003e80000100800 */
[----:B------:R1:W-:Y:S04]  /*11240*/  STL [R1+0x41d0], R69 ;  /* 0x0041d04501007387 */ /* 0x0003e80000100800 */
[----:B0-----:R-:W4:Y:S04]  /*11250*/  LDL.LU R77, [R1+0x41e4] ;  /* 0x0041e400014d7983 */ /* 0x001f280000300800 */
[----:B-1----:R-:W4:Y:S04]  /*11260*/  LDL.LU R75, [R1+0x41e0] ;  /* 0x0041e000014b7983 */ /* 0x002f280000300800 */
[----:B------:R-:W4:Y:S04]  /*11270*/  LDL.LU R71, [R1+0x41d4] ;  /* 0x0041d40001477983 */ /* 0x000f280000300800 */
[----:B------:R-:W4:Y:S04]  /*11280*/  LDL.LU R69, [R1+0x41d0] ;  /* 0x0041d00001457983 */ /* 0x000f280000300800 */
[----:B--2---:R0:W-:Y:S04]  /*11290*/  STL.128 [R1+0x40e0], R112 ;  /* 0x0040e07001007387 */ /* 0x0041e80000100c00 */
[----:B0-----:R-:W2:Y:S04]  /*112a0*/  LDL.LU.128 R112, [R1+0x40e0] ;  /* 0x0040e00001707983 */ /* 0x001ea80000300c00 */
[----:B---3--:R-:W-:Y:S04]  /*112b0*/  STL [R1+0x5c4], R165 ;  /* 0x0005c4a501007387 */ /* 0x008fe80000100800 */
[----:B------:R-:W-:Y:S04]  /*112c0*/  STL.64 [R1+0x5c8], R166 ;  /* 0x0005c8a601007387 */ /* 0x000fe80000100a00 */
[----:B----4-:R-:W-:Y:S01]  /*112d0*/  STL [R1+0x5d4], R161 ;  /* 0x0005d4a101007387 */ /* 0x010fe20000100800 */
[----:B------:R-:W-:-:S03]  /*112e0*/  IMAD.MOV.U32 R124, RZ, RZ, R160 ;  /* 0x000000ffff7c7224 */ /* 0x000fc600078e00a0 */
[----:B------:R0:W-:Y:S04]  /*112f0*/  STL.64 [R1+0x5d8], R162 ;  /* 0x0005d8a201007387 */ /* 0x0001e80000100a00 */
[----:B------:R-:W3:Y:S04]  /*11300*/  LDL.LU R121, [R1+0x5c4] ;  /* 0x0005c40001797983 */ /* 0x000ee80000300800 */
[----:B------:R-:W3:Y:S04]  /*11310*/  LDL.LU R122, [R1+0x5c8] ;  /* 0x0005c800017a7983 */ /* 0x000ee80000300800 */
[----:B------:R-:W3:Y:S04]  /*11320*/  LDL.LU R123, [R1+0x5cc] ;  /* 0x0005cc00017b7983 */ /* 0x000ee80000300800 */
[----:B0-----:R-:W4:Y:S04]  /*11330*/  LDL.LU.128 R160, [R1+0x4160] ;  /* 0x0041600001a07983 */ /* 0x001f280000300c00 */
[----:B------:R0:W-:Y:S04]  /*11340*/  STL.128 [R1+0x40f0], R116 ;  /* 0x0040f07401007387 */ /* 0x0001e80000100c00 */
[----:B------:R1:W-:Y:S04]  /*11350*/  STL.128 [R1+0x4430], R148 ;  /* 0x0044309401007387 */ /* 0x0003e80000100c00 */
[----:B------:R1:W-:Y:S01]  /*11360*/  STL.128 [R1+0x4420], R144 ;  /* 0x0044209001007387 */ /* 0x0003e20000100c00 */
[----:B------:R-:W-:-:S03]  /*11370*/  IMAD.MOV.U32 R120, RZ, RZ, R164 ;  /* 0x000000ffff787224 */ /* 0x000fc600078e00a4 */
[----:B------:R1:W-:Y:S04]  /*11380*/  STL.128 [R1+0x44b0], R180 ;  /* 0x0044b0b401007387 */ /* 0x0003e80000100c00 */
[----:B0-----:R-:W4:Y:S04]  /*11390*/  LDL.LU.128 R116, [R1+0x40f0] ;  /* 0x0040f00001747983 */ /* 0x001f280000300c00 */
[----:B-1----:R-:W4:Y:S04]  /*113a0*/  LDL.LU.128 R148, [R1+0x4430] ;  /* 0x0044300001947983 */ /* 0x002f280000300c00 */
[----:B------:R-:W4:Y:S04]  /*113b0*/  LDL.LU.128 R144, [R1+0x4420] ;  /* 0x0044200001907983 */ /* 0x000f280000300c00 */
[----:B------:R0:W-:Y:S04]  /*113c0*/  STL.128 [R1+0x44a0], R176 ;  /* 0x0044a0b001007387 */ /* 0x0001e80000100c00 */
[----:B------:R1:W-:Y:S04]  /*113d0*/  STL.128 [R1+0x4490], R172 ;  /* 0x004490ac01007387 */ /* 0x0003e80000100c00 */
[----:B------:R1:W-:Y:S04]  /*113e0*/  STL.128 [R1+0x4480], R168 ;  /* 0x004480a801007387 */ /* 0x0003e80000100c00 */
[----:B------:R1:W-:Y:S04]  /*113f0*/  STL.128 [R1+0x4450], R156 ;  /* 0x0044509c01007387 */ /* 0x0003e80000100c00 */
[----:B------:R1:W-:Y:S04]  /*11400*/  STL.128 [R1+0x4440], R152 ;  /* 0x0044409801007387 */ /* 0x0003e80000100c00 */
[----:B------:R1:W-:Y:S04]  /*11410*/  STL.128 [R1+0x4410], R140 ;  /* 0x0044108c01007387 */ /* 0x0003e80000100c00 */
[----:B------:R-:W4:Y:S04]  /*11420*/  LDL.LU.128 R180, [R1+0x44b0] ;  /* 0x0044b00001b47983 */ /* 0x000f280000300c00 */
[----:B0-----:R-:W4:Y:S04]  /*11430*/  LDL.LU.128 R176, [R1+0x44a0] ;  /* 0x0044a00001b07983 */ /* 0x001f280000300c00 */
[----:B-1----:R-:W4:Y:S04]  /*11440*/  LDL.LU.128 R172, [R1+0x4490] ;  /* 0x0044900001ac7983 */ /* 0x002f280000300c00 */
[----:B------:R-:W4:Y:S04]  /*11450*/  LDL.LU.128 R168, [R1+0x4480] ;  /* 0x0044800001a87983 */ /* 0x000f280000300c00 */
[----:B------:R-:W4:Y:S04]  /*11460*/  LDL.LU.128 R156, [R1+0x4450] ;  /* 0x00445000019c7983 */ /* 0x000f280000300c00 */
[----:B------:R-:W4:Y:S04]  /*11470*/  LDL.LU.128 R152, [R1+0x4440] ;  /* 0x0044400001987983 */ /* 0x000f280000300c00 */
[----:B------:R-:W4:Y:S04]  /*11480*/  LDL.LU.128 R140, [R1+0x4410] ;  /* 0x00441000018c7983 */ /* 0x000f280000300c00 */
[----:B------:R-:W-:Y:S04]  /*11490*/  STL [R1+0x3d0], R60 ;  /* 0x0003d03c01007387 */ /* 0x000fe80000100800 */
[----:B------:R-:W-:Y:S04]  /*114a0*/  STL [R1+0x3d4], R62 ;  /* 0x0003d43e01007387 */ /* 0x000fe80000100800 */
[----:B------:R-:W-:Y:S04]  /*114b0*/  STL [R1+0x3d8], R64 ;  /* 0x0003d84001007387 */ /* 0x000fe80000100800 */
[----:B------:R0:W-:Y:S04]  /*114c0*/  STL.128 [R1+0x40d0], R108 ;  /* 0x0040d06c01007387 */ /* 0x0001e80000100c00 */
[----:B------:R1:W-:Y:S04]  /*114d0*/  STL.128 [R1+0x40c0], R104 ;  /* 0x0040c06801007387 */ /* 0x0003e80000100c00 */
[----:B------:R1:W-:Y:S04]  /*114e0*/  STL.128 [R1+0x40b0], R100 ;  /* 0x0040b06401007387 */ /* 0x0003e80000100c00 */
[----:B------:R1:W-:Y:S04]  /*114f0*/  STL.128 [R1+0x40a0], R96 ;  /* 0x0040a06001007387 */ /* 0x0003e80000100c00 */
[----:B------:R1:W-:Y:S04]  /*11500*/  STL.128 [R1+0x4090], R92 ;  /* 0x0040905c01007387 */ /* 0x0003e80000100c00 */
[----:B------:R1:W-:Y:S04]  /*11510*/  STL.128 [R1+0x4080], R88 ;  /* 0x0040805801007387 */ /* 0x0003e80000100c00 */
[----:B------:R-:W-:Y:S04]  /*11520*/  STL [R1+0x3dc], R54 ;  /* 0x0003dc3601007387 */ /* 0x000fe80000100800 */
[----:B------:R1:W-:Y:S04]  /*11530*/  STL.128 [R1+0x4070], R84 ;  /* 0x0040705401007387 */ /* 0x0003e80000100c00 */
[----:B0-----:R-:W4:Y:S04]  /*11540*/  LDL.LU.128 R108, [R1+0x40d0] ;  /* 0x0040d000016c7983 */ /* 0x001f280000300c00 */
[----:B-1----:R-:W4:Y:S04]  /*11550*/  LDL.LU.128 R104, [R1+0x40c0] ;  /* 0x0040c00001687983 */ /* 0x002f280000300c00 */
[----:B------:R-:W4:Y:S04]  /*11560*/  LDL.LU.128 R100, [R1+0x40b0] ;  /* 0x0040b00001647983 */ /* 0x000f280000300c00 */
[----:B------:R-:W4:Y:S04]  /*11570*/  LDL.LU.128 R96, [R1+0x40a0] ;  /* 0x0040a00001607983 */ /* 0x000f280000300c00 */
[----:B------:R-:W4:Y:S04]  /*11580*/  LDL.LU.128 R92, [R1+0x4090] ;  /* 0x00409000015c7983 */ /* 0x000f280000300c00 */
[----:B------:R-:W4:Y:S04]  /*11590*/  LDL.LU.128 R88, [R1+0x4080] ;  /* 0x0040800001587983 */ /* 0x000f280000300c00 */
[----:B------:R-:W4:Y:S04]  /*115a0*/  LDL.LU R125, [R1+0x5d4] ;  /* 0x0005d400017d7983 */ /* 0x000f280000300800 */
[----:B------:R-:W4:Y:S04]  /*115b0*/  LDL.LU R126, [R1+0x5d8] ;  /* 0x0005d800017e7983 */ /* 0x000f280000300800 */
[----:B------:R-:W4:Y:S04]  /*115c0*/  LDL.LU R127, [R1+0x5dc] ;  /* 0x0005dc00017f7983 */ /* 0x000f280000300800 */
[----:B------:R-:W4:Y:S04]  /*115d0*/  LDL.LU.128 R84, [R1+0x4070] ;  /* 0x0040700001547983 */ /* 0x000f280000300c00 */
[----:B------:R0:W-:Y:S04]  /*115e0*/  STL.128 [R1+0x4060], R80 ;  /* 0x0040605001007387 */ /* 0x0001e80000100c00 */
[----:B------:R1:W-:Y:S04]  /*115f0*/  STL.64 [R1+0x4058], R78 ;  /* 0x0040584e01007387 */ /* 0x0003e80000100a00 */
[----:B------:R1:W-:Y:S04]  /*11600*/  STL.64 [R1+0x4048], R72 ;  /* 0x0040484801007387 */ /* 0x0003e80000100a00 */
[----:B------:R1:W-:Y:S04]  /*11610*/  STL [R1+0x4054], R77 ;  /* 0x0040544d01007387 */ /* 0x0003e80000100800 */
[----:B0-----:R-:W4:Y:S04]  /*11620*/  LDL.LU.128 R80, [R1+0x4060] ;  /* 0x0040600001507983 */ /* 0x001f280000300c00 */
[----:B-1----:R-:W4:Y:S04]  /*11630*/  LDL.LU.64 R78, [R1+0x4058] ;  /* 0x00405800014e7983 */ /* 0x002f280000300a00 */
[----:B------:R-:W4:Y:S04]  /*11640*/  LDL.LU.64 R72, [R1+0x4048] ;  /* 0x0040480001487983 */ /* 0x000f280000300a00 */
[----:B------:R0:W-:Y:S04]  /*11650*/  STL [R1+0x4050], R75 ;  /* 0x0040504b01007387 */ /* 0x0001e80000100800 */
[----:B------:R1:W-:Y:S04]  /*11660*/  STL [R1+0x4044], R71 ;  /* 0x0040444701007387 */ /* 0x0003e80000100800 */
[----:B------:R1:W-:Y:S04]  /*11670*/  STL [R1+0x4040], R69 ;  /* 0x0040404501007387 */ /* 0x0003e80000100800 */
[----:B------:R1:W-:Y:S04]  /*11680*/  STL [R1+0x403c], R67 ;  /* 0x00403c4301007387 */ /* 0x0003e80000100800 */
[----:B------:R1:W-:Y:S04]  /*11690*/  STL [R1+0x4038], R65 ;  /* 0x0040384101007387 */ /* 0x0003e80000100800 */
[----:B------:R1:W-:Y:S04]  /*116a0*/  STL [R1+0x4034], R63 ;  /* 0x0040343f01007387 */ /* 0x0003e80000100800 */
[----:B------:R1:W-:Y:S04]  /*116b0*/  STL [R1+0x4030], R61 ;  /* 0x0040303d01007387 */ /* 0x0003e80000100800 */
[----:B------:R-:W4:Y:S04]  /*116c0*/  LDL.LU R77, [R1+0x4054] ;  /* 0x00405400014d7983 */ /* 0x000f280000300800 */
[----:B0-----:R-:W4:Y:S04]  /*116d0*/  LDL.LU R75, [R1+0x4050] ;  /* 0x00405000014b7983 */ /* 0x001f280000300800 */
[----:B-1----:R-:W4:Y:S04]  /*116e0*/  LDL.LU R71, [R1+0x4044] ;  /* 0x0040440001477983 */ /* 0x002f280000300800 */
[----:B------:R-:W4:Y:S04]  /*116f0*/  LDL.LU R69, [R1+0x4040] ;  /* 0x0040400001457983 */ /* 0x000f280000300800 */
[----:B------:R-:W4:Y:S04]  /*11700*/  LDL.LU R67, [R1+0x403c] ;  /* 0x00403c0001437983 */ /* 0x000f280000300800 */
[----:B------:R-:W4:Y:S04]  /*11710*/  LDL.LU R65, [R1+0x4038] ;  /* 0x0040380001417983 */ /* 0x000f280000300800 */
[----:B------:R-:W4:Y:S04]  /*11720*/  LDL.LU R63, [R1+0x4034] ;  /* 0x00403400013f7983 */ /* 0x000f280000300800 */
[----:B------:R-:W4:Y:S04]  /*11730*/  LDL.LU R61, [R1+0x4030] ;  /* 0x00403000013d7983 */ /* 0x000f280000300800 */
[----:B--2---:R0:W-:Y:S04]  /*11740*/  STL.128 [R1+0x3f40], R112 ;  /* 0x003f407001007387 */ /* 0x0041e80000100c00 */
[----:B------:R1:W-:Y:S04]  /*11750*/  STL.128 [R1+0x44c0], R184 ;  /* 0x0044c0b801007387 */ /* 0x0003e80000100c00 */
[----:B------:R-:W2:Y:S04]  /*11760*/  LDL.LU.128 R164, [R1+0x42f0] ;  /* 0x0042f00001a47983 */ /* 0x000ea80000300c00 */
[----:B0-----:R-:W2:Y:S04]  /*11770*/  LDL.LU.128 R112, [R1+0x3f40] ;  /* 0x003f400001707983 */ /* 0x001ea80000300c00 */
[----:B-1----:R-:W2:Y:S04]  /*11780*/  LDL.LU.128 R184, [R1+0x44c0] ;  /* 0x0044c00001b87983 */ /* 0x002ea80000300c00 */
[----:B---3--:R0:W-:Y:S04]  /*11790*/  STL.128 [R1+0x4100], R120 ;  /* 0x0041007801007387 */ /* 0x0081e80000100c00 */
[----:B----4-:R1:W-:Y:S04]  /*117a0*/  STL.128 [R1+0x3fd0], R160 ;  /* 0x003fd0a001007387 */ /* 0x0103e80000100c00 */
[----:B0-----:R-:W3:Y:S04]  /*117b0*/  LDL.LU.128 R120, [R1+0x4100] ;  /* 0x0041000001787983 */ /* 0x001ee80000300c00 */
[----:B-1----:R-:W4:Y:S04]  /*117c0*/  LDL.128 R160, [R1+0x3d0] ;  /* 0x0003d00001a07983 */ /* 0x002f280000100c00 */
[----:B------:R0:W-:Y:S04]  /*117d0*/  STL.128 [R1+0x3f50], R116 ;  /* 0x003f507401007387 */ /* 0x0001e80000100c00 */
[----:B0-----:R-:W4:Y:S04]  /*117e0*/  LDL.LU.128 R116, [R1+0x3f50] ;  /* 0x003f500001747983 */ /* 0x001f280000300c00 */
[----:B------:R0:W-:Y:S04]  /*117f0*/  STL.128 [R1+0x42b0], R148 ;  /* 0x0042b09401007387 */ /* 0x0001e80000100c00 */
[----:B------:R1:W-:Y:S04]  /*11800*/  STL.128 [R1+0x42a0], R144 ;  /* 0x0042a09001007387 */ /* 0x0003e80000100c00 */
[----:B0-----:R-:W4:Y:S04]  /*11810*/  LDL.LU.128 R148, [R1+0x42b0] ;  /* 0x0042b00001947983 */ /* 0x001f280000300c00 */
[----:B-1----:R-:W4:Y:S04]  /*11820*/  LDL.LU.128 R144, [R1+0x42a0] ;  /* 0x0042a00001907983 */ /* 0x002f280000300c00 */
        /* <DEDUP_REMOVED lines=14> */
[----:B------:R-:W-:Y:S04]  /*11910*/  STL [R1+0x3e0], R56 ;  /* 0x0003e03801007387 */ /* 0x000fe80000100800 */
[----:B------:R-:W-:Y:S04]  /*11920*/  STL [R1+0x3e4], R58 ;  /* 0x0003e43a01007387 */ /* 0x000fe80000100800 */
[----:B------:R0:W-:Y:S04]  /*11930*/  STL.128 [R1+0x3f30], R108 ;  /* 0x003f306c01007387 */ /* 0x0001e80000100c00 */
[----:B------:R1:W-:Y:S04]  /*11940*/  STL.128 [R1+0x3f20], R104 ;  /* 0x003f206801007387 */ /* 0x0003e80000100c00 */
[----:B------:R-:W-:Y:S04]  /*11950*/  STL.128 [R1+0x3f10], R100 ;  /* 0x003f106401007387 */ /* 0x000fe80000100c00 */
[----:B------:R-:W-:Y:S04]  /*11960*/  STL.128 [R1+0x3f00], R96 ;  /* 0x003f006001007387 */ /* 0x000fe80000100c00 */
[----:B------:R-:W-:Y:S04]  /*11970*/  STL.128 [R1+0x3ef0], R92 ;  /* 0x003ef05c01007387 */ /* 0x000fe80000100c00 */
[----:B------:R-:W-:Y:S04]  /*11980*/  STL.128 [R1+0x3ee0], R88 ;  /* 0x003ee05801007387 */ /* 0x000fe80000100c00 */
[----:B------:R-:W-:Y:S04]  /*11990*/  STL [R1+0x3e8], R48 ;  /* 0x0003e83001007387 */ /* 0x000fe80000100800 */
[----:B------:R-:W-:Y:S04]  /*119a0*/  STL [R1+0x3ec], R50 ;  /* 0x0003ec3201007387 */ /* 0x000fe80000100800 */
        /* <DEDUP_REMOVED lines=20> */
[----:B------:R-:W-:Y:S04]  /*11af0*/  STL [R1+0x3e94], R67 ;  /* 0x003e944301007387 */ /* 0x000fe80000100800 */
[----:B------:R-:W-:Y:S04]  /*11b00*/  STL [R1+0x3e90], R65 ;  /* 0x003e904101007387 */ /* 0x000fe80000100800 */
[----:B------:R-:W-:Y:S04]  /*11b10*/  STL [R1+0x3e8c], R63 ;  /* 0x003e8c3f01007387 */ /* 0x000fe80000100800 */
[----:B------:R-:W-:Y:S04]  /*11b20*/  STL [R1+0x3e88], R61 ;  /* 0x003e883d01007387 */ /* 0x000fe80000100800 */
[----:B------:R-:W-:Y:S04]  /*11b30*/  STL [R1+0x3e84], R59 ;  /* 0x003e843b01007387 */ /* 0x000fe80000100800 */
[----:B------:R-:W-:Y:S04]  /*11b40*/  STL [R1+0x3e80], R57 ;  /* 0x003e803901007387 */ /* 0x000fe80000100800 */
[----:B0-----:R-:W4:Y:S04]  /*11b50*/  LDL.LU R77, [R1+0x3eac] ;  /* 0x003eac00014d7983 */ /* 0x001f280000300800 */
[----:B--2---:R0:W-:Y:S04]  /*11b60*/  STL.128 [R1+0x3e30], R112 ;  /* 0x003e307001007387 */ /* 0x0041e80000100c00 */
[----:B-1----:R-:W2:Y:S04]  /*11b70*/  LDL.LU R75, [R1+0x3ea8] ;  /* 0x003ea800014b7983 */ /* 0x002ea80000300800 */
[----:B------:R-:W2:Y:S04]  /*11b80*/  LDL.LU R71, [R1+0x3e9c] ;  /* 0x003e9c0001477983 */ /* 0x000ea80000300800 */
[----:B------:R-:W2:Y:S04]  /*11b90*/  LDL.LU R69, [R1+0x3e98] ;  /* 0x003e980001457983 */ /* 0x000ea80000300800 */
[----:B0-----:R-:W2:Y:S04]  /*11ba0*/  LDL.128 R112, [R1+0x3e0] ;  /* 0x0003e00001707983 */ /* 0x001ea80000100c00 */
[----:B------:R-:W2:Y:S04]  /*11bb0*/  LDL.LU R67, [R1+0x3e94] ;  /* 0x003e940001437983 */ /* 0x000ea80000300800 */
[----:B------:R-:W2:Y:S04]  /*11bc0*/  LDL.LU R65, [R1+0x3e90] ;  /* 0x003e900001417983 */ /* 0x000ea80000300800 */
[----:B------:R-:W2:Y:S04]  /*11bd0*/  LDL.LU R63, [R1+0x3e8c] ;  /* 0x003e8c00013f7983 */ /* 0x000ea80000300800 */
[----:B------:R-:W2:Y:S04]  /*11be0*/  LDL.LU R61, [R1+0x3e88] ;  /* 0x003e8800013d7983 */ /* 0x000ea80000300800 */
[----:B------:R-:W2:Y:S04]  /*11bf0*/  LDL.LU R59, [R1+0x3e84] ;  /* 0x003e8400013b7983 */ /* 0x000ea80000300800 */
[----:B---3--:R0:W-:Y:S04]  /*11c00*/  STL.128 [R1+0x3f60], R120 ;  /* 0x003f607801007387 */ /* 0x0081e80000100c00 */
[----:B----4-:R-:W-:Y:S04]  /*11c10*/  STL [R1+0x5e4], R161 ;  /* 0x0005e4a101007387 */ /* 0x010fe80000100800 */
[----:B------:R-:W-:Y:S04]  /*11c20*/  STL.64 [R1+0x5e8], R162 ;  /* 0x0005e8a201007387 */ /* 0x000fe80000100a00 */
[----:B------:R-:W3:Y:S04]  /*11c30*/  LDL.LU R129, [R1+0x5e4] ;  /* 0x0005e40001817983 */ /* 0x000ee80000300800 */
[----:B0-----:R-:W4:Y:S04]  /*11c40*/  LDL.LU.128 R120, [R1+0x3f60] ;  /* 0x003f600001787983 */ /* 0x001f280000300c00 */
[----:B------:R-:W3:Y:S04]  /*11c50*/  LDL.LU R130, [R1+0x5e8] ;  /* 0x0005e80001827983 */ /* 0x000ee80000300800 */
[----:B------:R-:W3:Y:S04]  /*11c60*/  LDL.LU R131, [R1+0x5ec] ;  /* 0x0005ec0001837983 */ /* 0x000ee80000300800 */
[----:B------:R0:W-:Y:S04]  /*11c70*/  STL.128 [R1+0x3e40], R116 ;  /* 0x003e407401007387 */ /* 0x0001e80000100c00 */
[----:B------:R-:W3:Y:S04]  /*11c80*/  LDL.LU R57, [R1+0x3e80] ;  /* 0x003e800001397983 */ /* 0x000ee80000300800 */
[----:B0-----:R-:W3:Y:S04]  /*11c90*/  LDL.LU.128 R116, [R1+0x3e40] ;  /* 0x003e400001747983 */ /* 0x001ee80000300c00 */
[----:B------:R0:W-:Y:S04]  /*11ca0*/  STL.128 [R1+0x4130], R148 ;  /* 0x0041309401007387 */ /* 0x0001e80000100c00 */
[----:B------:R1:W-:Y:S01]  /*11cb0*/  STL.128 [R1+0x4120], R144 ;  /* 0x0041209001007387 */ /* 0x0003e20000100c00 */
[----:B------:R-:W-:-:S03]  /*11cc0*/  IMAD.MOV.U32 R128, RZ, RZ, R160 ;  /* 0x000000ffff807224 */ /* 0x000fc600078e00a0 */
[----:B------:R1:W-:Y:S04]  /*11cd0*/  STL.128 [R1+0x44d0], R188 ;  /* 0x0044d0bc01007387 */ /* 0x0003e80000100c00 */
[----:B------:R1:W-:Y:S04]  /*11ce0*/  STL.128 [R1+0x4340], R184 ;  /* 0x004340b801007387 */ /* 0x0003e80000100c00 */
[----:B0-----:R-:W3:Y:S04]  /*11cf0*/  LDL.LU.128 R148, [R1+0x4130] ;  /* 0x0041300001947983 */ /* 0x001ee80000300c00 */
[----:B-1----:R-:W3:Y:S04]  /*11d00*/  LDL.LU.128 R144, [R1+0x4120] ;  /* 0x0041200001907983 */ /* 0x002ee80000300c00 */
[----:B------:R-:W-:Y:S04]  /*11d10*/  STL.128 [R1+0x4170], R164 ;  /* 0x004170a401007387 */ /* 0x000fe80000100c00 */
[----:B------:R-:W3:Y:S04]  /*11d20*/  LDL.LU.128 R188, [R1+0x44d0] ;  /* 0x0044d00001bc7983 */ /* 0x000ee80000300c00 */
[----:B------:R0:W-:Y:S04]  /*11d30*/  STL.128 [R1+0x41b0], R180 ;  /* 0x0041b0b401007387 */ /* 0x0001e80000100c00 */
[----:B------:R1:W-:Y:S04]  /*11d40*/  STL.128 [R1+0x41a0], R176 ;  /* 0x0041a0b001007387 */ /* 0x0003e80000100c00 */
[----:B------:R1:W-:Y:S04]  /*11d50*/  STL.128 [R1+0x4190], R172 ;  /* 0x004190ac01007387 */ /* 0x0003e80000100c00 */
[----:B------:R1:W-:Y:S04]  /*11d60*/  STL.128 [R1+0x4180], R168 ;  /* 0x004180a801007387 */ /* 0x0003e80000100c00 */
[----:B------:R1:W-:Y:S04]  /*11d70*/  STL.128 [R1+0x4150], R156 ;  /* 0x0041509c01007387 */ /* 0x0003e80000100c00 */
[----:B------:R1:W-:Y:S04]  /*11d80*/  STL.128 [R1+0x4140], R152 ;  /* 0x0041409801007387 */ /* 0x0003e80000100c00 */
[----:B------:R1:W-:Y:S04]  /*11d90*/  STL.128 [R1+0x4110], R140 ;  /* 0x0041108c01007387 */ /* 0x0003e80000100c00 */
        /* <DEDUP_REMOVED lines=9> */
[----:B------:R-:W-:Y:S04]  /*11e30*/  STL.128 [R1+0x3d20], R28 ;  /* 0x003d201c01007387 */ /* 0x000fe80000100c00 */
[----:B------:R-:W-:Y:S04]  /*11e40*/  STL.128 [R1+0x3d30], R32 ;  /* 0x003d302001007387 */ /* 0x000fe80000100c00 */
[----:B------:R-:W-:Y:S04]  /*11e50*/  STL [R1+0x3d1c], R26 ;  /* 0x003d1c1a01007387 */ /* 0x000fe80000100800 */
[----:B------:R-:W-:Y:S04]  /*11e60*/  STL.128 [R1+0x3e20], R108 ;  /* 0x003e206c01007387 */ /* 0x000fe80000100c00 */
[----:B------:R-:W-:Y:S04]  /*11e70*/  STL.128 [R1+0x3e10], R104 ;  /* 0x003e106801007387 */ /* 0x000fe80000100c00 */
[----:B------:R0:W-:Y:S04]  /*11e80*/  STL.128 [R1+0x3e60], R124 ;  /* 0x003e607c01007387 */ /* 0x0001e80000100c00 */
[----:B------:R1:W-:Y:S04]  /*11e90*/  STL.128 [R1+0x3e00], R100 ;  /* 0x003e006401007387 */ /* 0x0003e80000100c00 */
[----:B------:R1:W-:Y:S04]  /*11ea0*/  STL.128 [R1+0x3df0], R96 ;  /* 0x003df06001007387 */ /* 0x0003e80000100c00 */
[----:B------:R1:W-:Y:S04]  /*11eb0*/  STL.128 [R1+0x3de0], R92 ;  /* 0x003de05c01007387 */ /* 0x0003e80000100c00 */
[----:B------:R1:W-:Y:S04]  /*11ec0*/  STL.128 [R1+0x3dd0], R88 ;  /* 0x003dd05801007387 */ /* 0x0003e80000100c00 */
[----:B------:R1:W-:Y:S04]  /*11ed0*/  STL.128 [R1+0x3dc0], R84 ;  /* 0x003dc05401007387 */ /* 0x0003e80000100c00 */
[----:B0-----:R-:W3:Y:S04]  /*11ee0*/  LDL.LU.128 R124, [R1+0x3e60] ;  /* 0x003e6000017c7983 */ /* 0x001ee80000300c00 */
[----:B------:R-:W3:Y:S04]  /*11ef0*/  LDL.LU.128 R108, [R1+0x3e20] ;  /* 0x003e2000016c7983 */ /* 0x000ee80000300c00 */
[----:B------:R-:W3:Y:S04]  /*11f00*/  LDL.LU.128 R104, [R1+0x3e10] ;  /* 0x003e100001687983 */ /* 0x000ee80000300c00 */
[----:B-1----:R-:W3:Y:S04]  /*11f10*/  LDL.LU.128 R100, [R1+0x3e00] ;  /* 0x003e000001647983 */ /* 0x002ee80000300c00 */
[----:B------:R-:W3:Y:S04]  /*11f20*/  LDL.LU.128 R96, [R1+0x3df0] ;  /* 0x003df00001607983 */ /* 0x000ee80000300c00 */
[----:B------:R-:W3:Y:S04]  /*11f30*/  LDL.LU.128 R92, [R1+0x3de0] ;  /* 0x003de000015c7983 */ /* 0x000ee80000300c00 */
[----:B------:R-:W3:Y:S04]  /*11f40*/  LDL.LU.128 R88, [R1+0x3dd0] ;  /* 0x003dd00001587983 */ /* 0x000ee80000300c00 */
[----:B------:R-:W3:Y:S04]  /*11f50*/  LDL.LU.128 R84, [R1+0x3dc0] ;  /* 0x003dc00001547983 */ /* 0x000ee80000300c00 */
[----:B------:R0:W-:Y:S04]  /*11f60*/  STL [R1+0x3d18], R24 ;  /* 0x003d181801007387 */ /* 0x0001e80000100800 */
[----:B------:R1:W-:Y:S04]  /*11f70*/  STL [R1+0x3d14], R22 ;  /* 0x003d141601007387 */ /* 0x0003e80000100800 */
[----:B------:R1:W-:Y:S04]  /*11f80*/  STL [R1+0x3d10], R20 ;  /* 0x003d101401007387 */ /* 0x0003e80000100800 */
[----:B------:R1:W-:Y:S04]  /*11f90*/  STL [R1+0x3cf8], R10 ;  /* 0x003cf80a01007387 */ /* 0x0003e80000100800 */
[----:B------:R-:W3:Y:S04]  /*11fa0*/  LDL.LU.128 R28, [R1+0x3d20] ;  /* 0x003d2000011c7983 */ /* 0x000ee80000300c00 */
[----:B------:R-:W3:Y:S04]  /*11fb0*/  LDL.LU.128 R32, [R1+0x3d30] ;  /* 0x003d300001207983 */ /* 0x000ee80000300c00 */
[----:B------:R-:W3:Y:S04]  /*11fc0*/  LDL.LU R26, [R1+0x3d1c] ;  /* 0x003d1c00011a7983 */ /* 0x000ee80000300800 */
[----:B0-----:R-:W3:Y:S04]  /*11fd0*/  LDL.LU R24, [R1+0x3d18] ;  /* 0x003d180001187983 */ /* 0x001ee80000300800 */
[----:B-1----:R-:W3:Y:S04]  /*11fe0*/  LDL.LU R22, [R1+0x3d14] ;  /* 0x003d140001167983 */ /* 0x002ee80000300800 */
[----:B------:R-:W3:Y:S04]  /*11ff0*/  LDL.LU R20, [R1+0x3d10] ;  /* 0x003d100001147983 */ /* 0x000ee80000300800 */
[----:B------:R-:W3:Y:S04]  /*12000*/  LDL.LU R10, [R1+0x3cf8] ;  /* 0x003cf800010a7983 */ /* 0x000ee80000300800 */
[----:B------:R0:W-:Y:S04]  /*12010*/  STL.128 [R1+0x3db0], R80 ;  /* 0x003db05001007387 */ /* 0x0001e80000100c00 */
[----:B------:R1:W-:Y:S04]  /*12020*/  STL.64 [R1+0x3da8], R78 ;  /* 0x003da84e01007387 */ /* 0x0003e80000100a00 */
[----:B------:R1:W-:Y:S01]  /*12030*/  STL.64 [R1+0x3d98], R72 ;  /* 0x003d984801007387 */ /* 0x0003e20000100a00 */
[----:B--2---:R-:W-:-:S03]  /*12040*/  IMAD.MOV.U32 R132, RZ, RZ, R112 ;  /* 0x000000ffff847224 */ /* 0x004fc600078e0070 */
[----:B------:R-:W-:Y:S01]  /*12050*/  STL [R1+0x3f0], R52 ;  /* 0x0003f03401007387 */ /* 0x000fe20000100800 */
[----:B------:R-:W-:Y:S02]  /*12060*/  IMAD.MOV.U32 R133, RZ, RZ, R113 ;  /* 0x000000ffff857224 */ /* 0x000fe400078e0071 */
[----:B------:R-:W-:Y:S01]  /*12070*/  IMAD.MOV.U32 R134, RZ, RZ, R114 ;  /* 0x000000ffff867224 */ /* 0x000fe200078e0072 */
[----:B0-----:R-:W2:Y:S01]  /*12080*/  LDL.LU.128 R80, [R1+0x3db0] ;  /* 0x003db00001507983 */ /* 0x001ea20000300c00 */
[----:B------:R-:W-:-:S03]  /*12090*/  IMAD.MOV.U32 R135, RZ, RZ, R115 ;  /* 0x000000ffff877224 */ /* 0x000fc600078e0073 */
[----:B------:R-:W2:Y:S04]  /*120a0*/  LDL.LU.128 R112, [R1+0x3e30] ;  /* 0x003e300001707983 */ /* 0x000ea80000300c00 */
[----:B-1----:R-:W2:Y:S04]  /*120b0*/  LDL.LU.64 R78, [R1+0x3da8] ;  /* 0x003da800014e7983 */ /* 0x002ea80000300a00 */
[----:B------:R-:W2:Y:S04]  /*120c0*/  LDL.LU.64 R72, [R1+0x3d98] ;  /* 0x003d980001487983 */ /* 0x000ea80000300a00 */
[----:B------:R-:W-:Y:S04]  /*120d0*/  STL [R1+0x3f4], R42 ;  /* 0x0003f42a01007387 */ /* 0x000fe80000100800 */
[----:B------:R-:W-:Y:S04]  /*120e0*/  STL [R1+0x3f8], R44 ;  /* 0x0003f82c01007387 */ /* 0x000fe80000100800 */
[----:B------:R-:W-:Y:S04]  /*120f0*/  STL [R1+0x3fc], R46 ;  /* 0x0003fc2e01007387 */ /* 0x000fe80000100800 */
[----:B------:R-:W-:Y:S04]  /*12100*/  STL [R1+0x3da4], R77 ;  /* 0x003da44d01007387 */ /* 0x000fe80000100800 */
[----:B------:R-:W-:Y:S04]  /*12110*/  STL [R1+0x3da0], R75 ;  /* 0x003da04b01007387 */ /* 0x000fe80000100800 */
[----:B----4-:R0:W-:Y:S04]  /*12120*/  STL.128 [R1+0x3e50], R120 ;  /* 0x003e507801007387 */ /* 0x0101e80000100c00 */
[----:B------:R-:W-:Y:S04]  /*12130*/  STL [R1+0x3d90], R71 ;  /* 0x003d904701007387 */ /* 0x000fe80000100800 */
[----:B---3--:R1:W-:Y:S04]  /*12140*/  STL.128 [R1+0x3e70], R128 ;  /* 0x003e708001007387 */ /* 0x0083e80000100c00 */
[----:B------:R3:W-:Y:S04]  /*12150*/  STL [R1+0x3d8c], R69 ;  /* 0x003d8c4501007387 */ /* 0x0007e80000100800 */
[----:B0-----:R-:W4:Y:S04]  /*12160*/  LDL.LU.128 R120, [R1+0x3e50] ;  /* 0x003e500001787983 */ /* 0x001f280000300c00 */
[----:B------:R0:W-:Y:S04]  /*12170*/  STL [R1+0x3d88], R67 ;  /* 0x003d884301007387 */ /* 0x0001e80000100800 */
[----:B-1----:R-:W4:Y:S04]  /*12180*/  LDL.LU.128 R128, [R1+0x3e70] ;  /* 0x003e700001807983 */ /* 0x002f280000300c00 */
        /* <DEDUP_REMOVED lines=12> */
[----:B------:R1:W-:Y:S04]  /*12250*/  STL.64 [R1+0x3d50], R40 ;  /* 0x003d502801007387 */ /* 0x0003e80000100a00 */
[----:B------:R1:W-:Y:S04]  /*12260*/  STL.128 [R1+0x3d40], R36 ;  /* 0x003d402401007387 */ /* 0x0003e80000100c00 */
[----:B------:R1:W-:Y:S04]  /*12270*/  STL.128 [R1+0x3ca0], R116 ;  /* 0x003ca07401007387 */ /* 0x0003e80000100c00 */
[----:B------:R-:W4:Y:S04]  /*12280*/  LDL.LU R77, [R1+0x3da4] ;  /* 0x003da400014d7983 */ /* 0x000f280000300800 */
[----:B------:R-:W4:Y:S04]  /*12290*/  LDL.LU R75, [R1+0x3da0] ;  /* 0x003da000014b7983 */ /* 0x000f280000300800 */
[----:B------:R-:W4:Y:S04]  /*122a0*/  LDL.LU R71, [R1+0x3d90] ;  /* 0x003d900001477983 */ /* 0x000f280000300800 */
[----:B---3--:R-:W3:Y:S04]  /*122b0*/  LDL.LU R69, [R1+0x3d8c] ;  /* 0x003d8c0001457983 */ /* 0x008ee80000300800 */
        /* <DEDUP_REMOVED lines=13> */
[----:B------:R-:W3:Y:S04]  /*12390*/  LDL.LU.64 R40, [R1+0x3d50] ;  /* 0x003d500001287983 */ /* 0x000ee80000300a00 */
[----:B------:R-:W3:Y:S04]  /*123a0*/  LDL.LU.128 R36, [R1+0x3d40] ;  /* 0x003d400001247983 */ /* 0x000ee80000300c00 */
[----:B------:R-:W3:Y:S04]  /*123b0*/  LDL.128 R116, [R1+0x3f0] ;  /* 0x0003f00001747983 */ /* 0x000ee80000100c00 */
[----:B------:R0:W-:Y:S04]  /*123c0*/  STL.64 [R1+0x3d00], R12 ;  /* 0x003d000c01007387 */ /* 0x0001e80000100a00 */
[----:B------:R1:W-:Y:S04]  /*123d0*/  STL.128 [R1+0x3fa0], R148 ;  /* 0x003fa09401007387 */ /* 0x0003e80000100c00 */
[----:B------:R1:W-:Y:S04]  /*123e0*/  STL.128 [R1+0x3f90], R144 ;  /* 0x003f909001007387 */ /* 0x0003e80000100c00 */
[----:B0-----:R-:W3:Y:S04]  /*123f0*/  LDL.LU.64 R12, [R1+0x3d00] ;  /* 0x003d0000010c7983 */ /* 0x001ee80000300a00 */
[----:B------:R0:W-:Y:S04]  /*12400*/  STL [R1+0x4360], R193 ;  /* 0x004360c101007387 */ /* 0x0001e80000100800 */
[----:B-1----:R-:W3:Y:S04]  /*12410*/  LDL.LU.128 R148, [R1+0x3fa0] ;  /* 0x003fa00001947983 */ /* 0x002ee80000300c00 */
        /* <DEDUP_REMOVED lines=11> */
[----:B------:R2:W-:Y:S04]  /*124d0*/  STL.64 [R1+0x3d08], R16 ;  /* 0x003d081001007387 */ /* 0x0005e80000100a00 */
[----:B------:R2:W-:Y:S04]  /*124e0*/  STL.64 [R1+0x3cf0], R8 ;  /* 0x003cf00801007387 */ /* 0x0005e80000100a00 */
[----:B------:R2:W-:Y:S04]  /*124f0*/  STL.128 [R1+0x3ce0], R4 ;  /* 0x003ce00401007387 */ /* 0x0005e80000100c00 */
[----:B0-----:R-:W3:Y:S04]  /*12500*/  LDL.LU R193, [R1+0x4360] ;  /* 0x0043600001c17983 */ /* 0x001ee80000300800 */
        /* <DEDUP_REMOVED lines=9> */
[----:B--2---:R-:W2:Y:S04]  /*125a0*/  LDL.LU.128 R152, [R1+0x3fb0] ;  /* 0x003fb00001987983 */ /* 0x004ea80000300c00 */
[----:B------:R-:W2:Y:S04]  /*125b0*/  LDL.LU.128 R140, [R1+0x3f80] ;  /* 0x003f8000018c7983 */ /* 0x000ea80000300c00 */
[----:B------:R-:W2:Y:S04]  /*125c0*/  LDL.LU.64 R16, [R1+0x3d08] ;  /* 0x003d080001107983 */ /* 0x000ea80000300a00 */
[----:B------:R-:W2:Y:S04]  /*125d0*/  LDL.LU.64 R8, [R1+0x3cf0] ;  /* 0x003cf00001087983 */ /* 0x000ea80000300a00 */
[----:B------:R-:W2:Y:S04]  /*125e0*/  LDL.LU.128 R4, [R1+0x3ce0] ;  /* 0x003ce00001047983 */ /* 0x000ea80000300c00 */
[----:B------:R-:W-:Y:S04]  /*125f0*/  STL.128 [R1+0x3cc0], R124 ;  /* 0x003cc07c01007387 */ /* 0x000fe80000100c00 */
[----:B------:R-:W-:Y:S04]  /*12600*/  STL.128 [R1+0x3c90], R112 ;  /* 0x003c907001007387 */ /* 0x000fe80000100c00 */
[----:B----4-:R-:W-:Y:S04]  /*12610*/  STL.128 [R1+0x3cb0], R120 ;  /* 0x003cb07801007387 */ /* 0x010fe80000100c00 */
        /* <DEDUP_REMOVED lines=9> */
[----:B------:R1:W-:Y:S04]  /*126b0*/  STL.128 [R1+0x3ba0], R32 ;  /* 0x003ba02001007387 */ /* 0x0003e80000100c00 */
[----:B------:R4:W-:Y:S04]  /*126c0*/  STL [R1+0x3b8c], R26 ;  /* 0x003b8c1a01007387 */ /* 0x0009e80000100800 */
[----:B------:R4:W-:Y:S04]  /*126d0*/  STL [R1+0x3b88], R24 ;  /* 0x003b881801007387 */ /* 0x0009e80000100800 */
[----:B------:R4:W-:Y:S04]  /*126e0*/  STL [R1+0x3b84], R22 ;  /* 0x003b841601007387 */ /* 0x0009e80000100800 */
[----:B------:R4:W-:Y:S04]  /*126f0*/  STL [R1+0x3b80], R20 ;  /* 0x003b801401007387 */ /* 0x0009e80000100800 */
[----:B------:R4:W-:Y:S04]  /*12700*/  STL [R1+0x3b68], R10 ;  /* 0x003b680a01007387 */ /* 0x0009e80000100800 */
[----:B0-----:R-:W2:Y:S04]  /*12710*/  LDL.LU.128 R28, [R1+0x3b90] ;  /* 0x003b9000011c7983 */ /* 0x001ea80000300c00 */
[----:B-1----:R-:W2:Y:S04]  /*12720*/  LDL.LU.128 R32, [R1+0x3ba0] ;  /* 0x003ba00001207983 */ /* 0x002ea80000300c00 */
[----:B----4-:R-:W4:Y:S04]  /*12730*/  LDL.LU R26, [R1+0x3b8c] ;  /* 0x003b8c00011a7983 */ /* 0x010f280000300800 */
[----:B------:R-:W4:Y:S04]  /*12740*/  LDL.LU R24, [R1+0x3b88] ;  /* 0x003b880001187983 */ /* 0x000f280000300800 */
[----:B------:R-:W4:Y:S04]  /*12750*/  LDL.LU R22, [R1+0x3b84] ;  /* 0x003b840001167983 */ /* 0x000f280000300800 */
[----:B------:R-:W4:Y:S04]  /*12760*/  LDL.LU R20, [R1+0x3b80] ;  /* 0x003b800001147983 */ /* 0x000f280000300800 */
[----:B------:R-:W4:Y:S04]  /*12770*/  LDL.LU R10, [R1+0x3b68] ;  /* 0x003b6800010a7983 */ /* 0x000f280000300800 */
[----:B------:R-:W4:Y:S04]  /*12780*/  LDL.LU.128 R92, [R1+0x3c40] ;  /* 0x003c4000015c7983 */ /* 0x000f280000300c00 */
[----:B------:R0:W-:Y:S04]  /*12790*/  STL.128 [R1+0x3c10], R80 ;  /* 0x003c105001007387 */ /* 0x0001e80000100c00 */
[----:B------:R1:W-:Y:S04]  /*127a0*/  STL.64 [R1+0x3c08], R78 ;  /* 0x003c084e01007387 */ /* 0x0003e80000100a00 */
[----:B------:R1:W-:Y:S04]  /*127b0*/  STL.64 [R1+0x3bf8], R72 ;  /* 0x003bf84801007387 */ /* 0x0003e80000100a00 */
[----:B------:R-:W4:Y:S04]  /*127c0*/  LDL.LU.128 R88, [R1+0x3c30] ;  /* 0x003c300001587983 */ /* 0x000f280000300c00 */
[----:B------:R-:W4:Y:S04]  /*127d0*/  LDL.LU.128 R84, [R1+0x3c20] ;  /* 0x003c200001547983 */ /* 0x000f280000300c00 */
[----:B0-----:R-:W4:Y:S04]  /*127e0*/  LDL.LU.128 R80, [R1+0x3c10] ;  /* 0x003c100001507983 */ /* 0x001f280000300c00 */
[----:B-1----:R-:W4:Y:S04]  /*127f0*/  LDL.LU.64 R78, [R1+0x3c08] ;  /* 0x003c0800014e7983 */ /* 0x002f280000300a00 */
[----:B------:R-:W4:Y:S04]  /*12800*/  LDL.LU.64 R72, [R1+0x3bf8] ;  /* 0x003bf80001487983 */ /* 0x000f280000300a00 */
[----:B------:R0:W-:Y:S04]  /*12810*/  STL [R1+0x3c04], R77 ;  /* 0x003c044d01007387 */ /* 0x0001e80000100800 */
[----:B------:R1:W-:Y:S04]  /*12820*/  STL [R1+0x3c00], R75 ;  /* 0x003c004b01007387 */ /* 0x0003e80000100800 */
[----:B------:R1:W-:Y:S04]  /*12830*/  STL [R1+0x3bf4], R71 ;  /* 0x003bf44701007387 */ /* 0x0003e80000100800 */
[----:B---3--:R3:W-:Y:S04]  /*12840*/  STL [R1+0x3bf0], R69 ;  /* 0x003bf04501007387 */ /* 0x0087e80000100800 */
[----:B------:R3:W-:Y:S04]  /*12850*/  STL [R1+0x3bec], R67 ;  /* 0x003bec4301007387 */ /* 0x0007e80000100800 */
[----:B------:R3:W-:Y:S01]  /*12860*/  STL [R1+0x3be8], R65 ;  /* 0x003be84101007387 */ /* 0x0007e20000100800 */
[----:B------:R-:W-:-:S02]  /*12870*/  IMAD.MOV.U32 R136, RZ, RZ, R116 ;  /* 0x000000ffff887224 */ /* 0x000fc400078e0074 */
[----:B------:R-:W-:Y:S01]  /*12880*/  IMAD.MOV.U32 R137, RZ, RZ, R117 ;  /* 0x000000ffff897224 */ /* 0x000fe200078e0075 */
[----:B------:R3:W-:Y:S01]  /*12890*/  STL [R1+0x3be4], R63 ;  /* 0x003be43f01007387 */ /* 0x0007e20000100800 */
[----:B------:R-:W-:Y:S02]  /*128a0*/  IMAD.MOV.U32 R138, RZ, RZ, R118 ;  /* 0x000000ffff8a7224 */ /* 0x000fe400078e0076 */
[----:B------:R-:W-:Y:S01]  /*128b0*/  IMAD.MOV.U32 R139, RZ, RZ, R119 ;  /* 0x000000ffff8b7224 */ /* 0x000fe200078e0077 */
        /* <DEDUP_REMOVED lines=13> */
[----:B------:R-:W4:Y:S04]  /*12990*/  LDL.LU.128 R128, [R1+0x3cd0] ;  /* 0x003cd00001807983 */ /* 0x000f280000300c00 */
        /* <DEDUP_REMOVED lines=8> */
[----:B0-----:R-:W4:Y:S04]  /*12a20*/  LDL.LU R77, [R1+0x3c04] ;  /* 0x003c0400014d7983 */ /* 0x001f280000300800 */
[----:B-1----:R-:W4:Y:S04]  /*12a30*/  LDL.LU R75, [R1+0x3c00] ;  /* 0x003c0000014b7983 */ /* 0x002f280000300800 */
[----:B------:R-:W4:Y:S04]  /*12a40*/  LDL.LU R71, [R1+0x3bf4] ;  /* 0x003bf40001477983 */ /* 0x000f280000300800 */
[----:B---3--:R-:W3:Y:S04]  /*12a50*/  LDL.LU R69, [R1+0x3bf0] ;  /* 0x003bf00001457983 */ /* 0x008ee80000300800 */
        /* <DEDUP_REMOVED lines=16> */
[----:B------:R0:W-:Y:S04]  /*12b60*/  STL.64 [R1+0x3b70], R12 ;  /* 0x003b700c01007387 */ /* 0x0001e80000100a00 */
[----:B------:R1:W-:Y:S04]  /*12b70*/  STL.128 [R1+0x3b10], R148 ;  /* 0x003b109401007387 */ /* 0x0003e80000100c00 */
[----:B------:R1:W-:Y:S04]  /*12b80*/  STL.128 [R1+0x3b00], R144 ;  /* 0x003b009001007387 */ /* 0x0003e80000100c00 */
[----:B0-----:R-:W3:Y:S04]  /*12b90*/  LDL.LU.64 R12, [R1+0x3b70] ;  /* 0x003b7000010c7983 */ /* 0x001ee80000300a00 */
[----:B-1----:R-:W3:Y:S04]  /*12ba0*/  LDL.LU.128 R148, [R1+0x3b10] ;  /* 0x003b100001947983 */ /* 0x002ee80000300c00 */
[----:B------:R-:W3:Y:S04]  /*12bb0*/  LDL.LU.128 R144, [R1+0x3b00] ;  /* 0x003b000001907983 */ /* 0x000ee80000300c00 */
[----:B--2---:R0:W-:Y:S04]  /*12bc0*/  STL.64 [R1+0x3b78], R16 ;  /* 0x003b781001007387 */ /* 0x0041e80000100a00 */
[----:B------:R1:W-:Y:S04]  /*12bd0*/  STL.64 [R1+0x3b60], R8 ;  /* 0x003b600801007387 */ /* 0x0003e80000100a00 */
[----:B------:R-:W-:Y:S04]  /*12be0*/  STL [R1+0x400], R36 ;  /* 0x0004002401007387 */ /* 0x000fe80000100800 */
[----:B------:R-:W-:Y:S04]  /*12bf0*/  STL [R1+0x404], R38 ;  /* 0x0004042601007387 */ /* 0x000fe80000100800 */
[----:B------:R-:W-:Y:S04]  /*12c00*/  STL [R1+0x408], R40 ;  /* 0x0004082801007387 */ /* 0x000fe80000100800 */
[----:B0-----:R-:W2:Y:S04]  /*12c10*/  LDL.LU.64 R16, [R1+0x3b78] ;  /* 0x003b780001107983 */ /* 0x001ea80000300a00 */
[----:B-1----:R-:W2:Y:S04]  /*12c20*/  LDL.LU.64 R8, [R1+0x3b60] ;  /* 0x003b600001087983 */ /* 0x002ea80000300a00 */
[----:B------:R0:W-:Y:S04]  /*12c30*/  STL.128 [R1+0x3b20], R152 ;  /* 0x003b209801007387 */ /* 0x0001e80000100c00 */
[----:B------:R-:W-:Y:S04]  /*12c40*/  STL [R1+0x40c], R30 ;  /* 0x00040c1e01007387 */ /* 0x000fe80000100800 */
[----:B------:R1:W-:Y:S04]  /*12c50*/  STL.128 [R1+0x3b50], R4 ;  /* 0x003b500401007387 */ /* 0x0003e80000100c00 */
[----:B------:R-:W-:Y:S04]  /*12c60*/  STL.128 [R1+0x3b40], R160 ;  /* 0x003b40a001007387 */ /* 0x000fe80000100c00 */
[----:B------:R1:W-:Y:S04]  /*12c70*/  STL.128 [R1+0x3b30], R156 ;  /* 0x003b309c01007387 */ /* 0x0003e80000100c00 */
[----:B------:R-:W-:Y:S04]  /*12c80*/  STL [R1+0x410], R32 ;  /* 0x0004102001007387 */ /* 0x000fe80000100800 */
[----:B------:R-:W-:Y:S04]  /*12c90*/  STL [R1+0x414], R34 ;  /* 0x0004142201007387 */ /* 0x000fe80000100800 */
[----:B0-----:R-:W2:Y:S04]  /*12ca0*/  LDL.128 R152, [R1+0x400] ;  /* 0x0004000001987983 */ /* 0x001ea80000100c00 */
[----:B----4-:R-:W-:Y:S04]  /*12cb0*/  STL [R1+0x418], R24 ;  /* 0x0004181801007387 */ /* 0x010fe80000100800 */
[----:B------:R-:W-:Y:S04]  /*12cc0*/  STL [R1+0x41c], R26 ;  /* 0x00041c1a01007387 */ /* 0x000fe80000100800 */
[----:B------:R-:W-:Y:S04]  /*12cd0*/  STL [R1+0x420], R28 ;  /* 0x0004201c01007387 */ /* 0x000fe80000100800 */
[----:B------:R-:W-:Y:S04]  /*12ce0*/  STL [R1+0x424], R10 ;  /* 0x0004240a01007387 */ /* 0x000fe80000100800 */
[----:B------:R-:W-:Y:S04]  /*12cf0*/  STL [R1+0x428], R20 ;  /* 0x0004281401007387 */ /* 0x000fe80000100800 */
[----:B------:R-:W-:Y:S04]  /*12d00*/  STL [R1+0x42c], R22 ;  /* 0x00042c1601007387 */ /* 0x000fe80000100800 */
[----:B-1----:R-:W4:Y:S04]  /*12d10*/  LDL.LU.128 R4, [R1+0x3b50] ;  /* 0x003b500001047983 */ /* 0x002f280000300c00 */
[----:B------:R0:W-:Y:S04]  /*12d20*/  STL.128 [R1+0x3a30], R92 ;  /* 0x003a305c01007387 */ /* 0x0001e80000100c00 */
[----:B------:R-:W4:Y:S04]  /*12d30*/  LDL.128 R156, [R1+0x410] ;  /* 0x00041000019c7983 */ /* 0x000f280000100c00 */
[----:B------:R-:W4:Y:S04]  /*12d40*/  LDL.128 R160, [R1+0x420] ;  /* 0x0004200001a07983 */ /* 0x000f280000100c00 */
[----:B------:R1:W-:Y:S04]  /*12d50*/  STL.128 [R1+0x3af0], R140 ;  /* 0x003af08c01007387 */ /* 0x0003e80000100c00 */
[----:B------:R1:W-:Y:S04]  /*12d60*/  STL.128 [R1+0x3a20], R88 ;  /* 0x003a205801007387 */ /* 0x0003e80000100c00 */
[----:B0-----:R-:W4:Y:S04]  /*12d70*/  LDL.LU.128 R92, [R1+0x3a30] ;  /* 0x003a3000015c7983 */ /* 0x001f280000300c00 */
[----:B------:R0:W-:Y:S04]  /*12d80*/  STL.128 [R1+0x3a10], R84 ;  /* 0x003a105401007387 */ /* 0x0001e80000100c00 */
[----:B------:R0:W-:Y:S04]  /*12d90*/  STL.128 [R1+0x3a00], R80 ;  /* 0x003a005001007387 */ /* 0x0001e80000100c00 */
[----:B------:R0:W-:Y:S04]  /*12da0*/  STL.64 [R1+0x39f8], R78 ;  /* 0x0039f84e01007387 */ /* 0x0001e80000100a00 */
[----:B------:R0:W-:Y:S04]  /*12db0*/  STL.64 [R1+0x39e8], R72 ;  /* 0x0039e84801007387 */ /* 0x0001e80000100a00 */
[----:B-1----:R-:W4:Y:S04]  /*12dc0*/  LDL.LU.128 R140, [R1+0x3af0] ;  /* 0x003af000018c7983 */ /* 0x002f280000300c00 */
[----:B------:R-:W4:Y:S04]  /*12dd0*/  LDL.LU.128 R88, [R1+0x3a20] ;  /* 0x003a200001587983 */ /* 0x000f280000300c00 */
[----:B0-----:R-:W4:Y:S04]  /*12de0*/  LDL.LU.128 R84, [R1+0x3a10] ;  /* 0x003a100001547983 */ /* 0x001f280000300c00 */
[----:B------:R-:W4:Y:S04]  /*12df0*/  LDL.LU.128 R80, [R1+0x3a00] ;  /* 0x003a000001507983 */ /* 0x000f280000300c00 */
[----:B------:R-:W4:Y:S04]  /*12e00*/  LDL.LU.64 R78, [R1+0x39f8] ;  /* 0x0039f800014e7983 */ /* 0x000f280000300a00 */
[----:B------:R-:W4:Y:S04]  /*12e10*/  LDL.LU.64 R72, [R1+0x39e8] ;  /* 0x0039e80001487983 */ /* 0x000f280000300a00 */
        /* <DEDUP_REMOVED lines=14> */
[----:B---3--:R3:W-:Y:S04]  /*12f00*/  STL [R1+0x39e0], R69 ;  /* 0x0039e04501007387 */ /* 0x0087e80000100800 */
        /* <DEDUP_REMOVED lines=28> */
[----:B------:R-:W4:Y:S04]  /*130d0*/  LDL.LU R75, [R1+0x39f0] ;  /* 0x0039f000014b7983 */ /* 0x000f280000300800 */
        /* <DEDUP_REMOVED lines=17> */
[----:B------:R-:W3:Y:S01]  /*131f0*/  LDL.LU R37, [R1+0x39a0] ;  /* 0x0039a00001257983 */ /* 0x000ee20000300800 */
[----:B------:R-:W0:Y:S01]  /*13200*/  S2R R225, SR_TID.X ;  /* 0x0000000000e17919 */ /* 0x000e220000002100 */
[----:B------:R-:W-:Y:S01]  /*13210*/  FMUL.FTZ R13, R0, R13 ;  /* 0x0000000d000d7220 */ /* 0x000fe20000410000 */
[----:B------:R-:W-:-:S03]  /*13220*/  FMUL.FTZ R197, R12, R0 ;  /* 0x000000000cc57220 */ /* 0x000fc60000410000 */
        /* <DEDUP_REMOVED lines=8> */
[----:B------:R-:W-:Y:S01]  /*132b0*/  MUFU.EX2 R221, R221 ;  /* 0x000000dd00dd7308 */ /* 0x000fe20000000800 */
[----:B0-----:R-:W-:-:S05]  /*132c0*/  SHF.R.U32.HI R225, RZ, 0x7, R225 ;  /* 0x00000007ffe17819 */ /* 0x001fca00000116e1 */
[----:B------:R-:W-:Y:S02]  /*132d0*/  VIADD R225, R225, 0x8 ;  /* 0x00000008e1e17836 */ /* 0x000fe40000000000 */
[----:B------:R-:W0:Y:S08]  /*132e0*/  MUFU.EX2 R220, R220 ;  /* 0x000000dc00dc7308 */ /* 0x000e300000000800 */
[----:B------:R-:W-:Y:S08]  /*132f0*/  MUFU.EX2 R219, R219 ;  /* 0x000000db00db7308 */ /* 0x000ff00000000800 */
[----:B------:R-:W-:Y:S08]  /*13300*/  MUFU.EX2 R218, R218 ;  /* 0x000000da00da7308 */ /* 0x000ff00000000800 */
[----:B------:R-:W-:Y:S08]  /*13310*/  MUFU.EX2 R217, R217 ;  /* 0x000000d900d97308 */ /* 0x000ff00000000800 */
[----:B------:R-:W1:Y:S08]  /*13320*/  MUFU.EX2 R216, R216 ;  /* 0x000000d800d87308 */ /* 0x000e700000000800 */
[----:B------:R-:W-:Y:S08]  /*13330*/  MUFU.EX2 R215, R215 ;  /* 0x000000d700d77308 */ /* 0x000ff00000000800 */
[----:B------:R-:W1:Y:S01]  /*13340*/  MUFU.EX2 R214, R214 ;  /* 0x000000d600d67308 */ /* 0x000e620000000800 */
[----:B--2---:R-:W-:Y:S01]  /*13350*/  ISETP.NE.U32.AND P0, PT, R8, RZ, PT ;  /* 0x000000ff0800720c */ /* 0x004fe20003f05070 */
[----:B------:R-:W-:-:S02]  /*13360*/  IMAD R16, R9, 0xc00, R16 ;  /* 0x00000c0009107824 */ /* 0x000fc400078e0210 */
[----:B------:R-:W-:Y:S02]  /*13370*/  IMAD.MOV.U32 R27, RZ, RZ, R152 ;  /* 0x000000ffff1b7224 */ /* 0x000fe400078e0098 */
[----:B------:R-:W-:Y:S02]  /*13380*/  IMAD.MOV.U32 R25, RZ, RZ, R153 ;  /* 0x000000ffff197224 */ /* 0x000fe400078e0099 */
[----:B------:R-:W-:Y:S02]  /*13390*/  IMAD.MOV.U32 R74, RZ, RZ, R193 ;  /* 0x000000ffff4a7224 */ /* 0x000fe400078e00c1 */
[----:B------:R-:W-:Y:S02]  /*133a0*/  IMAD.MOV.U32 R23, RZ, RZ, R154 ;  /* 0x000000ffff177224 */ /* 0x000fe400078e009a */
[----:B------:R-:W-:Y:S02]  /*133b0*/  IMAD.MOV.U32 R21, RZ, RZ, R155 ;  /* 0x000000ffff157224 */ /* 0x000fe400078e009b */
[----:B----4-:R-:W-:-:S02]  /*133c0*/  IMAD.MOV.U32 R19, RZ, RZ, R156 ;  /* 0x000000ffff137224 */ /* 0x010fc400078e009c */
[----:B------:R-:W-:Y:S02]  /*133d0*/  IMAD.MOV.U32 R18, RZ, RZ, R157 ;  /* 0x000000ffff127224 */ /* 0x000fe400078e009d */
[----:B------:R-:W-:Y:S02]  /*133e0*/  IMAD.MOV.U32 R15, RZ, RZ, R158 ;  /* 0x000000ffff0f7224 */ /* 0x000fe400078e009e */
[----:B------:R-:W-:Y:S02]  /*133f0*/  IMAD.MOV.U32 R14, RZ, RZ, R159 ;  /* 0x000000ffff0e7224 */ /* 0x000fe400078e009f */
[----:B------:R-:W-:Y:S02]  /*13400*/  IMAD.MOV.U32 R11, RZ, RZ, R160 ;  /* 0x000000ffff0b7224 */ /* 0x000fe400078e00a0 */
[----:B------:R-:W-:Y:S02]  /*13410*/  IMAD.MOV.U32 R10, RZ, RZ, R161 ;  /* 0x000000ffff0a7224 */ /* 0x000fe400078e00a1 */
[----:B------:R-:W-:-:S02]  /*13420*/  IMAD.MOV.U32 R3, RZ, RZ, R162 ;  /* 0x000000ffff037224 */ /* 0x000fc400078e00a2 */
[----:B------:R-:W-:Y:S02]  /*13430*/  IMAD.MOV.U32 R2, RZ, RZ, R163 ;  /* 0x000000ffff027224 */ /* 0x000fe400078e00a3 */
[----:B------:R-:W-:Y:S02]  /*13440*/  IMAD.MOV.U32 R203, RZ, RZ, R7 ;  /* 0x000000ffffcb7224 */ /* 0x000fe400078e0007 */
[----:B------:R-:W-:Y:S02]  /*13450*/  IMAD.MOV.U32 R201, RZ, RZ, R6 ;  /* 0x000000ffffc97224 */ /* 0x000fe400078e0006 */
[----:B------:R-:W-:Y:S02]  /*13460*/  IMAD.MOV.U32 R199, RZ, RZ, R5 ;  /* 0x000000ffffc77224 */ /* 0x000fe400078e0005 */
[----:B------:R-:W-:Y:S02]  /*13470*/  IMAD.MOV.U32 R44, RZ, RZ, R94 ;  /* 0x000000ffff2c7224 */ /* 0x000fe400078e005e */
[----:B------:R-:W-:Y:S01]  /*13480*/  IMAD.MOV.U32 R46, RZ, RZ, R92 ;  /* 0x000000ffff2e7224 */ /* 0x000fe200078e005c */
[----:B------:R-:W-:Y:S01]  /*13490*/  R2UR UR6, R16 ;  /* 0x00000000100672ca */ /* 0x000fe200000e0000 */
[----:B------:R-:W-:Y:S01]  /*134a0*/  IMAD.MOV.U32 R38, RZ, RZ, R88 ;  /* 0x000000ffff267224 */ /* 0x000fe200078e0058 */
[----:B------:R-:W-:Y:S01]  /*134b0*/  R2UR UR7, R17 ;  /* 0x00000000110772ca */ /* 0x000fe200000e0000 */
[----:B------:R-:W-:-:S02]  /*134c0*/  IMAD.MOV.U32 R48, RZ, RZ, R90 ;  /* 0x000000ffff307224 */ /* 0x000fc400078e005a */
        /* <DEDUP_REMOVED lines=18> */
[----:B------:R-:W-:Y:S01]  /*135f0*/  IMAD.MOV.U32 R76, RZ, RZ, R205 ;  /* 0x000000ffff4c7224 */ /* 0x000fe200078e00cd */
[----:B0-----:R-:W-:Y:S01]  /*13600*/  F2FP.BF16.F32.PACK_AB R192, R220, R221 ;  /* 0x000000dddcc0723e */ /* 0x001fe200000010ff */
[----:B------:R-:W-:Y:S01]  /*13610*/  IMAD.MOV.U32 R92, RZ, RZ, R141 ;  /* 0x000000ffff5c7224 */ /* 0x000fe200078e008d */
[----:B-1----:R-:W-:Y:S01]  /*13620*/  F2FP.BF16.F32.PACK_AB R193, R216, R217 ;  /* 0x000000d9d8c1723e */ /* 0x002fe200000010ff */
[----:B------:R-:W-:Y:S01]  /*13630*/  IMAD.MOV.U32 R94, RZ, RZ, R140 ;  /* 0x000000ffff5e7224 */ /* 0x000fe200078e008c */
[----:B------:R-:W-:Y:S01]  /*13640*/  F2FP.BF16.F32.PACK_AB R194, R218, R219 ;  /* 0x000000dbdac2723e */ /* 0x000fe200000010ff */
[----:B------:R-:W-:Y:S01]  /*13650*/  IMAD.MOV.U32 R28, RZ, RZ, R74 ;  /* 0x000000ffff1c7224 */ /* 0x000fe200078e004a */
[----:B------:R-:W-:Y:S01]  /*13660*/  F2FP.BF16.F32.PACK_AB R195, R214, R215 ;  /* 0x000000d7d6c3723e */ /* 0x000fe200000010ff */
[----:B------:R-:W-:Y:S01]  /*13670*/  IMAD.MOV.U32 R88, RZ, RZ, R143 ;  /* 0x000000ffff587224 */ /* 0x000fe200078e008f */
[----:B------:R-:W-:Y:S01]  /*13680*/  VOTEU.ANY UP0, P0 ;  /* 0x00000000003f7886 */ /* 0x000fe20000000100 */
[----:B------:R-:W-:Y:S01]  /*13690*/  IMAD.MOV.U32 R90, RZ, RZ, R142 ;  /* 0x000000ffff5a7224 */ /* 0x000fe200078e008e */
[----:B------:R0:W-:Y:S01]  /*136a0*/  STL.128 [R1+0x3910], R184 ;  /* 0x003910b801007387 */ /* 0x0001e20000100c00 */
[----:B------:R-:W-:-:S02]  /*136b0*/  IMAD.MOV.U32 R140, RZ, RZ, R27 ;  /* 0x000000ffff8c7224 */ /* 0x000fc400078e001b */
[----:B------:R-:W-:Y:S01]  /*136c0*/  IMAD.MOV.U32 R141, RZ, RZ, R25 ;  /* 0x000000ffff8d7224 */ /* 0x000fe200078e0019 */
[----:B------:R1:W-:Y:S01]  /*136d0*/  STL.128 [R1+0x3900], R180 ;  /* 0x003900b401007387 */ /* 0x0003e20000100c00 */
[----:B------:R-:W-:Y:S02]  /*136e0*/  IMAD.MOV.U32 R72, RZ, RZ, R207 ;  /* 0x000000ffff487224 */ /* 0x000fe400078e00cf */
[----:B------:R-:W-:Y:S01]  /*136f0*/  IMAD.MOV.U32 R74, RZ, RZ, R206 ;  /* 0x000000ffff4a7224 */ /* 0x000fe200078e00ce */
[----:B------:R-:W2:Y:S01]  /*13700*/  LDL.LU.128 R156, [R1+0x3b30] ;  /* 0x003b3000019c7983 */ /* 0x000ea20000300c00 */
[----:B------:R-:W-:Y:S02]  /*13710*/  IMAD.MOV.U32 R78, RZ, RZ, R204 ;  /* 0x000000ffff4e7224 */ /* 0x000fe400078e00cc */
[----:B------:R-:W-:Y:S01]  /*13720*/  IMAD.MOV.U32 R80, RZ, RZ, R202 ;  /* 0x000000ffff507224 */ /* 0x000fe200078e00ca */
[----:B------:R-:W4:Y:S01]  /*13730*/  LDL.LU.128 R152, [R1+0x3b20] ;  /* 0x003b200001987983 */ /* 0x000f220000300c00 */
[----:B------:R-:W-:-:S02]  /*13740*/  IMAD.MOV.U32 R82, RZ, RZ, R200 ;  /* 0x000000ffff527224 */ /* 0x000fc400078e00c8 */
[----:B------:R-:W-:Y:S01]  /*13750*/  IMAD.MOV.U32 R84, RZ, RZ, R198 ;  /* 0x000000ffff547224 */ /* 0x000fe200078e00c6 */
[----:B0-----:R-:W2:Y:S01]  /*13760*/  LDL.LU.128 R184, [R1+0x3910] ;  /* 0x0039100001b87983 */ /* 0x001ea20000300c00 */
[----:B------:R-:W-:Y:S02]  /*13770*/  IMAD.MOV.U32 R86, RZ, RZ, R196 ;  /* 0x000000ffff567224 */ /* 0x000fe400078e00c4 */
[----:B------:R-:W-:Y:S01]  /*13780*/  IMAD.MOV.U32 R142, RZ, RZ, R23 ;  /* 0x000000ffff8e7224 */ /* 0x000fe200078e0017 */
[----:B------:R-:W4:Y:S01]  /*13790*/  LDL.LU.128 R160, [R1+0x3b40] ;  /* 0x003b400001a07983 */ /* 0x000f220000300c00 */
        /* <DEDUP_REMOVED lines=11> */
[----:B------:R-:W-:Y:S01]  /*13850*/  IMAD.MOV.U32 R25, RZ, RZ, R199 ;  /* 0x000000ffff197224 */ /* 0x000fe200078e00c7 */
[----:B------:R0:W-:Y:S06]  /*13860*/  BAR.SYNC.DEFER_BLOCKING R225, 0x100 ;  /* 0x000400e10000751d */ /* 0x0001ec0000010000 */
[----:B---3--:R-:W-:-:S06]  /*13870*/  WARPGROUP.ARRIVE ;  /* 0x00000000000079c5 */ /* 0x008fcc0000000000 */
[----:B------:R-:W-:Y:S03]  /*13880*/  HGMMA.64x256x16.F32.BF16 R24, R192, gdesc[UR4].tnspB, R24, UP0, gsb0 ;  /* 0x43e00004c0187df0 */ /* 0x000fe6000b801818 */
[----:B------:R-:W-:Y:S02]  /*13890*/  WARPGROUP.DEPBAR.LE gsb0, 0x0 ;  /* 0x00008000000079c5 */ /* 0x000fe40000010000 */
[----:B------:R-:W-:Y:S04]  /*138a0*/  STL [R1+0x58c], R107 ;  /* 0x00058c6b01007387 */ /* 0x000fe80000100800 */
[----:B------:R-:W-:Y:S04]  /*138b0*/  STL [R1+0x588], R106 ;  /* 0x0005886a01007387 */ /* 0x000fe80000100800 */
[----:B------:R-:W-:Y:S04]  /*138c0*/  STL [R1+0x584], R105 ;  /* 0x0005846901007387 */ /* 0x000fe80000100800 */
[----:B------:R-:W-:Y:S04]  /*138d0*/  STL [R1+0x580], R104 ;  /* 0x0005806801007387 */ /* 0x000fe80000100800 */
[----:B-1----:R-:W3:Y:S04]  /*138e0*/  LDL.128 R180, [R1+0x580] ;  /* 0x0005800001b47983 */ /* 0x002ee80000100c00 */
[----:B------:R1:W-:Y:S04]  /*138f0*/  STL [R1+0x574], R101 ;  /* 0x0005746501007387 */ /* 0x0003e80000100800 */
[----:B------:R0:W-:Y:S04]  /*13900*/  STL [R1+0x570], R100 ;  /* 0x0005706401007387 */ /* 0x0001e80000100800 */
[----:B-1----:R-:W4:Y:S04]  /*13910*/  LDL.LU R101, [R1+0x588] ;  /* 0x0005880001657983 */ /* 0x002f280000300800 */
[----:B0-----:R-:W4:Y:S01]  /*13920*/  LDL.LU R100, [R1+0x584] ;  /* 0x0005840001647983 */ /* 0x001f220000300800 */
[----:B------:R-:W-:-:S02]  /*13930*/  VIADD R4, R16, 0x80 ;  /* 0x0000008010047836 */ /* 0x000fc40000000000 */
[----:B------:R-:W-:Y:S01]  /*13940*/  IMAD.MOV.U32 R107, RZ, RZ, R31 ;  /* 0x000000ffff6b7224 */ /* 0x000fe200078e001f */
[----:B------:R-:W-:Y:S01]  /*13950*/  STL [R1+0x578], R102 ;  /* 0x0005786601007387 */ /* 0x000fe20000100800 */
[----:B------:R-:W-:Y:S02]  /*13960*/  IMAD.MOV.U32 R106, RZ, RZ, R30 ;  /* 0x000000ffff6a7224 */ /* 0x000fe400078e001e */
[----:B------:R-:W-:Y:S01]  /*13970*/  IMAD.MOV.U32 R105, RZ, RZ, R29 ;  /* 0x000000ffff697224 */ /* 0x000fe200078e001d */
[----:B------:R-:W-:Y:S01]  /*13980*/  STL [R1+0x59c], R111 ;  /* 0x00059c6f01007387 */ /* 0x000fe20000100800 */
[----:B------:R-:W-:-:S03]  /*13990*/  IMAD.MOV.U32 R104, RZ, RZ, R28 ;  /* 0x000000ffff687224 */ /* 0x000fc600078e001c */
[----:B------:R-:W-:Y:S04]  /*139a0*/  STL [R1+0x598], R110 ;  /* 0x0005986e01007387 */ /* 0x000fe80000100800 */
[----:B------:R-:W-:Y:S04]  /*139b0*/  STL [R1+0x594], R109 ;  /* 0x0005946d01007387 */ /* 0x000fe80000100800 */
[----:B------:R-:W-:Y:S04]  /*139c0*/  STL [R1+0x590], R108 ;  /* 0x0005906c01007387 */ /* 0x000fe80000100800 */
[----:B------:R-:W-:Y:S04]  /*139d0*/  STL [R1+0x57c], R103 ;  /* 0x00057c6701007387 */ /* 0x000fe80000100800 */
[----:B------:R0:W-:Y:S04]  /*139e0*/  STL.128 [R1+0x38f0], R176 ;  /* 0x0038f0b001007387 */ /* 0x0001e80000100c00 */
[----:B--2---:R1:W-:Y:S01]  /*139f0*/  STL.128 [R1+0x3810], R184 ;  /* 0x003810b801007387 */ /* 0x0043e20000100c00 */
[----:B------:R-:W-:Y:S01]  /*13a00*/  R2UR UR6, R4 ;  /* 0x00000000040672ca */ /* 0x000fe200000e0000 */
[----:B------:R-:W-:-:S02]  /*13a10*/  IMAD.MOV.U32 R20, RZ, RZ, R24 ;  /* 0x000000ffff147224 */ /* 0x000fc400078e0018 */
[----:B------:R2:W-:Y:S01]  /*13a20*/  STL.128 [R1+0x38e0], R172 ;  /* 0x0038e0ac01007387 */ /* 0x0005e20000100c00 */
[----:B------:R-:W-:Y:S02]  /*13a30*/  IMAD.MOV.U32 R24, RZ, RZ, R105 ;  /* 0x000000ffff187224 */ /* 0x000fe400078e0069 */
[----:B------:R-:W-:Y:S01]  /*13a40*/  IMAD.MOV.U32 R4, RZ, RZ, R104 ;  /* 0x000000ffff047224 */ /* 0x000fe200078e0068 */
[----:B------:R2:W-:Y:S04]  /*13a50*/  STL.128 [R1+0x240], R104 ;  /* 0x0002406801007387 */ /* 0x0005e80000100c00 */
[----:B0-----:R-:W4:Y:S04]  /*13a60*/  LDL.LU.128 R176, [R1+0x570] ;  /* 0x0005700001b07983 */ /* 0x001f280000300c00 */
[----:B-1----:R-:W4:Y:S01]  /*13a70*/  LDL.128 R184, [R1+0x590] ;  /* 0x0005900001b87983 */ /* 0x002f220000100c00 */
[----:B--2---:R-:W-:-:S03]  /*13a80*/  IMAD.MOV.U32 R175, RZ, RZ, R99 ;  /* 0x000000ffffaf7224 */ /* 0x004fc600078e0063 */
[----:B------:R-:W2:Y:S04]  /*13a90*/  LDL.LU R103, [R1+0x590] ;  /* 0x0005900001677983 */ /* 0x000ea80000300800 */
[----:B------:R-:W2:Y:S04]  /*13aa0*/  LDL.LU R99, [R1+0x580] ;  /* 0x0005800001637983 */ /* 0x000ea80000300800 */
[----:B------:R-:W2:Y:S04]  /*13ab0*/  LDL.LU R105, [R1+0x598] ;  /* 0x0005980001697983 */ /* 0x000ea80000300800 */
[----:B------:R-:W2:Y:S01]  /*13ac0*/  LDL.LU R104, [R1+0x594] ;  /* 0x0005940001687983 */ /* 0x000ea20000300800 */
[----:B---3--:R-:W-:-:S05]  /*13ad0*/  IMAD.MOV.U32 R102, RZ, RZ, R183 ;  /* 0x000000ffff667224 */ /* 0x008fca00078e00b7 */
[----:B------:R0:W-:Y:S04]  /*13ae0*/  STL [R1+0x3798], R102 ;  /* 0x0037986601007387 */ /* 0x0001e80000100800 */
[----:B0-----:R-:W3:Y:S04]  /*13af0*/  LDL.LU R102, [R1+0x3798] ;  /* 0x0037980001667983 */ /* 0x001ee80000300800 */
[----:B----4-:R0:W-:Y:S04]  /*13b00*/  STL.64 [R1+0x3790], R100 ;  /* 0x0037906401007387 */ /* 0x0101e80000100a00 */
[----:B0-----:R-:W3:Y:S01]  /*13b10*/  LDL.LU.64 R100, [R1+0x3790] ;  /* 0x0037900001647983 */ /* 0x001ee20000300a00 */
        /* <DEDUP_REMOVED lines=11> */
[----:B------:R-:W-:Y:S08]  /*13bd0*/  MUFU.EX2 R210, R210 ;  /* 0x000000d200d27308 */ /* 0x000ff00000000800 */
[----:B------:R-:W-:Y:S08]  /*13be0*/  MUFU.EX2 R209, R209 ;  /* 0x000000d100d17308 */ /* 0x000ff00000000800 */
[----:B------:R-:W1:Y:S08]  /*13bf0*/  MUFU.EX2 R208, R208 ;  /* 0x000000d000d07308 */ /* 0x000e700000000800 */
[----:B------:R-:W-:Y:S08]  /*13c00*/  MUFU.EX2 R207, R207 ;  /* 0x000000cf00cf7308 */ /* 0x000ff00000000800 */
[----:B------:R-:W4:Y:S01]  /*13c10*/  MUFU.EX2 R206, R206 ;  /* 0x000000ce00ce7308 */ /* 0x000f220000000800 */
[----:B0-----:R-:W-:-:S02]  /*13c20*/  F2FP.BF16.F32.PACK_AB R152, R212, R213 ;  /* 0x000000d5d498723e */ /* 0x001fc400000010ff */
[----:B-1----:R-:W-:Y:S02]  /*13c30*/  F2FP.BF16.F32.PACK_AB R153, R208, R209 ;  /* 0x000000d1d099723e */ /* 0x002fe400000010ff */
[----:B------:R-:W-:Y:S01]  /*13c40*/  F2FP.BF16.F32.PACK_AB R154, R210, R211 ;  /* 0x000000d3d29a723e */ /* 0x000fe200000010ff */
[----:B------:R0:W-:Y:S01]  /*13c50*/  STL [R1+0xcd0], R12 ;  /* 0x000cd00c01007387 */ /* 0x0001e20000100800 */
[----:B------:R-:W-:Y:S02]  /*13c60*/  IMAD.MOV.U32 R7, RZ, RZ, R151 ;  /* 0x000000ffff077224 */ /* 0x000fe400078e0097 */
[----:B------:R-:W-:Y:S01]  /*13c70*/  IMAD.MOV.U32 R8, RZ, RZ, R150 ;  /* 0x000000ffff087224 */ /* 0x000fe200078e0096 */
[----:B------:R1:W-:Y:S01]  /*13c80*/  STL [R1+0x5ac], R115 ;  /* 0x0005ac7301007387 */ /* 0x0003e20000100800 */
[----:B------:R-:W-:Y:S01]  /*13c90*/  IMAD.MOV.U32 R9, RZ, RZ, R149 ;  /* 0x000000ffff097224 */ /* 0x000fe200078e0095 */
[----:B----4-:R-:W-:Y:S02]  /*13ca0*/  F2FP.BF16.F32.PACK_AB R155, R206, R207 ;  /* 0x000000cfce9b723e */ /* 0x010fe400000010ff */
[----:B------:R4:W-:Y:S01]  /*13cb0*/  STL [R1+0x5a8], R114 ;  /* 0x0005a87201007387 */ /* 0x0009e20000100800 */
[----:B------:R-:W-:-:S02]  /*13cc0*/  IMAD.MOV.U32 R10, RZ, RZ, R148 ;  /* 0x000000ffff0a7224 */ /* 0x000fc400078e0094 */
[----:B------:R-:W-:Y:S01]  /*13cd0*/  IMAD.MOV.U32 R11, RZ, RZ, R147 ;  /* 0x000000ffff0b7224 */ /* 0x000fe200078e0093 */
[----:B------:R4:W-:Y:S01]  /*13ce0*/  STL [R1+0x5a4], R113 ;  /* 0x0005a47101007387 */ /* 0x0009e20000100800 */
[----:B0-----:R-:W-:Y:S02]  /*13cf0*/  IMAD.MOV.U32 R12, RZ, RZ, R146 ;  /* 0x000000ffff0c7224 */ /* 0x001fe400078e0092 */
[----:B------:R-:W-:Y:S01]  /*13d00*/  IMAD.MOV.U32 R14, RZ, RZ, R145 ;  /* 0x000000ffff0e7224 */ /* 0x000fe200078e0091 */
[----:B------:R0:W-:Y:S01]  /*13d10*/  STL [R1+0x5a0], R112 ;  /* 0x0005a07001007387 */ /* 0x0001e20000100800 */
[----:B------:R-:W-:Y:S02]  /*13d20*/  IMAD.MOV.U32 R15, RZ, RZ, R144 ;  /* 0x000000ffff0f7224 */ /* 0x000fe400078e0090 */
[----:B------:R-:W-:Y:S01]  /*13d30*/  IMAD.MOV.U32 R18, RZ, RZ, R143 ;  /* 0x000000ffff127224 */ /* 0x000fe200078e008f */
[----:B------:R-:W-:Y:S01]  /*13d40*/  STL [R1+0x5dc], R127 ;  /* 0x0005dc7f01007387 */ /* 0x000fe20000100800 */
[----:B------:R-:W-:-:S02]  /*13d50*/  IMAD.MOV.U32 R19, RZ, RZ, R142 ;  /* 0x000000ffff137224 */ /* 0x000fc400078e008e */
[----:B------:R-:W-:Y:S01]  /*13d60*/  IMAD.MOV.U32 R21, RZ, RZ, R141 ;  /* 0x000000ffff157224 */ /* 0x000fe200078e008d */
[----:B------:R-:W-:Y:S01]  /*13d70*/  STL [R1+0x5d8], R126 ;  /* 0x0005d87e01007387 */ /* 0x000fe20000100800 */
[----:B------:R-:W-:Y:S02]  /*13d80*/  IMAD.MOV.U32 R22, RZ, RZ, R140 ;  /* 0x000000ffff167224 */ /* 0x000fe400078e008c */
[----:B------:R-:W-:Y:S01]  /*13d90*/  IMAD.MOV.U32 R23, RZ, RZ, R139 ;  /* 0x000000ffff177224 */ /* 0x000fe200078e008b */
[----:B------:R-:W-:Y:S01]  /*13da0*/  STL [R1+0x5d4], R125 ;  /* 0x0005d47d01007387 */ /* 0x000fe20000100800 */
        /* <DEDUP_REMOVED lines=16> */
[----:B-1----:R-:W-:Y:S01]  /*13eb0*/  IMAD.MOV.U32 R115, RZ, RZ, R39 ;  /* 0x000000ffff737224 */ /* 0x002fe200078e0027 */
[----:B------:R-:W-:Y:S01]  /*13ec0*/  STL [R1+0x5bc], R119 ;  /* 0x0005bc7701007387 */ /* 0x000fe20000100800 */
[----:B----4-:R-:W-:Y:S02]  /*13ed0*/  IMAD.MOV.U32 R114, RZ, RZ, R38 ;  /* 0x000000ffff727224 */ /* 0x010fe400078e0026 */
[----:B------:R-:W-:Y:S01]  /*13ee0*/  IMAD.MOV.U32 R113, RZ, RZ, R37 ;  /* 0x000000ffff717224 */ /* 0x000fe200078e0025 */
[----:B------:R-:W-:Y:S01]  /*13ef0*/  STL [R1+0x5b8], R118 ;  /* 0x0005b87601007387 */ /* 0x000fe20000100800 */
[----:B0-----:R-:W-:-:S02]  /*13f00*/  IMAD.MOV.U32 R112, RZ, RZ, R36 ;  /* 0x000000ffff707224 */ /* 0x001fc400078e0024 */
[----:B------:R-:W-:Y:S01]  /*13f10*/  IMAD.MOV.U32 R174, RZ, RZ, R98 ;  /* 0x000000ffffae7224 */ /* 0x000fe200078e0062 */
[----:B------:R-:W-:Y:S01]  /*13f20*/  STL [R1+0x5b4], R117 ;  /* 0x0005b47501007387 */ /* 0x000fe20000100800 */
[----:B------:R-:W-:Y:S02]  /*13f30*/  IMAD.MOV.U32 R173, RZ, RZ, R97 ;  /* 0x000000ffffad7224 */ /* 0x000fe400078e0061 */
[----:B------:R-:W-:Y:S01]  /*13f40*/  IMAD.MOV.U32 R172, RZ, RZ, R96 ;  /* 0x000000ffffac7224 */ /* 0x000fe200078e0060 */
[----:B------:R-:W-:Y:S01]  /*13f50*/  STL [R1+0x5b0], R116 ;  /* 0x0005b07401007387 */ /* 0x000fe20000100800 */
[----:B------:R-:W-:Y:S02]  /*13f60*/  IMAD.MOV.U32 R159, RZ, RZ, R83 ;  /* 0x000000ffff9f7224 */ /* 0x000fe400078e0053 */
[----:B------:R-:W-:Y:S01]  /*13f70*/  IMAD.MOV.U32 R158, RZ, RZ, R82 ;  /* 0x000000ffff9e7224 */ /* 0x000fe200078e0052 */
[----:B------:R0:W-:Y:S01]  /*13f80*/  STL.128 [R1+0x38d0], R168 ;  /* 0x0038d0a801007387 */ /* 0x0001e20000100c00 */
[----:B------:R-:W-:-:S02]  /*13f90*/  IMAD.MOV.U32 R157, RZ, RZ, R81 ;  /* 0x000000ffff9d7224 */ /* 0x000fc400078e0051 */
[----:B------:R-:W-:Y:S01]  /*13fa0*/  IMAD.MOV.U32 R156, RZ, RZ, R80 ;  /* 0x000000ffff9c7224 */ /* 0x000fe200078e0050 */
[----:B------:R1:W-:Y:S01]  /*13fb0*/  STL.128 [R1+0x38c0], R164 ;  /* 0x0038c0a401007387 */ /* 0x0003e20000100c00 */
[----:B------:R-:W-:Y:S02]  /*13fc0*/  IMAD.MOV.U32 R151, RZ, RZ, R75 ;  /* 0x000000ffff977224 */ /* 0x000fe400078e004b */
[----:B------:R-:W-:Y:S01]  /*13fd0*/  IMAD.MOV.U32 R150, RZ, RZ, R74 ;  /* 0x000000ffff967224 */ /* 0x000fe200078e004a */
[----:B------:R4:W-:Y:S01]  /*13fe0*/  STL.128 [R1+0x38b0], R160 ;  /* 0x0038b0a001007387 */ /* 0x0009e20000100c00 */
[----:B------:R-:W-:Y:S02]  /*13ff0*/  IMAD.MOV.U32 R149, RZ, RZ, R73 ;  /* 0x000000ffff957224 */ /* 0x000fe400078e0049 */
[----:B------:R-:W-:Y:S01]  /*14000*/  IMAD.MOV.U32 R148, RZ, RZ, R72 ;  /* 0x000000ffff947224 */ /* 0x000fe200078e0048 */
[----:B------:R2:W-:Y:S01]  /*14010*/  STL.128 [R1+0x38a0], R152 ;  /* 0x0038a09801007387 */ /* 0x0005e20000100c00 */
[----:B------:R-:W-:-:S02]  /*14020*/  IMAD.MOV.U32 R147, RZ, RZ, R71 ;  /* 0x000000ffff937224 */ /* 0x000fc400078e0047 */
[----:B------:R-:W-:Y:S02]  /*14030*/  IMAD.MOV.U32 R146, RZ, RZ, R70 ;  /* 0x000000ffff927224 */ /* 0x000fe400078e0046 */
[----:B0-----:R-:W-:Y:S02]  /*14040*/  IMAD.MOV.U32 R171, RZ, RZ, R95 ;  /* 0x000000ffffab7224 */ /* 0x001fe400078e005f */
[----:B------:R-:W-:Y:S02]  /*14050*/  IMAD.MOV.U32 R170, RZ, RZ, R94 ;  /* 0x000000ffffaa7224 */ /* 0x000fe400078e005e */
[----:B------:R-:W-:Y:S02]  /*14060*/  IMAD.MOV.U32 R169, RZ, RZ, R93 ;  /* 0x000000ffffa97224 */ /* 0x000fe400078e005d */
[----:B------:R-:W-:Y:S02]  /*14070*/  IMAD.MOV.U32 R168, RZ, RZ, R92 ;  /* 0x000000ffffa87224 */ /* 0x000fe400078e005c */
[----:B-1----:R-:W-:-:S02]  /*14080*/  IMAD.MOV.U32 R167, RZ, RZ, R91 ;  /* 0x000000ffffa77224 */ /* 0x002fc400078e005b */
[----:B------:R-:W-:Y:S02]  /*14090*/  IMAD.MOV.U32 R166, RZ, RZ, R90 ;  /* 0x000000ffffa67224 */ /* 0x000fe400078e005a */
[----:B------:R-:W-:Y:S02]  /*140a0*/  IMAD.MOV.U32 R165, RZ, RZ, R89 ;  /* 0x000000ffffa57224 */ /* 0x000fe400078e0059 */
[----:B------:R-:W-:Y:S02]  /*140b0*/  IMAD.MOV.U32 R164, RZ, RZ, R88 ;  /* 0x000000ffffa47224 */ /* 0x000fe400078e0058 */
[----:B----4-:R-:W-:Y:S02]  /*140c0*/  IMAD.MOV.U32 R163, RZ, RZ, R87 ;  /* 0x000000ffffa37224 */ /* 0x010fe400078e0057 */
[----:B------:R-:W-:Y:S02]  /*140d0*/  IMAD.MOV.U32 R162, RZ, RZ, R86 ;  /* 0x000000ffffa27224 */ /* 0x000fe400078e0056 */
[----:B------:R-:W-:-:S02]  /*140e0*/  IMAD.MOV.U32 R161, RZ, RZ, R85 ;  /* 0x000000ffffa17224 */ /* 0x000fc400078e0055 */
[----:B------:R-:W-:Y:S02]  /*140f0*/  IMAD.MOV.U32 R160, RZ, RZ, R84 ;  /* 0x000000ffffa07224 */ /* 0x000fe400078e0054 */
[----:B--2---:R-:W-:Y:S02]  /*14100*/  IMAD.MOV.U32 R155, RZ, RZ, R79 ;  /* 0x000000ffff9b7224 */ /* 0x004fe400078e004f */
        /* <DEDUP_REMOVED lines=37> */
[----:B------:R-:W-:Y:S01]  /*14360*/  IMAD.MOV.U32 R2, RZ, RZ, R25 ;  /* 0x000000ffff027224 */ /* 0x000fe200078e0019 */
[----:B------:R0:W-:Y:S01]  /*14370*/  STL.128 [R1+0x260], R112 ;  /* 0x0002607001007387 */ /* 0x0001e20000100c00 */
        /* <DEDUP_REMOVED lines=12> */
[----:B------:R-:W-:Y:S01]  /*14440*/  IMAD.MOV.U32 R38, RZ, RZ, R119 ;  /* 0x000000ffff267224 */ /* 0x000fe200078e0077 */
[----:B0-----:R-:W2:Y:S01]  /*14450*/  LDL.128 R112, [R1+0x5a0] ;  /* 0x0005a00001707983 */ /* 0x001ea20000100c00 */
        /* <DEDUP_REMOVED lines=80> */
[----:B0-----:R-:W2:Y:S04]  /*14960*/  LDL.LU.128 R220, [R1+0x3990] ;  /* 0x0039900001dc7983 */ /* 0x001ea80000300c00 */
[----:B-1----:R-:W2:Y:S04]  /*14970*/  LDL.LU.128 R216, [R1+0x3980] ;  /* 0x0039800001d87983 */ /* 0x002ea80000300c00 */
[----:B----4-:R-:W4:Y:S04]  /*14980*/  LDL.LU.128 R212, [R1+0x3970] ;  /* 0x0039700001d47983 */ /* 0x010f280000300c00 */
[----:B---3--:R-:W3:Y:S04]  /*14990*/  LDL.LU.128 R208, [R1+0x3960] ;  /* 0x0039600001d07983 */ /* 0x008ee80000300c00 */
        /* <DEDUP_REMOVED lines=11> */
[----:B------:R0:W-:Y:S04]  /*14a50*/  STL [R1+0x3788], R106 ;  /* 0x0037886a01007387 */ /* 0x0001e80000100800 */
[----:B------:R1:W-:Y:S04]  /*14a60*/  STL.64 [R1+0x3780], R104 ;  /* 0x0037806801007387 */ /* 0x0003e80000100a00 */
        /* <DEDUP_REMOVED lines=20> */
[----:B0-----:R-:W3:Y:S04]  /*14bb0*/  LDL.LU R106, [R1+0x3788] ;  /* 0x00378800016a7983 */ /* 0x001ee80000300800 */
[----:B-1----:R-:W3:Y:S04]  /*14bc0*/  LDL.LU.64 R104, [R1+0x3780] ;  /* 0x0037800001687983 */ /* 0x002ee80000300a00 */
        /* <DEDUP_REMOVED lines=23> */
[----:B------:R0:W-:Y:S01]  /*14d40*/  STL.128 [R1+0x3630], R20 ;  /* 0x0036301401007387 */ /* 0x0001e20000100c00 */
[----:B------:R-:W-:-:S03]  /*14d50*/  IMAD.MOV.U32 R5, RZ, RZ, R17 ;  /* 0x000000ffff057224 */ /* 0x000fc600078e0011 */
[----:B0-----:R-:W3:Y:S02]  /*14d60*/  LDL.LU.128 R20, [R1+0x3630] ;  /* 0x0036300001147983 */ /* 0x001ee40000300c00 */
[----:B------:R-:W-:Y:S02]  /*14d70*/  R2UR UR7, R5 ;  /* 0x00000000050772ca */ /* 0x000fe400000e0000 */
[----:B------:R0:W-:Y:S04]  /*14d80*/  STL.128 [R1+0x3620], R16 ;  /* 0x0036201001007387 */ /* 0x0001e80000100c00 */
[----:B------:R1:W-:Y:S04]  /*14d90*/  STL.128 [R1+0x3610], R12 ;  /* 0x0036100c01007387 */ /* 0x0003e80000100c00 */
[----:B------:R1:W-:Y:S04]  /*14da0*/  STL.128 [R1+0x3600], R8 ;  /* 0x0036000801007387 */ /* 0x0003e80000100c00 */
[----:B------:R2:W-:Y:S04]  /*14db0*/  STL.128 [R1+0x35f0], R4 ;  /* 0x0035f00401007387 */ /* 0x0005e80000100c00 */
[----:B0-----:R-:W3:Y:S04]  /*14dc0*/  LDL.LU.128 R16, [R1+0x3620] ;  /* 0x0036200001107983 */ /* 0x001ee80000300c00 */
[----:B-1----:R-:W3:Y:S04]  /*14dd0*/  LDL.LU.128 R12, [R1+0x3610] ;  /* 0x00361000010c7983 */ /* 0x002ee80000300c00 */
[----:B------:R-:W3:Y:S04]  /*14de0*/  LDL.LU.128 R8, [R1+0x3600] ;  /* 0x0036000001087983 */ /* 0x000ee80000300c00 */
[----:B--2---:R-:W2:Y:S01]  /*14df0*/  LDL.LU.128 R4, [R1+0x35f0] ;  /* 0x0035f00001047983 */ /* 0x004ea20000300c00 */
[----:B------:R-:W-:-:S03]  /*14e00*/  IMAD.MOV.U32 R110, RZ, RZ, R115 ;  /* 0x000000ffff6e7224 */ /* 0x000fc600078e0073 */
[----:B------:R0:W-:Y:S04]  /*14e10*/  STL.128 [R1+0x3890], R220 ;  /* 0x003890dc01007387 */ /* 0x0001e80000100c00 */
[----:B------:R1:W-:Y:S04]  /*14e20*/  STL.128 [R1+0x3880], R216 ;  /* 0x003880d801007387 */ /* 0x0003e80000100c00 */
[----:B----4-:R4:W-:Y:S04]  /*14e30*/  STL.128 [R1+0x3870], R212 ;  /* 0x003870d401007387 */ /* 0x0109e80000100c00 */
[----:B---3--:R3:W-:Y:S04]  /*14e40*/  STL.128 [R1+0x3860], R208 ;  /* 0x003860d001007387 */ /* 0x0087e80000100c00 */
        /* <DEDUP_REMOVED lines=13> */
[----:B0-----:R-:W2:Y:S04]  /*14f20*/  LDL.LU.128 R220, [R1+0x3890] ;  /* 0x0038900001dc7983 */ /* 0x001ea80000300c00 */
[----:B-1----:R-:W2:Y:S04]  /*14f30*/  LDL.LU.128 R216, [R1+0x3880] ;  /* 0x0038800001d87983 */ /* 0x002ea80000300c00 */
[----:B----4-:R-:W4:Y:S04]  /*14f40*/  LDL.LU.128 R212, [R1+0x3870] ;  /* 0x0038700001d47983 */ /* 0x010f280000300c00 */
[----:B---3--:R-:W3:Y:S04]  /*14f50*/  LDL.LU.128 R208, [R1+0x3860] ;  /* 0x0038600001d07983 */ /* 0x008ee80000300c00 */
[----:B------:R-:W4:Y:S04]  /*14f60*/  LDL.LU.128 R204, [R1+0x3850] ;  /* 0x0038500001cc7983 */ /* 0x000f280000300c00 */
        /* <DEDUP_REMOVED lines=11> */
[----:B------:R-:W-:Y:S04]  /*15020*/  STL [R1+0x35e8], R110 ;  /* 0x0035e86e01007387 */ /* 0x000fe80000100800 */
        /* <DEDUP_REMOVED lines=21> */
[----:B------:R1:W-:Y:S04]  /*15180*/  STL.64 [R1+0x35e0], R108 ;  /* 0x0035e06c01007387 */ /* 0x0003e80000100a00 */
[----:B------:R1:W-:Y:S04]  /*15190*/  STL.128 [R1+0x35d0], R104 ;  /* 0x0035d06801007387 */ /* 0x0003e80000100c00 */
[----:B------:R-:W4:Y:S04]  /*151a0*/  LDL.128 R116, [R1+0x5b0] ;  /* 0x0005b00001747983 */ /* 0x000f280000100c00 */
[----:B------:R2:W-:Y:S04]  /*151b0*/  STL.128 [R1+0x3480], R20 ;  /* 0x0034801401007387 */ /* 0x0005e80000100c00 */
[----:B0-----:R-:W3:Y:S04]  /*151c0*/  LDL.LU R113, [R1+0x5b8] ;  /* 0x0005b80001717983 */ /* 0x001ee80000300800 */
[----:B------:R-:W3:Y:S04]  /*151d0*/  LDL.LU R112, [R1+0x5b4] ;  /* 0x0005b40001707983 */ /* 0x000ee80000300800 */
[----:B------:R-:W3:Y:S04]  /*151e0*/  LDL.LU R110, [R1+0x35e8] ;  /* 0x0035e800016e7983 */ /* 0x000ee80000300800 */
[----:B-1----:R-:W3:Y:S04]  /*151f0*/  LDL.LU.64 R108, [R1+0x35e0] ;  /* 0x0035e000016c7983 */ /* 0x002ee80000300a00 */
        /* <DEDUP_REMOVED lines=22> */
[----:B------:R1:W-:Y:S04]  /*15360*/  STL.128 [R1+0x3460], R12 ;  /* 0x0034600c01007387 */ /* 0x0003e80000100c00 */
[----:B------:R1:W-:Y:S04]  /*15370*/  STL.128 [R1+0x3450], R8 ;  /* 0x0034500801007387 */ /* 0x0003e80000100c00 */
[----:B--2---:R2:W-:Y:S04]  /*15380*/  STL.128 [R1+0x3440], R4 ;  /* 0x0034400401007387 */ /* 0x0045e80000100c00 */
[----:B------:R-:W3:Y:S04]  /*15390*/  LDL.LU.128 R24, [R1+0x3490] ;  /* 0x0034900001187983 */ /* 0x000ee80000300c00 */
[----:B------:R-:W3:Y:S04]  /*153a0*/  LDL.LU.128 R20, [R1+0x3480] ;  /* 0x0034800001147983 */ /* 0x000ee80000300c00 */
[----:B0-----:R-:W3:Y:S04]  /*153b0*/  LDL.LU.128 R16, [R1+0x3470] ;  /* 0x0034700001107983 */ /* 0x001ee80000300c00 */
[----:B-1----:R-:W3:Y:S04]  /*153c0*/  LDL.LU.128 R12, [R1+0x3460] ;  /* 0x00346000010c7983 */ /* 0x002ee80000300c00 */
[----:B------:R-:W3:Y:S04]  /*153d0*/  LDL.LU.128 R8, [R1+0x3450] ;  /* 0x0034500001087983 */ /* 0x000ee80000300c00 */
[----:B--2---:R-:W2:Y:S04]  /*153e0*/  LDL.LU.128 R4, [R1+0x3440] ;  /* 0x0034400001047983 */ /* 0x004ea80000300c00 */
[----:B------:R0:W-:Y:S04]  /*153f0*/  STL.128 [R1+0x280], R120 ;  /* 0x0002807801007387 */ /* 0x0001e80000100c00 */
[----:B0-----:R-:W2:Y:S04]  /*15400*/  LDL.128 R120, [R1+0x5c0] ;  /* 0x0005c00001787983 */ /* 0x001ea80000100c00 */
[----:B------:R-:W2:Y:S01]  /*15410*/  LDL.LU R115, [R1+0x5c0] ;  /* 0x0005c00001737983 */ /* 0x000ea20000300800 */
[----:B----4-:R-:W-:-:S03]  /*15420*/  IMAD.MOV.U32 R114, RZ, RZ, R119 ;  /* 0x000000ffff727224 */ /* 0x010fc600078e0077 */
[----:B------:R-:W-:Y:S04]  /*15430*/  STL.128 [R1+0x3a0], R116 ;  /* 0x0003a07401007387 */ /* 0x000fe80000100c00 */
[----:B------:R0:W-:Y:S04]  /*15440*/  STL [R1+0x3438], R114 ;  /* 0x0034387201007387 */ /* 0x0001e80000100800 */
[----:B0-----:R-:W4:Y:S04]  /*15450*/  LDL.LU R114, [R1+0x3438] ;  /* 0x0034380001727983 */ /* 0x001f280000300800 */
[----:B------:R-:W4:Y:S04]  /*15460*/  LDL.LU R117, [R1+0x5c8] ;  /* 0x0005c80001757983 */ /* 0x000f280000300800 */
[----:B------:R-:W4:Y:S04]  /*15470*/  LDL.LU R116, [R1+0x5c4] ;  /* 0x0005c40001747983 */ /* 0x000f280000300800 */
[----:B---3--:R0:W-:Y:S04]  /*15480*/  STL.64 [R1+0x3430], R112 ;  /* 0x0034307001007387 */ /* 0x0081e80000100a00 */
[----:B------:R1:W-:Y:S04]  /*15490*/  STL.128 [R1+0x3420], R108 ;  /* 0x0034206c01007387 */ /* 0x0003e80000100c00 */
[----:B0-----:R-:W3:Y:S04]  /*154a0*/  LDL.LU.64 R112, [R1+0x3430] ;  /* 0x0034300001707983 */ /* 0x001ee80000300a00 */
[----:B------:R0:W-:Y:S04]  /*154b0*/  STL.128 [R1+0x3410], R104 ;  /* 0x0034106801007387 */ /* 0x0001e80000100c00 */
[----:B------:R0:W-:Y:S04]  /*154c0*/  STL.128 [R1+0x3400], R100 ;  /* 0x0034006401007387 */ /* 0x0001e80000100c00 */
[----:B-1----:R-:W3:Y:S04]  /*154d0*/  LDL.LU.128 R108, [R1+0x3420] ;  /* 0x00342000016c7983 */ /* 0x002ee80000300c00 */
[----:B------:R1:W-:Y:S04]  /*154e0*/  STL.128 [R1+0x33f0], R96 ;  /* 0x0033f06001007387 */ /* 0x0003e80000100c00 */
[----:B0-----:R-:W3:Y:S04]  /*154f0*/  LDL.LU.128 R104, [R1+0x3410] ;  /* 0x0034100001687983 */ /* 0x001ee80000300c00 */
[----:B------:R0:W-:Y:S04]  /*15500*/  STL.128 [R1+0x33e0], R92 ;  /* 0x0033e05c01007387 */ /* 0x0001e80000100c00 */
[----:B------:R-:W3:Y:S04]  /*15510*/  LDL.LU.128 R100, [R1+0x3400] ;  /* 0x0034000001647983 */ /* 0x000ee80000300c00 */
[----:B-1----:R-:W3:Y:S04]  /*15520*/  LDL.LU.128 R96, [R1+0x33f0] ;  /* 0x0033f00001607983 */ /* 0x002ee80000300c00 */
[----:B------:R1:W-:Y:S04]  /*15530*/  STL.128 [R1+0x33d0], R88 ;  /* 0x0033d05801007387 */ /* 0x0003e80000100c00 */
[----:B0-----:R-:W3:Y:S04]  /*15540*/  LDL.LU.128 R92, [R1+0x33e0] ;  /* 0x0033e000015c7983 */ /* 0x001ee80000300c00 */
        /* <DEDUP_REMOVED lines=26> */
[----:B--2---:R-:W2:Y:S04]  /*156f0*/  LDL.LU.128 R40, [R1+0x3310] ;  /* 0x0033100001287983 */ /* 0x004ea80000300c00 */
[----:B-1----:R-:W2:Y:S04]  /*15700*/  LDL.LU.128 R36, [R1+0x3300] ;  /* 0x0033000001247983 */ /* 0x002ea80000300c00 */
[----:B------:R1:W-:Y:S04]  /*15710*/  STL.128 [R1+0x32e0], R28 ;  /* 0x0032e01c01007387 */ /* 0x0003e80000100c00 */
[----:B0-----:R-:W2:Y:S04]  /*15720*/  LDL.LU.128 R32, [R1+0x32f0] ;  /* 0x0032f00001207983 */ /* 0x001ea80000300c00 */
[----:B------:R0:W-:Y:S04]  /*15730*/  STL.128 [R1+0x32d0], R24 ;  /* 0x0032d01801007387 */ /* 0x0001e80000100c00 */
[----:B------:R0:W-:Y:S04]  /*15740*/  STL.128 [R1+0x32c0], R20 ;  /* 0x0032c01401007387 */ /* 0x0001e80000100c00 */
[----:B-1----:R-:W2:Y:S04]  /*15750*/  LDL.LU.128 R28, [R1+0x32e0] ;  /* 0x0032e000011c7983 */ /* 0x002ea80000300c00 */
[----:B------:R1:W-:Y:S04]  /*15760*/  STL.128 [R1+0x32b0], R16 ;  /* 0x0032b01001007387 */ /* 0x0003e80000100c00 */
[----:B------:R1:W-:Y:S04]  /*15770*/  STL.128 [R1+0x32a0], R12 ;  /* 0x0032a00c01007387 */ /* 0x0003e80000100c00 */
[----:B------:R1:W-:Y:S04]  /*15780*/  STL.128 [R1+0x3290], R8 ;  /* 0x0032900801007387 */ /* 0x0003e80000100c00 */
[----:B------:R1:W-:Y:S04]  /*15790*/  STL.128 [R1+0x3280], R4 ;  /* 0x0032800401007387 */ /* 0x0003e80000100c00 */
[----:B0-----:R-:W2:Y:S04]  /*157a0*/  LDL.LU.128 R24, [R1+0x32d0] ;  /* 0x0032d00001187983 */ /* 0x001ea80000300c00 */
[----:B------:R-:W2:Y:S04]  /*157b0*/  LDL.LU.128 R20, [R1+0x32c0] ;  /* 0x0032c00001147983 */ /* 0x000ea80000300c00 */
[----:B-1----:R-:W2:Y:S04]  /*157c0*/  LDL.LU.128 R16, [R1+0x32b0] ;  /* 0x0032b00001107983 */ /* 0x002ea80000300c00 */
[----:B------:R-:W2:Y:S04]  /*157d0*/  LDL.LU.128 R12, [R1+0x32a0] ;  /* 0x0032a000010c7983 */ /* 0x000ea80000300c00 */
[----:B------:R-:W2:Y:S04]  /*157e0*/  LDL.LU.128 R8, [R1+0x3290] ;  /* 0x0032900001087983 */ /* 0x000ea80000300c00 */
[----:B------:R-:W2:Y:S01]  /*157f0*/  LDL.LU.128 R4, [R1+0x3280] ;  /* 0x0032800001047983 */ /* 0x000ea20000300c00 */
[----:B------:R-:W-:-:S03]  /*15800*/  IMAD.MOV.U32 R118, RZ, RZ, R123 ;  /* 0x000000ffff767224 */ /* 0x000fc600078e007b */
[----:B------:R0:W-:Y:S04]  /*15810*/  STL.128 [R1+0x290], R124 ;  /* 0x0002907c01007387 */ /* 0x0001e80000100c00 */
[----:B------:R1:W-:Y:S04]  /*15820*/  STL.128 [R1+0x3b0], R120 ;  /* 0x0003b07801007387 */ /* 0x0003e80000100c00 */
[----:B------:R1:W-:Y:S04]  /*15830*/  STL [R1+0x3278], R118 ;  /* 0x0032787601007387 */ /* 0x0003e80000100800 */
[----:B0-----:R-:W2:Y:S04]  /*15840*/  LDL.128 R124, [R1+0x5d0] ;  /* 0x0005d000017c7983 */ /* 0x001ea80000100c00 */
[----:B-1----:R-:W2:Y:S04]  /*15850*/  LDL.LU R121, [R1+0x5d8] ;  /* 0x0005d80001797983 */ /* 0x002ea80000300800 */
[----:B------:R-:W2:Y:S04]  /*15860*/  LDL.LU R120, [R1+0x5d4] ;  /* 0x0005d40001787983 */ /* 0x000ea80000300800 */
[----:B------:R-:W2:Y:S04]  /*15870*/  LDL.LU R119, [R1+0x5d0] ;  /* 0x0005d00001777983 */ /* 0x000ea80000300800 */
[----:B------:R-:W2:Y:S04]  /*15880*/  LDL.LU R118, [R1+0x3278] ;  /* 0x0032780001767983 */ /* 0x000ea80000300800 */
[----:B----4-:R0:W-:Y:S04]  /*15890*/  STL.64 [R1+0x3270], R116 ;  /* 0x0032707401007387 */ /* 0x0101e80000100a00 */
[----:B0-----:R-:W4:Y:S04]  /*158a0*/  LDL.LU.64 R116, [R1+0x3270] ;  /* 0x0032700001747983 */ /* 0x001f280000300a00 */
[----:B---3--:R0:W-:Y:S04]  /*158b0*/  STL.128 [R1+0x3260], R112 ;  /* 0x0032607001007387 */ /* 0x0081e80000100c00 */
[----:B------:R1:W-:Y:S04]  /*158c0*/  STL.128 [R1+0x3250], R108 ;  /* 0x0032506c01007387 */ /* 0x0003e80000100c00 */
[----:B0-----:R-:W3:Y:S04]  /*158d0*/  LDL.LU.128 R112, [R1+0x3260] ;  /* 0x0032600001707983 */ /* 0x001ee80000300c00 */
[----:B------:R0:W-:Y:S04]  /*158e0*/  STL.128 [R1+0x3240], R104 ;  /* 0x0032406801007387 */ /* 0x0001e80000100c00 */
[----:B-1----:R-:W3:Y:S04]  /*158f0*/  LDL.LU.128 R108, [R1+0x3250] ;  /* 0x00325000016c7983 */ /* 0x002ee80000300c00 */
[----:B------:R1:W-:Y:S04]  /*15900*/  STL.128 [R1+0x3230], R100 ;  /* 0x0032306401007387 */ /* 0x0003e80000100c00 */
[----:B------:R1:W-:Y:S04]  /*15910*/  STL.128 [R1+0x3220], R96 ;  /* 0x0032206001007387 */ /* 0x0003e80000100c00 */
[----:B0-----:R-:W3:Y:S04]  /*15920*/  LDL.LU.128 R104, [R1+0x3240] ;  /* 0x0032400001687983 */ /* 0x001ee80000300c00 */
[----:B------:R0:W-:Y:S04]  /*15930*/  STL.128 [R1+0x3210], R92 ;  /* 0x0032105c01007387 */ /* 0x0001e80000100c00 */
[----:B-1----:R-:W3:Y:S04]  /*15940*/  LDL.LU.128 R100, [R1+0x3230] ;  /* 0x0032300001647983 */ /* 0x002ee80000300c00 */
[----:B------:R-:W3:Y:S04]  /*15950*/  LDL.LU.128 R96, [R1+0x3220] ;  /* 0x0032200001607983 */ /* 0x000ee80000300c00 */
        /* <DEDUP_REMOVED lines=23> */
[----:B--2---:R2:W-:Y:S04]  /*15ad0*/  STL.128 [R1+0x3140], R40 ;  /* 0x0031402801007387 */ /* 0x0045e80000100c00 */
        /* <DEDUP_REMOVED lines=9> */
[----:B-1----:R-:W2:Y:S04]  /*15b70*/  LDL.LU.128 R28, [R1+0x3110] ;  /* 0x00311000011c7983 */ /* 0x002ea80000300c00 */
[----:B------:R1:W-:Y:S04]  /*15b80*/  STL.128 [R1+0x30f0], R20 ;  /* 0x0030f01401007387 */ /* 0x0003e80000100c00 */
[----:B------:R1:W-:Y:S04]  /*15b90*/  STL.128 [R1+0x30e0], R16 ;  /* 0x0030e01001007387 */ /* 0x0003e80000100c00 */
[----:B------:R1:W-:Y:S04]  /*15ba0*/  STL.128 [R1+0x30d0], R12 ;  /* 0x0030d00c01007387 */ /* 0x0003e80000100c00 */
[----:B------:R1:W-:Y:S04]  /*15bb0*/  STL.128 [R1+0x30c0], R8 ;  /* 0x0030c00801007387 */ /* 0x0003e80000100c00 */
[----:B------:R1:W-:Y:S04]  /*15bc0*/  STL.128 [R1+0x30b0], R4 ;  /* 0x0030b00401007387 */ /* 0x0003e80000100c00 */
[----:B0-----:R-:W2:Y:S04]  /*15bd0*/  LDL.LU.128 R24, [R1+0x3100] ;  /* 0x0031000001187983 */ /* 0x001ea80000300c00 */
[----:B-1----:R-:W2:Y:S04]  /*15be0*/  LDL.LU.128 R20, [R1+0x30f0] ;  /* 0x0030f00001147983 */ /* 0x002ea80000300c00 */
[----:B------:R-:W2:Y:S04]  /*15bf0*/  LDL.LU.128 R16, [R1+0x30e0] ;  /* 0x0030e00001107983 */ /* 0x000ea80000300c00 */
[----:B------:R-:W2:Y:S04]  /*15c00*/  LDL.LU.128 R12, [R1+0x30d0] ;  /* 0x0030d000010c7983 */ /* 0x000ea80000300c00 */
[----:B------:R-:W2:Y:S04]  /*15c10*/  LDL.LU.128 R8, [R1+0x30c0] ;  /* 0x0030c00001087983 */ /* 0x000ea80000300c00 */
[----:B------:R-:W2:Y:S01]  /*15c20*/  LDL.LU.128 R4, [R1+0x30b0] ;  /* 0x0030b00001047983 */ /* 0x000ea20000300c00 */
[----:B------:R-:W-:-:S03]  /*15c30*/  IMAD.MOV.U32 R122, RZ, RZ, R127 ;  /* 0x000000ffff7a7224 */ /* 0x000fc600078e007f */
[----:B------:R0:W-:Y:S01]  /*15c40*/  STL.128 [R1+0x3c0], R124 ;  /* 0x0003c07c01007387 */ /* 0x0001e20000100c00 */
[----:B------:R-:W-:Y:S02]  /*15c50*/  IMAD.MOV.U32 R123, RZ, RZ, R118 ;  /* 0x000000ffff7b7224 */ /* 0x000fe400078e0076 */
[----:B0-----:R-:W-:Y:S02]  /*15c60*/  IMAD.MOV.U32 R127, RZ, RZ, R122 ;  /* 0x000000ffff7f7224 */ /* 0x001fe400078e007a */
[----:B------:R-:W-:Y:S02]  /*15c70*/  IMAD.MOV.U32 R126, RZ, RZ, R121 ;  /* 0x000000ffff7e7224 */ /* 0x000fe400078e0079 */
[----:B------:R-:W-:Y:S02]  /*15c80*/  IMAD.MOV.U32 R125, RZ, RZ, R120 ;  /* 0x000000ffff7d7224 */ /* 0x000fe400078e0078 */
[----:B------:R-:W-:Y:S01]  /*15c90*/  IMAD.MOV.U32 R124, RZ, RZ, R119 ;  /* 0x000000ffff7c7224 */ /* 0x000fe200078e0077 */
[----:B------:R0:W-:Y:S04]  /*15ca0*/  STL.128 [R1+0x2a0], R128 ;  /* 0x0002a08001007387 */ /* 0x0001e80000100c00 */
[----:B------:R1:W-:Y:S04]  /*15cb0*/  STL.128 [R1+0x2b0], R132 ;  /* 0x0002b08401007387 */ /* 0x0003e80000100c00 */
[----:B------:R1:W-:Y:S01]  /*15cc0*/  STL.128 [R1+0x2c0], R136 ;  /* 0x0002c08801007387 */ /* 0x0003e20000100c00 */
[----:B----4-:R-:W-:-:S02]  /*15cd0*/  IMAD.MOV.U32 R122, RZ, RZ, R117 ;  /* 0x000000ffff7a7224 */ /* 0x010fc400078e0075 */
[----:B------:R-:W-:Y:S01]  /*15ce0*/  IMAD.MOV.U32 R121, RZ, RZ, R116 ;  /* 0x000000ffff797224 */ /* 0x000fe200078e0074 */
[----:B------:R4:W-:Y:S01]  /*15cf0*/  STL.128 [R1+0x2d0], R140 ;  /* 0x0002d08c01007387 */ /* 0x0009e20000100c00 */
[----:B---3--:R-:W-:Y:S02]  /*15d00*/  IMAD.MOV.U32 R120, RZ, RZ, R115 ;  /* 0x000000ffff787224 */ /* 0x008fe400078e0073 */
        /* <DEDUP_REMOVED lines=81> */
[----:B------:R2:W-:Y:S01]  /*16220*/  STL.128 [R1+0x2e0], R144 ;  /* 0x0002e09001007387 */ /* 0x0005e20000100c00 */
[----:B------:R-:W-:-:S02]  /*16230*/  IMAD.MOV.U32 R38, RZ, RZ, R33 ;  /* 0x000000ffff267224 */ /* 0x000fc400078e0021 */
[----:B------:R-:W-:Y:S01]  /*16240*/  IMAD.MOV.U32 R37, RZ, RZ, R32 ;  /* 0x000000ffff257224 */ /* 0x000fe200078e0020 */
[----:B------:R3:W-:Y:S01]  /*16250*/  STL.128 [R1+0x2f0], R148 ;  /* 0x0002f09401007387 */ /* 0x0007e20000100c00 */
[----:B0-----:R-:W-:Y:S02]  /*16260*/  IMAD.MOV.U32 R128, RZ, RZ, R223 ;  /* 0x000000ffff807224 */ /* 0x001fe400078e00df */
[----:B------:R-:W-:Y:S02]  /*16270*/  IMAD.MOV.U32 R129, RZ, RZ, R222 ;  /* 0x000000ffff817224 */ /* 0x000fe400078e00de */
[----:B------:R-:W-:Y:S02]  /*16280*/  IMAD.MOV.U32 R36, RZ, RZ, R31 ;  /* 0x000000ffff247224 */ /* 0x000fe400078e001f */
[----:B------:R-:W-:Y:S02]  /*16290*/  IMAD.MOV.U32 R35, RZ, RZ, R30 ;  /* 0x000000ffff237224 */ /* 0x000fe400078e001e */
[----:B------:R-:W-:-:S02]  /*162a0*/  IMAD.MOV.U32 R34, RZ, RZ, R29 ;  /* 0x000000ffff227224 */ /* 0x000fc400078e001d */
[----:B------:R-:W-:Y:S02]  /*162b0*/  IMAD.MOV.U32 R33, RZ, RZ, R28 ;  /* 0x000000ffff217224 */ /* 0x000fe400078e001c */
[----:B------:R-:W-:Y:S02]  /*162c0*/  IMAD.MOV.U32 R130, RZ, RZ, R205 ;  /* 0x000000ffff827224 */ /* 0x000fe400078e00cd */
[----:B------:R-:W-:Y:S02]  /*162d0*/  IMAD.MOV.U32 R131, RZ, RZ, R204 ;  /* 0x000000ffff837224 */ /* 0x000fe400078e00cc */
[----:B-1----:R-:W-:Y:S02]  /*162e0*/  IMAD.MOV.U32 R132, RZ, RZ, R203 ;  /* 0x000000ffff847224 */ /* 0x002fe400078e00cb */
        /* <DEDUP_REMOVED lines=11> */
[----:B----4-:R-:W-:Y:S02]  /*163a0*/  IMAD.MOV.U32 R140, RZ, RZ, R22 ;  /* 0x000000ffff8c7224 */ /* 0x010fe400078e0016 */
[----:B------:R-:W-:Y:S02]  /*163b0*/  IMAD.MOV.U32 R141, RZ, RZ, R21 ;  /* 0x000000ffff8d7224 */ /* 0x000fe400078e0015 */
[----:B------:R-:W-:-:S02]  /*163c0*/  IMAD.MOV.U32 R142, RZ, RZ, R19 ;  /* 0x000000ffff8e7224 */ /* 0x000fc400078e0013 */
[----:B------:R-:W-:Y:S02]  /*163d0*/  IMAD.MOV.U32 R143, RZ, RZ, R18 ;  /* 0x000000ffff8f7224 */ /* 0x000fe400078e0012 */
[----:B------:R-:W-:Y:S02]  /*163e0*/  IMAD.MOV.U32 R28, RZ, RZ, R4 ;  /* 0x000000ffff1c7224 */ /* 0x000fe400078e0004 */
[----:B--2---:R-:W-:Y:S02]  /*163f0*/  IMAD.MOV.U32 R144, RZ, RZ, R15 ;  /* 0x000000ffff907224 */ /* 0x004fe400078e000f */
[----:B------:R-:W-:Y:S02]  /*16400*/  IMAD.MOV.U32 R145, RZ, RZ, R14 ;  /* 0x000000ffff917224 */ /* 0x000fe400078e000e */
[----:B------:R-:W-:Y:S02]  /*16410*/  IMAD.MOV.U32 R146, RZ, RZ, R12 ;  /* 0x000000ffff927224 */ /* 0x000fe400078e000c */
[----:B------:R-:W-:-:S02]  /*16420*/  IMAD.MOV.U32 R147, RZ, RZ, R11 ;  /* 0x000000ffff937224 */ /* 0x000fc400078e000b */
[----:B---3--:R-:W-:Y:S02]  /*16430*/  IMAD.MOV.U32 R148, RZ, RZ, R10 ;  /* 0x000000ffff947224 */ /* 0x008fe400078e000a */
[----:B------:R-:W-:Y:S02]  /*16440*/  IMAD.MOV.U32 R149, RZ, RZ, R9 ;  /* 0x000000ffff957224 */ /* 0x000fe400078e0009 */
[----:B------:R-:W-:Y:S02]  /*16450*/  IMAD.MOV.U32 R150, RZ, RZ, R8 ;  /* 0x000000ffff967224 */ /* 0x000fe400078e0008 */
[----:B------:R-:W-:Y:S02]  /*16460*/  IMAD.MOV.U32 R151, RZ, RZ, R7 ;  /* 0x000000ffff977224 */ /* 0x000fe400078e0007 */
[----:B------:R-:W-:Y:S02]  /*16470*/  IMAD.MOV.U32 R24, RZ, RZ, R20 ;  /* 0x000000ffff187224 */ /* 0x000fe400078e0014 */
[----:B------:R-:W-:-:S02]  /*16480*/  IMAD.MOV.U32 R25, RZ, RZ, R2 ;  /* 0x000000ffff197224 */ /* 0x000fc400078e0002 */
[----:B------:R-:W-:Y:S02]  /*16490*/  IMAD.MOV.U32 R26, RZ, RZ, R3 ;  /* 0x000000ffff1a7224 */ /* 0x000fe400078e0003 */
[----:B------:R-:W-:-:S06]  /*164a0*/  IMAD.MOV.U32 R27, RZ, RZ, R6 ;  /* 0x000000ffff1b7224 */ /* 0x000fcc00078e0006 */
[----:B------:R-:W-:-:S06]  /*164b0*/  WARPGROUP.ARRIVE ;  /* 0x00000000000079c5 */ /* 0x000fcc0000000000 */
[----:B------:R-:W-:Y:S03]  /*164c0*/  HGMMA.64x256x16.F32.BF16 R24, R152, gdesc[UR4].tnspB, R24, gsb0 ;  /* 0x43e0000498187df0 */ /* 0x000fe60008001818 */
[----:B------:R-:W-:Y:S02]  /*164d0*/  WARPGROUP.DEPBAR.LE gsb0, 0x0 ;  /* 0x00008000000079c5 */ /* 0x000fe40000010000 */
[----:B------:R0:W-:Y:S04]  /*164e0*/  STL.128 [R1+0x2ff0], R104 ;  /* 0x002ff06801007387 */ /* 0x0001e80000100c00 */
[----:B------:R1:W-:Y:S04]  /*164f0*/  STL.128 [R1+0x2fe0], R100 ;  /* 0x002fe06401007387 */ /* 0x0003e80000100c00 */
[----:B0-----:R-:W2:Y:S04]  /*16500*/  LDL.LU.128 R104, [R1+0x2ff0] ;  /* 0x002ff00001687983 */ /* 0x001ea80000300c00 */
[----:B-1----:R-:W3:Y:S04]  /*16510*/  LDL.LU.128 R100, [R1+0x2fe0] ;  /* 0x002fe00001647983 */ /* 0x002ee80000300c00 */
[----:B------:R0:W-:Y:S04]  /*16520*/  STL.128 [R1+0x3080], R140 ;  /* 0x0030808c01007387 */ /* 0x0001e80000100c00 */
[----:B------:R1:W-:Y:S04]  /*16530*/  STL.128 [R1+0x3070], R136 ;  /* 0x0030708801007387 */ /* 0x0003e80000100c00 */
[----:B------:R4:W-:Y:S01]  /*16540*/  STL.128 [R1+0x30a0], R148 ;  /* 0x0030a09401007387 */ /* 0x0009e20000100c00 */
[----:B0-----:R-:W-:-:S02]  /*16550*/  IMAD.MOV.U32 R140, RZ, RZ, R203 ;  /* 0x000000ffff8c7224 */ /* 0x001fc400078e00cb */
[----:B------:R-:W-:Y:S02]  /*16560*/  IMAD.MOV.U32 R141, RZ, RZ, R202 ;  /* 0x000000ffff8d7224 */ /* 0x000fe400078e00ca */
[----:B-1----:R-:W-:Y:S02]  /*16570*/  IMAD.MOV.U32 R136, RZ, RZ, R223 ;  /* 0x000000ffff887224 */ /* 0x002fe400078e00df */
[----:B------:R-:W-:Y:S02]  /*16580*/  IMAD.MOV.U32 R137, RZ, RZ, R222 ;  /* 0x000000ffff897224 */ /* 0x000fe400078e00de */
[----:B------:R-:W-:Y:S02]  /*16590*/  IMAD.MOV.U32 R138, RZ, RZ, R205 ;  /* 0x000000ffff8a7224 */ /* 0x000fe400078e00cd */
[----:B------:R-:W-:Y:S02]  /*165a0*/  IMAD.MOV.U32 R139, RZ, RZ, R204 ;  /* 0x000000ffff8b7224 */ /* 0x000fe400078e00cc */
[----:B------:R-:W-:-:S02]  /*165b0*/  IMAD.MOV.U32 R142, RZ, RZ, R201 ;  /* 0x000000ffff8e7224 */ /* 0x000fc400078e00c9 */
[----:B------:R-:W-:Y:S01]  /*165c0*/  IMAD.MOV.U32 R143, RZ, RZ, R200 ;  /* 0x000000ffff8f7224 */ /* 0x000fe200078e00c8 */
[----:B------:R0:W-:Y:S04]  /*165d0*/  STL.128 [R1+0x3d0], R136 ;  /* 0x0003d08801007387 */ /* 0x0001e80000100c00 */
[----:B------:R1:W-:Y:S01]  /*165e0*/  STL.128 [R1+0x3e0], R140 ;  /* 0x0003e08c01007387 */ /* 0x0003e20000100c00 */
[----:B----4-:R-:W-:Y:S02]  /*165f0*/  IMAD.MOV.U32 R148, RZ, RZ, R22 ;  /* 0x000000ffff947224 */ /* 0x010fe400078e0016 */
[----:B------:R-:W-:Y:S01]  /*16600*/  IMAD.MOV.U32 R149, RZ, RZ, R21 ;  /* 0x000000ffff957224 */ /* 0x000fe200078e0015 */
[----:B------:R4:W-:Y:S01]  /*16610*/  STL.128 [R1+0x3090], R144 ;  /* 0x0030909001007387 */ /* 0x0009e20000100c00 */
[----:B------:R-:W-:-:S02]  /*16620*/  IMAD.MOV.U32 R150, RZ, RZ, R19 ;  /* 0x000000ffff967224 */ /* 0x000fc400078e0013 */
[----:B------:R-:W-:Y:S01]  /*16630*/  IMAD.MOV.U32 R151, RZ, RZ, R18 ;  /* 0x000000ffff977224 */ /* 0x000fe200078e0012 */
[----:B0-----:R-:W3:Y:S04]  /*16640*/  LDL.LU.128 R136, [R1+0x3070] ;  /* 0x0030700001887983 */ /* 0x001ee80000300c00 */
[----:B-1----:R-:W3:Y:S01]  /*16650*/  LDL.LU.128 R140, [R1+0x3080] ;  /* 0x00308000018c7983 */ /* 0x002ee20000300c00 */
[----:B----4-:R-:W-:Y:S02]  /*16660*/  IMAD.MOV.U32 R144, RZ, RZ, R199 ;  /* 0x000000ffff907224 */ /* 0x010fe400078e00c7 */
[----:B------:R-:W-:Y:S02]  /*16670*/  IMAD.MOV.U32 R145, RZ, RZ, R198 ;  /* 0x000000ffff917224 */ /* 0x000fe400078e00c6 */
[----:B------:R-:W-:-:S02]  /*16680*/  IMAD.MOV.U32 R146, RZ, RZ, R196 ;  /* 0x000000ffff927224 */ /* 0x000fc400078e00c4 */
[----:B------:R-:W-:Y:S01]  /*16690*/  IMAD.MOV.U32 R147, RZ, RZ, R23 ;  /* 0x000000ffff937224 */ /* 0x000fe200078e0017 */
[----:B------:R0:W-:Y:S04]  /*166a0*/  STL.128 [R1+0x3060], R132 ;  /* 0x0030608401007387 */ /* 0x0001e80000100c00 */
[----:B------:R1:W-:Y:S04]  /*166b0*/  STL.128 [R1+0x2fd0], R96 ;  /* 0x002fd06001007387 */ /* 0x0003e80000100c00 */
[----:B------:R4:W-:Y:S04]  /*166c0*/  STL.128 [R1+0x2fc0], R92 ;  /* 0x002fc05c01007387 */ /* 0x0009e80000100c00 */
[----:B------:R4:W-:Y:S04]  /*166d0*/  STL.128 [R1+0x2f90], R80 ;  /* 0x002f905001007387 */ /* 0x0009e80000100c00 */
[----:B------:R4:W-:Y:S04]  /*166e0*/  STL.128 [R1+0x2f80], R76 ;  /* 0x002f804c01007387 */ /* 0x0009e80000100c00 */
[----:B------:R4:W-:Y:S04]  /*166f0*/  STL.128 [R1+0x3000], R108 ;  /* 0x0030006c01007387 */ /* 0x0009e80000100c00 */
[----:B0-----:R-:W3:Y:S04]  /*16700*/  LDL.LU.128 R132, [R1+0x3060] ;  /* 0x0030600001847983 */ /* 0x001ee80000300c00 */
[----:B-1----:R-:W3:Y:S04]  /*16710*/  LDL.LU.128 R96, [R1+0x2fd0] ;  /* 0x002fd00001607983 */ /* 0x002ee80000300c00 */
[----:B----4-:R-:W4:Y:S04]  /*16720*/  LDL.LU.128 R92, [R1+0x2fc0] ;  /* 0x002fc000015c7983 */ /* 0x010f280000300c00 */
[----:B------:R-:W4:Y:S04]  /*16730*/  LDL.LU.128 R80, [R1+0x2f90] ;  /* 0x002f900001507983 */ /* 0x000f280000300c00 */
[----:B------:R-:W4:Y:S04]  /*16740*/  LDL.LU.128 R76, [R1+0x2f80] ;  /* 0x002f8000014c7983 */ /* 0x000f280000300c00 */
[----:B------:R0:W-:Y:S04]  /*16750*/  STL.128 [R1+0x2e30], R184 ;  /* 0x002e30b801007387 */ /* 0x0001e80000100c00 */
[----:B------:R-:W-:Y:S04]  /*16760*/  STL.128 [R1+0x2e20], R180 ;  /* 0x002e20b401007387 */ /* 0x000fe80000100c00 */
[----:B------:R-:W4:Y:S04]  /*16770*/  LDL.LU.128 R108, [R1+0x3000] ;  /* 0x00300000016c7983 */ /* 0x000f280000300c00 */
[----:B------:R-:W-:Y:S04]  /*16780*/  STL.128 [R1+0x3f0], R144 ;  /* 0x0003f09001007387 */ /* 0x000fe80000100c00 */
[----:B0-----:R-:W4:Y:S04]  /*16790*/  LDL.LU.128 R184, [R1+0x2e30] ;  /* 0x002e300001b87983 */ /* 0x001f280000300c00 */
[----:B------:R0:W-:Y:S04]  /*167a0*/  STL.128 [R1+0x400], R148 ;  /* 0x0004009401007387 */ /* 0x0001e80000100c00 */
[----:B------:R1:W-:Y:S04]  /*167b0*/  STL.128 [R1+0x2fb0], R88 ;  /* 0x002fb05801007387 */ /* 0x0003e80000100c00 */
[----:B------:R1:W-:Y:S04]  /*167c0*/  STL.128 [R1+0x2fa0], R84 ;  /* 0x002fa05401007387 */ /* 0x0003e80000100c00 */
[----:B------:R1:W-:Y:S04]  /*167d0*/  STL.128 [R1+0x2f70], R72 ;  /* 0x002f704801007387 */ /* 0x0003e80000100c00 */
[----:B------:R1:W-:Y:S04]  /*167e0*/  STL.128 [R1+0x2f60], R68 ;  /* 0x002f604401007387 */ /* 0x0003e80000100c00 */
[----:B0-----:R-:W4:Y:S04]  /*167f0*/  LDL.LU.128 R148, [R1+0x30a0] ;  /* 0x0030a00001947983 */ /* 0x001f280000300c00 */
[----:B------:R-:W4:Y:S04]  /*16800*/  LDL.LU.128 R144, [R1+0x3090] ;  /* 0x0030900001907983 */ /* 0x000f280000300c00 */
[----:B-1----:R-:W4:Y:S04]  /*16810*/  LDL.LU.128 R88, [R1+0x2fb0] ;  /* 0x002fb00001587983 */ /* 0x002f280000300c00 */
[----:B------:R-:W4:Y:S04]  /*16820*/  LDL.LU.128 R84, [R1+0x2fa0] ;  /* 0x002fa00001547983 */ /* 0x000f280000300c00 */
[----:B------:R-:W4:Y:S04]  /*16830*/  LDL.LU.128 R72, [R1+0x2f70] ;  /* 0x002f700001487983 */ /* 0x000f280000300c00 */
[----:B------:R-:W4:Y:S04]  /*16840*/  LDL.LU.128 R68, [R1+0x2f60] ;  /* 0x002f600001447983 */ /* 0x000f280000300c00 */
[----:B------:R0:W-:Y:S04]  /*16850*/  STL.128 [R1+0x2e10], R176 ;  /* 0x002e10b001007387 */ /* 0x0001e80000100c00 */
[----:B--2---:R-:W-:Y:S04]  /*16860*/  STL [R1+0x58c], R107 ;  /* 0x00058c6b01007387 */ /* 0x004fe80000100800 */
[----:B------:R-:W-:Y:S04]  /*16870*/  STL [R1+0x588], R106 ;  /* 0x0005886a01007387 */ /* 0x000fe80000100800 */
[----:B------:R-:W-:Y:S04]  /*16880*/  STL [R1+0x584], R105 ;  /* 0x0005846901007387 */ /* 0x000fe80000100800 */
[----:B------:R-:W-:Y:S04]  /*16890*/  STL [R1+0x580], R104 ;  /* 0x0005806801007387 */ /* 0x000fe80000100800 */
[----:B------:R-:W2:Y:S04]  /*168a0*/  LDL.128 R180, [R1+0x580] ;  /* 0x0005800001b47983 */ /* 0x000ea80000100c00 */
[----:B---3--:R-:W-:Y:S04]  /*168b0*/  STL [R1+0x57c], R103 ;  /* 0x00057c6701007387 */ /* 0x008fe80000100800 */
[----:B------:R-:W-:Y:S04]  /*168c0*/  STL [R1+0x578], R102 ;  /* 0x0005786601007387 */ /* 0x000fe80000100800 */
[----:B------:R1:W-:Y:S04]  /*168d0*/  STL [R1+0x574], R101 ;  /* 0x0005746501007387 */ /* 0x0003e80000100800 */
[----:B------:R3:W-:Y:S04]  /*168e0*/  STL [R1+0x570], R100 ;  /* 0x0005706401007387 */ /* 0x0007e80000100800 */
[----:B0-----:R-:W2:Y:S04]  /*168f0*/  LDL.LU.128 R176, [R1+0x570] ;  /* 0x0005700001b07983 */ /* 0x001ea80000300c00 */
[----:B-1----:R-:W2:Y:S04]  /*16900*/  LDL.LU R101, [R1+0x588] ;  /* 0x0005880001657983 */ /* 0x002ea80000300800 */
[----:B---3--:R-:W3:Y:S01]  /*16910*/  LDL.LU R100, [R1+0x584] ;  /* 0x0005840001647983 */ /* 0x008ee20000300800 */
        /* <DEDUP_REMOVED lines=15> */
[----:B------:R-:W1:Y:S01]  /*16a10*/  MUFU.EX2 R198, R198 ;  /* 0x000000c600c67308 */ /* 0x000e620000000800 */
[----:B------:R0:W-:Y:S01]  /*16a20*/  STL.128 [R1+0x310], R156 ;  /* 0x0003109c01007387 */ /* 0x0001e20000100c00 */
[----:B------:R-:W-:-:S02]  /*16a30*/  IMAD.MOV.U32 R152, RZ, RZ, R15 ;  /* 0x000000ffff987224 */ /* 0x000fc400078e000f */
[----:B------:R-:W-:Y:S02]  /*16a40*/  IMAD.MOV.U32 R153, RZ, RZ, R14 ;  /* 0x000000ffff997224 */ /* 0x000fe400078e000e */
[----:B------:R-:W-:Y:S02]  /*16a50*/  IMAD.MOV.U32 R154, RZ, RZ, R12 ;  /* 0x000000ffff9a7224 */ /* 0x000fe400078e000c */
[----:B------:R-:W-:Y:S01]  /*16a60*/  IMAD.MOV.U32 R155, RZ, RZ, R11 ;  /* 0x000000ffff9b7224 */ /* 0x000fe200078e000b */
[----:B------:R-:W-:Y:S01]  /*16a70*/  STL.128 [R1+0x3050], R128 ;  /* 0x0030508001007387 */ /* 0x000fe20000100c00 */
[----:B0-----:R-:W-:Y:S02]  /*16a80*/  IMAD.MOV.U32 R156, RZ, RZ, R10 ;  /* 0x000000ffff9c7224 */ /* 0x001fe400078e000a */
[----:B------:R-:W-:Y:S02]  /*16a90*/  IMAD.MOV.U32 R157, RZ, RZ, R9 ;  /* 0x000000ffff9d7224 */ /* 0x000fe400078e0009 */
[----:B------:R-:W-:-:S02]  /*16aa0*/  IMAD.MOV.U32 R158, RZ, RZ, R8 ;  /* 0x000000ffff9e7224 */ /* 0x000fc400078e0008 */
[----:B------:R-:W-:Y:S01]  /*16ab0*/  IMAD.MOV.U32 R159, RZ, RZ, R7 ;  /* 0x000000ffff9f7224 */ /* 0x000fe200078e0007 */
[----:B------:R0:W-:Y:S04]  /*16ac0*/  STL.128 [R1+0x410], R152 ;  /* 0x0004109801007387 */ /* 0x0001e80000100c00 */
[----:B------:R1:W-:Y:S04]  /*16ad0*/  STL.128 [R1+0x420], R156 ;  /* 0x0004209c01007387 */ /* 0x0003e80000100c00 */
[----:B------:R4:W-:Y:S04]  /*16ae0*/  STL.128 [R1+0x3040], R124 ;  /* 0x0030407c01007387 */ /* 0x0009e80000100c00 */
[----:B------:R4:W-:Y:S01]  /*16af0*/  STL.128 [R1+0x3030], R120 ;  /* 0x0030307801007387 */ /* 0x0009e20000100c00 */
[----:B0-----:R-:W-:-:S03]  /*16b00*/  F2FP.BF16.F32.PACK_AB R152, R204, R205 ;  /* 0x000000cdcc98723e */ /* 0x001fc600000010ff */
[----:B------:R0:W-:Y:S01]  /*16b10*/  STL.128 [R1+0x3020], R116 ;  /* 0x0030207401007387 */ /* 0x0001e20000100c00 */
[----:B-1----:R-:W-:Y:S02]  /*16b20*/  F2FP.BF16.F32.PACK_AB R153, R200, R201 ;  /* 0x000000c9c899723e */ /* 0x002fe400000010ff */
[----:B------:R-:W-:Y:S01]  /*16b30*/  F2FP.BF16.F32.PACK_AB R154, R202, R203 ;  /* 0x000000cbca9a723e */ /* 0x000fe200000010ff */
[----:B------:R-:W-:Y:S01]  /*16b40*/  IMAD.MOV.U32 R158, RZ, RZ, R142 ;  /* 0x000000ffff9e7224 */ /* 0x000fe200078e008e */
[----:B------:R-:W-:Y:S01]  /*16b50*/  F2FP.BF16.F32.PACK_AB R155, R198, R199 ;  /* 0x000000c7c69b723e */ /* 0x000fe200000010ff */
[----:B------:R-:W-:Y:S01]  /*16b60*/  IMAD.MOV.U32 R157, RZ, RZ, R141 ;  /* 0x000000ffff9d7224 */ /* 0x000fe200078e008d */
[----:B------:R1:W-:Y:S01]  /*16b70*/  STL.128 [R1+0x3010], R112 ;  /* 0x0030107001007387 */ /* 0x0003e20000100c00 */
[----:B------:R-:W-:Y:S02]  /*16b80*/  IMAD.MOV.U32 R156, RZ, RZ, R140 ;  /* 0x000000ffff9c7224 */ /* 0x000fe400078e008c */
[----:B------:R-:W-:Y:S01]  /*16b90*/  IMAD.MOV.U32 R159, RZ, RZ, R139 ;  /* 0x000000ffff9f7224 */ /* 0x000fe200078e008b */
[----:B------:R1:W-:Y:S01]  /*16ba0*/  STL.128 [R1+0x2f50], R64 ;  /* 0x002f504001007387 */ /* 0x0003e20000100c00 */
[----:B------:R-:W-:-:S03]  /*16bb0*/  VIADD R4, R16, 0x100 ;  /* 0x0000010010047836 */ /* 0x000fc60000000000 */
[----:B------:R1:W-:Y:S01]  /*16bc0*/  STL.128 [R1+0x2f40], R60 ;  /* 0x002f403c01007387 */ /* 0x0003e20000100c00 */
[----:B------:R-:W-:-:S03]  /*16bd0*/  IMAD.MOV.U32 R192, RZ, RZ, R138 ;  /* 0x000000ffffc07224 */ /* 0x000fc600078e008a */
        /* <DEDUP_REMOVED lines=10> */
[----:B------:R-:W3:Y:S01]  /*16c80*/  LDL.LU.128 R128, [R1+0x3050] ;  /* 0x0030500001807983 */ /* 0x000ee20000300c00 */
[----:B------:R-:W-:-:S03]  /*16c90*/  IMAD.MOV.U32 R223, RZ, RZ, R132 ;  /* 0x000000ffffdf7224 */ /* 0x000fc600078e0084 */
[----:B----4-:R-:W4:Y:S04]  /*16ca0*/  LDL.LU.128 R124, [R1+0x3040] ;  /* 0x00304000017c7983 */ /* 0x010f280000300c00 */
[----:B------:R-:W4:Y:S04]  /*16cb0*/  LDL.LU.128 R120, [R1+0x3030] ;  /* 0x0030300001787983 */ /* 0x000f280000300c00 */
[----:B0-----:R-:W4:Y:S01]  /*16cc0*/  LDL.LU.128 R116, [R1+0x3020] ;  /* 0x0030200001747983 */ /* 0x001f220000300c00 */
[----:B------:R-:W-:-:S03]  /*16cd0*/  IMAD.MOV.U32 R107, RZ, RZ, R31 ;  /* 0x000000ffff6b7224 */ /* 0x000fc600078e001f */
[----:B------:R0:W-:Y:S01]  /*16ce0*/  STL.128 [R1+0x2ee0], R36 ;  /* 0x002ee02401007387 */ /* 0x0001e20000100c00 */
[----:B------:R-:W-:-:S03]  /*16cf0*/  IMAD.MOV.U32 R106, RZ, RZ, R30 ;  /* 0x000000ffff6a7224 */ /* 0x000fc600078e001e */
[----:B-1----:R-:W4:Y:S01]  /*16d00*/  LDL.LU.128 R112, [R1+0x3010] ;  /* 0x0030100001707983 */ /* 0x002f220000300c00 */
[----:B------:R-:W-:-:S03]  /*16d10*/  IMAD.MOV.U32 R105, RZ, RZ, R29 ;  /* 0x000000ffff697224 */ /* 0x000fc600078e001d */
[----:B------:R-:W4:Y:S01]  /*16d20*/  LDL.LU.128 R64, [R1+0x2f50] ;  /* 0x002f500001407983 */ /* 0x000f220000300c00 */
[----:B------:R-:W-:-:S03]  /*16d30*/  IMAD.MOV.U32 R104, RZ, RZ, R28 ;  /* 0x000000ffff687224 */ /* 0x000fc600078e001c */
[----:B------:R-:W4:Y:S04]  /*16d40*/  LDL.LU.128 R60, [R1+0x2f40] ;  /* 0x002f4000013c7983 */ /* 0x000f280000300c00 */
[----:B------:R-:W4:Y:S04]  /*16d50*/  LDL.LU.128 R56, [R1+0x2f30] ;  /* 0x002f300001387983 */ /* 0x000f280000300c00 */
[----:B------:R-:W4:Y:S04]  /*16d60*/  LDL.LU.128 R52, [R1+0x2f20] ;  /* 0x002f200001347983 */ /* 0x000f280000300c00 */
[----:B------:R-:W4:Y:S04]  /*16d70*/  LDL.LU.128 R48, [R1+0x2f10] ;  /* 0x002f100001307983 */ /* 0x000f280000300c00 */
[----:B------:R-:W4:Y:S04]  /*16d80*/  LDL.LU.128 R44, [R1+0x2f00] ;  /* 0x002f0000012c7983 */ /* 0x000f280000300c00 */
[----:B------:R-:W4:Y:S04]  /*16d90*/  LDL.LU.128 R40, [R1+0x2ef0] ;  /* 0x002ef00001287983 */ /* 0x000f280000300c00 */
[----:B0-----:R-:W4:Y:S04]  /*16da0*/  LDL.LU.128 R36, [R1+0x2ee0] ;  /* 0x002ee00001247983 */ /* 0x001f280000300c00 */
[----:B------:R0:W-:Y:S04]  /*16db0*/  STL.128 [R1+0x2e00], R172 ;  /* 0x002e00ac01007387 */ /* 0x0001e80000100c00 */
[----:B------:R1:W-:Y:S04]  /*16dc0*/  STL.128 [R1+0x2df0], R168 ;  /* 0x002df0a801007387 */ /* 0x0003e80000100c00 */
[----:B------:R1:W-:Y:S04]  /*16dd0*/  STL.128 [R1+0x2de0], R156 ;  /* 0x002de09c01007387 */ /* 0x0003e80000100c00 */
[----:B------:R1:W-:Y:S01]  /*16de0*/  STL.128 [R1+0x2dd0], R152 ;  /* 0x002dd09801007387 */ /* 0x0003e20000100c00 */
[----:B------:R-:W-:-:S02]  /*16df0*/  IMAD.MOV.U32 R7, RZ, RZ, R151 ;  /* 0x000000ffff077224 */ /* 0x000fc400078e0097 */
[----:B0-----:R-:W-:Y:S01]  /*16e00*/  IMAD.MOV.U32 R175, RZ, RZ, R99 ;  /* 0x000000ffffaf7224 */ /* 0x001fe200078e0063 */
[----:B------:R0:W-:Y:S01]  /*16e10*/  STL.128 [R1+0x2ed0], R32 ;  /* 0x002ed02001007387 */ /* 0x0001e20000100c00 */
[----:B------:R-:W-:Y:S02]  /*16e20*/  IMAD.MOV.U32 R174, RZ, RZ, R98 ;  /* 0x000000ffffae7224 */ /* 0x000fe400078e0062 */
[----:B------:R-:W-:Y:S01]  /*16e30*/  IMAD.MOV.U32 R173, RZ, RZ, R97 ;  /* 0x000000ffffad7224 */ /* 0x000fe200078e0061 */
[----:B------:R-:W-:Y:S01]  /*16e40*/  STL [R1+0x59c], R111 ;  /* 0x00059c6f01007387 */ /* 0x000fe20000100800 */
[----:B------:R-:W-:Y:S02]  /*16e50*/  IMAD.MOV.U32 R172, RZ, RZ, R96 ;  /* 0x000000ffffac7224 */ /* 0x000fe400078e0060 */
[----:B-1----:R-:W-:Y:S01]  /*16e60*/  IMAD.MOV.U32 R171, RZ, RZ, R95 ;  /* 0x000000ffffab7224 */ /* 0x002fe200078e005f */
        /* <DEDUP_REMOVED lines=12> */
[----:B0-----:R-:W4:Y:S01]  /*16f30*/  LDL.LU.128 R32, [R1+0x2ed0] ;  /* 0x002ed00001207983 */ /* 0x001f220000300c00 */
[----:B------:R-:W-:Y:S02]  /*16f40*/  IMAD.MOV.U32 R154, RZ, RZ, R78 ;  /* 0x000000ffff9a7224 */ /* 0x000fe400078e004e */
[----:B------:R-:W-:Y:S02]  /*16f50*/  IMAD.MOV.U32 R153, RZ, RZ, R77 ;  /* 0x000000ffff997224 */ /* 0x000fe400078e004d */
[----:B------:R-:W-:Y:S02]  /*16f60*/  IMAD.MOV.U32 R152, RZ, RZ, R76 ;  /* 0x000000ffff987224 */ /* 0x000fe400078e004c */
[----:B------:R-:W-:Y:S02]  /*16f70*/  IMAD.MOV.U32 R9, RZ, RZ, R150 ;  /* 0x000000ffff097224 */ /* 0x000fe400078e0096 */
[----:B------:R-:W-:-:S02]  /*16f80*/  IMAD.MOV.U32 R10, RZ, RZ, R149 ;  /* 0x000000ffff0a7224 */ /* 0x000fc400078e0095 */
[----:B------:R-:W-:Y:S01]  /*16f90*/  IMAD.MOV.U32 R11, RZ, RZ, R148 ;  /* 0x000000ffff0b7224 */ /* 0x000fe200078e0094 */
[----:B-1----:R-:W4:Y:S01]  /*16fa0*/  LDL.128 R184, [R1+0x590] ;  /* 0x0005900001b87983 */ /* 0x002f220000100c00 */
[----:B------:R-:W-:Y:S01]  /*16fb0*/  IMAD.MOV.U32 R12, RZ, RZ, R147 ;  /* 0x000000ffff0c7224 */ /* 0x000fe200078e0093 */
[----:B------:R-:W-:Y:S01]  /*16fc0*/  R2UR UR6, R4 ;  /* 0x00000000040672ca */ /* 0x000fe200000e0000 */
[----:B------:R-:W-:Y:S01]  /*16fd0*/  IMAD.MOV.U32 R167, RZ, RZ, R91 ;  /* 0x000000ffffa77224 */ /* 0x000fe200078e005b */
[----:B------:R0:W-:Y:S01]  /*16fe0*/  STL.128 [R1+0x2ec0], R220 ;  /* 0x002ec0dc01007387 */ /* 0x0001e20000100c00 */
[----:B------:R-:W-:Y:S02]  /*16ff0*/  IMAD.MOV.U32 R166, RZ, RZ, R90 ;  /* 0x000000ffffa67224 */ /* 0x000fe400078e005a */
[----:B------:R-:W-:Y:S01]  /*17000*/  IMAD.MOV.U32 R165, RZ, RZ, R89 ;  /* 0x000000ffffa57224 */ /* 0x000fe200078e0059 */
[----:B------:R1:W-:Y:S01]  /*17010*/  STL.128 [R1+0x2eb0], R216 ;  /* 0x002eb0d801007387 */ /* 0x0003e20000100c00 */
[----:B------:R-:W-:-:S02]  /*17020*/  IMAD.MOV.U32 R164, RZ, RZ, R88 ;  /* 0x000000ffffa47224 */ /* 0x000fc400078e0058 */
[----:B------:R-:W-:Y:S01]  /*17030*/  IMAD.MOV.U32 R163, RZ, RZ, R87 ;  /* 0x000000ffffa37224 */ /* 0x000fe200078e0057 */
[----:B------:R1:W-:Y:S01]  /*17040*/  STL.128 [R1+0x2ea0], R212 ;  /* 0x002ea0d401007387 */ /* 0x0003e20000100c00 */
[----:B------:R-:W-:Y:S02]  /*17050*/  IMAD.MOV.U32 R151, RZ, RZ, R75 ;  /* 0x000000ffff977224 */ /* 0x000fe400078e004b */
[----:B------:R-:W-:Y:S02]  /*17060*/  IMAD.MOV.U32 R150, RZ, RZ, R74 ;  /* 0x000000ffff967224 */ /* 0x000fe400078e004a */
[----:B--2---:R-:W-:Y:S01]  /*17070*/  IMAD.MOV.U32 R102, RZ, RZ, R183 ;  /* 0x000000ffff667224 */ /* 0x004fe200078e00b7 */
        /* <DEDUP_REMOVED lines=18> */
[----:B------:R-:W-:Y:S01]  /*171a0*/  STL.128 [R1+0x300], R152 ;  /* 0x0003009801007387 */ /* 0x000fe20000100c00 */
[----:B------:R-:W-:Y:S02]  /*171b0*/  IMAD.MOV.U32 R90, RZ, RZ, R171 ;  /* 0x000000ffff5a7224 */ /* 0x000fe400078e00ab */
[----:B------:R-:W-:Y:S01]  /*171c0*/  IMAD.MOV.U32 R89, RZ, RZ, R170 ;  /* 0x000000ffff597224 */ /* 0x000fe200078e00aa */
[----:B------:R-:W-:Y:S01]  /*171d0*/  STL.128 [R1+0x310], R156 ;  /* 0x0003109c01007387 */ /* 0x000fe20000100c00 */
[----:B------:R-:W-:-:S02]  /*171e0*/  IMAD.MOV.U32 R88, RZ, RZ, R169 ;  /* 0x000000ffff587224 */ /* 0x000fc400078e00a9 */
[----:B------:R-:W-:Y:S01]  /*171f0*/  IMAD.MOV.U32 R87, RZ, RZ, R168 ;  /* 0x000000ffff577224 */ /* 0x000fe200078e00a8 */
[----:B------:R-:W-:Y:S01]  /*17200*/  STL.128 [R1+0x340], R168 ;  /* 0x000340a801007387 */ /* 0x000fe20000100c00 */
        /* <DEDUP_REMOVED lines=14> */
[----:B0-----:R-:W4:Y:S04]  /*172f0*/  LDL.LU.128 R220, [R1+0x2ec0] ;  /* 0x002ec00001dc7983 */ /* 0x001f280000300c00 */
[----:B-1----:R-:W4:Y:S04]  /*17300*/  LDL.LU.128 R216, [R1+0x2eb0] ;  /* 0x002eb00001d87983 */ /* 0x002f280000300c00 */
[----:B------:R-:W4:Y:S04]  /*17310*/  LDL.LU.128 R212, [R1+0x2ea0] ;  /* 0x002ea00001d47983 */ /* 0x000f280000300c00 */
[----:B--2---:R-:W2:Y:S04]  /*17320*/  LDL.LU.128 R208, [R1+0x2e90] ;  /* 0x002e900001d07983 */ /* 0x004ea80000300c00 */
        /* <DEDUP_REMOVED lines=11> */
[----:B------:R0:W-:Y:S04]  /*173e0*/  STL [R1+0x2cc8], R102 ;  /* 0x002cc86601007387 */ /* 0x0001e80000100800 */
[----:B---3--:R1:W-:Y:S04]  /*173f0*/  STL.64 [R1+0x2cc0], R100 ;  /* 0x002cc06401007387 */ /* 0x0083e80000100a00 */
[----:B------:R-:W3:Y:S04]  /*17400*/  LDL.LU R99, [R1+0x580] ;  /* 0x0005800001637983 */ /* 0x000ee80000300800 */
[----:B0-----:R-:W3:Y:S04]  /*17410*/  LDL.LU R102, [R1+0x2cc8] ;  /* 0x002cc80001667983 */ /* 0x001ee80000300800 */
[----:B-1----:R-:W3:Y:S04]  /*17420*/  LDL.LU.64 R100, [R1+0x2cc0] ;  /* 0x002cc00001647983 */ /* 0x002ee80000300a00 */
[----:B------:R-:W3:Y:S04]  /*17430*/  LDL.LU R105, [R1+0x598] ;  /* 0x0005980001697983 */ /* 0x000ee80000300800 */
[----:B------:R-:W3:Y:S04]  /*17440*/  LDL.LU R104, [R1+0x594] ;  /* 0x0005940001687983 */ /* 0x000ee80000300800 */
[----:B------:R-:W3:Y:S01]  /*17450*/  LDL.LU R103, [R1+0x590] ;  /* 0x0005900001677983 */ /* 0x000ee20000300800 */
        /* <DEDUP_REMOVED lines=14> */
[----:B------:R0:W-:Y:S04]  /*17540*/  STL [R1+0x5ec], R131 ;  /* 0x0005ec8301007387 */ /* 0x0001e80000100800 */
[----:B------:R1:W-:Y:S04]  /*17550*/  STL [R1+0x5e8], R130 ;  /* 0x0005e88201007387 */ /* 0x0003e80000100800 */
[----:B------:R1:W-:Y:S04]  /*17560*/  STL [R1+0x5e4], R129 ;  /* 0x0005e48101007387 */ /* 0x0003e80000100800 */
[----:B------:R1:W-:Y:S04]  /*17570*/  STL [R1+0x5e0], R128 ;  /* 0x0005e08001007387 */ /* 0x0003e80000100800 */
[----:B----4-:R4:W-:Y:S04]  /*17580*/  STL [R1+0x5dc], R127 ;  /* 0x0005dc7f01007387 */ /* 0x0109e80000100800 */
[----:B------:R4:W-:Y:S04]  /*17590*/  STL [R1+0x5d8], R126 ;  /* 0x0005d87e01007387 */ /* 0x0009e80000100800 */
[----:B------:R4:W-:Y:S01]  /*175a0*/  STL [R1+0x5d4], R125 ;  /* 0x0005d47d01007387 */ /* 0x0009e20000100800 */
[----:B------:R-:W-:-:S02]  /*175b0*/  IMAD.MOV.U32 R143, RZ, RZ, R67 ;  /* 0x000000ffff8f7224 */ /* 0x000fc400078e0043 */
[----:B------:R-:W-:Y:S01]  /*175c0*/  IMAD.MOV.U32 R142, RZ, RZ, R66 ;  /* 0x000000ffff8e7224 */ /* 0x000fe200078e0042 */
[----:B------:R4:W-:Y:S01]  /*175d0*/  STL [R1+0x5d0], R124 ;  /* 0x0005d07c01007387 */ /* 0x0009e20000100800 */
[----:B------:R-:W-:Y:S02]  /*175e0*/  IMAD.MOV.U32 R141, RZ, RZ, R65 ;  /* 0x000000ffff8d7224 */ /* 0x000fe400078e0041 */
[----:B------:R-:W-:Y:S01]  /*175f0*/  IMAD.MOV.U32 R140, RZ, RZ, R64 ;  /* 0x000000ffff8c7224 */ /* 0x000fe200078e0040 */
[----:B------:R4:W-:Y:S01]  /*17600*/  STL [R1+0x5cc], R123 ;  /* 0x0005cc7b01007387 */ /* 0x0009e20000100800 */
[----:B------:R-:W-:Y:S02]  /*17610*/  IMAD.MOV.U32 R139, RZ, RZ, R63 ;  /* 0x000000ffff8b7224 */ /* 0x000fe400078e003f */
[----:B------:R-:W-:Y:S01]  /*17620*/  IMAD.MOV.U32 R138, RZ, RZ, R62 ;  /* 0x000000ffff8a7224 */ /* 0x000fe200078e003e */
        /* <DEDUP_REMOVED lines=10> */
[----:B0-----:R-:W-:-:S02]  /*176d0*/  IMAD.MOV.U32 R131, RZ, RZ, R55 ;  /* 0x000000ffff837224 */ /* 0x001fc400078e0037 */
[----:B-1----:R-:W-:Y:S01]  /*176e0*/  IMAD.MOV.U32 R130, RZ, RZ, R54 ;  /* 0x000000ffff827224 */ /* 0x002fe200078e0036 */
[----:B------:R0:W-:Y:S01]  /*176f0*/  STL [R1+0x5b8], R118 ;  /* 0x0005b87601007387 */ /* 0x0001e20000100800 */
[----:B------:R-:W-:Y:S02]  /*17700*/  IMAD.MOV.U32 R129, RZ, RZ, R53 ;  /* 0x000000ffff817224 */ /* 0x000fe400078e0035 */
[----:B------:R-:W-:Y:S01]  /*17710*/  IMAD.MOV.U32 R128, RZ, RZ, R52 ;  /* 0x000000ffff807224 */ /* 0x000fe200078e0034 */
[----:B------:R1:W-:Y:S01]  /*17720*/  STL [R1+0x5b4], R117 ;  /* 0x0005b47501007387 */ /* 0x0003e20000100800 */
[----:B----4-:R-:W-:Y:S02]  /*17730*/  IMAD.MOV.U32 R127, RZ, RZ, R51 ;  /* 0x000000ffff7f7224 */ /* 0x010fe400078e0033 */
        /* <DEDUP_REMOVED lines=12> */
[----:B0-----:R-:W-:Y:S02]  /*17800*/  IMAD.MOV.U32 R118, RZ, RZ, R42 ;  /* 0x000000ffff767224 */ /* 0x001fe400078e002a */
[----:B-1----:R-:W-:Y:S01]  /*17810*/  IMAD.MOV.U32 R117, RZ, RZ, R41 ;  /* 0x000000ffff757224 */ /* 0x002fe200078e0029 */
[----:B------:R0:W-:Y:S01]  /*17820*/  STL [R1+0x5a0], R112 ;  /* 0x0005a07001007387 */ /* 0x0001e20000100800 */
[----:B----4-:R-:W-:Y:S02]  /*17830*/  IMAD.MOV.U32 R116, RZ, RZ, R40 ;  /* 0x000000ffff747224 */ /* 0x010fe400078e0028 */
[----:B------:R-:W-:Y:S02]  /*17840*/  IMAD.MOV.U32 R115, RZ, RZ, R39 ;  /* 0x000000ffff737224 */ /* 0x000fe400078e0027 */
[----:B------:R-:W-:Y:S02]  /*17850*/  IMAD.MOV.U32 R114, RZ, RZ, R38 ;  /* 0x000000ffff727224 */ /* 0x000fe400078e0026 */
[----:B------:R-:W-:-:S02]  /*17860*/  IMAD.MOV.U32 R113, RZ, RZ, R37 ;  /* 0x000000ffff717224 */ /* 0x000fc400078e0025 */
[----:B------:R-:W-:Y:S02]  /*17870*/  IMAD.MOV.U32 R38, RZ, RZ, R119 ;  /* 0x000000ffff267224 */ /* 0x000fe400078e0077 */
        /* <DEDUP_REMOVED lines=52> */
[----:B------:R-:W-:-:S03]  /*17bc0*/  IMAD.MOV.U32 R31, RZ, RZ, R112 ;  /* 0x000000ffff1f7224 */ /* 0x000fc600078e0070 */
[----:B------:R1:W-:Y:S04]  /*17bd0*/  STL.128 [R1+0x2db0], R216 ;  /* 0x002db0d801007387 */ /* 0x0003e80000100c00 */
[----:B------:R4:W-:Y:S04]  /*17be0*/  STL.128 [R1+0x2da0], R212 ;  /* 0x002da0d401007387 */ /* 0x0009e80000100c00 */
[----:B--2---:R2:W-:Y:S04]  /*17bf0*/  STL.128 [R1+0x2d90], R208 ;  /* 0x002d90d001007387 */ /* 0x0045e80000100c00 */
        /* <DEDUP_REMOVED lines=12> */
[----:B0-----:R-:W3:Y:S04]  /*17cc0*/  LDL.LU.128 R220, [R1+0x2dc0] ;  /* 0x002dc00001dc7983 */ /* 0x001ee80000300c00 */
[----:B-1----:R-:W3:Y:S04]  /*17cd0*/  LDL.LU.128 R216, [R1+0x2db0] ;  /* 0x002db00001d87983 */ /* 0x002ee80000300c00 */
[----:B----4-:R-:W4:Y:S04]  /*17ce0*/  LDL.LU.128 R212, [R1+0x2da0] ;  /* 0x002da00001d47983 */ /* 0x010f280000300c00 */
[----:B--2---:R-:W2:Y:S04]  /*17cf0*/  LDL.LU.128 R208, [R1+0x2d90] ;  /* 0x002d900001d07983 */ /* 0x004ea80000300c00 */
[----:B------:R-:W2:Y:S04]  /*17d00*/  LDL.LU.128 R204, [R1+0x2d80] ;  /* 0x002d800001cc7983 */ /* 0x000ea80000300c00 */
[----:B------:R-:W2:Y:S04]  /*17d10*/  LDL.LU.128 R200, [R1+0x2d70] ;  /* 0x002d700001c87983 */ /* 0x000ea80000300c00 */
[----:B------:R-:W4:Y:S04]  /*17d20*/  LDL.LU.128 R196, [R1+0x2d60] ;  /* 0x002d600001c47983 */ /* 0x000f280000300c00 */
[----:B------:R-:W2:Y:S04]  /*17d30*/  LDL.LU.128 R192, [R1+0x2d50] ;  /* 0x002d500001c07983 */ /* 0x000ea80000300c00 */
[----:B------:R-:W2:Y:S04]  /*17d40*/  LDL.LU.128 R188, [R1+0x2d40] ;  /* 0x002d400001bc7983 */ /* 0x000ea80000300c00 */
[----:B---3--:R-:W3:Y:S04]  /*17d50*/  LDL.LU.128 R184, [R1+0x2d30] ;  /* 0x002d300001b87983 */ /* 0x008ee80000300c00 */
[----:B------:R-:W3:Y:S04]  /*17d60*/  LDL.LU.128 R180, [R1+0x2d20] ;  /* 0x002d200001b47983 */ /* 0x000ee80000300c00 */
[----:B------:R-:W3:Y:S04]  /*17d70*/  LDL.LU.128 R176, [R1+0x2d10] ;  /* 0x002d100001b07983 */ /* 0x000ee80000300c00 */
[----:B------:R-:W3:Y:S04]  /*17d80*/  LDL.LU.128 R172, [R1+0x2d00] ;  /* 0x002d000001ac7983 */ /* 0x000ee80000300c00 */
[----:B------:R-:W3:Y:S04]  /*17d90*/  LDL.LU.128 R168, [R1+0x2cf0] ;  /* 0x002cf00001a87983 */ /* 0x000ee80000300c00 */
[----:B------:R-:W3:Y:S04]  /*17da0*/  LDL.LU.128 R156, [R1+0x2ce0] ;  /* 0x002ce000019c7983 */ /* 0x000ee80000300c00 */
[----:B------:R-:W3:Y:S04]  /*17db0*/  LDL.LU.128 R152, [R1+0x2cd0] ;  /* 0x002cd00001987983 */ /* 0x000ee80000300c00 */
[----:B------:R0:W-:Y:S04]  /*17dc0*/  STL [R1+0x2cb8], R106 ;  /* 0x002cb86a01007387 */ /* 0x0001e80000100800 */
[----:B------:R-:W-:Y:S04]  /*17dd0*/  STL.64 [R1+0x2cb0], R104 ;  /* 0x002cb06801007387 */ /* 0x000fe80000100a00 */
        /* <DEDUP_REMOVED lines=18> */
[----:B------:R1:W-:Y:S04]  /*17f00*/  STL.128 [R1+0x260], R112 ;  /* 0x0002607001007387 */ /* 0x0003e80000100c00 */
[----:B------:R-:W-:Y:S01]  /*17f10*/  STL.128 [R1+0x2b90], R32 ;  /* 0x002b902001007387 */ /* 0x000fe20000100c00 */
[----:B------:R-:W-:Y:S02]  /*17f20*/  IMAD.MOV.U32 R22, RZ, RZ, R3 ;  /* 0x000000ffff167224 */ /* 0x000fe400078e0003 */
[----:B------:R-:W-:Y:S01]  /*17f30*/  IMAD.MOV.U32 R2, RZ, RZ, R27 ;  /* 0x000000ffff027224 */ /* 0x000fe200078e001b */
[----:B------:R1:W-:Y:S01]  /*17f40*/  STL.128 [R1+0x250], R108 ;  /* 0x0002506c01007387 */ /* 0x0003e20000100c00 */
[----:B------:R-:W-:Y:S02]  /*17f50*/  IMAD.MOV.U32 R3, RZ, RZ, R26 ;  /* 0x000000ffff037224 */ /* 0x000fe400078e001a */
[----:B------:R-:W-:Y:S01]  /*17f60*/  IMAD.MOV.U32 R28, RZ, RZ, R109 ;  /* 0x000000ffff1c7224 */ /* 0x000fe200078e006d */
[----:B0-----:R-:W4:Y:S04]  /*17f70*/  LDL.LU R106, [R1+0x2cb8] ;  /* 0x002cb800016a7983 */ /* 0x001f280000300800 */
[----:B-1----:R-:W2:Y:S01]  /*17f80*/  LDL.128 R112, [R1+0x5a0] ;  /* 0x0005a00001707983 */ /* 0x002ea20000100c00 */
[----:B------:R-:W-:-:S02]  /*17f90*/  IMAD.MOV.U32 R27, RZ, RZ, R108 ;  /* 0x000000ffff1b7224 */ /* 0x000fc400078e006c */
[----:B------:R-:W-:Y:S01]  /*17fa0*/  IMAD.MOV.U32 R26, RZ, RZ, R107 ;  /* 0x000000ffff1a7224 */ /* 0x000fe200078e006b */
[----:B------:R-:W4:Y:S04]  /*17fb0*/  LDL.LU.64 R104, [R1+0x2cb0] ;  /* 0x002cb00001687983 */ /* 0x000f280000300a00 */
[----:B------:R-:W3:Y:S04]  /*17fc0*/  LDL.LU R109, [R1+0x5a8] ;  /* 0x0005a800016d7983 */ /* 0x000ee80000300800 */
[----:B------:R-:W3:Y:S04]  /*17fd0*/  LDL.LU R108, [R1+0x5a4] ;  /* 0x0005a400016c7983 */ /* 0x000ee80000300800 */
[----:B------:R-:W4:Y:S04]  /*17fe0*/  LDL.LU R107, [R1+0x5a0] ;  /* 0x0005a000016b7983 */ /* 0x000f280000300800 */
[----:B------:R-:W4:Y:S04]  /*17ff0*/  LDL.LU.128 R100, [R1+0x2ca0] ;  /* 0x002ca00001647983 */ /* 0x000f280000300c00 */
[----:B------:R-:W4:Y:S04]  /*18000*/  LDL.LU.128 R96, [R1+0x2c90] ;  /* 0x002c900001607983 */ /* 0x000f280000300c00 */
[----:B------:R-:W4:Y:S04]  /*18010*/  LDL.LU.128 R92, [R1+0x2c80] ;  /* 0x002c8000015c7983 */ /* 0x000f280000300c00 */
[----:B------:R-:W4:Y:S04]  /*18020*/  LDL.LU.128 R88, [R1+0x2c70] ;  /* 0x002c700001587983 */ /* 0x000f280000300c00 */
[----:B------:R-:W4:Y:S04]  /*18030*/  LDL.LU.128 R84, [R1+0x2c60] ;  /* 0x002c600001547983 */ /* 0x000f280000300c00 */
[----:B------:R-:W4:Y:S04]  /*18040*/  LDL.LU.128 R80, [R1+0x2c50] ;  /* 0x002c500001507983 */ /* 0x000f280000300c00 */
[----:B------:R-:W4:Y:S01]  /*18050*/  LDL.LU.128 R76, [R1+0x2c40] ;  /* 0x002c4000014c7983 */ /* 0x000f220000300c00 */
[----:B------:R-:W-:-:S03]  /*18060*/  IMAD.MOV.U32 R30, RZ, RZ, R111 ;  /* 0x000000ffff1e7224 */ /* 0x000fc600078e006f */
[----:B------:R-:W4:Y:S01]  /*18070*/  LDL.LU.128 R72, [R1+0x2c30] ;  /* 0x002c300001487983 */ /* 0x000f220000300c00 */
        /* <DEDUP_REMOVED lines=8> */
[----:B------:R-:W4:Y:S01]  /*18100*/  LDL.LU.128 R44, [R1+0x2bc0] ;  /* 0x002bc000012c7983 */ /* 0x000f220000300c00 */
[----:B------:R-:W-:-:S03]  /*18110*/  R2UR UR7, R5 ;  /* 0x00000000050772ca */ /* 0x000fc600000e0000 */
[----:B------:R-:W4:Y:S04]  /*18120*/  LDL.LU.128 R40, [R1+0x2bb0] ;  /* 0x002bb00001287983 */ /* 0x000f280000300c00 */
[----:B------:R-:W4:Y:S04]  /*18130*/  LDL.LU.128 R36, [R1+0x2ba0] ;  /* 0x002ba00001247983 */ /* 0x000f280000300c00 */
[----:B------:R0:W-:Y:S04]  /*18140*/  STL.128 [R1+0x2b80], R28 ;  /* 0x002b801c01007387 */ /* 0x0001e80000100c00 */
[----:B------:R-:W4:Y:S04]  /*18150*/  LDL.LU.128 R32, [R1+0x2b90] ;  /* 0x002b900001207983 */ /* 0x000f280000300c00 */
[----:B------:R1:W-:Y:S04]  /*18160*/  STL.128 [R1+0x2b70], R24 ;  /* 0x002b701801007387 */ /* 0x0003e80000100c00 */
[----:B------:R1:W-:Y:S04]  /*18170*/  STL.128 [R1+0x2b50], R16 ;  /* 0x002b501001007387 */ /* 0x0003e80000100c00 */
[----:B0-----:R-:W4:Y:S04]  /*18180*/  LDL.LU.128 R28, [R1+0x2b80] ;  /* 0x002b8000011c7983 */ /* 0x001f280000300c00 */
[----:B------:R0:W-:Y:S04]  /*18190*/  STL.128 [R1+0x2b40], R12 ;  /* 0x002b400c01007387 */ /* 0x0001e80000100c00 */
[----:B------:R0:W-:Y:S04]  /*181a0*/  STL.128 [R1+0x2b30], R8 ;  /* 0x002b300801007387 */ /* 0x0001e80000100c00 */
[----:B------:R0:W-:Y:S04]  /*181b0*/  STL.128 [R1+0x2b20], R4 ;  /* 0x002b200401007387 */ /* 0x0001e80000100c00 */
[----:B-1----:R-:W4:Y:S04]  /*181c0*/  LDL.LU.128 R24, [R1+0x2b70] ;  /* 0x002b700001187983 */ /* 0x002f280000300c00 */
[----:B------:R-:W4:Y:S04]  /*181d0*/  LDL.LU.128 R16, [R1+0x2b50] ;  /* 0x002b500001107983 */ /* 0x000f280000300c00 */
[----:B0-----:R-:W4:Y:S04]  /*181e0*/  LDL.LU.128 R12, [R1+0x2b40] ;  /* 0x002b4000010c7983 */ /* 0x001f280000300c00 */
[----:B------:R-:W4:Y:S04]  /*181f0*/  LDL.LU.128 R8, [R1+0x2b30] ;  /* 0x002b300001087983 */ /* 0x000f280000300c00 */
[----:B------:R-:W4:Y:S04]  /*18200*/  LDL.LU.128 R4, [R1+0x2b20] ;  /* 0x002b200001047983 */ /* 0x000f280000300c00 */
[----:B------:R0:W-:Y:S04]  /*18210*/  STL.128 [R1+0x270], R116 ;  /* 0x0002707401007387 */ /* 0x0001e80000100c00 */
[----:B0-----:R-:W4:Y:S04]  /*18220*/  LDL.128 R116, [R1+0x5b0] ;  /* 0x0005b00001747983 */ /* 0x001f280000100c00 */
[----:B------:R-:W4:Y:S01]  /*18230*/  LDL.LU R111, [R1+0x5b0] ;  /* 0x0005b000016f7983 */ /* 0x000f220000300800 */
[----:B--2---:R-:W-:-:S03]  /*18240*/  IMAD.MOV.U32 R110, RZ, RZ, R115 ;  /* 0x000000ffff6e7224 */ /* 0x004fc600078e0073 */
[----:B------:R0:W-:Y:S04]  /*18250*/  STL.128 [R1+0x390], R112 ;  /* 0x0003907001007387 */ /* 0x0001e80000100c00 */
[----:B------:R1:W-:Y:S04]  /*18260*/  STL [R1+0x2b18], R110 ;  /* 0x002b186e01007387 */ /* 0x0003e80000100800 */
[----:B---3--:R2:W-:Y:S04]  /*18270*/  STL.64 [R1+0x2b10], R108 ;  /* 0x002b106c01007387 */ /* 0x0085e80000100a00 */
[----:B----4-:R3:W-:Y:S04]  /*18280*/  STL.128 [R1+0x2b00], R104 ;  /* 0x002b006801007387 */ /* 0x0107e80000100c00 */
[----:B0-----:R-:W4:Y:S04]  /*18290*/  LDL.LU R113, [R1+0x5b8] ;  /* 0x0005b80001717983 */ /* 0x001f280000300800 */
[----:B------:R-:W4:Y:S04]  /*182a0*/  LDL.LU R112, [R1+0x5b4] ;  /* 0x0005b40001707983 */ /* 0x000f280000300800 */
[----:B-1----:R-:W4:Y:S04]  /*182b0*/  LDL.LU R110, [R1+0x2b18] ;  /* 0x002b1800016e7983 */ /* 0x002f280000300800 */
[----:B--2---:R-:W2:Y:S04]  /*182c0*/  LDL.LU.64 R108, [R1+0x2b10] ;  /* 0x002b1000016c7983 */ /* 0x004ea80000300a00 */
[----:B------:R0:W-:Y:S04]  /*182d0*/  STL.128 [R1+0x2af0], R100 ;  /* 0x002af06401007387 */ /* 0x0001e80000100c00 */
[----:B------:R1:W-:Y:S04]  /*182e0*/  STL.128 [R1+0x2ae0], R96 ;  /* 0x002ae06001007387 */ /* 0x0003e80000100c00 */
[----:B---3--:R-:W3:Y:S04]  /*182f0*/  LDL.LU.128 R104, [R1+0x2b00] ;  /* 0x002b000001687983 */ /* 0x008ee80000300c00 */
[----:B------:R1:W-:Y:S04]  /*18300*/  STL.128 [R1+0x2ad0], R92 ;  /* 0x002ad05c01007387 */ /* 0x0003e80000100c00 */
[----:B0-----:R-:W3:Y:S04]  /*18310*/  LDL.LU.128 R100, [R1+0x2af0] ;  /* 0x002af00001647983 */ /* 0x001ee80000300c00 */
[----:B-1----:R-:W3:Y:S04]  /*18320*/  LDL.LU.128 R96, [R1+0x2ae0] ;  /* 0x002ae00001607983 */ /* 0x002ee80000300c00 */
[----:B------:R0:W-:Y:S04]  /*18330*/  STL.128 [R1+0x2ac0], R88 ;  /* 0x002ac05801007387 */ /* 0x0001e80000100c00 */
[----:B------:R-:W3:Y:S04]  /*18340*/  LDL.LU.128 R92, [R1+0x2ad0] ;  /* 0x002ad000015c7983 */ /* 0x000ee80000300c00 */
[----:B------:R1:W-:Y:S04]  /*18350*/  STL.128 [R1+0x2ab0], R84 ;  /* 0x002ab05401007387 */ /* 0x0003e80000100c00 */
[----:B------:R1:W-:Y:S04]  /*18360*/  STL.128 [R1+0x2aa0], R80 ;  /* 0x002aa05001007387 */ /* 0x0003e80000100c00 */
[----:B0-----:R-:W3:Y:S04]  /*18370*/  LDL.LU.128 R88, [R1+0x2ac0] ;  /* 0x002ac00001587983 */ /* 0x001ee80000300c00 */
[----:B------:R0:W-:Y:S04]  /*18380*/  STL.128 [R1+0x2a90], R76 ;  /* 0x002a904c01007387 */ /* 0x0001e80000100c00 */
[----:B-1----:R-:W3:Y:S04]  /*18390*/  LDL.LU.128 R84, [R1+0x2ab0] ;  /* 0x002ab00001547983 */ /* 0x002ee80000300c00 */
[----:B------:R1:W-:Y:S04]  /*183a0*/  STL.128 [R1+0x2a80], R72 ;  /* 0x002a804801007387 */ /* 0x0003e80000100c00 */
[----:B------:R-:W3:Y:S04]  /*183b0*/  LDL.LU.128 R80, [R1+0x2aa0] ;  /* 0x002aa00001507983 */ /* 0x000ee80000300c00 */
        /* <DEDUP_REMOVED lines=27> */
[----:B------:R0:W-:Y:S04]  /*18570*/  STL.128 [R1+0x2980], R8 ;  /* 0x0029800801007387 */ /* 0x0001e80000100c00 */
[----:B------:R0:W-:Y:S04]  /*18580*/  STL.128 [R1+0x2970], R4 ;  /* 0x0029700401007387 */ /* 0x0001e80000100c00 */
[----:B-1----:R-:W3:Y:S04]  /*18590*/  LDL.LU.128 R24, [R1+0x29c0] ;  /* 0x0029c00001187983 */ /* 0x002ee80000300c00 */
[----:B------:R-:W3:Y:S04]  /*185a0*/  LDL.LU.128 R16, [R1+0x29a0] ;  /* 0x0029a00001107983 */ /* 0x000ee80000300c00 */
[----:B0-----:R-:W3:Y:S04]  /*185b0*/  LDL.LU.128 R12, [R1+0x2990] ;  /* 0x00299000010c7983 */ /* 0x001ee80000300c00 */
[----:B------:R-:W3:Y:S04]  /*185c0*/  LDL.LU.128 R8, [R1+0x2980] ;  /* 0x0029800001087983 */ /* 0x000ee80000300c00 */
[----:B------:R-:W3:Y:S01]  /*185d0*/  LDL.LU.128 R4, [R1+0x2970] ;  /* 0x0029700001047983 */ /* 0x000ee20000300c00 */
[----:B------:R-:W-:-:S03]  /*185e0*/  IMAD.MOV.U32 R114, RZ, RZ, R119 ;  /* 0x000000ffff727224 */ /* 0x000fc600078e0077 */
[----:B------:R0:W-:Y:S04]  /*185f0*/  STL.128 [R1+0x280], R120 ;  /* 0x0002807801007387 */ /* 0x0001e80000100c00 */
[----:B------:R1:W-:Y:S04]  /*18600*/  STL.128 [R1+0x3a0], R116 ;  /* 0x0003a07401007387 */ /* 0x0003e80000100c00 */
[----:B------:R1:W-:Y:S04]  /*18610*/  STL [R1+0x2968], R114 ;  /* 0x0029687201007387 */ /* 0x0003e80000100800 */
[----:B0-----:R-:W3:Y:S04]  /*18620*/  LDL.128 R120, [R1+0x5c0] ;  /* 0x0005c00001787983 */ /* 0x001ee80000100c00 */
[----:B-1----:R-:W3:Y:S04]  /*18630*/  LDL.LU R117, [R1+0x5c8] ;  /* 0x0005c80001757983 */ /* 0x002ee80000300800 */
[----:B------:R-:W3:Y:S04]  /*18640*/  LDL.LU R116, [R1+0x5c4] ;  /* 0x0005c40001747983 */ /* 0x000ee80000300800 */
[----:B------:R-:W3:Y:S04]  /*18650*/  LDL.LU R114, [R1+0x2968] ;  /* 0x0029680001727983 */ /* 0x000ee80000300800 */
[----:B------:R-:W3:Y:S04]  /*18660*/  LDL.LU R115, [R1+0x5c0] ;  /* 0x0005c00001737983 */ /* 0x000ee80000300800 */
[----:B----4-:R0:W-:Y:S04]  /*18670*/  STL.64 [R1+0x2960], R112 ;  /* 0x0029607001007387 */ /* 0x0101e80000100a00 */
[----:B--2---:R1:W-:Y:S04]  /*18680*/  STL.128 [R1+0x2950], R108 ;  /* 0x0029506c01007387 */ /* 0x0043e80000100c00 */
[----:B0-----:R-:W2:Y:S04]  /*18690*/  LDL.LU.64 R112, [R1+0x2960] ;  /* 0x0029600001707983 */ /* 0x001ea80000300a00 */
[----:B---3--:R0:W-:Y:S04]  /*186a0*/  STL.128 [R1+0x2940], R104 ;  /* 0x0029406801007387 */ /* 0x0081e80000100c00 */
[----:B-1----:R-:W3:Y:S04]  /*186b0*/  LDL.LU.128 R108, [R1+0x2950] ;  /* 0x00295000016c7983 */ /* 0x002ee80000300c00 */
[----:B------:R1:W-:Y:S04]  /*186c0*/  STL.128 [R1+0x2930], R100 ;  /* 0x0029306401007387 */ /* 0x0003e80000100c00 */
[----:B------:R4:W-:Y:S04]  /*186d0*/  STL.128 [R1+0x2920], R96 ;  /* 0x0029206001007387 */ /* 0x0009e80000100c00 */
[----:B0-----:R-:W3:Y:S04]  /*186e0*/  LDL.LU.128 R104, [R1+0x2940] ;  /* 0x0029400001687983 */ /* 0x001ee80000300c00 */
[----:B------:R0:W-:Y:S04]  /*186f0*/  STL.128 [R1+0x2910], R92 ;  /* 0x0029105c01007387 */ /* 0x0001e80000100c00 */
[----:B-1----:R-:W3:Y:S04]  /*18700*/  LDL.LU.128 R100, [R1+0x2930] ;  /* 0x0029300001647983 */ /* 0x002ee80000300c00 */
[----:B----4-:R-:W4:Y:S04]  /*18710*/  LDL.LU.128 R96, [R1+0x2920] ;  /* 0x0029200001607983 */ /* 0x010f280000300c00 */
[----:B------:R1:W-:Y:S04]  /*18720*/  STL.128 [R1+0x2900], R88 ;  /* 0x0029005801007387 */ /* 0x0003e80000100c00 */
[----:B0-----:R-:W4:Y:S04]  /*18730*/  LDL.LU.128 R92, [R1+0x2910] ;  /* 0x00291000015c7983 */ /* 0x001f280000300c00 */
[----:B------:R0:W-:Y:S04]  /*18740*/  STL.128 [R1+0x28f0], R84 ;  /* 0x0028f05401007387 */ /* 0x0001e80000100c00 */
[----:B-1----:R-:W4:Y:S04]  /*18750*/  LDL.LU.128 R88, [R1+0x2900] ;  /* 0x0029000001587983 */ /* 0x002f280000300c00 */
[----:B------:R1:W-:Y:S04]  /*18760*/  STL.128 [R1+0x28e0], R80 ;  /* 0x0028e05001007387 */ /* 0x0003e80000100c00 */
[----:B------:R1:W-:Y:S04]  /*18770*/  STL.128 [R1+0x28d0], R76 ;  /* 0x0028d04c01007387 */ /* 0x0003e80000100c00 */
[----:B0-----:R-:W4:Y:S04]  /*18780*/  LDL.LU.128 R84, [R1+0x28f0] ;  /* 0x0028f00001547983 */ /* 0x001f280000300c00 */
[----:B------:R0:W-:Y:S04]  /*18790*/  STL.128 [R1+0x28c0], R72 ;  /* 0x0028c04801007387 */ /* 0x0001e80000100c00 */
[----:B-1----:R-:W4:Y:S04]  /*187a0*/  LDL.LU.128 R80, [R1+0x28e0] ;  /* 0x0028e00001507983 */ /* 0x002f280000300c00 */
[----:B------:R-:W4:Y:S04]  /*187b0*/  LDL.LU.128 R76, [R1+0x28d0] ;  /* 0x0028d000014c7983 */ /* 0x000f280000300c00 */
[----:B------:R1:W-:Y:S04]  /*187c0*/  STL.128 [R1+0x28b0], R68 ;  /* 0x0028b04401007387 */ /* 0x0003e80000100c00 */
[----:B0-----:R-:W4:Y:S04]  /*187d0*/  LDL.LU.128 R72, [R1+0x28c0] ;  /* 0x0028c00001487983 */ /* 0x001f280000300c00 */
[----:B------:R0:W-:Y:S04]  /*187e0*/  STL.128 [R1+0x28a0], R64 ;  /* 0x0028a04001007387 */ /* 0x0001e80000100c00 */
[----:B------:R0:W-:Y:S04]  /*187f0*/  STL.128 [R1+0x2890], R60 ;  /* 0x0028903c01007387 */ /* 0x0001e80000100c00 */
[----:B-1----:R-:W4:Y:S04]  /*18800*/  LDL.LU.128 R68, [R1+0x28b0] ;  /* 0x0028b00001447983 */ /* 0x002f280000300c00 */
[----:B------:R1:W-:Y:S04]  /*18810*/  STL.128 [R1+0x2880], R56 ;  /* 0x0028803801007387 */ /* 0x0003e80000100c00 */
[----:B0-----:R-:W4:Y:S04]  /*18820*/  LDL.LU.128 R64, [R1+0x28a0] ;  /* 0x0028a00001407983 */ /* 0x001f280000300c00 */
[----:B------:R0:W-:Y:S04]  /*18830*/  STL.128 [R1+0x2870], R52 ;  /* 0x0028703401007387 */ /* 0x0001e80000100c00 */
[----:B------:R-:W4:Y:S04]  /*18840*/  LDL.LU.128 R60, [R1+0x2890] ;  /* 0x00289000013c7983 */ /* 0x000f280000300c00 */
[----:B-1----:R-:W4:Y:S04]  /*18850*/  LDL.LU.128 R56, [R1+0x2880] ;  /* 0x0028800001387983 */ /* 0x002f280000300c00 */
        /* <DEDUP_REMOVED lines=13> */
[----:B-1----:R-:W4:Y:S04]  /*18930*/  LDL.LU.128 R28, [R1+0x2810] ;  /* 0x00281000011c7983 */ /* 0x002f280000300c00 */
        /* <DEDUP_REMOVED lines=9> */
[----:B------:R0:W-:Y:S04]  /*189d0*/  STL.128 [R1+0x2b60], R20 ;  /* 0x002b601401007387 */ /* 0x0001e80000100c00 */
[----:B0-----:R-:W4:Y:S01]  /*189e0*/  LDL.LU.128 R20, [R1+0x2b60] ;  /* 0x002b600001147983 */ /* 0x001f220000300c00 */
[----:B------:R-:W-:-:S03]  /*189f0*/  IMAD.MOV.U32 R118, RZ, RZ, R123 ;  /* 0x000000ffff767224 */ /* 0x000fc600078e007b */
[----:B------:R0:W-:Y:S04]  /*18a00*/  STL.128 [R1+0x290], R124 ;  /* 0x0002907c01007387 */ /* 0x0001e80000100c00 */
[----:B------:R-:W-:Y:S04]  /*18a10*/  STL.128 [R1+0x3b0], R120 ;  /* 0x0003b07801007387 */ /* 0x000fe80000100c00 */
[----:B------:R1:W-:Y:S04]  /*18a20*/  STL [R1+0x27a8], R118 ;  /* 0x0027a87601007387 */ /* 0x0003e80000100800 */
[----:B------:R1:W-:Y:S04]  /*18a30*/  STL.64 [R1+0x27a0], R116 ;  /* 0x0027a07401007387 */ /* 0x0003e80000100a00 */
[----:B0-----:R-:W4:Y:S04]  /*18a40*/  LDL.128 R124, [R1+0x5d0] ;  /* 0x0005d000017c7983 */ /* 0x001f280000100c00 */
[----:B-1----:R-:W4:Y:S04]  /*18a50*/  LDL.LU R118, [R1+0x27a8] ;  /* 0x0027a80001767983 */ /* 0x002f280000300800 */
[----:B------:R-:W4:Y:S04]  /*18a60*/  LDL.LU.64 R116, [R1+0x27a0] ;  /* 0x0027a00001747983 */ /* 0x000f280000300a00 */
[----:B------:R-:W4:Y:S04]  /*18a70*/  LDL.LU R121, [R1+0x5d8] ;  /* 0x0005d80001797983 */ /* 0x000f280000300800 */
[----:B------:R-:W4:Y:S04]  /*18a80*/  LDL.LU R120, [R1+0x5d4] ;  /* 0x0005d40001787983 */ /* 0x000f280000300800 */
[----:B------:R-:W4:Y:S04]  /*18a90*/  LDL.LU R119, [R1+0x5d0] ;  /* 0x0005d00001777983 */ /* 0x000f280000300800 */
[----:B--2---:R0:W-:Y:S04]  /*18aa0*/  STL.128 [R1+0x2790], R112 ;  /* 0x0027907001007387 */ /* 0x0041e80000100c00 */
[----:B---3--:R1:W-:Y:S04]  /*18ab0*/  STL.128 [R1+0x2780], R108 ;  /* 0x0027806c01007387 */ /* 0x0083e80000100c00 */
[----:B0-----:R-:W2:Y:S04]  /*18ac0*/  LDL.LU.128 R112, [R1+0x2790] ;  /* 0x0027900001707983 */ /* 0x001ea80000300c00 */
[----:B------:R0:W-:Y:S04]  /*18ad0*/  STL.128 [R1+0x2770], R104 ;  /* 0x0027706801007387 */ /* 0x0001e80000100c00 */
[----:B-1----:R-:W3:Y:S04]  /*18ae0*/  LDL.LU.128 R108, [R1+0x2780] ;  /* 0x00278000016c7983 */ /* 0x002ee80000300c00 */
[----:B------:R1:W-:Y:S04]  /*18af0*/  STL.128 [R1+0x2760], R100 ;  /* 0x0027606401007387 */ /* 0x0003e80000100c00 */
[----:B----4-:R4:W-:Y:S04]  /*18b00*/  STL.128 [R1+0x2750], R96 ;  /* 0x0027506001007387 */ /* 0x0109e80000100c00 */
        /* <DEDUP_REMOVED lines=51> */
[----:B------:R1:W-:Y:S04]  /*18e40*/  STL.128 [R1+0x3c0], R124 ;  /* 0x0003c07c01007387 */ /* 0x0003e80000100c00 */
[----:B------:R1:W-:Y:S04]  /*18e50*/  STL [R1+0x25d8], R122 ;  /* 0x0025d87a01007387 */ /* 0x0003e80000100800 */
[----:B------:R1:W-:Y:S04]  /*18e60*/  STL.64 [R1+0x25d0], R120 ;  /* 0x0025d07801007387 */ /* 0x0003e80000100a00 */
[----:B0-----:R-:W4:Y:S04]  /*18e70*/  LDL.128 R128, [R1+0x5e0] ;  /* 0x0005e00001807983 */ /* 0x001f280000100c00 */
[----:B------:R0:W-:Y:S04]  /*18e80*/  STL.128 [R1+0x25c0], R116 ;  /* 0x0025c07401007387 */ /* 0x0001e80000100c00 */
[----:B-1----:R-:W4:Y:S04]  /*18e90*/  LDL.LU R125, [R1+0x5e8] ;  /* 0x0005e800017d7983 */ /* 0x002f280000300800 */
[----:B------:R-:W4:Y:S04]  /*18ea0*/  LDL.LU R124, [R1+0x5e4] ;  /* 0x0005e400017c7983 */ /* 0x000f280000300800 */
[----:B------:R-:W4:Y:S04]  /*18eb0*/  LDL.LU R122, [R1+0x25d8] ;  /* 0x0025d800017a7983 */ /* 0x000f280000300800 */
[----:B------:R-:W4:Y:S04]  /*18ec0*/  LDL.LU.64 R120, [R1+0x25d0] ;  /* 0x0025d00001787983 */ /* 0x000f280000300a00 */
[----:B0-----:R-:W4:Y:S04]  /*18ed0*/  LDL.LU.128 R116, [R1+0x25c0] ;  /* 0x0025c00001747983 */ /* 0x001f280000300c00 */
        /* <DEDUP_REMOVED lines=58> */
[----:B------:R0:W-:Y:S01]  /*19280*/  STL.128 [R1+0x3d0], R128 ;  /* 0x0003d08001007387 */ /* 0x0001e20000100c00 */
        /* <DEDUP_REMOVED lines=11> */
[----:B--2---:R-:W-:-:S02]  /*19340*/  IMAD.MOV.U32 R120, RZ, RZ, R115 ;  /* 0x000000ffff787224 */ /* 0x004fc400078e0073 */
[----:B------:R-:W-:Y:S02]  /*19350*/  IMAD.MOV.U32 R119, RZ, RZ, R114 ;  /* 0x000000ffff777224 */ /* 0x000fe400078e0072 */
[----:B------:R-:W-:Y:S02]  /*19360*/  IMAD.MOV.U32 R118, RZ, RZ, R113 ;  /* 0x000000ffff767224 */ /* 0x000fe400078e0071 */
[----:B------:R-:W-:Y:S02]  /*19370*/  IMAD.MOV.U32 R117, RZ, RZ, R112 ;  /* 0x000000ffff757224 */ /* 0x000fe400078e0070 */
[----:B---3--:R-:W-:Y:S02]  /*19380*/  IMAD.MOV.U32 R116, RZ, RZ, R111 ;  /* 0x000000ffff747224 */ /* 0x008fe400078e006f */
        /* <DEDUP_REMOVED lines=63> */
[----:B------:R0:W-:Y:S01]  /*19780*/  STL.128 [R1+0x2b0], R132 ;  /* 0x0002b08401007387 */ /* 0x0001e20000100c00 */
        /* <DEDUP_REMOVED lines=24> */
[----:B0-----:R-:W-:Y:S02]  /*19910*/  IMAD.MOV.U32 R132, RZ, RZ, R223 ;  /* 0x000000ffff847224 */ /* 0x001fe400078e00df */
[----:B------:R-:W-:Y:S02]  /*19920*/  IMAD.MOV.U32 R133, RZ, RZ, R222 ;  /* 0x000000ffff857224 */ /* 0x000fe400078e00de */
[----:B------:R-:W-:-:S02]  /*19930*/  IMAD.MOV.U32 R134, RZ, RZ, R196 ;  /* 0x000000ffff867224 */ /* 0x000fc400078e00c4 */
[----:B------:R-:W-:Y:S02]  /*19940*/  IMAD.MOV.U32 R135, RZ, RZ, R195 ;  /* 0x000000ffff877224 */ /* 0x000fe400078e00c3 */
[----:B-1----:R-:W-:Y:S02]  /*19950*/  IMAD.MOV.U32 R136, RZ, RZ, R194 ;  /* 0x000000ffff887224 */ /* 0x002fe400078e00c2 */
[----:B------:R-:W-:Y:S02]  /*19960*/  IMAD.MOV.U32 R137, RZ, RZ, R193 ;  /* 0x000000ffff897224 */ /* 0x000fe400078e00c1 */
[----:B------:R-:W-:Y:S02]  /*19970*/  IMAD.MOV.U32 R138, RZ, RZ, R192 ;  /* 0x000000ffff8a7224 */ /* 0x000fe400078e00c0 */
[----:B------:R-:W-:Y:S02]  /*19980*/  IMAD.MOV.U32 R139, RZ, RZ, R159 ;  /* 0x000000ffff8b7224 */ /* 0x000fe400078e009f */
[----:B------:R-:W-:-:S02]  /*19990*/  IMAD.MOV.U32 R32, RZ, RZ, R27 ;  /* 0x000000ffff207224 */ /* 0x000fc400078e001b */
[----:B------:R-:W-:Y:S02]  /*199a0*/  IMAD.MOV.U32 R31, RZ, RZ, R26 ;  /* 0x000000ffff1f7224 */ /* 0x000fe400078e001a */
[----:B------:R-:W-:Y:S02]  /*199b0*/  IMAD.MOV.U32 R30, RZ, RZ, R25 ;  /* 0x000000ffff1e7224 */ /* 0x000fe400078e0019 */
[----:B------:R-:W-:Y:S02]  /*199c0*/  IMAD.MOV.U32 R29, RZ, RZ, R24 ;  /* 0x000000ffff1d7224 */ /* 0x000fe400078e0018 */
[----:B--2---:R-:W-:Y:S02]  /*199d0*/  IMAD.MOV.U32 R140, RZ, RZ, R156 ;  /* 0x000000ffff8c7224 */ /* 0x004fe400078e009c */
[----:B------:R-:W-:Y:S02]  /*199e0*/  IMAD.MOV.U32 R141, RZ, RZ, R157 ;  /* 0x000000ffff8d7224 */ /* 0x000fe400078e009d */
[----:B------:R-:W-:-:S02]  /*199f0*/  IMAD.MOV.U32 R142, RZ, RZ, R158 ;  /* 0x000000ffff8e7224 */ /* 0x000fc400078e009e */
[----:B------:R-:W-:Y:S02]  /*19a00*/  IMAD.MOV.U32 R143, RZ, RZ, R19 ;  /* 0x000000ffff8f7224 */ /* 0x000fe400078e0013 */
[----:B------:R-:W-:Y:S02]  /*19a10*/  IMAD.MOV.U32 R28, RZ, RZ, R4 ;  /* 0x000000ffff1c7224 */ /* 0x000fe400078e0004 */
[----:B---3--:R-:W-:Y:S02]  /*19a20*/  IMAD.MOV.U32 R144, RZ, RZ, R18 ;  /* 0x000000ffff907224 */ /* 0x008fe400078e0012 */
[----:B------:R-:W-:Y:S02]  /*19a30*/  IMAD.MOV.U32 R145, RZ, RZ, R15 ;  /* 0x000000ffff917224 */ /* 0x000fe400078e000f */
[----:B------:R-:W-:Y:S02]  /*19a40*/  IMAD.MOV.U32 R146, RZ, RZ, R14 ;  /* 0x000000ffff927224 */ /* 0x000fe400078e000e */
[----:B------:R-:W-:-:S02]  /*19a50*/  IMAD.MOV.U32 R147, RZ, RZ, R12 ;  /* 0x000000ffff937224 */ /* 0x000fc400078e000c */
[----:B----4-:R-:W-:Y:S02]  /*19a60*/  IMAD.MOV.U32 R148, RZ, RZ, R11 ;  /* 0x000000ffff947224 */ /* 0x010fe400078e000b */
        /* <DEDUP_REMOVED lines=8> */
[----:B------:R-:W-:Y:S01]  /*19af0*/  HGMMA.64x256x16.F32.BF16 R24, R152, gdesc[UR4].tnspB, R24, gsb0 ;  /* 0x43e0000498187df0 */ /* 0x000fe20008001818 */
[----:B------:R0:W-:Y:S04]  /*19b00*/  STL.128 [R1+0x2620], R20 ;  /* 0x0026201401007387 */ /* 0x0001e80000100c00 */
[----:B0-----:R-:W2:Y:S01]  /*19b10*/  LDL.LU.128 R20, [R1+0x2620] ;  /* 0x0026200001147983 */ /* 0x001ea20000300c00 */
[----:B------:R-:W-:-:S03]  /*19b20*/  WARPGROUP.DEPBAR.LE gsb0, 0x0 ;  /* 0x00008000000079c5 */ /* 0x000fc60000010000 */
[----:B------:R0:W-:Y:S04]  /*19b30*/  STL.128 [R1+0x23b0], R132 ;  /* 0x0023b08401007387 */ /* 0x0001e80000100c00 */
[----:B------:R1:W-:Y:S04]  /*19b40*/  STL.128 [R1+0x23a0], R128 ;  /* 0x0023a08001007387 */ /* 0x0003e80000100c00 */
[----:B------:R3:W-:Y:S04]  /*19b50*/  STL.128 [R1+0x2390], R124 ;  /* 0x0023907c01007387 */ /* 0x0007e80000100c00 */
[----:B------:R4:W-:Y:S04]  /*19b60*/  STL.128 [R1+0x2380], R120 ;  /* 0x0023807801007387 */ /* 0x0009e80000100c00 */
[----:B------:R4:W-:Y:S04]  /*19b70*/  STL.128 [R1+0x2370], R116 ;  /* 0x0023707401007387 */ /* 0x0009e80000100c00 */
[----:B------:R4:W-:Y:S04]  /*19b80*/  STL.128 [R1+0x2360], R112 ;  /* 0x0023607001007387 */ /* 0x0009e80000100c00 */
[----:B------:R4:W-:Y:S04]  /*19b90*/  STL.128 [R1+0x2350], R108 ;  /* 0x0023506c01007387 */ /* 0x0009e80000100c00 */
[----:B0-----:R-:W2:Y:S04]  /*19ba0*/  LDL.LU.128 R132, [R1+0x23b0] ;  /* 0x0023b00001847983 */ /* 0x001ea80000300c00 */
[----:B-1----:R-:W2:Y:S04]  /*19bb0*/  LDL.LU.128 R128, [R1+0x23a0] ;  /* 0x0023a00001807983 */ /* 0x002ea80000300c00 */
[----:B---3--:R-:W3:Y:S04]  /*19bc0*/  LDL.LU.128 R124, [R1+0x2390] ;  /* 0x00239000017c7983 */ /* 0x008ee80000300c00 */
[----:B----4-:R-:W4:Y:S04]  /*19bd0*/  LDL.LU.128 R120, [R1+0x2380] ;  /* 0x0023800001787983 */ /* 0x010f280000300c00 */
[----:B------:R-:W4:Y:S04]  /*19be0*/  LDL.LU.128 R116, [R1+0x2370] ;  /* 0x0023700001747983 */ /* 0x000f280000300c00 */
[----:B------:R-:W4:Y:S04]  /*19bf0*/  LDL.LU.128 R112, [R1+0x2360] ;  /* 0x0023600001707983 */ /* 0x000f280000300c00 */
[----:B------:R-:W4:Y:S04]  /*19c00*/  LDL.LU.128 R108, [R1+0x2350] ;  /* 0x00235000016c7983 */ /* 0x000f280000300c00 */
[----:B------:R0:W-:Y:S04]  /*19c10*/  STL.128 [R1+0x2340], R104 ;  /* 0x0023406801007387 */ /* 0x0001e80000100c00 */
[----:B------:R1:W-:Y:S04]  /*19c20*/  STL.128 [R1+0x2330], R100 ;  /* 0x0023306401007387 */ /* 0x0003e80000100c00 */
[----:B0-----:R-:W4:Y:S04]  /*19c30*/  LDL.LU.128 R104, [R1+0x2340] ;  /* 0x0023400001687983 */ /* 0x001f280000300c00 */
[----:B-1----:R-:W4:Y:S04]  /*19c40*/  LDL.LU.128 R100, [R1+0x2330] ;  /* 0x0023300001647983 */ /* 0x002f280000300c00 */
[----:B------:R0:W-:Y:S04]  /*19c50*/  STL.128 [R1+0x23f0], R148 ;  /* 0x0023f09401007387 */ /* 0x0001e80000100c00 */
[----:B--2---:R1:W-:Y:S04]  /*19c60*/  STL.128 [R1+0x2440], R20 ;  /* 0x0024401401007387 */ /* 0x0043e80000100c00 */
[----:B------:R2:W-:Y:S01]  /*19c70*/  STL.128 [R1+0x23e0], R144 ;  /* 0x0023e09001007387 */ /* 0x0005e20000100c00 */
[----:B0-----:R-:W-:-:S02]  /*19c80*/  IMAD.MOV.U32 R148, RZ, RZ, R223 ;  /* 0x000000ffff947224 */ /* 0x001fc400078e00df */
[----:B------:R-:W-:Y:S02]  /*19c90*/  IMAD.MOV.U32 R149, RZ, RZ, R222 ;  /* 0x000000ffff957224 */ /* 0x000fe400078e00de */
[----:B------:R-:W-:Y:S01]  /*19ca0*/  IMAD.MOV.U32 R150, RZ, RZ, R196 ;  /* 0x000000ffff967224 */ /* 0x000fe200078e00c4 */
[----:B------:R0:W-:Y:S01]  /*19cb0*/  STL.128 [R1+0x23d0], R140 ;  /* 0x0023d08c01007387 */ /* 0x0001e20000100c00 */
[----:B------:R-:W-:-:S03]  /*19cc0*/  IMAD.MOV.U32 R151, RZ, RZ, R195 ;  /* 0x000000ffff977224 */ /* 0x000fc600078e00c3 */
        /* <DEDUP_REMOVED lines=17> */
[----:B-1----:R-:W4:Y:S04]  /*19de0*/  LDL.LU.128 R20, [R1+0x2440] ;  /* 0x0024400001147983 */ /* 0x002f280000300c00 */
[----:B--2---:R-:W2:Y:S04]  /*19df0*/  LDL.LU.128 R144, [R1+0x23e0] ;  /* 0x0023e00001907983 */ /* 0x004ea80000300c00 */
[----:B0-----:R-:W2:Y:S04]  /*19e00*/  LDL.LU.128 R140, [R1+0x23d0] ;  /* 0x0023d000018c7983 */ /* 0x001ea80000300c00 */
[----:B---3--:R-:W3:Y:S04]  /*19e10*/  LDL.LU.128 R148, [R1+0x23f0] ;  /* 0x0023f00001947983 */ /* 0x008ee80000300c00 */
[----:B------:R-:W2:Y:S04]  /*19e20*/  LDL.LU.128 R136, [R1+0x23c0] ;  /* 0x0023c00001887983 */ /* 0x000ea80000300c00 */
[----:B------:R-:W3:Y:S04]  /*19e30*/  LDL.LU.128 R96, [R1+0x2320] ;  /* 0x0023200001607983 */ /* 0x000ee80000300c00 */
        /* <DEDUP_REMOVED lines=45> */
[----:B------:R0:W-:Y:S04]  /*1a110*/  STL.128 [R1+0x21a0], R184 ;  /* 0x0021a0b801007387 */ /* 0x0001e80000100c00 */
[----:B------:R1:W-:Y:S04]  /*1a120*/  STL.128 [R1+0x2190], R180 ;  /* 0x002190b401007387 */ /* 0x0003e80000100c00 */
[----:B------:R4:W-:Y:S04]  /*1a130*/  STL [R1+0x574], R101 ;  /* 0x0005746501007387 */ /* 0x0009e80000100800 */
[----:B------:R4:W-:Y:S04]  /*1a140*/  STL [R1+0x570], R100 ;  /* 0x0005706401007387 */ /* 0x0009e80000100800 */
[----:B0-----:R-:W2:Y:S04]  /*1a150*/  LDL.LU.128 R184, [R1+0x21a0] ;  /* 0x0021a00001b87983 */ /* 0x001ea80000300c00 */
[----:B-1----:R-:W2:Y:S04]  /*1a160*/  LDL.128 R180, [R1+0x580] ;  /* 0x0005800001b47983 */ /* 0x002ea80000100c00 */
[----:B------:R-:W-:Y:S04]  /*1a170*/  STL [R1+0x45c], R31 ;  /* 0x00045c1f01007387 */ /* 0x000fe80000100800 */
[----:B------:R-:W-:Y:S04]  /*1a180*/  STL [R1+0x458], R30 ;  /* 0x0004581e01007387 */ /* 0x000fe80000100800 */
[----:B------:R-:W-:Y:S04]  /*1a190*/  STL [R1+0x454], R29 ;  /* 0x0004541d01007387 */ /* 0x000fe80000100800 */
[----:B------:R-:W-:Y:S04]  /*1a1a0*/  STL [R1+0x450], R28 ;  /* 0x0004501c01007387 */ /* 0x000fe80000100800 */
[----:B------:R-:W2:Y:S04]  /*1a1b0*/  LDL.LU.128 R104, [R1+0x450] ;  /* 0x0004500001687983 */ /* 0x000ea80000300c00 */
[----:B----4-:R-:W4:Y:S04]  /*1a1c0*/  LDL.LU R101, [R1+0x588] ;  /* 0x0005880001657983 */ /* 0x010f280000300800 */
[----:B------:R-:W4:Y:S01]  /*1a1d0*/  LDL.LU R100, [R1+0x584] ;  /* 0x0005840001647983 */ /* 0x000f220000300800 */
[----:B------:R-:W-:-:S02]  /*1a1e0*/  IMAD.MOV.U32 R153, RZ, RZ, R193 ;  /* 0x000000ffff997224 */ /* 0x000fc400078e00c1 */
[-CC-:B------:R-:W-:Y:S01]  /*1a1f0*/  FFMA.FTZ R193, R172, R0.reuse, -R13.reuse ;  /* 0x00000000acc17223 */ /* 0x180fe2000001080d */
[----:B------:R-:W-:Y:S02]  /*1a200*/  IMAD.MOV.U32 R154, RZ, RZ, R192 ;  /* 0x000000ffff9a7224 */ /* 0x000fe400078e00c0 */
[-C--:B------:R-:W-:Y:S01]  /*1a210*/  FFMA.FTZ R192, R173, R0.reuse, -R13 ;  /* 0x00000000adc07223 */ /* 0x080fe2000001080d */
[-CC-:B------:R-:W-:Y:S01]  /*1a220*/  FFMA.FTZ R173, R170, R0.reuse, -R197.reuse ;  /* 0x00000000aaad7223 */ /* 0x180fe200000108c5 */
[-CC-:B------:R-:W-:Y:S01]  /*1a230*/  FFMA.FTZ R172, R171, R0.reuse, -R197.reuse ;  /* 0x00000000abac7223 */ /* 0x180fe200000108c5 */
[-CC-:B------:R-:W-:Y:S01]  /*1a240*/  FFMA.FTZ R171, R174, R0.reuse, -R197.reuse ;  /* 0x00000000aeab7223 */ /* 0x180fe200000108c5 */
[----:B------:R-:W-:-:S03]  /*1a250*/  FFMA.FTZ R170, R175, R0, -R197 ;  /* 0x00000000afaa7223 */ /* 0x000fc600000108c5 */
[----:B------:R-:W-:Y:S01]  /*1a260*/  MUFU.EX2 R173, R173 ;  /* 0x000000ad00ad7308 */ /* 0x000fe20000000800 */
[----:B------:R-:W-:Y:S02]  /*1a270*/  IMAD.MOV.U32 R152, RZ, RZ, R194 ;  /* 0x000000ffff987224 */ /* 0x000fe400078e00c2 */
[-CC-:B------:R-:W-:Y:S01]  /*1a280*/  FFMA.FTZ R195, R168, R0.reuse, -R13.reuse ;  /* 0x00000000a8c37223 */ /* 0x180fe2000001080d */
[----:B------:R-:W-:-:S04]  /*1a290*/  FFMA.FTZ R194, R169, R0, -R13 ;  /* 0x00000000a9c27223 */ /* 0x000fc8000001080d */
[----:B------:R-:W0:Y:S08]  /*1a2a0*/  MUFU.EX2 R172, R172 ;  /* 0x000000ac00ac7308 */ /* 0x000e300000000800 */
[----:B------:R-:W-:Y:S08]  /*1a2b0*/  MUFU.EX2 R171, R171 ;  /* 0x000000ab00ab7308 */ /* 0x000ff00000000800 */
[----:B------:R-:W1:Y:S01]  /*1a2c0*/  MUFU.EX2 R170, R170 ;  /* 0x000000aa00aa7308 */ /* 0x000e620000000800 */
[----:B------:R-:W-:Y:S01]  /*1a2d0*/  IMAD.MOV.U32 R155, RZ, RZ, R159 ;  /* 0x000000ffff9b7224 */ /* 0x000fe200078e009f */
[----:B------:R-:W-:Y:S01]  /*1a2e0*/  STL [R1+0x578], R102 ;  /* 0x0005786601007387 */ /* 0x000fe20000100800 */
[----:B------:R-:W-:-:S05]  /*1a2f0*/  VIADD R4, R16, 0x180 ;  /* 0x0000018010047836 */ /* 0x000fca0000000000 */
[----:B------:R-:W-:Y:S01]  /*1a300*/  MUFU.EX2 R195, R195 ;  /* 0x000000c300c37308 */ /* 0x000fe20000000800 */
[----:B------:R0:W-:Y:S07]  /*1a310*/  STL.128 [R1+0x3f0], R152 ;  /* 0x0003f09801007387 */ /* 0x0001ee0000100c00 */
[----:B------:R-:W2:Y:S01]  /*1a320*/  MUFU.EX2 R194, R194 ;  /* 0x000000c200c27308 */ /* 0x000ea20000000800 */
[----:B------:R-:W-:Y:S07]  /*1a330*/  STL [R1+0x590], R108 ;  /* 0x0005906c01007387 */ /* 0x000fee0000100800 */
[----:B------:R-:W-:Y:S01]  /*1a340*/  MUFU.EX2 R193, R193 ;  /* 0x000000c100c17308 */ /* 0x000fe20000000800 */
[----:B0-----:R-:W-:Y:S01]  /*1a350*/  F2FP.BF16.F32.PACK_AB R153, R172, R173 ;  /* 0x000000adac99723e */ /* 0x001fe200000010ff */
[----:B------:R-:W-:Y:S06]  /*1a360*/  STL [R1+0x57c], R103 ;  /* 0x00057c6701007387 */ /* 0x000fec0000100800 */
[----:B------:R-:W0:Y:S01]  /*1a370*/  MUFU.EX2 R192, R192 ;  /* 0x000000c000c07308 */ /* 0x000e220000000800 */
[----:B---3--:R-:W-:Y:S01]  /*1a380*/  STL [R1+0x56c], R99 ;  /* 0x00056c6301007387 */ /* 0x008fe20000100800 */
[----:B-1----:R-:W-:-:S03]  /*1a390*/  F2FP.BF16.F32.PACK_AB R155, R170, R171 ;  /* 0x000000abaa9b723e */ /* 0x002fc600000010ff */
[----:B------:R-:W-:Y:S04]  /*1a3a0*/  STL [R1+0x568], R98 ;  /* 0x0005686201007387 */ /* 0x000fe80000100800 */
[----:B------:R-:W-:Y:S04]  /*1a3b0*/  STL [R1+0x564], R97 ;  /* 0x0005646101007387 */ /* 0x000fe80000100800 */
[----:B------:R-:W-:Y:S04]  /*1a3c0*/  STL [R1+0x560], R96 ;  /* 0x0005606001007387 */ /* 0x000fe80000100800 */
[----:B------:R-:W-:Y:S04]  /*1a3d0*/  STL [R1+0x47c], R39 ;  /* 0x00047c2701007387 */ /* 0x000fe80000100800 */
[----:B------:R-:W-:Y:S04]  /*1a3e0*/  STL [R1+0x478], R38 ;  /* 0x0004782601007387 */ /* 0x000fe80000100800 */
[----:B------:R-:W-:Y:S04]  /*1a3f0*/  STL [R1+0x474], R37 ;  /* 0x0004742501007387 */ /* 0x000fe80000100800 */
[----:B------:R-:W-:Y:S04]  /*1a400*/  STL [R1+0x470], R36 ;  /* 0x0004702401007387 */ /* 0x000fe80000100800 */
[----:B------:R-:W-:Y:S04]  /*1a410*/  STL.128 [R1+0x2180], R176 ;  /* 0x002180b001007387 */ /* 0x000fe80000100c00 */
[----:B------:R1:W-:Y:S01]  /*1a420*/  STL.64 [R1+0x2170], R172 ;  /* 0x002170ac01007387 */ /* 0x0003e20000100a00 */
[----:B------:R-:W-:-:S03]  /*1a430*/  IMAD.MOV.U32 R159, RZ, RZ, R19 ;  /* 0x000000ffff9f7224 */ /* 0x000fc600078e0013 */
[----:B--2---:R-:W-:Y:S01]  /*1a440*/  STL [R1+0x55c], R95 ;  /* 0x00055c5f01007387 */ /* 0x004fe20000100800 */
[----:B------:R-:W-:-:S03]  /*1a450*/  R2UR UR6, R4 ;  /* 0x00000000040672ca */ /* 0x000fc600000e0000 */
[----:B------:R-:W-:Y:S01]  /*1a460*/  STL [R1+0x558], R94 ;  /* 0x0005585e01007387 */ /* 0x000fe20000100800 */
[----:B------:R-:W-:-:S03]  /*1a470*/  IMAD.MOV.U32 R196, RZ, RZ, R24 ;  /* 0x000000ffffc47224 */ /* 0x000fc600078e0018 */
[----:B------:R-:W-:Y:S04]  /*1a480*/  STL [R1+0x554], R93 ;  /* 0x0005545d01007387 */ /* 0x000fe80000100800 */
[----:B------:R-:W-:Y:S04]  /*1a490*/  STL [R1+0x550], R92 ;  /* 0x0005505c01007387 */ /* 0x000fe80000100800 */
[----:B------:R2:W-:Y:S04]  /*1a4a0*/  STL.64 [R1+0x2168], R170 ;  /* 0x002168aa01007387 */ /* 0x0005e80000100a00 */
[----:B------:R-:W3:Y:S04]  /*1a4b0*/  LDL.LU.128 R112, [R1+0x470] ;  /* 0x0004700001707983 */ /* 0x000ee80000300c00 */
[----:B-1----:R-:W3:Y:S04]  /*1a4c0*/  LDL.LU.128 R172, [R1+0x560] ;  /* 0x0005600001ac7983 */ /* 0x002ee80000300c00 */
[----:B------:R-:W3:Y:S04]  /*1a4d0*/  LDL.LU.128 R176, [R1+0x570] ;  /* 0x0005700001b07983 */ /* 0x000ee80000300c00 */
[----:B------:R1:W-:Y:S04]  /*1a4e0*/  STL.128 [R1+0x330], R164 ;  /* 0x000330a401007387 */ /* 0x0003e80000100c00 */
[----:B--2---:R-:W2:Y:S04]  /*1a4f0*/  LDL.LU.128 R168, [R1+0x550] ;  /* 0x0005500001a87983 */ /* 0x004ea80000300c00 */
[----:B------:R0:W-:Y:S04]  /*1a500*/  STL.128 [R1+0x320], R160 ;  /* 0x000320a001007387 */ /* 0x0001e80000100c00 */
[----:B------:R-:W-:Y:S01]  /*1a510*/  STL [R1+0x46c], R35 ;  /* 0x00046c2301007387 */ /* 0x000fe20000100800 */
[----:B-1----:R-:W-:-:S03]  /*1a520*/  IMAD.MOV.U32 R164, RZ, RZ, R11 ;  /* 0x000000ffffa47224 */ /* 0x002fc600078e000b */
[----:B------:R-:W-:Y:S01]  /*1a530*/  STL [R1+0x468], R34 ;  /* 0x0004682201007387 */ /* 0x000fe20000100800 */
[----:B------:R-:W-:Y:S02]  /*1a540*/  IMAD.MOV.U32 R165, RZ, RZ, R10 ;  /* 0x000000ffffa57224 */ /* 0x000fe400078e000a */
[----:B------:R-:W-:Y:S01]  /*1a550*/  IMAD.MOV.U32 R166, RZ, RZ, R9 ;  /* 0x000000ffffa67224 */ /* 0x000fe200078e0009 */
[----:B------:R-:W-:Y:S01]  /*1a560*/  STL [R1+0x464], R33 ;  /* 0x0004642101007387 */ /* 0x000fe20000100800 */
[----:B------:R-:W-:Y:S02]  /*1a570*/  IMAD.MOV.U32 R167, RZ, RZ, R7 ;  /* 0x000000ffffa77224 */ /* 0x000fe400078e0007 */
[----:B0-----:R-:W-:Y:S01]  /*1a580*/  IMAD.MOV.U32 R160, RZ, RZ, R18 ;  /* 0x000000ffffa07224 */ /* 0x001fe200078e0012 */
[----:B------:R-:W-:Y:S01]  /*1a590*/  STL [R1+0x460], R32 ;  /* 0x0004602001007387 */ /* 0x000fe20000100800 */
[----:B------:R-:W-:Y:S02]  /*1a5a0*/  IMAD.MOV.U32 R161, RZ, RZ, R15 ;  /* 0x000000ffffa17224 */ /* 0x000fe400078e000f */
[----:B------:R-:W-:Y:S01]  /*1a5b0*/  IMAD.MOV.U32 R162, RZ, RZ, R14 ;  /* 0x000000ffffa27224 */ /* 0x000fe200078e000e */
[----:B------:R-:W2:Y:S01]  /*1a5c0*/  LDL.LU.128 R108, [R1+0x460] ;  /* 0x00046000016c7983 */ /* 0x000ea20000300c00 */
[----:B------:R-:W-:-:S03]  /*1a5d0*/  IMAD.MOV.U32 R163, RZ, RZ, R12 ;  /* 0x000000ffffa37224 */ /* 0x000fc600078e000c */
[----:B------:R-:W2:Y:S01]  /*1a5e0*/  LDL.LU R99, [R1+0x580] ;  /* 0x0005800001637983 */ /* 0x000ea20000300800 */
[----:B------:R-:W-:-:S03]  /*1a5f0*/  F2FP.BF16.F32.PACK_AB R152, R194, R195 ;  /* 0x000000c3c298723e */ /* 0x000fc600000010ff */
[----:B------:R0:W-:Y:S01]  /*1a600*/  STL.128 [R1+0x420], R164 ;  /* 0x000420a401007387 */ /* 0x0001e20000100c00 */
[----:B------:R-:W-:-:S03]  /*1a610*/  F2FP.BF16.F32.PACK_AB R154, R192, R193 ;  /* 0x000000c1c09a723e */ /* 0x000fc600000010ff */
[----:B------:R1:W-:Y:S04]  /*1a620*/  STL.128 [R1+0x400], R156 ;  /* 0x0004009c01007387 */ /* 0x0003e80000100c00 */
[----:B------:R1:W-:Y:S01]  /*1a630*/  STL.128 [R1+0x410], R160 ;  /* 0x000410a001007387 */ /* 0x0003e20000100c00 */
[----:B0-----:R-:W-:Y:S02]  /*1a640*/  IMAD.MOV.U32 R164, RZ, RZ, R137 ;  /* 0x000000ffffa47224 */ /* 0x001fe400078e0089 */
[----:B------:R-:W-:Y:S02]  /*1a650*/  IMAD.MOV.U32 R165, RZ, RZ, R136 ;  /* 0x000000ffffa57224 */ /* 0x000fe400078e0088 */
[----:B-1----:R-:W-:Y:S02]  /*1a660*/  IMAD.MOV.U32 R156, RZ, RZ, R145 ;  /* 0x000000ffff9c7224 */ /* 0x002fe400078e0091 */
[----:B------:R-:W-:-:S02]  /*1a670*/  IMAD.MOV.U32 R157, RZ, RZ, R144 ;  /* 0x000000ffff9d7224 */ /* 0x000fc400078e0090 */
[----:B------:R-:W-:Y:S02]  /*1a680*/  IMAD.MOV.U32 R158, RZ, RZ, R143 ;  /* 0x000000ffff9e7224 */ /* 0x000fe400078e008f */
[----:B------:R-:W-:Y:S02]  /*1a690*/  IMAD.MOV.U32 R159, RZ, RZ, R142 ;  /* 0x000000ffff9f7224 */ /* 0x000fe400078e008e */
[----:B------:R-:W-:Y:S02]  /*1a6a0*/  IMAD.MOV.U32 R160, RZ, RZ, R141 ;  /* 0x000000ffffa07224 */ /* 0x000fe400078e008d */
[----:B------:R-:W-:Y:S02]  /*1a6b0*/  IMAD.MOV.U32 R161, RZ, RZ, R140 ;  /* 0x000000ffffa17224 */ /* 0x000fe400078e008c */
[----:B------:R-:W-:Y:S02]  /*1a6c0*/  IMAD.MOV.U32 R162, RZ, RZ, R139 ;  /* 0x000000ffffa27224 */ /* 0x000fe400078e008b */
[----:B------:R-:W-:Y:S01]  /*1a6d0*/  IMAD.MOV.U32 R163, RZ, RZ, R138 ;  /* 0x000000ffffa37224 */ /* 0x000fe200078e008a */
[----:B------:R-:W-:Y:S01]  /*1a6e0*/  STL [R1+0x54c], R91 ;  /* 0x00054c5b01007387 */ /* 0x000fe20000100800 */
[----:B------:R-:W-:-:S03]  /*1a6f0*/  IMAD.MOV.U32 R7, RZ, RZ, R151 ;  /* 0x000000ffff077224 */ /* 0x000fc600078e0097 */
[----:B------:R-:W-:Y:S01]  /*1a700*/  STL [R1+0x548], R90 ;  /* 0x0005485a01007387 */ /* 0x000fe20000100800 */
[----:B------:R-:W-:-:S03]  /*1a710*/  IMAD.MOV.U32 R12, RZ, RZ, R150 ;  /* 0x000000ffff0c7224 */ /* 0x000fc600078e0096 */
[----:B------:R-:W-:Y:S01]  /*1a720*/  STL [R1+0x544], R89 ;  /* 0x0005445901007387 */ /* 0x000fe20000100800 */
[----:B------:R-:W-:-:S03]  /*1a730*/  IMAD.MOV.U32 R14, RZ, RZ, R149 ;  /* 0x000000ffff0e7224 */ /* 0x000fc600078e0095 */
[----:B------:R-:W-:Y:S01]  /*1a740*/  STL [R1+0x540], R88 ;  /* 0x0005405801007387 */ /* 0x000fe20000100800 */
[----:B------:R-:W-:-:S03]  /*1a750*/  IMAD.MOV.U32 R15, RZ, RZ, R148 ;  /* 0x000000ffff0f7224 */ /* 0x000fc600078e0094 */
[----:B------:R-:W-:Y:S01]  /*1a760*/  STL.64 [R1+0x2160], R164 ;  /* 0x002160a401007387 */ /* 0x000fe20000100a00 */
[----:B------:R-:W-:-:S03]  /*1a770*/  IMAD.MOV.U32 R18, RZ, RZ, R147 ;  /* 0x000000ffff127224 */ /* 0x000fc600078e0093 */
[----:B------:R-:W-:Y:S01]  /*1a780*/  STL [R1+0x53c], R87 ;  /* 0x00053c5701007387 */ /* 0x000fe20000100800 */
[----:B------:R-:W-:-:S03]  /*1a790*/  IMAD.MOV.U32 R19, RZ, RZ, R146 ;  /* 0x000000ffff137224 */ /* 0x000fc600078e0092 */
[----:B------:R-:W-:Y:S04]  /*1a7a0*/  STL [R1+0x538], R86 ;  /* 0x0005385601007387 */ /* 0x000fe80000100800 */
[----:B------:R-:W-:Y:S04]  /*1a7b0*/  STL [R1+0x534], R85 ;  /* 0x0005345501007387 */ /* 0x000fe80000100800 */
[----:B------:R-:W-:Y:S04]  /*1a7c0*/  STL [R1+0x530], R84 ;  /* 0x0005305401007387 */ /* 0x000fe80000100800 */
[----:B------:R-:W-:Y:S04]  /*1a7d0*/  STL [R1+0x52c], R83 ;  /* 0x00052c5301007387 */ /* 0x000fe80000100800 */
[----:B------:R-:W-:Y:S04]  /*1a7e0*/  STL [R1+0x528], R82 ;  /* 0x0005285201007387 */ /* 0x000fe80000100800 */
[----:B------:R0:W-:Y:S01]  /*1a7f0*/  STL.128 [R1+0x2090], R184 ;  /* 0x002090b801007387 */ /* 0x0001e20000100c00 */
[----:B------:R-:W-:-:S03]  /*1a800*/  IMAD.MOV.U32 R102, RZ, RZ, R183 ;  /* 0x000000ffff667224 */ /* 0x000fc600078e00b7 */
[----:B------:R-:W-:Y:S04]  /*1a810*/  STL [R1+0x524], R81 ;  /* 0x0005245101007387 */ /* 0x000fe80000100800 */
[----:B------:R1:W-:Y:S04]  /*1a820*/  STL [R1+0x2018], R102 ;  /* 0x0020186601007387 */ /* 0x0003e80000100800 */
[----:B------:R-:W-:Y:S04]  /*1a830*/  STL [R1+0x520], R80 ;  /* 0x0005205001007387 */ /* 0x000fe80000100800 */
[----:B0-----:R-:W2:Y:S04]  /*1a840*/  LDL.128 R184, [R1+0x590] ;  /* 0x0005900001b87983 */ /* 0x001ea80000100c00 */
[----:B-1----:R-:W2:Y:S01]  /*1a850*/  LDL.LU R102, [R1+0x2018] ;  /* 0x0020180001667983 */ /* 0x002ea20000300800 */
[----:B------:R-:W-:-:S03]  /*1a860*/  IMAD.MOV.U32 R24, RZ, RZ, R105 ;  /* 0x000000ffff187224 */ /* 0x000fc600078e0069 */
[----:B------:R0:W-:Y:S01]  /*1a870*/  STL.128 [R1+0x240], R104 ;  /* 0x0002406801007387 */ /* 0x0001e20000100c00 */
[----:B------:R-:W-:-:S03]  /*1a880*/  IMAD.MOV.U32 R4, RZ, RZ, R104 ;  /* 0x000000ffff047224 */ /* 0x000fc600078e0068 */
[----:B------:R-:W2:Y:S04]  /*1a890*/  LDL.LU R103, [R1+0x590] ;  /* 0x0005900001677983 */ /* 0x000ea80000300800 */
[----:B----4-:R1:W-:Y:S04]  /*1a8a0*/  STL.64 [R1+0x2010], R100 ;  /* 0x0020106401007387 */ /* 0x0103e80000100a00 */
[----:B------:R-:W-:Y:S04]  /*1a8b0*/  STL.128 [R1+0x2150], R160 ;  /* 0x002150a001007387 */ /* 0x000fe80000100c00 */
[----:B0-----:R-:W4:Y:S04]  /*1a8c0*/  LDL.LU R105, [R1+0x598] ;  /* 0x0005980001697983 */ /* 0x001f280000300800 */
[----:B-1----:R-:W4:Y:S04]  /*1a8d0*/  LDL.LU.64 R100, [R1+0x2010] ;  /* 0x0020100001647983 */ /* 0x002f280000300a00 */
[----:B------:R-:W4:Y:S04]  /*1a8e0*/  LDL.LU R104, [R1+0x594] ;  /* 0x0005940001687983 */ /* 0x000f280000300800 */
[----:B------:R0:W-:Y:S04]  /*1a8f0*/  STL.128 [R1+0x2140], R156 ;  /* 0x0021409c01007387 */ /* 0x0001e80000100c00 */
[----:B------:R-:W4:Y:S04]  /*1a900*/  LDL.LU.128 R164, [R1+0x540] ;  /* 0x0005400001a47983 */ /* 0x000f280000300c00 */
[----:B------:R-:W-:Y:S04]  /*1a910*/  STL [R1+0x51c], R79 ;  /* 0x00051c4f01007387 */ /* 0x000fe80000100800 */
[----:B------:R-:W-:Y:S04]  /*1a920*/  STL [R1+0x518], R78 ;  /* 0x0005184e01007387 */ /* 0x000fe80000100800 */
[----:B------:R-:W-:Y:S04]  /*1a930*/  STL [R1+0x514], R77 ;  /* 0x0005144d01007387 */ /* 0x000fe80000100800 */
[----:B------:R-:W-:Y:S04]  /*1a940*/  STL [R1+0x510], R76 ;  /* 0x0005104c01007387 */ /* 0x000fe80000100800 */
[----:B------:R1:W-:Y:S04]  /*1a950*/  STL.128 [R1+0x2130], R152 ;  /* 0x0021309801007387 */ /* 0x0003e80000100c00 */
[----:B0-----:R-:W4:Y:S04]  /*1a960*/  LDL.LU.128 R156, [R1+0x520] ;  /* 0x00052000019c7983 */ /* 0x001f280000300c00 */
[----:B------:R-:W4:Y:S04]  /*1a970*/  LDL.LU.128 R160, [R1+0x530] ;  /* 0x0005300001a07983 */ /* 0x000f280000300c00 */
[----:B------:R-:W-:Y:S04]  /*1a980*/  STL [R1+0x50c], R75 ;  /* 0x00050c4b01007387 */ /* 0x000fe80000100800 */
[----:B------:R-:W-:Y:S04]  /*1a990*/  STL [R1+0x508], R74 ;  /* 0x0005084a01007387 */ /* 0x000fe80000100800 */
[----:B------:R-:W-:Y:S04]  /*1a9a0*/  STL [R1+0x504], R73 ;  /* 0x0005044901007387 */ /* 0x000fe80000100800 */
[----:B------:R-:W-:Y:S04]  /*1a9b0*/  STL [R1+0x500], R72 ;  /* 0x0005004801007387 */ /* 0x000fe80000100800 */
[----:B-1----:R-:W4:Y:S04]  /*1a9c0*/  LDL.LU.128 R152, [R1+0x510] ;  /* 0x0005100001987983 */ /* 0x002f280000300c00 */
[----:B------:R-:W-:Y:S04]  /*1a9d0*/  STL [R1+0x4fc], R71 ;  /* 0x0004fc4701007387 */ /* 0x000fe80000100800 */
[----:B------:R-:W-:Y:S04]  /*1a9e0*/  STL [R1+0x4f8], R70 ;  /* 0x0004f84601007387 */ /* 0x000fe80000100800 */
[----:B------:R-:W-:Y:S04]  /*1a9f0*/  STL [R1+0x4f4], R69 ;  /* 0x0004f44501007387 */ /* 0x000fe80000100800 */
[----:B------:R-:W-:Y:S04]  /*1aa00*/  STL [R1+0x4f0], R68 ;  /* 0x0004f04401007387 */ /* 0x000fe80000100800 */
[----:B------:R-:W4:Y:S04]  /*1aa10*/  LDL.LU.128 R148, [R1+0x500] ;  /* 0x0005000001947983 */ /* 0x000f280000300c00 */
        /* <DEDUP_REMOVED lines=13> */
[----:B------:R-:W4:Y:S04]  /*1aaf0*/  LDL.LU.128 R136, [R1+0x4d0] ;  /* 0x0004d00001887983 */ /* 0x000f280000300c00 */
[----:B------:R-:W4:Y:S04]  /*1ab00*/  LDL.LU.128 R140, [R1+0x4e0] ;  /* 0x0004e000018c7983 */ /* 0x000f280000300c00 */
        /* <DEDUP_REMOVED lines=19> */
[----:B------:R-:W4:Y:S04]  /*1ac40*/  LDL.LU.128 R116, [R1+0x480] ;  /* 0x0004800001747983 */ /* 0x000f280000300c00 */
[----:B------:R-:W4:Y:S01]  /*1ac50*/  LDL.LU.128 R120, [R1+0x490] ;  /* 0x0004900001787983 */ /* 0x000f220000300c00 */
[----:B------:R-:W-:-:S02]  /*1ac60*/  IMAD.MOV.U32 R9, RZ, RZ, R6 ;  /* 0x000000ffff097224 */ /* 0x000fc400078e0006 */
[----:B------:R-:W-:Y:S01]  /*1ac70*/  IMAD.MOV.U32 R6, RZ, RZ, R25 ;  /* 0x000000ffff067224 */ /* 0x000fe200078e0019 */
[----:B---3--:R0:W-:Y:S01]  /*1ac80*/  STL.128 [R1+0x260], R112 ;  /* 0x0002607001007387 */ /* 0x0081e20000100c00 */
        /* <DEDUP_REMOVED lines=8> */
[----:B0-----:R-:W3:Y:S01]  /*1ad10*/  LDL.128 R112, [R1+0x5a0] ;  /* 0x0005a00001707983 */ /* 0x001ee20000100c00 */
        /* <DEDUP_REMOVED lines=9> */
[----:B------:R-:W-:Y:S01]  /*1adb0*/  IMAD.MOV.U32 R11, RZ, RZ, R2 ;  /* 0x000000ffff0b7224 */ /* 0x000fe200078e0002 */
[----:B------:R-:W-:Y:S01]  /*1adc0*/  STL.128 [R1+0x250], R108 ;  /* 0x0002506c01007387 */ /* 0x000fe20000100c00 */
[----:B------:R-:W-:Y:S02]  /*1add0*/  IMAD.MOV.U32 R3, RZ, RZ, R26 ;  /* 0x000000ffff037224 */ /* 0x000fe400078e001a */
[----:B------:R-:W-:Y:S02]  /*1ade0*/  IMAD.MOV.U32 R2, RZ, RZ, R27 ;  /* 0x000000ffff027224 */ /* 0x000fe400078e001b */
[----:B------:R-:W-:Y:S01]  /*1adf0*/  IMAD.MOV.U32 R106, RZ, RZ, R187 ;  /* 0x000000ffff6a7224 */ /* 0x000fe200078e00bb */
[----:B------:R-:W-:Y:S01]  /*1ae00*/  STL.128 [R1+0x1fe0], R96 ;  /* 0x001fe06001007387 */ /* 0x000fe20000100c00 */
[----:B------:R-:W-:Y:S02]  /*1ae10*/  IMAD.MOV.U32 R26, RZ, RZ, R107 ;  /* 0x000000ffff1a7224 */ /* 0x000fe400078e006b */
[----:B------:R-:W-:Y:S01]  /*1ae20*/  IMAD.MOV.U32 R28, RZ, RZ, R109 ;  /* 0x000000ffff1c7224 */ /* 0x000fe200078e006d */
[----:B------:R0:W-:Y:S01]  /*1ae30*/  STL [R1+0x2008], R106 ;  /* 0x0020086a01007387 */ /* 0x0001e20000100800 */
[----:B------:R-:W-:-:S03]  /*1ae40*/  IMAD.MOV.U32 R27, RZ, RZ, R108 ;  /* 0x000000ffff1b7224 */ /* 0x000fc600078e006c */
[----:B------:R1:W-:Y:S04]  /*1ae50*/  STL.128 [R1+0x1fd0], R92 ;  /* 0x001fd05c01007387 */ /* 0x0003e80000100c00 */
[----:B------:R-:W-:Y:S04]  /*1ae60*/  STL.128 [R1+0x1fc0], R88 ;  /* 0x001fc05801007387 */ /* 0x000fe80000100c00 */
[----:B0-----:R-:W2:Y:S04]  /*1ae70*/  LDL.LU R106, [R1+0x2008] ;  /* 0x00200800016a7983 */ /* 0x001ea80000300800 */
[----:B------:R-:W2:Y:S04]  /*1ae80*/  LDL.LU.128 R96, [R1+0x1fe0] ;  /* 0x001fe00001607983 */ /* 0x000ea80000300c00 */
[----:B-1----:R-:W2:Y:S04]  /*1ae90*/  LDL.LU.128 R92, [R1+0x1fd0] ;  /* 0x001fd000015c7983 */ /* 0x002ea80000300c00 */
[----:B----4-:R-:W-:Y:S04]  /*1aea0*/  STL.128 [R1+0x1ff0], R100 ;  /* 0x001ff06401007387 */ /* 0x010fe80000100c00 */
[----:B------:R0:W-:Y:S04]  /*1aeb0*/  STL.64 [R1+0x2000], R104 ;  /* 0x0020006801007387 */ /* 0x0001e80000100a00 */
[----:B------:R-:W4:Y:S04]  /*1aec0*/  LDL.LU R109, [R1+0x5a8] ;  /* 0x0005a800016d7983 */ /* 0x000f280000300800 */
[----:B------:R-:W4:Y:S04]  /*1aed0*/  LDL.LU R108, [R1+0x5a4] ;  /* 0x0005a400016c7983 */ /* 0x000f280000300800 */
[----:B0-----:R-:W2:Y:S04]  /*1aee0*/  LDL.LU.64 R104, [R1+0x2000] ;  /* 0x0020000001687983 */ /* 0x001ea80000300a00 */
[----:B------:R-:W2:Y:S04]  /*1aef0*/  LDL.LU.128 R100, [R1+0x1ff0] ;  /* 0x001ff00001647983 */ /* 0x000ea80000300c00 */
[----:B------:R-:W2:Y:S04]  /*1af00*/  LDL.LU R107, [R1+0x5a0] ;  /* 0x0005a000016b7983 */ /* 0x000ea80000300800 */
[----:B------:R-:W2:Y:S01]  /*1af10*/  LDL.LU.128 R88, [R1+0x1fc0] ;  /* 0x001fc00001587983 */ /* 0x000ea20000300c00 */
        /* <DEDUP_REMOVED lines=13> */
[----:B------:R0:W-:Y:S01]  /*1aff0*/  STL.128 [R1+0x1fb0], R84 ;  /* 0x001fb05401007387 */ /* 0x0001e20000100c00 */
[----:B------:R-:W-:-:S02]  /*1b000*/  IMAD.MOV.U32 R74, RZ, RZ, R155 ;  /* 0x000000ffff4a7224 */ /* 0x000fc400078e009b */
[----:B------:R-:W-:Y:S02]  /*1b010*/  IMAD.MOV.U32 R73, RZ, RZ, R154 ;  /* 0x000000ffff497224 */ /* 0x000fe400078e009a */
[----:B------:R-:W-:Y:S02]  /*1b020*/  IMAD.MOV.U32 R72, RZ, RZ, R153 ;  /* 0x000000ffff487224 */ /* 0x000fe400078e0099 */
[----:B------:R-:W-:Y:S01]  /*1b030*/  IMAD.MOV.U32 R71, RZ, RZ, R152 ;  /* 0x000000ffff477224 */ /* 0x000fe200078e0098 */
[----:B------:R1:W-:Y:S04]  /*1b040*/  STL.128 [R1+0x1fa0], R80 ;  /* 0x001fa05001007387 */ /* 0x0003e80000100c00 */
[----:B------:R1:W-:Y:S04]  /*1b050*/  STL.128 [R1+0x1f90], R76 ;  /* 0x001f904c01007387 */ /* 0x0003e80000100c00 */
[----:B0-----:R-:W2:Y:S01]  /*1b060*/  LDL.LU.128 R84, [R1+0x1fb0] ;  /* 0x001fb00001547983 */ /* 0x001ea20000300c00 */
[----:B------:R-:W-:-:S02]  /*1b070*/  IMAD.MOV.U32 R70, RZ, RZ, R151 ;  /* 0x000000ffff467224 */ /* 0x000fc400078e0097 */
[----:B------:R-:W-:Y:S02]  /*1b080*/  IMAD.MOV.U32 R69, RZ, RZ, R150 ;  /* 0x000000ffff457224 */ /* 0x000fe400078e0096 */
[----:B------:R-:W-:Y:S02]  /*1b090*/  IMAD.MOV.U32 R68, RZ, RZ, R149 ;  /* 0x000000ffff447224 */ /* 0x000fe400078e0095 */
[----:B------:R-:W-:Y:S01]  /*1b0a0*/  IMAD.MOV.U32 R67, RZ, RZ, R148 ;  /* 0x000000ffff437224 */ /* 0x000fe200078e0094 */
[----:B------:R0:W-:Y:S04]  /*1b0b0*/  STL.128 [R1+0x1f80], R72 ;  /* 0x001f804801007387 */ /* 0x0001e80000100c00 */
[----:B-1----:R-:W2:Y:S04]  /*1b0c0*/  LDL.LU.128 R80, [R1+0x1fa0] ;  /* 0x001fa00001507983 */ /* 0x002ea80000300c00 */
[----:B------:R-:W2:Y:S01]  /*1b0d0*/  LDL.LU.128 R76, [R1+0x1f90] ;  /* 0x001f9000014c7983 */ /* 0x000ea20000300c00 */
[----:B------:R-:W-:-:S03]  /*1b0e0*/  IMAD.MOV.U32 R30, RZ, RZ, R111 ;  /* 0x000000ffff1e7224 */ /* 0x000fc600078e006f */
[----:B------:R1:W-:Y:S01]  /*1b0f0*/  STL.128 [R1+0x1f70], R68 ;  /* 0x001f704401007387 */ /* 0x0003e20000100c00 */
[----:B------:R-:W-:-:S03]  /*1b100*/  IMAD.MOV.U32 R29, RZ, RZ, R110 ;  /* 0x000000ffff1d7224 */ /* 0x000fc600078e006e */
[----:B0-----:R-:W2:Y:S01]  /*1b110*/  LDL.LU.128 R72, [R1+0x1f80] ;  /* 0x001f800001487983 */ /* 0x001ea20000300c00 */
[----:B------:R-:W-:Y:S02]  /*1b120*/  IMAD.MOV.U32 R5, RZ, RZ, R17 ;  /* 0x000000ffff057224 */ /* 0x000fe400078e0011 */
[----:B------:R-:W-:Y:S01]  /*1b130*/  IMAD.MOV.U32 R66, RZ, RZ, R147 ;  /* 0x000000ffff427224 */ /* 0x000fe200078e0093 */
[----:B-1----:R-:W2:Y:S01]  /*1b140*/  LDL.LU.128 R68, [R1+0x1f70] ;  /* 0x001f700001447983 */ /* 0x002ea20000300c00 */
[----:B------:R-:W-:Y:S02]  /*1b150*/  IMAD.MOV.U32 R65, RZ, RZ, R146 ;  /* 0x000000ffff417224 */ /* 0x000fe400078e0092 */
[----:B------:R-:W-:Y:S02]  /*1b160*/  IMAD.MOV.U32 R64, RZ, RZ, R145 ;  /* 0x000000ffff407224 */ /* 0x000fe400078e0091 */
[----:B------:R-:W-:-:S03]  /*1b170*/  IMAD.MOV.U32 R63, RZ, RZ, R144 ;  /* 0x000000ffff3f7224 */ /* 0x000fc600078e0090 */
[----:B------:R0:W-:Y:S01]  /*1b180*/  STL.128 [R1+0x1f60], R64 ;  /* 0x001f604001007387 */ /* 0x0001e20000100c00 */
[----:B------:R-:W-:Y:S02]  /*1b190*/  IMAD.MOV.U32 R58, RZ, RZ, R139 ;  /* 0x000000ffff3a7224 */ /* 0x000fe400078e008b */
[----:B------:R-:W-:Y:S02]  /*1b1a0*/  IMAD.MOV.U32 R57, RZ, RZ, R138 ;  /* 0x000000ffff397224 */ /* 0x000fe400078e008a */
[----:B------:R-:W-:Y:S01]  /*1b1b0*/  IMAD.MOV.U32 R56, RZ, RZ, R137 ;  /* 0x000000ffff387224 */ /* 0x000fe200078e0089 */
[----:B0-----:R-:W2:Y:S01]  /*1b1c0*/  LDL.LU.128 R64, [R1+0x1f60] ;  /* 0x001f600001407983 */ /* 0x001ea20000300c00 */
[----:B------:R-:W-:Y:S02]  /*1b1d0*/  IMAD.MOV.U32 R62, RZ, RZ, R143 ;  /* 0x000000ffff3e7224 */ /* 0x000fe400078e008f */
[----:B------:R-:W-:Y:S02]  /*1b1e0*/  IMAD.MOV.U32 R61, RZ, RZ, R142 ;  /* 0x000000ffff3d7224 */ /* 0x000fe400078e008e */
[----:B------:R-:W-:-:S02]  /*1b1f0*/  IMAD.MOV.U32 R60, RZ, RZ, R141 ;  /* 0x000000ffff3c7224 */ /* 0x000fc400078e008d */
[----:B------:R-:W-:Y:S02]  /*1b200*/  IMAD.MOV.U32 R59, RZ, RZ, R140 ;  /* 0x000000ffff3b7224 */ /* 0x000fe400078e008c */
[----:B------:R-:W-:Y:S01]  /*1b210*/  IMAD.MOV.U32 R55, RZ, RZ, R136 ;  /* 0x000000ffff377224 */ /* 0x000fe200078e0088 */
[----:B------:R0:W-:Y:S04]  /*1b220*/  STL.128 [R1+0x1f50], R60 ;  /* 0x001f503c01007387 */ /* 0x0001e80000100c00 */
[----:B------:R1:W-:Y:S01]  /*1b230*/  STL.128 [R1+0x1f40], R56 ;  /* 0x001f403801007387 */ /* 0x0003e20000100c00 */
[----:B------:R-:W-:Y:S02]  /*1b240*/  IMAD.MOV.U32 R54, RZ, RZ, R135 ;  /* 0x000000ffff367224 */ /* 0x000fe400078e0087 */
[----:B------:R-:W-:-:S02]  /*1b250*/  IMAD.MOV.U32 R53, RZ, RZ, R134 ;  /* 0x000000ffff357224 */ /* 0x000fc400078e0086 */
[----:B------:R-:W-:Y:S02]  /*1b260*/  IMAD.MOV.U32 R52, RZ, RZ, R133 ;  /* 0x000000ffff347224 */ /* 0x000fe400078e0085 */
[----:B------:R-:W-:Y:S01]  /*1b270*/  IMAD.MOV.U32 R51, RZ, RZ, R132 ;  /* 0x000000ffff337224 */ /* 0x000fe200078e0084 */
[----:B0-----:R-:W2:Y:S04]  /*1b280*/  LDL.LU.128 R60, [R1+0x1f50] ;  /* 0x001f5000013c7983 */ /* 0x001ea80000300c00 */
[----:B------:R0:W-:Y:S04]  /*1b290*/  STL.128 [R1+0x1f30], R52 ;  /* 0x001f303401007387 */ /* 0x0001e80000100c00 */
[----:B-1----:R-:W2:Y:S01]  /*1b2a0*/  LDL.LU.128 R56, [R1+0x1f40] ;  /* 0x001f400001387983 */ /* 0x002ea20000300c00 */
[----:B------:R-:W-:-:S02]  /*1b2b0*/  IMAD.MOV.U32 R50, RZ, RZ, R131 ;  /* 0x000000ffff327224 */ /* 0x000fc400078e0083 */
[----:B------:R-:W-:Y:S02]  /*1b2c0*/  IMAD.MOV.U32 R49, RZ, RZ, R130 ;  /* 0x000000ffff317224 */ /* 0x000fe400078e0082 */
[----:B------:R-:W-:Y:S02]  /*1b2d0*/  IMAD.MOV.U32 R48, RZ, RZ, R129 ;  /* 0x000000ffff307224 */ /* 0x000fe400078e0081 */
[----:B------:R-:W-:Y:S01]  /*1b2e0*/  IMAD.MOV.U32 R47, RZ, RZ, R128 ;  /* 0x000000ffff2f7224 */ /* 0x000fe200078e0080 */
[----:B0-----:R-:W2:Y:S04]  /*1b2f0*/  LDL.LU.128 R52, [R1+0x1f30] ;  /* 0x001f300001347983 */ /* 0x001ea80000300c00 */
[----:B------:R0:W-:Y:S01]  /*1b300*/  STL.128 [R1+0x1f20], R48 ;  /* 0x001f203001007387 */ /* 0x0001e20000100c00 */
[----:B------:R-:W-:-:S03]  /*1b310*/  R2UR UR7, R5 ;  /* 0x00000000050772ca */ /* 0x000fc600000e0000 */
[----:B------:R1:W-:Y:S04]  /*1b320*/  STL.128 [R1+0x1ed0], R28 ;  /* 0x001ed01c01007387 */ /* 0x0003e80000100c00 */
[----:B------:R-:W-:Y:S04]  /*1b330*/  STL.128 [R1+0x1ec0], R24 ;  /* 0x001ec01801007387 */ /* 0x000fe80000100c00 */
[----:B0-----:R-:W2:Y:S04]  /*1b340*/  LDL.LU.128 R48, [R1+0x1f20] ;  /* 0x001f200001307983 */ /* 0x001ea80000300c00 */
[----:B-1----:R-:W2:Y:S01]  /*1b350*/  LDL.LU.128 R28, [R1+0x1ed0] ;  /* 0x001ed000011c7983 */ /* 0x002ea20000300c00 */
        /* <DEDUP_REMOVED lines=12> */
[----:B------:R0:W-:Y:S04]  /*1b420*/  STL.128 [R1+0x1f10], R44 ;  /* 0x001f102c01007387 */ /* 0x0001e80000100c00 */
[----:B------:R1:W-:Y:S04]  /*1b430*/  STL.128 [R1+0x1f00], R40 ;  /* 0x001f002801007387 */ /* 0x0003e80000100c00 */
[----:B------:R3:W-:Y:S04]  /*1b440*/  STL.128 [R1+0x1ef0], R36 ;  /* 0x001ef02401007387 */ /* 0x0007e80000100c00 */
[----:B------:R3:W-:Y:S04]  /*1b450*/  STL.128 [R1+0x1ee0], R32 ;  /* 0x001ee02001007387 */ /* 0x0007e80000100c00 */
[----:B0-----:R-:W2:Y:S04]  /*1b460*/  LDL.LU.128 R44, [R1+0x1f10] ;  /* 0x001f1000012c7983 */ /* 0x001ea80000300c00 */
[----:B-1----:R-:W2:Y:S04]  /*1b470*/  LDL.LU.128 R40, [R1+0x1f00] ;  /* 0x001f000001287983 */ /* 0x002ea80000300c00 */
[----:B---3--:R-:W3:Y:S04]  /*1b480*/  LDL.LU.128 R36, [R1+0x1ef0] ;  /* 0x001ef00001247983 */ /* 0x008ee80000300c00 */
[----:B------:R-:W3:Y:S04]  /*1b490*/  LDL.LU.128 R32, [R1+0x1ee0] ;  /* 0x001ee00001207983 */ /* 0x000ee80000300c00 */
[----:B------:R0:W-:Y:S04]  /*1b4a0*/  STL.128 [R1+0x1ea0], R16 ;  /* 0x001ea01001007387 */ /* 0x0001e80000100c00 */
[----:B------:R1:W-:Y:S04]  /*1b4b0*/  STL.128 [R1+0x1e90], R12 ;  /* 0x001e900c01007387 */ /* 0x0003e80000100c00 */
[----:B------:R1:W-:Y:S04]  /*1b4c0*/  STL.128 [R1+0x1e70], R4 ;  /* 0x001e700401007387 */ /* 0x0003e80000100c00 */
[----:B------:R-:W3:Y:S04]  /*1b4d0*/  LDL.LU.128 R24, [R1+0x1ec0] ;  /* 0x001ec00001187983 */ /* 0x000ee80000300c00 */
[----:B0-----:R-:W3:Y:S04]  /*1b4e0*/  LDL.LU.128 R16, [R1+0x1ea0] ;  /* 0x001ea00001107983 */ /* 0x001ee80000300c00 */
[----:B-1----:R-:W3:Y:S04]  /*1b4f0*/  LDL.LU.128 R12, [R1+0x1e90] ;  /* 0x001e9000010c7983 */ /* 0x002ee80000300c00 */
[----:B------:R-:W3:Y:S01]  /*1b500*/  LDL.LU.128 R4, [R1+0x1e70] ;  /* 0x001e700001047983 */ /* 0x000ee20000300c00 */
[----:B------:R-:W-:-:S03]  /*1b510*/  IMAD.MOV.U32 R110, RZ, RZ, R115 ;  /* 0x000000ffff6e7224 */ /* 0x000fc600078e0073 */
[----:B------:R0:W-:Y:S04]  /*1b520*/  STL.128 [R1+0x270], R116 ;  /* 0x0002707401007387 */ /* 0x0001e80000100c00 */
[----:B------:R1:W-:Y:S04]  /*1b530*/  STL.128 [R1+0x1eb0], R20 ;  /* 0x001eb01401007387 */ /* 0x0003e80000100c00 */
[----:B------:R4:W-:Y:S04]  /*1b540*/  STL.128 [R1+0x1e80], R8 ;  /* 0x001e800801007387 */ /* 0x0009e80000100c00 */
[----:B------:R-:W-:Y:S04]  /*1b550*/  STL.128 [R1+0x390], R112 ;  /* 0x0003907001007387 */ /* 0x000fe80000100c00 */
[----:B0-----:R-:W3:Y:S04]  /*1b560*/  LDL.128 R116, [R1+0x5b0] ;  /* 0x0005b00001747983 */ /* 0x001ee80000100c00 */
[----:B-1----:R-:W3:Y:S04]  /*1b570*/  LDL.LU.128 R20, [R1+0x1eb0] ;  /* 0x001eb00001147983 */ /* 0x002ee80000300c00 */
[----:B----4-:R-:W4:Y:S04]  /*1b580*/  LDL.LU.128 R8, [R1+0x1e80] ;  /* 0x001e800001087983 */ /* 0x010f280000300c00 */
[----:B------:R0:W-:Y:S04]  /*1b590*/  STL [R1+0x1e68], R110 ;  /* 0x001e686e01007387 */ /* 0x0001e80000100800 */
[----:B------:R1:W-:Y:S04]  /*1b5a0*/  STL.64 [R1+0x1e60], R108 ;  /* 0x001e606c01007387 */ /* 0x0003e80000100a00 */
[----:B--2---:R2:W-:Y:S04]  /*1b5b0*/  STL.128 [R1+0x1e50], R104 ;  /* 0x001e506801007387 */ /* 0x0045e80000100c00 */
[----:B------:R2:W-:Y:S04]  /*1b5c0*/  STL.128 [R1+0x1e40], R100 ;  /* 0x001e406401007387 */ /* 0x0005e80000100c00 */
[----:B------:R2:W-:Y:S04]  /*1b5d0*/  STL.128 [R1+0x1e30], R96 ;  /* 0x001e306001007387 */ /* 0x0005e80000100c00 */
[----:B------:R2:W-:Y:S04]  /*1b5e0*/  STL.128 [R1+0x1e20], R92 ;  /* 0x001e205c01007387 */ /* 0x0005e80000100c00 */
[----:B------:R2:W-:Y:S04]  /*1b5f0*/  STL.128 [R1+0x1e10], R88 ;  /* 0x001e105801007387 */ /* 0x0005e80000100c00 */
[----:B0-----:R-:W4:Y:S04]  /*1b600*/  LDL.LU R110, [R1+0x1e68] ;  /* 0x001e6800016e7983 */ /* 0x001f280000300800 */
[----:B-1----:R-:W4:Y:S04]  /*1b610*/  LDL.LU.64 R108, [R1+0x1e60] ;  /* 0x001e6000016c7983 */ /* 0x002f280000300a00 */
[----:B--2---:R-:W2:Y:S04]  /*1b620*/  LDL.LU.128 R104, [R1+0x1e50] ;  /* 0x001e500001687983 */ /* 0x004ea80000300c00 */
[----:B------:R-:W2:Y:S04]  /*1b630*/  LDL.LU.128 R100, [R1+0x1e40] ;  /* 0x001e400001647983 */ /* 0x000ea80000300c00 */
[----:B------:R-:W2:Y:S04]  /*1b640*/  LDL.LU.128 R96, [R1+0x1e30] ;  /* 0x001e300001607983 */ /* 0x000ea80000300c00 */
[----:B------:R-:W2:Y:S04]  /*1b650*/  LDL.LU.128 R92, [R1+0x1e20] ;  /* 0x001e2000015c7983 */ /* 0x000ea80000300c00 */
[----:B------:R-:W2:Y:S04]  /*1b660*/  LDL.LU R113, [R1+0x5b8] ;  /* 0x0005b80001717983 */ /* 0x000ea80000300800 */
[----:B------:R-:W2:Y:S04]  /*1b670*/  LDL.LU R112, [R1+0x5b4] ;  /* 0x0005b40001707983 */ /* 0x000ea80000300800 */
[----:B------:R-:W2:Y:S04]  /*1b680*/  LDL.LU R111, [R1+0x5b0] ;  /* 0x0005b000016f7983 */ /* 0x000ea80000300800 */
[----:B------:R-:W2:Y:S04]  /*1b690*/  LDL.LU.128 R88, [R1+0x1e10] ;  /* 0x001e100001587983 */ /* 0x000ea80000300c00 */
[----:B------:R0:W-:Y:S04]  /*1b6a0*/  STL.128 [R1+0x1e00], R84 ;  /* 0x001e005401007387 */ /* 0x0001e80000100c00 */
[----:B------:R1:W-:Y:S04]  /*1b6b0*/  STL.128 [R1+0x1df0], R80 ;  /* 0x001df05001007387 */ /* 0x0003e80000100c00 */
[----:B------:R1:W-:Y:S04]  /*1b6c0*/  STL.128 [R1+0x1de0], R76 ;  /* 0x001de04c01007387 */ /* 0x0003e80000100c00 */
[----:B------:R1:W-:Y:S04]  /*1b6d0*/  STL.128 [R1+0x1dd0], R72 ;  /* 0x001dd04801007387 */ /* 0x0003e80000100c00 */
[----:B0-----:R-:W2:Y:S04]  /*1b6e0*/  LDL.LU.128 R84, [R1+0x1e00] ;  /* 0x001e000001547983 */ /* 0x001ea80000300c00 */
[----:B-1----:R-:W2:Y:S04]  /*1b6f0*/  LDL.LU.128 R80, [R1+0x1df0] ;  /* 0x001df00001507983 */ /* 0x002ea80000300c00 */
[----:B------:R-:W2:Y:S04]  /*1b700*/  LDL.LU.128 R76, [R1+0x1de0] ;  /* 0x001de000014c7983 */ /* 0x000ea80000300c00 */
[----:B------:R0:W-:Y:S04]  /*1b710*/  STL.128 [R1+0x1dc0], R68 ;  /* 0x001dc04401007387 */ /* 0x0001e80000100c00 */
[----:B------:R-:W2:Y:S04]  /*1b720*/  LDL.LU.128 R72, [R1+0x1dd0] ;  /* 0x001dd00001487983 */ /* 0x000ea80000300c00 */
[----:B0-----:R-:W2:Y:S04]  /*1b730*/  LDL.LU.128 R68, [R1+0x1dc0] ;  /* 0x001dc00001447983 */ /* 0x001ea80000300c00 */
[----:B------:R0:W-:Y:S04]  /*1b740*/  STL.128 [R1+0x1db0], R64 ;  /* 0x001db04001007387 */ /* 0x0001e80000100c00 */
[----:B0-----:R-:W2:Y:S04]  /*1b750*/  LDL.LU.128 R64, [R1+0x1db0] ;  /* 0x001db00001407983 */ /* 0x001ea80000300c00 */
[----:B------:R0:W-:Y:S04]  /*1b760*/  STL.128 [R1+0x1da0], R60 ;  /* 0x001da03c01007387 */ /* 0x0001e80000100c00 */
[----:B------:R1:W-:Y:S04]  /*1b770*/  STL.128 [R1+0x1d90], R56 ;  /* 0x001d903801007387 */ /* 0x0003e80000100c00 */
[----:B0-----:R-:W2:Y:S04]  /*1b780*/  LDL.LU.128 R60, [R1+0x1da0] ;  /* 0x001da000013c7983 */ /* 0x001ea80000300c00 */
[----:B------:R0:W-:Y:S04]  /*1b790*/  STL.128 [R1+0x1d80], R52 ;  /* 0x001d803401007387 */ /* 0x0001e80000100c00 */
[----:B-1----:R-:W2:Y:S04]  /*1b7a0*/  LDL.LU.128 R56, [R1+0x1d90] ;  /* 0x001d900001387983 */ /* 0x002ea80000300c00 */
[----:B0-----:R-:W2:Y:S04]  /*1b7b0*/  LDL.LU.128 R52, [R1+0x1d80] ;  /* 0x001d800001347983 */ /* 0x001ea80000300c00 */
[----:B------:R0:W-:Y:S04]  /*1b7c0*/  STL.128 [R1+0x1d70], R48 ;  /* 0x001d703001007387 */ /* 0x0001e80000100c00 */
[----:B------:R1:W-:Y:S04]  /*1b7d0*/  STL.128 [R1+0x1d20], R28 ;  /* 0x001d201c01007387 */ /* 0x0003e80000100c00 */
[----:B0-----:R-:W2:Y:S04]  /*1b7e0*/  LDL.LU.128 R48, [R1+0x1d70] ;  /* 0x001d700001307983 */ /* 0x001ea80000300c00 */
[----:B-1----:R-:W2:Y:S04]  /*1b7f0*/  LDL.LU.128 R28, [R1+0x1d20] ;  /* 0x001d2000011c7983 */ /* 0x002ea80000300c00 */
[----:B------:R0:W-:Y:S04]  /*1b800*/  STL.128 [R1+0x1d60], R44 ;  /* 0x001d602c01007387 */ /* 0x0001e80000100c00 */
[----:B------:R1:W-:Y:S04]  /*1b810*/  STL.128 [R1+0x1d50], R40 ;  /* 0x001d502801007387 */ /* 0x0003e80000100c00 */
[----:B---3--:R3:W-:Y:S04]  /*1b820*/  STL.128 [R1+0x1d40], R36 ;  /* 0x001d402401007387 */ /* 0x0087e80000100c00 */
        /* <DEDUP_REMOVED lines=8> */
[----:B------:R1:W-:Y:S04]  /*1b8b0*/  STL.128 [R1+0x1cc0], R4 ;  /* 0x001cc00401007387 */ /* 0x0003e80000100c00 */
[----:B0-----:R-:W3:Y:S04]  /*1b8c0*/  LDL.LU.128 R24, [R1+0x1d10] ;  /* 0x001d100001187983 */ /* 0x001ee80000300c00 */
[----:B-1----:R-:W3:Y:S04]  /*1b8d0*/  LDL.LU.128 R16, [R1+0x1cf0] ;  /* 0x001cf00001107983 */ /* 0x002ee80000300c00 */
[----:B------:R-:W3:Y:S04]  /*1b8e0*/  LDL.LU.128 R12, [R1+0x1ce0] ;  /* 0x001ce000010c7983 */ /* 0x000ee80000300c00 */
[----:B------:R-:W3:Y:S01]  /*1b8f0*/  LDL.LU.128 R4, [R1+0x1cc0] ;  /* 0x001cc00001047983 */ /* 0x000ee20000300c00 */
[----:B------:R-:W-:-:S03]  /*1b900*/  IMAD.MOV.U32 R114, RZ, RZ, R119 ;  /* 0x000000ffff727224 */ /* 0x000fc600078e0077 */
[----:B------:R0:W-:Y:S04]  /*1b910*/  STL.128 [R1+0x280], R120 ;  /* 0x0002807801007387 */ /* 0x0001e80000100c00 */
[----:B------:R1:W-:Y:S04]  /*1b920*/  STL.128 [R1+0x1d00], R20 ;  /* 0x001d001401007387 */ /* 0x0003e80000100c00 */
[----:B----4-:R4:W-:Y:S04]  /*1b930*/  STL.128 [R1+0x1cd0], R8 ;  /* 0x001cd00801007387 */ /* 0x0109e80000100c00 */
[----:B------:R4:W-:Y:S04]  /*1b940*/  STL.128 [R1+0x3a0], R116 ;  /* 0x0003a07401007387 */ /* 0x0009e80000100c00 */
[----:B0-----:R-:W3:Y:S04]  /*1b950*/  LDL.128 R120, [R1+0x5c0] ;  /* 0x0005c00001787983 */ /* 0x001ee80000100c00 */
[----:B-1----:R-:W3:Y:S04]  /*1b960*/  LDL.LU.128 R20, [R1+0x1d00] ;  /* 0x001d000001147983 */ /* 0x002ee80000300c00 */
[----:B----4-:R-:W4:Y:S04]  /*1b970*/  LDL.LU.128 R8, [R1+0x1cd0] ;  /* 0x001cd00001087983 */ /* 0x010f280000300c00 */
[----:B------:R0:W-:Y:S04]  /*1b980*/  STL [R1+0x1cb8], R114 ;  /* 0x001cb87201007387 */ /* 0x0001e80000100800 */
[----:B------:R-:W4:Y:S04]  /*1b990*/  LDL.LU R117, [R1+0x5c8] ;  /* 0x0005c80001757983 */ /* 0x000f280000300800 */
[----:B------:R-:W4:Y:S04]  /*1b9a0*/  LDL.LU R116, [R1+0x5c4] ;  /* 0x0005c40001747983 */ /* 0x000f280000300800 */
[----:B0-----:R-:W4:Y:S04]  /*1b9b0*/  LDL.LU R114, [R1+0x1cb8] ;  /* 0x001cb80001727983 */ /* 0x001f280000300800 */
[----:B--2---:R0:W-:Y:S04]  /*1b9c0*/  STL.128 [R1+0x1c90], R104 ;  /* 0x001c906801007387 */ /* 0x0041e80000100c00 */
[----:B------:R-:W-:Y:S04]  /*1b9d0*/  STL.128 [R1+0x1c80], R100 ;  /* 0x001c806401007387 */ /* 0x000fe80000100c00 */
[----:B------:R-:W-:Y:S04]  /*1b9e0*/  STL.128 [R1+0x1c70], R96 ;  /* 0x001c706001007387 */ /* 0x000fe80000100c00 */
[----:B------:R-:W-:Y:S04]  /*1b9f0*/  STL.128 [R1+0x1c60], R92 ;  /* 0x001c605c01007387 */ /* 0x000fe80000100c00 */
[----:B0-----:R-:W2:Y:S04]  /*1ba00*/  LDL.LU.128 R104, [R1+0x1c90] ;  /* 0x001c900001687983 */ /* 0x001ea80000300c00 */
[----:B------:R0:W-:Y:S04]  /*1ba10*/  STL.64 [R1+0x1cb0], R112 ;  /* 0x001cb07001007387 */ /* 0x0001e80000100a00 */
[----:B------:R1:W-:Y:S04]  /*1ba20*/  STL.128 [R1+0x1ca0], R108 ;  /* 0x001ca06c01007387 */ /* 0x0003e80000100c00 */
[----:B------:R1:W-:Y:S04]  /*1ba30*/  STL.128 [R1+0x1c50], R88 ;  /* 0x001c505801007387 */ /* 0x0003e80000100c00 */
[----:B0-----:R-:W2:Y:S04]  /*1ba40*/  LDL.LU.64 R112, [R1+0x1cb0] ;  /* 0x001cb00001707983 */ /* 0x001ea80000300a00 */
[----:B------:R-:W2:Y:S04]  /*1ba50*/  LDL.LU.128 R100, [R1+0x1c80] ;  /* 0x001c800001647983 */ /* 0x000ea80000300c00 */
[----:B-1----:R-:W2:Y:S04]  /*1ba60*/  LDL.LU.128 R108, [R1+0x1ca0] ;  /* 0x001ca000016c7983 */ /* 0x002ea80000300c00 */
[----:B------:R-:W2:Y:S04]  /*1ba70*/  LDL.LU.128 R96, [R1+0x1c70] ;  /* 0x001c700001607983 */ /* 0x000ea80000300c00 */
[----:B------:R-:W2:Y:S04]  /*1ba80*/  LDL.LU.128 R92, [R1+0x1c60] ;  /* 0x001c6000015c7983 */ /* 0x000ea80000300c00 */
        /* <DEDUP_REMOVED lines=11> */
[----:B------:R1:W-:Y:S04]  /*1bb40*/  STL.128 [R1+0x1bf0], R64 ;  /* 0x001bf04001007387 */ /* 0x0003e80000100c00 */
[----:B0-----:R-:W2:Y:S04]  /*1bb50*/  LDL.LU.128 R68, [R1+0x1c00] ;  /* 0x001c000001447983 */ /* 0x001ea80000300c00 */
[----:B-1----:R-:W2:Y:S04]  /*1bb60*/  LDL.LU.128 R64, [R1+0x1bf0] ;  /* 0x001bf00001407983 */ /* 0x002ea80000300c00 */
        /* <DEDUP_REMOVED lines=25> */
[----:B------:R-:W3:Y:S04]  /*1bd00*/  LDL.LU.128 R4, [R1+0x1b00] ;  /* 0x001b000001047983 */ /* 0x000ee80000300c00 */
[----:B------:R0:W-:Y:S01]  /*1bd10*/  STL.128 [R1+0x290], R124 ;  /* 0x0002907c01007387 */ /* 0x0001e20000100c00 */
[----:B------:R-:W-:-:S03]  /*1bd20*/  IMAD.MOV.U32 R118, RZ, RZ, R123 ;  /* 0x000000ffff767224 */ /* 0x000fc600078e007b */
[----:B------:R1:W-:Y:S04]  /*1bd30*/  STL.64 [R1+0x2230], R220 ;  /* 0x002230dc01007387 */ /* 0x0003e80000100a00 */
[----:B------:R1:W-:Y:S04]  /*1bd40*/  STL.128 [R1+0x2220], R216 ;  /* 0x002220d801007387 */ /* 0x0003e80000100c00 */
[----:B------:R1:W-:Y:S04]  /*1bd50*/  STL.128 [R1+0x2210], R212 ;  /* 0x002210d401007387 */ /* 0x0003e80000100c00 */
[----:B0-----:R-:W3:Y:S04]  /*1bd60*/  LDL.128 R124, [R1+0x5d0] ;  /* 0x0005d000017c7983 */ /* 0x001ee80000100c00 */
        /* <DEDUP_REMOVED lines=15> */
[----:B----4-:R4:W-:Y:S04]  /*1be60*/  STL.128 [R1+0x1b10], R8 ;  /* 0x001b100801007387 */ /* 0x0109e80000100c00 */
[----:B-1----:R-:W3:Y:S04]  /*1be70*/  LDL.LU.64 R220, [R1+0x2230] ;  /* 0x0022300001dc7983 */ /* 0x002ee80000300a00 */
[----:B------:R-:W3:Y:S04]  /*1be80*/  LDL.LU.128 R216, [R1+0x2220] ;  /* 0x0022200001d87983 */ /* 0x000ee80000300c00 */
[----:B------:R-:W3:Y:S04]  /*1be90*/  LDL.LU.128 R212, [R1+0x2210] ;  /* 0x0022100001d47983 */ /* 0x000ee80000300c00 */
[----:B0-----:R-:W3:Y:S04]  /*1bea0*/  LDL.LU.128 R208, [R1+0x2200] ;  /* 0x0022000001d07983 */ /* 0x001ee80000300c00 */
[----:B------:R-:W3:Y:S04]  /*1beb0*/  LDL.LU.128 R204, [R1+0x21f0] ;  /* 0x0021f00001cc7983 */ /* 0x000ee80000300c00 */
[----:B------:R-:W3:Y:S04]  /*1bec0*/  LDL.LU.128 R200, [R1+0x21e0] ;  /* 0x0021e00001c87983 */ /* 0x000ee80000300c00 */
[----:B------:R-:W3:Y:S04]  /*1bed0*/  LDL.LU.128 R196, [R1+0x21d0] ;  /* 0x0021d00001c47983 */ /* 0x000ee80000300c00 */
[----:B------:R-:W3:Y:S04]  /*1bee0*/  LDL.LU.128 R192, [R1+0x21c0] ;  /* 0x0021c00001c07983 */ /* 0x000ee80000300c00 */
[----:B------:R-:W3:Y:S04]  /*1bef0*/  LDL.LU.128 R188, [R1+0x21b0] ;  /* 0x0021b00001bc7983 */ /* 0x000ee80000300c00 */
[----:B------:R-:W3:Y:S04]  /*1bf00*/  LDL.LU.128 R180, [R1+0x2190] ;  /* 0x0021900001b47983 */ /* 0x000ee80000300c00 */
[----:B------:R-:W3:Y:S04]  /*1bf10*/  LDL.LU.128 R176, [R1+0x2180] ;  /* 0x0021800001b07983 */ /* 0x000ee80000300c00 */
[----:B------:R-:W3:Y:S04]  /*1bf20*/  LDL.LU.64 R172, [R1+0x2170] ;  /* 0x0021700001ac7983 */ /* 0x000ee80000300a00 */
[----:B------:R-:W3:Y:S04]  /*1bf30*/  LDL.LU.64 R170, [R1+0x2168] ;  /* 0x0021680001aa7983 */ /* 0x000ee80000300a00 */
[----:B------:R-:W3:Y:S04]  /*1bf40*/  LDL.LU.64 R164, [R1+0x2160] ;  /* 0x0021600001a47983 */ /* 0x000ee80000300a00 */
[----:B------:R-:W3:Y:S04]  /*1bf50*/  LDL.LU.128 R160, [R1+0x2150] ;  /* 0x0021500001a07983 */ /* 0x000ee80000300c00 */
[----:B------:R-:W3:Y:S04]  /*1bf60*/  LDL.LU.128 R156, [R1+0x2140] ;  /* 0x00214000019c7983 */ /* 0x000ee80000300c00 */
[----:B------:R-:W3:Y:S04]  /*1bf70*/  LDL.LU.128 R152, [R1+0x2130] ;  /* 0x0021300001987983 */ /* 0x000ee80000300c00 */
[----:B------:R-:W-:Y:S04]  /*1bf80*/  STL.128 [R1+0x3b0], R120 ;  /* 0x0003b07801007387 */ /* 0x000fe80000100c00 */
[----:B------:R-:W3:Y:S04]  /*1bf90*/  LDL.LU.128 R20, [R1+0x1b40] ;  /* 0x001b400001147983 */ /* 0x000ee80000300c00 */
        /* <DEDUP_REMOVED lines=32> */
[----:B------:R1:W-:Y:S04]  /*1c1a0*/  STL.128 [R1+0x1a10], R60 ;  /* 0x001a103c01007387 */ /* 0x0003e80000100c00 */
[----:B0-----:R-:W2:Y:S04]  /*1c1b0*/  LDL.LU.128 R68, [R1+0x1a30] ;  /* 0x001a300001447983 */ /* 0x001ea80000300c00 */
[----:B------:R0:W-:Y:S04]  /*1c1c0*/  STL.128 [R1+0x1a00], R56 ;  /* 0x001a003801007387 */ /* 0x0001e80000100c00 */
[----:B-1----:R-:W2:Y:S04]  /*1c1d0*/  LDL.LU.128 R64, [R1+0x1a20] ;  /* 0x001a200001407983 */ /* 0x002ea80000300c00 */
[----:B------:R1:W-:Y:S04]  /*1c1e0*/  STL.128 [R1+0x19f0], R52 ;  /* 0x0019f03401007387 */ /* 0x0003e80000100c00 */
[----:B------:R-:W2:Y:S04]  /*1c1f0*/  LDL.LU.128 R60, [R1+0x1a10] ;  /* 0x001a1000013c7983 */ /* 0x000ea80000300c00 */
[----:B0-----:R-:W2:Y:S04]  /*1c200*/  LDL.LU.128 R56, [R1+0x1a00] ;  /* 0x001a000001387983 */ /* 0x001ea80000300c00 */
[----:B------:R0:W-:Y:S04]  /*1c210*/  STL.128 [R1+0x19e0], R48 ;  /* 0x0019e03001007387 */ /* 0x0001e80000100c00 */
[----:B-1----:R-:W2:Y:S04]  /*1c220*/  LDL.LU.128 R52, [R1+0x19f0] ;  /* 0x0019f00001347983 */ /* 0x002ea80000300c00 */
[----:B------:R1:W-:Y:S04]  /*1c230*/  STL.128 [R1+0x19d0], R44 ;  /* 0x0019d02c01007387 */ /* 0x0003e80000100c00 */
[----:B------:R1:W-:Y:S04]  /*1c240*/  STL.128 [R1+0x19c0], R40 ;  /* 0x0019c02801007387 */ /* 0x0003e80000100c00 */
[----:B0-----:R-:W2:Y:S04]  /*1c250*/  LDL.LU.128 R48, [R1+0x19e0] ;  /* 0x0019e00001307983 */ /* 0x001ea80000300c00 */
[----:B---3--:R0:W-:Y:S04]  /*1c260*/  STL.128 [R1+0x19b0], R36 ;  /* 0x0019b02401007387 */ /* 0x0081e80000100c00 */
        /* <DEDUP_REMOVED lines=11> */
[----:B-1----:R-:W3:Y:S04]  /*1c320*/  LDL.LU.128 R24, [R1+0x1980] ;  /* 0x0019800001187983 */ /* 0x002ee80000300c00 */
[----:B------:R-:W3:Y:S04]  /*1c330*/  LDL.LU.128 R16, [R1+0x1960] ;  /* 0x0019600001107983 */ /* 0x000ee80000300c00 */
[----:B0-----:R-:W3:Y:S04]  /*1c340*/  LDL.LU.128 R12, [R1+0x1950] ;  /* 0x00195000010c7983 */ /* 0x001ee80000300c00 */
[----:B------:R-:W3:Y:S01]  /*1c350*/  LDL.LU.128 R4, [R1+0x1930] ;  /* 0x0019300001047983 */ /* 0x000ee20000300c00 */
[----:B------:R-:W-:-:S03]  /*1c360*/  IMAD.MOV.U32 R122, RZ, RZ, R127 ;  /* 0x000000ffff7a7224 */ /* 0x000fc600078e007f */
        /* <DEDUP_REMOVED lines=11> */
[----:B------:R-:W-:Y:S04]  /*1c420*/  STL.64 [R1+0x2060], R172 ;  /* 0x002060ac01007387 */ /* 0x000fe80000100a00 */
[----:B------:R-:W-:Y:S04]  /*1c430*/  STL.64 [R1+0x2058], R170 ;  /* 0x002058aa01007387 */ /* 0x000fe80000100a00 */
[----:B------:R-:W-:Y:S04]  /*1c440*/  STL.64 [R1+0x2050], R164 ;  /* 0x002050a401007387 */ /* 0x000fe80000100a00 */
[----:B------:R-:W-:Y:S04]  /*1c450*/  STL.128 [R1+0x2040], R160 ;  /* 0x002040a001007387 */ /* 0x000fe80000100c00 */
[----:B------:R-:W-:Y:S04]  /*1c460*/  STL.128 [R1+0x2030], R156 ;  /* 0x0020309c01007387 */ /* 0x000fe80000100c00 */
[----:B------:R-:W-:Y:S04]  /*1c470*/  STL.128 [R1+0x2020], R152 ;  /* 0x0020209801007387 */ /* 0x000fe80000100c00 */
[----:B------:R1:W-:Y:S04]  /*1c480*/  STL.128 [R1+0x380], R184 ;  /* 0x000380b801007387 */ /* 0x0003e80000100c00 */
[----:B------:R1:W-:Y:S04]  /*1c490*/  STL.128 [R1+0x1970], R20 ;  /* 0x0019701401007387 */ /* 0x0003e80000100c00 */
[----:B----4-:R4:W-:Y:S04]  /*1c4a0*/  STL.128 [R1+0x1940], R8 ;  /* 0x0019400801007387 */ /* 0x0109e80000100c00 */
[----:B0-----:R-:W3:Y:S04]  /*1c4b0*/  LDL.LU.64 R220, [R1+0x2120] ;  /* 0x0021200001dc7983 */ /* 0x001ee80000300a00 */
        /* <DEDUP_REMOVED lines=17> */
[----:B------:R-:W3:Y:S04]  /*1c5d0*/  LDL.LU.128 R20, [R1+0x1970] ;  /* 0x0019700001147983 */ /* 0x000ee80000300c00 */
[----:B----4-:R-:W4:Y:S04]  /*1c5e0*/  LDL.LU.128 R8, [R1+0x1940] ;  /* 0x0019400001087983 */ /* 0x010f280000300c00 */
[----:B------:R0:W-:Y:S04]  /*1c5f0*/  STL [R1+0x1928], R122 ;  /* 0x0019287a01007387 */ /* 0x0001e80000100800 */
[----:B--2---:R-:W-:Y:S04]  /*1c600*/  STL.64 [R1+0x1920], R120 ;  /* 0x0019207801007387 */ /* 0x004fe80000100a00 */
        /* <DEDUP_REMOVED lines=9> */
[----:B------:R2:W-:Y:S04]  /*1c6a0*/  STL.128 [R1+0x3c0], R124 ;  /* 0x0003c07c01007387 */ /* 0x0005e80000100c00 */
[----:B0-----:R-:W4:Y:S04]  /*1c6b0*/  LDL.LU R122, [R1+0x1928] ;  /* 0x00192800017a7983 */ /* 0x001f280000300800 */
[----:B-1----:R-:W4:Y:S04]  /*1c6c0*/  LDL.128 R128, [R1+0x5e0] ;  /* 0x0005e00001807983 */ /* 0x002f280000100c00 */
[----:B------:R-:W4:Y:S04]  /*1c6d0*/  LDL.LU.64 R120, [R1+0x1920] ;  /* 0x0019200001787983 */ /* 0x000f280000300a00 */
[----:B--2---:R-:W2:Y:S04]  /*1c6e0*/  LDL.LU R125, [R1+0x5e8] ;  /* 0x0005e800017d7983 */ /* 0x004ea80000300800 */
[----:B------:R-:W2:Y:S04]  /*1c6f0*/  LDL.LU R124, [R1+0x5e4] ;  /* 0x0005e400017c7983 */ /* 0x000ea80000300800 */
[----:B------:R-:W2:Y:S04]  /*1c700*/  LDL.LU.128 R116, [R1+0x1910] ;  /* 0x0019100001747983 */ /* 0x000ea80000300c00 */
[----:B------:R-:W2:Y:S04]  /*1c710*/  LDL.LU R123, [R1+0x5e0] ;  /* 0x0005e000017b7983 */ /* 0x000ea80000300800 */
[----:B------:R-:W2:Y:S04]  /*1c720*/  LDL.LU.128 R112, [R1+0x1900] ;  /* 0x0019000001707983 */ /* 0x000ea80000300c00 */
[----:B------:R-:W2:Y:S04]  /*1c730*/  LDL.LU.128 R108, [R1+0x18f0] ;  /* 0x0018f000016c7983 */ /* 0x000ea80000300c00 */
[----:B------:R-:W2:Y:S04]  /*1c740*/  LDL.LU.128 R104, [R1+0x18e0] ;  /* 0x0018e00001687983 */ /* 0x000ea80000300c00 */
[----:B------:R-:W2:Y:S04]  /*1c750*/  LDL.LU.128 R100, [R1+0x18d0] ;  /* 0x0018d00001647983 */ /* 0x000ea80000300c00 */
[----:B------:R-:W2:Y:S04]  /*1c760*/  LDL.LU.128 R96, [R1+0x18c0] ;  /* 0x0018c00001607983 */ /* 0x000ea80000300c00 */
        /* <DEDUP_REMOVED lines=8> */
[----:B------:R-:W2:Y:S04]  /*1c7f0*/  LDL.LU.128 R76, [R1+0x1870] ;  /* 0x00187000014c7983 */ /* 0x000ea80000300c00 */
[----:B------:R1:W-:Y:S04]  /*1c800*/  STL.128 [R1+0x1850], R68 ;  /* 0x0018504401007387 */ /* 0x0003e80000100c00 */
[----:B0-----:R-:W2:Y:S04]  /*1c810*/  LDL.LU.128 R72, [R1+0x1860] ;  /* 0x0018600001487983 */ /* 0x001ea80000300c00 */
[----:B------:R0:W-:Y:S04]  /*1c820*/  STL.128 [R1+0x1840], R64 ;  /* 0x0018404001007387 */ /* 0x0001e80000100c00 */
[----:B------:R0:W-:Y:S04]  /*1c830*/  STL.128 [R1+0x1830], R60 ;  /* 0x0018303c01007387 */ /* 0x0001e80000100c00 */
[----:B-1----:R-:W2:Y:S04]  /*1c840*/  LDL.LU.128 R68, [R1+0x1850] ;  /* 0x0018500001447983 */ /* 0x002ea80000300c00 */
[----:B------:R1:W-:Y:S04]  /*1c850*/  STL.128 [R1+0x1820], R56 ;  /* 0x0018203801007387 */ /* 0x0003e80000100c00 */
[----:B0-----:R-:W2:Y:S04]  /*1c860*/  LDL.LU.128 R64, [R1+0x1840] ;  /* 0x0018400001407983 */ /* 0x001ea80000300c00 */
[----:B------:R0:W-:Y:S04]  /*1c870*/  STL.128 [R1+0x1810], R52 ;  /* 0x0018103401007387 */ /* 0x0001e80000100c00 */
[----:B------:R-:W2:Y:S04]  /*1c880*/  LDL.LU.128 R60, [R1+0x1830] ;  /* 0x00183000013c7983 */ /* 0x000ea80000300c00 */
[----:B-1----:R-:W2:Y:S04]  /*1c890*/  LDL.LU.128 R56, [R1+0x1820] ;  /* 0x0018200001387983 */ /* 0x002ea80000300c00 */
[----:B------:R1:W-:Y:S04]  /*1c8a0*/  STL.128 [R1+0x1800], R48 ;  /* 0x0018003001007387 */ /* 0x0003e80000100c00 */
[----:B0-----:R-:W2:Y:S04]  /*1c8b0*/  LDL.LU.128 R52, [R1+0x1810] ;  /* 0x0018100001347983 */ /* 0x001ea80000300c00 */
[----:B---3--:R0:W-:Y:S04]  /*1c8c0*/  STL.128 [R1+0x17f0], R44 ;  /* 0x0017f02c01007387 */ /* 0x0081e80000100c00 */
[----:B------:R3:W-:Y:S04]  /*1c8d0*/  STL.128 [R1+0x17e0], R40 ;  /* 0x0017e02801007387 */ /* 0x0007e80000100c00 */
[----:B-1----:R-:W2:Y:S04]  /*1c8e0*/  LDL.LU.128 R48, [R1+0x1800] ;  /* 0x0018000001307983 */ /* 0x002ea80000300c00 */
[----:B------:R1:W-:Y:S04]  /*1c8f0*/  STL.128 [R1+0x17d0], R36 ;  /* 0x0017d02401007387 */ /* 0x0003e80000100c00 */
[----:B0-----:R-:W2:Y:S04]  /*1c900*/  LDL.LU.128 R44, [R1+0x17f0] ;  /* 0x0017f000012c7983 */ /* 0x001ea80000300c00 */
[----:B------:R0:W-:Y:S04]  /*1c910*/  STL.128 [R1+0x17c0], R32 ;  /* 0x0017c02001007387 */ /* 0x0001e80000100c00 */
[----:B---3--:R-:W3:Y:S04]  /*1c920*/  LDL.LU.128 R40, [R1+0x17e0] ;  /* 0x0017e00001287983 */ /* 0x008ee80000300c00 */
[----:B-1----:R-:W3:Y:S04]  /*1c930*/  LDL.LU.128 R36, [R1+0x17d0] ;  /* 0x0017d00001247983 */ /* 0x002ee80000300c00 */
[----:B------:R1:W-:Y:S04]  /*1c940*/  STL.128 [R1+0x17b0], R28 ;  /* 0x0017b01c01007387 */ /* 0x0003e80000100c00 */
[----:B0-----:R-:W3:Y:S04]  /*1c950*/  LDL.LU.128 R32, [R1+0x17c0] ;  /* 0x0017c00001207983 */ /* 0x001ee80000300c00 */
[----:B------:R0:W-:Y:S04]  /*1c960*/  STL.128 [R1+0x17a0], R24 ;  /* 0x0017a01801007387 */ /* 0x0001e80000100c00 */
[----:B------:R0:W-:Y:S04]  /*1c970*/  STL.128 [R1+0x1780], R16 ;  /* 0x0017801001007387 */ /* 0x0001e80000100c00 */
[----:B-1----:R-:W3:Y:S04]  /*1c980*/  LDL.LU.128 R28, [R1+0x17b0] ;  /* 0x0017b000011c7983 */ /* 0x002ee80000300c00 */
[----:B------:R1:W-:Y:S04]  /*1c990*/  STL.128 [R1+0x1770], R12 ;  /* 0x0017700c01007387 */ /* 0x0003e80000100c00 */
[----:B------:R1:W-:Y:S04]  /*1c9a0*/  STL.128 [R1+0x1750], R4 ;  /* 0x0017500401007387 */ /* 0x0003e80000100c00 */
[----:B0-----:R-:W3:Y:S04]  /*1c9b0*/  LDL.LU.128 R24, [R1+0x17a0] ;  /* 0x0017a00001187983 */ /* 0x001ee80000300c00 */
[----:B------:R-:W3:Y:S04]  /*1c9c0*/  LDL.LU.128 R16, [R1+0x1780] ;  /* 0x0017800001107983 */ /* 0x000ee80000300c00 */
[----:B-1----:R-:W3:Y:S04]  /*1c9d0*/  LDL.LU.128 R12, [R1+0x1770] ;  /* 0x00177000010c7983 */ /* 0x002ee80000300c00 */
[----:B------:R-:W3:Y:S04]  /*1c9e0*/  LDL.LU.128 R4, [R1+0x1750] ;  /* 0x0017500001047983 */ /* 0x000ee80000300c00 */
[----:B------:R0:W-:Y:S04]  /*1c9f0*/  STL.128 [R1+0x2b0], R132 ;  /* 0x0002b08401007387 */ /* 0x0001e80000100c00 */
[----:B0-----:R-:W3:Y:S04]  /*1ca00*/  LDL.128 R132, [R1+0x5f0] ;  /* 0x0005f00001847983 */ /* 0x001ee80000100c00 */
[----:B------:R-:W3:Y:S01]  /*1ca10*/  LDL.LU R127, [R1+0x5f0] ;  /* 0x0005f000017f7983 */ /* 0x000ee20000300800 */
[----:B----4-:R-:W-:-:S03]  /*1ca20*/  IMAD.MOV.U32 R126, RZ, RZ, R131 ;  /* 0x000000ffff7e7224 */ /* 0x010fc600078e0083 */
[----:B------:R0:W-:Y:S04]  /*1ca30*/  STL.128 [R1+0x3d0], R128 ;  /* 0x0003d08001007387 */ /* 0x0001e80000100c00 */
[----:B------:R1:W-:Y:S04]  /*1ca40*/  STL [R1+0x1748], R126 ;  /* 0x0017487e01007387 */ /* 0x0003e80000100800 */
[----:B--2---:R2:W-:Y:S04]  /*1ca50*/  STL.64 [R1+0x1740], R124 ;  /* 0x0017407c01007387 */ /* 0x0045e80000100a00 */
[----:B------:R-:W-:Y:S04]  /*1ca60*/  STL.128 [R1+0x1720], R116 ;  /* 0x0017207401007387 */ /* 0x000fe80000100c00 */
[----:B0-----:R-:W4:Y:S04]  /*1ca70*/  LDL.LU R129, [R1+0x5f8] ;  /* 0x0005f80001817983 */ /* 0x001f280000300800 */
[----:B------:R0:W-:Y:S04]  /*1ca80*/  STL.128 [R1+0x1730], R120 ;  /* 0x0017307801007387 */ /* 0x0001e80000100c00 */
[----:B-1----:R-:W4:Y:S04]  /*1ca90*/  LDL.LU R126, [R1+0x1748] ;  /* 0x00174800017e7983 */ /* 0x002f280000300800 */
[----:B--2---:R-:W2:Y:S04]  /*1caa0*/  LDL.LU.64 R124, [R1+0x1740] ;  /* 0x00174000017c7983 */ /* 0x004ea80000300a00 */
[----:B------:R-:W2:Y:S04]  /*1cab0*/  LDL.LU R128, [R1+0x5f4] ;  /* 0x0005f40001807983 */ /* 0x000ea80000300800 */
[----:B------:R1:W-:Y:S04]  /*1cac0*/  STL.128 [R1+0x1710], R112 ;  /* 0x0017107001007387 */ /* 0x0003e80000100c00 */
[----:B0-----:R-:W2:Y:S04]  /*1cad0*/  LDL.LU.128 R120, [R1+0x1730] ;  /* 0x0017300001787983 */ /* 0x001ea80000300c00 */
[----:B------:R-:W2:Y:S04]  /*1cae0*/  LDL.LU.128 R116, [R1+0x1720] ;  /* 0x0017200001747983 */ /* 0x000ea80000300c00 */
[----:B------:R0:W-:Y:S04]  /*1caf0*/  STL.128 [R1+0x1700], R108 ;  /* 0x0017006c01007387 */ /* 0x0001e80000100c00 */
[----:B-1----:R-:W2:Y:S04]  /*1cb00*/  LDL.LU.128 R112, [R1+0x1710] ;  /* 0x0017100001707983 */ /* 0x002ea80000300c00 */
        /* <DEDUP_REMOVED lines=31> */
[----:B---3--:R3:W-:Y:S04]  /*1cd00*/  STL.128 [R1+0x15f0], R40 ;  /* 0x0015f02801007387 */ /* 0x0087e80000100c00 */
[----:B0-----:R-:W2:Y:S04]  /*1cd10*/  LDL.LU.128 R48, [R1+0x1610] ;  /* 0x0016100001307983 */ /* 0x001ea80000300c00 */
[----:B------:R0:W-:Y:S04]  /*1cd20*/  STL.128 [R1+0x15e0], R36 ;  /* 0x0015e02401007387 */ /* 0x0001e80000100c00 */
[----:B-1----:R-:W2:Y:S04]  /*1cd30*/  LDL.LU.128 R44, [R1+0x1600] ;  /* 0x00160000012c7983 */ /* 0x002ea80000300c00 */
[----:B------:R1:W-:Y:S04]  /*1cd40*/  STL.128 [R1+0x15d0], R32 ;  /* 0x0015d02001007387 */ /* 0x0003e80000100c00 */
[----:B---3--:R-:W3:Y:S04]  /*1cd50*/  LDL.LU.128 R40, [R1+0x15f0] ;  /* 0x0015f00001287983 */ /* 0x008ee80000300c00 */
        /* <DEDUP_REMOVED lines=13> */
[----:B------:R0:W-:Y:S02]  /*1ce30*/  STL.128 [R1+0x3e0], R132 ;  /* 0x0003e08401007387 */ /* 0x0001e40000100c00 */
[----:B0-----:R-:W-:Y:S02]  /*1ce40*/  IMAD.MOV.U32 R135, RZ, RZ, R130 ;  /* 0x000000ffff877224 */ /* 0x001fe400078e0082 */
[----:B------:R-:W-:Y:S01]  /*1ce50*/  IMAD.MOV.U32 R132, RZ, RZ, R127 ;  /* 0x000000ffff847224 */ /* 0x000fe200078e007f */
[----:B------:R0:W-:Y:S04]  /*1ce60*/  STL.128 [R1+0x2c0], R136 ;  /* 0x0002c08801007387 */ /* 0x0001e80000100c00 */
[----:B------:R1:W-:Y:S04]  /*1ce70*/  STL.128 [R1+0x2d0], R140 ;  /* 0x0002d08c01007387 */ /* 0x0003e80000100c00 */
[----:B------:R1:W-:Y:S04]  /*1ce80*/  STL.128 [R1+0x2e0], R144 ;  /* 0x0002e09001007387 */ /* 0x0003e80000100c00 */
[----:B------:R1:W-:Y:S01]  /*1ce90*/  STL.128 [R1+0x2f0], R148 ;  /* 0x0002f09401007387 */ /* 0x0003e20000100c00 */
[----:B0-----:R-:W-:-:S02]  /*1cea0*/  IMAD.MOV.U32 R136, RZ, RZ, R165 ;  /* 0x000000ffff887224 */ /* 0x001fc400078e00a5 */
[----:B------:R-:W-:Y:S02]  /*1ceb0*/  IMAD.MOV.U32 R137, RZ, RZ, R164 ;  /* 0x000000ffff897224 */ /* 0x000fe400078e00a4 */
[----:B------:R-:W-:Y:S02]  /*1cec0*/  IMAD.MOV.U32 R138, RZ, RZ, R163 ;  /* 0x000000ffff8a7224 */ /* 0x000fe400078e00a3 */
[----:B------:R-:W-:Y:S02]  /*1ced0*/  IMAD.MOV.U32 R139, RZ, RZ, R162 ;  /* 0x000000ffff8b7224 */ /* 0x000fe400078e00a2 */
[----:B----4-:R-:W-:Y:S02]  /*1cee0*/  IMAD.MOV.U32 R134, RZ, RZ, R129 ;  /* 0x000000ffff867224 */ /* 0x010fe400078e0081 */
[----:B------:R-:W-:Y:S02]  /*1cef0*/  IMAD.MOV.U32 R131, RZ, RZ, R126 ;  /* 0x000000ffff837224 */ /* 0x000fe400078e007e */
[----:B--2---:R-:W-:-:S02]  /*1cf00*/  IMAD.MOV.U32 R130, RZ, RZ, R125 ;  /* 0x000000ffff827224 */ /* 0x004fc400078e007d */
        /* <DEDUP_REMOVED lines=82> */
[----:B---3--:R-:W-:Y:S02]  /*1d430*/  IMAD.MOV.U32 R48, RZ, RZ, R43 ;  /* 0x000000ffff307224 */ /* 0x008fe400078e002b */
        /* <DEDUP_REMOVED lines=15> */
[----:B-1----:R-:W-:Y:S02]  /*1d530*/  IMAD.MOV.U32 R140, RZ, RZ, R161 ;  /* 0x000000ffff8c7224 */ /* 0x002fe400078e00a1 */
        /* <DEDUP_REMOVED lines=19> */
[----:B------:R-:W-:-:S06]  /*1d670*/  IMAD.MOV.U32 R27, RZ, RZ, R2 ;  /* 0x000000ffff1b7224 */ /* 0x000fcc00078e0002 */
[----:B------:R-:W-:-:S06]  /*1d680*/  WARPGROUP.ARRIVE ;  /* 0x00000000000079c5 */ /* 0x000fcc0000000000 */
[----:B------:R-:W-:Y:S01]  /*1d690*/  HGMMA.64x256x16.F32.BF16 R24, R152, gdesc[UR4].tnspB, R24, gsb0 ;  /* 0x43e0000498187df0 */ /* 0x000fe20008001818 */
[----:B------:R0:W-:Y:S04]  /*1d6a0*/  STL.128 [R1+0x1790], R20 ;  /* 0x0017901401007387 */ /* 0x0001e80000100c00 */
[----:B------:R1:W-:Y:S04]  /*1d6b0*/  STL.128 [R1+0x1760], R8 ;  /* 0x0017600801007387 */ /* 0x0003e80000100c00 */
[----:B0-----:R-:W2:Y:S04]  /*1d6c0*/  LDL.LU.128 R20, [R1+0x1790] ;  /* 0x0017900001147983 */ /* 0x001ea80000300c00 */
[----:B-1----:R-:W3:Y:S01]  /*1d6d0*/  LDL.LU.128 R8, [R1+0x1760] ;  /* 0x0017600001087983 */ /* 0x002ee20000300c00 */
[----:B------:R-:W-:-:S03]  /*1d6e0*/  WARPGROUP.DEPBAR.LE gsb0, 0x0 ;  /* 0x00008000000079c5 */ /* 0x000fc60000010000 */
[----:B------:R0:W-:Y:S04]  /*1d6f0*/  STL.128 [R1+0x1550], R148 ;  /* 0x0015509401007387 */ /* 0x0001e80000100c00 */
[----:B------:R1:W-:Y:S04]  /*1d700*/  STL.128 [R1+0x14e0], R120 ;  /* 0x0014e07801007387 */ /* 0x0003e80000100c00 */
[----:B------:R4:W-:Y:S01]  /*1d710*/  STL.128 [R1+0x1490], R100 ;  /* 0x0014906401007387 */ /* 0x0009e20000100c00 */
[----:B0-----:R-:W-:Y:S02]  /*1d720*/  IMAD.MOV.U32 R148, RZ, RZ, R161 ;  /* 0x000000ffff947224 */ /* 0x001fe400078e00a1 */
[----:B------:R-:W-:-:S02]  /*1d730*/  IMAD.MOV.U32 R149, RZ, RZ, R160 ;  /* 0x000000ffff957224 */ /* 0x000fc400078e00a0 */
[----:B------:R-:W-:Y:S01]  /*1d740*/  IMAD.MOV.U32 R150, RZ, RZ, R159 ;  /* 0x000000ffff967224 */ /* 0x000fe200078e009f */
[----:B-1----:R-:W2:Y:S01]  /*1d750*/  LDL.LU.128 R120, [R1+0x14e0] ;  /* 0x0014e00001787983 */ /* 0x002ea20000300c00 */
[----:B------:R-:W-:-:S03]  /*1d760*/  IMAD.MOV.U32 R151, RZ, RZ, R158 ;  /* 0x000000ffff977224 */ /* 0x000fc600078e009e */
[----:B------:R0:W-:Y:S04]  /*1d770*/  STL.128 [R1+0x1540], R144 ;  /* 0x0015409001007387 */ /* 0x0001e80000100c00 */
[----:B------:R1:W-:Y:S04]  /*1d780*/  STL.128 [R1+0x400], R148 ;  /* 0x0004009401007387 */ /* 0x0003e80000100c00 */
[----:B----4-:R-:W4:Y:S04]  /*1d790*/  LDL.LU.128 R100, [R1+0x1490] ;  /* 0x0014900001647983 */ /* 0x010f280000300c00 */
[----:B------:R1:W-:Y:S04]  /*1d7a0*/  STL.128 [R1+0x1510], R132 ;  /* 0x0015108401007387 */ /* 0x0003e80000100c00 */
[----:B------:R1:W-:Y:S01]  /*1d7b0*/  STL.128 [R1+0x1500], R128 ;  /* 0x0015008001007387 */ /* 0x0003e20000100c00 */
[----:B0-----:R-:W-:-:S02]  /*1d7c0*/  IMAD.MOV.U32 R144, RZ, RZ, R165 ;  /* 0x000000ffff907224 */ /* 0x001fc400078e00a5 */
[----:B------:R-:W-:Y:S01]  /*1d7d0*/  IMAD.MOV.U32 R145, RZ, RZ, R164 ;  /* 0x000000ffff917224 */ /* 0x000fe200078e00a4 */
[----:B-1----:R-:W3:Y:S01]  /*1d7e0*/  LDL.LU.128 R148, [R1+0x1550] ;  /* 0x0015500001947983 */ /* 0x002ee20000300c00 */
[----:B------:R-:W-:Y:S02]  /*1d7f0*/  IMAD.MOV.U32 R146, RZ, RZ, R163 ;  /* 0x000000ffff927224 */ /* 0x000fe400078e00a3 */
[----:B------:R-:W-:Y:S01]  /*1d800*/  IMAD.MOV.U32 R147, RZ, RZ, R162 ;  /* 0x000000ffff937224 */ /* 0x000fe200078e00a2 */
[----:B------:R-:W-:Y:S04]  /*1d810*/  STL.128 [R1+0x1530], R140 ;  /* 0x0015308c01007387 */ /* 0x000fe80000100c00 */
[----:B------:R-:W4:Y:S04]  /*1d820*/  LDL.LU.128 R132, [R1+0x1510] ;  /* 0x0015100001847983 */ /* 0x000f280000300c00 */
[----:B------:R-:W4:Y:S04]  /*1d830*/  LDL.LU.128 R128, [R1+0x1500] ;  /* 0x0015000001807983 */ /* 0x000f280000300c00 */
[----:B------:R-:W-:Y:S04]  /*1d840*/  STL.128 [R1+0x1520], R136 ;  /* 0x0015208801007387 */ /* 0x000fe80000100c00 */
        /* <DEDUP_REMOVED lines=13> */
[----:B------:R-:W4:Y:S04]  /*1d920*/  LDL.LU.128 R140, [R1+0x1530] ;  /* 0x00153000018c7983 */ /* 0x000f280000300c00 */
[----:B------:R-:W4:Y:S04]  /*1d930*/  LDL.LU.128 R136, [R1+0x1520] ;  /* 0x0015200001887983 */ /* 0x000f280000300c00 */
[----:B------:R0:W-:Y:S04]  /*1d940*/  STL.128 [R1+0x14d0], R116 ;  /* 0x0014d07401007387 */ /* 0x0001e80000100c00 */
[----:B------:R0:W-:Y:S04]  /*1d950*/  STL.128 [R1+0x14c0], R112 ;  /* 0x0014c07001007387 */ /* 0x0001e80000100c00 */
[----:B------:R0:W-:Y:S04]  /*1d960*/  STL.128 [R1+0x14b0], R108 ;  /* 0x0014b06c01007387 */ /* 0x0001e80000100c00 */
[----:B------:R0:W-:Y:S04]  /*1d970*/  STL.128 [R1+0x14a0], R104 ;  /* 0x0014a06801007387 */ /* 0x0001e80000100c00 */
        /* <DEDUP_REMOVED lines=21> */
[----:B------:R-:W4:Y:S04]  /*1dad0*/  LDL.LU.128 R104, [R1+0x14a0] ;  /* 0x0014a00001687983 */ /* 0x000f280000300c00 */
[----:B-1----:R-:W4:Y:S04]  /*1dae0*/  LDL.LU.128 R56, [R1+0x13e0] ;  /* 0x0013e00001387983 */ /* 0x002f280000300c00 */
[----:B------:R-:W4:Y:S04]  /*1daf0*/  LDL.LU.128 R52, [R1+0x13d0] ;  /* 0x0013d00001347983 */ /* 0x000f280000300c00 */
[----:B------:R-:W4:Y:S04]  /*1db00*/  LDL.LU.128 R48, [R1+0x13c0] ;  /* 0x0013c00001307983 */ /* 0x000f280000300c00 */
[----:B------:R-:W4:Y:S04]  /*1db10*/  LDL.LU.128 R44, [R1+0x13b0] ;  /* 0x0013b000012c7983 */ /* 0x000f280000300c00 */
[----:B------:R-:W4:Y:S04]  /*1db20*/  LDL.LU.128 R40, [R1+0x13a0] ;  /* 0x0013a00001287983 */ /* 0x000f280000300c00 */
[----:B------:R-:W4:Y:S04]  /*1db30*/  LDL.LU.128 R36, [R1+0x1390] ;  /* 0x0013900001247983 */ /* 0x000f280000300c00 */
[----:B------:R-:W4:Y:S01]  /*1db40*/  LDL.LU.128 R32, [R1+0x1380] ;  /* 0x0013800001207983 */ /* 0x000f220000300c00 */
        /* <DEDUP_REMOVED lines=9> */
[----:B------:R-:W-:-:S07]  /*1dbe0*/  IMAD.MOV.U32 R5, RZ, RZ, R17 ;  /* 0x000000ffff057224 */ /* 0x000fce00078e0011 */
[----:B------:R-:W0:Y:S08]  /*1dbf0*/  MUFU.EX2 R168, R168 ;  /* 0x000000a800a87308 */ /* 0x000e300000000800 */
[----:B------:R-:W-:Y:S08]  /*1dc00*/  MUFU.EX2 R167, R167 ;  /* 0x000000a700a77308 */ /* 0x000ff00000000800 */
[----:B------:R-:W-:Y:S08]  /*1dc10*/  MUFU.EX2 R166, R166 ;  /* 0x000000a600a67308 */ /* 0x000ff00000000800 */
[----:B------:R-:W-:Y:S08]  /*1dc20*/  MUFU.EX2 R165, R165 ;  /* 0x000000a500a57308 */ /* 0x000ff00000000800 */
[----:B------:R-:W1:Y:S08]  /*1dc30*/  MUFU.EX2 R164, R164 ;  /* 0x000000a400a47308 */ /* 0x000e700000000800 */
[----:B------:R-:W-:Y:S08]  /*1dc40*/  MUFU.EX2 R163, R163 ;  /* 0x000000a300a37308 */ /* 0x000ff00000000800 */
[----:B------:R-:W1:Y:S01]  /*1dc50*/  MUFU.EX2 R162, R162 ;  /* 0x000000a200a27308 */ /* 0x000e620000000800 */
[----:B------:R-:W-:-:S02]  /*1dc60*/  VIADD R4, R16, 0x200 ;  /* 0x0000020010047836 */ /* 0x000fc40000000000 */
[----:B------:R-:W-:Y:S02]  /*1dc70*/  IMAD.MOV.U32 R152, RZ, RZ, R157 ;  /* 0x000000ffff987224 */ /* 0x000fe400078e009d */
[----:B------:R-:W-:Y:S01]  /*1dc80*/  IMAD.MOV.U32 R153, RZ, RZ, R156 ;  /* 0x000000ffff997224 */ /* 0x000fe200078e009c */
[----:B------:R-:W-:Y:S01]  /*1dc90*/  R2UR UR7, R5 ;  /* 0x00000000050772ca */ /* 0x000fe200000e0000 */
[----:B------:R-:W-:Y:S02]  /*1dca0*/  IMAD.MOV.U32 R154, RZ, RZ, R19 ;  /* 0x000000ffff9a7224 */ /* 0x000fe400078e0013 */
[----:B------:R-:W-:Y:S02]  /*1dcb0*/  IMAD.MOV.U32 R155, RZ, RZ, R18 ;  /* 0x000000ffff9b7224 */ /* 0x000fe400078e0012 */
[----:B------:R-:W-:Y:S02]  /*1dcc0*/  IMAD.MOV.U32 R156, RZ, RZ, R15 ;  /* 0x000000ffff9c7224 */ /* 0x000fe400078e000f */
[----:B------:R-:W-:-:S02]  /*1dcd0*/  IMAD.MOV.U32 R157, RZ, RZ, R14 ;  /* 0x000000ffff9d7224 */ /* 0x000fc400078e000e */
[----:B------:R-:W-:Y:S02]  /*1dce0*/  IMAD.MOV.U32 R158, RZ, RZ, R12 ;  /* 0x000000ffff9e7224 */ /* 0x000fe400078e000c */
[----:B------:R-:W-:Y:S01]  /*1dcf0*/  IMAD.MOV.U32 R159, RZ, RZ, R7 ;  /* 0x000000ffff9f7224 */ /* 0x000fe200078e0007 */
[----:B------:R-:W-:Y:S01]  /*1dd00*/  R2UR UR6, R4 ;  /* 0x00000000040672ca */ /* 0x000fe200000e0000 */
[----:B------:R-:W-:Y:S02]  /*1dd10*/  IMAD.MOV.U32 R5, RZ, RZ, R6 ;  /* 0x000000ffff057224 */ /* 0x000fe400078e0006 */
[----:B------:R-:W-:Y:S02]  /*1dd20*/  IMAD.MOV.U32 R6, RZ, RZ, R3 ;  /* 0x000000ffff067224 */ /* 0x000fe400078e0003 */
[----:B------:R-:W-:Y:S02]  /*1dd30*/  IMAD.MOV.U32 R7, RZ, RZ, R2 ;  /* 0x000000ffff077224 */ /* 0x000fe400078e0002 */
[----:B--2---:R-:W-:-:S02]  /*1dd40*/  IMAD.MOV.U32 R226, RZ, RZ, R123 ;  /* 0x000000ffffe27224 */ /* 0x004fc400078e007b */
[----:B------:R-:W-:Y:S01]  /*1dd50*/  IMAD.MOV.U32 R227, RZ, RZ, R122 ;  /* 0x000000ffffe37224 */ /* 0x000fe200078e007a */
[----:B------:R0:W-:Y:S01]  /*1dd60*/  STL.128 [R1+0x410], R152 ;  /* 0x0004109801007387 */ /* 0x0001e20000100c00 */
[----:B---3--:R-:W-:Y:S02]  /*1dd70*/  IMAD.MOV.U32 R2, RZ, RZ, R151 ;  /* 0x000000ffff027224 */ /* 0x008fe400078e0097 */
[----:B------:R-:W-:Y:S01]  /*1dd80*/  IMAD.MOV.U32 R3, RZ, RZ, R150 ;  /* 0x000000ffff037224 */ /* 0x000fe200078e0096 */
[----:B------:R2:W-:Y:S01]  /*1dd90*/  STL.128 [R1+0x420], R156 ;  /* 0x0004209c01007387 */ /* 0x0005e20000100c00 */
[----:B----4-:R-:W-:-:S03]  /*1dda0*/  IMAD.MOV.U32 R4, RZ, RZ, R100 ;  /* 0x000000ffff047224 */ /* 0x010fc600078e0064 */
[----:B------:R3:W-:Y:S01]  /*1ddb0*/  STL.128 [R1+0x1310], R196 ;  /* 0x001310c401007387 */ /* 0x0007e20000100c00 */
[----:B------:R-:W-:Y:S02]  /*1ddc0*/  IMAD.MOV.U32 R160, RZ, RZ, R131 ;  /* 0x000000ffffa07224 */ /* 0x000fe400078e0083 */
[----:B------:R-:W-:Y:S02]  /*1ddd0*/  IMAD.MOV.U32 R161, RZ, RZ, R130 ;  /* 0x000000ffffa17224 */ /* 0x000fe400078e0082 */
[----:B------:R-:W-:Y:S01]  /*1dde0*/  IMAD.MOV.U32 R174, RZ, RZ, R129 ;  /* 0x000000ffffae7224 */ /* 0x000fe200078e0081 */
[----:B0-----:R-:W-:Y:S01]  /*1ddf0*/  F2FP.BF16.F32.PACK_AB R152, R168, R169 ;  /* 0x000000a9a898723e */ /* 0x001fe200000010ff */
[----:B------:R-:W-:Y:S01]  /*1de00*/  IMAD.MOV.U32 R175, RZ, RZ, R128 ;  /* 0x000000ffffaf7224 */ /* 0x000fe200078e0080 */
[----:B-1----:R-:W-:Y:S02]  /*1de10*/  F2FP.BF16.F32.PACK_AB R153, R164, R165 ;  /* 0x000000a5a499723e */ /* 0x002fe400000010ff */
[----:B------:R-:W-:Y:S01]  /*1de20*/  F2FP.BF16.F32.PACK_AB R154, R166, R167 ;  /* 0x000000a7a69a723e */ /* 0x000fe200000010ff */
[----:B--2---:R-:W-:Y:S01]  /*1de30*/  IMAD.MOV.U32 R156, RZ, RZ, R135 ;  /* 0x000000ffff9c7224 */ /* 0x004fe200078e0087 */
[----:B------:R-:W-:Y:S01]  /*1de40*/  F2FP.BF16.F32.PACK_AB R155, R162, R163 ;  /* 0x000000a3a29b723e */ /* 0x000fe200000010ff */
[----:B------:R-:W-:-:S02]  /*1de50*/  IMAD.MOV.U32 R157, RZ, RZ, R134 ;  /* 0x000000ffff9d7224 */ /* 0x000fc400078e0086 */
[----:B------:R-:W-:Y:S02]  /*1de60*/  IMAD.MOV.U32 R158, RZ, RZ, R133 ;  /* 0x000000ffff9e7224 */ /* 0x000fe400078e0085 */
[----:B------:R-:W-:Y:S01]  /*1de70*/  IMAD.MOV.U32 R159, RZ, RZ, R132 ;  /* 0x000000ffff9f7224 */ /* 0x000fe200078e0084 */
[----:B------:R0:W-:Y:S01]  /*1de80*/  STL [R1+0x5cc], R226 ;  /* 0x0005cce201007387 */ /* 0x0001e20000100800 */
[----:B---3--:R-:W-:Y:S02]  /*1de90*/  IMAD.MOV.U32 R198, RZ, RZ, R227 ;  /* 0x000000ffffc67224 */ /* 0x008fe400078e00e3 */
[----:B------:R-:W-:Y:S01]  /*1dea0*/  IMAD.MOV.U32 R199, RZ, RZ, R226 ;  /* 0x000000ffffc77224 */ /* 0x000fe200078e00e2 */
[----:B------:R1:W-:Y:S01]  /*1deb0*/  STL [R1+0x5c8], R227 ;  /* 0x0005c8e301007387 */ /* 0x0003e20000100800 */
[----:B------:R-:W-:-:S03]  /*1dec0*/  IMAD.MOV.U32 R176, RZ, RZ, R4 ;  /* 0x000000ffffb07224 */ /* 0x000fc600078e0004 */
[----:B------:R2:W-:Y:S01]  /*1ded0*/  STL [R1+0x63c], R2 ;  /* 0x00063c0201007387 */ /* 0x0005e20000100800 */
[----:B0-----:R-:W-:-:S03]  /*1dee0*/  IMAD.MOV.U32 R226, RZ, RZ, R3 ;  /* 0x000000ffffe27224 */ /* 0x001fc600078e0003 */
[----:B------:R0:W-:Y:S01]  /*1def0*/  STL [R1+0x638], R3 ;  /* 0x0006380301007387 */ /* 0x0001e20000100800 */
[----:B-1----:R-:W-:-:S03]  /*1df00*/  IMAD.MOV.U32 R227, RZ, RZ, R2 ;  /* 0x000000ffffe37224 */ /* 0x002fc600078e0002 */
[----:B------:R1:W-:Y:S01]  /*1df10*/  STL [R1+0x570], R4 ;  /* 0x0005700401007387 */ /* 0x0003e20000100800 */
[----:B------:R-:W-:Y:S02]  /*1df20*/  IMAD.MOV.U32 R12, RZ, RZ, R149 ;  /* 0x000000ffff0c7224 */ /* 0x000fe400078e0095 */
[----:B--2---:R-:W-:Y:S01]  /*1df30*/  IMAD.MOV.U32 R2, RZ, RZ, R27 ;  /* 0x000000ffff027224 */ /* 0x004fe200078e001b */
[----:B------:R-:W-:Y:S01]  /*1df40*/  STL.64 [R1+0x1370], R220 ;  /* 0x001370dc01007387 */ /* 0x000fe20000100a00 */
[----:B------:R-:W-:Y:S02]  /*1df50*/  IMAD.MOV.U32 R14, RZ, RZ, R148 ;  /* 0x000000ffff0e7224 */ /* 0x000fe400078e0094 */
[----:B0-----:R-:W-:Y:S01]  /*1df60*/  IMAD.MOV.U32 R3, RZ, RZ, R26 ;  /* 0x000000ffff037224 */ /* 0x001fe200078e001a */
[----:B------:R0:W-:Y:S01]  /*1df70*/  STL.128 [R1+0x1360], R216 ;  /* 0x001360d801007387 */ /* 0x0001e20000100c00 */
[----:B-1----:R-:W-:-:S03]  /*1df80*/  IMAD.MOV.U32 R4, RZ, RZ, R25 ;  /* 0x000000ffff047224 */ /* 0x002fc600078e0019 */
[----:B------:R1:W-:Y:S01]  /*1df90*/  STL.128 [R1+0x1350], R212 ;  /* 0x001350d401007387 */ /* 0x0003e20000100c00 */
[----:B------:R-:W-:-:S03]  /*1dfa0*/  IMAD.MOV.U32 R196, RZ, RZ, R120 ;  /* 0x000000ffffc47224 */ /* 0x000fc600078e0078 */
[----:B------:R2:W-:Y:S01]  /*1dfb0*/  STL.128 [R1+0x1340], R208 ;  /* 0x001340d001007387 */ /* 0x0005e20000100c00 */
[----:B------:R-:W-:-:S03]  /*1dfc0*/  IMAD.MOV.U32 R197, RZ, RZ, R121 ;  /* 0x000000ffffc57224 */ /* 0x000fc600078e0079 */
[----:B------:R3:W-:Y:S01]  /*1dfd0*/  STL.128 [R1+0x1330], R204 ;  /* 0x001330cc01007387 */ /* 0x0007e20000100c00 */
[----:B------:R-:W-:-:S03]  /*1dfe0*/  IMAD.MOV.U32 R15, RZ, RZ, R147 ;  /* 0x000000ffff0f7224 */ /* 0x000fc600078e0093 */
[----:B------:R-:W-:Y:S01]  /*1dff0*/  STL [R1+0x620], R144 ;  /* 0x0006209001007387 */ /* 0x000fe20000100800 */
[----:B------:R-:W-:Y:S02]  /*1e000*/  IMAD.MOV.U32 R18, RZ, RZ, R146 ;  /* 0x000000ffff127224 */ /* 0x000fe400078e0092 */
[----:B------:R-:W-:Y:S01]  /*1e010*/  IMAD.MOV.U32 R19, RZ, RZ, R145 ;  /* 0x000000ffff137224 */ /* 0x000fe200078e0091 */
[----:B------:R-:W-:Y:S01]  /*1e020*/  STL [R1+0x61c], R143 ;  /* 0x00061c8f01007387 */ /* 0x000fe20000100800 */
[----:B0-----:R-:W-:Y:S02]  /*1e030*/  IMAD.MOV.U32 R216, RZ, RZ, R140 ;  /* 0x000000ffffd87224 */ /* 0x001fe400078e008c */
[----:B-1----:R-:W-:Y:S01]  /*1e040*/  IMAD.MOV.U32 R213, RZ, RZ, R137 ;  /* 0x000000ffffd57224 */ /* 0x002fe200078e0089 */
[----:B------:R-:W-:Y:S01]  /*1e050*/  STL [R1+0x618], R142 ;  /* 0x0006188e01007387 */ /* 0x000fe20000100800 */
[----:B--2---:R-:W-:Y:S02]  /*1e060*/  IMAD.MOV.U32 R208, RZ, RZ, R159 ;  /* 0x000000ffffd07224 */ /* 0x004fe400078e009f */
[----:B------:R-:W-:Y:S01]  /*1e070*/  IMAD.MOV.U32 R209, RZ, RZ, R158 ;  /* 0x000000ffffd17224 */ /* 0x000fe200078e009e */
[----:B------:R-:W-:Y:S01]  /*1e080*/  STL [R1+0x614], R141 ;  /* 0x0006148d01007387 */ /* 0x000fe20000100800 */
[----:B---3--:R-:W-:-:S02]  /*1e090*/  IMAD.MOV.U32 R204, RZ, RZ, R175 ;  /* 0x000000ffffcc7224 */ /* 0x008fc400078e00af */
        /* <DEDUP_REMOVED lines=24> */
[----:B0-----:R-:W-:Y:S01]  /*1e220*/  IMAD.MOV.U32 R157, RZ, RZ, R81 ;  /* 0x000000ffff9d7224 */ /* 0x001fe200078e0051 */
[----:B------:R0:W-:Y:S01]  /*1e230*/  STL [R1+0x5ec], R160 ;  /* 0x0005eca001007387 */ /* 0x0001e20000100800 */
[----:B------:R-:W-:-:S02]  /*1e240*/  IMAD.MOV.U32 R156, RZ, RZ, R80 ;  /* 0x000000ffff9c7224 */ /* 0x000fc400078e0050 */
[----:B-1----:R-:W-:Y:S01]  /*1e250*/  IMAD.MOV.U32 R158, RZ, RZ, R82 ;  /* 0x000000ffff9e7224 */ /* 0x002fe200078e0052 */
[----:B------:R1:W-:Y:S01]  /*1e260*/  STL [R1+0x5e8], R161 ;  /* 0x0005e8a101007387 */ /* 0x0003e20000100800 */
[----:B--2---:R-:W-:-:S03]  /*1e270*/  IMAD.MOV.U32 R159, RZ, RZ, R83 ;  /* 0x000000ffff9f7224 */ /* 0x004fc600078e0053 */
[----:B------:R2:W-:Y:S01]  /*1e280*/  STL [R1+0x5e4], R174 ;  /* 0x0005e4ae01007387 */ /* 0x0005e20000100800 */
[----:B------:R-:W-:Y:S02]  /*1e290*/  IMAD.MOV.U32 R151, RZ, RZ, R75 ;  /* 0x000000ffff977224 */ /* 0x000fe400078e004b */
[----:B0-----:R-:W-:Y:S01]  /*1e2a0*/  IMAD.MOV.U32 R160, RZ, RZ, R84 ;  /* 0x000000ffffa07224 */ /* 0x001fe200078e0054 */
[----:B------:R0:W-:Y:S01]  /*1e2b0*/  STL [R1+0x5e0], R175 ;  /* 0x0005e0af01007387 */ /* 0x0001e20000100800 */
[----:B------:R-:W-:Y:S02]  /*1e2c0*/  IMAD.MOV.U32 R150, RZ, RZ, R74 ;  /* 0x000000ffff967224 */ /* 0x000fe400078e004a */
[----:B-1----:R-:W-:Y:S01]  /*1e2d0*/  IMAD.MOV.U32 R161, RZ, RZ, R85 ;  /* 0x000000ffffa17224 */ /* 0x002fe200078e0055 */
[----:B------:R1:W-:Y:S01]  /*1e2e0*/  STL.64 [R1+0x12d0], R172 ;  /* 0x0012d0ac01007387 */ /* 0x0003e20000100a00 */
[----:B------:R-:W-:Y:S02]  /*1e2f0*/  IMAD.MOV.U32 R149, RZ, RZ, R73 ;  /* 0x000000ffff957224 */ /* 0x000fe400078e0049 */
[----:B--2---:R-:W-:Y:S01]  /*1e300*/  IMAD.MOV.U32 R174, RZ, RZ, R98 ;  /* 0x000000ffffae7224 */ /* 0x004fe200078e0062 */
[----:B------:R2:W-:Y:S01]  /*1e310*/  STL.128 [R1+0x12c0], R168 ;  /* 0x0012c0a801007387 */ /* 0x0005e20000100c00 */
[----:B------:R-:W-:-:S02]  /*1e320*/  IMAD.MOV.U32 R148, RZ, RZ, R72 ;  /* 0x000000ffff947224 */ /* 0x000fc400078e0048 */
[----:B0-----:R-:W-:Y:S01]  /*1e330*/  IMAD.MOV.U32 R175, RZ, RZ, R99 ;  /* 0x000000ffffaf7224 */ /* 0x001fe200078e0063 */
[----:B------:R0:W-:Y:S01]  /*1e340*/  STL.128 [R1+0x12b0], R164 ;  /* 0x0012b0a401007387 */ /* 0x0001e20000100c00 */
[----:B------:R-:W-:Y:S02]  /*1e350*/  IMAD.MOV.U32 R147, RZ, RZ, R71 ;  /* 0x000000ffff937224 */ /* 0x000fe400078e0047 */
[----:B------:R-:W-:Y:S01]  /*1e360*/  IMAD.MOV.U32 R146, RZ, RZ, R70 ;  /* 0x000000ffff927224 */ /* 0x000fe200078e0046 */
[----:B------:R3:W-:Y:S01]  /*1e370*/  STL.64 [R1+0x12a0], R162 ;  /* 0x0012a0a201007387 */ /* 0x0007e20000100a00 */
[----:B-1----:R-:W-:Y:S02]  /*1e380*/  IMAD.MOV.U32 R173, RZ, RZ, R97 ;  /* 0x000000ffffad7224 */ /* 0x002fe400078e0061 */
[----:B------:R-:W-:Y:S01]  /*1e390*/  IMAD.MOV.U32 R172, RZ, RZ, R96 ;  /* 0x000000ffffac7224 */ /* 0x000fe200078e0060 */
[----:B------:R1:W-:Y:S01]  /*1e3a0*/  STL.128 [R1+0x1290], R152 ;  /* 0x0012909801007387 */ /* 0x0003e20000100c00 */
[----:B------:R-:W-:-:S02]  /*1e3b0*/  IMAD.MOV.U32 R145, RZ, RZ, R69 ;  /* 0x000000ffff917224 */ /* 0x000fc400078e0045 */
[----:B------:R-:W-:Y:S01]  /*1e3c0*/  IMAD.MOV.U32 R144, RZ, RZ, R68 ;  /* 0x000000ffff907224 */ /* 0x000fe200078e0044 */
[----:B------:R-:W-:Y:S01]  /*1e3d0*/  STL [R1+0x600], R136 ;  /* 0x0006008801007387 */ /* 0x000fe20000100800 */
[----:B--2---:R-:W-:Y:S02]  /*1e3e0*/  IMAD.MOV.U32 R171, RZ, RZ, R95 ;  /* 0x000000ffffab7224 */ /* 0x004fe400078e005f */
[----:B------:R-:W-:Y:S01]  /*1e3f0*/  IMAD.MOV.U32 R170, RZ, RZ, R94 ;  /* 0x000000ffffaa7224 */ /* 0x000fe200078e005e */
[----:B------:R-:W-:Y:S01]  /*1e400*/  STL.128 [R1+0x1300], R192 ;  /* 0x001300c001007387 */ /* 0x000fe20000100c00 */
[----:B------:R-:W-:Y:S02]  /*1e410*/  IMAD.MOV.U32 R169, RZ, RZ, R93 ;  /* 0x000000ffffa97224 */ /* 0x000fe400078e005d */
[----:B------:R-:W-:Y:S01]  /*1e420*/  IMAD.MOV.U32 R168, RZ, RZ, R92 ;  /* 0x000000ffffa87224 */ /* 0x000fe200078e005c */
[----:B------:R-:W-:Y:S01]  /*1e430*/  STL.128 [R1+0x12f0], R188 ;  /* 0x0012f0bc01007387 */ /* 0x000fe20000100c00 */
[----:B0-----:R-:W-:-:S02]  /*1e440*/  IMAD.MOV.U32 R167, RZ, RZ, R91 ;  /* 0x000000ffffa77224 */ /* 0x001fc400078e005b */
[----:B------:R-:W-:Y:S01]  /*1e450*/  IMAD.MOV.U32 R166, RZ, RZ, R90 ;  /* 0x000000ffffa67224 */ /* 0x000fe200078e005a */
[----:B------:R0:W-:Y:S01]  /*1e460*/  STL.128 [R1+0x12e0], R184 ;  /* 0x0012e0b801007387 */ /* 0x0001e20000100c00 */
[----:B------:R-:W-:Y:S02]  /*1e470*/  IMAD.MOV.U32 R165, RZ, RZ, R89 ;  /* 0x000000ffffa57224 */ /* 0x000fe400078e0059 */
[----:B------:R-:W-:Y:S01]  /*1e480*/  IMAD.MOV.U32 R164, RZ, RZ, R88 ;  /* 0x000000ffffa47224 */ /* 0x000fe200078e0058 */
[----:B------:R2:W-:Y:S01]  /*1e490*/  STL [R1+0x5c4], R121 ;  /* 0x0005c47901007387 */ /* 0x0005e20000100800 */
[----:B---3--:R-:W-:Y:S02]  /*1e4a0*/  IMAD.MOV.U32 R163, RZ, RZ, R87 ;  /* 0x000000ffffa37224 */ /* 0x008fe400078e0057 */
[----:B------:R-:W-:Y:S01]  /*1e4b0*/  IMAD.MOV.U32 R162, RZ, RZ, R86 ;  /* 0x000000ffffa27224 */ /* 0x000fe200078e0056 */
[----:B------:R3:W-:Y:S01]  /*1e4c0*/  STL [R1+0x5c0], R120 ;  /* 0x0005c07801007387 */ /* 0x0007e20000100800 */
[----:B-1----:R-:W-:-:S02]  /*1e4d0*/  IMAD.MOV.U32 R155, RZ, RZ, R79 ;  /* 0x000000ffff9b7224 */ /* 0x002fc400078e004f */
        /* <DEDUP_REMOVED lines=21> */
[----:B0-----:R-:W-:Y:S01]  /*1e630*/  IMAD.MOV.U32 R184, RZ, RZ, R108 ;  /* 0x000000ffffb87224 */ /* 0x001fe200078e006c */
        /* <DEDUP_REMOVED lines=36> */
[----:B---3--:R-:W-:Y:S02]  /*1e880*/  IMAD.MOV.U32 R120, RZ, RZ, R44 ;  /* 0x000000ffff787224 */ /* 0x008fe400078e002c */
[----:B-1----:R-:W-:Y:S02]  /*1e890*/  IMAD.MOV.U32 R119, RZ, RZ, R43 ;  /* 0x000000ffff777224 */ /* 0x002fe400078e002b */
[----:B----4-:R-:W-:Y:S02]  /*1e8a0*/  IMAD.MOV.U32 R118, RZ, RZ, R42 ;  /* 0x000000ffff767224 */ /* 0x010fe400078e002a */
[----:B------:R-:W-:Y:S02]  /*1e8b0*/  IMAD.MOV.U32 R117, RZ, RZ, R41 ;  /* 0x000000ffff757224 */ /* 0x000fe400078e0029 */
[----:B------:R-:W-:Y:S02]  /*1e8c0*/  IMAD.MOV.U32 R116, RZ, RZ, R40 ;  /* 0x000000ffff747224 */ /* 0x000fe400078e0028 */
[----:B------:R-:W-:-:S02]  /*1e8d0*/  IMAD.MOV.U32 R115, RZ, RZ, R39 ;  /* 0x000000ffff737224 */ /* 0x000fc400078e0027 */
[----:B------:R-:W-:Y:S02]  /*1e8e0*/  IMAD.MOV.U32 R114, RZ, RZ, R38 ;  /* 0x000000ffff727224 */ /* 0x000fe400078e0026 */
[----:B------:R-:W-:Y:S02]  /*1e8f0*/  IMAD.MOV.U32 R113, RZ, RZ, R37 ;  /* 0x000000ffff717224 */ /* 0x000fe400078e0025 */
[----:B0-----:R-:W-:Y:S02]  /*1e900*/  IMAD.MOV.U32 R112, RZ, RZ, R36 ;  /* 0x000000ffff707224 */ /* 0x001fe400078e0024 */
        /* <DEDUP_REMOVED lines=10> */
[----:B------:R-:W-:Y:S01]  /*1e9b0*/  IMAD.MOV.U32 R27, RZ, RZ, R2 ;  /* 0x000000ffff1b7224 */ /* 0x000fe200078e0002 */
[----:B------:R0:W-:Y:S01]  /*1e9c0*/  STL.128 [R1+0x15a0], R20 ;  /* 0x0015a01401007387 */ /* 0x0001e20000100c00 */
[----:B------:R-:W-:-:S03]  /*1e9d0*/  IMAD.MOV.U32 R177, RZ, RZ, R101 ;  /* 0x000000ffffb17224 */ /* 0x000fc600078e0065 */
[----:B------:R1:W-:Y:S01]  /*1e9e0*/  STL.128 [R1+0x1570], R8 ;  /* 0x0015700801007387 */ /* 0x0003e20000100c00 */
[----:B------:R-:W-:-:S03]  /*1e9f0*/  IMAD.MOV.U32 R178, RZ, RZ, R102 ;  /* 0x000000ffffb27224 */ /* 0x000fc600078e0066 */
[----:B------:R-:W-:Y:S01]  /*1ea00*/  STL [R1+0x634], R12 ;  /* 0x0006340c01007387 */ /* 0x000fe20000100800 */
[----:B------:R-:W-:-:S03]  /*1ea10*/  IMAD.MOV.U32 R179, RZ, RZ, R103 ;  /* 0x000000ffffb37224 */ /* 0x000fc600078e0067 */
[----:B------:R-:W-:Y:S04]  /*1ea20*/  STL [R1+0x630], R14 ;  /* 0x0006300e01007387 */ /* 0x000fe80000100800 */
[----:B0-----:R-:W2:Y:S04]  /*1ea30*/  LDL.LU.128 R20, [R1+0x15a0] ;  /* 0x0015a00001147983 */ /* 0x001ea80000300c00 */
[----:B-1----:R-:W3:Y:S04]  /*1ea40*/  LDL.LU.128 R8, [R1+0x1570] ;  /* 0x0015700001087983 */ /* 0x002ee80000300c00 */
        /* <DEDUP_REMOVED lines=85> */
[----:B------:R-:W-:Y:S04]  /*1efa0*/  STL.128 [R1+0x250], R108 ;  /* 0x0002506c01007387 */ /* 0x000fe80000100c00 */
[----:B------:R-:W-:Y:S04]  /*1efb0*/  STL [R1+0x448], R3 ;  /* 0x0004480301007387 */ /* 0x000fe80000100800 */
[----:B------:R-:W-:Y:S04]  /*1efc0*/  STL.128 [R1+0x260], R112 ;  /* 0x0002607001007387 */ /* 0x000fe80000100c00 */
        /* <DEDUP_REMOVED lines=11> */
[----:B------:R-:W-:Y:S04]  /*1f080*/  STL [R1+0x440], R24 ;  /* 0x0004401801007387 */ /* 0x000fe80000100800 */
[----:B------:R1:W-:Y:S04]  /*1f090*/  STL.128 [R1+0x1280], R24 ;  /* 0x0012801801007387 */ /* 0x0003e80000100c00 */
[----:B------:R-:W4:Y:S04]  /*1f0a0*/  LDL.LU.128 R28, [R1+0x450] ;  /* 0x00045000011c7983 */ /* 0x000f280000300c00 */
[----:B0-----:R-:W4:Y:S04]  /*1f0b0*/  LDL.LU.128 R152, [R1+0x1290] ;  /* 0x0012900001987983 */ /* 0x001f280000300c00 */
[----:B------:R-:W4:Y:S04]  /*1f0c0*/  LDL.LU.128 R32, [R1+0x460] ;  /* 0x0004600001207983 */ /* 0x000f280000300c00 */
        /* <DEDUP_REMOVED lines=33> */
[----:B0-----:R-:W3:Y:S04]  /*1f2e0*/  LDL.LU.128 R184, [R1+0x12e0] ;  /* 0x0012e00001b87983 */ /* 0x001ee80000300c00 */
[----:B-1----:R-:W3:Y:S04]  /*1f2f0*/  LDL.LU.128 R188, [R1+0x12f0] ;  /* 0x0012f00001bc7983 */ /* 0x002ee80000300c00 */
[----:B--2---:R-:W2:Y:S04]  /*1f300*/  LDL.LU.128 R196, [R1+0x1310] ;  /* 0x0013100001c47983 */ /* 0x004ea80000300c00 */
[----:B------:R0:W-:Y:S04]  /*1f310*/  STL.128 [R1+0x1270], R20 ;  /* 0x0012701401007387 */ /* 0x0001e80000100c00 */
[----:B------:R-:W-:Y:S04]  /*1f320*/  STL.128 [R1+0x320], R160 ;  /* 0x000320a001007387 */ /* 0x000fe80000100c00 */
[----:B------:R1:W-:Y:S04]  /*1f330*/  STL.128 [R1+0x330], R164 ;  /* 0x000330a401007387 */ /* 0x0003e80000100c00 */
[----:B------:R1:W-:Y:S04]  /*1f340*/  STL.128 [R1+0x340], R168 ;  /* 0x000340a801007387 */ /* 0x0003e80000100c00 */
[----:B------:R1:W-:Y:S04]  /*1f350*/  STL.128 [R1+0x350], R172 ;  /* 0x000350ac01007387 */ /* 0x0003e80000100c00 */
[----:B0-----:R-:W2:Y:S04]  /*1f360*/  LDL.LU.128 R20, [R1+0x1270] ;  /* 0x0012700001147983 */ /* 0x001ea80000300c00 */
[----:B-1----:R-:W2:Y:S04]  /*1f370*/  LDL.LU.128 R164, [R1+0x12b0] ;  /* 0x0012b00001a47983 */ /* 0x002ea80000300c00 */
[----:B------:R-:W2:Y:S04]  /*1f380*/  LDL.LU.128 R168, [R1+0x12c0] ;  /* 0x0012c00001a87983 */ /* 0x000ea80000300c00 */
[----:B------:R-:W2:Y:S04]  /*1f390*/  LDL.LU.64 R172, [R1+0x12d0] ;  /* 0x0012d00001ac7983 */ /* 0x000ea80000300a00 */
[----:B------:R-:W2:Y:S01]  /*1f3a0*/  LDL.LU.64 R162, [R1+0x12a0] ;  /* 0x0012a00001a27983 */ /* 0x000ea20000300a00 */
[----:B----4-:R-:W-:-:S06]  /*1f3b0*/  WARPGROUP.ARRIVE ;  /* 0x00000000000079c5 */ /* 0x010fcc0000000000 */
[----:B------:R-:W-:Y:S01]  /*1f3c0*/  HGMMA.64x256x16.F32.BF16 R24, R152, gdesc[UR4].tnspB, R24, gsb0 ;  /* 0x43e0000498187df0 */ /* 0x000fe20008001818 */
[----:B------:R-:W-:Y:S02]  /*1f3d0*/  STL.128 [R1+0x310], R156 ;  /* 0x0003109c01007387 */ /* 0x000fe40000100c00 */
[----:B------:R-:W-:Y:S02]  /*1f3e0*/  WARPGROUP.DEPBAR.LE gsb0, 0x0 ;  /* 0x00008000000079c5 */ /* 0x000fe40000010000 */
[----:B------:R0:W-:Y:S04]  /*1f3f0*/  STL.128 [R1+0x440], R24 ;  /* 0x0004401801007387 */ /* 0x0001e80000100c00 */
[----:B------:R-:W-:Y:S04]  /*1f400*/  STL.128 [R1+0x450], R28 ;  /* 0x0004501c01007387 */ /* 0x000fe80000100c00 */
[----:B------:R1:W-:Y:S04]  /*1f410*/  STL.128 [R1+0x570], R100 ;  /* 0x0005706401007387 */ /* 0x0003e80000100c00 */
[----:B------:R4:W-:Y:S04]  /*1f420*/  STL.128 [R1+0x580], R104 ;  /* 0x0005806801007387 */ /* 0x0009e80000100c00 */
[----:B0-----:R-:W2:Y:S04]  /*1f430*/  LDL.LU.128 R24, [R1+0x1280] ;  /* 0x0012800001187983 */ /* 0x001ea80000300c00 */
[----:B-1----:R-:W2:Y:S04]  /*1f440*/  LDL.LU.128 R100, [R1+0x440] ;  /* 0x0004400001647983 */ /* 0x002ea80000300c00 */
[----:B----4-:R-:W4:Y:S01]  /*1f450*/  LDL.LU.128 R104, [R1+0x450] ;  /* 0x0004500001687983 */ /* 0x010f220000300c00 */
[-CC-:B---3--:R-:W-:Y:S01]  /*1f460*/  FFMA.FTZ R161, R184, R0.reuse, -R13.reuse ;  /* 0x00000000b8a17223 */ /* 0x188fe2000001080d */
[-CC-:B------:R-:W-:Y:S01]  /*1f470*/  FFMA.FTZ R160, R185, R0.reuse, -R13.reuse ;  /* 0x00000000b9a07223 */ /* 0x180fe2000001080d */
[-CC-:B------:R-:W-:Y:S01]  /*1f480*/  FFMA.FTZ R159, R188, R0.reuse, -R13.reuse ;  /* 0x00000000bc9f7223 */ /* 0x180fe2000001080d */
[-C--:B------:R-:W-:Y:S01]  /*1f490*/  FFMA.FTZ R158, R189, R0.reuse, -R13 ;  /* 0x00000000bd9e7223 */ /* 0x080fe2000001080d */
[-CC-:B--2---:R-:W-:Y:S01]  /*1f4a0*/  FFMA.FTZ R157, R186, R0.reuse, -R197.reuse ;  /* 0x00000000ba9d7223 */ /* 0x184fe200000108c5 */
        /* <DEDUP_REMOVED lines=10> */
[----:B------:R-:W2:Y:S01]  /*1f550*/  MUFU.EX2 R0, R0 ;  /* 0x0000000000007308 */ /* 0x000ea20000000800 */
[----:B------:R-:W-:Y:S01]  /*1f560*/  IMAD.MOV.U32 R200, RZ, RZ, R225 ;  /* 0x000000ffffc87224 */ /* 0x000fe200078e00e1 */
[----:B------:R3:W-:Y:S01]  /*1f570*/  STL.128 [R1+0x360], R176 ;  /* 0x000360b001007387 */ /* 0x0007e20000100c00 */
[----:B------:R-:W-:Y:S01]  /*1f580*/  IMAD.MOV.U32 R201, RZ, RZ, R224 ;  /* 0x000000ffffc97224 */ /* 0x000fe200078e00e0 */
[----:B0-----:R-:W-:Y:S01]  /*1f590*/  F2FP.BF16.F32.PACK_AB R152, R160, R161 ;  /* 0x000000a1a098723e */ /* 0x001fe200000010ff */
[----:B------:R-:W-:Y:S01]  /*1f5a0*/  IMAD.MOV.U32 R224, RZ, RZ, R14 ;  /* 0x000000ffffe07224 */ /* 0x000fe200078e000e */
[----:B-1----:R-:W-:Y:S01]  /*1f5b0*/  F2FP.BF16.F32.PACK_AB R153, R156, R157 ;  /* 0x0000009d9c99723e */ /* 0x002fe200000010ff */
[----:B------:R-:W-:Y:S01]  /*1f5c0*/  IMAD.MOV.U32 R225, RZ, RZ, R12 ;  /* 0x000000ffffe17224 */ /* 0x000fe200078e000c */
[----:B------:R-:W-:Y:S01]  /*1f5d0*/  F2FP.BF16.F32.PACK_AB R154, R158, R159 ;  /* 0x0000009f9e9a723e */ /* 0x000fe200000010ff */
[----:B------:R-:W-:-:S02]  /*1f5e0*/  IMAD.MOV.U32 R175, RZ, RZ, R150 ;  /* 0x000000ffffaf7224 */ /* 0x000fc400078e0096 */
[----:B------:R-:W-:Y:S01]  /*1f5f0*/  IMAD.MOV.U32 R174, RZ, RZ, R151 ;  /* 0x000000ffffae7224 */ /* 0x000fe200078e0097 */
[----:B------:R-:W-:Y:S01]  /*1f600*/  STL.128 [R1+0x370], R180 ;  /* 0x000370b401007387 */ /* 0x000fe20000100c00 */
[----:B------:R-:W-:Y:S01]  /*1f610*/  IMAD.MOV.U32 R202, RZ, RZ, R223 ;  /* 0x000000ffffca7224 */ /* 0x000fe200078e00df */
[----:B--2---:R-:W-:Y:S01]  /*1f620*/  F2FP.BF16.F32.PACK_AB R155, R0, R13 ;  /* 0x0000000d009b723e */ /* 0x004fe200000010ff */
[----:B---3--:R-:W-:Y:S02]  /*1f630*/  IMAD.MOV.U32 R179, RZ, RZ, R146 ;  /* 0x000000ffffb37224 */ /* 0x008fe400078e0092 */
[----:B------:R-:W-:Y:S02]  /*1f640*/  IMAD.MOV.U32 R178, RZ, RZ, R147 ;  /* 0x000000ffffb27224 */ /* 0x000fe400078e0093 */
[----:B------:R-:W-:Y:S02]  /*1f650*/  IMAD.MOV.U32 R177, RZ, RZ, R148 ;  /* 0x000000ffffb17224 */ /* 0x000fe400078e0094 */
[----:B------:R-:W-:Y:S01]  /*1f660*/  IMAD.MOV.U32 R176, RZ, RZ, R149 ;  /* 0x000000ffffb07224 */ /* 0x000fe200078e0095 */
[----:B------:R0:W-:Y:S01]  /*1f670*/  STL.128 [R1+0x420], R224 ;  /* 0x000420e001007387 */ /* 0x0001e20000100c00 */
        /* <DEDUP_REMOVED lines=18> */
[----:B0-----:R-:W-:-:S02]  /*1f7a0*/  IMAD.MOV.U32 R227, RZ, RZ, R140 ;  /* 0x000000ffffe37224 */ /* 0x001fc400078e008c */
[----:B------:R-:W-:Y:S01]  /*1f7b0*/  IMAD.MOV.U32 R226, RZ, RZ, R141 ;  /* 0x000000ffffe27224 */ /* 0x000fe200078e008d */
[----:B------:R-:W-:Y:S01]  /*1f7c0*/  STL.128 [R1+0x490], R44 ;  /* 0x0004902c01007387 */ /* 0x000fe20000100c00 */
[----:B------:R-:W-:Y:S02]  /*1f7d0*/  IMAD.MOV.U32 R183, RZ, RZ, R142 ;  /* 0x000000ffffb77224 */ /* 0x000fe400078e008e */
[----:B------:R-:W-:Y:S01]  /*1f7e0*/  IMAD.MOV.U32 R182, RZ, RZ, R143 ;  /* 0x000000ffffb67224 */ /* 0x000fe200078e008f */
[----:B------:R-:W-:Y:S01]  /*1f7f0*/  STL.128 [R1+0x4a0], R48 ;  /* 0x0004a03001007387 */ /* 0x000fe20000100c00 */
[----:B------:R-:W-:Y:S02]  /*1f800*/  IMAD.MOV.U32 R181, RZ, RZ, R144 ;  /* 0x000000ffffb57224 */ /* 0x000fe400078e0090 */
[----:B------:R-:W-:Y:S01]  /*1f810*/  IMAD.MOV.U32 R180, RZ, RZ, R145 ;  /* 0x000000ffffb47224 */ /* 0x000fe200078e0091 */
        /* <DEDUP_REMOVED lines=14> */
[----:B------:R3:W-:Y:S04]  /*1f900*/  STL.128 [R1+0x5b0], R116 ;  /* 0x0005b07401007387 */ /* 0x0007e80000100c00 */
[----:B------:R3:W-:Y:S04]  /*1f910*/  STL.128 [R1+0x5e0], R128 ;  /* 0x0005e08001007387 */ /* 0x0007e80000100c00 */
[----:B------:R3:W-:Y:S04]  /*1f920*/  STL [R1+0x5f0], R132 ;  /* 0x0005f08401007387 */ /* 0x0007e80000100800 */
[----:B-1----:R-:W4:Y:S04]  /*1f930*/  LDL.LU R20, [R1+0x5c0] ;  /* 0x0005c00001147983 */ /* 0x002f280000300800 */
[----:B------:R-:W4:Y:S04]  /*1f940*/  LDL.LU R21, [R1+0x5c8] ;  /* 0x0005c80001157983 */ /* 0x000f280000300800 */
[----:B------:R-:W4:Y:S04]  /*1f950*/  LDL.LU R22, [R1+0x5cc] ;  /* 0x0005cc0001167983 */ /* 0x000f280000300800 */
[----:B------:R-:W4:Y:S04]  /*1f960*/  LDL.LU R23, [R1+0x5d0] ;  /* 0x0005d00001177983 */ /* 0x000f280000300800 */
[----:B------:R-:W-:Y:S04]  /*1f970*/  STL.128 [R1+0x11b0], R176 ;  /* 0x0011b0b001007387 */ /* 0x000fe80000100c00 */
[----:B------:R-:W-:Y:S04]  /*1f980*/  STL.128 [R1+0x11a0], R172 ;  /* 0x0011a0ac01007387 */ /* 0x000fe80000100c00 */
[----:B------:R-:W-:Y:S04]  /*1f990*/  STL.128 [R1+0x1190], R168 ;  /* 0x001190a801007387 */ /* 0x000fe80000100c00 */
[----:B------:R-:W-:Y:S04]  /*1f9a0*/  STL.128 [R1+0x1180], R164 ;  /* 0x001180a401007387 */ /* 0x000fe80000100c00 */
[----:B------:R-:W-:Y:S04]  /*1f9b0*/  STL.128 [R1+0x1170], R160 ;  /* 0x001170a001007387 */ /* 0x000fe80000100c00 */
[----:B------:R-:W-:Y:S04]  /*1f9c0*/  STL.128 [R1+0x1160], R156 ;  /* 0x0011609c01007387 */ /* 0x000fe80000100c00 */
[----:B------:R1:W-:Y:S04]  /*1f9d0*/  STL.128 [R1+0x1150], R152 ;  /* 0x0011509801007387 */ /* 0x0003e80000100c00 */
[----:B0-----:R-:W4:Y:S04]  /*1f9e0*/  LDL.LU.128 R108, [R1+0x460] ;  /* 0x00046000016c7983 */ /* 0x001f280000300c00 */
[----:B--2---:R-:W2:Y:S04]  /*1f9f0*/  LDL.LU.128 R112, [R1+0x470] ;  /* 0x0004700001707983 */ /* 0x004ea80000300c00 */
        /* <DEDUP_REMOVED lines=9> */
[----:B-1----:R-:W3:Y:S04]  /*1fa90*/  LDL.LU.128 R152, [R1+0x510] ;  /* 0x0005100001987983 */ /* 0x002ee80000300c00 */
[----:B------:R-:W3:Y:S04]  /*1faa0*/  LDL.LU.128 R156, [R1+0x520] ;  /* 0x00052000019c7983 */ /* 0x000ee80000300c00 */
[----:B------:R-:W3:Y:S04]  /*1fab0*/  LDL.LU.128 R160, [R1+0x530] ;  /* 0x0005300001a07983 */ /* 0x000ee80000300c00 */
[----:B------:R-:W3:Y:S04]  /*1fac0*/  LDL.LU.128 R164, [R1+0x540] ;  /* 0x0005400001a47983 */ /* 0x000ee80000300c00 */
[----:B------:R-:W3:Y:S04]  /*1fad0*/  LDL.LU.128 R168, [R1+0x550] ;  /* 0x0005500001a87983 */ /* 0x000ee80000300c00 */
[----:B------:R-:W3:Y:S04]  /*1fae0*/  LDL.LU.128 R172, [R1+0x560] ;  /* 0x0005600001ac7983 */ /* 0x000ee80000300c00 */
[----:B------:R-:W3:Y:S01]  /*1faf0*/  LDL.128 R176, [R1+0x570] ;  /* 0x0005700001b07983 */ /* 0x000ee20000100c00 */
[----:B----4-:R-:W-:-:S03]  /*1fb00*/  IMAD.MOV.U32 R28, RZ, RZ, R104 ;  /* 0x000000ffff1c7224 */ /* 0x010fc600078e0068 */
[----:B------:R-:W-:Y:S01]  /*1fb10*/  STL.128 [R1+0x230], R8 ;  /* 0x0002300801007387 */ /* 0x000fe20000100c00 */
[----:B------:R-:W-:-:S03]  /*1fb20*/  IMAD.MOV.U32 R29, RZ, RZ, R105 ;  /* 0x000000ffff1d7224 */ /* 0x000fc600078e0069 */
[----:B------:R-:W-:Y:S01]  /*1fb30*/  STL.128 [R1+0x230], R4 ;  /* 0x0002300401007387 */ /* 0x000fe20000100c00 */
[----:B------:R-:W-:Y:S02]  /*1fb40*/  IMAD.MOV.U32 R30, RZ, RZ, R106 ;  /* 0x000000ffff1e7224 */ /* 0x000fe400078e006a */
[----:B------:R-:W-:Y:S01]  /*1fb50*/  IMAD.MOV.U32 R31, RZ, RZ, R107 ;  /* 0x000000ffff1f7224 */ /* 0x000fe200078e006b */
[----:B------:R0:W-:Y:S04]  /*1fb60*/  STL.128 [R1+0x230], R24 ;  /* 0x0002301801007387 */ /* 0x0001e80000100c00 */
[----:B------:R1:W-:Y:S04]  /*1fb70*/  STL.128 [R1+0x230], R100 ;  /* 0x0002306401007387 */ /* 0x0003e80000100c00 */
[----:B------:R4:W-:Y:S04]  /*1fb80*/  STL.128 [R1+0x240], R104 ;  /* 0x0002406801007387 */ /* 0x0009e80000100c00 */
[----:B------:R-:W-:Y:S01]  /*1fb90*/  STL.64 [R1+0xff0], R18 ;  /* 0x000ff01201007387 */ /* 0x000fe20000100a00 */
[----:B0-----:R-:W-:-:S03]  /*1fba0*/  IMAD.MOV.U32 R25, RZ, RZ, R101 ;  /* 0x000000ffff197224 */ /* 0x001fc600078e0065 */
[----:B------:R-:W-:Y:S01]  /*1fbb0*/  STL.128 [R1+0xfe0], R12 ;  /* 0x000fe00c01007387 */ /* 0x000fe20000100c00 */
[----:B------:R-:W-:Y:S02]  /*1fbc0*/  IMAD.MOV.U32 R26, RZ, RZ, R102 ;  /* 0x000000ffff1a7224 */ /* 0x000fe400078e0066 */
[----:B------:R-:W-:Y:S01]  /*1fbd0*/  IMAD.MOV.U32 R27, RZ, RZ, R103 ;  /* 0x000000ffff1b7224 */ /* 0x000fe200078e0067 */
[----:B-1----:R-:W3:Y:S04]  /*1fbe0*/  LDL.LU R101, [R1+0x574] ;  /* 0x0005740001657983 */ /* 0x002ee80000300800 */
[----:B------:R-:W3:Y:S04]  /*1fbf0*/  LDL.LU R102, [R1+0x578] ;  /* 0x0005780001667983 */ /* 0x000ee80000300800 */
[----:B------:R-:W3:Y:S04]  /*1fc00*/  LDL.LU R103, [R1+0x57c] ;  /* 0x00057c0001677983 */ /* 0x000ee80000300800 */
[----:B----4-:R-:W4:Y:S01]  /*1fc10*/  LDL.128 R104, [R1+0x580] ;  /* 0x0005800001687983 */ /* 0x010f220000100c00 */
[----:B------:R-:W-:-:S03]  /*1fc20*/  IMAD.MOV.U32 R24, RZ, RZ, R100 ;  /* 0x000000ffff187224 */ /* 0x000fc600078e0064 */
[----:B------:R0:W-:Y:S04]  /*1fc30*/  STL.128 [R1+0x1020], R28 ;  /* 0x0010201c01007387 */ /* 0x0001e80000100c00 */
[----:B------:R1:W-:Y:S04]  /*1fc40*/  STL.128 [R1+0x1010], R24 ;  /* 0x0010101801007387 */ /* 0x0003e80000100c00 */
[----:B------:R-:W4:Y:S04]  /*1fc50*/  LDL.LU R197, [R1+0x5c4] ;  /* 0x0005c40001c57983 */ /* 0x000f280000300800 */
[----:B------:R-:W4:Y:S04]  /*1fc60*/  LDL.LU R191, [R1+0x5d4] ;  /* 0x0005d40001bf7983 */ /* 0x000f280000300800 */
[----:B0-----:R-:W4:Y:S04]  /*1fc70*/  LDL.LU.128 R28, [R1+0x1020] ;  /* 0x00102000011c7983 */ /* 0x001f280000300c00 */
[----:B-1----:R-:W4:Y:S04]  /*1fc80*/  LDL.LU.128 R24, [R1+0x1010] ;  /* 0x0010100001187983 */ /* 0x002f280000300c00 */
[----:B------:R-:W4:Y:S04]  /*1fc90*/  LDL.LU R190, [R1+0x5d8] ;  /* 0x0005d80001be7983 */ /* 0x000f280000300800 */
[----:B------:R-:W4:Y:S04]  /*1fca0*/  LDL.LU R187, [R1+0x5dc] ;  /* 0x0005dc0001bb7983 */ /* 0x000f280000300800 */
[----:B------:R-:W4:Y:S04]  /*1fcb0*/  LDL.LU R186, [R1+0x5e0] ;  /* 0x0005e00001ba7983 */ /* 0x000f280000300800 */
[----:B------:R-:W4:Y:S04]  /*1fcc0*/  LDL.LU R189, [R1+0x5e4] ;  /* 0x0005e40001bd7983 */ /* 0x000f280000300800 */
[----:B------:R-:W4:Y:S04]  /*1fcd0*/  LDL.LU R188, [R1+0x5e8] ;  /* 0x0005e80001bc7983 */ /* 0x000f280000300800 */
[----:B------:R-:W4:Y:S04]  /*1fce0*/  LDL.LU R185, [R1+0x5ec] ;  /* 0x0005ec0001b97983 */ /* 0x000f280000300800 */
[----:B------:R-:W4:Y:S04]  /*1fcf0*/  LDL.LU R184, [R1+0x5f0] ;  /* 0x0005f00001b87983 */ /* 0x000f280000300800 */
[----:B------:R-:W4:Y:S04]  /*1fd00*/  LDL.LU.64 R18, [R1+0xff0] ;  /* 0x000ff00001127983 */ /* 0x000f280000300a00 */
[----:B------:R-:W4:Y:S01]  /*1fd10*/  LDL.LU.128 R12, [R1+0xfe0] ;  /* 0x000fe000010c7983 */ /* 0x000f220000300c00 */
[----:B------:R-:W-:Y:S01]  /*1fd20*/  VIADD R16, R16, 0x280 ;  /* 0x0000028010107836 */ /* 0x000fe20000000000 */
[----:B------:R-:W-:-:S02]  /*1fd30*/  R2UR UR7, R17 ;  /* 0x00000000110772ca */ /* 0x000fc400000e0000 */
[----:B------:R-:W-:Y:S04]  /*1fd40*/  STL.128 [R1+0x400], R216 ;  /* 0x000400d801007387 */ /* 0x000fe80000100c00 */
[----:B------:R-:W-:Y:S04]  /*1fd50*/  STL.128 [R1+0x3c0], R200 ;  /* 0x0003c0c801007387 */ /* 0x000fe80000100c00 */
[----:B------:R-:W-:Y:S04]  /*1fd60*/  STL.128 [R1+0x3d0], R204 ;  /* 0x0003d0cc01007387 */ /* 0x000fe80000100c00 */
[----:B------:R-:W-:Y:S04]  /*1fd70*/  STL.128 [R1+0x3e0], R208 ;  /* 0x0003e0d001007387 */ /* 0x000fe80000100c00 */
[----:B------:R-:W-:Y:S04]  /*1fd80*/  STL.128 [R1+0x3f0], R212 ;  /* 0x0003f0d401007387 */ /* 0x000fe80000100c00 */
[----:B------:R-:W-:Y:S04]  /*1fd90*/  STL.128 [R1+0x3a0], R192 ;  /* 0x0003a0c001007387 */ /* 0x000fe80000100c00 */
[----:B------:R-:W-:Y:S04]  /*1fda0*/  STL.64 [R1+0x1208], R198 ;  /* 0x001208c601007387 */ /* 0x000fe80000100a00 */
[----:B------:R-:W4:Y:S04]  /*1fdb0*/  LDL.LU R196, [R1+0xfd0] ;  /* 0x000fd00001c47983 */ /* 0x000f280000300800 */
[----:B------:R0:W-:Y:S01]  /*1fdc0*/  STL.128 [R1+0x1000], R20 ;  /* 0x0010001401007387 */ /* 0x0001e20000100c00 */
[----:B------:R-:W-:-:S03]  /*1fdd0*/  IMAD.MOV.U32 R32, RZ, RZ, R108 ;  /* 0x000000ffff207224 */ /* 0x000fc600078e006c */
[----:B0-----:R-:W4:Y:S01]  /*1fde0*/  LDL.LU.128 R20, [R1+0x1000] ;  /* 0x0010000001147983 */ /* 0x001f220000300c00 */
[----:B------:R-:W-:Y:S02]  /*1fdf0*/  IMAD.MOV.U32 R33, RZ, RZ, R109 ;  /* 0x000000ffff217224 */ /* 0x000fe400078e006d */
[----:B------:R-:W-:Y:S02]  /*1fe00*/  IMAD.MOV.U32 R34, RZ, RZ, R110 ;  /* 0x000000ffff227224 */ /* 0x000fe400078e006e */
[----:B------:R-:W-:Y:S02]  /*1fe10*/  IMAD.MOV.U32 R35, RZ, RZ, R111 ;  /* 0x000000ffff237224 */ /* 0x000fe400078e006f */
[----:B--2---:R-:W-:Y:S02]  /*1fe20*/  IMAD.MOV.U32 R36, RZ, RZ, R112 ;  /* 0x000000ffff247224 */ /* 0x004fe400078e0070 */
[----:B------:R-:W-:Y:S02]  /*1fe30*/  IMAD.MOV.U32 R37, RZ, RZ, R113 ;  /* 0x000000ffff257224 */ /* 0x000fe400078e0071 */
[----:B------:R-:W-:-:S02]  /*1fe40*/  IMAD.MOV.U32 R38, RZ, RZ, R114 ;  /* 0x000000ffff267224 */ /* 0x000fc400078e0072 */
[----:B------:R-:W-:Y:S02]  /*1fe50*/  IMAD.MOV.U32 R39, RZ, RZ, R115 ;  /* 0x000000ffff277224 */ /* 0x000fe400078e0073 */
        /* <DEDUP_REMOVED lines=80> */
[----:B----4-:R4:W-:Y:S04]  /*20360*/  STL.128 [R1+0x370], R104 ;  /* 0x0003706801007387 */ /* 0x0109e80000100c00 */
[----:B0-----:R-:W4:Y:S04]  /*20370*/  LDL.LU.128 R100, [R1+0x1140] ;  /* 0x0011400001647983 */ /* 0x001f280000300c00 */
[----:B-1----:R-:W4:Y:S04]  /*20380*/  LDL.LU.128 R96, [R1+0x1130] ;  /* 0x0011300001607983 */ /* 0x002f280000300c00 */
        /* <DEDUP_REMOVED lines=16> */
[----:B----4-:R-:W4:Y:S04]  /*20490*/  LDL.LU R105, [R1+0x584] ;  /* 0x0005840001697983 */ /* 0x010f280000300800 */
[----:B------:R-:W4:Y:S04]  /*204a0*/  LDL.LU R106, [R1+0x588] ;  /* 0x00058800016a7983 */ /* 0x000f280000300800 */
[----:B------:R-:W4:Y:S04]  /*204b0*/  LDL.LU R107, [R1+0x58c] ;  /* 0x00058c00016b7983 */ /* 0x000f280000300800 */
[----:B------:R-:W4:Y:S04]  /*204c0*/  LDL.128 R108, [R1+0x590] ;  /* 0x00059000016c7983 */ /* 0x000f280000100c00 */
[----:B------:R0:W-:Y:S04]  /*204d0*/  STL.128 [R1+0xe70], R20 ;  /* 0x000e701401007387 */ /* 0x0001e80000100c00 */
[----:B------:R1:W-:Y:S04]  /*204e0*/  STL.128 [R1+0xe90], R28 ;  /* 0x000e901c01007387 */ /* 0x0003e80000100c00 */
[----:B------:R1:W-:Y:S04]  /*204f0*/  STL.128 [R1+0xe80], R24 ;  /* 0x000e801801007387 */ /* 0x0003e80000100c00 */
[----:B------:R1:W-:Y:S04]  /*20500*/  STL.128 [R1+0x260], R112 ;  /* 0x0002607001007387 */ /* 0x0003e80000100c00 */
[----:B0-----:R-:W4:Y:S04]  /*20510*/  LDL.LU.128 R20, [R1+0xe70] ;  /* 0x000e700001147983 */ /* 0x001f280000300c00 */
[----:B-1----:R-:W4:Y:S04]  /*20520*/  LDL.LU.128 R28, [R1+0xe90] ;  /* 0x000e9000011c7983 */ /* 0x002f280000300c00 */
[----:B------:R-:W4:Y:S04]  /*20530*/  LDL.LU.128 R24, [R1+0xe80] ;  /* 0x000e800001187983 */ /* 0x000f280000300c00 */
[----:B------:R0:W-:Y:S01]  /*20540*/  STL.128 [R1+0x270], R116 ;  /* 0x0002707401007387 */ /* 0x0001e20000100c00 */
[----:B------:R-:W-:-:S03]  /*20550*/  R2UR UR6, R16 ;  /* 0x00000000100672ca */ /* 0x000fc600000e0000 */
[----:B------:R-:W4:Y:S04]  /*20560*/  LDL.LU.128 R112, [R1+0x5a0] ;  /* 0x0005a00001707983 */ /* 0x000f280000300c00 */
[----:B------:R1:W-:Y:S04]  /*20570*/  STL.64 [R1+0x1268], R226 ;  /* 0x001268e201007387 */ /* 0x0003e80000100a00 */
[----:B------:R1:W-:Y:S04]  /*20580*/  STL [R1+0x1200], R197 ;  /* 0x001200c501007387 */ /* 0x0003e80000100800 */
[----:B0-----:R-:W4:Y:S04]  /*20590*/  LDL.LU.128 R116, [R1+0x5b0] ;  /* 0x0005b00001747983 */ /* 0x001f280000300c00 */
[----:B------:R0:W-:Y:S04]  /*205a0*/  STL.128 [R1+0x11e0], R188 ;  /* 0x0011e0bc01007387 */ /* 0x0001e80000100c00 */
[----:B------:R0:W-:Y:S04]  /*205b0*/  STL.128 [R1+0x11d0], R184 ;  /* 0x0011d0b801007387 */ /* 0x0001e80000100c00 */
[----:B------:R0:W-:Y:S04]  /*205c0*/  STL.128 [R1+0x11c0], R180 ;  /* 0x0011c0b401007387 */ /* 0x0001e80000100c00 */
[----:B------:R-:W-:Y:S04]  /*205d0*/  STL.128 [R1+0x350], R172 ;  /* 0x000350ac01007387 */ /* 0x000fe80000100c00 */
[----:B------:R0:W-:Y:S04]  /*205e0*/  STL.128 [R1+0x360], R176 ;  /* 0x000360b001007387 */ /* 0x0001e80000100c00 */
[----:B------:R0:W-:Y:S04]  /*205f0*/  STL.64 [R1+0xe60], R18 ;  /* 0x000e601201007387 */ /* 0x0001e80000100a00 */
[----:B------:R0:W-:Y:S04]  /*20600*/  STL.128 [R1+0xe50], R12 ;  /* 0x000e500c01007387 */ /* 0x0001e80000100c00 */
[----:B-1----:R-:W4:Y:S04]  /*20610*/  LDL.LU.64 R226, [R1+0x1268] ;  /* 0x0012680001e27983 */ /* 0x002f280000300a00 */
[----:B------:R-:W4:Y:S04]  /*20620*/  LDL.LU R197, [R1+0x1200] ;  /* 0x0012000001c57983 */ /* 0x000f280000300800 */
[----:B0-----:R-:W4:Y:S04]  /*20630*/  LDL.LU.128 R188, [R1+0x11e0] ;  /* 0x0011e00001bc7983 */ /* 0x001f280000300c00 */
[----:B------:R-:W4:Y:S04]  /*20640*/  LDL.LU.128 R184, [R1+0x11d0] ;  /* 0x0011d00001b87983 */ /* 0x000f280000300c00 */
[----:B------:R-:W4:Y:S04]  /*20650*/  LDL.LU.128 R180, [R1+0x11c0] ;  /* 0x0011c00001b47983 */ /* 0x000f280000300c00 */
[----:B------:R-:W4:Y:S04]  /*20660*/  LDL.LU.128 R176, [R1+0x11b0] ;  /* 0x0011b00001b07983 */ /* 0x000f280000300c00 */
[----:B------:R-:W4:Y:S04]  /*20670*/  LDL.LU.128 R172, [R1+0x11a0] ;  /* 0x0011a00001ac7983 */ /* 0x000f280000300c00 */
[----:B------:R-:W4:Y:S04]  /*20680*/  LDL.LU.64 R18, [R1+0xe60] ;  /* 0x000e600001127983 */ /* 0x000f280000300a00 */
[----:B------:R-:W4:Y:S04]  /*20690*/  LDL.LU.128 R12, [R1+0xe50] ;  /* 0x000e5000010c7983 */ /* 0x000f280000300c00 */
[----:B------:R-:W4:Y:S04]  /*206a0*/  LDL.LU R17, [R1+0x598] ;  /* 0x0005980001117983 */ /* 0x000f280000300800 */
[----:B------:R-:W4:Y:S04]  /*206b0*/  LDL.LU R16, [R1+0x59c] ;  /* 0x00059c0001107983 */ /* 0x000f280000300800 */
[----:B------:R0:W-:Y:S04]  /*206c0*/  STL.128 [R1+0x300], R152 ;  /* 0x0003009801007387 */ /* 0x0001e80000100c00 */
[----:B------:R1:W-:Y:S04]  /*206d0*/  STL.128 [R1+0x410], R220 ;  /* 0x000410dc01007387 */ /* 0x0003e80000100c00 */
[----:B------:R-:W4:Y:S04]  /*206e0*/  LDL.LU.128 R216, [R1+0x1360] ;  /* 0x0013600001d87983 */ /* 0x000f280000300c00 */
[----:B------:R-:W4:Y:S04]  /*206f0*/  LDL.LU.128 R212, [R1+0x1350] ;  /* 0x0013500001d47983 */ /* 0x000f280000300c00 */
[----:B0-----:R-:W4:Y:S04]  /*20700*/  LDL.LU.128 R152, [R1+0x1150] ;  /* 0x0011500001987983 */ /* 0x001f280000300c00 */
[----:B-1----:R-:W4:Y:S04]  /*20710*/  LDL.LU.64 R220, [R1+0x1370] ;  /* 0x0013700001dc7983 */ /* 0x002f280000300a00 */
[----:B------:R-:W4:Y:S04]  /*20720*/  LDL.LU.128 R208, [R1+0x1340] ;  /* 0x0013400001d07983 */ /* 0x000f280000300c00 */
[----:B------:R-:W4:Y:S04]  /*20730*/  LDL.LU.128 R204, [R1+0x1330] ;  /* 0x0013300001cc7983 */ /* 0x000f280000300c00 */
[----:B------:R-:W4:Y:S04]  /*20740*/  LDL.LU.128 R200, [R1+0x1320] ;  /* 0x0013200001c87983 */ /* 0x000f280000300c00 */
[----:B------:R-:W4:Y:S04]  /*20750*/  LDL.LU.128 R192, [R1+0x1300] ;  /* 0x0013000001c07983 */ /* 0x000f280000300c00 */
        /* <DEDUP_REMOVED lines=12> */
[----:B------:R-:W4:Y:S04]  /*20820*/  LDL.LU.64 R198, [R1+0x1208] ;  /* 0x0012080001c67983 */ /* 0x000f280000300a00 */
[----:B------:R0:W-:Y:S04]  /*20830*/  STL.128 [R1+0xfb0], R100 ;  /* 0x000fb06401007387 */ /* 0x0001e80000100c00 */
[----:B------:R1:W-:Y:S04]  /*20840*/  STL.128 [R1+0xfa0], R96 ;  /* 0x000fa06001007387 */ /* 0x0003e80000100c00 */
[----:B--2---:R2:W-:Y:S04]  /*20850*/  STL.128 [R1+0xf90], R92 ;  /* 0x000f905c01007387 */ /* 0x0045e80000100c00 */
[----:B---3--:R3:W-:Y:S04]  /*20860*/  STL.128 [R1+0xf80], R88 ;  /* 0x000f805801007387 */ /* 0x0087e80000100c00 */
        /* <DEDUP_REMOVED lines=14> */
[----:B0-----:R-:W3:Y:S04]  /*20950*/  LDL.LU.128 R100, [R1+0xfb0] ;  /* 0x000fb00001647983 */ /* 0x001ee80000300c00 */
[----:B-1----:R-:W3:Y:S04]  /*20960*/  LDL.LU.128 R96, [R1+0xfa0] ;  /* 0x000fa00001607983 */ /* 0x002ee80000300c00 */
[----:B----4-:R0:W-:Y:S04]  /*20970*/  STL.128 [R1+0xfc0], R104 ;  /* 0x000fc06801007387 */ /* 0x0101e80000100c00 */
[----:B------:R1:W-:Y:S04]  /*20980*/  STL.128 [R1+0x380], R108 ;  /* 0x0003806c01007387 */ /* 0x0003e80000100c00 */
[----:B--2---:R-:W2:Y:S04]  /*20990*/  LDL.LU.128 R92, [R1+0xf90] ;  /* 0x000f9000015c7983 */ /* 0x004ea80000300c00 */
[----:B---3--:R-:W3:Y:S04]  /*209a0*/  LDL.LU.128 R88, [R1+0xf80] ;  /* 0x000f800001587983 */ /* 0x008ee80000300c00 */
[----:B0-----:R-:W4:Y:S04]  /*209b0*/  LDL.LU.128 R104, [R1+0xfc0] ;  /* 0x000fc00001687983 */ /* 0x001f280000300c00 */
        /* <DEDUP_REMOVED lines=14> */
[----:B-1----:R-:W4:Y:S04]  /*20aa0*/  LDL.LU R109, [R1+0x594] ;  /* 0x00059400016d7983 */ /* 0x002f280000300800 */
[----:B------:R0:W-:Y:S04]  /*20ab0*/  STL.128 [R1+0xce0], R20 ;  /* 0x000ce01401007387 */ /* 0x0001e80000100c00 */
[----:B------:R1:W-:Y:S04]  /*20ac0*/  STL.128 [R1+0xd00], R28 ;  /* 0x000d001c01007387 */ /* 0x0003e80000100c00 */
[----:B------:R1:W-:Y:S01]  /*20ad0*/  STL.128 [R1+0xcf0], R24 ;  /* 0x000cf01801007387 */ /* 0x0003e20000100c00 */
[----:B------:R-:W-:-:S02]  /*20ae0*/  IMAD.MOV.U32 R11, RZ, RZ, R112 ;  /* 0x000000ffff0b7224 */ /* 0x000fc400078e0070 */
[----:B------:R-:W-:Y:S02]  /*20af0*/  IMAD.MOV.U32 R10, RZ, RZ, R113 ;  /* 0x000000ffff0a7224 */ /* 0x000fe400078e0071 */
[----:B------:R-:W-:Y:S02]  /*20b00*/  IMAD.MOV.U32 R9, RZ, RZ, R114 ;  /* 0x000000ffff097224 */ /* 0x000fe400078e0072 */
[----:B------:R-:W-:Y:S01]  /*20b10*/  IMAD.MOV.U32 R8, RZ, RZ, R115 ;  /* 0x000000ffff087224 */ /* 0x000fe200078e0073 */
[----:B0-----:R-:W4:Y:S04]  /*20b20*/  LDL.LU.128 R20, [R1+0xce0] ;  /* 0x000ce00001147983 */ /* 0x001f280000300c00 */
[----:B-1----:R-:W4:Y:S04]  /*20b30*/  LDL.LU.128 R28, [R1+0xd00] ;  /* 0x000d0000011c7983 */ /* 0x002f280000300c00 */
[----:B------:R-:W4:Y:S01]  /*20b40*/  LDL.LU.128 R24, [R1+0xcf0] ;  /* 0x000cf00001187983 */ /* 0x000f220000300c00 */
[----:B------:R-:W-:-:S02]  /*20b50*/  IMAD.MOV.U32 R7, RZ, RZ, R116 ;  /* 0x000000ffff077224 */ /* 0x000fc400078e0074 */
[----:B------:R-:W-:Y:S02]  /*20b60*/  IMAD.MOV.U32 R6, RZ, RZ, R117 ;  /* 0x000000ffff067224 */ /* 0x000fe400078e0075 */
        /* <DEDUP_REMOVED lines=8> */
[----:B------:R-:W4:Y:S01]  /*20bf0*/  LDL.LU.128 R168, [R1+0x1190] ;  /* 0x0011900001a87983 */ /* 0x000f220000300c00 */
[----:B------:R-:W-:Y:S02]  /*20c00*/  IMAD.MOV.U32 R128, RZ, RZ, R186 ;  /* 0x000000ffff807224 */ /* 0x000fe400078e00ba */
[----:B------:R-:W-:Y:S01]  /*20c10*/  IMAD.MOV.U32 R129, RZ, RZ, R189 ;  /* 0x000000ffff817224 */ /* 0x000fe200078e00bd */
[----:B------:R-:W4:Y:S01]  /*20c20*/  LDL.LU.128 R164, [R1+0x1180] ;  /* 0x0011800001a47983 */ /* 0x000f220000300c00 */
[----:B------:R-:W-:Y:S02]  /*20c30*/  IMAD.MOV.U32 R130, RZ, RZ, R188 ;  /* 0x000000ffff827224 */ /* 0x000fe400078e00bc */
[----:B------:R-:W-:Y:S01]  /*20c40*/  IMAD.MOV.U32 R131, RZ, RZ, R185 ;  /* 0x000000ffff837224 */ /* 0x000fe200078e00b9 */
[----:B------:R-:W4:Y:S01]  /*20c50*/  LDL.LU.128 R160, [R1+0x1170] ;  /* 0x0011700001a07983 */ /* 0x000f220000300c00 */
[----:B------:R-:W-:-:S02]  /*20c60*/  IMAD.MOV.U32 R132, RZ, RZ, R184 ;  /* 0x000000ffff847224 */ /* 0x000fc400078e00b8 */
[----:B------:R-:W-:Y:S01]  /*20c70*/  IMAD.MOV.U32 R133, RZ, RZ, R12 ;  /* 0x000000ffff857224 */ /* 0x000fe200078e000c */
[----:B------:R-:W4:Y:S04]  /*20c80*/  LDL.LU.128 R156, [R1+0x1160] ;  /* 0x00116000019c7983 */ /* 0x000f280000300c00 */
[----:B------:R-:W4:Y:S04]  /*20c90*/  LDL.LU R222, [R1+0xfd4] ;  /* 0x000fd40001de7983 */ /* 0x000f280000300800 */
[----:B------:R-:W-:Y:S04]  /*20ca0*/  STL.128 [R1+0xe20], R100 ;  /* 0x000e206401007387 */ /* 0x000fe80000100c00 */
[----:B------:R-:W-:Y:S04]  /*20cb0*/  STL.128 [R1+0xe10], R96 ;  /* 0x000e106001007387 */ /* 0x000fe80000100c00 */
[----:B--2---:R-:W-:Y:S04]  /*20cc0*/  STL.128 [R1+0xe00], R92 ;  /* 0x000e005c01007387 */ /* 0x004fe80000100c00 */
[----:B---3--:R-:W-:Y:S04]  /*20cd0*/  STL.128 [R1+0xdf0], R88 ;  /* 0x000df05801007387 */ /* 0x008fe80000100c00 */
[----:B----4-:R0:W-:Y:S04]  /*20ce0*/  STL.128 [R1+0xe30], R104 ;  /* 0x000e306801007387 */ /* 0x0101e80000100c00 */
        /* <DEDUP_REMOVED lines=15> */
[----:B0-----:R-:W2:Y:S04]  /*20de0*/  LDL.LU.128 R104, [R1+0xe30] ;  /* 0x000e300001687983 */ /* 0x001ea80000300c00 */
[----:B------:R-:W2:Y:S04]  /*20df0*/  LDL.LU.128 R100, [R1+0xe20] ;  /* 0x000e200001647983 */ /* 0x000ea80000300c00 */
[----:B-1----:R-:W2:Y:S04]  /*20e00*/  LDL.LU.64 R108, [R1+0xe40] ;  /* 0x000e4000016c7983 */ /* 0x002ea80000300a00 */
        /* <DEDUP_REMOVED lines=30> */
[----:B------:R-:W-:Y:S01]  /*20ff0*/  IMAD.MOV.U32 R123, RZ, RZ, R22 ;  /* 0x000000ffff7b7224 */ /* 0x000fe200078e0016 */
[----:B------:R1:W-:Y:S01]  /*21000*/  STL.64 [R1+0x1260], R220 ;  /* 0x001260dc01007387 */ /* 0x0003e20000100a00 */
        /* <DEDUP_REMOVED lines=14> */
[----:B0-----:R-:W2:Y:S01]  /*210f0*/  LDL.LU.128 R216, [R1+0x1250] ;  /* 0x0012500001d87983 */ /* 0x001ea20000300c00 */
[----:B------:R-:W-:Y:S02]  /*21100*/  IMAD.MOV.U32 R143, RZ, RZ, R182 ;  /* 0x000000ffff8f7224 */ /* 0x000fe400078e00b6 */
[----:B------:R-:W-:Y:S01]  /*21110*/  IMAD.MOV.U32 R144, RZ, RZ, R181 ;  /* 0x000000ffff907224 */ /* 0x000fe200078e00b5 */
[----:B-1----:R-:W2:Y:S01]  /*21120*/  LDL.LU.64 R220, [R1+0x1260] ;  /* 0x0012600001dc7983 */ /* 0x002ea20000300a00 */
[----:B------:R-:W-:-:S02]  /*21130*/  IMAD.MOV.U32 R145, RZ, RZ, R180 ;  /* 0x000000ffff917224 */ /* 0x000fc400078e00b4 */
[----:B------:R-:W-:Y:S01]  /*21140*/  IMAD.MOV.U32 R146, RZ, RZ, R179 ;  /* 0x000000ffff927224 */ /* 0x000fe200078e00b3 */
[----:B---3--:R-:W3:Y:S01]  /*21150*/  LDL.LU.128 R212, [R1+0x1240] ;  /* 0x0012400001d47983 */ /* 0x008ee20000300c00 */
[----:B------:R-:W-:Y:S02]  /*21160*/  IMAD.MOV.U32 R147, RZ, RZ, R178 ;  /* 0x000000ffff937224 */ /* 0x000fe400078e00b2 */
[----:B------:R-:W-:Y:S01]  /*21170*/  IMAD.MOV.U32 R148, RZ, RZ, R177 ;  /* 0x000000ffff947224 */ /* 0x000fe200078e00b1 */
[----:B----4-:R-:W4:Y:S01]  /*21180*/  LDL.LU.128 R208, [R1+0x1230] ;  /* 0x0012300001d07983 */ /* 0x010f220000300c00 */
[----:B------:R-:W-:Y:S02]  /*21190*/  IMAD.MOV.U32 R149, RZ, RZ, R176 ;  /* 0x000000ffff957224 */ /* 0x000fe400078e00b0 */
[----:B------:R-:W-:Y:S01]  /*211a0*/  IMAD.MOV.U32 R150, RZ, RZ, R175 ;  /* 0x000000ffff967224 */ /* 0x000fe200078e00af */
[----:B------:R-:W4:Y:S01]  /*211b0*/  LDL.LU.128 R204, [R1+0x1220] ;  /* 0x0012200001cc7983 */ /* 0x000f220000300c00 */
[----:B------:R-:W-:-:S03]  /*211c0*/  IMAD.MOV.U32 R151, RZ, RZ, R174 ;  /* 0x000000ffff977224 */ /* 0x000fc600078e00ae */
[----:B------:R-:W4:Y:S04]  /*211d0*/  LDL.LU.128 R200, [R1+0x1210] ;  /* 0x0012100001c87983 */ /* 0x000f280000300c00 */
[----:B------:R0:W-:Y:S04]  /*211e0*/  STL.128 [R1+0x11f0], R192 ;  /* 0x0011f0c001007387 */ /* 0x0001e80000100c00 */
[----:B------:R-:W4:Y:S04]  /*211f0*/  LDL.64 R4, [R1+0x210] ;  /* 0x0002100001047983 */ /* 0x000f280000100a00 */
[----:B0-----:R-:W4:Y:S01]  /*21200*/  LDL.LU.128 R192, [R1+0x11f0] ;  /* 0x0011f00001c07983 */ /* 0x001f220000300c00 */
[----:B--2---:R-:W-:-:S06]  /*21210*/  WARPGROUP.ARRIVE ;  /* 0x00000000000079c5 */ /* 0x004fcc0000000000 */
[----:B------:R-:W-:Y:S03]  /*21220*/  HGMMA.64x256x16.F32.BF16 R24, R152, gdesc[UR4].tnspB, R24, gsb0 ;  /* 0x43e0000498187df0 */ /* 0x000fe60008001818 */
[----:B------:R-:W0:Y:S01]  /*21230*/  S2R R225, SR_TID.X ;  /* 0x0000000000e17919 */ /* 0x000e220000002100 */
[----:B------:R-:W1:Y:S01]  /*21240*/  S2R R224, SR_TID.X ;  /* 0x0000000000e07919 */ /* 0x000e620000002100 */
[----:B------:R-:W-:Y:S02]  /*21250*/  WARPGROUP.DEPBAR.LE gsb0, 0x0 ;  /* 0x00008000000079c5 */ /* 0x000fe40000010000 */
[----:B------:R2:W-:Y:S04]  /*21260*/  STL.128 [R1+0xb80], R128 ;  /* 0x000b808001007387 */ /* 0x0005e80000100c00 */
[----:B------:R2:W-:Y:S02]  /*21270*/  STL.128 [R1+0xb70], R124 ;  /* 0x000b707c01007387 */ /* 0x0005e40000100c00 */
[----:B--2---:R-:W-:-:S02]  /*21280*/  IMAD.MOV.U32 R131, RZ, RZ, R55 ;  /* 0x000000ffff837224 */ /* 0x004fc400078e0037 */
[----:B------:R-:W-:Y:S02]  /*21290*/  IMAD.MOV.U32 R130, RZ, RZ, R54 ;  /* 0x000000ffff827224 */ /* 0x000fe400078e0036 */
[----:B------:R-:W-:Y:S02]  /*212a0*/  IMAD.MOV.U32 R129, RZ, RZ, R53 ;  /* 0x000000ffff817224 */ /* 0x000fe400078e0035 */
[----:B------:R-:W-:Y:S02]  /*212b0*/  IMAD.MOV.U32 R128, RZ, RZ, R52 ;  /* 0x000000ffff807224 */ /* 0x000fe400078e0034 */
[----:B------:R-:W-:Y:S02]  /*212c0*/  IMAD.MOV.U32 R127, RZ, RZ, R51 ;  /* 0x000000ffff7f7224 */ /* 0x000fe400078e0033 */
[----:B------:R-:W-:Y:S02]  /*212d0*/  IMAD.MOV.U32 R126, RZ, RZ, R50 ;  /* 0x000000ffff7e7224 */ /* 0x000fe400078e0032 */
[----:B------:R-:W-:-:S02]  /*212e0*/  IMAD.MOV.U32 R125, RZ, RZ, R49 ;  /* 0x000000ffff7d7224 */ /* 0x000fc400078e0031 */
[----:B------:R-:W-:Y:S01]  /*212f0*/  IMAD.MOV.U32 R124, RZ, RZ, R48 ;  /* 0x000000ffff7c7224 */ /* 0x000fe200078e0030 */
[----:B------:R2:W-:Y:S04]  /*21300*/  STL.128 [R1+0x2a0], R128 ;  /* 0x0002a08001007387 */ /* 0x0005e80000100c00 */
[----:B------:R3:W-:Y:S01]  /*21310*/  STL.128 [R1+0x290], R124 ;  /* 0x0002907c01007387 */ /* 0x0007e20000100c00 */
[----:B0-----:R-:W-:Y:S02]  /*21320*/  SHF.R.U32.HI R225, RZ, 0x7, R225 ;  /* 0x00000007ffe17819 */ /* 0x001fe400000116e1 */
[----:B-1----:R-:W-:Y:S01]  /*21330*/  SHF.R.U32.HI R224, RZ, 0x7, R224 ;  /* 0x00000007ffe07819 */ /* 0x002fe200000116e0 */
[----:B------:R-:W-:Y:S01]  /*21340*/  IMAD.MOV.U32 R223, RZ, RZ, 0x1 ;  /* 0x00000001ffdf7424 */ /* 0x000fe200078e00ff */
[----:B------:R0:W-:Y:S04]  /*21350*/  STL.128 [R1+0xb50], R116 ;  /* 0x000b507401007387 */ /* 0x0001e80000100c00 */
[----:B--2---:R-:W2:Y:S04]  /*21360*/  LDL.LU.128 R128, [R1+0xb80] ;  /* 0x000b800001807983 */ /* 0x004ea80000300c00 */
[----:B---3--:R-:W3:Y:S01]  /*21370*/  LDL.LU.128 R124, [R1+0xb70] ;  /* 0x000b7000017c7983 */ /* 0x008ee20000300c00 */
[----:B------:R-:W-:Y:S01]  /*21380*/  VIADD R225, R225, 0x8 ;  /* 0x00000008e1e17836 */ /* 0x000fe20000000000 */
[----:B------:R-:W-:-:S02]  /*21390*/  IADD3 R224, -R224, 0xb, RZ ;  /* 0x0000000be0e07810 */ /* 0x000fc40007ffe1ff */
[----:B------:R1:W-:Y:S01]  /*213a0*/  STL.128 [R1+0xc90], R216 ;  /* 0x000c90d801007387 */ /* 0x0003e20000100c00 */
[----:B0-----:R-:W-:Y:S02]  /*213b0*/  IMAD.MOV.U32 R119, RZ, RZ, R43 ;  /* 0x000000ffff777224 */ /* 0x001fe400078e002b */
[----:B------:R-:W-:Y:S01]  /*213c0*/  IMAD.MOV.U32 R118, RZ, RZ, R42 ;  /* 0x000000ffff767224 */ /* 0x000fe200078e002a */
[----:B------:R-:W-:Y:S01]  /*213d0*/  STL.64 [R1+0xcb0], R224 ;  /* 0x000cb0e001007387 */ /* 0x000fe20000100a00 */
[----:B------:R-:W-:Y:S02]  /*213e0*/  IMAD.MOV.U32 R117, RZ, RZ, R41 ;  /* 0x000000ffff757224 */ /* 0x000fe400078e0029 */
[----:B------:R-:W-:Y:S01]  /*213f0*/  IMAD.MOV.U32 R116, RZ, RZ, R40 ;  /* 0x000000ffff747224 */ /* 0x000fe200078e0028 */
[----:B------:R0:W-:Y:S04]  /*21400*/  STL.128 [R1+0xca0], R220 ;  /* 0x000ca0dc01007387 */ /* 0x0001e80000100c00 */
[----:B------:R0:W-:Y:S04]  /*21410*/  STL.128 [R1+0xc80], R212 ;  /* 0x000c80d401007387 */ /* 0x0001e80000100c00 */
[----:B----4-:R4:W-:Y:S01]  /*21420*/  STL.128 [R1+0xc70], R208 ;  /* 0x000c70d001007387 */ /* 0x0109e20000100c00 */
[----:B-1----:R-:W-:-:S02]  /*21430*/  IMAD.MOV.U32 R216, RZ, RZ, R227 ;  /* 0x000000ffffd87224 */ /* 0x002fc400078e00e3 */
[----:B------:R-:W-:Y:S01]  /*21440*/  IMAD.MOV.U32 R217, RZ, RZ, R226 ;  /* 0x000000ffffd97224 */ /* 0x000fe200078e00e2 */
[----:B------:R1:W-:Y:S01]  /*21450*/  STL.128 [R1+0xc60], R204 ;  /* 0x000c60cc01007387 */ /* 0x0003e20000100c00 */
[----:B------:R-:W-:Y:S02]  /*21460*/  IMAD.MOV.U32 R218, RZ, RZ, R183 ;  /* 0x000000ffffda7224 */ /* 0x000fe400078e00b7 */
[----:B------:R-:W-:Y:S01]  /*21470*/  IMAD.MOV.U32 R219, RZ, RZ, R182 ;  /* 0x000000ffffdb7224 */ /* 0x000fe200078e00b6 */
[----:B------:R-:W-:Y:S01]  /*21480*/  STL.128 [R1+0xc50], R200 ;  /* 0x000c50c801007387 */ /* 0x000fe20000100c00 */
[----:B0-----:R-:W-:Y:S02]  /*21490*/  IMAD.MOV.U32 R220, RZ, RZ, R181 ;  /* 0x000000ffffdc7224 */ /* 0x001fe400078e00b5 */
[----:B------:R-:W-:Y:S01]  /*214a0*/  IMAD.MOV.U32 R221, RZ, RZ, R180 ;  /* 0x000000ffffdd7224 */ /* 0x000fe200078e00b4 */
[----:B------:R0:W-:Y:S01]  /*214b0*/  STL.64 [R1+0xc48], R198 ;  /* 0x000c48c601007387 */ /* 0x0001e20000100a00 */
[----:B------:R-:W-:-:S02]  /*214c0*/  IMAD.MOV.U32 R212, RZ, RZ, R18 ;  /* 0x000000ffffd47224 */ /* 0x000fc400078e0012 */
[----:B------:R-:W-:Y:S01]  /*214d0*/  IMAD.MOV.U32 R213, RZ, RZ, R19 ;  /* 0x000000ffffd57224 */ /* 0x000fe200078e0013 */
[----:B------:R0:W-:Y:S01]  /*214e0*/  STL [R1+0xc40], R196 ;  /* 0x000c40c401007387 */ /* 0x0001e20000100800 */
[----:B----4-:R-:W-:Y:S02]  /*214f0*/  IMAD.MOV.U32 R208, RZ, RZ, R184 ;  /* 0x000000ffffd07224 */ /* 0x010fe400078e00b8 */
[----:B------:R-:W-:Y:S01]  /*21500*/  IMAD.MOV.U32 R209, RZ, RZ, R12 ;  /* 0x000000ffffd17224 */ /* 0x000fe200078e000c */
[----:B------:R-:W-:Y:S01]  /*21510*/  STL.128 [R1+0xc10], R168 ;  /* 0x000c10a801007387 */ /* 0x000fe20000100c00 */
[----:B-1----:R-:W-:Y:S02]  /*21520*/  IMAD.MOV.U32 R204, RZ, RZ, R186 ;  /* 0x000000ffffcc7224 */ /* 0x002fe400078e00ba */
        /* <DEDUP_REMOVED lines=25> */
[----:B------:R4:W-:Y:S01]  /*216c0*/  STL.128 [R1+0xb60], R120 ;  /* 0x000b607801007387 */ /* 0x0009e20000100c00 */
[----:B------:R-:W-:Y:S02]  /*216d0*/  IMAD.MOV.U32 R225, RZ, RZ, R176 ;  /* 0x000000ffffe17224 */ /* 0x000fe400078e00b0 */
[----:B------:R-:W-:Y:S01]  /*216e0*/  IMAD.MOV.U32 R226, RZ, RZ, R175 ;  /* 0x000000ffffe27224 */ /* 0x000fe200078e00af */
[----:B------:R4:W-:Y:S01]  /*216f0*/  STL.128 [R1+0xb40], R112 ;  /* 0x000b407001007387 */ /* 0x0009e20000100c00 */
[----:B------:R-:W-:-:S02]  /*21700*/  IMAD.MOV.U32 R227, RZ, RZ, R174 ;  /* 0x000000ffffe37224 */ /* 0x000fc400078e00ae */
[----:B0-----:R-:W-:Y:S01]  /*21710*/  IMAD.MOV.U32 R151, RZ, RZ, R75 ;  /* 0x000000ffff977224 */ /* 0x001fe200078e004b */
[----:B------:R0:W-:Y:S01]  /*21720*/  STL.128 [R1+0xb30], R108 ;  /* 0x000b306c01007387 */ /* 0x0001e20000100c00 */
[----:B------:R-:W-:Y:S02]  /*21730*/  IMAD.MOV.U32 R150, RZ, RZ, R74 ;  /* 0x000000ffff967224 */ /* 0x000fe400078e004a */
[----:B------:R-:W-:Y:S01]  /*21740*/  IMAD.MOV.U32 R149, RZ, RZ, R73 ;  /* 0x000000ffff957224 */ /* 0x000fe200078e0049 */
[----:B------:R0:W-:Y:S01]  /*21750*/  STL.128 [R1+0xb20], R104 ;  /* 0x000b206801007387 */ /* 0x0001e20000100c00 */
[----:B-1----:R-:W-:Y:S02]  /*21760*/  IMAD.MOV.U32 R147, RZ, RZ, R71 ;  /* 0x000000ffff937224 */ /* 0x002fe400078e0047 */
[----:B------:R-:W-:Y:S01]  /*21770*/  IMAD.MOV.U32 R146, RZ, RZ, R70 ;  /* 0x000000ffff927224 */ /* 0x000fe200078e0046 */
[----:B------:R1:W-:Y:S01]  /*21780*/  STL.128 [R1+0x270], R116 ;  /* 0x0002707401007387 */ /* 0x0003e20000100c00 */
[----:B----4-:R-:W-:-:S02]  /*21790*/  IMAD.MOV.U32 R123, RZ, RZ, R47 ;  /* 0x000000ffff7b7224 */ /* 0x010fc400078e002f */
[----:B------:R-:W-:Y:S01]  /*217a0*/  IMAD.MOV.U32 R122, RZ, RZ, R46 ;  /* 0x000000ffff7a7224 */ /* 0x000fe200078e002e */
[----:B------:R-:W-:Y:S01]  /*217b0*/  STL.128 [R1+0xc30], R192 ;  /* 0x000c30c001007387 */ /* 0x000fe20000100c00 */
[----:B------:R-:W-:Y:S02]  /*217c0*/  IMAD.MOV.U32 R115, RZ, RZ, R39 ;  /* 0x000000ffff737224 */ /* 0x000fe400078e0027 */
[----:B------:R-:W-:Y:S01]  /*217d0*/  IMAD.MOV.U32 R114, RZ, RZ, R38 ;  /* 0x000000ffff727224 */ /* 0x000fe200078e0026 */
[----:B------:R-:W-:Y:S01]  /*217e0*/  STL.64 [R1+0xc20], R172 ;  /* 0x000c20ac01007387 */ /* 0x000fe20000100a00 */
[----:B0-----:R-:W-:Y:S02]  /*217f0*/  IMAD.MOV.U32 R111, RZ, RZ, R35 ;  /* 0x000000ffff6f7224 */ /* 0x001fe400078e0023 */
[----:B------:R-:W-:Y:S01]  /*21800*/  IMAD.MOV.U32 R110, RZ, RZ, R34 ;  /* 0x000000ffff6e7224 */ /* 0x000fe200078e0022 */
[----:B------:R-:W-:Y:S01]  /*21810*/  STL.128 [R1+0xb10], R100 ;  /* 0x000b106401007387 */ /* 0x000fe20000100c00 */
[----:B------:R-:W-:-:S02]  /*21820*/  IMAD.MOV.U32 R107, RZ, RZ, R31 ;  /* 0x000000ffff6b7224 */ /* 0x000fc400078e001f */
[----:B------:R-:W-:Y:S01]  /*21830*/  IMAD.MOV.U32 R106, RZ, RZ, R30 ;  /* 0x000000ffff6a7224 */ /* 0x000fe200078e001e */
[----:B-1----:R-:W4:Y:S01]  /*21840*/  LDL.LU.128 R116, [R1+0xb50] ;  /* 0x000b500001747983 */ /* 0x002f220000300c00 */
[----:B------:R-:W-:Y:S02]  /*21850*/  IMAD.MOV.U32 R105, RZ, RZ, R29 ;  /* 0x000000ffff697224 */ /* 0x000fe400078e001d */
[----:B------:R-:W-:Y:S01]  /*21860*/  IMAD.MOV.U32 R104, RZ, RZ, R28 ;  /* 0x000000ffff687224 */ /* 0x000fe200078e001c */
[----:B------:R-:W-:Y:S01]  /*21870*/  STL.128 [R1+0x400], R216 ;  /* 0x000400d801007387 */ /* 0x000fe20000100c00 */
[----:B------:R-:W-:Y:S02]  /*21880*/  IMAD.MOV.U32 R109, RZ, RZ, R33 ;  /* 0x000000ffff6d7224 */ /* 0x000fe400078e0021 */
[----:B------:R-:W-:Y:S01]  /*21890*/  IMAD.MOV.U32 R108, RZ, RZ, R32 ;  /* 0x000000ffff6c7224 */ /* 0x000fe200078e0020 */
[----:B------:R-:W4:Y:S01]  /*218a0*/  LDL.LU R12, [R1+0xcd0] ;  /* 0x000cd000010c7983 */ /* 0x000f220000300800 */
[----:B------:R-:W-:-:S02]  /*218b0*/  IMAD.MOV.U32 R113, RZ, RZ, R37 ;  /* 0x000000ffff717224 */ /* 0x000fc400078e0025 */
[----:B------:R-:W-:Y:S01]  /*218c0*/  IMAD.MOV.U32 R112, RZ, RZ, R36 ;  /* 0x000000ffff707224 */ /* 0x000fe200078e0024 */
[----:B------:R-:W4:Y:S01]  /*218d0*/  LDL.LU R18, [R1+0xcc4] ;  /* 0x000cc40001127983 */ /* 0x000f220000300800 */
[----:B------:R-:W-:Y:S02]  /*218e0*/  IMAD.MOV.U32 R121, RZ, RZ, R45 ;  /* 0x000000ffff797224 */ /* 0x000fe400078e002d */
[----:B------:R-:W-:Y:S01]  /*218f0*/  IMAD.MOV.U32 R120, RZ, RZ, R44 ;  /* 0x000000ffff787224 */ /* 0x000fe200078e002c */
[----:B------:R-:W4:Y:S01]  /*21900*/  LDL.LU R19, [R1+0xcc0] ;  /* 0x000cc00001137983 */ /* 0x000f220000300800 */
[----:B------:R-:W-:Y:S02]  /*21910*/  IMAD.MOV.U32 R145, RZ, RZ, R69 ;  /* 0x000000ffff917224 */ /* 0x000fe400078e0045 */
[----:B------:R-:W-:Y:S01]  /*21920*/  IMAD.MOV.U32 R143, RZ, RZ, R67 ;  /* 0x000000ffff8f7224 */ /* 0x000fe200078e0043 */
[----:B------:R-:W4:Y:S01]  /*21930*/  LDL R53, [R1+0x290] ;  /* 0x0002900001357983 */ /* 0x000f220000100800 */
[----:B------:R-:W-:-:S02]  /*21940*/  IMAD.MOV.U32 R142, RZ, RZ, R66 ;  /* 0x000000ffff8e7224 */ /* 0x000fc400078e0042 */
[----:B------:R-:W-:Y:S01]  /*21950*/  IMAD.MOV.U32 R141, RZ, RZ, R65 ;  /* 0x000000ffff8d7224 */ /* 0x000fe200078e0041 */
[----:B------:R-:W4:Y:S01]  /*21960*/  LDL R51, [R1+0x294] ;  /* 0x0002940001337983 */ /* 0x000f220000100800 */
[----:B------:R-:W-:Y:S02]  /*21970*/  IMAD.MOV.U32 R139, RZ, RZ, R63 ;  /* 0x000000ffff8b7224 */ /* 0x000fe400078e003f */
[----:B------:R-:W-:Y:S01]  /*21980*/  IMAD.MOV.U32 R138, RZ, RZ, R62 ;  /* 0x000000ffff8a7224 */ /* 0x000fe200078e003e */
[----:B------:R-:W4:Y:S01]  /*21990*/  LDL R49, [R1+0x298] ;  /* 0x0002980001317983 */ /* 0x000f220000100800 */
[----:B------:R-:W-:Y:S02]  /*219a0*/  IMAD.MOV.U32 R137, RZ, RZ, R61 ;  /* 0x000000ffff897224 */ /* 0x000fe400078e003d */
[----:B------:R-:W-:Y:S01]  /*219b0*/  IMAD.MOV.U32 R135, RZ, RZ, R59 ;  /* 0x000000ffff877224 */ /* 0x000fe200078e003b */
[----:B------:R-:W4:Y:S01]  /*219c0*/  LDL R43, [R1+0x2a4] ;  /* 0x0002a400012b7983 */ /* 0x000f220000100800 */
[----:B------:R-:W-:-:S02]  /*219d0*/  IMAD.MOV.U32 R134, RZ, RZ, R58 ;  /* 0x000000ffff867224 */ /* 0x000fc400078e003a */
[----:B------:R-:W-:Y:S01]  /*219e0*/  IMAD.MOV.U32 R133, RZ, RZ, R57 ;  /* 0x000000ffff857224 */ /* 0x000fe200078e0039 */
[----:B------:R-:W4:Y:S01]  /*219f0*/  LDL R41, [R1+0x2a8] ;  /* 0x0002a80001297983 */ /* 0x000f220000100800 */
        /* <DEDUP_REMOVED lines=20> */
[----:B------:R-:W-:Y:S01]  /*21b40*/  STL.128 [R1+0x3b0], R196 ;  /* 0x0003b0c401007387 */ /* 0x000fe20000100c00 */
[----:B------:R-:W-:-:S03]  /*21b50*/  IMAD.MOV.U32 R140, RZ, RZ, R64 ;  /* 0x000000ffff8c7224 */ /* 0x000fc600078e0040 */
        /* <DEDUP_REMOVED lines=19> */
[----:B------:R-:W4:Y:S04]  /*21c90*/  LDL.LU R2, [R1+0xccc] ;  /* 0x000ccc0001027983 */ /* 0x000f280000300800 */
[----:B------:R-:W4:Y:S04]  /*21ca0*/  LDL.LU R3, [R1+0xcc8] ;  /* 0x000cc80001037983 */ /* 0x000f280000300800 */
[----:B------:R-:W4:Y:S04]  /*21cb0*/  LDL.LU R14, [R1+0xcbc] ;  /* 0x000cbc00010e7983 */ /* 0x000f280000300800 */
[----:B------:R-:W4:Y:S04]  /*21cc0*/  LDL.LU R15, [R1+0xcb8] ;  /* 0x000cb800010f7983 */ /* 0x000f280000300800 */
[----:B0-----:R0:W5:Y:S04]  /*21cd0*/  LDL.LU.64 R224, [R1+0xcb0] ;  /* 0x000cb00001e07983 */ /* 0x0011680000300a00 */
[----:B------:R-:W4:Y:S04]  /*21ce0*/  LDL.LU.128 R220, [R1+0xca0] ;  /* 0x000ca00001dc7983 */ /* 0x000f280000300c00 */
[----:B------:R-:W4:Y:S04]  /*21cf0*/  LDL.LU.128 R216, [R1+0xc90] ;  /* 0x000c900001d87983 */ /* 0x000f280000300c00 */
[----:B------:R-:W4:Y:S04]  /*21d00*/  LDL.LU.128 R212, [R1+0xc80] ;  /* 0x000c800001d47983 */ /* 0x000f280000300c00 */
[----:B------:R-:W4:Y:S04]  /*21d10*/  LDL.LU.128 R208, [R1+0xc70] ;  /* 0x000c700001d07983 */ /* 0x000f280000300c00 */
[----:B------:R-:W4:Y:S04]  /*21d20*/  LDL.LU.128 R204, [R1+0xc60] ;  /* 0x000c600001cc7983 */ /* 0x000f280000300c00 */
[----:B------:R-:W4:Y:S04]  /*21d30*/  LDL.LU.128 R200, [R1+0xc50] ;  /* 0x000c500001c87983 */ /* 0x000f280000300c00 */
[----:B------:R-:W4:Y:S04]  /*21d40*/  LDL.LU.64 R198, [R1+0xc48] ;  /* 0x000c480001c67983 */ /* 0x000f280000300a00 */
[----:B------:R0:W5:Y:S04]  /*21d50*/  LDL.LU R196, [R1+0xc40] ;  /* 0x000c400001c47983 */ /* 0x0001680000300800 */
[----:B------:R-:W4:Y:S04]  /*21d60*/  LDL.LU.128 R192, [R1+0xc30] ;  /* 0x000c300001c07983 */ /* 0x000f280000300c00 */
[----:B------:R-:W4:Y:S04]  /*21d70*/  LDL.LU.64 R172, [R1+0xc20] ;  /* 0x000c200001ac7983 */ /* 0x000f280000300a00 */
        /* <DEDUP_REMOVED lines=14> */
[----:B--2---:R1:W-:Y:S04]  /*21e60*/  STL.128 [R1+0xb00], R128 ;  /* 0x000b008001007387 */ /* 0x0043e80000100c00 */
[----:B---3--:R2:W-:Y:S04]  /*21e70*/  STL.128 [R1+0xaf0], R124 ;  /* 0x000af07c01007387 */ /* 0x0085e80000100c00 */
[----:B------:R3:W-:Y:S01]  /*21e80*/  STL.128 [R1+0xac0], R24 ;  /* 0x000ac01801007387 */ /* 0x0007e20000100c00 */
[----:B------:R-:W-:-:S02]  /*21e90*/  IMAD.MOV.U32 R178, RZ, RZ, R99 ;  /* 0x000000ffffb27224 */ /* 0x000fc400078e0063 */
[----:B------:R-:W-:Y:S01]  /*21ea0*/  IMAD.MOV.U32 R179, RZ, RZ, R98 ;  /* 0x000000ffffb37224 */ /* 0x000fe200078e0062 */
[----:B------:R-:W4:Y:S04]  /*21eb0*/  LDL R75, [R1+0x264] ;  /* 0x00026400014b7983 */ /* 0x000f280000100800 */
[----:B-1----:R-:W4:Y:S04]  /*21ec0*/  LDL.LU.128 R128, [R1+0xb00] ;  /* 0x000b000001807983 */ /* 0x002f280000300c00 */
[----:B--2---:R-:W2:Y:S04]  /*21ed0*/  LDL.LU.128 R124, [R1+0xaf0] ;  /* 0x000af000017c7983 */ /* 0x004ea80000300c00 */
[----:B---3--:R-:W3:Y:S04]  /*21ee0*/  LDL.LU.128 R24, [R1+0xac0] ;  /* 0x000ac00001187983 */ /* 0x008ee80000300c00 */
[----:B------:R1:W-:Y:S01]  /*21ef0*/  STL.64 [R1+0xa90], R4 ;  /* 0x000a900401007387 */ /* 0x0003e20000100a00 */
[----:B------:R-:W-:-:S02]  /*21f00*/  IMAD.MOV.U32 R28, RZ, RZ, R96 ;  /* 0x000000ffff1c7224 */ /* 0x000fc400078e0060 */
[----:B------:R-:W-:Y:S01]  /*21f10*/  IMAD.MOV.U32 R155, RZ, RZ, R79 ;  /* 0x000000ffff9b7224 */ /* 0x000fe200078e004f */
[----:B------:R-:W2:Y:S01]  /*21f20*/  LDL R73, [R1+0x268] ;  /* 0x0002680001497983 */ /* 0x000ea20000100800 */
[----:B------:R-:W-:Y:S02]  /*21f30*/  IMAD.MOV.U32 R154, RZ, RZ, R78 ;  /* 0x000000ffff9a7224 */ /* 0x000fe400078e004e */
[----:B------:R-:W-:Y:S01]  /*21f40*/  IMAD.MOV.U32 R153, RZ, RZ, R77 ;  /* 0x000000ffff997224 */ /* 0x000fe200078e004d */
[----:B------:R-:W2:Y:S04]  /*21f50*/  LDL R71, [R1+0x26c] ;  /* 0x00026c0001477983 */ /* 0x000ea80000100800 */
[----:B-1----:R-:W2:Y:S04]  /*21f60*/  LDL.LU.64 R4, [R1+0xa90] ;  /* 0x000a900001047983 */ /* 0x002ea80000300a00 */
[----:B----4-:R1:W-:Y:S01]  /*21f70*/  STL.128 [R1+0xad0], R116 ;  /* 0x000ad07401007387 */ /* 0x0103e20000100c00 */
[----:B------:R-:W-:-:S02]  /*21f80*/  IMAD.MOV.U32 R152, RZ, RZ, R76 ;  /* 0x000000ffff987224 */ /* 0x000fc400078e004c */
[----:B------:R-:W-:Y:S01]  /*21f90*/  IMAD.MOV.U32 R180, RZ, RZ, R97 ;  /* 0x000000ffffb47224 */ /* 0x000fe200078e0061 */
[----:B------:R-:W4:Y:S04]  /*21fa0*/  LDL R69, [R1+0x270] ;  /* 0x0002700001457983 */ /* 0x000f280000100800 */
[----:B------:R-:W4:Y:S04]  /*21fb0*/  LDL R67, [R1+0x274] ;  /* 0x0002740001437983 */ /* 0x000f280000100800 */
[----:B------:R-:W4:Y:S04]  /*21fc0*/  LDL R65, [R1+0x278] ;  /* 0x0002780001417983 */ /* 0x000f280000100800 */
[----:B-1----:R-:W4:Y:S04]  /*21fd0*/  LDL.LU.128 R116, [R1+0xad0] ;  /* 0x000ad00001747983 */ /* 0x002f280000300c00 */
        /* <DEDUP_REMOVED lines=18> */
[----:B------:R1:W-:Y:S04]  /*22100*/  STL.128 [R1+0xaa0], R12 ;  /* 0x000aa00c01007387 */ /* 0x0003e80000100c00 */
[----:B-1----:R-:W4:Y:S04]  /*22110*/  LDL.LU.128 R12, [R1+0xaa0] ;  /* 0x000aa000010c7983 */ /* 0x002f280000300c00 */
[----:B------:R1:W-:Y:S04]  /*22120*/  STL.128 [R1+0xae0], R120 ;  /* 0x000ae07801007387 */ /* 0x0003e80000100c00 */
[----:B-1----:R-:W4:Y:S04]  /*22130*/  LDL.LU.128 R120, [R1+0xae0] ;  /* 0x000ae00001787983 */ /* 0x002f280000300c00 */
[----:B---3--:R1:W-:Y:S04]  /*22140*/  STL.128 [R1+0xa80], R24 ;  /* 0x000a801801007387 */ /* 0x0083e80000100c00 */
[----:B-1----:R-:W3:Y:S04]  /*22150*/  LDL.LU.128 R24, [R1+0xa80] ;  /* 0x000a800001187983 */ /* 0x002ee80000300c00 */
[----:B--2---:R1:W-:Y:S04]  /*22160*/  STL.64 [R1+0xa50], R4 ;  /* 0x000a500401007387 */ /* 0x0043e80000100a00 */
[----:B-1----:R-:W2:Y:S01]  /*22170*/  LDL.LU.64 R4, [R1+0xa50] ;  /* 0x000a500001047983 */ /* 0x002ea20000300a00 */
        /* <DEDUP_REMOVED lines=68> */
[----:B------:R-:W2:Y:S01]  /*225c0*/  LDL R128, [R1+0x344] ;  /* 0x0003440001807983 */ /* 0x000ea20000100800 */
[----:B------:R-:W-:Y:S02]  /*225d0*/  IMAD.MOV.U32 R176, RZ, RZ, R117 ;  /* 0x000000ffffb07224 */ /* 0x000fe400078e0075 */
[----:B------:R-:W-:Y:S01]  /*225e0*/  IMAD.MOV.U32 R28, RZ, RZ, R116 ;  /* 0x000000ffff1c7224 */ /* 0x000fe200078e0074 */
[----:B------:R-:W2:Y:S01]  /*225f0*/  LDL R126, [R1+0x348] ;  /* 0x00034800017e7983 */ /* 0x000ea20000100800 */
[----:B------:R-:W-:Y:S02]  /*22600*/  IMAD.MOV.U32 R6, RZ, RZ, R151 ;  /* 0x000000ffff067224 */ /* 0x000fe400078e0097 */
[----:B------:R-:W-:Y:S01]  /*22610*/  IMAD.MOV.U32 R7, RZ, RZ, R150 ;  /* 0x000000ffff077224 */ /* 0x000fe200078e0096 */
[----:B------:R-:W2:Y:S01]  /*22620*/  LDL R124, [R1+0x34c] ;  /* 0x00034c00017c7983 */ /* 0x000ea20000100800 */
[----:B------:R-:W-:-:S02]  /*22630*/  IMAD.MOV.U32 R8, RZ, RZ, R149 ;  /* 0x000000ffff087224 */ /* 0x000fc400078e0095 */
[----:B------:R-:W-:Y:S02]  /*22640*/  IMAD.MOV.U32 R9, RZ, RZ, R148 ;  /* 0x000000ffff097224 */ /* 0x000fe400078e0094 */
[----:B------:R-:W-:Y:S02]  /*22650*/  IMAD.MOV.U32 R22, RZ, RZ, R141 ;  /* 0x000000ffff167224 */ /* 0x000fe400078e008d */
[----:B------:R-:W-:Y:S01]  /*22660*/  IMAD.MOV.U32 R80, RZ, RZ, R177 ;  /* 0x000000ffff507224 */ /* 0x000fe200078e00b1 */
[----:B------:R-:W-:Y:S01]  /*22670*/  STL.128 [R1+0x350], R76 ;  /* 0x0003504c01007387 */ /* 0x000fe20000100c00 */
[----:B------:R-:W-:Y:S02]  /*22680*/  IMAD.MOV.U32 R10, RZ, RZ, R147 ;  /* 0x000000ffff0a7224 */ /* 0x000fe400078e0093 */
[----:B------:R-:W-:Y:S01]  /*22690*/  IMAD.MOV.U32 R11, RZ, RZ, R146 ;  /* 0x000000ffff0b7224 */ /* 0x000fe200078e0092 */
[----:B-1----:R-:W2:Y:S01]  /*226a0*/  LDL R91, [R1+0x244] ;  /* 0x00024400015b7983 */ /* 0x002ea20000100800 */
[----:B------:R-:W-:-:S02]  /*226b0*/  IMAD.MOV.U32 R16, RZ, RZ, R145 ;  /* 0x000000ffff107224 */ /* 0x000fc400078e0091 */
[----:B------:R-:W-:Y:S01]  /*226c0*/  IMAD.MOV.U32 R17, RZ, RZ, R144 ;  /* 0x000000ffff117224 */ /* 0x000fe200078e0090 */
[----:B------:R-:W2:Y:S01]  /*226d0*/  LDL R87, [R1+0x24c] ;  /* 0x00024c0001577983 */ /* 0x000ea20000100800 */
[----:B------:R-:W-:Y:S02]  /*226e0*/  IMAD.MOV.U32 R20, RZ, RZ, R143 ;  /* 0x000000ffff147224 */ /* 0x000fe400078e008f */
[----:B------:R-:W-:Y:S01]  /*226f0*/  IMAD.MOV.U32 R21, RZ, RZ, R142 ;  /* 0x000000ffff157224 */ /* 0x000fe200078e008e */
[----:B------:R1:W-:Y:S01]  /*22700*/  STL.128 [R1+0xa60], R12 ;  /* 0x000a600c01007387 */ /* 0x0003e20000100c00 */
[----:B------:R-:W-:Y:S02]  /*22710*/  IMAD.MOV.U32 R96, RZ, RZ, R28 ;  /* 0x000000ffff607224 */ /* 0x000fe400078e001c */
[----:B------:R-:W-:Y:S01]  /*22720*/  IMAD.MOV.U32 R97, RZ, RZ, R176 ;  /* 0x000000ffff617224 */ /* 0x000fe200078e00b0 */
[----:B------:R-:W-:Y:S01]  /*22730*/  STL.128 [R1+0x3c0], R104 ;  /* 0x0003c06801007387 */ /* 0x000fe20000100c00 */
[----:B------:R-:W-:-:S02]  /*22740*/  IMAD.MOV.U32 R141, RZ, RZ, R137 ;  /* 0x000000ffff8d7224 */ /* 0x000fc400078e0089 */
[----:B------:R-:W-:Y:S01]  /*22750*/  IMAD.MOV.U32 R142, RZ, RZ, R138 ;  /* 0x000000ffff8e7224 */ /* 0x000fe200078e008a */
[----:B----4-:R-:W4:Y:S01]  /*22760*/  LDL R93, [R1+0x240] ;  /* 0x00024000015d7983 */ /* 0x010f220000100800 */
[----:B------:R-:W-:Y:S02]  /*22770*/  IMAD.MOV.U32 R143, RZ, RZ, R139 ;  /* 0x000000ffff8f7224 */ /* 0x000fe400078e008b */
[----:B------:R-:W-:Y:S01]  /*22780*/  IMAD.MOV.U32 R145, RZ, RZ, R22 ;  /* 0x000000ffff917224 */ /* 0x000fe200078e0016 */
[----:B------:R-:W4:Y:S01]  /*22790*/  LDL R89, [R1+0x248] ;  /* 0x0002480001597983 */ /* 0x000f220000100800 */
[----:B------:R-:W-:-:S03]  /*227a0*/  IMAD.MOV.U32 R146, RZ, RZ, R21 ;  /* 0x000000ffff927224 */ /* 0x000fc600078e0015 */
[----:B-1----:R-:W4:Y:S01]  /*227b0*/  LDL.LU.128 R12, [R1+0xa60] ;  /* 0x000a6000010c7983 */ /* 0x002f220000300c00 */
[----:B------:R-:W-:Y:S02]  /*227c0*/  IMAD.MOV.U32 R147, RZ, RZ, R20 ;  /* 0x000000ffff937224 */ /* 0x000fe400078e0014 */
        /* <DEDUP_REMOVED lines=11> */
[----:B------:R-:W-:-:S03]  /*22880*/  IMAD.MOV.U32 R155, RZ, RZ, R6 ;  /* 0x000000ffff9b7224 */ /* 0x000fc600078e0006 */
[----:B------:R1:W-:Y:S04]  /*22890*/  STL.128 [R1+0x360], R80 ;  /* 0x0003605001007387 */ /* 0x0003e80000100c00 */
[----:B------:R-:W-:Y:S04]  /*228a0*/  STL.128 [R1+0x3a0], R96 ;  /* 0x0003a06001007387 */ /* 0x000fe80000100c00 */
[----:B------:R-:W-:Y:S04]  /*228b0*/  STL.128 [R1+0x3d0], R108 ;  /* 0x0003d06c01007387 */ /* 0x000fe80000100c00 */
[----:B------:R-:W-:Y:S04]  /*228c0*/  STL.128 [R1+0x3e0], R112 ;  /* 0x0003e07001007387 */ /* 0x000fe80000100c00 */
[----:B------:R-:W-:Y:S04]  /*228d0*/  STL.128 [R1+0x410], R148 ;  /* 0x0004109401007387 */ /* 0x000fe80000100c00 */
[----:B------:R0:W-:Y:S04]  /*228e0*/  STL.128 [R1+0x420], R152 ;  /* 0x0004209801007387 */ /* 0x0001e80000100c00 */
[----:B-1----:R-:W4:Y:S04]  /*228f0*/  LDL R83, [R1+0x254] ;  /* 0x0002540001537983 */ /* 0x002f280000100800 */
[----:B------:R-:W4:Y:S04]  /*22900*/  LDL R81, [R1+0x258] ;  /* 0x0002580001517983 */ /* 0x000f280000100800 */
[----:B------:R-:W4:Y:S04]  /*22910*/  LDL R79, [R1+0x25c] ;  /* 0x00025c00014f7983 */ /* 0x000f280000100800 */
[----:B------:R-:W4:Y:S04]  /*22920*/  LDL R77, [R1+0x260] ;  /* 0x00026000014d7983 */ /* 0x000f280000100800 */
[----:B------:R-:W4:Y:S04]  /*22930*/  LDL R21, [R1+0x2d0] ;  /* 0x0002d00001157983 */ /* 0x000f280000100800 */
[----:B------:R-:W4:Y:S01]  /*22940*/  LDL R17, [R1+0x2d4] ;  /* 0x0002d40001117983 */ /* 0x000f220000100800 */
[----:B------:R-:W-:-:S03]  /*22950*/  IMAD.MOV.U32 R23, RZ, RZ, R123 ;  /* 0x000000ffff177224 */ /* 0x000fc600078e007b */
[----:B------:R-:W4:Y:S01]  /*22960*/  LDL R11, [R1+0x2d8] ;  /* 0x0002d800010b7983 */ /* 0x000f220000100800 */
[----:B------:R-:W-:-:S03]  /*22970*/  IMAD.MOV.U32 R103, RZ, RZ, R23 ;  /* 0x000000ffff677224 */ /* 0x000fc600078e0017 */
[----:B------:R-:W4:Y:S01]  /*22980*/  LDL R9, [R1+0x2dc] ;  /* 0x0002dc0001097983 */ /* 0x000f220000100800 */
        /* <DEDUP_REMOVED lines=8> */
[----:B------:R-:W-:Y:S04]  /*22a10*/  STL.128 [R1+0x3b0], R100 ;  /* 0x0003b06401007387 */ /* 0x000fe80000100c00 */
[----:B------:R-:W-:Y:S04]  /*22a20*/  STL.128 [R1+0x3f0], R140 ;  /* 0x0003f08c01007387 */ /* 0x000fe80000100c00 */
[----:B------:R1:W-:Y:S04]  /*22a30*/  STL.128 [R1+0x400], R144 ;  /* 0x0004009001007387 */ /* 0x0003e80000100c00 */
[----:B------:R-:W4:Y:S04]  /*22a40*/  LDL R23, [R1+0x2cc] ;  /* 0x0002cc0001177983 */ /* 0x000f280000100800 */
[----:B0-----:R-:W4:Y:S04]  /*22a50*/  LDL R154, [R1+0x310] ;  /* 0x00031000019a7983 */ /* 0x001f280000100800 */
[----:B------:R-:W4:Y:S04]  /*22a60*/  LDL R152, [R1+0x314] ;  /* 0x0003140001987983 */ /* 0x000f280000100800 */
[----:B------:R-:W4:Y:S01]  /*22a70*/  LDL R150, [R1+0x318] ;  /* 0x0003180001967983 */ /* 0x000f220000100800 */
[----:B---3--:R-:W-:-:S03]  /*22a80*/  IMAD.MOV.U32 R174, RZ, RZ, R27 ;  /* 0x000000ffffae7224 */ /* 0x008fc600078e001b */
[----:B------:R-:W3:Y:S01]  /*22a90*/  LDL R148, [R1+0x31c] ;  /* 0x00031c0001947983 */ /* 0x000ee20000100800 */
[----:B------:R-:W-:Y:S02]  /*22aa0*/  IMAD.MOV.U32 R175, RZ, RZ, R26 ;  /* 0x000000ffffaf7224 */ /* 0x000fe400078e001a */
[----:B------:R-:W-:Y:S01]  /*22ab0*/  IMAD.MOV.U32 R29, RZ, RZ, R25 ;  /* 0x000000ffff1d7224 */ /* 0x000fe200078e0019 */
[----:B-1----:R-:W3:Y:S01]  /*22ac0*/  LDL R146, [R1+0x320] ;  /* 0x0003200001927983 */ /* 0x002ee20000100800 */
[----:B------:R-:W-:Y:S02]  /*22ad0*/  IMAD.MOV.U32 R30, RZ, RZ, R175 ;  /* 0x000000ffff1e7224 */ /* 0x000fe400078e00af */
[----:B------:R-:W-:Y:S01]  /*22ae0*/  IMAD.MOV.U32 R31, RZ, RZ, R174 ;  /* 0x000000ffff1f7224 */ /* 0x000fe200078e00ae */
[----:B------:R-:W3:Y:S01]  /*22af0*/  LDL R144, [R1+0x324] ;  /* 0x0003240001907983 */ /* 0x000ee20000100800 */
[----:B------:R-:W-:Y:S02]  /*22b00*/  IMAD.MOV.U32 R26, RZ, RZ, R30 ;  /* 0x000000ffff1a7224 */ /* 0x000fe400078e001e */
[----:B------:R-:W-:Y:S01]  /*22b10*/  IMAD.MOV.U32 R27, RZ, RZ, R31 ;  /* 0x000000ffff1b7224 */ /* 0x000fe200078e001f */
[----:B------:R-:W3:Y:S01]  /*22b20*/  LDL R174, [R1+0x30c] ;  /* 0x00030c0001ae7983 */ /* 0x000ee20000100800 */
[----:B------:R-:W-:-:S03]  /*22b30*/  IMAD.MOV.U32 R25, RZ, RZ, R29 ;  /* 0x000000ffff197224 */ /* 0x000fc600078e001d */
[----:B------:R-:W3:Y:S04]  /*22b40*/  LDL R31, [R1+0x2bc] ;  /* 0x0002bc00011f7983 */ /* 0x000ee80000100800 */
[----:B------:R0:W-:Y:S04]  /*22b50*/  STL.128 [R1+0x230], R24 ;  /* 0x0002301801007387 */ /* 0x0001e80000100c00 */
[----:B------:R-:W3:Y:S04]  /*22b60*/  LDL R101, [R1+0x230] ;  /* 0x0002300001657983 */ /* 0x000ee80000100800 */
[----:B------:R-:W3:Y:S04]  /*22b70*/  LDL R99, [R1+0x234] ;  /* 0x0002340001637983 */ /* 0x000ee80000100800 */
[----:B------:R-:W3:Y:S04]  /*22b80*/  LDL R97, [R1+0x238] ;  /* 0x0002380001617983 */ /* 0x000ee80000100800 */
[----:B------:R-:W3:Y:S04]  /*22b90*/  LDL R95, [R1+0x23c] ;  /* 0x00023c00015f7983 */ /* 0x000ee80000100800 */
[----:B------:R-:W3:Y:S04]  /*22ba0*/  LDL R29, [R1+0x2c0] ;  /* 0x0002c000011d7983 */ /* 0x000ee80000100800 */
[----:B0-----:R-:W3:Y:S04]  /*22bb0*/  LDL R27, [R1+0x2c4] ;  /* 0x0002c400011b7983 */ /* 0x001ee80000100800 */
        /* <DEDUP_REMOVED lines=61> */
[----:B------:R0:W-:Y:S04]  /*22f90*/  STL.64 [R1+0xab0], R18 ;  /* 0x000ab01201007387 */ /* 0x0001e80000100a00 */
[----:B0-----:R-:W3:Y:S01]  /*22fa0*/  LDL.LU.64 R18, [R1+0xab0] ;  /* 0x000ab00001127983 */ /* 0x001ee20000300a00 */
[----:B--2---:R-:W-:Y:S01]  /*22fb0*/  FFMA.FTZ R5, R5, R2, R217 ;  /* 0x0000000205057223 */ /* 0x004fe200000100d9 */
[----:B------:R-:W-:-:S03]  /*22fc0*/  FFMA.FTZ R3, R3, R4, R221 ;  /* 0x0000000403037223 */ /* 0x000fc600000100dd */
        /* <DEDUP_REMOVED lines=42> */
[----:B----4-:R-:W-:Y:S01]  /*23270*/  FADD.FTZ R13, R13, R156 ;  /* 0x0000009c0d0d7221 */ /* 0x010fe20000010000 */
[----:B------:R-:W-:Y:S01]  /*23280*/  FADD.FTZ R3, R159, R160 ;  /* 0x000000a09f037221 */ /* 0x000fe20000010000 */
[----:B------:R-:W-:Y:S02]  /*23290*/  STL [R1+0x68], R223 ;  /* 0x000068df01007387 */ /* 0x000fe40000100800 */
[----:B------:R-:W-:Y:S01]  /*232a0*/  FADD.FTZ R159, R0, R13 ;  /* 0x0000000d009f7221 */ /* 0x000fe20000010000 */
[----:B------:R-:W-:Y:S01]  /*232b0*/  FADD.FTZ R158, R158, R3 ;  /* 0x000000039e9e7221 */ /* 0x000fe20000010000 */
[----:B------:R-:W-:Y:S04]  /*232c0*/  STL [R1+0x68], R223 ;  /* 0x000068df01007387 */ /* 0x000fe80000100800 */
[----:B------:R-:W-:Y:S04]  /*232d0*/  STL [R1+0x68], R223 ;  /* 0x000068df01007387 */ /* 0x000fe80000100800 */
[----:B------:R-:W-:Y:S04]  /*232e0*/  STL [R1+0x68], R223 ;  /* 0x000068df01007387 */ /* 0x000fe80000100800 */
[----:B------:R-:W-:Y:S04]  /*232f0*/  STL [R1+0x68], R223 ;  /* 0x000068df01007387 */ /* 0x000fe80000100800 */
[----:B------:R-:W-:Y:S04]  /*23300*/  STL [R1+0x204], R12 ;  /* 0x0002040c01007387 */ /* 0x000fe80000100800 */
[----:B------:R-:W-:Y:S04]  /*23310*/  STL.64 [R1+0x210], R158 ;  /* 0x0002109e01007387 */ /* 0x000fe80000100a00 */
[----:B------:R-:W-:Y:S04]  /*23320*/  STL [R1+0x68], R223 ;  /* 0x000068df01007387 */ /* 0x000fe80000100800 */
[----:B---3--:R-:W-:Y:S04]  /*23330*/  STL [R1+0x230], R101 ;  /* 0x0002306501007387 */ /* 0x008fe80000100800 */
        /* <DEDUP_REMOVED lines=127> */
[----:B------:R-:W2:Y:S04]  /*23b30*/  LD.E R2, desc[UR36][R14.64] ;  /* 0x000000240e027980 */ /* 0x000ea8000c101900 */
[----:B------:R0:W-:Y:S04]  /*23b40*/  STL.64 [R1+0xa70], R18 ;  /* 0x000a701201007387 */ /* 0x0001e80000100a00 */
[----:B------:R1:W5:Y:S04]  /*23b50*/  LDL R0, [R1+0x1f0] ;  /* 0x0001f00001007983 */ /* 0x0003680000100800 */
[----:B0-----:R1:W5:Y:S01]  /*23b60*/  LDL.LU.64 R18, [R1+0xa70] ;  /* 0x000a700001127983 */ /* 0x0013620000300a00 */
[----:B------:R-:W-:Y:S01]  /*23b70*/  BSSY B0, `(.L_x_2254) ;  /* 0x0000005000007945 */ /* 0x000fe20003800000 */
[----:B--2---:R-:W-:-:S04]  /*23b80*/  LOP3.LUT R2, R2, 0x1, RZ, 0xfc, !PT ;  /* 0x0000000102027812 */ /* 0x004fc800078efcff */
[----:B------:R-:W-:-:S13]  /*23b90*/  ISETP.NE.AND P0, PT, R2, 0x3, PT ;  /* 0x000000030200780c */ /* 0x000fda0003f05270 */
[----:B-1----:R-:W-:Y:S05]  /*23ba0*/  @!P0 BRA `(.L_x_2255) ;  /* 0x0000000000048947 */ /* 0x002fea0003800000 */
[----:B------:R-:W-:Y:S01]  /*23bb0*/  BPT.TRAP 0x1 ;  /* 0x000000040000795c */ /* 0x000fe20000300000 */
.L_x_2255:
[----:B------:R-:W-:Y:S05]  /*23bc0*/  BSYNC B0 ;  /* 0x0000000000007941 */ /* 0x000fea0003800000 */
.L_x_2254:
[----:B------:R-:W2:Y:S04]  /*23bd0*/  LD.E.64 R2, desc[UR36][R14.64+0x20] ;  /* 0x000020240e027980 */ /* 0x000ea8000c101b00 */
[----:B------:R-:W3:Y:S01]  /*23be0*/  LD.E R4, desc[UR36][R14.64+0xc] ;  /* 0x00000c240e047980 */ /* 0x000ee2000c101900 */
[C---:B-----5:R-:W-:Y:S01]  /*23bf0*/  ISETP.GT.AND P0, PT, R196.reuse, R222, PT ;  /* 0x000000dec400720c */ /* 0x060fe20003f04270 */
[----:B------:R-:W-:Y:S02]  /*23c00*/  VIADD R10, R196, 0xffffffff ;  /* 0xffffffffc40a7836 */ /* 0x000fe40000000000 */
[----:B------:R-:W-:Y:S02]  /*23c10*/  IMAD.MOV.U32 R6, RZ, RZ, R14 ;  /* 0x000000ffff067224 */ /* 0x000fe400078e000e */
[----:B------:R-:W-:-:S02]  /*23c20*/  IMAD.MOV.U32 R7, RZ, RZ, R15 ;  /* 0x000000ffff077224 */ /* 0x000fc400078e000f */
[----:B------:R-:W-:Y:S01]  /*23c30*/  IMAD.MOV.U32 R196, RZ, RZ, R10 ;  /* 0x000000ffffc47224 */ /* 0x000fe200078e000a */
[----:B--2---:R-:W-:-:S05]  /*23c40*/  MOV R3, R2 ;  /* 0x0000000200037202 */ /* 0x004fca0000000f00 */
[----:B------:R-:W-:-:S05]  /*23c50*/  IMAD R3, R0, 0x8, R3 ;  /* 0x0000000800037824 */ /* 0x000fca00078e0203 */
[----:B---3--:R-:W-:-:S04]  /*23c60*/  PRMT R3, R4, 0x654, R3 ;  /* 0x0000065404037816 */ /* 0x008fc80000000003 */
[----:B------:R1:W-:Y:S01]  /*23c70*/  SYNCS.ARRIVE.TRANS64.RED.A1T0 RZ, [R3+URZ], RZ ;  /* 0x000000ff03ff79a7 */ /* 0x0003e2000810043f */
[----:B------:R-:W-:Y:S05]  /*23c80*/  @P0 BRA `(.L_x_2256) ;  /* 0xfffffe5000f80947 */ /* 0x000fea000383ffff */
.L_x_2237:
[----:B------:R-:W-:-:S13]  /*23c90*/  ISETP.GE.AND P0, PT, R10, UR40, PT ;  /* 0x000000280a007c0c */ /* 0x000fda000bf06270 */
[----:B------:R-:W-:Y:S05]  /*23ca0*/  @!P0 BRA `(.L_x_2257) ;  /* 0x000000ac00388947 */ /* 0x000fea0003800000 */
[----:B------:R0:W5:Y:S02]  /*23cb0*/  LDL.64 R8, [R1+0x150] ;  /* 0x0001500001087983 */ /* 0x0001640000100a00 */
.L_x_2286:
[----:B--2--5:R-:W2:Y:S04]  /*23cc0*/  LD.E R0, desc[UR36][R8.64] ;  /* 0x0000002408007980 */ /* 0x024ea8000c101900 */
[----:B------:R-:W1:Y:S01]  /*23cd0*/  LD.E R2, desc[UR36][R8.64+0x8] ;  /* 0x0000082408027980 */ /* 0x000e62000c101900 */
[----:B--2---:R-:W-:-:S05]  /*23ce0*/  VIADD R0, R0, 0x1 ;  /* 0x0000000100007836 */ /* 0x004fca0000000000 */
[----:B------:R-:W-:-:S13]  /*23cf0*/  ISETP.NE.AND P0, PT, R0, 0x2, PT ;  /* 0x000000020000780c */ /* 0x000fda0003f05270 */
[----:B------:R2:W5:Y:S04]  /*23d00*/  @P0 LD.E R5, desc[UR36][R8.64+0x4] ;  /* 0x0000042408050980 */ /* 0x000568000c101900 */
[----:B------:R-:W3:Y:S01]  /*23d10*/  @!P0 LD.E R4, desc[UR36][R8.64+0x4] ;  /* 0x0000042408048980 */ /* 0x000ee2000c101900 */
[----:B-1----:R-:W-:-:S03]  /*23d20*/  VIADD R3, R2, 0x1 ;  /* 0x0000000102037836 */ /* 0x002fc60000000000 */
[----:B------:R1:W-:Y:S04]  /*23d30*/  ST.E desc[UR36][R8.64], R0 ;  /* 0x0000000008007985 */ /* 0x0003e8000c101924 */
[----:B------:R2:W-:Y:S04]  /*23d40*/  ST.E desc[UR36][R8.64+0x8], R3 ;  /* 0x0000080308007985 */ /* 0x0005e8000c101924 */
[----:B------:R2:W-:Y:S01]  /*23d50*/  @!P0 ST.E desc[UR36][R8.64], RZ ;  /* 0x000000ff08008985 */ /* 0x0005e2000c101924 */
[----:B---3--:R-:W-:-:S05]  /*23d60*/  @!P0 LOP3.LUT R5, R4, 0x1, RZ, 0x3c, !PT ;  /* 0x0000000104058812 */ /* 0x008fca00078e3cff */
[----:B------:R2:W-:Y:S04]  /*23d70*/  @!P0 ST.E desc[UR36][R8.64+0x4], R5 ;  /* 0x0000040508008985 */ /* 0x0005e8000c101924 */
[----:B------:R-:W3:Y:S04]  /*23d80*/  LDL.64 R74, [R1+0x168] ;  /* 0x00016800014a7983 */ /* 0x000ee80000100a00 */
[----:B---3--:R-:W3:Y:S01]  /*23d90*/  LD.E R2, desc[UR36][R74.64] ;  /* 0x000000244a027980 */ /* 0x008ee2000c101900 */
[----:B------:R-:W-:Y:S05]  /*23da0*/  YIELD ;  /* 0x0000000000007946 */ /* 0x000fea0003800000 */
[----:B------:R-:W-:Y:S01]  /*23db0*/  BSSY B0, `(.L_x_2258) ;  /* 0x0000006000007945 */ /* 0x000fe20003800000 */
[----:B-1----:R-:W-:Y:S01]  /*23dc0*/  @!P0 IMAD.MOV.U32 R0, RZ, RZ, RZ ;  /* 0x000000ffff008224 */ /* 0x002fe200078e00ff */
[----:B---3--:R-:W-:-:S04]  /*23dd0*/  LOP3.LUT R2, R2, 0x1, RZ, 0xfc, !PT ;  /* 0x0000000102027812 */ /* 0x008fc800078efcff */
[----:B------:R-:W-:-:S13]  /*23de0*/  ISETP.NE.AND P1, PT, R2, 0x3, PT ;  /* 0x000000030200780c */ /* 0x000fda0003f25270 */
[----:B--2---:R-:W-:Y:S05]  /*23df0*/  @!P1 BRA `(.L_x_2259) ;  /* 0x0000000000049947 */ /* 0x004fea0003800000 */
[----:B------:R-:W-:Y:S01]  /*23e00*/  BPT.TRAP 0x1 ;  /* 0x000000040000795c */ /* 0x000fe20000300000 */
.L_x_2259:
[----:B------:R-:W-:Y:S05]  /*23e10*/  BSYNC B0 ;  /* 0x0000000000007941 */ /* 0x000fea0003800000 */
.L_x_2258:
[----:B------:R-:W2:Y:S01]  /*23e20*/  LD.E.64 R2, desc[UR36][R74.64+0x18] ;  /* 0x000018244a027980 */ /* 0x000ea2000c101b00 */
[----:B-----5:R-:W-:Y:S02]  /*23e30*/  SHF.L.U32 R7, R5, 0x1f, RZ ;  /* 0x0000001f05077819 */ /* 0x020fe400000006ff */
[----:B--2---:R-:W-:-:S05]  /*23e40*/  MOV R3, R2 ;  /* 0x0000000200037202 */ /* 0x004fca0000000f00 */
[----:B------:R-:W-:-:S04]  /*23e50*/  IMAD R0, R0, 0x8, R3 ;  /* 0x0000000800007824 */ /* 0x000fc800078e0203 */
[----:B------:R1:W2:Y:S01]  /*23e60*/  SYNCS.PHASECHK.TRANS64.TRYWAIT P0, [R0+URZ], R7 ;  /* 0x00000007000075a7 */ /* 0x0002a2000800017f */
[----:B------:R-:W3:Y:S04]  /*23e70*/  LD.E R2, desc[UR36][R74.64] ;  /* 0x000000244a027980 */ /* 0x000ee8000c101900 */
[----:B------:R1:W5:Y:S04]  /*23e80*/  LD.E R4, desc[UR36][R8.64] ;  /* 0x0000002408047980 */ /* 0x000368000c101900 */
[----:B------:R1:W5:Y:S01]  /*23e90*/  LD.E R5, desc[UR36][R8.64+0x4] ;  /* 0x0000042408057980 */ /* 0x000362000c101900 */
[----:B------:R-:W-:Y:S01]  /*23ea0*/  BSSY B0, `(.L_x_2260) ;  /* 0x0000005000007945 */ /* 0x000fe20003800000 */
[----:B---3--:R-:W-:-:S04]  /*23eb0*/  LOP3.LUT R2, R2, 0x1, RZ, 0xfc, !PT ;  /* 0x0000000102027812 */ /* 0x008fc800078efcff */
[----:B------:R-:W-:-:S13]  /*23ec0*/  ISETP.NE.AND P1, PT, R2, 0x3, PT ;  /* 0x000000030200780c */ /* 0x000fda0003f25270 */
[----:B-12---:R-:W-:Y:S05]  /*23ed0*/  @!P1 BRA `(.L_x_2261) ;  /* 0x0000000000049947 */ /* 0x006fea0003800000 */
[----:B------:R-:W-:Y:S01]  /*23ee0*/  BPT.TRAP 0x1 ;  /* 0x000000040000795c */ /* 0x000fe20000300000 */
.L_x_2261:
[----:B------:R-:W-:Y:S05]  /*23ef0*/  BSYNC B0 ;  /* 0x0000000000007941 */ /* 0x000fea0003800000 */
.L_x_2260:
[----:B------:R-:W-:Y:S04]  /*23f00*/  BSSY B0, `(.L_x_2262) ;  /* 0x0000008000007945 */ /* 0x000fe80003800000 */
[----:B------:R-:W-:Y:S05]  /*23f10*/  @P0 BRA `(.L_x_2263) ;  /* 0x0000000000180947 */ /* 0x000fea0003800000 */
[----:B------:R-:W2:Y:S01]  /*23f20*/  LD.E.64 R2, desc[UR36][R74.64+0x18] ;  /* 0x000018244a027980 */ /* 0x000ea2000c101b00 */
[----:B-----5:R-:W-:Y:S02]  /*23f30*/  SHF.L.U32 R5, R5, 0x1f, RZ ;  /* 0x0000001f05057819 */ /* 0x020fe400000006ff */
[----:B--2---:R-:W-:-:S05]  /*23f40*/  MOV R3, R2 ;  /* 0x0000000200037202 */ /* 0x004fca0000000f00 */
[----:B------:R-:W-:-:S04]  /*23f50*/  IMAD R4, R4, 0x8, R3 ;  /* 0x0000000804047824 */ /* 0x000fc800078e0203 */
[----:B------:R-:W1:Y:S02]  /*23f60*/  SYNCS.PHASECHK.TRANS64.TRYWAIT P0, [R4+URZ], R5 ;  /* 0x00000005040075a7 */ /* 0x000e64000800017f */
[----:B-1----:R-:W-:Y:S05]  /*23f70*/  @!P0 BRA `(.L_x_2264) ;  /* 0x0000013000548947 */ /* 0x002fea0003800000 */
.L_x_2263:
[----:B------:R-:W-:Y:S05]  /*23f80*/  BSYNC B0 ;  /* 0x0000000000007941 */ /* 0x000fea0003800000 */
.L_x_2262:
[----:B-1---5:R-:W2:Y:S04]  /*23f90*/  LD.E R5, desc[UR36][R8.64] ;  /* 0x0000002408057980 */ /* 0x022ea8000c101900 */
[----:B------:R-:W2:Y:S01]  /*23fa0*/  LDL.64 R20, [R1+0x80] ;  /* 0x0000800001147983 */ /* 0x000ea20000100a00 */
[----:B------:R-:W-:Y:S05]  /*23fb0*/  WARPSYNC.ALL ;  /* 0x0000000000007948 */ /* 0x000fea0003800000 */
[----:B------:R1:W-:Y:S04]  /*23fc0*/  STL [R1+0x60], RZ ;  /* 0x000060ff01007387 */ /* 0x0003e80000100800 */
[----:B------:R-:W3:Y:S01]  /*23fd0*/  LD.E.64 R2, desc[UR36][R18.64+0x78] ;  /* 0x0000782412027980 */ /* 0x000ee2000c101b00 */
[----:B------:R-:W-:-:S05]  /*23fe0*/  IMAD.MOV.U32 R0, RZ, RZ, 0x1 ;  /* 0x00000001ff007424 */ /* 0x000fca00078e00ff */
[----:B------:R1:W-:Y:S04]  /*23ff0*/  STL [R1+0x60], R0 ;  /* 0x0000600001007387 */ /* 0x0003e80000100800 */
[----:B------:R-:W4:Y:S04]  /*24000*/  LD.E.64 R6, desc[UR36][R18.64+0x78] ;  /* 0x0000782412067980 */ /* 0x000f28000c101b00 */
[----:B------:R1:W-:Y:S04]  /*24010*/  STL [R1+0x60], R0 ;  /* 0x0000600001007387 */ /* 0x0003e80000100800 */
[----:B------:R-:W4:Y:S01]  /*24020*/  LD.E.64 R12, desc[UR36][R18.64+0x78] ;  /* 0x00007824120c7980 */ /* 0x000f22000c101b00 */
[----:B--2---:R-:W-:-:S02]  /*24030*/  IMAD R4, R5, 0x300, R20 ;  /* 0x0000030005047824 */ /* 0x004fc400078e0214 */
[----:B------:R-:W-:Y:S01]  /*24040*/  IMAD.MOV.U32 R5, RZ, RZ, R21 ;  /* 0x000000ffff057224 */ /* 0x000fe200078e0015 */
[----:B------:R1:W-:Y:S02]  /*24050*/  STL [R1+0x60], R0 ;  /* 0x0000600001007387 */ /* 0x0003e40000100800 */
[----:B------:R-:W-:Y:S02]  /*24060*/  R2UR UR6, R4 ;  /* 0x00000000040672ca */ /* 0x000fe400000e0000 */
[----:B------:R-:W-:Y:S01]  /*24070*/  R2UR UR7, R5 ;  /* 0x00000000050772ca */ /* 0x000fe200000e0000 */
[----:B------:R-:W2:Y:S01]  /*24080*/  LD.E.64 R16, desc[UR36][R18.64+0x78] ;  /* 0x0000782412107980 */ /* 0x000ea2000c101b00 */
[----:B------:R-:W-:-:S03]  /*24090*/  WARPGROUP.ARRIVE ;  /* 0x00000000000079c5 */ /* 0x000fc60000000000 */
[----:B------:R1:W-:Y:S01]  /*240a0*/  STL [R1+0x60], R0 ;  /* 0x0000600001007387 */ /* 0x0003e20000100800 */
[----:B---3--:R-:W-:Y:S02]  /*240b0*/  R2UR UR4, R2 ;  /* 0x00000000020472ca */ /* 0x008fe400000e0000 */
[----:B------:R-:W-:-:S13]  /*240c0*/  R2UR UR5, R3 ;  /* 0x00000000030572ca */ /* 0x000fda00000e0000 */
[----:B------:R-:W-:Y:S01]  /*240d0*/  HGMMA.64x96x16.F32.BF16 R24, gdesc[UR4], RZ, !UPT, gsb0 ;  /* 0x01600000041879f0 */ /* 0x000fe2000c0018ff */
[----:B----4-:R-:W-:Y:S02]  /*240e0*/  VIADD R6, R6, 0x2 ;  /* 0x0000000206067836 */ /* 0x010fe40000000000 */
[----:B------:R-:W-:Y:S02]  /*240f0*/  VIADD R2, R4, 0x2 ;  /* 0x0000000204027836 */ /* 0x000fe40000000000 */
[----:B------:R-:W-:Y:S01]  /*24100*/  IMAD.MOV.U32 R3, RZ, RZ, R21 ;  /* 0x000000ffff037224 */ /* 0x000fe200078e0015 */
[----:B------:R-:W-:Y:S02]  /*24110*/  R2UR UR4, R6 ;  /* 0x00000000060472ca */ /* 0x000fe400000e0000 */
[----:B------:R-:W-:Y:S02]  /*24120*/  R2UR UR6, R2 ;  /* 0x00000000020672ca */ /* 0x000fe400000e0000 */
[----:B------:R-:W-:-:S02]  /*24130*/  R2UR UR7, R3 ;  /* 0x00000000030772ca */ /* 0x000fc400000e0000 */
[----:B------:R-:W-:Y:S01]  /*24140*/  R2UR UR5, R7 ;  /* 0x00000000070572ca */ /* 0x000fe200000e0000 */
[----:B------:R-:W-:Y:S02]  /*24150*/  WARPGROUP.DEPBAR.LE gsb0, 0x0 ;  /* 0x00008000000079c5 */ /* 0x000fe40000010000 */
[----:B------:R-:W3:Y:S04]  /*24160*/  LD.E R20, desc[UR36][R14.64] ;  /* 0x000000240e147980 */ /* 0x000ee8000c101900 */
[----:B------:R1:W5:Y:S04]  /*24170*/  LD.E R5, desc[UR36][R8.64] ;  /* 0x0000002408057980 */ /* 0x000368000c101900 */
[----:B------:R1:W5:Y:S01]  /*24180*/  LD.E R11, desc[UR36][R8.64+0x4] ;  /* 0x00000424080b7980 */ /* 0x000362000c101900 */
[----:B------:R-:W-:Y:S01]  /*24190*/  WARPGROUP.ARRIVE ;  /* 0x00000000000079c5 */ /* 0x000fe20000000000 */
[----:B------:R-:W-:Y:S01]  /*241a0*/  VIADD R12, R12, 0x4 ;  /* 0x000000040c0c7836 */ /* 0x000fe20000000000 */
[----:B------:R-:W-:Y:S01]  /*241b0*/  BSSY B0, `(.L_x_2265) ;  /* 0x000001a000007945 */ /* 0x000fe20003800000 */
[----:B------:R-:W-:-:S02]  /*241c0*/  VIADD R2, R4, 0x4 ;  /* 0x0000000404027836 */ /* 0x000fc40000000000 */
[--C-:B------:R-:W-:Y:S01]  /*241d0*/  IMAD.MOV.U32 R3, RZ, RZ, R21.reuse ;  /* 0x000000ffff037224 */ /* 0x100fe200078e0015 */
[----:B------:R-:W-:Y:S01]  /*241e0*/  HGMMA.64x96x16.F32.BF16 R24, gdesc[UR4], R24, gsb0 ;  /* 0x01600000041879f0 */ /* 0x000fe20008001818 */
[----:B------:R-:W-:Y:S01]  /*241f0*/  R2UR UR4, R12 ;  /* 0x000000000c0472ca */ /* 0x000fe200000e0000 */
[----:B--2---:R-:W-:Y:S01]  /*24200*/  VIADD R16, R16, 0x6 ;  /* 0x0000000610107836 */ /* 0x004fe20000000000 */
[----:B------:R-:W-:Y:S01]  /*24210*/  R2UR UR6, R2 ;  /* 0x00000000020672ca */ /* 0x000fe200000e0000 */
[----:B------:R-:W-:Y:S01]  /*24220*/  VIADD R2, R4, 0x6 ;  /* 0x0000000604027836 */ /* 0x000fe20000000000 */
[----:B------:R-:W-:Y:S01]  /*24230*/  R2UR UR7, R3 ;  /* 0x00000000030772ca */ /* 0x000fe200000e0000 */
[----:B------:R-:W-:Y:S01]  /*24240*/  IMAD.MOV.U32 R3, RZ, RZ, R21 ;  /* 0x000000ffff037224 */ /* 0x000fe200078e0015 */
        /* <DEDUP_REMOVED lines=11> */
[----:B---3--:R-:W-:-:S04]  /*24300*/  LOP3.LUT R20, R20, 0x1, RZ, 0xfc, !PT ;  /* 0x0000000114147812 */ /* 0x008fc800078efcff */
[----:B------:R-:W-:Y:S01]  /*24310*/  ISETP.NE.AND P0, PT, R20, 0x3, PT ;  /* 0x000000031400780c */ /* 0x000fe20003f05270 */
[----:B------:R-:W-:-:S12]  /*24320*/  WARPGROUP.DEPBAR.LE gsb0, 0x0 ;  /* 0x00008000000079c5 */ /* 0x000fd80000010000 */
[----:B-1----:R-:W-:Y:S05]  /*24330*/  @!P0 BRA `(.L_x_2266) ;  /* 0x0000000000048947 */ /* 0x002fea0003800000 */
[----:B------:R-:W-:Y:S01]  /*24340*/  BPT.TRAP 0x1 ;  /* 0x000000040000795c */ /* 0x000fe20000300000 */
.L_x_2266:
[----:B------:R-:W-:Y:S05]  /*24350*/  BSYNC B0 ;  /* 0x0000000000007941 */ /* 0x000fea0003800000 */
.L_x_2265:
        /* <DEDUP_REMOVED lines=13> */
.L_x_2268:
[----:B------:R-:W-:Y:S05]  /*24430*/  BSYNC B0 ;  /* 0x0000000000007941 */ /* 0x000fea0003800000 */
.L_x_2267:
        /* <DEDUP_REMOVED lines=8> */
.L_x_2270:
[----:B------:R-:W-:Y:S05]  /*244c0*/  BSYNC B0 ;  /* 0x0000000000007941 */ /* 0x000fea0003800000 */
.L_x_2269:
[----:B------:R-:W2:Y:S04]  /*244d0*/  LDL R5, [R1+0x70] ;  /* 0x0000700001057983 */ /* 0x000ea80000100800 */
[----:B------:R-:W3:Y:S04]  /*244e0*/  LD.E R11, desc[UR36][R8.64] ;  /* 0x00000024080b7980 */ /* 0x000ee8000c101900 */
[----:B------:R-:W3:Y:S04]  /*244f0*/  LDL.64 R20, [R1+0xf8] ;  /* 0x0000f80001147983 */ /* 0x000ee80000100a00 */
[----:B-1---5:R-:W4:Y:S04]  /*24500*/  LDL.64 R2, [R1+0xf0] ;  /* 0x0000f00001027983 */ /* 0x022f280000100a00 */
[----:B------:R-:W4:Y:S04]  /*24510*/  LDL.64 R6, [R1+0xf0] ;  /* 0x0000f00001067983 */ /* 0x000f280000100a00 */
[----:B------:R-:W4:Y:S04]  /*24520*/  LDL.64 R12, [R1+0xf0] ;  /* 0x0000f000010c7983 */ /* 0x000f280000100a00 */
[----:B------:R-:W4:Y:S01]  /*24530*/  LDL.64 R14, [R1+0xf0] ;  /* 0x0000f000010e7983 */ /* 0x000f220000100a00 */
[----:B------:R-:W-:Y:S05]  /*24540*/  WARPSYNC.ALL ;  /* 0x0000000000007948 */ /* 0x000fea0003800000 */
[----:B------:R-:W-:Y:S01]  /*24550*/  WARPGROUP.ARRIVE ;  /* 0x00000000000079c5 */ /* 0x000fe20000000000 */
[----:B------:R-:W4:Y:S01]  /*24560*/  LDL.64 R16, [R1+0xf0] ;  /* 0x0000f00001107983 */ /* 0x000f220000100a00 */
[----:B--2---:R-:W-:Y:S01]  /*24570*/  ISETP.NE.U32.AND P0, PT, R5, RZ, PT ;  /* 0x000000ff0500720c */ /* 0x004fe20003f05070 */
[----:B---3--:R-:W-:-:S02]  /*24580*/  IMAD R4, R11, 0xc00, R20 ;  /* 0x00000c000b047824 */ /* 0x008fc400078e0214 */
[----:B------:R-:W-:Y:S01]  /*24590*/  IMAD.MOV.U32 R5, RZ, RZ, R21 ;  /* 0x000000ffff057224 */ /* 0x000fe200078e0015 */
[----:B----4-:R-:W-:Y:S02]  /*245a0*/  R2UR UR4, R2 ;  /* 0x00000000020472ca */ /* 0x010fe400000e0000 */
[----:B------:R-:W-:Y:S02]  /*245b0*/  R2UR UR6, R4 ;  /* 0x00000000040672ca */ /* 0x000fe400000e0000 */
[----:B------:R-:W-:Y:S02]  /*245c0*/  R2UR UR7, R5 ;  /* 0x00000000050772ca */ /* 0x000fe400000e0000 */
[----:B------:R-:W-:-:S03]  /*245d0*/  R2UR UR5, R3 ;  /* 0x00000000030572ca */ /* 0x000fc600000e0000 */
[----:B------:R-:W-:-:S10]  /*245e0*/  VOTEU.ANY UP0, P0 ;  /* 0x00000000003f7886 */ /* 0x000fd40000000100 */
        /* <DEDUP_REMOVED lines=129> */
[----:B--2---:R-:W-:Y:S01]  /*24e00*/  VIADD R6, R6, 0xc02 ;  /* 0x00000c0206067836 */ /* 0x004fe20000000000 */
[----:B------:R-:W-:Y:S02]  /*24e10*/  WARPGROUP.DEPBAR.LE gsb0, 0x0 ;  /* 0x00008000000079c5 */ /* 0x000fe40000010000 */
[----:B------:R-:W-:-:S09]  /*24e20*/  WARPGROUP.ARRIVE ;  /* 0x00000000000079c5 */ /* 0x000fd20000000000 */
[----:B------:R-:W-:Y:S01]  /*24e30*/  HGMMA.64x96x16.F32.BF16 R24, gdesc[UR4], R24, gsb0 ;  /* 0x01600000041879f0 */ /* 0x000fe20008001818 */
[----:B------:R-:W-:Y:S02]  /*24e40*/  VIADD R2, R4, 0x902 ;  /* 0x0000090204027836 */ /* 0x000fe40000000000 */
[----:B------:R-:W-:Y:S01]  /*24e50*/  IMAD.MOV.U32 R3, RZ, RZ, R21 ;  /* 0x000000ffff037224 */ /* 0x000fe200078e0015 */
[----:B------:R-:W-:Y:S02]  /*24e60*/  R2UR UR4, R6 ;  /* 0x00000000060472ca */ /* 0x000fe400000e0000 */
[----:B------:R-:W-:Y:S02]  /*24e70*/  R2UR UR6, R2 ;  /* 0x00000000020672ca */ /* 0x000fe400000e0000 */
[----:B------:R-:W-:Y:S02]  /*24e80*/  R2UR UR7, R3 ;  /* 0x00000000030772ca */ /* 0x000fe400000e0000 */
[----:B------:R-:W-:Y:S01]  /*24e90*/  R2UR UR5, R7 ;  /* 0x00000000070572ca */ /* 0x000fe200000e0000 */
[----:B---3--:R-:W-:-:S02]  /*24ea0*/  VIADD R12, R12, 0xc04 ;  /* 0x00000c040c0c7836 */ /* 0x008fc40000000000 */
        /* <DEDUP_REMOVED lines=9> */
[----:B----4-:R-:W-:Y:S02]  /*24f40*/  VIADD R14, R14, 0xc06 ;  /* 0x00000c060e0e7836 */ /* 0x010fe40000000000 */
[----:B------:R-:W-:-:S02]  /*24f50*/  VIADD R2, R4, 0x906 ;  /* 0x0000090604027836 */ /* 0x000fc40000000000 */
[----:B------:R-:W-:Y:S01]  /*24f60*/  IMAD.MOV.U32 R3, RZ, RZ, R21 ;  /* 0x000000ffff037224 */ /* 0x000fe200078e0015 */
[----:B------:R-:W-:Y:S02]  /*24f70*/  WARPGROUP.DEPBAR.LE gsb0, 0x0 ;  /* 0x00008000000079c5 */ /* 0x000fe40000010000 */
[----:B------:R-:W-:-:S06]  /*24f80*/  WARPGROUP.ARRIVE ;  /* 0x00000000000079c5 */ /* 0x000fcc0000000000 */
[----:B------:R-:W-:Y:S01]  /*24f90*/  HGMMA.64x96x16.F32.BF16 R24, gdesc[UR4], R24, gsb0 ;  /* 0x01600000041879f0 */ /* 0x000fe20008001818 */
[----:B------:R-:W-:Y:S02]  /*24fa0*/  R2UR UR4, R14 ;  /* 0x000000000e0472ca */ /* 0x000fe400000e0000 */
[----:B------:R-:W-:Y:S02]  /*24fb0*/  R2UR UR5, R15 ;  /* 0x000000000f0572ca */ /* 0x000fe400000e0000 */
[----:B------:R-:W-:Y:S02]  /*24fc0*/  R2UR UR6, R2 ;  /* 0x00000000020672ca */ /* 0x000fe400000e0000 */
[----:B------:R-:W-:Y:S01]  /*24fd0*/  R2UR UR7, R3 ;  /* 0x00000000030772ca */ /* 0x000fe200000e0000 */
        /* <DEDUP_REMOVED lines=19> */
[----:B------:R-:W-:-:S02]  /*25110*/  WARPGROUP.DEPBAR.LE gsb0, 0x0 ;  /* 0x00008000000079c5 */ /* 0x000fc40000010000 */
[----:B------:R1:W-:Y:S06]  /*25120*/  BAR.ARV R224, 0x100 ;  /* 0x000400e00000751d */ /* 0x0003ec0000002000 */
[----:B------:R-:W2:Y:S04]  /*25130*/  LD.E R3, desc[UR36][R74.64] ;  /* 0x000000244a037980 */ /* 0x000ea8000c101900 */
[----:B------:R1:W5:Y:S01]  /*25140*/  LD.E R2, desc[UR36][R8.64] ;  /* 0x0000002408027980 */ /* 0x000362000c101900 */
[----:B------:R-:W-:Y:S01]  /*25150*/  BSSY B0, `(.L_x_2272) ;  /* 0x0000005000007945 */ /* 0x000fe20003800000 */
[----:B--2---:R-:W-:-:S04]  /*25160*/  LOP3.LUT R3, R3, 0x1, RZ, 0xfc, !PT ;  /* 0x0000000103037812 */ /* 0x004fc800078efcff */
[----:B------:R-:W-:-:S13]  /*25170*/  ISETP.NE.AND P0, PT, R3, 0x3, PT ;  /* 0x000000030300780c */ /* 0x000fda0003f05270 */
[----:B-1----:R-:W-:Y:S05]  /*25180*/  @!P0 BRA `(.L_x_2273) ;  /* 0x0000000000048947 */ /* 0x002fea0003800000 */
[----:B------:R-:W-:Y:S01]  /*25190*/  BPT.TRAP 0x1 ;  /* 0x000000040000795c */ /* 0x000fe20000300000 */
.L_x_2273:
[----:B------:R-:W-:Y:S05]  /*251a0*/  BSYNC B0 ;  /* 0x0000000000007941 */ /* 0x000fea0003800000 */
.L_x_2272:
[----:B------:R-:W2:Y:S04]  /*251b0*/  LD.E.64 R4, desc[UR36][R74.64+0x20] ;  /* 0x000020244a047980 */ /* 0x000ea8000c101b00 */
[----:B------:R-:W3:Y:S01]  /*251c0*/  LD.E R3, desc[UR36][R74.64+0xc] ;  /* 0x00000c244a037980 */ /* 0x000ee2000c101900 */
[----:B--2---:R-:W-:-:S05]  /*251d0*/  MOV R5, R4 ;  /* 0x0000000400057202 */ /* 0x004fca0000000f00 */
[----:B-----5:R-:W-:-:S05]  /*251e0*/  IMAD R2, R2, 0x8, R5 ;  /* 0x0000000802027824 */ /* 0x020fca00078e0205 */
[----:B---3--:R-:W-:-:S04]  /*251f0*/  PRMT R2, R3, 0x654, R2 ;  /* 0x0000065403027816 */ /* 0x008fc80000000002 */
[----:B------:R1:W-:Y:S01]  /*25200*/  SYNCS.ARRIVE.TRANS64.RED.A1T0 RZ, [R2+URZ], RZ ;  /* 0x000000ff02ff79a7 */ /* 0x0003e2000810043f */
[----:B------:R-:W1:Y:S04]  /*25210*/  LDL R77, [R1+0x11c] ;  /* 0x00011c00014d7983 */ /* 0x000e680000100800 */
[----:B------:R-:W2:Y:S04]  /*25220*/  LDL R22, [R1+0x50] ;  /* 0x0000500001167983 */ /* 0x000ea80000100800 */
[----:B------:R-:W3:Y:S04]  /*25230*/  LDL.64 R72, [R1+0x140] ;  /* 0x0001400001487983 */ /* 0x000ee80000100a00 */
[----:B------:R-:W4:Y:S04]  /*25240*/  LDL R23, [R1+0x148] ;  /* 0x0001480001177983 */ /* 0x000f280000100800 */
[----:B------:R-:W4:Y:S04]  /*25250*/  LDL.128 R12, [R1+0x130] ;  /* 0x00013000010c7983 */ /* 0x000f280000100c00 */
[----:B------:R-:W4:Y:S01]  /*25260*/  LDL.128 R4, [R1+0x120] ;  /* 0x0001200001047983 */ /* 0x000f220000100c00 */
[----:B------:R-:W-:Y:S01]  /*25270*/  BSSY B0, `(.L_x_2274) ;  /* 0x0000040000007945 */ /* 0x000fe20003800000 */
[----:B-1----:R-:W-:-:S04]  /*25280*/  SHF.R.S32.HI R2, RZ, 0x1f, R77 ;  /* 0x0000001fff027819 */ /* 0x002fc8000001144d */
[----:B------:R-:W-:-:S04]  /*25290*/  LEA.HI R3, R2, R77, RZ, 0x7 ;  /* 0x0000004d02037211 */ /* 0x000fc800078f38ff */
[----:B------:R-:W-:-:S05]  /*252a0*/  LOP3.LUT R11, R3, 0xffffff80, RZ, 0xc0, !PT ;  /* 0xffffff80030b7812 */ /* 0x000fca00078ec0ff */
[----:B------:R-:W-:-:S05]  /*252b0*/  IMAD.IADD R11, R77, 0x1, -R11 ;  /* 0x000000014d0b7824 */ /* 0x000fca00078e0a0b */
[----:B------:R-:W-:-:S04]  /*252c0*/  SHF.R.S32.HI R16, RZ, 0x1f, R11 ;  /* 0x0000001fff107819 */ /* 0x000fc8000001140b */
[----:B------:R-:W-:Y:S02]  /*252d0*/  LEA.HI R17, R16, R11, RZ, 0x2 ;  /* 0x0000000b10117211 */ /* 0x000fe400078f10ff */
[----:B------:R-:W-:Y:S02]  /*252e0*/  LEA.HI R2, R2, R77, RZ, 0x2 ;  /* 0x0000004d02027211 */ /* 0x000fe400078f10ff */
[--C-:B------:R-:W-:Y:S02]  /*252f0*/  SHF.R.S32.HI R20, RZ, 0x2, R17.reuse ;  /* 0x00000002ff147819 */ /* 0x100fe40000011411 */
[----:B------:R-:W-:Y:S02]  /*25300*/  SHF.R.S32.HI R21, RZ, 0x1f, R17 ;  /* 0x0000001fff157819 */ /* 0x000fe40000011411 */
[----:B------:R-:W-:Y:S02]  /*25310*/  LOP3.LUT R2, R2, 0xfffffffc, RZ, 0xc0, !PT ;  /* 0xfffffffc02027812 */ /* 0x000fe400078ec0ff */
[----:B------:R-:W-:-:S02]  /*25320*/  LEA.HI R21, R21, R20, RZ, 0x3 ;  /* 0x0000001415157211 */ /* 0x000fc400078f18ff */
[----:B------:R-:W-:Y:S02]  /*25330*/  SHF.R.S32.HI R74, RZ, 0x7, R3 ;  /* 0x00000007ff4a7819 */ /* 0x000fe40000011403 */
        /* <DEDUP_REMOVED lines=17> */
[----:B----4-:R-:W-:Y:S01]  /*25450*/  @P0 SHF.R.U32.HI R2, RZ, R23, R16 ;  /* 0x00000017ff020219 */ /* 0x010fe20000011610 */
[----:B------:R-:W-:Y:S01]  /*25460*/  IMAD.MOV.U32 R3, RZ, RZ, -0x60 ;  /* 0xffffffa0ff037424 */ /* 0x000fe200078e00ff */
[----:B------:R-:W-:-:S03]  /*25470*/  LOP3.LUT R16, R17, 0x7ffffffc, RZ, 0xc0, !PT ;  /* 0x7ffffffc11107812 */ /* 0x000fc600078ec0ff */
[----:B------:R-:W1:Y:S01]  /*25480*/  SHFL.IDX PT, R20, R2, RZ, 0x1c1f ;  /* 0x001c1fff02147589 */ /* 0x000e6200000e0000 */
[----:B------:R-:W-:Y:S02]  /*25490*/  IMAD R3, R10, R3, 0x1 ;  /* 0x000000010a037424 */ /* 0x000fe400078e0203 */
[----:B------:R-:W-:Y:S01]  /*254a0*/  IMAD.IADD R16, R11, 0x1, -R16 ;  /* 0x000000010b107824 */ /* 0x000fe200078e0a10 */
[----:B------:R-:W-:-:S03]  /*254b0*/  ISETP.GE.AND P1, PT, R13, 0x1, PT ;  /* 0x000000010d00780c */ /* 0x000fc60003f26270 */
[----:B------:R-:W-:Y:S01]  /*254c0*/  IMAD R3, R16, -0x2, R3 ;  /* 0xfffffffe10037824 */ /* 0x000fe200078e0203 */
[----:B------:R-:W-:-:S04]  /*254d0*/  LOP3.LUT R11, RZ, R6, RZ, 0x33, !PT ;  /* 0x00000006ff0b7212 */ /* 0x000fc800078e33ff */
[----:B------:R-:W-:Y:S01]  /*254e0*/  IADD3 R16, -R4, R3, R5 ;  /* 0x0000000304107210 */ /* 0x000fe20007ffe105 */
[----:B------:R-:W-:-:S04]  /*254f0*/  VIADD R22, R3, 0xffffffff ;  /* 0xffffffff03167836 */ /* 0x000fc80000000000 */
[C---:B------:R-:W-:Y:S02]  /*25500*/  IMAD.IADD R17, R16.reuse, 0x1, R7 ;  /* 0x0000000110117824 */ /* 0x040fe400078e0207 */
[----:B------:R-:W-:Y:S02]  /*25510*/  IMAD.IADD R11, R16, 0x1, R11 ;  /* 0x00000001100b7824 */ /* 0x000fe400078e020b */
[----:B------:R-:W-:Y:S02]  /*25520*/  IMAD R16, R10, -0x60, R12 ;  /* 0xffffffa00a107824 */ /* 0x000fe400078e020c */
[--C-:B-1----:R-:W-:Y:S02]  /*25530*/  IMAD.IADD R6, R17, 0x1, R20.reuse ;  /* 0x0000000111067824 */ /* 0x102fe400078e0214 */
        /* <DEDUP_REMOVED lines=12> */
.L_x_2277:
[----:B------:R-:W-:-:S13]  /*25600*/  ISETP.NE.AND P0, PT, R13, 0x1, PT ;  /* 0x000000010d00780c */ /* 0x000fda0003f05270 */
[----:B------:R-:W-:-:S05]  /*25610*/  @P0 IMAD.HI.U32 R12, R7, R14, RZ ;  /* 0x0000000e070c0227 */ /* 0x000fca00078e00ff */
[----:B------:R-:W-:-:S07]  /*25620*/  @P0 SHF.R.U32.HI R7, RZ, R15, R12 ;  /* 0x0000000fff070219 */ /* 0x000fce000001160c */
.L_x_2278:
[----:B------:R-:W-:Y:S05]  /*25630*/  BSYNC B1 ;  /* 0x0000000000017941 */ /* 0x000fea0003800000 */
.L_x_2276:
[----:B------:R-:W-:-:S05]  /*25640*/  IMAD R12, R7, R13, R22 ;  /* 0x0000000d070c7224 */ /* 0x000fca00078e0216 */
[----:B------:R-:W-:Y:S02]  /*25650*/  VIMNMX R3, R3, R12, !PT ;  /* 0x0000000c03037248 */ /* 0x000fe40007fe0100 */
[----:B------:R-:W-:-:S07]  /*25660*/  VIADDMNMX R6, R12, R13, R6, PT ;  /* 0x0000000d0c067246 */ /* 0x000fce0003800106 */
.L_x_2275:
[----:B------:R-:W-:Y:S05]  /*25670*/  BSYNC B0 ;  /* 0x0000000000007941 */ /* 0x000fea0003800000 */
.L_x_2274:
[C---:B------:R-:W-:Y:S01]  /*25680*/  ISETP.GE.AND P1, PT, R16.reuse, 0x9, PT ;  /* 0x000000091000780c */ /* 0x040fe20003f26270 */
[----:B------:R-:W1:Y:S01]  /*25690*/  SHFL.IDX PT, R2, R2, 0x1, 0x1c1f ;  /* 0x003c1f0002027f89 */ /* 0x000e6200000e0000 */
[----:B------:R-:W-:Y:S01]  /*256a0*/  ISETP.GE.AND P0, PT, R16, 0x2, PT ;  /* 0x000000021000780c */ /* 0x000fe20003f06270 */
[----:B------:R-:W-:Y:S01]  /*256b0*/  BSSY B0, `(.L_x_2279) ;  /* 0x0000086000007945 */ /* 0x000fe20003800000 */
[C---:B------:R-:W-:Y:S02]  /*256c0*/  ISETP.GT.AND P2, PT, R3.reuse, 0x8, !P1 ;  /* 0x000000080300780c */ /* 0x040fe40004f44270 */
[----:B------:R-:W-:Y:S02]  /*256d0*/  ISETP.GT.AND P3, PT, R3, 0x1, !P0 ;  /* 0x000000010300780c */ /* 0x000fe40004764270 */
[----:B------:R-:W-:Y:S02]  /*256e0*/  ISETP.LT.OR P2, PT, R6, 0x9, P2 ;  /* 0x000000090600780c */ /* 0x000fe40001741670 */
[----:B------:R-:W-:-:S02]  /*256f0*/  ISETP.GE.AND P4, PT, R16, 0x11, PT ;  /* 0x000000111000780c */ /* 0x000fc40003f86270 */
[----:B------:R-:W-:Y:S02]  /*25700*/  FSEL R74, R28, -INF , !P2 ;  /* 0xff8000001c4a7808 */ /* 0x000fe40005000000 */
[----:B------:R-:W-:Y:S02]  /*25710*/  ISETP.LT.OR P3, PT, R6, 0x2, P3 ;  /* 0x000000020600780c */ /* 0x000fe40001f61670 */
[----:B------:R-:W-:Y:S02]  /*25720*/  ISETP.GT.AND P2, PT, R3, 0x10, !P4 ;  /* 0x000000100300780c */ /* 0x000fe40006744270 */
[----:B------:R-:W-:Y:S02]  /*25730*/  ISETP.GE.AND P5, PT, R16, 0xa, PT ;  /* 0x0000000a1000780c */ /* 0x000fe40003fa6270 */
[----:B------:R-:W-:Y:S02]  /*25740*/  FSEL R72, R25, -INF , !P3 ;  /* 0xff80000019487808 */ /* 0x000fe40005800000 */
[----:B------:R-:W-:-:S02]  /*25750*/  P2R R21, PR, RZ, 0x10 ;  /* 0x00000010ff157803 */ /* 0x000fc40000000000 */
[----:B------:R-:W-:Y:S02]  /*25760*/  ISETP.LT.OR P2, PT, R6, 0x11, P2 ;  /* 0x000000110600780c */ /* 0x000fe40001741670 */
[C---:B------:R-:W-:Y:S02]  /*25770*/  ISETP.GT.AND P3, PT, R3.reuse, 0x9, !P5 ;  /* 0x000000090300780c */ /* 0x040fe40006f64270 */
        /* <DEDUP_REMOVED lines=28> */
[C---:B------:R-:W-:Y:S02]  /*25940*/  ISETP.GT.AND P2, PT, R3.reuse, 0x28, !P3 ;  /* 0x000000280300780c */ /* 0x040fe40005f44270 */
        /* <DEDUP_REMOVED lines=70> */
[----:B------:R-:W-:Y:S01]  /*25db0*/  ISETP.LT.OR P6, PT, R6, 0x5a, P6 ;  /* 0x0000005a0600780c */ /* 0x000fe200037c1670 */
[----:B------:R-:W-:-:S03]  /*25dc0*/  IMAD.IADD R6, R17, 0x1, R2 ;  /* 0x0000000111067824 */ /* 0x000fc600078e0202 */
        /* <DEDUP_REMOVED lines=13> */
.L_x_2282:
[----:B------:R-:W-:-:S13]  /*25ea0*/  ISETP.NE.AND P6, PT, R13, 0x1, PT ;  /* 0x000000010d00780c */ /* 0x000fda0003fc5270 */
[----:B------:R-:W-:-:S05]  /*25eb0*/  @P6 IMAD.HI.U32 R14, R4, R14, RZ ;  /* 0x0000000e040e6227 */ /* 0x000fca00078e00ff */
[----:B------:R-:W-:-:S07]  /*25ec0*/  @P6 SHF.R.U32.HI R4, RZ, R15, R14 ;  /* 0x0000000fff046219 */ /* 0x000fce000001160e */
.L_x_2283:
[----:B------:R-:W-:Y:S05]  /*25ed0*/  BSYNC B1 ;  /* 0x0000000000017941 */ /* 0x000fea0003800000 */
.L_x_2281:
[----:B------:R-:W-:-:S05]  /*25ee0*/  IMAD R4, R4, R13, R22 ;  /* 0x0000000d04047224 */ /* 0x000fca00078e0216 */
[----:B------:R-:W-:Y:S02]  /*25ef0*/  VIADDMNMX R6, R4, R13, R6, PT ;  /* 0x0000000d04067246 */ /* 0x000fe40003800106 */
[----:B------:R-:W-:-:S07]  /*25f00*/  VIMNMX R3, R3, R4, !PT ;  /* 0x0000000403037248 */ /* 0x000fce0007fe0100 */
.L_x_2280:
[----:B------:R-:W-:Y:S05]  /*25f10*/  BSYNC B0 ;  /* 0x0000000000007941 */ /* 0x000fea0003800000 */
.L_x_2279:
[C---:B------:R-:W-:Y:S01]  /*25f20*/  ISETP.GT.AND P1, PT, R3.reuse, 0x8, !P1 ;  /* 0x000000080300780c */ /* 0x040fe20004f24270 */
[----:B------:R-:W2:Y:S03]  /*25f30*/  LDL.64 R90, [R1+0xa40] ;  /* 0x000a4000015a7983 */ /* 0x000ea60000100a00 */
[----:B------:R-:W-:Y:S01]  /*25f40*/  ISETP.LT.OR P1, PT, R6, 0x9, P1 ;  /* 0x000000090600780c */ /* 0x000fe20000f21670 */
[----:B------:R-:W3:Y:S01]  /*25f50*/  LDL R88, [R1+0xa48] ;  /* 0x000a480001587983 */ /* 0x000ee20000100800 */
[----:B------:R-:W-:Y:S02]  /*25f60*/  ISETP.GT.AND P0, PT, R3, 0x1, !P0 ;  /* 0x000000010300780c */ /* 0x000fe40004704270 */
[----:B------:R-:W-:Y:S02]  /*25f70*/  FSEL R30, R30, -INF , !P1 ;  /* 0xff8000001e1e7808 */ /* 0x000fe40004800000 */
[----:B------:R-:W-:-:S02]  /*25f80*/  ISETP.NE.AND P1, PT, R23, RZ, PT ;  /* 0x000000ff1700720c */ /* 0x000fc40003f25270 */
[----:B------:R-:W4:Y:S01]  /*25f90*/  LDL.64 R22, [R1+0x200] ;  /* 0x0002000001167983 */ /* 0x000f220000100a00 */
[----:B------:R-:W-:Y:S02]  /*25fa0*/  ISETP.LT.OR P0, PT, R6, 0x2, P0 ;  /* 0x000000020600780c */ /* 0x000fe40000701670 */
[----:B------:R-:W-:Y:S02]  /*25fb0*/  ISETP.NE.AND P6, PT, R25, RZ, PT ;  /* 0x000000ff1900720c */ /* 0x000fe40003fc5270 */
[----:B------:R-:W-:Y:S02]  /*25fc0*/  FSEL R27, R27, -INF , !P0 ;  /* 0xff8000001b1b7808 */ /* 0x000fe40004000000 */
[----:B------:R-:W-:-:S04]  /*25fd0*/  ISETP.NE.AND P0, PT, R12, RZ, PT ;  /* 0x000000ff0c00720c */ /* 0x000fc80003f05270 */
[----:B------:R-:W-:-:S04]  /*25fe0*/  ISETP.GT.AND P0, PT, R3, 0x9, !P0 ;  /* 0x000000090300780c */ /* 0x000fc80004704270 */
[----:B------:R-:W-:-:S04]  /*25ff0*/  ISETP.LT.OR P0, PT, R6, 0xa, P0 ;  /* 0x0000000a0600780c */ /* 0x000fc80000701670 */
[----:B------:R-:W-:Y:S02]  /*26000*/  FSEL R31, R31, -INF , !P0 ;  /* 0xff8000001f1f7808 */ /* 0x000fe40004000000 */
[----:B------:R-:W-:-:S04]  /*26010*/  ISETP.NE.AND P0, PT, R21, RZ, PT ;  /* 0x000000ff1500720c */ /* 0x000fc80003f05270 */
[----:B------:R-:W-:-:S04]  /*26020*/  ISETP.GT.AND P0, PT, R3, 0x10, !P0 ;  /* 0x000000100300780c */ /* 0x000fc80004704270 */
[----:B------:R-:W-:-:S04]  /*26030*/  ISETP.LT.OR P0, PT, R6, 0x11, P0 ;  /* 0x000000110600780c */ /* 0x000fc80000701670 */
[----:B------:R-:W-:Y:S02]  /*26040*/  FSEL R34, R34, -INF , !P0 ;  /* 0xff80000022227808 */ /* 0x000fe40004000000 */
[----:B------:R-:W-:Y:S02]  /*26050*/  ISETP.GT.AND P0, PT, R3, 0x11, !P1 ;  /* 0x000000110300780c */ /* 0x000fe40004f04270 */
[----:B------:R-:W-:Y:S02]  /*26060*/  ISETP.NE.AND P1, PT, R53, RZ, PT ;  /* 0x000000ff3500720c */ /* 0x000fe40003f25270 */
[----:B------:R-:W-:-:S04]  /*26070*/  ISETP.LT.OR P0, PT, R6, 0x12, P0 ;  /* 0x000000120600780c */ /* 0x000fc80000701670 */
[----:B------:R-:W-:Y:S02]  /*26080*/  FSEL R35, R35, -INF , !P0 ;  /* 0xff80000023237808 */ /* 0x000fe40004000000 */
[----:B------:R-:W-:Y:S02]  /*26090*/  ISETP.GT.AND P0, PT, R3, 0x18, !P6 ;  /* 0x000000180300780c */ /* 0x000fe40007704270 */
[----:B------:R-:W-:Y:S02]  /*260a0*/  ISETP.NE.AND P6, PT, R7, RZ, PT ;  /* 0x000000ff0700720c */ /* 0x000fe40003fc5270 */
[----:B------:R-:W-:-:S04]  /*260b0*/  ISETP.LT.OR P0, PT, R6, 0x19, P0 ;  /* 0x000000190600780c */ /* 0x000fc80000701670 */
[----:B------:R-:W-:Y:S02]  /*260c0*/  FSEL R38, R38, -INF , !P0 ;  /* 0xff80000026267808 */ /* 0x000fe40004000000 */
[----:B------:R-:W-:Y:S02]  /*260d0*/  ISETP.NE.AND P0, PT, R28, RZ, PT ;  /* 0x000000ff1c00720c */ /* 0x000fe40003f05270 */
[C---:B------:R-:W-:Y:S01]  /*260e0*/  ISETP.GT.AND P2, PT, R3.reuse, 0x49, !P2 ;  /* 0x000000490300780c */ /* 0x040fe20005744270 */
[----:B------:R-:W2:Y:S01]  /*260f0*/  LDL R28, [R1+0x220] ;  /* 0x00022000011c7983 */ /* 0x000ea20000100800 */
[----:B------:R-:W-:-:S04]  /*26100*/  ISETP.GT.AND P0, PT, R3, 0x19, !P0 ;  /* 0x000000190300780c */ /* 0x000fc80004704270 */
[----:B------:R-:W-:-:S04]  /*26110*/  ISETP.LT.OR P0, PT, R6, 0x1a, P0 ;  /* 0x0000001a0600780c */ /* 0x000fc80000701670 */
        /* <DEDUP_REMOVED lines=37> */
[----:B------:R-:W-:Y:S02]  /*26370*/  ISETP.GT.AND P0, PT, R3, RZ, !P6 ;  /* 0x000000ff0300720c */ /* 0x000fe40007704270 */
[----:B----4-:R-:W-:Y:S02]  /*26380*/  FMNMX.FTZ R2, R32, R22, !PT ;  /* 0x0000001620027209 */ /* 0x010fe40007810000 */
[----:B------:R-:W-:Y:S02]  /*26390*/  ISETP.LT.OR P0, PT, R6, 0x1, P0 ;  /* 0x000000010600780c */ /* 0x000fe40000701670 */
[----:B------:R-:W-:Y:S02]  /*263a0*/  FMNMX.FTZ R2, R72, R2, !PT ;  /* 0x0000000248027209 */ /* 0x000fe40007810000 */
[----:B------:R-:W-:-:S02]  /*263b0*/  FSEL R26, R26, -INF , !P0 ;  /* 0xff8000001a1a7808 */ /* 0x000fc40004000000 */
[----:B------:R-:W-:Y:S02]  /*263c0*/  FMNMX.FTZ R2, R74, R2, !PT ;  /* 0x000000024a027209 */ /* 0x000fe40007810000 */
[----:B------:R-:W-:Y:S02]  /*263d0*/  ISETP.NE.AND P0, PT, R77, RZ, PT ;  /* 0x000000ff4d00720c */ /* 0x000fe40003f05270 */
[----:B------:R-:W-:Y:S02]  /*263e0*/  FMNMX.FTZ R2, R76, R2, !PT ;  /* 0x000000024c027209 */ /* 0x000fe40007810000 */
[C---:B------:R-:W-:Y:S02]  /*263f0*/  ISETP.GT.AND P1, PT, R3.reuse, 0x48, !P1 ;  /* 0x000000480300780c */ /* 0x040fe40004f24270 */
[----:B------:R-:W-:Y:S02]  /*26400*/  FMNMX.FTZ R2, R180, R2, !PT ;  /* 0x00000002b4027209 */ /* 0x000fe40007810000 */
[----:B------:R-:W-:-:S02]  /*26410*/  ISETP.GT.AND P3, PT, R3, 0x50, !P3 ;  /* 0x000000500300780c */ /* 0x000fc40005f64270 */
[----:B------:R-:W-:Y:S02]  /*26420*/  FMNMX.FTZ R2, R78, R2, !PT ;  /* 0x000000024e027209 */ /* 0x000fe40007810000 */
[----:B------:R-:W-:Y:S02]  /*26430*/  ISETP.LT.OR P2, PT, R6, 0x4a, P2 ;  /* 0x0000004a0600780c */ /* 0x000fe40001741670 */
[----:B------:R-:W-:Y:S02]  /*26440*/  FMNMX.FTZ R2, R36, R2, !PT ;  /* 0x0000000224027209 */ /* 0x000fe40007810000 */
[----:B------:R-:W-:Y:S02]  /*26450*/  ISETP.GT.AND P4, PT, R3, 0x51, !P4 ;  /* 0x000000510300780c */ /* 0x000fe40006784270 */
[----:B------:R-:W-:Y:S02]  /*26460*/  FMNMX.FTZ R2, R80, R2, !PT ;  /* 0x0000000250027209 */ /* 0x000fe40007810000 */
[----:B------:R-:W-:-:S02]  /*26470*/  ISETP.NE.AND P6, PT, R16, RZ, PT ;  /* 0x000000ff1000720c */ /* 0x000fc40003fc5270 */
[----:B------:R-:W-:-:S04]  /*26480*/  FMNMX.FTZ R2, R40, R2, !PT ;  /* 0x0000000228027209 */ /* 0x000fc80007810000 */
[----:B------:R-:W-:-:S04]  /*26490*/  FMNMX.FTZ R2, R82, R2, !PT ;  /* 0x0000000252027209 */ /* 0x000fc80007810000 */
[----:B------:R-:W-:-:S04]  /*264a0*/  FMNMX.FTZ R2, R44, R2, !PT ;  /* 0x000000022c027209 */ /* 0x000fc80007810000 */
[----:B------:R-:W-:-:S04]  /*264b0*/  FMNMX.FTZ R2, R84, R2, !PT ;  /* 0x0000000254027209 */ /* 0x000fc80007810000 */
[----:B------:R-:W-:-:S04]  /*264c0*/  FMNMX.FTZ R2, R48, R2, !PT ;  /* 0x0000000230027209 */ /* 0x000fc80007810000 */
[----:B------:R-:W-:Y:S02]  /*264d0*/  FMNMX.FTZ R4, R166, R2, !PT ;  /* 0x00000002a6047209 */ /* 0x000fe40007810000 */
[----:B------:R-:W-:-:S04]  /*264e0*/  FMNMX.FTZ R2, R26, R23, !PT ;  /* 0x000000171a027209 */ /* 0x000fc80007810000 */
[----:B------:R-:W-:-:S04]  /*264f0*/  FMNMX.FTZ R5, R27, R2, !PT ;  /* 0x000000021b057209 */ /* 0x000fc80007810000 */
        /* <DEDUP_REMOVED lines=20> */
[----:B------:R-:W-:-:S03]  /*26640*/  FMNMX.FTZ R2, R50, R5, !PT ;  /* 0x0000000532027209 */ /* 0x000fc60007810000 */
[----:B------:R-:W1:Y:S01]  /*26650*/  SHFL.BFLY PT, R7, R4, 0x2, 0x1f ;  /* 0x0c401f0004077f89 */ /* 0x000e6200000e0000 */
[----:B------:R-:W-:Y:S02]  /*26660*/  FMNMX.FTZ R5, R51, R2, !PT ;  /* 0x0000000233057209 */ /* 0x000fe40007810000 */
[----:B------:R-:W-:Y:S02]  /*26670*/  ISETP.GT.AND P0, PT, R3, 0x41, !P0 ;  /* 0x000000410300780c */ /* 0x000fe40004704270 */
[----:B------:R-:W-:Y:S02]  /*26680*/  FMNMX.FTZ R2, R54, R5, !PT ;  /* 0x0000000536027209 */ /* 0x000fe40007810000 */
[C---:B------:R-:W-:Y:S02]  /*26690*/  ISETP.LT.OR P0, PT, R6.reuse, 0x42, P0 ;  /* 0x000000420600780c */ /* 0x040fe40000701670 */
[----:B------:R-:W-:Y:S02]  /*266a0*/  FMNMX.FTZ R5, R55, R2, !PT ;  /* 0x0000000237057209 */ /* 0x000fe40007810000 */
[----:B------:R-:W-:-:S02]  /*266b0*/  ISETP.LT.OR P1, PT, R6, 0x49, P1 ;  /* 0x000000490600780c */ /* 0x000fc40000f21670 */
[----:B------:R-:W-:Y:S02]  /*266c0*/  FSEL R59, R59, -INF , !P0 ;  /* 0xff8000003b3b7808 */ /* 0x000fe40004000000 */
[----:B------:R-:W-:Y:S02]  /*266d0*/  FMNMX.FTZ R2, R58, R5, !PT ;  /* 0x000000053a027209 */ /* 0x000fe40007810000 */
[----:B------:R-:W-:Y:S02]  /*266e0*/  FSEL R62, R62, -INF , !P1 ;  /* 0xff8000003e3e7808 */ /* 0x000fe40004800000 */
[----:B------:R-:W-:Y:S02]  /*266f0*/  FMNMX.FTZ R5, R59, R2, !PT ;  /* 0x000000023b057209 */ /* 0x000fe40007810000 */
[----:B------:R-:W-:Y:S02]  /*26700*/  ISETP.LT.OR P3, PT, R6, 0x51, P3 ;  /* 0x000000510600780c */ /* 0x000fe40001f61670 */
[----:B------:R-:W-:-:S02]  /*26710*/  FSEL R63, R63, -INF , !P2 ;  /* 0xff8000003f3f7808 */ /* 0x000fc40005000000 */
[----:B------:R-:W-:Y:S02]  /*26720*/  FMNMX.FTZ R2, R62, R5, !PT ;  /* 0x000000053e027209 */ /* 0x000fe40007810000 */
[----:B-1----:R-:W-:Y:S02]  /*26730*/  FMNMX.FTZ R7, R4, R7, !PT ;  /* 0x0000000704077209 */ /* 0x002fe40007810000 */
[----:B------:R-:W-:Y:S02]  /*26740*/  ISETP.GT.AND P5, PT, R3, 0x58, !P5 ;  /* 0x000000580300780c */ /* 0x000fe40006fa4270 */
[----:B------:R-:W-:Y:S02]  /*26750*/  ISETP.LT.OR P4, PT, R6, 0x52, P4 ;  /* 0x000000520600780c */ /* 0x000fe40002781670 */
[----:B------:R-:W-:Y:S02]  /*26760*/  FSEL R66, R66, -INF , !P3 ;  /* 0xff80000042427808 */ /* 0x000fe40005800000 */
[----:B------:R-:W-:Y:S01]  /*26770*/  FMNMX.FTZ R5, R63, R2, !PT ;  /* 0x000000023f057209 */ /* 0x000fe20007810000 */
[----:B------:R-:W1:Y:S01]  /*26780*/  SHFL.BFLY PT, R12, R7, 0x1, 0x1f ;  /* 0x0c201f00070c7f89 */ /* 0x000e6200000e0000 */
[----:B------:R-:W-:-:S02]  /*26790*/  ISETP.GT.AND P0, PT, R3, 0x59, !P6 ;  /* 0x000000590300780c */ /* 0x000fc40007704270 */
[----:B------:R-:W-:Y:S02]  /*267a0*/  ISETP.LT.OR P5, PT, R6, 0x59, P5 ;  /* 0x000000590600780c */ /* 0x000fe40002fa1670 */
[----:B------:R-:W-:Y:S02]  /*267b0*/  FSEL R67, R67, -INF , !P4 ;  /* 0xff80000043437808 */ /* 0x000fe40006000000 */
[----:B------:R-:W-:Y:S02]  /*267c0*/  FMNMX.FTZ R2, R66, R5, !PT ;  /* 0x0000000542027209 */ /* 0x000fe40007810000 */
[----:B------:R-:W-:Y:S02]  /*267d0*/  ISETP.LT.OR P0, PT, R6, 0x5a, P0 ;  /* 0x0000005a0600780c */ /* 0x000fe40000701670 */
[----:B------:R-:W-:Y:S02]  /*267e0*/  FSEL R70, R70, -INF , !P5 ;  /* 0xff80000046467808 */ /* 0x000fe40006800000 */
[----:B------:R-:W-:-:S02]  /*267f0*/  FMNMX.FTZ R3, R67, R2, !PT ;  /* 0x0000000243037209 */ /* 0x000fc40007810000 */
[----:B------:R-:W-:Y:S02]  /*26800*/  FSEL R71, R71, -INF , !P0 ;  /* 0xff80000047477808 */ /* 0x000fe40004000000 */
[----:B------:R-:W-:-:S04]  /*26810*/  FMNMX.FTZ R2, R70, R3, !PT ;  /* 0x0000000346027209 */ /* 0x000fc80007810000 */
[----:B------:R-:W-:-:S05]  /*26820*/  FMNMX.FTZ R5, R71, R2, !PT ;  /* 0x0000000247057209 */ /* 0x000fca0007810000 */
[----:B------:R4:W-:Y:S04]  /*26830*/  STL.64 [R1+0x200], R4 ;  /* 0x0002000401007387 */ /* 0x0009e80000100a00 */
[----:B------:R-:W3:Y:S01]  /*26840*/  LDL R13, [R1+0x204] ;  /* 0x00020400010d7983 */ /* 0x000ee20000100800 */
[----:B-1----:R-:W-:-:S03]  /*26850*/  FMNMX.FTZ R12, R7, R12, !PT ;  /* 0x0000000c070c7209 */ /* 0x002fc60007810000 */
[----:B------:R-:W4:Y:S04]  /*26860*/  LDL.64 R6, [R1+0x210] ;  /* 0x0002100001067983 */ /* 0x000f280000100a00 */
[----:B------:R-:W-:Y:S04]  /*26870*/  STL [R1+0x200], R12 ;  /* 0x0002000c01007387 */ /* 0x000fe80000100800 */
[----:B------:R-:W2:Y:S04]  /*26880*/  LDL R14, [R1+0x200] ;  /* 0x00020000010e7983 */ /* 0x000ea80000100800 */
[----:B---3--:R-:W1:Y:S01]  /*26890*/  SHFL.BFLY PT, R12, R13, 0x2, 0x1f ;  /* 0x0c401f000d0c7f89 */ /* 0x008e6200000e0000 */
[----:B--2---:R-:W-:Y:S01]  /*268a0*/  FMUL.FTZ R2, R28, R14 ;  /* 0x0000000e1c027220 */ /* 0x004fe20000410000 */
[----:B------:R-:W-:-:S04]  /*268b0*/  FSETP.NEU.FTZ.AND P0, PT, R14, -INF , PT ;  /* 0xff8000000e00780b */ /* 0x000fc80003f1d000 */
[----:B------:R-:W-:-:S05]  /*268c0*/  FSEL R11, R2, RZ, P0 ;  /* 0x000000ff020b7208 */ /* 0x000fca0000000000 */
[----:B----4-:R-:W-:Y:S01]  /*268d0*/  FFMA.FTZ R5, R76, R28, -R11 ;  /* 0x0000001c4c057223 */ /* 0x010fe2000001080b */
[----:B-1----:R-:W-:-:S03]  /*268e0*/  FMNMX.FTZ R12, R12, R13, !PT ;  /* 0x0000000d0c0c7209 */ /* 0x002fc60007810000 */
[----:B------:R1:W-:Y:S02]  /*268f0*/  MUFU.EX2 R153, R5 ;  /* 0x0000000500997308 */ /* 0x0003e40000000800 */
[----:B-1----:R-:W1:Y:S01]  /*26900*/  SHFL.BFLY PT, R5, R12, 0x1, 0x1f ;  /* 0x0c201f000c057f89 */ /* 0x002e6200000e0000 */
[----:B------:R-:W-:Y:S01]  /*26910*/  FSEL R13, R14, RZ, P0 ;  /* 0x000000ff0e0d7208 */ /* 0x000fe20000000000 */
[----:B------:R-:W-:-:S04]  /*26920*/  FFMA.FTZ R3, R32, R28, -R11 ;  /* 0x0000001c20037223 */ /* 0x000fc8000001080b */
[----:B------:R-:W-:Y:S01]  /*26930*/  FADD.FTZ R13, R22, -R13 ;  /* 0x8000000d160d7221 */ /* 0x000fe20000010000 */
[----:B-1----:R-:W-:-:S04]  /*26940*/  FMNMX.FTZ R12, R12, R5, !PT ;  /* 0x000000050c0c7209 */ /* 0x002fc80007810000 */
[C---:B------:R-:W-:Y:S01]  /*26950*/  FSETP.NEU.FTZ.AND P0, PT, R12.reuse, -INF , PT ;  /* 0xff8000000c00780b */ /* 0x040fe20003f1d000 */
[----:B------:R-:W-:-:S03]  /*26960*/  FMUL.FTZ R5, R12, R28 ;  /* 0x0000001c0c057220 */ /* 0x000fc60000410000 */
[----:B------:R-:W-:Y:S02]  /*26970*/  FSEL R14, R12, RZ, P0 ;  /* 0x000000ff0c0e7208 */ /* 0x000fe40000000000 */
[----:B------:R-:W-:-:S03]  /*26980*/  FSEL R5, R5, RZ, P0 ;  /* 0x000000ff05057208 */ /* 0x000fc60000000000 */
[----:B------:R-:W-:Y:S01]  /*26990*/  FADD.FTZ R23, R23, -R14 ;  /* 0x8000000e17177221 */ /* 0x000fe20000010000 */
[-C--:B------:R-:W-:Y:S01]  /*269a0*/  FMUL.FTZ R13, R13, R28.reuse ;  /* 0x0000001c0d0d7220 */ /* 0x080fe20000410000 */
[-C--:B------:R-:W-:Y:S01]  /*269b0*/  FFMA.FTZ R190, R26, R28.reuse, -R5 ;  /* 0x0000001c1abe7223 */ /* 0x080fe20000010805 */
[-CC-:B------:R-:W-:Y:S01]  /*269c0*/  FFMA.FTZ R2, R72, R28.reuse, -R11.reuse ;  /* 0x0000001c48027223 */ /* 0x180fe2000001080b */
[----:B------:R-:W-:Y:S01]  /*269d0*/  FMUL.FTZ R23, R28, R23 ;  /* 0x000000171c177220 */ /* 0x000fe20000410000 */
[-C--:B------:R-:W-:Y:S01]  /*269e0*/  FFMA.FTZ R21, R24, R28.reuse, -R11 ;  /* 0x0000001c18157223 */ /* 0x080fe2000001080b */
[-C--:B------:R-:W-:Y:S01]  /*269f0*/  FFMA.FTZ R155, R27, R28.reuse, -R5 ;  /* 0x0000001c1b9b7223 */ /* 0x080fe20000010805 */
[----:B------:R-:W-:Y:S01]  /*26a00*/  MUFU.EX2 R3, R3 ;  /* 0x0000000300037308 */ /* 0x000fe20000000800 */
[-C--:B------:R-:W-:Y:S01]  /*26a10*/  FFMA.FTZ R4, R74, R28.reuse, -R11 ;  /* 0x0000001c4a047223 */ /* 0x080fe2000001080b */
[----:B------:R-:W-:-:S06]  /*26a20*/  FFMA.FTZ R191, R30, R28, -R5 ;  /* 0x0000001c1ebf7223 */ /* 0x000fcc0000010805 */
[----:B------:R-:W1:Y:S01]  /*26a30*/  MUFU.EX2 R24, R13 ;  /* 0x0000000d00187308 */ /* 0x000e620000000800 */
[----:B------:R-:W-:-:S07]  /*26a40*/  FFMA.FTZ R192, R31, R28, -R5 ;  /* 0x0000001c1fc07223 */ /* 0x000fce0000010805 */
[----:B------:R-:W-:Y:S08]  /*26a50*/  MUFU.EX2 R190, R190 ;  /* 0x000000be00be7308 */ /* 0x000ff00000000800 */
[----:B------:R-:W2:Y:S01]  /*26a60*/  MUFU.EX2 R25, R23 ;  /* 0x0000001700197308 */ /* 0x000ea20000000800 */
[----:B------:R-:W-:-:S07]  /*26a70*/  FFMA.FTZ R180, R180, R28, -R11 ;  /* 0x0000001cb4b47223 */ /* 0x000fce000001080b */
[----:B------:R-:W3:Y:S01]  /*26a80*/  MUFU.EX2 R2, R2 ;  /* 0x0000000200027308 */ /* 0x000ee20000000800 */
[----:B------:R-:W-:-:S07]  /*26a90*/  FFMA.FTZ R184, R34, R28, -R5 ;  /* 0x0000001c22b87223 */ /* 0x000fce0000010805 */
[----:B------:R-:W4:Y:S01]  /*26aa0*/  MUFU.EX2 R155, R155 ;  /* 0x0000009b009b7308 */ /* 0x000f220000000800 */
[----:B------:R-:W-:-:S07]  /*26ab0*/  FFMA.FTZ R181, R78, R28, -R11 ;  /* 0x0000001c4eb57223 */ /* 0x000fce000001080b */
[----:B------:R-:W0:Y:S01]  /*26ac0*/  MUFU.EX2 R4, R4 ;  /* 0x0000000400047308 */ /* 0x000e220000000800 */
[-C--:B------:R-:W-:Y:S01]  /*26ad0*/  FFMA.FTZ R17, R20, R28.reuse, -R11 ;  /* 0x0000001c14117223 */ /* 0x080fe2000001080b */
[----:B------:R-:W-:-:S06]  /*26ae0*/  FFMA.FTZ R187, R35, R28, -R5 ;  /* 0x0000001c23bb7223 */ /* 0x000fcc0000010805 */
[----:B------:R-:W0:Y:S01]  /*26af0*/  MUFU.EX2 R191, R191 ;  /* 0x000000bf00bf7308 */ /* 0x000e220000000800 */
[-CC-:B------:R-:W-:Y:S01]  /*26b00*/  FFMA.FTZ R178, R36, R28.reuse, -R11.reuse ;  /* 0x0000001c24b27223 */ /* 0x180fe2000001080b */
[-CC-:B------:R-:W-:Y:S01]  /*26b10*/  FFMA.FTZ R179, R80, R28.reuse, -R11.reuse ;  /* 0x0000001c50b37223 */ /* 0x180fe2000001080b */
[-CC-:B------:R-:W-:Y:S01]  /*26b20*/  FFMA.FTZ R170, R40, R28.reuse, -R11.reuse ;  /* 0x0000001c28aa7223 */ /* 0x180fe2000001080b */
[-CC-:B------:R-:W-:Y:S01]  /*26b30*/  FFMA.FTZ R171, R82, R28.reuse, -R11.reuse ;  /* 0x0000001c52ab7223 */ /* 0x180fe2000001080b */
[----:B------:R-:W-:-:S03]  /*26b40*/  FFMA.FTZ R168, R44, R28, -R11 ;  /* 0x0000001c2ca87223 */ /* 0x000fc6000001080b */
        /* <DEDUP_REMOVED lines=8> */
[----:B------:R-:W0:Y:S01]  /*26bd0*/  MUFU.EX2 R180, R180 ;  /* 0x000000b400b47308 */ /* 0x000e220000000800 */
[-CC-:B------:R-:W-:Y:S01]  /*26be0*/  FFMA.FTZ R159, R60, R28.reuse, -R11.reuse ;  /* 0x0000001c3c9f7223 */ /* 0x180fe2000001080b */
[-CC-:B------:R-:W-:Y:S01]  /*26bf0*/  FFMA.FTZ R160, R160, R28.reuse, -R11.reuse ;  /* 0x0000001ca0a07223 */ /* 0x180fe2000001080b */
[-CC-:B------:R-:W-:Y:S01]  /*26c00*/  FFMA.FTZ R16, R64, R28.reuse, -R11.reuse ;  /* 0x0000001c40107223 */ /* 0x180fe2000001080b */
[----:B------:R-:W-:Y:S01]  /*26c10*/  FFMA.FTZ R20, R68, R28, -R11 ;  /* 0x0000001c44147223 */ /* 0x000fe2000001080b */
[----:B-1----:R-:W-:Y:S01]  /*26c20*/  FFMA.FTZ R11, R24, R6, R3 ;  /* 0x00000006180b7223 */ /* 0x002fe20000010003 */
[----:B--2---:R-:W-:-:S02]  /*26c30*/  FFMA.FTZ R6, R7, R25, R190 ;  /* 0x0000001907067223 */ /* 0x004fc400000100be */
[----:B------:R-:W1:Y:S01]  /*26c40*/  MUFU.EX2 R184, R184 ;  /* 0x000000b800b87308 */ /* 0x000e620000000800 */
[-C--:B------:R-:W-:Y:S01]  /*26c50*/  FFMA.FTZ R186, R38, R28.reuse, -R5 ;  /* 0x0000001c26ba7223 */ /* 0x080fe20000010805 */
[----:B---3--:R-:W-:Y:S01]  /*26c60*/  FADD.FTZ R11, R2, R11 ;  /* 0x0000000b020b7221 */ /* 0x008fe20000010000 */
[----:B----4-:R-:W-:Y:S01]  /*26c70*/  FADD.FTZ R6, R155, R6 ;  /* 0x000000069b067221 */ /* 0x010fe20000010000 */
[----:B------:R-:W-:-:S04]  /*26c80*/  FFMA.FTZ R189, R39, R28, -R5 ;  /* 0x0000001c27bd7223 */ /* 0x000fc80000010805 */
[----:B------:R-:W2:Y:S01]  /*26c90*/  MUFU.EX2 R181, R181 ;  /* 0x000000b500b57308 */ /* 0x000ea20000000800 */
[----:B0-----:R-:W-:Y:S01]  /*26ca0*/  FADD.FTZ R14, R4, R11 ;  /* 0x0000000b040e7221 */ /* 0x001fe20000010000 */
[----:B------:R-:W-:-:S06]  /*26cb0*/  FADD.FTZ R7, R191, R6 ;  /* 0x00000006bf077221 */ /* 0x000fcc0000010000 */
[----:B------:R-:W0:Y:S01]  /*26cc0*/  MUFU.EX2 R187, R187 ;  /* 0x000000bb00bb7308 */ /* 0x000e220000000800 */
[----:B------:R-:W-:Y:S01]  /*26cd0*/  FFMA.FTZ R182, R42, R28, -R5 ;  /* 0x0000001c2ab67223 */ /* 0x000fe20000010805 */
[----:B------:R-:W-:-:S06]  /*26ce0*/  FADD.FTZ R11, R153, R14 ;  /* 0x0000000e990b7221 */ /* 0x000fcc0000010000 */
[----:B------:R-:W3:Y:S01]  /*26cf0*/  MUFU.EX2 R178, R178 ;  /* 0x000000b200b27308 */ /* 0x000ee20000000800 */
[----:B------:R-:W-:Y:S01]  /*26d00*/  FADD.FTZ R7, R192, R7 ;  /* 0x00000007c0077221 */ /* 0x000fe20000010000 */
[----:B------:R-:W-:-:S06]  /*26d10*/  FFMA.FTZ R183, R43, R28, -R5 ;  /* 0x0000001c2bb77223 */ /* 0x000fcc0000010805 */
[----:B------:R-:W4:Y:S01]  /*26d20*/  MUFU.EX2 R186, R186 ;  /* 0x000000ba00ba7308 */ /* 0x000f220000000800 */
[----:B------:R-:W-:Y:S01]  /*26d30*/  FADD.FTZ R6, R180, R11 ;  /* 0x0000000bb4067221 */ /* 0x000fe20000010000 */
[----:B-1----:R-:W-:-:S06]  /*26d40*/  FADD.FTZ R14, R184, R7 ;  /* 0x00000007b80e7221 */ /* 0x002fcc0000010000 */
[----:B------:R-:W1:Y:S01]  /*26d50*/  MUFU.EX2 R179, R179 ;  /* 0x000000b300b37308 */ /* 0x000e620000000800 */
[----:B------:R-:W-:-:S07]  /*26d60*/  FFMA.FTZ R185, R46, R28, -R5 ;  /* 0x0000001c2eb97223 */ /* 0x000fce0000010805 */
[----:B------:R-:W1:Y:S01]  /*26d70*/  MUFU.EX2 R189, R189 ;  /* 0x000000bd00bd7308 */ /* 0x000e620000000800 */
[----:B--2---:R-:W-:Y:S01]  /*26d80*/  FADD.FTZ R7, R181, R6 ;  /* 0x00000006b5077221 */ /* 0x004fe20000010000 */
[----:B0-----:R-:W-:-:S06]  /*26d90*/  FADD.FTZ R11, R187, R14 ;  /* 0x0000000ebb0b7221 */ /* 0x001fcc0000010000 */
[----:B------:R-:W0:Y:S01]  /*26da0*/  MUFU.EX2 R170, R170 ;  /* 0x000000aa00aa7308 */ /* 0x000e220000000800 */
[----:B------:R-:W-:-:S07]  /*26db0*/  FFMA.FTZ R188, R47, R28, -R5 ;  /* 0x0000001c2fbc7223 */ /* 0x000fce0000010805 */
[----:B------:R-:W2:Y:S01]  /*26dc0*/  MUFU.EX2 R182, R182 ;  /* 0x000000b600b67308 */ /* 0x000ea20000000800 */
[----:B---3--:R-:W-:Y:S01]  /*26dd0*/  FADD.FTZ R6, R178, R7 ;  /* 0x00000007b2067221 */ /* 0x008fe20000010000 */
[----:B----4-:R-:W-:-:S06]  /*26de0*/  FADD.FTZ R14, R186, R11 ;  /* 0x0000000bba0e7221 */ /* 0x010fcc0000010000 */
[----:B------:R-:W3:Y:S01]  /*26df0*/  MUFU.EX2 R171, R171 ;  /* 0x000000ab00ab7308 */ /* 0x000ee20000000800 */
[----:B------:R-:W-:-:S07]  /*26e00*/  FFMA.FTZ R177, R50, R28, -R5 ;  /* 0x0000001c32b17223 */ /* 0x000fce0000010805 */
[----:B------:R-:W4:Y:S01]  /*26e10*/  MUFU.EX2 R183, R183 ;  /* 0x000000b700b77308 */ /* 0x000f220000000800 */
[----:B-1----:R-:W-:Y:S01]  /*26e20*/  FADD.FTZ R7, R179, R6 ;  /* 0x00000006b3077221 */ /* 0x002fe20000010000 */
[----:B------:R-:W-:-:S06]  /*26e30*/  FADD.FTZ R11, R189, R14 ;  /* 0x0000000ebd0b7221 */ /* 0x000fcc0000010000 */
[----:B------:R-:W1:Y:S01]  /*26e40*/  MUFU.EX2 R168, R168 ;  /* 0x000000a800a87308 */ /* 0x000e620000000800 */
[----:B------:R-:W-:-:S07]  /*26e50*/  FFMA.FTZ R174, R51, R28, -R5 ;  /* 0x0000001c33ae7223 */ /* 0x000fce0000010805 */
[----:B------:R-:W1:Y:S01]  /*26e60*/  MUFU.EX2 R185, R185 ;  /* 0x000000b900b97308 */ /* 0x000e620000000800 */
[----:B0-----:R-:W-:Y:S01]  /*26e70*/  FADD.FTZ R6, R170, R7 ;  /* 0x00000007aa067221 */ /* 0x001fe20000010000 */
[----:B--2---:R-:W-:-:S06]  /*26e80*/  FADD.FTZ R14, R182, R11 ;  /* 0x0000000bb60e7221 */ /* 0x004fcc0000010000 */
        /* <DEDUP_REMOVED lines=50> */
[----:B------:R-:W3:Y:S08]  /*271b0*/  MUFU.EX2 R17, R17 ;  /* 0x0000001100117308 */ /* 0x000ef00000000800 */
[----:B------:R-:W4:Y:S01]  /*271c0*/  MUFU.EX2 R157, R157 ;  /* 0x0000009d009d7308 */ /* 0x000f220000000800 */
[----:B-1----:R-:W-:Y:S01]  /*271d0*/  FADD.FTZ R5, R160, R5 ;  /* 0x00000005a0057221 */ /* 0x002fe20000010000 */
[----:B------:R-:W-:-:S06]  /*271e0*/  FADD.FTZ R7, R164, R7 ;  /* 0x00000007a4077221 */ /* 0x000fcc0000010000 */
[----:B------:R-:W1:Y:S08]  /*271f0*/  MUFU.EX2 R20, R20 ;  /* 0x0000001400147308 */ /* 0x000e700000000800 */
[----:B------:R-:W1:Y:S01]  /*27200*/  MUFU.EX2 R22, R22 ;  /* 0x0000001600167308 */ /* 0x000e620000000800 */
[----:B0-----:R-:W-:Y:S01]  /*27210*/  FADD.FTZ R6, R16, R5 ;  /* 0x0000000510067221 */ /* 0x001fe20000010000 */
[----:B--2---:R-:W-:-:S06]  /*27220*/  FADD.FTZ R14, R156, R7 ;  /* 0x000000079c0e7221 */ /* 0x004fcc0000010000 */
[----:B------:R-:W0:Y:S08]  /*27230*/  MUFU.EX2 R21, R21 ;  /* 0x0000001500157308 */ /* 0x000e300000000800 */
[----:B------:R-:W2:Y:S01]  /*27240*/  MUFU.EX2 R23, R23 ;  /* 0x0000001700177308 */ /* 0x000ea20000000800 */
[----:B---3--:R-:W-:Y:S01]  /*27250*/  FADD.FTZ R5, R17, R6 ;  /* 0x0000000611057221 */ /* 0x008fe20000010000 */
[----:B----4-:R-:W-:-:S03]  /*27260*/  FADD.FTZ R7, R157, R14 ;  /* 0x0000000e9d077221 */ /* 0x010fc60000010000 */
[----:B-1----:R-:W-:Y:S01]  /*27270*/  FADD.FTZ R6, R20, R5 ;  /* 0x0000000514067221 */ /* 0x002fe20000010000 */
[----:B------:R-:W-:-:S03]  /*27280*/  FADD.FTZ R14, R22, R7 ;  /* 0x00000007160e7221 */ /* 0x000fc60000010000 */
[----:B0-----:R-:W-:Y:S01]  /*27290*/  FADD.FTZ R6, R21, R6 ;  /* 0x0000000615067221 */ /* 0x001fe20000010000 */
[----:B------:R-:W-:Y:S01]  /*272a0*/  STL [R1+0x204], R12 ;  /* 0x0002040c01007387 */ /* 0x000fe20000100800 */
[----:B--2---:R-:W-:-:S03]  /*272b0*/  FADD.FTZ R7, R23, R14 ;  /* 0x0000000e17077221 */ /* 0x004fc60000010000 */
[----:B------:R0:W-:Y:S04]  /*272c0*/  STL.64 [R1+0xa50], R2 ;  /* 0x000a500201007387 */ /* 0x0001e80000100a00 */
[----:B------:R1:W-:Y:S04]  /*272d0*/  STL.64 [R1+0x210], R6 ;  /* 0x0002100601007387 */ /* 0x0003e80000100a00 */
[----:B------:R-:W2:Y:S04]  /*272e0*/  LD.E R5, desc[UR36][R18.64+0x230] ;  /* 0x0002302412057980 */ /* 0x000ea8000c101900 */
[----:B0-----:R0:W3:Y:S01]  /*272f0*/  LDL.64 R2, [R1+0xa40] ;  /* 0x000a400001027983 */ /* 0x0010e20000100a00 */
[----:B--2---:R-:W-:Y:S01]  /*27300*/  FMUL.FTZ R5, R24, R5 ;  /* 0x0000000518057220 */ /* 0x004fe20000410000 */
[----:B---3--:R-:W-:Y:S01]  /*27310*/  IMAD.MOV.U32 R3, RZ, RZ, R91 ;  /* 0x000000ffff037224 */ /* 0x008fe200078e005b */
[----:B------:R-:W-:-:S03]  /*27320*/  LOP3.LUT R2, R88, 0x4, RZ, 0xfc, !PT ;  /* 0x0000000458027812 */ /* 0x000fc600078efcff */
[----:B------:R-:W-:Y:S04]  /*27330*/  ST.E desc[UR36][R18.64+0x230], R5 ;  /* 0x0002300512007985 */ /* 0x000fe8000c101924 */
[----:B------:R-:W2:Y:S02]  /*27340*/  LD.E R11, desc[UR36][R2.64] ;  /* 0x00000024020b7980 */ /* 0x000ea4000c101900 */
[----:B--2---:R-:W-:-:S05]  /*27350*/  FMUL.FTZ R11, R24, R11 ;  /* 0x0000000b180b7220 */ /* 0x004fca0000410000 */
[----:B------:R2:W-:Y:S04]  /*27360*/  ST.E desc[UR36][R2.64], R11 ;  /* 0x0000000b02007985 */ /* 0x0005e8000c101924 */
[----:B------:R-:W3:Y:S04]  /*27370*/  LD.E R15, desc[UR36][R18.64+0x254] ;  /* 0x00025424120f7980 */ /* 0x000ee8000c101900 */
[----:B------:R-:W4:Y:S04]  /*27380*/  LD.E R14, desc[UR36][R18.64+0x424] ;  /* 0x00042424120e7980 */ /* 0x000f28000c101900 */
[----:B------:R-:W4:Y:S04]  /*27390*/  LD.E R13, desc[UR36][R18.64+0x240] ;  /* 0x00024024120d7980 */ /* 0x000f28000c101900 */
[----:B------:R-:W4:Y:S04]  /*273a0*/  LD.E R12, desc[UR36][R18.64+0x244] ;  /* 0x00024424120c7980 */ /* 0x000f28000c101900 */
[----:B-1----:R-:W4:Y:S04]  /*273b0*/  LD.E R7, desc[UR36][R18.64+0x250] ;  /* 0x0002502412077980 */ /* 0x002f28000c101900 */
[----:B------:R-:W4:Y:S04]  /*273c0*/  LD.E R27, desc[UR36][R18.64+0x260] ;  /* 0x00026024121b7980 */ /* 0x000f28000c101900 */
[----:B------:R-:W4:Y:S04]  /*273d0*/  LD.E R29, desc[UR36][R18.64+0x264] ;  /* 0x00026424121d7980 */ /* 0x000f28000c101900 */
[----:B------:R-:W4:Y:S04]  /*273e0*/  LD.E R31, desc[UR36][R18.64+0x270] ;  /* 0x00027024121f7980 */ /* 0x000f28000c101900 */
[----:B------:R-:W4:Y:S04]  /*273f0*/  LD.E R33, desc[UR36][R18.64+0x274] ;  /* 0x0002742412217980 */ /* 0x000f28000c101900 */
[----:B------:R-:W4:Y:S04]  /*27400*/  LD.E R35, desc[UR36][R18.64+0x280] ;  /* 0x0002802412237980 */ /* 0x000f28000c101900 */
[----:B--2---:R-:W2:Y:S04]  /*27410*/  LD.E R11, desc[UR36][R18.64+0x284] ;  /* 0x00028424120b7980 */ /* 0x004ea8000c101900 */
[----:B------:R-:W2:Y:S04]  /*27420*/  LD.E R37, desc[UR36][R18.64+0x290] ;  /* 0x0002902412257980 */ /* 0x000ea8000c101900 */
        /* <DEDUP_REMOVED lines=49> */
[----:B------:R-:W2:Y:S01]  /*27740*/  LD.E R137, desc[UR36][R18.64+0x420] ;  /* 0x0004202412897980 */ /* 0x000ea2000c101900 */
[C---:B---3--:R-:W-:Y:S01]  /*27750*/  FMUL.FTZ R15, R24.reuse, R15 ;  /* 0x0000000f180f7220 */ /* 0x048fe20000410000 */
[----:B----4-:R-:W-:-:S04]  /*27760*/  FMUL.FTZ R139, R24, R14 ;  /* 0x0000000e188b7220 */ /* 0x010fc80000410000 */
[----:B------:R1:W-:Y:S01]  /*27770*/  ST.E desc[UR36][R18.64+0x254], R15 ;  /* 0x0002540f12007985 */ /* 0x0003e2000c101924 */
[----:B------:R-:W-:Y:S01]  /*27780*/  LOP3.LUT R14, R88, 0x8, RZ, 0xfc, !PT ;  /* 0x00000008580e7812 */ /* 0x000fe200078efcff */
[C---:B------:R-:W-:Y:S01]  /*27790*/  FMUL.FTZ R13, R24.reuse, R13 ;  /* 0x0000000d180d7220 */ /* 0x040fe20000410000 */
[C---:B------:R-:W-:Y:S01]  /*277a0*/  FMUL.FTZ R5, R24.reuse, R12 ;  /* 0x0000000c18057220 */ /* 0x040fe20000410000 */
[C---:B------:R-:W-:Y:S01]  /*277b0*/  FMUL.FTZ R7, R24.reuse, R7 ;  /* 0x0000000718077220 */ /* 0x040fe20000410000 */
[--C-:B-1----:R-:W-:Y:S02]  /*277c0*/  IMAD.MOV.U32 R15, RZ, RZ, R3.reuse ;  /* 0x000000ffff0f7224 */ /* 0x102fe400078e0003 */
[C---:B------:R-:W-:Y:S01]  /*277d0*/  FMUL.FTZ R27, R24.reuse, R27 ;  /* 0x0000001b181b7220 */ /* 0x040fe20000410000 */
[C---:B------:R-:W-:Y:S01]  /*277e0*/  FMUL.FTZ R29, R24.reuse, R29 ;  /* 0x0000001d181d7220 */ /* 0x040fe20000410000 */
[C---:B------:R-:W-:Y:S01]  /*277f0*/  FMUL.FTZ R31, R24.reuse, R31 ;  /* 0x0000001f181f7220 */ /* 0x040fe20000410000 */
[C---:B------:R-:W-:Y:S01]  /*27800*/  FMUL.FTZ R33, R24.reuse, R33 ;  /* 0x0000002118217220 */ /* 0x040fe20000410000 */
[C---:B------:R-:W-:Y:S01]  /*27810*/  FMUL.FTZ R35, R24.reuse, R35 ;  /* 0x0000002318237220 */ /* 0x040fe20000410000 */
[C---:B--2---:R-:W-:Y:S01]  /*27820*/  FMUL.FTZ R11, R24.reuse, R11 ;  /* 0x0000000b180b7220 */ /* 0x044fe20000410000 */
        /* <DEDUP_REMOVED lines=51> */
[----:B------:R-:W-:Y:S04]  /*27b60*/  ST.E desc[UR36][R18.64+0x424], R139 ;  /* 0x0004248b12007985 */ /* 0x000fe8000c101924 */
[----:B------:R1:W-:Y:S04]  /*27b70*/  ST.E desc[UR36][R18.64+0x240], R13 ;  /* 0x0002400d12007985 */ /* 0x0003e8000c101924 */
[----:B------:R2:W-:Y:S04]  /*27b80*/  ST.E desc[UR36][R18.64+0x244], R5 ;  /* 0x0002440512007985 */ /* 0x0005e8000c101924 */
[----:B------:R3:W-:Y:S04]  /*27b90*/  ST.E desc[UR36][R18.64+0x250], R7 ;  /* 0x0002500712007985 */ /* 0x0007e8000c101924 */
[----:B------:R-:W-:Y:S04]  /*27ba0*/  ST.E desc[UR36][R18.64+0x260], R27 ;  /* 0x0002601b12007985 */ /* 0x000fe8000c101924 */
[----:B------:R-:W-:Y:S04]  /*27bb0*/  ST.E desc[UR36][R18.64+0x264], R29 ;  /* 0x0002641d12007985 */ /* 0x000fe8000c101924 */
[----:B------:R-:W-:Y:S04]  /*27bc0*/  ST.E desc[UR36][R18.64+0x270], R31 ;  /* 0x0002701f12007985 */ /* 0x000fe8000c101924 */
[----:B------:R4:W-:Y:S04]  /*27bd0*/  ST.E desc[UR36][R18.64+0x274], R33 ;  /* 0x0002742112007985 */ /* 0x0009e8000c101924 */
[----:B------:R-:W-:Y:S04]  /*27be0*/  ST.E desc[UR36][R18.64+0x280], R35 ;  /* 0x0002802312007985 */ /* 0x000fe8000c101924 */
        /* <DEDUP_REMOVED lines=52> */
[----:B------:R-:W2:Y:S01]  /*27f30*/  LD.E R6, desc[UR36][R14.64] ;  /* 0x000000240e067980 */ /* 0x000ea2000c101900 */
[----:B------:R-:W-:Y:S01]  /*27f40*/  LOP3.LUT R12, R88, 0xc, RZ, 0xfc, !PT ;  /* 0x0000000c580c7812 */ /* 0x000fe200078efcff */
[----:B-1----:R-:W-:-:S02]  /*27f50*/  IMAD.MOV.U32 R13, RZ, RZ, R3 ;  /* 0x000000ffff0d7224 */ /* 0x002fc400078e0003 */
[----:B--2---:R-:W-:-:S05]  /*27f60*/  FMUL.FTZ R5, R25, R6 ;  /* 0x0000000619057220 */ /* 0x004fca0000410000 */
[----:B------:R1:W-:Y:S04]  /*27f70*/  ST.E desc[UR36][R14.64], R5 ;  /* 0x000000050e007985 */ /* 0x0003e8000c101924 */
[----:B------:R-:W3:Y:S02]  /*27f80*/  LD.E R6, desc[UR36][R12.64] ;  /* 0x000000240c067980 */ /* 0x000ee4000c101900 */
[----:B---3--:R-:W-:-:S05]  /*27f90*/  FMUL.FTZ R7, R25, R6 ;  /* 0x0000000619077220 */ /* 0x008fca0000410000 */
[----:B------:R2:W-:Y:S04]  /*27fa0*/  ST.E desc[UR36][R12.64], R7 ;  /* 0x000000070c007985 */ /* 0x0005e8000c101924 */
[----:B------:R-:W4:Y:S04]  /*27fb0*/  LD.E R144, desc[UR36][R18.64+0x42c] ;  /* 0x00042c2412907980 */ /* 0x000f28000c101900 */
[----:B------:R-:W1:Y:S04]  /*27fc0*/  LD.E R6, desc[UR36][R18.64+0x248] ;  /* 0x0002482412067980 */ /* 0x000e68000c101900 */
[----:B------:R-:W2:Y:S04]  /*27fd0*/  LD.E R24, desc[UR36][R18.64+0x24c] ;  /* 0x00024c2412187980 */ /* 0x000ea8000c101900 */
[----:B------:R-:W3:Y:S04]  /*27fe0*/  LD.E R26, desc[UR36][R18.64+0x258] ;  /* 0x00025824121a7980 */ /* 0x000ee8000c101900 */
        /* <DEDUP_REMOVED lines=57> */
[----:B------:R-:W3:Y:S01]  /*28380*/  LD.E R142, desc[UR36][R18.64+0x428] ;  /* 0x00042824128e7980 */ /* 0x000ee2000c101900 */
[C---:B----4-:R-:W-:Y:S01]  /*28390*/  FMUL.FTZ R33, R25.reuse, R144 ;  /* 0x0000009019217220 */ /* 0x050fe20000410000 */
[----:B-1----:R-:W-:-:S04]  /*283a0*/  FMUL.FTZ R5, R25, R6 ;  /* 0x0000000619057220 */ /* 0x002fc80000410000 */
[----:B------:R1:W-:Y:S01]  /*283b0*/  ST.E desc[UR36][R18.64+0x42c], R33 ;  /* 0x00042c2112007985 */ /* 0x0003e2000c101924 */
[C---:B--2---:R-:W-:Y:S01]  /*283c0*/  FMUL.FTZ R7, R25.reuse, R24 ;  /* 0x0000001819077220 */ /* 0x044fe20000410000 */
[C---:B---3--:R-:W-:Y:S01]  /*283d0*/  FMUL.FTZ R11, R25.reuse, R26 ;  /* 0x0000001a190b7220 */ /* 0x048fe20000410000 */
[C---:B------:R-:W-:Y:S01]  /*283e0*/  FMUL.FTZ R27, R25.reuse, R28 ;  /* 0x0000001c191b7220 */ /* 0x040fe20000410000 */
[C---:B------:R-:W-:Y:S01]  /*283f0*/  FMUL.FTZ R29, R25.reuse, R30 ;  /* 0x0000001e191d7220 */ /* 0x040fe20000410000 */
[C---:B------:R-:W-:Y:S01]  /*28400*/  FMUL.FTZ R31, R25.reuse, R32 ;  /* 0x00000020191f7220 */ /* 0x040fe20000410000 */
[C---:B-1----:R-:W-:Y:S01]  /*28410*/  FMUL.FTZ R33, R25.reuse, R36 ;  /* 0x0000002419217220 */ /* 0x042fe20000410000 */
[C---:B------:R-:W-:Y:S01]  /*28420*/  FMUL.FTZ R35, R25.reuse, R38 ;  /* 0x0000002619237220 */ /* 0x040fe20000410000 */
[C---:B------:R-:W-:Y:S01]  /*28430*/  FMUL.FTZ R37, R25.reuse, R40 ;  /* 0x0000002819257220 */ /* 0x040fe20000410000 */
[C---:B------:R-:W-:Y:S01]  /*28440*/  FMUL.FTZ R39, R25.reuse, R42 ;  /* 0x0000002a19277220 */ /* 0x040fe20000410000 */
[----:B------:R1:W-:Y:S04]  /*28450*/  ST.E desc[UR36][R18.64+0x248], R5 ;  /* 0x0002480512007985 */ /* 0x0003e8000c101924 */
[----:B------:R2:W-:Y:S04]  /*28460*/  ST.E desc[UR36][R18.64+0x24c], R7 ;  /* 0x00024c0712007985 */ /* 0x0005e8000c101924 */
[----:B------:R3:W-:Y:S04]  /*28470*/  ST.E desc[UR36][R18.64+0x258], R11 ;  /* 0x0002580b12007985 */ /* 0x0007e8000c101924 */
[----:B------:R4:W-:Y:S01]  /*28480*/  ST.E desc[UR36][R18.64+0x25c], R27 ;  /* 0x00025c1b12007985 */ /* 0x0009e2000c101924 */
[----:B-1----:R-:W-:-:S03]  /*28490*/  FMUL.FTZ R5, R25, R34 ;  /* 0x0000002219057220 */ /* 0x002fc60000410000 */
[----:B------:R1:W-:Y:S01]  /*284a0*/  ST.E desc[UR36][R18.64+0x268], R29 ;  /* 0x0002681d12007985 */ /* 0x0003e2000c101924 */
[----:B--2---:R-:W-:-:S03]  /*284b0*/  FMUL.FTZ R7, R25, R44 ;  /* 0x0000002c19077220 */ /* 0x004fc60000410000 */
[----:B------:R2:W-:Y:S01]  /*284c0*/  ST.E desc[UR36][R18.64+0x26c], R31 ;  /* 0x00026c1f12007985 */ /* 0x0005e2000c101924 */
[----:B---3--:R-:W-:-:S03]  /*284d0*/  FMUL.FTZ R11, R25, R46 ;  /* 0x0000002e190b7220 */ /* 0x008fc60000410000 */
[----:B------:R3:W-:Y:S01]  /*284e0*/  ST.E desc[UR36][R18.64+0x27c], R33 ;  /* 0x00027c2112007985 */ /* 0x0007e2000c101924 */
[----:B----4-:R-:W-:-:S03]  /*284f0*/  FMUL.FTZ R27, R25, R48 ;  /* 0x00000030191b7220 */ /* 0x010fc60000410000 */
[----:B------:R4:W-:Y:S01]  /*28500*/  ST.E desc[UR36][R18.64+0x288], R35 ;  /* 0x0002882312007985 */ /* 0x0009e2000c101924 */
[----:B-1----:R-:W-:-:S03]  /*28510*/  FMUL.FTZ R29, R25, R50 ;  /* 0x00000032191d7220 */ /* 0x002fc60000410000 */
[----:B------:R1:W-:Y:S01]  /*28520*/  ST.E desc[UR36][R18.64+0x28c], R37 ;  /* 0x00028c2512007985 */ /* 0x0003e2000c101924 */
[----:B--2---:R-:W-:-:S03]  /*28530*/  FMUL.FTZ R31, R25, R52 ;  /* 0x00000034191f7220 */ /* 0x004fc60000410000 */
[----:B------:R2:W-:Y:S01]  /*28540*/  ST.E desc[UR36][R18.64+0x298], R39 ;  /* 0x0002982712007985 */ /* 0x0005e2000c101924 */
[C---:B---3--:R-:W-:Y:S01]  /*28550*/  FMUL.FTZ R33, R25.reuse, R56 ;  /* 0x0000003819217220 */ /* 0x048fe20000410000 */
[C---:B----4-:R-:W-:Y:S01]  /*28560*/  FMUL.FTZ R35, R25.reuse, R58 ;  /* 0x0000003a19237220 */ /* 0x050fe20000410000 */
[C---:B-1----:R-:W-:Y:S01]  /*28570*/  FMUL.FTZ R37, R25.reuse, R60 ;  /* 0x0000003c19257220 */ /* 0x042fe20000410000 */
[C---:B--2---:R-:W-:Y:S01]  /*28580*/  FMUL.FTZ R39, R25.reuse, R62 ;  /* 0x0000003e19277220 */ /* 0x044fe20000410000 */
        /* <DEDUP_REMOVED lines=80> */
[----:B------:R-:W-:Y:S01]  /*28a90*/  FMUL.FTZ R25, R25, R142 ;  /* 0x0000008e19197220 */ /* 0x000fe20000410000 */
[----:B------:R-:W-:Y:S04]  /*28aa0*/  ST.E desc[UR36][R18.64+0x3b8], R5 ;  /* 0x0003b80512007985 */ /* 0x000fe8000c101924 */
[----:B------:R-:W-:Y:S04]  /*28ab0*/  ST.E desc[UR36][R18.64+0x3dc], R7 ;  /* 0x0003dc0712007985 */ /* 0x000fe8000c101924 */
[----:B------:R1:W-:Y:S04]  /*28ac0*/  ST.E desc[UR36][R18.64+0x3e8], R11 ;  /* 0x0003e80b12007985 */ /* 0x0003e8000c101924 */
[----:B------:R2:W-:Y:S04]  /*28ad0*/  ST.E desc[UR36][R18.64+0x3ec], R27 ;  /* 0x0003ec1b12007985 */ /* 0x0005e8000c101924 */
[----:B------:R3:W-:Y:S04]  /*28ae0*/  ST.E desc[UR36][R18.64+0x3f8], R29 ;  /* 0x0003f81d12007985 */ /* 0x0007e8000c101924 */
[----:B------:R-:W-:Y:S04]  /*28af0*/  ST.E desc[UR36][R18.64+0x3fc], R31 ;  /* 0x0003fc1f12007985 */ /* 0x000fe8000c101924 */
[----:B------:R-:W-:Y:S04]  /*28b00*/  ST.E desc[UR36][R18.64+0x408], R33 ;  /* 0x0004082112007985 */ /* 0x000fe8000c101924 */
[----:B------:R-:W-:Y:S04]  /*28b10*/  ST.E desc[UR36][R18.64+0x40c], R35 ;  /* 0x00040c2312007985 */ /* 0x000fe8000c101924 */
[----:B------:R-:W-:Y:S04]  /*28b20*/  ST.E desc[UR36][R18.64+0x418], R37 ;  /* 0x0004182512007985 */ /* 0x000fe8000c101924 */
[----:B------:R-:W-:Y:S04]  /*28b30*/  ST.E desc[UR36][R18.64+0x41c], R39 ;  /* 0x00041c2712007985 */ /* 0x000fe8000c101924 */
[----:B------:R4:W-:Y:S01]  /*28b40*/  ST.E desc[UR36][R18.64+0x428], R25 ;  /* 0x0004281912007985 */ /* 0x0009e2000c101924 */
[----:B------:R0:W-:Y:S06]  /*28b50*/  BAR.SYNC.DEFER_BLOCKING R225, 0x100 ;  /* 0x000400e10000751d */ /* 0x0001ec0000010000 */
[----:B-1----:R-:W2:Y:S04]  /*28b60*/  LD.E R11, desc[UR36][R18.64+0x230] ;  /* 0x00023024120b7980 */ /* 0x002ea8000c101900 */
[----:B------:R-:W4:Y:S04]  /*28b70*/  LD.E R5, desc[UR36][R8.64] ;  /* 0x0000002408057980 */ /* 0x000f28000c101900 */
[----:B------:R-:W4:Y:S04]  /*28b80*/  LD.E.64 R6, desc[UR36][R18.64+0x88] ;  /* 0x0000882412067980 */ /* 0x000f28000c101b00 */
[----:B--2---:R1:W-:Y:S04]  /*28b90*/  ST.E desc[UR36][R18.64+0x230], R11 ;  /* 0x0002300b12007985 */ /* 0x0043e8000c101924 */
[----:B------:R-:W2:Y:S04]  /*28ba0*/  LD.E R24, desc[UR36][R2.64] ;  /* 0x0000002402187980 */ /* 0x000ea8000c101900 */
[----:B--2---:R-:W-:Y:S04]  /*28bb0*/  ST.E desc[UR36][R2.64], R24 ;  /* 0x0000001802007985 */ /* 0x004fe8000c101924 */
[----:B------:R-:W2:Y:S04]  /*28bc0*/  LD.E R27, desc[UR36][R14.64] ;  /* 0x000000240e1b7980 */ /* 0x000ea8000c101900 */
[----:B--2---:R2:W-:Y:S04]  /*28bd0*/  ST.E desc[UR36][R14.64], R27 ;  /* 0x0000001b0e007985 */ /* 0x0045e8000c101924 */
[----:B---3--:R-:W3:Y:S04]  /*28be0*/  LD.E R29, desc[UR36][R12.64] ;  /* 0x000000240c1d7980 */ /* 0x008ee8000c101900 */
[----:B---3--:R3:W-:Y:S04]  /*28bf0*/  ST.E desc[UR36][R12.64], R29 ;  /* 0x0000001d0c007985 */ /* 0x0087e8000c101924 */
[----:B----4-:R-:W4:Y:S04]  /*28c00*/  LD.E R25, desc[UR36][R18.64+0x240] ;  /* 0x0002402412197980 */ /* 0x010f28000c101900 */
[----:B------:R-:W4:Y:S04]  /*28c10*/  LD.E R31, desc[UR36][R18.64+0x244] ;  /* 0x00024424121f7980 */ /* 0x000f28000c101900 */
[----:B------:R-:W4:Y:S04]  /*28c20*/  LD.E R33, desc[UR36][R18.64+0x248] ;  /* 0x0002482412217980 */ /* 0x000f28000c101900 */
[----:B-1----:R-:W4:Y:S04]  /*28c30*/  LD.E R11, desc[UR36][R18.64+0x24c] ;  /* 0x00024c24120b7980 */ /* 0x002f28000c101900 */
[----:B------:R-:W4:Y:S04]  /*28c40*/  LD.E R35, desc[UR36][R18.64+0x250] ;  /* 0x0002502412237980 */ /* 0x000f28000c101900 */
[----:B------:R-:W4:Y:S04]  /*28c50*/  LD.E R37, desc[UR36][R18.64+0x254] ;  /* 0x0002542412257980 */ /* 0x000f28000c101900 */
[----:B------:R-:W4:Y:S04]  /*28c60*/  LD.E R39, desc[UR36][R18.64+0x258] ;  /* 0x0002582412277980 */ /* 0x000f28000c101900 */
[----:B------:R-:W4:Y:S04]  /*28c70*/  LD.E R41, desc[UR36][R18.64+0x25c] ;  /* 0x00025c2412297980 */ /* 0x000f28000c101900 */
[----:B--2---:R-:W2:Y:S04]  /*28c80*/  LD.E R27, desc[UR36][R18.64+0x260] ;  /* 0x00026024121b7980 */ /* 0x004ea8000c101900 */
[----:B------:R-:W2:Y:S04]  /*28c90*/  LD.E R43, desc[UR36][R18.64+0x264] ;  /* 0x00026424122b7980 */ /* 0x000ea8000c101900 */
[----:B---3--:R-:W3:Y:S04]  /*28ca0*/  LD.E R29, desc[UR36][R18.64+0x268] ;  /* 0x00026824121d7980 */ /* 0x008ee8000c101900 */
        /* <DEDUP_REMOVED lines=113> */
[----:B----4-:R-:W-:Y:S04]  /*293c0*/  ST.E desc[UR36][R18.64+0x240], R25 ;  /* 0x0002401912007985 */ /* 0x010fe8000c101924 */
[----:B------:R-:W-:Y:S04]  /*293d0*/  ST.E desc[UR36][R18.64+0x244], R31 ;  /* 0x0002441f12007985 */ /* 0x000fe8000c101924 */
[----:B------:R-:W-:Y:S04]  /*293e0*/  ST.E desc[UR36][R18.64+0x248], R33 ;  /* 0x0002482112007985 */ /* 0x000fe8000c101924 */
[----:B------:R1:W-:Y:S04]  /*293f0*/  ST.E desc[UR36][R18.64+0x24c], R11 ;  /* 0x00024c0b12007985 */ /* 0x0003e8000c101924 */
[----:B------:R-:W-:Y:S04]  /*29400*/  ST.E desc[UR36][R18.64+0x250], R35 ;  /* 0x0002502312007985 */ /* 0x000fe8000c101924 */
[----:B------:R-:W-:Y:S04]  /*29410*/  ST.E desc[UR36][R18.64+0x254], R37 ;  /* 0x0002542512007985 */ /* 0x000fe8000c101924 */
[----:B------:R-:W-:Y:S04]  /*29420*/  ST.E desc[UR36][R18.64+0x258], R39 ;  /* 0x0002582712007985 */ /* 0x000fe8000c101924 */
[----:B------:R-:W-:Y:S04]  /*29430*/  ST.E desc[UR36][R18.64+0x25c], R41 ;  /* 0x00025c2912007985 */ /* 0x000fe8000c101924 */
[----:B--2---:R-:W-:Y:S04]  /*29440*/  ST.E desc[UR36][R18.64+0x260], R27 ;  /* 0x0002601b12007985 */ /* 0x004fe8000c101924 */
[----:B------:R-:W-:Y:S04]  /*29450*/  ST.E desc[UR36][R18.64+0x264], R43 ;  /* 0x0002642b12007985 */ /* 0x000fe8000c101924 */
[----:B---3--:R-:W-:Y:S04]  /*29460*/  ST.E desc[UR36][R18.64+0x268], R29 ;  /* 0x0002681d12007985 */ /* 0x008fe8000c101924 */
        /* <DEDUP_REMOVED lines=112> */
[----:B------:R-:W-:Y:S01]  /*29b70*/  ST.E desc[UR36][R18.64+0x42c], R104 ;  /* 0x00042c6812007985 */ /* 0x000fe2000c101924 */
[----:B------:R-:W-:-:S03]  /*29b80*/  IMAD.MOV.U32 R106, RZ, RZ, R2 ;  /* 0x000000ffff6a7224 */ /* 0x000fc600078e0002 */
[----:B-1----:R-:W4:Y:S01]  /*29b90*/  LDL R11, [R1+0x68] ;  /* 0x00006800010b7983 */ /* 0x002f220000100800 */
[----:B--2---:R-:W-:Y:S02]  /*29ba0*/  IMAD.MOV.U32 R107, RZ, RZ, R3 ;  /* 0x000000ffff6b7224 */ /* 0x004fe400078e0003 */
[----:B------:R-:W-:Y:S01]  /*29bb0*/  IMAD.MOV.U32 R194, RZ, RZ, R106 ;  /* 0x000000ffffc27224 */ /* 0x000fe200078e006a */
[----:B------:R1:W-:Y:S01]  /*29bc0*/  STL [R1+0xa40], R2 ;  /* 0x000a400201007387 */ /* 0x0003e20000100800 */
[----:B---3--:R-:W-:-:S03]  /*29bd0*/  IMAD.MOV.U32 R195, RZ, RZ, R107 ;  /* 0x000000ffffc37224 */ /* 0x008fc600078e006b */
[----:B----4-:R-:W2:Y:S04]  /*29be0*/  LD.E R24, desc[UR36][R18.64+0x230] ;  /* 0x0002302412187980 */ /* 0x010ea8000c101900 */
[----:B0-----:R-:W2:Y:S04]  /*29bf0*/  LD.E R28, desc[UR36][R18.64+0x240] ;  /* 0x00024024121c7980 */ /* 0x001ea8000c101900 */
[----:B-1----:R-:W3:Y:S04]  /*29c00*/  LDL.LU.64 R2, [R1+0xa50] ;  /* 0x000a500001027983 */ /* 0x002ee80000300a00 */
        /* <DEDUP_REMOVED lines=126> */
[----:B------:R-:W-:Y:S01]  /*2a3f0*/  IMAD R6, R5, 0xc00, R6 ;  /* 0x00000c0005067824 */ /* 0x000fe200078e0206 */
[----:B------:R-:W-:-:S02]  /*2a400*/  ISETP.NE.U32.AND P0, PT, R11, RZ, PT ;  /* 0x000000ff0b00720c */ /* 0x000fc40003f05070 */
[----:B------:R-:W-:Y:S02]  /*2a410*/  R2UR UR7, R7 ;  /* 0x00000000070772ca */ /* 0x000fe400000e0000 */
[----:B------:R-:W-:Y:S02]  /*2a420*/  R2UR UR6, R6 ;  /* 0x00000000060672ca */ /* 0x000fe400000e0000 */
[----:B------:R-:W-:Y:S02]  /*2a430*/  F2FP.BF16.F32.PACK_AB R154, R153, R4 ;  /* 0x00000004999a723e */ /* 0x000fe400000010ff */
[----:B------:R-:W-:Y:S02]  /*2a440*/  F2FP.BF16.F32.PACK_AB R153, R155, R190 ;  /* 0x000000be9b99723e */ /* 0x000fe400000010ff */
[----:B---3--:R-:W-:Y:S02]  /*2a450*/  F2FP.BF16.F32.PACK_AB R152, R2, R3 ;  /* 0x000000030298723e */ /* 0x008fe400000010ff */
[----:B------:R-:W-:Y:S01]  /*2a460*/  F2FP.BF16.F32.PACK_AB R155, R192, R191 ;  /* 0x000000bfc09b723e */ /* 0x000fe200000010ff */
[----:B------:R-:W-:Y:S01]  /*2a470*/  VOTEU.ANY UP0, P0 ;  /* 0x00000000003f7886 */ /* 0x000fe20000000100 */
[----:B------:R-:W-:-:S02]  /*2a480*/  VIADD R2, R6, 0x80 ;  /* 0x0000008006027836 */ /* 0x000fc40000000000 */
[----:B------:R-:W-:Y:S01]  /*2a490*/  IMAD.MOV.U32 R3, RZ, RZ, R7 ;  /* 0x000000ffff037224 */ /* 0x000fe200078e0007 */
[----:B--2---:R-:W-:-:S06]  /*2a4a0*/  WARPGROUP.ARRIVE ;  /* 0x00000000000079c5 */ /* 0x004fcc0000000000 */
[----:B------:R-:W-:Y:S01]  /*2a4b0*/  HGMMA.64x256x16.F32.BF16 R24, R152, gdesc[UR4].tnspB, R24, UP0, gsb0 ;  /* 0x43e0000498187df0 */ /* 0x000fe2000b801818 */
[----:B------:R-:W-:Y:S02]  /*2a4c0*/  R2UR UR6, R2 ;  /* 0x00000000020672ca */ /* 0x000fe400000e0000 */
[----:B------:R-:W-:Y:S01]  /*2a4d0*/  R2UR UR7, R3 ;  /* 0x00000000030772ca */ /* 0x000fe200000e0000 */
[----:B------:R-:W-:Y:S02]  /*2a4e0*/  VIADD R2, R6, 0x100 ;  /* 0x0000010006027836 */ /* 0x000fe40000000000 */
[----:B------:R-:W-:Y:S01]  /*2a4f0*/  IMAD.MOV.U32 R3, RZ, RZ, R7 ;  /* 0x000000ffff037224 */ /* 0x000fe200078e0007 */
[----:B------:R-:W-:Y:S02]  /*2a500*/  WARPGROUP.DEPBAR.LE gsb0, 0x0 ;  /* 0x00008000000079c5 */ /* 0x000fe40000010000 */
[----:B------:R-:W-:Y:S01]  /*2a510*/  ST.E desc[UR36][R18.64+0x230], R24 ;  /* 0x0002301812007985 */ /* 0x000fe2000c101924 */
[----:B------:R-:W-:-:S02]  /*2a520*/  F2FP.BF16.F32.PACK_AB R152, R181, R180 ;  /* 0x000000b4b598723e */ /* 0x000fc400000010ff */
[----:B------:R-:W-:Y:S01]  /*2a530*/  F2FP.BF16.F32.PACK_AB R154, R179, R178 ;  /* 0x000000b2b39a723e */ /* 0x000fe200000010ff */
[----:B------:R-:W-:Y:S01]  /*2a540*/  ST.E desc[UR36][R194.64], R25 ;  /* 0x00000019c2007985 */ /* 0x000fe2000c101924 */
[----:B------:R-:W-:Y:S02]  /*2a550*/  F2FP.BF16.F32.PACK_AB R153, R187, R184 ;  /* 0x000000b8bb99723e */ /* 0x000fe400000010ff */
[----:B------:R-:W-:Y:S01]  /*2a560*/  F2FP.BF16.F32.PACK_AB R155, R189, R186 ;  /* 0x000000babd9b723e */ /* 0x000fe200000010ff */
        /* <DEDUP_REMOVED lines=125> */
[----:B------:R0:W-:Y:S02]  /*2ad40*/  ST.E desc[UR36][R18.64+0x42c], R151 ;  /* 0x00042c9712007985 */ /* 0x0001e4000c101924 */
[----:B0-----:R-:W-:-:S06]  /*2ad50*/  WARPGROUP.ARRIVE ;  /* 0x00000000000079c5 */ /* 0x001fcc0000000000 */
[----:B------:R-:W-:Y:S01]  /*2ad60*/  HGMMA.64x256x16.F32.BF16 R24, R152, gdesc[UR4].tnspB, R24, gsb0 ;  /* 0x43e0000498187df0 */ /* 0x000fe20008001818 */
[----:B------:R-:W-:Y:S01]  /*2ad70*/  R2UR UR6, R2 ;  /* 0x00000000020672ca */ /* 0x000fe200000e0000 */
[----:B------:R-:W-:Y:S01]  /*2ad80*/  STL [R1+0x68], R0 ;  /* 0x0000680001007387 */ /* 0x000fe20000100800 */
        /* <DEDUP_REMOVED lines=281> */
[----:B------:R-:W-:Y:S01]  /*2bf20*/  VIADD R6, R6, 0x280 ;  /* 0x0000028006067836 */ /* 0x000fe20000000000 */
[----:B------:R-:W-:Y:S02]  /*2bf30*/  WARPGROUP.DEPBAR.LE gsb0, 0x0 ;  /* 0x00008000000079c5 */ /* 0x000fe40000010000 */
[----:B------:R-:W-:Y:S01]  /*2bf40*/  ST.E desc[UR36][R18.64+0x230], R24 ;  /* 0x0002301812007985 */ /* 0x000fe2000c101924 */
[----:B------:R-:W-:Y:S02]  /*2bf50*/  F2FP.BF16.F32.PACK_AB R152, R161, R158 ;  /* 0x0000009ea198723e */ /* 0x000fe400000010ff */
[----:B------:R-:W-:Y:S01]  /*2bf60*/  F2FP.BF16.F32.PACK_AB R154, R160, R159 ;  /* 0x0000009fa09a723e */ /* 0x000fe200000010ff */
[----:B------:R-:W-:Y:S01]  /*2bf70*/  ST.E desc[UR36][R194.64], R25 ;  /* 0x00000019c2007985 */ /* 0x000fe2000c101924 */
[----:B------:R-:W-:-:S02]  /*2bf80*/  F2FP.BF16.F32.PACK_AB R153, R172, R173 ;  /* 0x000000adac99723e */ /* 0x000fc400000010ff */
        /* <DEDUP_REMOVED lines=267> */
[----:B------:R-:W-:Y:S02]  /*2d040*/  STL [R1+0x68], R0 ;  /* 0x0000680001007387 */ /* 0x000fe40000100800 */
[----:B------:R-:W-:Y:S02]  /*2d050*/  WARPGROUP.DEPBAR.LE gsb0, 0x0 ;  /* 0x00008000000079c5 */ /* 0x000fe40000010000 */
        /* <DEDUP_REMOVED lines=128> */
[----:B------:R-:W-:Y:S04]  /*2d860*/  STL [R1+0x68], R0 ;  /* 0x0000680001007387 */ /* 0x000fe80000100800 */
[----:B------:R-:W2:Y:S04]  /*2d870*/  LD.E R3, desc[UR36][R18.64+0x230] ;  /* 0x0002302412037980 */ /* 0x000ea8000c101900 */
[----:B--2---:R0:W-:Y:S04]  /*2d880*/  ST.E desc[UR36][R18.64+0x230], R3 ;  /* 0x0002300312007985 */ /* 0x0041e8000c101924 */
[----:B------:R-:W2:Y:S04]  /*2d890*/  LD.E R2, desc[UR36][R194.64] ;  /* 0x00000024c2027980 */ /* 0x000ea8000c101900 */
[----:B--2---:R-:W-:Y:S04]  /*2d8a0*/  ST.E desc[UR36][R194.64], R2 ;  /* 0x00000002c2007985 */ /* 0x004fe8000c101924 */
[----:B------:R-:W2:Y:S04]  /*2d8b0*/  LD.E R4, desc[UR36][R14.64] ;  /* 0x000000240e047980 */ /* 0x000ea8000c101900 */
[----:B--2---:R1:W-:Y:S04]  /*2d8c0*/  ST.E desc[UR36][R14.64], R4 ;  /* 0x000000040e007985 */ /* 0x0043e8000c101924 */
[----:B------:R-:W2:Y:S04]  /*2d8d0*/  LD.E R5, desc[UR36][R12.64] ;  /* 0x000000240c057980 */ /* 0x000ea8000c101900 */
[----:B--2---:R2:W-:Y:S04]  /*2d8e0*/  ST.E desc[UR36][R12.64], R5 ;  /* 0x000000050c007985 */ /* 0x0045e8000c101924 */
[----:B------:R-:W3:Y:S04]  /*2d8f0*/  LD.E R7, desc[UR36][R18.64+0x240] ;  /* 0x0002402412077980 */ /* 0x000ee8000c101900 */
[----:B------:R-:W4:Y:S04]  /*2d900*/  LD.E R11, desc[UR36][R18.64+0x244] ;  /* 0x00024424120b7980 */ /* 0x000f28000c101900 */
[----:B------:R-:W4:Y:S04]  /*2d910*/  LD.E R17, desc[UR36][R18.64+0x248] ;  /* 0x0002482412117980 */ /* 0x000f28000c101900 */
[----:B------:R-:W4:Y:S04]  /*2d920*/  LD.E R21, desc[UR36][R18.64+0x24c] ;  /* 0x00024c2412157980 */ /* 0x000f28000c101900 */
[----:B0-----:R-:W4:Y:S04]  /*2d930*/  LD.E R3, desc[UR36][R18.64+0x250] ;  /* 0x0002502412037980 */ /* 0x001f28000c101900 */
[----:B------:R-:W4:Y:S04]  /*2d940*/  LD.E R23, desc[UR36][R18.64+0x254] ;  /* 0x0002542412177980 */ /* 0x000f28000c101900 */
[----:B------:R-:W4:Y:S04]  /*2d950*/  LD.E R25, desc[UR36][R18.64+0x258] ;  /* 0x0002582412197980 */ /* 0x000f28000c101900 */
[----:B------:R-:W4:Y:S04]  /*2d960*/  LD.E R27, desc[UR36][R18.64+0x25c] ;  /* 0x00025c24121b7980 */ /* 0x000f28000c101900 */
[----:B-1----:R-:W4:Y:S04]  /*2d970*/  LD.E R15, desc[UR36][R18.64+0x260] ;  /* 0x00026024120f7980 */ /* 0x002f28000c101900 */
        /* <DEDUP_REMOVED lines=115> */
[----:B---3--:R-:W-:Y:S04]  /*2e0b0*/  ST.E desc[UR36][R18.64+0x240], R7 ;  /* 0x0002400712007985 */ /* 0x008fe8000c101924 */
[----:B----4-:R-:W-:Y:S04]  /*2e0c0*/  ST.E desc[UR36][R18.64+0x244], R11 ;  /* 0x0002440b12007985 */ /* 0x010fe8000c101924 */
        /* <DEDUP_REMOVED lines=8> */
[----:B--2---:R-:W-:Y:S04]  /*2e150*/  ST.E desc[UR36][R18.64+0x268], R5 ;  /* 0x0002680512007985 */ /* 0x004fe8000c101924 */
        /* <DEDUP_REMOVED lines=113> */
[----:B0-----:R-:W2:Y:S04]  /*2e870*/  LDL.64 R14, [R1+0x190] ;  /* 0x00019000010e7983 */ /* 0x001ea80000100a00 */
[----:B-1----:R3:W5:Y:S04]  /*2e880*/  LD.E R0, desc[UR36][R8.64] ;  /* 0x0000002408007980 */ /* 0x002768000c101900 */
[----:B--2---:R-:W2:Y:S01]  /*2e890*/  LD.E R2, desc[UR36][R14.64] ;  /* 0x000000240e027980 */ /* 0x004ea2000c101900 */
[----:B------:R-:W-:Y:S01]  /*2e8a0*/  BSSY B0, `(.L_x_2284) ;  /* 0x0000005000007945 */ /* 0x000fe20003800000 */
[----:B--2---:R-:W-:-:S04]  /*2e8b0*/  LOP3.LUT R2, R2, 0x1, RZ, 0xfc, !PT ;  /* 0x0000000102027812 */ /* 0x004fc800078efcff */
[----:B------:R-:W-:-:S13]  /*2e8c0*/  ISETP.NE.AND P0, PT, R2, 0x3, PT ;  /* 0x000000030200780c */ /* 0x000fda0003f05270 */
[----:B---3--:R-:W-:Y:S05]  /*2e8d0*/  @!P0 BRA `(.L_x_2285) ;  /* 0x0000000000048947 */ /* 0x008fea0003800000 */
[----:B------:R-:W-:Y:S01]  /*2e8e0*/  BPT.TRAP 0x1 ;  /* 0x000000040000795c */ /* 0x000fe20000300000 */
.L_x_2285:
[----:B------:R-:W-:Y:S05]  /*2e8f0*/  BSYNC B0 ;  /* 0x0000000000007941 */ /* 0x000fea0003800000 */
.L_x_2284:
[----:B------:R-:W2:Y:S04]  /*2e900*/  LD.E.64 R2, desc[UR36][R14.64+0x20] ;  /* 0x000020240e027980 */ /* 0x000ea8000c101b00 */
[----:B------:R-:W3:Y:S01]  /*2e910*/  LD.E R4, desc[UR36][R14.64+0xc] ;  /* 0x00000c240e047980 */ /* 0x000ee2000c101900 */
[C---:B------:R-:W-:Y:S01]  /*2e920*/  ISETP.GT.AND P0, PT, R10.reuse, UR40, PT ;  /* 0x000000280a007c0c */ /* 0x040fe2000bf04270 */
[----:B------:R-:W-:Y:S01]  /*2e930*/  VIADD R10, R10, 0xffffffff ;  /* 0xffffffff0a0a7836 */ /* 0x000fe20000000000 */
[----:B--2---:R-:W-:-:S05]  /*2e940*/  MOV R3, R2 ;  /* 0x0000000200037202 */ /* 0x004fca0000000f00 */
[----:B-----5:R-:W-:-:S05]  /*2e950*/  IMAD R3, R0, 0x8, R3 ;  /* 0x0000000800037824 */ /* 0x020fca00078e0203 */
[----:B---3--:R-:W-:-:S04]  /*2e960*/  PRMT R3, R4, 0x654, R3 ;  /* 0x0000065404037816 */ /* 0x008fc80000000003 */
[----:B------:R2:W-:Y:S01]  /*2e970*/  SYNCS.ARRIVE.TRANS64.RED.A1T0 RZ, [R3+URZ], RZ ;  /* 0x000000ff03ff79a7 */ /* 0x0005e2000810043f */
[----:B------:R-:W-:Y:S05]  /*2e980*/  @P0 BRA `(.L_x_2286) ;  /* 0xffffff5000cc0947 */ /* 0x000fea000383ffff */
.L_x_2257:
[----:B------:R-:W-:Y:S05]  /*2e990*/  WARPSYNC.ALL ;  /* 0x0000000000007948 */ /* 0x000fea0003800000 */
[----:B------:R-:W3:Y:S04]  /*2e9a0*/  LDL R5, [R1+0x210] ;  /* 0x0002100001057983 */ /* 0x000ee80000100800 */
[----:B------:R-:W4:Y:S04]  /*2e9b0*/  LDL R6, [R1+0x214] ;  /* 0x0002140001067983 */ /* 0x000f280000100800 */
[----:B------:R-:W5:Y:S04]  /*2e9c0*/  LDL R68, [R1+0x1f0] ;  /* 0x0001f00001447983 */ /* 0x000f680000100800 */
        /* <DEDUP_REMOVED lines=61> */
[----:B------:R-:W4:Y:S04]  /*2eda0*/  LDL R67, [R1+0x1f8] ;  /* 0x0001f80001437983 */ /* 0x000f280000100800 */
[----:B---3--:R-:W0:Y:S02]  /*2edb0*/  SHFL.BFLY PT, R0, R5, 0x2, 0x1f ;  /* 0x0c401f0005007f89 */ /* 0x008e2400000e0000 */
[----:B0-----:R-:W-:-:S05]  /*2edc0*/  FADD.FTZ R0, R5, R0 ;  /* 0x0000000005007221 */ /* 0x001fca0000010000 */
[----:B-12---:R-:W0:Y:S02]  /*2edd0*/  SHFL.BFLY PT, R3, R0, 0x1, 0x1f ;  /* 0x0c201f0000037f89 */ /* 0x006e2400000e0000 */
[----:B0-----:R-:W-:Y:S01]  /*2ede0*/  FADD.FTZ R2, R0, R3 ;  /* 0x0000000300027221 */ /* 0x001fe20000010000 */
[----:B-----5:R-:W-:Y:S01]  /*2edf0*/  VIADD R68, R68, 0x1 ;  /* 0x0000000144447836 */ /* 0x020fe20000000000 */
[----:B------:R-:W2:Y:S04]  /*2ee00*/  LDL R0, [R1+0x1fc] ;  /* 0x0001fc0001007983 */ /* 0x000ea80000100800 */
[----:B------:R-:W-:Y:S04]  /*2ee10*/  STL [R1+0x210], R2 ;  /* 0x0002100201007387 */ /* 0x000fe80000100800 */
[----:B------:R-:W3:Y:S04]  /*2ee20*/  LDL R87, [R1+0x210] ;  /* 0x0002100001577983 */ /* 0x000ee80000100800 */
[----:B----4-:R-:W0:Y:S02]  /*2ee30*/  SHFL.BFLY PT, R3, R6, 0x2, 0x1f ;  /* 0x0c401f0006037f89 */ /* 0x010e2400000e0000 */
[----:B0-----:R-:W-:Y:S01]  /*2ee40*/  FADD.FTZ R3, R3, R6 ;  /* 0x0000000603037221 */ /* 0x001fe20000010000 */
[----:B------:R-:W-:Y:S01]  /*2ee50*/  ISETP.NE.AND P2, PT, R68, 0x2, PT ;  /* 0x000000024400780c */ /* 0x000fe20003f45270 */
[----:B------:R-:W4:Y:S04]  /*2ee60*/  LDL.64 R6, [R1+0x428] ;  /* 0x0004280001067983 */ /* 0x000f280000100a00 */
[----:B------:R-:W0:Y:S08]  /*2ee70*/  SHFL.BFLY PT, R4, R3, 0x1, 0x1f ;  /* 0x0c201f0003047f89 */ /* 0x000e3000000e0000 */
[----:B------:R-:W5:Y:S01]  /*2ee80*/  @!P2 LDL R66, [R1+0x1f4] ;  /* 0x0001f4000142a983 */ /* 0x000f620000100800 */
[----:B0-----:R-:W-:-:S03]  /*2ee90*/  FADD.FTZ R78, R3, R4 ;  /* 0x00000004034e7221 */ /* 0x001fc60000010000 */
[----:B------:R-:W4:Y:S02]  /*2eea0*/  LDL.64 R4, [R1+0x3f8] ;  /* 0x0003f80001047983 */ /* 0x000f240000100a00 */
[----:B------:R-:W-:Y:S02]  /*2eeb0*/  FSETP.NE.FTZ.AND P1, PT, R78, RZ, PT ;  /* 0x000000ff4e00720b */ /* 0x000fe40003f35000 */
[----:B------:R-:W4:Y:S11]  /*2eec0*/  LDL.64 R2, [R1+0x418] ;  /* 0x0004180001027983 */ /* 0x000f360000100a00 */
[----:B------:R-:W4:Y:S04]  /*2eed0*/  @P1 LDL R83, [R1+0x220] ;  /* 0x0002200001531983 */ /* 0x000f280000100800 */
[----:B------:R-:W4:Y:S01]  /*2eee0*/  @P1 LDL R85, [R1+0x204] ;  /* 0x0002040001551983 */ /* 0x000f220000100800 */
[----:B------:R-:W-:-:S02]  /*2eef0*/  IMAD.MOV.U32 R80, RZ, RZ, -0x800000 ;  /* 0xff800000ff507424 */ /* 0x000fc400078e00ff */
[----:B------:R-:W-:Y:S01]  /*2ef00*/  IMAD.MOV.U32 R79, RZ, RZ, RZ ;  /* 0x000000ffff4f7224 */ /* 0x000fe200078e00ff */
[----:B------:R0:W-:Y:S08]  /*2ef10*/  BAR.ARV R224, 0x100 ;  /* 0x000400e00000751d */ /* 0x0001f00000002000 */
[----:B------:R-:W-:Y:S06]  /*2ef20*/  BAR.ARV 0x8, 0x180 ;  /* 0x0206000000007b1d */ /* 0x000fec0000002000 */
[----:B---3--:R-:W-:-:S13]  /*2ef30*/  FSETP.NE.FTZ.AND P0, PT, R87, RZ, PT ;  /* 0x000000ff5700720b */ /* 0x008fda0003f15000 */
[----:B------:R-:W3:Y:S04]  /*2ef40*/  @P0 LDL R69, [R1+0x220] ;  /* 0x0002200001450983 */ /* 0x000ee80000100800 */
[----:B------:R-:W4:Y:S01]  /*2ef50*/  @P0 LDL R82, [R1+0x200] ;  /* 0x0002000001520983 */ /* 0x000f220000100800 */
[----:B------:R-:W1:Y:S02]  /*2ef60*/  @P0 MUFU.LG2 R81, R87 ;  /* 0x0000005700510308 */ /* 0x000e640000000c00 */
[----:B-1----:R-:W-:-:S06]  /*2ef70*/  @P0 FMUL.FTZ R84, R81, 0.69314718246459960938 ;  /* 0x3f31721851540820 */ /* 0x002fcc0000410000 */
[----:B------:R-:W1:Y:S08]  /*2ef80*/  @P1 MUFU.LG2 R86, R78 ;  /* 0x0000004e00561308 */ /* 0x000e700000000c00 */
[----:B------:R-:W0:Y:S01]  /*2ef90*/  @P0 MUFU.RCP R79, R87 ;  /* 0x00000057004f0308 */ /* 0x000e220000001000 */
[----:B-----5:R-:W-:Y:S01]  /*2efa0*/  @!P2 LOP3.LUT R66, R66, 0x1, RZ, 0x3c, !PT ;  /* 0x000000014242a812 */ /* 0x020fe200078e3cff */
[----:B--2---:R-:W-:-:S02]  /*2efb0*/  VIADD R0, R0, 0x1 ;  /* 0x0000000100007836 */ /* 0x004fc40000000000 */
[----:B-1----:R-:W-:Y:S01]  /*2efc0*/  @P1 FMUL.FTZ R81, R86, 0.69314718246459960938 ;  /* 0x3f31721856511820 */ /* 0x002fe20000410000 */
[----:B------:R-:W-:Y:S01]  /*2efd0*/  STL [R1+0x214], R78 ;  /* 0x0002144e01007387 */ /* 0x000fe20000100800 */
        /* <DEDUP_REMOVED lines=64> */
[----:B------:R-:W-:Y:S04]  /*2f3e0*/  STL [R1+0x1f0], R68 ;  /* 0x0001f04401007387 */ /* 0x000fe80000100800 */
        /* <DEDUP_REMOVED lines=32> */
[----:B------:R-:W-:Y:S04]  /*2f5f0*/  @!P2 STL [R1+0x1f4], R66 ;  /* 0x0001f4420100a387 */ /* 0x000fe80000100800 */
[----:B------:R-:W-:Y:S04]  /*2f600*/  STL [R1+0x1fc], R0 ;  /* 0x0001fc0001007387 */ /* 0x000fe80000100800 */
[----:B------:R-:W-:Y:S01]  /*2f610*/  @!P2 STL [R1+0x1f0], RZ ;  /* 0x0001f0ff0100a387 */ /* 0x000fe20000100800 */
[----:B---3--:R-:W-:-:S04]  /*2f620*/  @P0 FMUL.FTZ R69, R69, 0.69314718246459960938 ;  /* 0x3f31721845450820 */ /* 0x008fc80000410000 */
[----:B----4-:R-:W-:Y:S01]  /*2f630*/  @P0 FFMA.FTZ R80, R69, R82, R84 ;  /* 0x0000005245500223 */ /* 0x010fe20000010054 */
[----:B------:R-:W-:-:S06]  /*2f640*/  IMAD.MOV.U32 R69, RZ, RZ, RZ ;  /* 0x000000ffff457224 */ /* 0x000fcc00078e00ff */
[----:B------:R-:W0:Y:S01]  /*2f650*/  @P1 MUFU.RCP R69, R78 ;  /* 0x0000004e00451308 */ /* 0x000e220000001000 */
[----:B------:R-:W-:Y:S01]  /*2f660*/  @P1 FMUL.FTZ R84, R83, 0.69314718246459960938 ;  /* 0x3f31721853541820 */ /* 0x000fe20000410000 */
[----:B------:R-:W-:-:S03]  /*2f670*/  IMAD.MOV.U32 R82, RZ, RZ, -0x800000 ;  /* 0xff800000ff527424 */ /* 0x000fc600078e00ff */
[----:B------:R-:W-:Y:S01]  /*2f680*/  @P1 FFMA.FTZ R82, R84, R85, R81 ;  /* 0x0000005554521223 */ /* 0x000fe20000010051 */
[----:B------:R-:W-:Y:S01]  /*2f690*/  STL [R1+0x210], R80 ;  /* 0x0002105001007387 */ /* 0x000fe20000100800 */
[-C--:B0-----:R-:W-:Y:S01]  /*2f6a0*/  FMUL.FTZ R13, R13, R69.reuse ;  /* 0x000000450d0d7220 */ /* 0x081fe20000410000 */
[-C--:B------:R-:W-:Y:S01]  /*2f6b0*/  FMUL.FTZ R12, R12, R69.reuse ;  /* 0x000000450c0c7220 */ /* 0x080fe20000410000 */
[-C--:B------:R-:W-:Y:S01]  /*2f6c0*/  FMUL.FTZ R65, R65, R69.reuse ;  /* 0x0000004541417220 */ /* 0x080fe20000410000 */
[-C--:B------:R-:W-:Y:S01]  /*2f6d0*/  FMUL.FTZ R64, R64, R69.reuse ;  /* 0x0000004540407220 */ /* 0x080fe20000410000 */
[-C--:B------:R-:W-:Y:S01]  /*2f6e0*/  FMUL.FTZ R63, R63, R69.reuse ;  /* 0x000000453f3f7220 */ /* 0x080fe20000410000 */
[-C--:B------:R-:W-:Y:S01]  /*2f6f0*/  FMUL.FTZ R62, R62, R69.reuse ;  /* 0x000000453e3e7220 */ /* 0x080fe20000410000 */
[----:B------:R0:W-:Y:S01]  /*2f700*/  STL.64 [R1+0x398], R12 ;  /* 0x0003980c01007387 */ /* 0x0001e20000100a00 */
        /* <DEDUP_REMOVED lines=58> */
[----:B0-----:R-:W-:Y:S01]  /*2fab0*/  VIADD R12, R67, 0x1 ;  /* 0x00000001430c7836 */ /* 0x001fe20000000000 */
[----:B------:R0:W-:Y:S04]  /*2fac0*/  STL [R1+0x214], R82 ;  /* 0x0002145201007387 */ /* 0x0001e80000100800 */
[----:B------:R0:W-:Y:S04]  /*2fad0*/  STL.64 [R1+0x238], R64 ;  /* 0x0002384001007387 */ /* 0x0001e80000100a00 */
        /* <DEDUP_REMOVED lines=30> */
[----:B------:R0:W-:Y:S01]  /*2fcc0*/  STL [R1+0x1f8], R12 ;  /* 0x0001f80c01007387 */ /* 0x0001e20000100800 */
[----:B------:R-:W-:-:S13]  /*2fcd0*/  PLOP3.LUT P0, PT, PT, PT, PT, 0x8, 0x0 ;  /* 0x000000000000781c */ /* 0x000fda0003f0e170 */
.L_x_2191:
[----:B------:R-:W-:Y:S05]  /*2fce0*/  @P0 BRA `(.L_x_2287) ;  /* 0x0000002400440947 */ /* 0x000fea0003800000 */
[----:B------:R-:W1:Y:S01]  /*2fcf0*/  S2R R0, SR_TID.X ;  /* 0x0000000000007919 */ /* 0x000e620000002100 */
[----:B------:R-:W3:Y:S01]  /*2fd00*/  S2UR UR5, SR_CgaCtaId ;  /* 0x00000000000579c3 */ /* 0x000ee20000008800 */
[----:B------:R-:W-:Y:S01]  /*2fd10*/  UMOV UR4, 0x400 ;  /* 0x0000040000047882 */ /* 0x000fe20000000000 */
[----:B------:R-:W-:Y:S01]  /*2fd20*/  ULDC UR6, c[0x0][0xb88] ;  /* 0x0002e20000067ab9 */ /* 0x000fe20000000800 */
[----:B0-2---:R-:W0:Y:S05]  /*2fd30*/  S2R R6, SR_CTAID.X ;  /* 0x0000000000067919 */ /* 0x005e2a0000002500 */
[----:B------:R-:W2:Y:S08]  /*2fd40*/  LDC R23, c[0x0][0xce8] ;  /* 0x00033a00ff177b82 */ /* 0x000eb00000000800 */
[----:B------:R-:W-:Y:S01]  /*2fd50*/  BAR.SYNC.DEFER_BLOCKING 0x1, 0x100 ;  /* 0x0044000000007b1d */ /* 0x000fe20000010000 */
[----:B------:R-:W-:-:S05]  /*2fd60*/  USHF.R.S32.HI UR10, URZ, 0x1f, UR58 ;  /* 0x0000001f3f0a7899 */ /* 0x000fca000801143a */
[----:B------:R-:W-:Y:S01]  /*2fd70*/  ULDC.64 UR8, c[0x0][0xcd0] ;  /* 0x0003340000087ab9 */ /* 0x000fe20000000a00 */
[----:B---3--:R-:W-:-:S04]  /*2fd80*/  ULEA UR4, UR5, UR4, 0x18 ;  /* 0x0000000405047291 */ /* 0x008fc8000f8ec03f */
[----:B------:R-:W-:Y:S01]  /*2fd90*/  UIADD3 UR4, UR4, 0x32420, URZ ;  /* 0x0003242004047890 */ /* 0x000fe2000fffe03f */
[----:B-1----:R-:W-:-:S03]  /*2fda0*/  VIADD R3, R0, 0xffffff80 ;  /* 0xffffff8000037836 */ /* 0x002fc60000000000 */
[----:B------:R-:W-:Y:S01]  /*2fdb0*/  UPRMT UR4, URZ, 0x654, UR4 ;  /* 0x000006543f047896 */ /* 0x000fe20008000004 */
[----:B--2---:R-:W-:Y:S01]  /*2fdc0*/  IMAD R18, R23, UR6, RZ ;  /* 0x0000000617127c24 */ /* 0x004fe2000f8e02ff */
[----:B------:R-:W-:-:S04]  /*2fdd0*/  SHF.R.S32.HI R2, RZ, 0x1f, R3 ;  /* 0x0000001fff027819 */ /* 0x000fc80000011403 */
[----:B------:R-:W-:-:S03]  /*2fde0*/  LEA.HI R0, R2, R3, RZ, 0x7 ;  /* 0x0000000302007211 */ /* 0x000fc600078f38ff */
[----:B------:R-:W-:Y:S01]  /*2fdf0*/  SYNCS.ARRIVE.TRANS64.RED.A1T0 RZ, [UR4], RZ ;  /* 0x000000ffffff79a7 */ /* 0x000fe20008100404 */
[----:B------:R-:W-:-:S05]  /*2fe00*/  LOP3.LUT R4, R0, 0xffffff80, RZ, 0xc0, !PT ;  /* 0xffffff8000047812 */ /* 0x000fca00078ec0ff */
[----:B------:R-:W-:-:S05]  /*2fe10*/  IMAD.IADD R12, R3, 0x1, -R4 ;  /* 0x00000001030c7824 */ /* 0x000fca00078e0a04 */
[----:B------:R-:W-:Y:S02]  /*2fe20*/  SHF.R.S32.HI R7, RZ, 0x1f, R12 ;  /* 0x0000001fff077819 */ /* 0x000fe4000001140c */
[----:B------:R-:W-:Y:S02]  /*2fe30*/  LOP3.LUT P0, RZ, R12, 0x3, RZ, 0xc0, !PT ;  /* 0x000000030cff7812 */ /* 0x000fe4000780c0ff */
[CC--:B------:R-:W-:Y:S02]  /*2fe40*/  LEA.HI R13, R7.reuse, R12.reuse, RZ, 0x2 ;  /* 0x0000000c070d7211 */ /* 0x0c0fe400078f10ff */
[----:B------:R-:W-:Y:S02]  /*2fe50*/  LEA.HI R7, R7, R12, RZ, 0x5 ;  /* 0x0000000c07077211 */ /* 0x000fe400078f28ff */
[--C-:B------:R-:W-:Y:S02]  /*2fe60*/  SHF.R.S32.HI R4, RZ, 0x2, R13.reuse ;  /* 0x00000002ff047819 */ /* 0x100fe4000001140d */
[----:B------:R-:W-:-:S02]  /*2fe70*/  SHF.R.S32.HI R5, RZ, 0x1f, R13 ;  /* 0x0000001fff057819 */ /* 0x000fc4000001140d */
[----:B------:R-:W-:Y:S02]  /*2fe80*/  SHF.R.S32.HI R7, RZ, 0x5, R7 ;  /* 0x00000005ff077819 */ /* 0x000fe40000011407 */
[----:B------:R-:W-:Y:S02]  /*2fe90*/  LEA.HI R8, R5, R4, RZ, 0x3 ;  /* 0x0000000405087211 */ /* 0x000fe400078f18ff */
[----:B------:R-:W-:Y:S02]  /*2fea0*/  SHF.R.S32.HI R5, RZ, 0x7, R0 ;  /* 0x00000007ff057819 */ /* 0x000fe40000011400 */
[----:B------:R-:W-:Y:S02]  /*2feb0*/  LOP3.LUT R9, R8, 0xfffffff8, RZ, 0xc0, !PT ;  /* 0xfffffff808097812 */ /* 0x000fe400078ec0ff */
[----:B------:R-:W-:-:S03]  /*2fec0*/  LEA.HI R0, R0, R5, RZ, 0x1 ;  /* 0x0000000500007211 */ /* 0x000fc600078f08ff */
[----:B------:R-:W-:Y:S01]  /*2fed0*/  IMAD.IADD R4, R4, 0x1, -R9 ;  /* 0x0000000104047824 */ /* 0x000fe200078e0a09 */
[----:B------:R-:W-:-:S05]  /*2fee0*/  LOP3.LUT R0, R0, 0x3fffffe, RZ, 0xc0, !PT ;  /* 0x03fffffe00007812 */ /* 0x000fca00078ec0ff */
[----:B------:R-:W-:Y:S02]  /*2fef0*/  IMAD.IADD R0, R5, 0x1, -R0 ;  /* 0x0000000105007824 */ /* 0x000fe400078e0a00 */
[----:B------:R-:W-:-:S04]  /*2ff00*/  IMAD R5, R7, 0x10, R4 ;  /* 0x0000001007057824 */ /* 0x000fc800078e0204 */
[----:B------:R-:W-:-:S04]  /*2ff10*/  IMAD R5, R0, 0x40, R5 ;  /* 0x0000004000057824 */ /* 0x000fc800078e0205 */
[----:B0-----:R-:W-:-:S05]  /*2ff20*/  IMAD R9, R6, 0x80, R5 ;  /* 0x0000008006097824 */ /* 0x001fca00078e0205 */
[----:B------:R-:W-:-:S13]  /*2ff30*/  ISETP.GE.OR P1, PT, R9, R18, P0 ;  /* 0x000000120900720c */ /* 0x000fda0000726670 */
[----:B------:R-:W2:Y:S01]  /*2ff40*/  @!P1 LDL R11, [R1+0x210] ;  /* 0x00021000010b9983 */ /* 0x000ea20000100800 */
[----:B------:R-:W-:Y:S01]  /*2ff50*/  ISETP.NE.AND P2, PT, R23, 0x1, PT ;  /* 0x000000011700780c */ /* 0x000fe20003f45270 */
[----:B------:R-:W-:Y:S01]  /*2ff60*/  UIMAD UR6, UR10, UR8, URZ ;  /* 0x000000080a0672a4 */ /* 0x000fe2000f8e023f */
[----:B------:R-:W-:Y:S01]  /*2ff70*/  LEA.HI R0, R2, R3, RZ, 0x2 ;  /* 0x0000000302007211 */ /* 0x000fe200078f10ff */
[----:B------:R-:W-:Y:S01]  /*2ff80*/  UIMAD.WIDE.U32 UR4, UR58, UR8, URZ ;  /* 0x000000083a0472a5 */ /* 0x000fe2000f8e003f */
[----:B------:R-:W-:Y:S01]  /*2ff90*/  VIADD R21, R9, 0x8 ;  /* 0x0000000809157836 */ /* 0x000fe20000000000 */
[----:B------:R-:W-:Y:S01]  /*2ffa0*/  UIMAD UR6, UR58, UR9, UR6 ;  /* 0x000000093a0672a4 */ /* 0x000fe2000f8e0206 */
[----:B------:R-:W-:Y:S01]  /*2ffb0*/  LOP3.LUT R0, R0, 0xfffffffc, RZ, 0xc0, !PT ;  /* 0xfffffffc00007812 */ /* 0x000fe200078ec0ff */
[----:B------:R-:W-:Y:S01]  /*2ffc0*/  USHF.R.S32.HI UR12, URZ, 0x1f, UR61 ;  /* 0x0000001f3f0c7899 */ /* 0x000fe2000801143d */
[----:B------:R-:W-:Y:S01]  /*2ffd0*/  ULDC.64 UR8, c[0x0][0xcd8] ;  /* 0x0003360000087ab9 */ /* 0x000fe20000000a00 */
[----:B------:R-:W-:-:S02]  /*2ffe0*/  UIADD3 UR5, UR5, UR6, URZ ;  /* 0x0000000605057290 */ /* 0x000fc4000fffe03f */
[----:B------:R-:W-:Y:S01]  /*2fff0*/  IMAD.IADD R0, R3, 0x1, -R0 ;  /* 0x0000000103007824 */ /* 0x000fe200078e0a00 */
[----:B------:R-:W-:Y:S01]  /*30000*/  UIMAD UR6, UR12, UR8, URZ ;  /* 0x000000080c0672a4 */ /* 0x000fe2000f8e023f */
[----:B------:R-:W0:Y:S01]  /*30010*/  @P2 LDC R3, c[0x0][0xcec] ;  /* 0x00033b00ff032b82 */ /* 0x000e220000000800 */
[----:B------:R-:W-:Y:S01]  /*30020*/  USHF.R.S32.HI UR11, URZ, 0x1f, UR59 ;  /* 0x0000001f3f0b7899 */ /* 0x000fe2000801143b */
[----:B------:R-:W-:Y:S01]  /*30030*/  ISETP.GE.OR P0, PT, R21, R18, P0 ;  /* 0x000000121500720c */ /* 0x000fe20000706670 */
[----:B------:R-:W-:Y:S01]  /*30040*/  UIMAD UR6, UR61, UR9, UR6 ;  /* 0x000000093d0672a4 */ /* 0x000fe2000f8e0206 */
[----:B------:R-:W-:Y:S01]  /*30050*/  LEA.HI R2, R0, R0, RZ, 0x1 ;  /* 0x0000000000027211 */ /* 0x000fe200078f08ff */
[----:B------:R-:W-:-:S03]  /*30060*/  UIMAD.WIDE.U32 UR4, UR61, UR8, UR4 ;  /* 0x000000083d0472a5 */ /* 0x000fc6000f8e0004 */
[----:B------:R-:W1:Y:S01]  /*30070*/  @P2 LDC R4, c[0x0][0xcf0] ;  /* 0x00033c00ff042b82 */ /* 0x000e620000000800 */
[----:B------:R-:W-:Y:S01]  /*30080*/  LOP3.LUT R7, R2, 0x1ffffffe, RZ, 0xc0, !PT ;  /* 0x1ffffffe02077812 */ /* 0x000fe200078ec0ff */
[----:B------:R-:W-:Y:S01]  /*30090*/  ULDC.64 UR8, c[0x0][0xce0] ;  /* 0x0003380000087ab9 */ /* 0x000fe20000000a00 */
[----:B------:R-:W-:Y:S02]  /*300a0*/  UIADD3 UR5, UR5, UR6, URZ ;  /* 0x0000000605057290 */ /* 0x000fe4000fffe03f */
[----:B------:R-:W-:Y:S01]  /*300b0*/  UIMAD UR7, UR11, UR8, URZ ;  /* 0x000000080b0772a4 */ /* 0x000fe2000f8e023f */
[----:B------:R-:W-:Y:S01]  /*300c0*/  IMAD.IADD R0, R0, 0x1, -R7 ;  /* 0x0000000100007824 */ /* 0x000fe200078e0a07 */
[----:B------:R-:W-:Y:S02]  /*300d0*/  UIMAD.WIDE.U32 UR4, UR59, UR8, UR4 ;  /* 0x000000083b0472a5 */ /* 0x000fe4000f8e0004 */
[----:B------:R-:W-:Y:S01]  /*300e0*/  UIMAD UR7, UR59, UR9, UR7 ;  /* 0x000000093b0772a4 */ /* 0x000fe2000f8e0207 */
[----:B------:R-:W-:-:S02]  /*300f0*/  IMAD R0, R0, 0x8, R5 ;  /* 0x0000000800007824 */ /* 0x000fc400078e0205 */
[----:B------:R-:W-:Y:S02]  /*30100*/  ULDC.64 UR8, c[0x0][0xc38] ;  /* 0x00030e0000087ab9 */ /* 0x000fe40000000a00 */
[----:B------:R-:W-:-:S04]  /*30110*/  IMAD R6, R6, 0x80, R0 ;  /* 0x0000008006067824 */ /* 0x000fc800078e0200 */
[----:B0-----:R-:W-:-:S04]  /*30120*/  @P2 IMAD.HI.U32 R3, R6, R3, RZ ;  /* 0x0000000306032227 */ /* 0x001fc800078e00ff */
[----:B------:R-:W-:Y:S01]  /*30130*/  IMAD.MOV.U32 R0, RZ, RZ, R6 ;  /* 0x000000ffff007224 */ /* 0x000fe200078e0006 */
[----:B-1----:R-:W-:Y:S01]  /*30140*/  @P2 SHF.R.U32.HI R0, RZ, R4, R3 ;  /* 0x00000004ff002219 */ /* 0x002fe20000011603 */
[----:B------:R-:W-:-:S03]  /*30150*/  IMAD.U32 R4, RZ, RZ, UR7 ;  /* 0x00000007ff047e24 */ /* 0x000fc6000f8e00ff */
[--C-:B------:R-:W-:Y:S01]  /*30160*/  SHF.R.S32.HI R3, RZ, 0x1f, R0.reuse ;  /* 0x0000001fff037819 */ /* 0x100fe20000011400 */
[----:B------:R-:W-:Y:S01]  /*30170*/  IMAD.MOV R5, RZ, RZ, -R0 ;  /* 0x000000ffff057224 */ /* 0x000fe200078e0a00 */
[----:B------:R-:W-:-:S03]  /*30180*/  IADD3 R2, P3, R0, UR4, RZ ;  /* 0x0000000400027c10 */ /* 0x000fc6000ff7e0ff */
[----:B------:R-:W-:Y:S01]  /*30190*/  IMAD R5, R23, R5, R6 ;  /* 0x0000000517057224 */ /* 0x000fe200078e0206 */
[----:B------:R-:W-:Y:S01]  /*301a0*/  IADD3.X R3, R3, UR5, R4, P3, !PT ;  /* 0x0000000503037c10 */ /* 0x000fe20009ffe404 */
[----:B------:R-:W-:-:S03]  /*301b0*/  ULDC.64 UR4, c[0x0][0xcc8] ;  /* 0x0003320000047ab9 */ /* 0x000fc60000000a00 */
[----:B------:R-:W-:Y:S01]  /*301c0*/  SHF.R.S32.HI R0, RZ, 0x1f, R5 ;  /* 0x0000001fff007819 */ /* 0x000fe20000011405 */
[----:B------:R-:W-:-:S04]  /*301d0*/  IMAD.WIDE.U32 R2, R5, UR4, R2 ;  /* 0x0000000405027c25 */ /* 0x000fc8000f8e0002 */
[----:B------:R-:W-:-:S04]  /*301e0*/  IMAD R0, R0, UR4, RZ ;  /* 0x0000000400007c24 */ /* 0x000fc8000f8e02ff */
[----:B------:R-:W-:Y:S01]  /*301f0*/  IMAD R5, R5, UR5, R0 ;  /* 0x0000000505057c24 */ /* 0x000fe2000f8e0200 */
[----:B------:R-:W-:Y:S01]  /*30200*/  ULDC.64 UR4, c[0x0][0xca8] ;  /* 0x00032a0000047ab9 */ /* 0x000fe20000000a00 */
[----:B------:R-:W0:Y:S01]  /*30210*/  @P2 LDC R0, c[0x0][0xcec] ;  /* 0x00033b00ff002b82 */ /* 0x000e220000000800 */
[----:B------:R-:W-:Y:S01]  /*30220*/  LEA R8, P3, R2, UR4, 0x2 ;  /* 0x0000000402087c11 */ /* 0x000fe2000f8610ff */
[----:B------:R-:W-:-:S04]  /*30230*/  IMAD.IADD R3, R3, 0x1, R5 ;  /* 0x0000000103037824 */ /* 0x000fc800078e0205 */
[----:B------:R-:W-:Y:S01]  /*30240*/  SHFL.IDX PT, R4, R8, RZ, 0x1c1f ;  /* 0x001c1fff08047589 */ /* 0x000fe200000e0000 */
[----:B------:R-:W-:Y:S01]  /*30250*/  LEA.HI.X R10, R2, UR5, R3, 0x2, P3 ;  /* 0x00000005020a7c11 */ /* 0x000fe200098f1403 */
[----:B------:R-:W-:Y:S01]  /*30260*/  UIMAD UR6, UR10, UR8, URZ ;  /* 0x000000080a0672a4 */ /* 0x000fe2000f8e023f */
[----:B------:R-:W1:Y:S03]  /*30270*/  @P2 LDC R2, c[0x0][0xcf0] ;  /* 0x00033c00ff022b82 */ /* 0x000e660000000800 */
[----:B------:R-:W2:Y:S04]  /*30280*/  SHFL.IDX PT, R5, R10, RZ, 0x1c1f ;  /* 0x001c1fff0a057589 */ /* 0x000ea800000e0000 */
[----:B--2---:R2:W-:Y:S04]  /*30290*/  @!P1 ST.E desc[UR36][R4.64], R11 ;  /* 0x0000000b04009985 */ /* 0x0045e8000c101924 */
[----:B------:R-:W3:Y:S01]  /*302a0*/  @!P0 LDL R7, [R1+0x214] ;  /* 0x0002140001078983 */ /* 0x000ee20000100800 */
[----:B------:R-:W-:Y:S01]  /*302b0*/  UIMAD.WIDE.U32 UR4, UR58, UR8, URZ ;  /* 0x000000083a0472a5 */ /* 0x000fe2000f8e003f */
[----:B0-----:R-:W-:Y:S01]  /*302c0*/  @P2 IMAD.HI.U32 R3, R6, R0, RZ ;  /* 0x0000000006032227 */ /* 0x001fe200078e00ff */
[----:B------:R-:W-:Y:S01]  /*302d0*/  UIMAD UR6, UR58, UR9, UR6 ;  /* 0x000000093a0672a4 */ /* 0x000fe2000f8e0206 */
[----:B------:R-:W-:Y:S01]  /*302e0*/  LOP3.LUT R13, R13, 0x7ffffffc, RZ, 0xc0, !PT ;  /* 0x7ffffffc0d0d7812 */ /* 0x000fe200078ec0ff */
[----:B------:R-:W-:Y:S01]  /*302f0*/  BSSY B0, `(.L_x_2288) ;  /* 0x0000109000007945 */ /* 0x000fe20003800000 */
[----:B------:R-:W-:Y:S01]  /*30300*/  ULDC.64 UR8, c[0x0][0xc40] ;  /* 0x0003100000087ab9 */ /* 0x000fe20000000a00 */
[----:B------:R-:W-:Y:S01]  /*30310*/  UIADD3 UR5, UR5, UR6, URZ ;  /* 0x0000000605057290 */ /* 0x000fe2000fffe03f */
[--C-:B--2---:R-:W-:Y:S01]  /*30320*/  IMAD.MOV.U32 R5, RZ, RZ, R6.reuse ;  /* 0x000000ffff057224 */ /* 0x104fe200078e0006 */
[----:B------:R-:W-:Y:S01]  /*30330*/  UIMAD UR6, UR12, UR8, URZ ;  /* 0x000000080c0672a4 */ /* 0x000fe2000f8e023f */
[----:B-1----:R-:W-:Y:S01]  /*30340*/  @P2 SHF.R.U32.HI R5, RZ, R2, R3 ;  /* 0x00000002ff052219 */ /* 0x002fe20000011603 */
[----:B------:R-:W-:Y:S01]  /*30350*/  UIMAD.WIDE.U32 UR4, UR61, UR8, UR4 ;  /* 0x000000083d0472a5 */ /* 0x000fe2000f8e0004 */
[----:B------:R-:W-:Y:S01]  /*30360*/  IMAD.IADD R13, R12, 0x1, -R13 ;  /* 0x000000010c0d7824 */ /* 0x000fe200078e0a0d */
[----:B------:R-:W-:Y:S01]  /*30370*/  UIMAD UR6, UR61, UR9, UR6 ;  /* 0x000000093d0672a4 */ /* 0x000fe2000f8e0206 */
[--C-:B------:R-:W-:Y:S01]  /*30380*/  SHF.R.S32.HI R0, RZ, 0x1f, R5.reuse ;  /* 0x0000001fff007819 */ /* 0x100fe20000011405 */
[----:B------:R-:W-:Y:S01]  /*30390*/  IMAD.MOV R4, RZ, RZ, -R5 ;  /* 0x000000ffff047224 */ /* 0x000fe200078e0a05 */
[----:B------:R-:W-:Y:S01]  /*303a0*/  ULDC.64 UR8, c[0x0][0xc48] ;  /* 0x0003120000087ab9 */ /* 0x000fe20000000a00 */
[----:B------:R-:W-:Y:S01]  /*303b0*/  UIADD3 UR5, UR5, UR6, URZ ;  /* 0x0000000605057290 */ /* 0x000fe2000fffe03f */
[----:B------:R-:W-:Y:S01]  /*303c0*/  IMAD.SHL.U32 R19, R13, 0x2, RZ ;  /* 0x000000020d137824 */ /* 0x000fe200078e00ff */
[----:B------:R-:W-:Y:S01]  /*303d0*/  UIMAD UR6, UR11, UR8, URZ ;  /* 0x000000080b0672a4 */ /* 0x000fe2000f8e023f */
[----:B------:R-:W-:Y:S01]  /*303e0*/  IMAD R23, R23, R4, R6 ;  /* 0x0000000417177224 */ /* 0x000fe200078e0206 */
[----:B------:R-:W-:-:S02]  /*303f0*/  UIMAD.WIDE.U32 UR4, UR59, UR8, UR4 ;  /* 0x000000083b0472a5 */ /* 0x000fc4000f8e0004 */
[----:B------:R-:W-:-:S04]  /*30400*/  UIMAD UR6, UR59, UR9, UR6 ;  /* 0x000000093b0672a4 */ /* 0x000fc8000f8e0206 */
[----:B------:R-:W-:Y:S01]  /*30410*/  UIADD3 UR6, UR5, UR6, URZ ;  /* 0x0000000605067290 */ /* 0x000fe2000fffe03f */
[----:B------:R-:W-:Y:S02]  /*30420*/  IMAD.U32 R2, RZ, RZ, UR4 ;  /* 0x00000004ff027e24 */ /* 0x000fe4000f8e00ff */
[----:B------:R-:W-:Y:S01]  /*30430*/  IMAD.U32 R3, RZ, RZ, UR5 ;  /* 0x00000005ff037e24 */ /* 0x000fe2000f8e00ff */
[----:B------:R-:W-:Y:S02]  /*30440*/  ULDC.64 UR4, c[0x0][0xc30] ;  /* 0x00030c0000047ab9 */ /* 0x000fe40000000a00 */
[----:B------:R-:W-:Y:S02]  /*30450*/  IMAD.U32 R3, RZ, RZ, UR6 ;  /* 0x00000006ff037e24 */ /* 0x000fe4000f8e00ff */
[----:B------:R-:W-:Y:S02]  /*30460*/  IMAD R0, R0, UR4, RZ ;  /* 0x0000000400007c24 */ /* 0x000fe4000f8e02ff */
        /* <DEDUP_REMOVED lines=8> */
[----:B------:R-:W-:Y:S01]  /*304f0*/  ULDC.64 UR4, c[0x0][0xc00] ;  /* 0x0003000000047ab9 */ /* 0x000fe20000000a00 */
[----:B------:R-:W-:Y:S02]  /*30500*/  SHFL.IDX PT, R2, R8, 0x1, 0x1c1f ;  /* 0x003c1f0008027f89 */ /* 0x000fe400000e0000 */
[----:B------:R-:W-:Y:S01]  /*30510*/  IMAD.IADD R3, R23, 0x1, R5 ;  /* 0x0000000117037824 */ /* 0x000fe200078e0205 */
[----:B------:R-:W-:-:S04]  /*30520*/  LEA R20, P1, R22, UR4, 0x2 ;  /* 0x0000000416147c11 */ /* 0x000fc8000f8210ff */
[----:B------:R-:W-:Y:S01]  /*30530*/  LEA.HI.X R22, R22, UR5, R3, 0x2, P1 ;  /* 0x0000000516167c11 */ /* 0x000fe200088f1403 */
[----:B------:R-:W-:Y:S01]  /*30540*/  SHFL.IDX PT, R16, R20, RZ, 0x1c1f ;  /* 0x001c1fff14107589 */ /* 0x000fe200000e0000 */
[----:B------:R-:W-:-:S03]  /*30550*/  ISETP.GE.AND P1, PT, R9, R18, PT ;  /* 0x000000120900720c */ /* 0x000fc60003f26270 */
[----:B------:R-:W3:Y:S04]  /*30560*/  SHFL.IDX PT, R3, R10, 0x1, 0x1c1f ;  /* 0x003c1f000a037f89 */ /* 0x000ee800000e0000 */
[----:B------:R0:W1:Y:S04]  /*30570*/  SHFL.IDX PT, R17, R22, RZ, 0x1c1f ;  /* 0x001c1fff16117589 */ /* 0x00006800000e0000 */
[----:B---3--:R0:W-:Y:S02]  /*30580*/  @!P0 ST.E desc[UR36][R2.64], R7 ;  /* 0x0000000702008985 */ /* 0x0081e4000c101924 */
[----:B-1----:R-:W-:Y:S05]  /*30590*/  @P1 BRA `(.L_x_2289) ;  /* 0x0000000c00781947 */ /* 0x002fea0003800000 */
[----:B------:R-:W-:Y:S02]  /*305a0*/  ULDC UR4, c[0x0][0xbc8] ;  /* 0x0002f20000047ab9 */ /* 0x000fe40000000800 */
[----:B------:R-:W-:-:S13]  /*305b0*/  ISETP.GE.AND P0, PT, R19, UR4, PT ;  /* 0x0000000413007c0c */ /* 0x000fda000bf06270 */
[----:B------:R-:W2:Y:S01]  /*305c0*/  @!P0 LDL.64 R12, [R1+0x230] ;  /* 0x00023000010c8983 */ /* 0x000ea20000100a00 */
[C---:B------:R-:W-:Y:S02]  /*305d0*/  VIADD R0, R19.reuse, 0x8 ;  /* 0x0000000813007836 */ /* 0x040fe40000000000 */
[----:B0-----:R-:W-:-:S03]  /*305e0*/  @!P0 IMAD.WIDE R2, R19, 0x4, R16 ;  /* 0x0000000413028825 */ /* 0x001fc600078e0210 */
[C---:B------:R-:W-:Y:S01]  /*305f0*/  ISETP.GE.AND P1, PT, R0.reuse, UR4, PT ;  /* 0x0000000400007c0c */ /* 0x040fe2000bf26270 */
[----:B------:R-:W-:Y:S01]  /*30600*/  VIADD R8, R19, 0x10 ;  /* 0x0000001013087836 */ /* 0x000fe20000000000 */
[----:B--2---:R0:W-:Y:S11]  /*30610*/  @!P0 ST.E.64 desc[UR36][R2.64], R12 ;  /* 0x0000000c02008985 */ /* 0x0041f6000c101b24 */
[----:B------:R-:W2:Y:S01]  /*30620*/  @!P1 LDL.64 R6, [R1+0x240] ;  /* 0x0002400001069983 */ /* 0x000ea20000100a00 */
[----:B------:R-:W-:-:S02]  /*30630*/  @!P1 LEA.HI R0, R0, R0, RZ, 0x1 ;  /* 0x0000000000009211 */ /* 0x000fc400078f08ff */
[----:B------:R-:W-:Y:S02]  /*30640*/  ISETP.GE.AND P0, PT, R8, UR4, PT ;  /* 0x0000000408007c0c */ /* 0x000fe4000bf06270 */
[----:B------:R-:W-:-:S05]  /*30650*/  @!P1 LOP3.LUT R0, R0, 0xfffffffe, RZ, 0xc0, !PT ;  /* 0xfffffffe00009812 */ /* 0x000fca00078ec0ff */
[----:B------:R-:W-:-:S04]  /*30660*/  @!P1 IMAD.WIDE R4, R0, 0x4, R16 ;  /* 0x0000000400049825 */ /* 0x000fc800078e0210 */
[----:B------:R-:W-:Y:S01]  /*30670*/  VIADD R0, R19, 0x18 ;  /* 0x0000001813007836 */ /* 0x000fe20000000000 */
[----:B--2---:R1:W-:Y:S04]  /*30680*/  @!P1 ST.E.64 desc[UR36][R4.64], R6 ;  /* 0x0000000604009985 */ /* 0x0043e8000c101b24 */
[----:B------:R-:W2:Y:S01]  /*30690*/  @!P0 LDL.64 R10, [R1+0x250] ;  /* 0x00025000010a8983 */ /* 0x000ea20000100a00 */
[----:B------:R-:W-:Y:S02]  /*306a0*/  @!P0 LEA.HI R8, R8, R8, RZ, 0x1 ;  /* 0x0000000808088211 */ /* 0x000fe400078f08ff */
[----:B------:R-:W-:Y:S02]  /*306b0*/  ISETP.GE.AND P1, PT, R0, UR4, PT ;  /* 0x0000000400007c0c */ /* 0x000fe4000bf26270 */
[----:B------:R-:W-:-:S05]  /*306c0*/  @!P0 LOP3.LUT R8, R8, 0xfffffffe, RZ, 0xc0, !PT ;  /* 0xfffffffe08088812 */ /* 0x000fca00078ec0ff */
[----:B------:R-:W-:-:S04]  /*306d0*/  @!P0 IMAD.WIDE R8, R8, 0x4, R16 ;  /* 0x0000000408088825 */ /* 0x000fc800078e0210 */
[----:B------:R-:W-:Y:S01]  /*306e0*/  VIADD R14, R19, 0x20 ;  /* 0x00000020130e7836 */ /* 0x000fe20000000000 */
[----:B--2---:R2:W-:Y:S04]  /*306f0*/  @!P0 ST.E.64 desc[UR36][R8.64], R10 ;  /* 0x0000000a08008985 */ /* 0x0045e8000c101b24 */
[----:B0-----:R-:W3:Y:S01]  /*30700*/  @!P1 LDL.64 R12, [R1+0x260] ;  /* 0x00026000010c9983 */ /* 0x001ee20000100a00 */
[----:B------:R-:W-:Y:S02]  /*30710*/  @!P1 LEA.HI R0, R0, R0, RZ, 0x1 ;  /* 0x0000000000009211 */ /* 0x000fe400078f08ff */
[----:B------:R-:W-:Y:S02]  /*30720*/  ISETP.GE.AND P0, PT, R14, UR4, PT ;  /* 0x000000040e007c0c */ /* 0x000fe4000bf06270 */
[----:B------:R-:W-:-:S05]  /*30730*/  @!P1 LOP3.LUT R0, R0, 0xfffffffe, RZ, 0xc0, !PT ;  /* 0xfffffffe00009812 */ /* 0x000fca00078ec0ff */
[----:B------:R-:W-:-:S04]  /*30740*/  @!P1 IMAD.WIDE R2, R0, 0x4, R16 ;  /* 0x0000000400029825 */ /* 0x000fc800078e0210 */
[----:B------:R-:W-:Y:S01]  /*30750*/  VIADD R0, R19, 0x28 ;  /* 0x0000002813007836 */ /* 0x000fe20000000000 */
[----:B---3--:R0:W-:Y:S04]  /*30760*/  @!P1 ST.E.64 desc[UR36][R2.64], R12 ;  /* 0x0000000c02009985 */ /* 0x0081e8000c101b24 */
[----:B-1----:R-:W3:Y:S01]  /*30770*/  @!P0 LDL.64 R4, [R1+0x270] ;  /* 0x0002700001048983 */ /* 0x002ee20000100a00 */
[----:B------:R-:W-:Y:S02]  /*30780*/  @!P0 LEA.HI R14, R14, R14, RZ, 0x1 ;  /* 0x0000000e0e0e8211 */ /* 0x000fe400078f08ff */
[----:B------:R-:W-:Y:S02]  /*30790*/  ISETP.GE.AND P1, PT, R0, UR4, PT ;  /* 0x0000000400007c0c */ /* 0x000fe4000bf26270 */
[----:B------:R-:W-:-:S05]  /*307a0*/  @!P0 LOP3.LUT R14, R14, 0xfffffffe, RZ, 0xc0, !PT ;  /* 0xfffffffe0e0e8812 */ /* 0x000fca00078ec0ff */
[----:B------:R-:W-:-:S04]  /*307b0*/  @!P0 IMAD.WIDE R14, R14, 0x4, R16 ;  /* 0x000000040e0e8825 */ /* 0x000fc800078e0210 */
[----:B--2---:R-:W-:Y:S01]  /*307c0*/  VIADD R8, R19, 0x30 ;  /* 0x0000003013087836 */ /* 0x004fe20000000000 */
[----:B---3--:R1:W-:Y:S04]  /*307d0*/  @!P0 ST.E.64 desc[UR36][R14.64], R4 ;  /* 0x000000040e008985 */ /* 0x0083e8000c101b24 */
[----:B------:R-:W2:Y:S01]  /*307e0*/  @!P1 LDL.64 R6, [R1+0x280] ;  /* 0x0002800001069983 */ /* 0x000ea20000100a00 */
[----:B------:R-:W-:Y:S02]  /*307f0*/  @!P1 LEA.HI R0, R0, R0, RZ, 0x1 ;  /* 0x0000000000009211 */ /* 0x000fe400078f08ff */
[----:B------:R-:W-:Y:S02]  /*30800*/  ISETP.GE.AND P0, PT, R8, UR4, PT ;  /* 0x0000000408007c0c */ /* 0x000fe4000bf06270 */
[----:B------:R-:W-:-:S05]  /*30810*/  @!P1 LOP3.LUT R0, R0, 0xfffffffe, RZ, 0xc0, !PT ;  /* 0xfffffffe00009812 */ /* 0x000fca00078ec0ff */
[----:B0-----:R-:W-:-:S04]  /*30820*/  @!P1 IMAD.WIDE R2, R0, 0x4, R16 ;  /* 0x0000000400029825 */ /* 0x001fc800078e0210 */
        /* <DEDUP_REMOVED lines=9> */
[----:B-1----:R-:W3:Y:S01]  /*308c0*/  @!P1 LDL.64 R4, [R1+0x2a0] ;  /* 0x0002a00001049983 */ /* 0x002ee20000100a00 */
[----:B------:R-:W-:Y:S02]  /*308d0*/  @!P1 LEA.HI R0, R0, R0, RZ, 0x1 ;  /* 0x0000000000009211 */ /* 0x000fe400078f08ff */
[----:B------:R-:W-:Y:S02]  /*308e0*/  ISETP.GE.AND P0, PT, R12, UR4, PT ;  /* 0x000000040c007c0c */ /* 0x000fe4000bf06270 */
[----:B------:R-:W-:-:S05]  /*308f0*/  @!P1 LOP3.LUT R0, R0, 0xfffffffe, RZ, 0xc0, !PT ;  /* 0xfffffffe00009812 */ /* 0x000fca00078ec0ff */
[----:B0-----:R-:W-:-:S04]  /*30900*/  @!P1 IMAD.WIDE R2, R0, 0x4, R16 ;  /* 0x0000000400029825 */ /* 0x001fc800078e0210 */
[----:B------:R-:W-:Y:S01]  /*30910*/  VIADD R0, R19, 0x48 ;  /* 0x0000004813007836 */ /* 0x000fe20000000000 */
[----:B---3--:R0:W-:Y:S04]  /*30920*/  @!P1 ST.E.64 desc[UR36][R2.64], R4 ;  /* 0x0000000402009985 */ /* 0x0081e8000c101b24 */
[----:B------:R-:W3:Y:S01]  /*30930*/  @!P0 LDL.64 R6, [R1+0x2b0] ;  /* 0x0002b00001068983 */ /* 0x000ee20000100a00 */
        /* <DEDUP_REMOVED lines=18> */
[----:B-1----:R-:W-:Y:S01]  /*30a60*/  VIADD R12, R19, 0x60 ;  /* 0x00000060130c7836 */ /* 0x002fe20000000000 */
[----:B--2---:R1:W-:Y:S04]  /*30a70*/  @!P0 ST.E.64 desc[UR36][R10.64], R4 ;  /* 0x000000040a008985 */ /* 0x0043e8000c101b24 */
        /* <DEDUP_REMOVED lines=87> */
[----:B0-----:R-:W-:-:S05]  /*30ff0*/  @!P1 LOP3.LUT R3, R0, 0xfffffffe, RZ, 0xc0, !PT ;  /* 0xfffffffe00039812 */ /* 0x001fca00078ec0ff */
[----:B------:R-:W-:-:S04]  /*31000*/  @!P1 IMAD.WIDE R2, R3, 0x4, R16 ;  /* 0x0000000403029825 */ /* 0x000fc800078e0210 */
[----:B------:R-:W-:Y:S01]  /*31010*/  VIADD R0, R19, 0xc8 ;  /* 0x000000c813007836 */ /* 0x000fe20000000000 */
[----:B--2---:R0:W-:Y:S04]  /*31020*/  @!P1 ST.E.64 desc[UR36][R2.64], R6 ;  /* 0x0000000602009985 */ /* 0x0041e8000c101b24 */
[----:B------:R-:W2:Y:S01]  /*31030*/  @!P0 LDL.64 R8, [R1+0x3b0] ;  /* 0x0003b00001088983 */ /* 0x000ea20000100a00 */
[----:B------:R-:W-:Y:S02]  /*31040*/  @!P0 LEA.HI R12, R12, R12, RZ, 0x1 ;  /* 0x0000000c0c0c8211 */ /* 0x000fe400078f08ff */
[----:B------:R-:W-:Y:S02]  /*31050*/  ISETP.GE.AND P1, PT, R0, UR4, PT ;  /* 0x0000000400007c0c */ /* 0x000fe4000bf26270 */
[----:B-1----:R-:W-:-:S05]  /*31060*/  @!P0 LOP3.LUT R5, R12, 0xfffffffe, RZ, 0xc0, !PT ;  /* 0xfffffffe0c058812 */ /* 0x002fca00078ec0ff */
[----:B------:R-:W-:-:S04]  /*31070*/  @!P0 IMAD.WIDE R4, R5, 0x4, R16 ;  /* 0x0000000405048825 */ /* 0x000fc800078e0210 */
[----:B------:R-:W-:Y:S01]  /*31080*/  VIADD R12, R19, 0xd0 ;  /* 0x000000d0130c7836 */ /* 0x000fe20000000000 */
        /* <DEDUP_REMOVED lines=36> */
[----:B------:R-:W3:Y:S01]  /*312d0*/  @!P0 LDL.64 R8, [R1+0x410] ;  /* 0x0004100001088983 */ /* 0x000ee20000100a00 */
[----:B------:R-:W-:Y:S02]  /*312e0*/  @!P0 LEA.HI R12, R12, R12, RZ, 0x1 ;  /* 0x0000000c0c0c8211 */ /* 0x000fe400078f08ff */
[----:B------:R-:W-:Y:S02]  /*312f0*/  ISETP.GE.AND P1, PT, R0, UR4, PT ;  /* 0x0000000400007c0c */ /* 0x000fe4000bf26270 */
[----:B-1----:R-:W-:-:S05]  /*31300*/  @!P0 LOP3.LUT R5, R12, 0xfffffffe, RZ, 0xc0, !PT ;  /* 0xfffffffe0c058812 */ /* 0x002fca00078ec0ff */
[----:B------:R-:W-:-:S05]  /*31310*/  @!P0 IMAD.WIDE R4, R5, 0x4, R16 ;  /* 0x0000000405048825 */ /* 0x000fca00078e0210 */
[----:B---3--:R2:W-:Y:S04]  /*31320*/  @!P0 ST.E.64 desc[UR36][R4.64], R8 ;  /* 0x0000000804008985 */ /* 0x0085e8000c101b24 */
[----:B------:R-:W3:Y:S01]  /*31330*/  @!P1 LDL.64 R12, [R1+0x420] ;  /* 0x00042000010c9983 */ /* 0x000ee20000100a00 */
[----:B------:R-:W-:-:S04]  /*31340*/  @!P1 LEA.HI R0, R0, R0, RZ, 0x1 ;  /* 0x0000000000009211 */ /* 0x000fc800078f08ff */
[----:B------:R-:W-:-:S05]  /*31350*/  @!P1 LOP3.LUT R11, R0, 0xfffffffe, RZ, 0xc0, !PT ;  /* 0xfffffffe000b9812 */ /* 0x000fca00078ec0ff */
[----:B------:R-:W-:-:S05]  /*31360*/  @!P1 IMAD.WIDE R16, R11, 0x4, R16 ;  /* 0x000000040b109825 */ /* 0x000fca00078e0210 */
[----:B---3--:R2:W-:Y:S02]  /*31370*/  @!P1 ST.E.64 desc[UR36][R16.64], R12 ;  /* 0x0000000c10009985 */ /* 0x0085e4000c101b24 */
.L_x_2289:
[----:B------:R-:W-:Y:S05]  /*31380*/  BSYNC B0 ;  /* 0x0000000000007941 */ /* 0x000fea0003800000 */
.L_x_2288:
[----:B------:R-:W-:Y:S01]  /*31390*/  ISETP.GE.AND P0, PT, R21, R18, PT ;  /* 0x000000121500720c */ /* 0x000fe20003f06270 */
[----:B------:R1:W3:Y:S04]  /*313a0*/  SHFL.IDX PT, R15, R22, 0x1, 0x1c1f ;  /* 0x003c1f00160f7f89 */ /* 0x0002e800000e0000 */
[----:B------:R1:W4:Y:S08]  /*313b0*/  SHFL.IDX PT, R14, R20, 0x1, 0x1c1f ;  /* 0x003c1f00140e7f89 */ /* 0x00033000000e0000 */
[----:B-1----:R-:W-:Y:S05]  /*313c0*/  @P0 BRA `(.L_x_2183) ;  /* 0x0000005800c00947 */ /* 0x002fea0003800000 */
[----:B--2---:R-:W1:Y:S02]  /*313d0*/  LDC R17, c[0x0][0xbc8] ;  /* 0x0002f200ff117b82 */ /* 0x004e640000000800 */
[----:B-1----:R-:W-:-:S13]  /*313e0*/  ISETP.GE.AND P0, PT, R19, R17, PT ;  /* 0x000000111300720c */ /* 0x002fda0003f06270 */
[----:B------:R-:W2:Y:S01]  /*313f0*/  @!P0 LDL.64 R12, [R1+0x238] ;  /* 0x00023800010c8983 */ /* 0x000ea20000100a00 */
[C---:B------:R-:W-:Y:S02]  /*31400*/  VIADD R0, R19.reuse, 0x8 ;  /* 0x0000000813007836 */ /* 0x040fe40000000000 */
[----:B0--34-:R-:W-:-:S03]  /*31410*/  @!P0 IMAD.WIDE R2, R19, 0x4, R14 ;  /* 0x0000000413028825 */ /* 0x019fc600078e020e */
[C---:B------:R-:W-:Y:S01]  /*31420*/  ISETP.GE.AND P1, PT, R0.reuse, R17, PT ;  /* 0x000000110000720c */ /* 0x040fe20003f26270 */
[----:B------:R-:W-:Y:S01]  /*31430*/  VIADD R10, R19, 0x10 ;  /* 0x00000010130a7836 */ /* 0x000fe20000000000 */
[----:B--2---:R0:W-:Y:S11]  /*31440*/  @!P0 ST.E.64 desc[UR36][R2.64], R12 ;  /* 0x0000000c02008985 */ /* 0x0041f6000c101b24 */
[----:B------:R-:W2:Y:S01]  /*31450*/  @!P1 LDL.64 R6, [R1+0x248] ;  /* 0x0002480001069983 */ /* 0x000ea20000100a00 */
[----:B------:R-:W-:-:S02]  /*31460*/  @!P1 LEA.HI R0, R0, R0, RZ, 0x1 ;  /* 0x0000000000009211 */ /* 0x000fc400078f08ff */
[----:B------:R-:W-:Y:S02]  /*31470*/  ISETP.GE.AND P0, PT, R10, R17, PT ;  /* 0x000000110a00720c */ /* 0x000fe40003f06270 */
[----:B------:R-:W-:-:S05]  /*31480*/  @!P1 LOP3.LUT R0, R0, 0xfffffffe, RZ, 0xc0, !PT ;  /* 0xfffffffe00009812 */ /* 0x000fca00078ec0ff */
[----:B------:R-:W-:-:S04]  /*31490*/  @!P1 IMAD.WIDE R4, R0, 0x4, R14 ;  /* 0x0000000400049825 */ /* 0x000fc800078e020e */
[----:B------:R-:W-:Y:S01]  /*314a0*/  VIADD R0, R19, 0x18 ;  /* 0x0000001813007836 */ /* 0x000fe20000000000 */
[----:B--2---:R1:W-:Y:S04]  /*314b0*/  @!P1 ST.E.64 desc[UR36][R4.64], R6 ;  /* 0x0000000604009985 */ /* 0x0043e8000c101b24 */
[----:B------:R-:W2:Y:S01]  /*314c0*/  @!P0 LDL.64 R8, [R1+0x258] ;  /* 0x0002580001088983 */ /* 0x000ea20000100a00 */
[----:B------:R-:W-:Y:S02]  /*314d0*/  @!P0 LEA.HI R10, R10, R10, RZ, 0x1 ;  /* 0x0000000a0a0a8211 */ /* 0x000fe400078f08ff */
[----:B------:R-:W-:Y:S02]  /*314e0*/  ISETP.GE.AND P1, PT, R0, R17, PT ;  /* 0x000000110000720c */ /* 0x000fe40003f26270 */
[----:B0-----:R-:W-:-:S05]  /*314f0*/  @!P0 LOP3.LUT R2, R10, 0xfffffffe, RZ, 0xc0, !PT ;  /* 0xfffffffe0a028812 */ /* 0x001fca00078ec0ff */
[----:B------:R-:W-:-:S04]  /*31500*/  @!P0 IMAD.WIDE R2, R2, 0x4, R14 ;  /* 0x0000000402028825 */ /* 0x000fc800078e020e */
[----:B------:R-:W-:Y:S01]  /*31510*/  VIADD R12, R19, 0x20 ;  /* 0x00000020130c7836 */ /* 0x000fe20000000000 */
[----:B--2---:R0:W-:Y:S04]  /*31520*/  @!P0 ST.E.64 desc[UR36][R2.64], R8 ;  /* 0x0000000802008985 */ /* 0x0041e8000c101b24 */
[----:B------:R-:W2:Y:S01]  /*31530*/  @!P1 LDL.64 R10, [R1+0x268] ;  /* 0x00026800010a9983 */ /* 0x000ea20000100a00 */
[----:B------:R-:W-:Y:S02]  /*31540*/  @!P1 LEA.HI R0, R0, R0, RZ, 0x1 ;  /* 0x0000000000009211 */ /* 0x000fe400078f08ff */
[----:B------:R-:W-:Y:S02]  /*31550*/  ISETP.GE.AND P0, PT, R12, R17, PT ;  /* 0x000000110c00720c */ /* 0x000fe40003f06270 */
[----:B------:R-:W-:-:S05]  /*31560*/  @!P1 LOP3.LUT R0, R0, 0xfffffffe, RZ, 0xc0, !PT ;  /* 0xfffffffe00009812 */ /* 0x000fca00078ec0ff */
[----:B-1----:R-:W-:-:S04]  /*31570*/  @!P1 IMAD.WIDE R4, R0, 0x4, R14 ;  /* 0x0000000400049825 */ /* 0x002fc800078e020e */
        /* <DEDUP_REMOVED lines=96> */
[----:B-1----:R-:W-:-:S05]  /*31b80*/  @!P1 LOP3.LUT R5, R0, 0xfffffffe, RZ, 0xc0, !PT ;  /* 0xfffffffe00059812 */ /* 0x002fca00078ec0ff */
        /* <DEDUP_REMOVED lines=77> */
[----:B------:R-:W-:-:S06]  /*32060*/  @!P0 IMAD.WIDE R2, R3, 0x4, R14 ;  /* 0x0000000403028825 */ /* 0x000fcc00078e020e */
[----:B------:R-:W-:Y:S01]  /*32070*/  @!P1 LEA.HI R0, R0, R0, RZ, 0x1 ;  /* 0x0000000000009211 */ /* 0x000fe200078f08ff */
[----:B--2---:R0:W-:Y:S04]  /*32080*/  @!P0 ST.E.64 desc[UR36][R2.64], R6 ;  /* 0x0000000602008985 */ /* 0x0041e8000c101b24 */
[----:B------:R-:W2:Y:S01]  /*32090*/  @!P1 LDL.64 R8, [R1+0x408] ;  /* 0x0004080001089983 */ /* 0x000ea20000100a00 */
[----:B------:R-:W-:Y:S01]  /*320a0*/  @!P1 LOP3.LUT R13, R0, 0xfffffffe, RZ, 0xc0, !PT ;  /* 0xfffffffe000d9812 */ /* 0x000fe200078ec0ff */
[C---:B------:R-:W-:Y:S01]  /*320b0*/  VIADD R0, R19.reuse, 0xf0 ;  /* 0x000000f013007836 */ /* 0x040fe20000000000 */
[----:B------:R-:W-:Y:S01]  /*320c0*/  BSSY B0, `(.L_x_2290) ;  /* 0x000000c000007945 */ /* 0x000fe20003800000 */
[----:B------:R-:W-:Y:S02]  /*320d0*/  VIADD R19, R19, 0xf8 ;  /* 0x000000f813137836 */ /* 0x000fe40000000000 */
[----:B-1----:R-:W-:Y:S01]  /*320e0*/  @!P1 IMAD.WIDE R4, R13, 0x4, R14 ;  /* 0x000000040d049825 */ /* 0x002fe200078e020e */
[----:B------:R-:W-:-:S04]  /*320f0*/  ISETP.GE.AND P0, PT, R0, R17, PT ;  /* 0x000000110000720c */ /* 0x000fc80003f06270 */
[----:B--2---:R0:W-:Y:S01]  /*32100*/  @!P1 ST.E.64 desc[UR36][R4.64], R8 ;  /* 0x0000000804009985 */ /* 0x0041e2000c101b24 */
[----:B------:R-:W-:-:S08]  /*32110*/  ISETP.GE.AND P1, PT, R19, R17, PT ;  /* 0x000000111300720c */ /* 0x000fd00003f26270 */
[----:B------:R-:W-:Y:S05]  /*32120*/  @P0 BRA `(.L_x_2291) ;  /* 0x0000000000140947 */ /* 0x000fea0003800000 */
[----:B0-----:R-:W2:Y:S01]  /*32130*/  LDL.64 R4, [R1+0x418] ;  /* 0x0004180001047983 */ /* 0x001ea20000100a00 */
[----:B------:R-:W-:-:S04]  /*32140*/  LEA.HI R0, R0, R0, RZ, 0x1 ;  /* 0x0000000000007211 */ /* 0x000fc800078f08ff */
[----:B------:R-:W-:-:S05]  /*32150*/  LOP3.LUT R3, R0, 0xfffffffe, RZ, 0xc0, !PT ;  /* 0xfffffffe00037812 */ /* 0x000fca00078ec0ff */
[----:B------:R-:W-:-:S05]  /*32160*/  IMAD.WIDE R2, R3, 0x4, R14 ;  /* 0x0000000403027825 */ /* 0x000fca00078e020e */
[----:B--2---:R1:W-:Y:S02]  /*32170*/  ST.E.64 desc[UR36][R2.64], R4 ;  /* 0x0000000402007985 */ /* 0x0043e4000c101b24 */
.L_x_2291:
[----:B------:R-:W-:Y:S05]  /*32180*/  BSYNC B0 ;  /* 0x0000000000007941 */ /* 0x000fea0003800000 */
.L_x_2290:
[----:B------:R-:W-:Y:S05]  /*32190*/  @P1 BRA `(.L_x_2183) ;  /* 0x0000004c004c1947 */ /* 0x000fea0003800000 */
[----:B01----:R-:W2:Y:S01]  /*321a0*/  LDL.64 R4, [R1+0x428] ;  /* 0x0004280001047983 */ /* 0x003ea20000100a00 */
[----:B------:R-:W-:-:S04]  /*321b0*/  LEA.HI R19, R19, R19, RZ, 0x1 ;  /* 0x0000001313137211 */ /* 0x000fc800078f08ff */
[----:B------:R-:W-:-:S05]  /*321c0*/  LOP3.LUT R3, R19, 0xfffffffe, RZ, 0xc0, !PT ;  /* 0xfffffffe13037812 */ /* 0x000fca00078ec0ff */
[----:B------:R-:W-:-:S05]  /*321d0*/  IMAD.WIDE R2, R3, 0x4, R14 ;  /* 0x0000000403027825 */ /* 0x000fca00078e020e */
[----:B--2---:R0:W-:Y:S01]  /*321e0*/  ST.E.64 desc[UR36][R2.64], R4 ;  /* 0x0000000402007985 */ /* 0x0041e2000c101b24 */
[----:B------:R-:W-:Y:S05]  /*321f0*/  BRA `(.L_x_2183) ;  /* 0x0000004c00347947 */ /* 0x000fea0003800000 */
.L_x_2287:
[----:B------:R-:W1:Y:S02]  /*32200*/  S2R R0, SR_TID.X ;  /* 0x0000000000007919 */ /* 0x000e640000002100 */
[----:B-1----:R-:W-:-:S05]  /*32210*/  VIADD R0, R0, 0xffffff80 ;  /* 0xffffff8000007836 */ /* 0x002fca0000000000 */
[----:B------:R-:W-:-:S13]  /*32220*/  ISETP.GT.AND P0, PT, R0, 0x7f, PT ;  /* 0x0000007f0000780c */ /* 0x000fda0003f04270 */
[----:B------:R-:W-:Y:S05]  /*32230*/  @P0 BRA `(.L_x_2183) ;  /* 0x0000004c00240947 */ /* 0x000fea0003800000 */
[----:B0-----:R-:W0:Y:S01]  /*32240*/  S2R R3, SR_CTAID.X ;  /* 0x0000000000037919 */ /* 0x001e220000002500 */
[----:B--2---:R-:W1:Y:S01]  /*32250*/  LDC R4, c[0x0][0xce8] ;  /* 0x00033a00ff047b82 */ /* 0x004e620000000800 */
[----:B------:R-:W-:Y:S02]  /*32260*/  ULDC UR4, c[0x0][0xb88] ;  /* 0x0002e20000047ab9 */ /* 0x000fe40000000800 */
[----:B-1----:R-:W-:Y:S02]  /*32270*/  IMAD R5, R4, UR4, RZ ;  /* 0x0000000404057c24 */ /* 0x002fe4000f8e02ff */
[----:B0-----:R-:W-:-:S05]  /*32280*/  IMAD R0, R3, 0x80, R0 ;  /* 0x0000008003007824 */ /* 0x001fca00078e0200 */
[----:B------:R-:W-:-:S13]  /*32290*/  ISETP.GE.AND P0, PT, R0, R5, PT ;  /* 0x000000050000720c */ /* 0x000fda0003f06270 */
[----:B------:R-:W-:Y:S05]  /*322a0*/  @P0 BRA `(.L_x_2183) ;  /* 0x0000004c00080947 */ /* 0x000fea0003800000 */
[----:B------:R-:W-:Y:S01]  /*322b0*/  ISETP.NE.AND P0, PT, R4, 0x1, PT ;  /* 0x000000010400780c */ /* 0x000fe20003f05270 */
[----:B------:R-:W-:Y:S01]  /*322c0*/  USHF.R.S32.HI UR6, URZ, 0x1f, UR58 ;  /* 0x0000001f3f067899 */ /* 0x000fe2000801143a */
[----:B------:R-:W-:Y:S01]  /*322d0*/  IMAD.MOV.U32 R2, RZ, RZ, R0 ;  /* 0x000000ffff027224 */ /* 0x000fe200078e0000 */
[----:B------:R-:W-:Y:S01]  /*322e0*/  ULDC.64 UR8, c[0x0][0xcd0] ;  /* 0x0003340000087ab9 */ /* 0x000fe20000000a00 */
[----:B------:R-:W-:Y:S02]  /*322f0*/  USHF.R.S32.HI UR7, URZ, 0x1f, UR61 ;  /* 0x0000001f3f077899 */ /* 0x000fe4000801143d */
[----:B------:R-:W-:Y:S02]  /*32300*/  UIMAD UR6, UR6, UR8, URZ ;  /* 0x00000008060672a4 */ /* 0x000fe4000f8e023f */
[----:B------:R-:W-:Y:S02]  /*32310*/  UIMAD.WIDE.U32 UR4, UR58, UR8, URZ ;  /* 0x000000083a0472a5 */ /* 0x000fe4000f8e003f */
[----:B------:R-:W-:-:S03]  /*32320*/  UIMAD UR6, UR58, UR9, UR6 ;  /* 0x000000093a0672a4 */ /* 0x000fc6000f8e0206 */
[----:B------:R-:W0:Y:S01]  /*32330*/  @P0 LDC R3, c[0x0][0xcec] ;  /* 0x00033b00ff030b82 */ /* 0x000e220000000800 */
[----:B------:R-:W-:Y:S01]  /*32340*/  ULDC.64 UR8, c[0x0][0xcd8] ;  /* 0x0003360000087ab9 */ /* 0x000fe20000000a00 */
[----:B------:R-:W-:Y:S02]  /*32350*/  UIADD3 UR5, UR5, UR6, URZ ;  /* 0x0000000605057290 */ /* 0x000fe4000fffe03f */
[----:B------:R-:W-:Y:S02]  /*32360*/  UIMAD UR7, UR7, UR8, URZ ;  /* 0x00000008070772a4 */ /* 0x000fe4000f8e023f */
[----:B------:R-:W-:Y:S02]  /*32370*/  USHF.R.S32.HI UR6, URZ, 0x1f, UR59 ;  /* 0x0000001f3f067899 */ /* 0x000fe4000801143b */
[----:B------:R-:W1:Y:S01]  /*32380*/  @P0 LDC R6, c[0x0][0xcf0] ;  /* 0x00033c00ff060b82 */ /* 0x000e620000000800 */
[----:B------:R-:W-:Y:S02]  /*32390*/  UIMAD UR7, UR61, UR9, UR7 ;  /* 0x000000093d0772a4 */ /* 0x000fe4000f8e0207 */
[----:B------:R-:W-:-:S03]  /*323a0*/  UIMAD.WIDE.U32 UR4, UR61, UR8, UR4 ;  /* 0x000000083d0472a5 */ /* 0x000fc6000f8e0004 */
[----:B------:R-:W-:Y:S01]  /*323b0*/  ULDC.64 UR8, c[0x0][0xce0] ;  /* 0x0003380000087ab9 */ /* 0x000fe20000000a00 */
[----:B------:R-:W-:Y:S02]  /*323c0*/  UIADD3 UR5, UR7, UR5, URZ ;  /* 0x0000000507057290 */ /* 0x000fe4000fffe03f */
[----:B------:R-:W-:Y:S02]  /*323d0*/  UIMAD UR6, UR6, UR8, URZ ;  /* 0x00000008060672a4 */ /* 0x000fe4000f8e023f */
[----:B------:R-:W-:Y:S02]  /*323e0*/  UIMAD.WIDE.U32 UR4, UR59, UR8, UR4 ;  /* 0x000000083b0472a5 */ /* 0x000fe4000f8e0004 */
[----:B------:R-:W-:Y:S01]  /*323f0*/  UIMAD UR6, UR59, UR9, UR6 ;  /* 0x000000093b0672a4 */ /* 0x000fe2000f8e0206 */
[----:B0-----:R-:W-:-:S05]  /*32400*/  @P0 IMAD.HI.U32 R3, R0, R3, RZ ;  /* 0x0000000300030227 */ /* 0x001fca00078e00ff */
[----:B-1----:R-:W-:-:S04]  /*32410*/  @P0 SHF.R.U32.HI R2, RZ, R6, R3 ;  /* 0x00000006ff020219 */ /* 0x002fc80000011603 */
[--C-:B------:R-:W-:Y:S01]  /*32420*/  SHF.R.S32.HI R3, RZ, 0x1f, R2.reuse ;  /* 0x0000001fff037819 */ /* 0x100fe20000011402 */
[----:B------:R-:W-:Y:S01]  /*32430*/  IMAD.MOV R5, RZ, RZ, -R2 ;  /* 0x000000ffff057224 */ /* 0x000fe200078e0a02 */
[----:B------:R-:W-:-:S03]  /*32440*/  IADD3 R2, P0, R2, UR4, RZ ;  /* 0x0000000402027c10 */ /* 0x000fc6000ff1e0ff */
[----:B------:R-:W-:Y:S02]  /*32450*/  IMAD R5, R4, R5, R0 ;  /* 0x0000000504057224 */ /* 0x000fe400078e0200 */
[----:B------:R-:W-:Y:S01]  /*32460*/  IMAD.U32 R4, RZ, RZ, UR6 ;  /* 0x00000006ff047e24 */ /* 0x000fe2000f8e00ff */
[----:B------:R-:W-:Y:S02]  /*32470*/  ULDC.64 UR6, c[0x0][0xcc8] ;  /* 0x0003320000067ab9 */ /* 0x000fe40000000a00 */
[----:B------:R-:W-:Y:S02]  /*32480*/  SHF.R.S32.HI R0, RZ, 0x1f, R5 ;  /* 0x0000001fff007819 */ /* 0x000fe40000011405 */
[----:B------:R-:W-:Y:S01]  /*32490*/  IADD3.X R3, R3, UR5, R4, P0, !PT ;  /* 0x0000000503037c10 */ /* 0x000fe200087fe404 */
[----:B------:R-:W-:Y:S02]  /*324a0*/  ULDC.64 UR4, c[0x0][0xca8] ;  /* 0x00032a0000047ab9 */ /* 0x000fe40000000a00 */
[----:B------:R-:W-:-:S02]  /*324b0*/  IMAD R0, R0, UR6, RZ ;  /* 0x0000000600007c24 */ /* 0x000fc4000f8e02ff */
[----:B------:R-:W-:-:S04]  /*324c0*/  IMAD.WIDE.U32 R2, R5, UR6, R2 ;  /* 0x0000000605027c25 */ /* 0x000fc8000f8e0002 */
[----:B------:R-:W-:Y:S01]  /*324d0*/  IMAD R7, R5, UR7, R0 ;  /* 0x0000000705077c24 */ /* 0x000fe2000f8e0200 */
[----:B------:R-:W-:-:S03]  /*324e0*/  LEA R4, P0, R2, UR4, 0x2 ;  /* 0x0000000402047c11 */ /* 0x000fc6000f8010ff */
[----:B------:R-:W-:-:S05]  /*324f0*/  IMAD.IADD R3, R3, 0x1, R7 ;  /* 0x0000000103037824 */ /* 0x000fca00078e0207 */
[----:B------:R-:W-:Y:S01]  /*32500*/  LEA.HI.X R5, R2, UR5, R3, 0x2, P0 ;  /* 0x0000000502057c11 */ /* 0x000fe200080f1403 */
[----:B------:R-:W-:-:S05]  /*32510*/  IMAD.MOV.U32 R3, RZ, RZ, -0x800000 ;  /* 0xff800000ff037424 */ /* 0x000fca00078e00ff */
[----:B------:R0:W-:Y:S01]  /*32520*/  STG.E desc[UR36][R4.64], R3 ;  /* 0x0000000304007986 */ /* 0x0001e2000c101924 */
[----:B------:R-:W-:Y:S05]  /*32530*/  BRA `(.L_x_2183) ;  /* 0x0000004800647947 */ /* 0x000fea0003800000 */
.L_x_2181:
[----:B------:R-:W-:-:S08]  /*32540*/  NOP ;  /* 0x0000000000007918 */ /* 0x000fd00000000000 */
[----:B0-----:R-:W0:-:S00]  /*32550*/  USETMAXREG.DEALLOC.CTAPOOL 0x28 ;  /* 0x00000028000079c8 */ /* 0x001e0000080e0500 */
        /* <DEDUP_REMOVED lines=16> */
.L_x_2292:
[----:B------:R-:W-:Y:S01]  /*32660*/  ULDC UR7, c[0x0][0xd50] ;  /* 0x0003540000077ab9 */ /* 0x000fe20000000800 */
[----:B------:R-:W-:Y:S01]  /*32670*/  UMOV UR39, UR6 ;  /* 0x0000000600277c82 */ /* 0x000fe20008000000 */
[----:B------:R-:W-:-:S11]  /*32680*/  UISETP.NE.AND UP0, UPT, UR7, 0x1, UPT ;  /* 0x000000010700788c */ /* 0x000fd6000bf05270 */
[----:B------:R-:W-:Y:S01]  /*32690*/  @UP0 ULDC UR4, c[0x0][0xd54] ;  /* 0x0003550000040ab9 */ /* 0x000fe20000000800 */
[----:B------:R-:W-:Y:S01]  /*326a0*/  @UP0 ULDC UR8, c[0x0][0xd58] ;  /* 0x0003560000080ab9 */ /* 0x000fe20000000800 */
[----:B------:R-:W-:-:S04]  /*326b0*/  UIMAD.WIDE.U32 UR4, UR6, UR4, URZ ;  /* 0x00000004060472a5 */ /* 0x000fc8000f8e003f */
[----:B------:R-:W-:-:S12]  /*326c0*/  @UP0 USHF.R.U32.HI UR39, URZ, UR8, UR5 ;  /* 0x000000083f270299 */ /* 0x000fd80008011605 */
.L_x_2293:
        /* <DEDUP_REMOVED lines=53> */
.L_x_2296:
[----:B------:R-:W-:-:S11]  /*32a20*/  UISETP.NE.AND UP0, UPT, UR5, 0x1, UPT ;  /* 0x000000010500788c */ /* 0x000fd6000bf05270 */
[----:B------:R-:W-:Y:S02]  /*32a30*/  @UP0 ULDC.64 UR12, c[0x0][0xae0] ;  /* 0x0002b800000c0ab9 */ /* 0x000fe40000000a00 */
[----:B------:R-:W-:-:S04]  /*32a40*/  UIMAD.WIDE.U32 UR6, UR8, UR12, URZ ;  /* 0x0000000c080672a5 */ /* 0x000fc8000f8e003f */
[----:B------:R-:W-:-:S12]  /*32a50*/  @UP0 USHF.R.U32.HI UR8, URZ, UR13, UR7 ;  /* 0x0000000d3f080299 */ /* 0x000fd80008011607 */
.L_x_2297:
[----:B------:R-:W-:-:S04]  /*32a60*/  UIMAD UR8, UR8, UR5, UR5 ;  /* 0x00000005080872a4 */ /* 0x000fc8000f8e0205 */
[----:B------:R-:W-:-:S04]  /*32a70*/  UISETP.LT.AND UP0, UPT, UR4, UR8, UPT ;  /* 0x000000080400728c */ /* 0x000fc8000bf01270 */
[----:B------:R-:W-:-:S12]  /*32a80*/  USEL UR4, UR4, UR8, UP0 ;  /* 0x0000000804047287 */ /* 0x000fd80008000000 */
.L_x_2295:
        /* <DEDUP_REMOVED lines=26> */
.L_x_2299:
[----:B------:R-:W-:-:S11]  /*32c30*/  UISETP.NE.AND UP0, UPT, UR5, 0x1, UPT ;  /* 0x000000010500788c */ /* 0x000fd6000bf05270 */
[----:B------:R-:W-:Y:S02]  /*32c40*/  @UP0 ULDC.64 UR10, c[0x0][0xae0] ;  /* 0x0002b800000a0ab9 */ /* 0x000fe40000000a00 */
[----:B------:R-:W-:-:S04]  /*32c50*/  UIMAD.WIDE.U32 UR6, UR4, UR10, URZ ;  /* 0x0000000a040672a5 */ /* 0x000fc8000f8e003f */
[----:B------:R-:W-:-:S12]  /*32c60*/  @UP0 USHF.R.U32.HI UR4, URZ, UR11, UR7 ;  /* 0x0000000b3f040299 */ /* 0x000fd80008011607 */
.L_x_2300:
[----:B------:R-:W-:-:S04]  /*32c70*/  UIMAD UR4, UR4, UR5, URZ ;  /* 0x00000005040472a4 */ /* 0x000fc8000f8e023f */
[----:B------:R-:W-:-:S04]  /*32c80*/  UISETP.LT.AND UP0, UPT, UR8, UR4, UPT ;  /* 0x000000040800728c */ /* 0x000fc8000bf01270 */
[----:B------:R-:W-:-:S12]  /*32c90*/  USEL UR8, UR8, UR4, !UP0 ;  /* 0x0000000408087287 */ /* 0x000fd8000c000000 */
.L_x_2298:
        /* <DEDUP_REMOVED lines=44> */
.L_x_2301:
        /* <DEDUP_REMOVED lines=32> */
.L_x_2302:
        /* <DEDUP_REMOVED lines=20> */
.L_x_2304:
        /* <DEDUP_REMOVED lines=15> */
.L_x_2303:
[----:B------:R-:W0:Y:S01]  /*33390*/  LDC.64 R2, c[0x0][0xaf0] ;  /* 0x0002bc00ff027b82 */ /* 0x000e220000000a00 */
[----:B------:R-:W-:-:S07]  /*333a0*/  IMAD.MOV.U32 R30, RZ, RZ, R19 ;  /* 0x000000ffff1e7224 */ /* 0x000fce00078e0013 */
[----:B------:R-:W1:Y:S01]  /*333b0*/  LDC R12, c[0x0][0x430] ;  /* 0x00010c00ff0c7b82 */ /* 0x000e620000000800 */
[C---:B------:R-:W-:Y:S01]  /*333c0*/  IMAD.SHL.U32 R0, R27.reuse, 0x10, RZ ;  /* 0x000000101b007824 */ /* 0x040fe200078e00ff */
[C---:B------:R-:W-:Y:S02]  /*333d0*/  LOP3.LUT R7, R27.reuse, 0x7f, RZ, 0xc0, !PT ;  /* 0x0000007f1b077812 */ /* 0x040fe400078ec0ff */
        /* <DEDUP_REMOVED lines=13> */
[----:B------:R-:W-:-:S04]  /*334b0*/  IMAD R4, R0, 0x60, R32 ;  /* 0x0000006000047824 */ /* 0x000fc800078e0220 */
[C---:B-----5:R-:W-:Y:S01]  /*334c0*/  IMAD.IADD R10, R4.reuse, 0x1, R25 ;  /* 0x00000001040a7824 */ /* 0x060fe200078e0219 */
[----:B------:R-:W-:Y:S01]  /*334d0*/  ISETP.GE.AND P0, PT, R4, UR41, PT ;  /* 0x0000002904007c0c */ /* 0x000fe2000bf06270 */
[----:B0-----:R-:W0:Y:S01]  /*334e0*/  @P1 LDC R2, c[0x0][0x434] ;  /* 0x00010d00ff021b82 */ /* 0x001e220000000800 */
[----:B------:R-:W-:Y:S01]  /*334f0*/  @P1 LOP3.LUT R16, R16, 0x4000, RZ, 0xfc, !PT ;  /* 0x0000400010101812 */ /* 0x000fe200078efcff */
[----:B------:R-:W-:Y:S01]  /*33500*/  IMAD.MOV.U32 R11, RZ, RZ, R10 ;  /* 0x000000ffff0b7224 */ /* 0x000fe200078e000a */
[----:B------:R-:W-:-:S05]  /*33510*/  ISETP.GT.U32.OR P0, PT, R32, 0x5f, P0 ;  /* 0x0000005f2000780c */ /* 0x000fca0000704470 */
[----:B------:R-:W1:Y:S08]  /*33520*/  @P1 LDC R3, c[0x0][0x438] ;  /* 0x00010e00ff031b82 */ /* 0x000e700000000800 */
[----:B------:R-:W3:Y:S08]  /*33530*/  @!P0 LDC.64 R8, c[0x0][0x428] ;  /* 0x00010a00ff088b82 */ /* 0x000ef00000000a00 */
[----:B------:R-:W4:Y:S01]  /*33540*/  @!P0 LDC.64 R4, c[0x0][0x418] ;  /* 0x00010600ff048b82 */ /* 0x000f220000000a00 */
[----:B0-----:R-:W-:-:S05]  /*33550*/  @P1 IMAD.HI.U32 R2, R10, R2, RZ ;  /* 0x000000020a021227 */ /* 0x001fca00078e00ff */
[----:B-1----:R-:W-:-:S04]  /*33560*/  @P1 SHF.R.U32.HI R11, RZ, R3, R2 ;  /* 0x00000003ff0b1219 */ /* 0x002fc80000011602 */
        /* <DEDUP_REMOVED lines=30> */
.L_x_2351:
[--C-:B-----5:R-:W-:Y:S01]  /*33750*/  @!P0 SHF.R.S32.HI R3, RZ, 0x1f, R4.reuse ;  /* 0x0000001fff038819 */ /* 0x120fe20000011404 */
[----:B------:R-:W-:Y:S01]  /*33760*/  ULOP3.LUT UR4, UR60, 0x2, URZ, 0xfc, !UPT ;  /* 0x000000023c047892 */ /* 0x000fe2000f8efc3f */
[----:B------:R-:W-:Y:S02]  /*33770*/  CS2R R18, SRZ ;  /* 0x0000000000127805 */ /* 0x000fe4000001ff00 */
[----:B------:R-:W-:Y:S01]  /*33780*/  LOP3.LUT R16, R16, 0xffff7fff, RZ, 0xc0, !PT ;  /* 0xffff7fff10107812 */ /* 0x000fe200078ec0ff */
[----:B------:R-:W-:Y:S01]  /*33790*/  @!P0 IMAD.MOV.U32 R18, RZ, RZ, R4 ;  /* 0x000000ffff128224 */ /* 0x000fe200078e0004 */
[----:B------:R-:W-:Y:S01]  /*337a0*/  SEL R36, RZ, 0x1, P2 ;  /* 0x00000001ff247807 */ /* 0x000fe20001000000 */
[----:B------:R-:W-:Y:S01]  /*337b0*/  @!P0 IMAD.MOV.U32 R19, RZ, RZ, R3 ;  /* 0x000000ffff138224 */ /* 0x000fe200078e0003 */
[----:B------:R-:W-:Y:S01]  /*337c0*/  ISETP.GT.U32.AND P0, PT, R32, 0x5f, PT ;  /* 0x0000005f2000780c */ /* 0x000fe20003f04070 */
[----:B------:R-:W-:Y:S02]  /*337d0*/  IMAD.U32 R34, RZ, RZ, UR4 ;  /* 0x00000004ff227e24 */ /* 0x000fe4000f8e00ff */
[----:B------:R-:W-:-:S03]  /*337e0*/  IMAD.U32 R29, RZ, RZ, UR39 ;  /* 0x00000027ff1d7e24 */ /* 0x000fc6000f8e00ff */
[----:B------:R-:W-:Y:S02]  /*337f0*/  ISETP.NE.AND P1, PT, R34, 0x3, PT ;  /* 0x000000032200780c */ /* 0x000fe40003f25270 */
[----:B------:R-:W-:-:S05]  /*33800*/  SHF.R.S32.HI R29, RZ, 0x1f, R29 ;  /* 0x0000001fff1d7819 */ /* 0x000fca000001141d */
[----:B------:R-:W-:-:S04]  /*33810*/  @P0 LOP3.LUT R16, R16, 0x8000, RZ, 0xfc, !PT ;  /* 0x0000800010100812 */ /* 0x000fc800078efcff */
[----:B------:R-:W-:-:S04]  /*33820*/  LOP3.LUT R16, R16, 0xffffffdf, RZ, 0xc0, !PT ;  /* 0xffffffdf10107812 */ /* 0x000fc800078ec0ff */
[----:B------:R-:W-:Y:S01]  /*33830*/  @P1 LOP3.LUT R16, R16, 0x20, RZ, 0xfc, !PT ;  /* 0x0000002010101812 */ /* 0x000fe200078efcff */
[----:B------:R-:W-:Y:S06]  /*33840*/  @!P1 BRA `(.L_x_2306) ;  /* 0x0000000000049947 */ /* 0x000fec0003800000 */
[----:B------:R-:W-:Y:S01]  /*33850*/  BPT.TRAP 0x1 ;  /* 0x000000040000795c */ /* 0x000fe20000300000 */
.L_x_2306:
[----:B------:R-:W-:-:S05]  /*33860*/  IMAD.MOV.U32 R2, RZ, RZ, 0x1 ;  /* 0x00000001ff027424 */ /* 0x000fca00078e00ff */
[----:B------:R-:W-:-:S04]  /*33870*/  SHF.L.U32 R2, R2, 0x1f, RZ ;  /* 0x0000001f02027819 */ /* 0x000fc800000006ff */
[----:B------:R-:W0:Y:S02]  /*33880*/  SYNCS.PHASECHK.TRANS64.TRYWAIT P0, [UR46+0x32440], R2 ;  /* 0x03244002ff0075a7 */ /* 0x000e24000800016e */
[----:B0-----:R-:W-:Y:S05]  /*33890*/  @!P0 BRA `(.L_x_2307) ;  /* 0x0000003800548947 */ /* 0x001fea0003800000 */
.L_x_2352:
[----:B------:R-:W-:Y:S01]  /*338a0*/  SHF.R.S32.HI R26, RZ, 0x1f, R23 ;  /* 0x0000001fff1a7819 */ /* 0x000fe20000011417 */
[----:B------:R-:W-:Y:S01]  /*338b0*/  ULDC.64 UR4, c[0x0][0x300] ;  /* 0x0000c00000047ab9 */ /* 0x000fe20000000a00 */
[----:B------:R-:W-:Y:S01]  /*338c0*/  R2UR UR6, R29 ;  /* 0x000000001d0672ca */ /* 0x000fe200000e0000 */
[----:B------:R-:W-:Y:S01]  /*338d0*/  IMAD.MOV.U32 R17, RZ, RZ, -0x60 ;  /* 0xffffffa0ff117424 */ /* 0x000fe200078e00ff */
[----:B------:R-:W-:Y:S01]  /*338e0*/  SHF.R.U32.HI R8, RZ, 0x3, R7 ;  /* 0x00000003ff087819 */ /* 0x000fe20000011607 */
[----:B0-----:R-:W-:Y:S01]  /*338f0*/  IMAD R2, R26, UR4, RZ ;  /* 0x000000041a027c24 */ /* 0x001fe2000f8e02ff */
[----:B------:R-:W-:Y:S01]  /*33900*/  LOP3.LUT R16, R16, 0xfffffffd, RZ, 0xc0, !PT ;  /* 0xfffffffd10107812 */ /* 0x000fe200078ec0ff */
[----:B------:R-:W-:Y:S02]  /*33910*/  IMAD R17, R0, R17, UR41 ;  /* 0x0000002900117e24 */ /* 0x000fe4000f8e0211 */
        /* <DEDUP_REMOVED lines=8> */
[----:B------:R-:W-:Y:S02]  /*339a0*/  IMAD.IADD R17, R17, 0x1, -R8 ;  /* 0x0000000111117824 */ /* 0x000fe400078e0a08 */
        /* <DEDUP_REMOVED lines=9> */
[----:B------:R-:W-:Y:S01]  /*33a40*/  ULDC UR4, c[0x0][0x2f4] ;  /* 0x0000bd0000047ab9 */ /* 0x000fe20000000800 */
[----:B------:R-:W-:Y:S02]  /*33a50*/  LOP3.LUT R3, R6, 0x1c0, RZ, 0xc0, !PT ;  /* 0x000001c006037812 */ /* 0x000fe400078ec0ff */
[----:B------:R-:W-:-:S02]  /*33a60*/  ISETP.GE.AND P2, PT, R22, UR4, PT ;  /* 0x0000000416007c0c */ /* 0x000fc4000bf46270 */
[----:B------:R-:W-:Y:S02]  /*33a70*/  LOP3.LUT R6, R3, 0x38, R6, 0xf8, !PT ;  /* 0x0000003803067812 */ /* 0x000fe400078ef806 */
[----:B------:R-:W-:Y:S02]  /*33a80*/  LEA.HI.X R5, R2, UR7, R5, 0x1, P0 ;  /* 0x0000000702057c11 */ /* 0x000fe400080f0c05 */
        /* <DEDUP_REMOVED lines=42> */
.L_x_2366:
        /* <DEDUP_REMOVED lines=15> */
.L_x_2309:
[----:B------:R-:W-:Y:S01]  /*33e20*/  SYNCS.ARRIVE.TRANS64.A1T0 RZ, [UR46+0x32430], RZ ;  /* 0x032430ffffff79a7 */ /* 0x000fe2000810002e */
[----:B------:R-:W-:Y:S05]  /*33e30*/  WARPSYNC.ALL ;  /* 0x0000000000007948 */ /* 0x000fea0003800000 */
[----:B------:R-:W-:Y:S01]  /*33e40*/  UIADD3 UR4, UR46, 0x18400, URZ ;  /* 0x000184002e047890 */ /* 0x000fe2000fffe03f */
[----:B------:R-:W-:Y:S03]  /*33e50*/  BAR.SYNC.DEFER_BLOCKING 0x8, 0x180 ;  /* 0x0206000000007b1d */ /* 0x000fe60000010000 */
[----:B------:R-:W-:-:S06]  /*33e60*/  ULOP3.LUT UP0, URZ, UR4, 0x3ff, URZ, 0xc0, !UPT ;  /* 0x000003ff043f7892 */ /* 0x000fcc000f80c03f */
        /* <DEDUP_REMOVED lines=18> */
.L_x_2310:
[----:B------:R-:W0:Y:S01]  /*33f90*/  S2R R20, SR_CTAID.Z ;  /* 0x0000000000147919 */ /* 0x000e220000002700 */
[----:B------:R-:W-:Y:S01]  /*33fa0*/  UISETP.NE.AND UP0, UPT, UR47, URZ, UPT ;  /* 0x0000003f2f00728c */ /* 0x000fe2000bf05270 */
[----:B------:R-:W-:Y:S01]  /*33fb0*/  VIADD R37, R32, UR40 ;  /* 0x0000002820257c36 */ /* 0x000fe20008000000 */
[----:B------:R-:W-:Y:S01]  /*33fc0*/  R2UR UR6, R29 ;  /* 0x000000001d0672ca */ /* 0x000fe200000e0000 */
[----:B------:R-:W-:Y:S02]  /*33fd0*/  ULDC.64 UR8, c[0x0][0x2d8] ;  /* 0x0000b60000087ab9 */ /* 0x000fe40000000a00 */
[----:B------:R-:W-:Y:S01]  /*33fe0*/  IMAD.MOV.U32 R7, RZ, RZ, R37 ;  /* 0x000000ffff077224 */ /* 0x000fe200078e0025 */
[----:B------:R-:W-:-:S05]  /*33ff0*/  PLOP3.LUT P0, PT, PT, PT, UP0, 0x80, 0x0 ;  /* 0x000000000000781c */ /* 0x000fca0003f0f008 */
[----:B------:R-:W-:-:S04]  /*34000*/  @UP0 ULDC UR4, c[0x0][0x44c] ;  /* 0x0001130000040ab9 */ /* 0x000fc80000000800 */
[----:B------:R-:W-:-:S04]  /*34010*/  UIMAD UR6, UR6, UR8, URZ ;  /* 0x00000008060672a4 */ /* 0x000fc8000f8e023f */
[----:B------:R-:W-:Y:S01]  /*34020*/  @P0 IMAD.HI.U32 R0, R37, UR4, RZ ;  /* 0x0000000425000c27 */ /* 0x000fe2000f8e00ff */
[----:B------:R-:W-:Y:S01]  /*34030*/  PLOP3.LUT P0, PT, PT, PT, UP0, 0x80, 0x0 ;  /* 0x000000000000781c */ /* 0x000fe20003f0f008 */
[----:B------:R-:W-:Y:S01]  /*34040*/  @UP0 ULDC UR4, c[0x0][0x450] ;  /* 0x0001140000040ab9 */ /* 0x000fe20000000800 */
[----:B------:R-:W-:Y:S01]  /*34050*/  UIMAD UR6, UR39, UR9, UR6 ;  /* 0x00000009270672a4 */ /* 0x000fe2000f8e0206 */
[----:B0-----:R-:W-:Y:S02]  /*34060*/  SHF.R.S32.HI R21, RZ, 0x1f, R20 ;  /* 0x0000001fff157819 */ /* 0x001fe40000011414 */
[----:B------:R-:W0:Y:S08]  /*34070*/  S2R R20, SR_CTAID.Z ;  /* 0x0000000000147919 */ /* 0x000e300000002700 */
[----:B------:R-:W-:Y:S01]  /*34080*/  @P0 SHF.R.U32.HI R7, RZ, UR4, R0 ;  /* 0x00000004ff070c19 */ /* 0x000fe20008011600 */
[----:B------:R-:W-:-:S04]  /*34090*/  UIMAD.WIDE.U32 UR4, UR39, UR8, URZ ;  /* 0x00000008270472a5 */ /* 0x000fc8000f8e003f */
[----:B------:R-:W-:Y:S02]  /*340a0*/  UIADD3 UR6, UR5, UR6, URZ ;  /* 0x0000000605067290 */ /* 0x000fe4000fffe03f */
[----:B------:R-:W-:Y:S02]  /*340b0*/  IMAD.U32 R5, RZ, RZ, UR5 ;  /* 0x00000005ff057e24 */ /* 0x000fe4000f8e00ff */
[----:B------:R-:W-:Y:S01]  /*340c0*/  IMAD.U32 R4, RZ, RZ, UR4 ;  /* 0x00000004ff047e24 */ /* 0x000fe2000f8e00ff */
[----:B------:R-:W-:Y:S01]  /*340d0*/  ULDC.64 UR4, c[0x0][0x2e0] ;  /* 0x0000b80000047ab9 */ /* 0x000fe20000000a00 */
[----:B------:R-:W-:Y:S02]  /*340e0*/  IMAD.U32 R3, RZ, RZ, UR6 ;  /* 0x00000006ff037e24 */ /* 0x000fe4000f8e00ff */
[----:B------:R-:W1:Y:S01]  /*340f0*/  LDC R5, c[0x0][0x448] ;  /* 0x00011200ff057b82 */ /* 0x000e620000000800 */
[----:B------:R-:W-:Y:S02]  /*34100*/  IMAD.MOV.U32 R2, RZ, RZ, R4 ;  /* 0x000000ffff027224 */ /* 0x000fe400078e0004 */
[----:B------:R-:W-:-:S02]  /*34110*/  IMAD R0, R21, UR4, RZ ;  /* 0x0000000415007c24 */ /* 0x000fc4000f8e02ff */
[--C-:B------:R-:W-:Y:S02]  /*34120*/  IMAD.MOV R4, RZ, RZ, -R7.reuse ;  /* 0x000000ffff047224 */ /* 0x100fe400078e0a07 */
[C---:B0-----:R-:W-:Y:S01]  /*34130*/  IMAD R9, R20.reuse, UR5, R0 ;  /* 0x0000000514097c24 */ /* 0x041fe2000f8e0200 */
[----:B------:R-:W-:Y:S01]  /*34140*/  SHF.R.S32.HI R0, RZ, 0x1f, R7 ;  /* 0x0000001fff007819 */ /* 0x000fe20000011407 */
[----:B------:R-:W-:Y:S01]  /*34150*/  IMAD.WIDE.U32 R2, R20, UR4, R2 ;  /* 0x0000000414027c25 */ /* 0x000fe2000f8e0002 */
[----:B------:R-:W-:Y:S01]  /*34160*/  ULDC.64 UR4, c[0x0][0x2d0] ;  /* 0x0000b40000047ab9 */ /* 0x000fe20000000a00 */
[----:B------:R-:W0:Y:S02]  /*34170*/  S2R R20, SR_TID.X ;  /* 0x0000000000147919 */ /* 0x000e240000002100 */
[----:B------:R-:W-:Y:S02]  /*34180*/  IMAD.IADD R3, R3, 0x1, R9 ;  /* 0x0000000103037824 */ /* 0x000fe400078e0209 */
[----:B------:R-:W-:-:S02]  /*34190*/  IMAD R0, R0, UR4, RZ ;  /* 0x0000000400007c24 */ /* 0x000fc4000f8e02ff */
[----:B-1----:R-:W-:Y:S02]  /*341a0*/  IMAD R9, R5, R4, R37 ;  /* 0x0000000405097224 */ /* 0x002fe400078e0225 */
[C---:B------:R-:W-:Y:S02]  /*341b0*/  IMAD R11, R7.reuse, UR5, R0 ;  /* 0x00000005070b7c24 */ /* 0x040fe4000f8e0200 */
[----:B------:R-:W-:Y:S01]  /*341c0*/  IMAD.WIDE.U32 R2, R7, UR4, R2 ;  /* 0x0000000407027c25 */ /* 0x000fe2000f8e0002 */
[----:B------:R-:W-:Y:S01]  /*341d0*/  SHF.R.S32.HI R0, RZ, 0x1f, R9 ;  /* 0x0000001fff007819 */ /* 0x000fe20000011409 */
[----:B------:R-:W-:Y:S02]  /*341e0*/  ULDC.64 UR4, c[0x0][0x2c8] ;  /* 0x0000b20000047ab9 */ /* 0x000fe40000000a00 */
[----:B------:R-:W-:Y:S02]  /*341f0*/  IMAD.IADD R3, R3, 0x1, R11 ;  /* 0x0000000103037824 */ /* 0x000fe400078e020b */
[----:B------:R-:W-:-:S02]  /*34200*/  IMAD R0, R0, UR4, RZ ;  /* 0x0000000400007c24 */ /* 0x000fc4000f8e02ff */
        /* <DEDUP_REMOVED lines=8> */
[----:B0-----:R-:W-:Y:S02]  /*34290*/  LOP3.LUT R20, R20, 0x7f, RZ, 0xc0, !PT ;  /* 0x0000007f14147812 */ /* 0x001fe400078ec0ff */
[----:B------:R-:W-:Y:S02]  /*342a0*/  ISETP.GE.AND P0, PT, R22, UR4, PT ;  /* 0x0000000416007c0c */ /* 0x000fe4000bf06270 */
[----:B------:R-:W-:Y:S01]  /*342b0*/  SHF.R.U32.HI R20, RZ, 0x3, R20 ;  /* 0x00000003ff147819 */ /* 0x000fe20000011614 */
[----:B------:R-:W-:Y:S10]  /*342c0*/  BRA.DIV UR5, `(.L_x_2311) ;  /* 0x00000036058c7947 */ /* 0x000ff4000b800000 */
[----:B------:R-:W0:Y:S01]  /*342d0*/  SHFL.IDX PT, R14, R0, RZ, 0x181f ;  /* 0x00181fff000e7589 */ /* 0x000e2200000e0000 */
[----:B------:R-:W-:Y:S01]  /*342e0*/  ULDC UR4, c[0x0][0x288] ;  /* 0x0000a20000047ab9 */ /* 0x000fe20000000800 */
[----:B------:R-:W-:Y:S01]  /*342f0*/  VIADD R4, R20, UR40 ;  /* 0x0000002814047c36 */ /* 0x000fe20008000000 */
[----:B------:R-:W-:Y:S01]  /*34300*/  LOP3.LUT R16, R16, 0xffffefff, RZ, 0xc0, !PT ;  /* 0xffffefff10107812 */ /* 0x000fe200078ec0ff */
[----:B------:R-:W-:Y:S01]  /*34310*/  IMAD R5, R5, UR4, RZ ;  /* 0x0000000405057c24 */ /* 0x000fe2000f8e02ff */
[----:B------:R-:W1:Y:S01]  /*34320*/  SHFL.IDX PT, R3, R6, RZ, 0x181f ;  /* 0x00181fff06037589 */ /* 0x000e6200000e0000 */
[C---:B------:R-:W-:Y:S02]  /*34330*/  VIADD R8, R4.reuse, 0x10 ;  /* 0x0000001004087836 */ /* 0x040fe40000000000 */
[C---:B------:R-:W-:Y:S01]  /*34340*/  VIADD R20, R4.reuse, 0x30 ;  /* 0x0000003004147836 */ /* 0x040fe20000000000 */
[-C--:B------:R-:W-:Y:S01]  /*34350*/  ISETP.GE.AND P2, PT, R4, R5.reuse, PT ;  /* 0x000000050400720c */ /* 0x080fe20003f46270 */
[----:B------:R-:W-:Y:S01]  /*34360*/  SHFL.IDX PT, R7, R6, 0x1, 0x181f ;  /* 0x00381f0006077f89 */ /* 0x000fe200000e0000 */
[----:B------:R-:W-:Y:S01]  /*34370*/  ISETP.GE.AND P4, PT, R8, R5, PT ;  /* 0x000000050800720c */ /* 0x000fe20003f86270 */
[----:B------:R-:W-:-:S02]  /*34380*/  VIADD R8, R4, 0x20 ;  /* 0x0000002004087836 */ /* 0x000fc40000000000 */
[----:B------:R-:W-:Y:S03]  /*34390*/  SHFL.IDX PT, R10, R6, 0x2, 0x181f ;  /* 0x00581f00060a7f89 */ /* 0x000fe600000e0000 */
[----:B------:R-:W-:-:S05]  /*343a0*/  ISETP.GE.AND P3, PT, R8, R5, PT ;  /* 0x000000050800720c */ /* 0x000fca0003f66270 */
[C---:B------:R-:W-:Y:S02]  /*343b0*/  @!P2 LEA R8, R27.reuse, UR46, 0x1 ;  /* 0x0000002e1b08ac11 */ /* 0x040fe4000f8e08ff */
[----:B0-----:R-:W-:Y:S02]  /*343c0*/  @!P2 LEA R2, P1, R22, R14, 0x1 ;  /* 0x0000000e1602a211 */ /* 0x001fe400078208ff */
[----:B------:R-:W0:Y:S01]  /*343d0*/  SHFL.IDX PT, R14, R0, 0x1, 0x181f ;  /* 0x00381f00000e7f89 */ /* 0x000e2200000e0000 */
[----:B------:R-:W-:Y:S02]  /*343e0*/  @P2 LOP3.LUT R16, R16, 0x1000, RZ, 0xfc, !PT ;  /* 0x0000100010102812 */ /* 0x000fe400078efcff */
[----:B-1----:R-:W-:Y:S01]  /*343f0*/  @!P2 IMAD.X R3, RZ, RZ, R3, P1 ;  /* 0x000000ffff03a224 */ /* 0x002fe200008e0603 */
[----:B------:R-:W-:Y:S02]  /*34400*/  @!P4 LEA R13, R27, UR46, 0x1 ;  /* 0x0000002e1b0dcc11 */ /* 0x000fe4000f8e08ff */
[----:B------:R-:W-:-:S02]  /*34410*/  LOP3.LUT R16, R16, 0xfffff7ff, RZ, 0xc0, !PT ;  /* 0xfffff7ff10107812 */ /* 0x000fc400078ec0ff */
[----:B------:R1:W-:Y:S01]  /*34420*/  @!P2 LDGSTS.E.BYPASS.LTC128B.128 [R8+0x18400], desc[UR36][R2.64], !P0 ;  /* 0x184000000208afae */ /* 0x0003e2000c101d64 */
[----:B------:R-:W-:Y:S02]  /*34430*/  ISETP.GE.AND P2, PT, R20, R5, PT ;  /* 0x000000051400720c */ /* 0x000fe40003f46270 */
[----:B------:R-:W-:-:S04]  /*34440*/  @P4 LOP3.LUT R16, R16, 0x800, RZ, 0xfc, !PT ;  /* 0x0000080010104812 */ /* 0x000fc800078efcff */
[----:B------:R-:W-:-:S04]  /*34450*/  LOP3.LUT R16, R16, 0xfffffbff, RZ, 0xc0, !PT ;  /* 0xfffffbff10107812 */ /* 0x000fc800078ec0ff */
[----:B------:R-:W-:Y:S01]  /*34460*/  @P3 LOP3.LUT R16, R16, 0x400, RZ, 0xfc, !PT ;  /* 0x0000040010103812 */ /* 0x000fe200078efcff */
[----:B-1----:R-:W-:Y:S03]  /*34470*/  SHFL.IDX PT, R8, R6, 0x3, 0x181f ;  /* 0x00781f0006087f89 */ /* 0x002fe600000e0000 */
[----:B------:R-:W-:Y:S02]  /*34480*/  LOP3.LUT R16, R16, 0xfffffdff, RZ, 0xc0, !PT ;  /* 0xfffffdff10107812 */ /* 0x000fe400078ec0ff */
[----:B0-----:R-:W-:Y:S02]  /*34490*/  @!P4 LEA R12, P1, R22, R14, 0x1 ;  /* 0x0000000e160cc211 */ /* 0x001fe400078208ff */
[----:B------:R-:W0:Y:S01]  /*344a0*/  SHFL.IDX PT, R14, R0, 0x2, 0x181f ;  /* 0x00581f00000e7f89 */ /* 0x000e2200000e0000 */
[----:B------:R-:W-:Y:S02]  /*344b0*/  @P2 LOP3.LUT R16, R16, 0x200, RZ, 0xfc, !PT ;  /* 0x0000020010102812 */ /* 0x000fe400078efcff */
[----:B------:R-:W-:-:S02]  /*344c0*/  @!P4 IMAD.X R7, RZ, RZ, R7, P1 ;  /* 0x000000ffff07c224 */ /* 0x000fc400008e0607 */
[----:B------:R-:W-:Y:S01]  /*344d0*/  @!P4 IMAD.MOV.U32 R2, RZ, RZ, R12 ;  /* 0x000000ffff02c224 */ /* 0x000fe200078e000c */
[----:B------:R-:W-:Y:S01]  /*344e0*/  LOP3.LUT R16, R16, 0xfffffeff, RZ, 0xc0, !PT ;  /* 0xfffffeff10107812 */ /* 0x000fe200078ec0ff */
[----:B------:R-:W-:Y:S02]  /*344f0*/  @!P4 IMAD.MOV.U32 R3, RZ, RZ, R7 ;  /* 0x000000ffff03c224 */ /* 0x000fe400078e0007 */
[----:B------:R-:W-:-:S03]  /*34500*/  VIADD R12, R4, 0x40 ;  /* 0x00000040040c7836 */ /* 0x000fc60000000000 */
[----:B------:R1:W-:Y:S02]  /*34510*/  @!P4 LDGSTS.E.BYPASS.LTC128B.128 [R13+0x18c00], desc[UR36][R2.64], !P0 ;  /* 0x18c00000020dcfae */ /* 0x0003e4000c101d64 */
[----:B------:R-:W-:Y:S02]  /*34520*/  ISETP.GE.AND P4, PT, R12, R5, PT ;  /* 0x000000050c00720c */ /* 0x000fe40003f86270 */
[----:B0-----:R-:W-:Y:S01]  /*34530*/  @!P3 LEA R11, P1, R22, R14, 0x1 ;  /* 0x0000000e160bb211 */ /* 0x001fe200078208ff */
[----:B-1----:R-:W-:Y:S01]  /*34540*/  SHFL.IDX PT, R2, R6, 0x4, 0x181f ;  /* 0x00981f0006027f89 */ /* 0x002fe200000e0000 */
[----:B------:R-:W-:-:S09]  /*34550*/  @!P3 LEA R13, R27, UR46, 0x1 ;  /* 0x0000002e1b0dbc11 */ /* 0x000fd2000f8e08ff */
[----:B------:R-:W-:Y:S01]  /*34560*/  @P4 LOP3.LUT R16, R16, 0x100, RZ, 0xfc, !PT ;  /* 0x0000010010104812 */ /* 0x000fe200078efcff */
[----:B------:R-:W0:Y:S01]  /*34570*/  SHFL.IDX PT, R14, R0, 0x3, 0x181f ;  /* 0x00781f00000e7f89 */ /* 0x000e2200000e0000 */
[----:B------:R-:W-:Y:S02]  /*34580*/  @!P3 IMAD.X R10, RZ, RZ, R10, P1 ;  /* 0x000000ffff0ab224 */ /* 0x000fe400008e060a */
[----:B------:R-:W-:Y:S02]  /*34590*/  LOP3.LUT R16, R16, 0xffffff7f, RZ, 0xc0, !PT ;  /* 0xffffff7f10107812 */ /* 0x000fe400078ec0ff */
[----:B------:R-:W-:Y:S02]  /*345a0*/  @!P3 IMAD.MOV.U32 R3, RZ, RZ, R10 ;  /* 0x000000ffff03b224 */ /* 0x000fe400078e000a */
[----:B------:R-:W-:Y:S01]  /*345b0*/  VIADD R10, R4, 0x50 ;  /* 0x00000050040a7836 */ /* 0x000fe20000000000 */
[C---:B0-----:R-:W-:Y:S02]  /*345c0*/  @!P2 LEA R9, P1, R22.reuse, R14, 0x1 ;  /* 0x0000000e1609a211 */ /* 0x041fe400078208ff */
[----:B------:R-:W0:Y:S03]  /*345d0*/  SHFL.IDX PT, R14, R0, 0x4, 0x181f ;  /* 0x00981f00000e7f89 */ /* 0x000e2600000e0000 */
[----:B------:R-:W-:Y:S01]  /*345e0*/  @!P2 IMAD.X R8, RZ, RZ, R8, P1 ;  /* 0x000000ffff08a224 */ /* 0x000fe200008e0608 */
[----:B0-----:R-:W-:-:S02]  /*345f0*/  @!P4 LEA R7, P1, R22, R14, 0x1 ;  /* 0x0000000e1607c211 */ /* 0x001fc400078208ff */
[----:B------:R-:W0:Y:S03]  /*34600*/  SHFL.IDX PT, R14, R0, 0x5, 0x181f ;  /* 0x00b81f00000e7f89 */ /* 0x000e2600000e0000 */
[----:B------:R-:W-:Y:S02]  /*34610*/  @!P4 IMAD.X R12, RZ, RZ, R2, P1 ;  /* 0x000000ffff0cc224 */ /* 0x000fe400008e0602 */
[----:B------:R-:W-:-:S05]  /*34620*/  @!P3 IMAD.MOV.U32 R2, RZ, RZ, R11 ;  /* 0x000000ffff02b224 */ /* 0x000fca00078e000b */
[----:B------:R1:W-:Y:S01]  /*34630*/  @!P3 LDGSTS.E.BYPASS.LTC128B.128 [R13+0x19400], desc[UR36][R2.64], !P0 ;  /* 0x19400000020dbfae */ /* 0x0003e2000c101d64 */
[----:B------:R-:W-:-:S03]  /*34640*/  ISETP.GE.AND P3, PT, R10, R5, PT ;  /* 0x000000050a00720c */ /* 0x000fc60003f66270 */
[----:B-1----:R-:W1:Y:S01]  /*34650*/  SHFL.IDX PT, R2, R6, 0x5, 0x181f ;  /* 0x00b81f0006027f89 */ /* 0x002e6200000e0000 */
[----:B------:R-:W-:Y:S01]  /*34660*/  @!P2 LEA R13, R27, UR46, 0x1 ;  /* 0x0000002e1b0dac11 */ /* 0x000fe2000f8e08ff */
[----:B------:R-:W-:-:S08]  /*34670*/  @!P2 IMAD.MOV.U32 R3, RZ, RZ, R8 ;  /* 0x000000ffff03a224 */ /* 0x000fd000078e0008 */
[----:B0-----:R-:W-:Y:S01]  /*34680*/  @!P3 LEA R10, P1, R22, R14, 0x1 ;  /* 0x0000000e160ab211 */ /* 0x001fe200078208ff */
[----:B------:R-:W-:Y:S01]  /*34690*/  VIADD R8, R4, 0x60 ;  /* 0x0000006004087836 */ /* 0x000fe20000000000 */
[----:B------:R-:W0:Y:S01]  /*346a0*/  SHFL.IDX PT, R14, R0, 0x6, 0x181f ;  /* 0x00d81f00000e7f89 */ /* 0x000e2200000e0000 */
[----:B------:R-:W-:-:S04]  /*346b0*/  @P3 LOP3.LUT R16, R16, 0x80, RZ, 0xfc, !PT ;  /* 0x0000008010103812 */ /* 0x000fc800078efcff */
[----:B------:R-:W-:Y:S01]  /*346c0*/  LOP3.LUT R16, R16, 0xffffffbf, RZ, 0xc0, !PT ;  /* 0xffffffbf10107812 */ /* 0x000fe200078ec0ff */
[----:B-1----:R-:W-:Y:S02]  /*346d0*/  @!P3 IMAD.X R11, RZ, RZ, R2, P1 ;  /* 0x000000ffff0bb224 */ /* 0x002fe400008e0602 */
[----:B------:R-:W-:-:S05]  /*346e0*/  @!P2 IMAD.MOV.U32 R2, RZ, RZ, R9 ;  /* 0x000000ffff02a224 */ /* 0x000fca00078e0009 */
[----:B------:R1:W-:Y:S01]  /*346f0*/  @!P2 LDGSTS.E.BYPASS.LTC128B.128 [R13+0x19c00], desc[UR36][R2.64], !P0 ;  /* 0x19c00000020dafae */ /* 0x0003e2000c101d64 */
[----:B------:R-:W-:-:S03]  /*34700*/  ISETP.GE.AND P2, PT, R8, R5, PT ;  /* 0x000000050800720c */ /* 0x000fc60003f46270 */
[----:B-1----:R-:W1:Y:S01]  /*34710*/  SHFL.IDX PT, R2, R6, 0x6, 0x181f ;  /* 0x00d81f0006027f89 */ /* 0x002e6200000e0000 */
[----:B------:R-:W-:Y:S01]  /*34720*/  @!P4 LEA R13, R27, UR46, 0x1 ;  /* 0x0000002e1b0dcc11 */ /* 0x000fe2000f8e08ff */
[----:B------:R-:W-:-:S08]  /*34730*/  @!P4 IMAD.MOV.U32 R3, RZ, RZ, R12 ;  /* 0x000000ffff03c224 */ /* 0x000fd000078e000c */
[----:B0-----:R-:W-:Y:S01]  /*34740*/  @!P2 LEA R8, P1, R22, R14, 0x1 ;  /* 0x0000000e1608a211 */ /* 0x001fe200078208ff */
[----:B------:R-:W0:Y:S01]  /*34750*/  SHFL.IDX PT, R6, R6, 0x7, 0x181f ;  /* 0x00f81f0006067f89 */ /* 0x000e2200000e0000 */
[C---:B------:R-:W-:Y:S02]  /*34760*/  @!P2 LEA R21, R27.reuse, UR46, 0x1 ;  /* 0x0000002e1b15ac11 */ /* 0x040fe4000f8e08ff */
[----:B------:R-:W-:Y:S01]  /*34770*/  @P2 LOP3.LUT R16, R16, 0x40, RZ, 0xfc, !PT ;  /* 0x0000004010102812 */ /* 0x000fe200078efcff */
[----:B------:R2:W3:Y:S01]  /*34780*/  SHFL.IDX PT, R14, R0, 0x7, 0x181f ;  /* 0x00f81f00000e7f89 */ /* 0x0004e200000e0000 */
[----:B-1----:R-:W-:Y:S02]  /*34790*/  @!P2 IMAD.X R9, RZ, RZ, R2, P1 ;  /* 0x000000ffff09a224 */ /* 0x002fe400008e0602 */
[----:B------:R-:W-:Y:S01]  /*347a0*/  @!P4 IMAD.MOV.U32 R2, RZ, RZ, R7 ;  /* 0x000000ffff02c224 */ /* 0x000fe200078e0007 */
[----:B------:R-:W-:-:S04]  /*347b0*/  @!P3 LEA R7, R27, UR46, 0x1 ;  /* 0x0000002e1b07bc11 */ /* 0x000fc8000f8e08ff */
[----:B------:R1:W-:Y:S02]  /*347c0*/  @!P4 LDGSTS.E.BYPASS.LTC128B.128 [R13+0x1a400], desc[UR36][R2.64], !P0 ;  /* 0x1a400000020dcfae */ /* 0x0003e4000c101d64 */
[----:B-1----:R-:W-:Y:S02]  /*347d0*/  @!P3 IMAD.MOV.U32 R2, RZ, RZ, R10 ;  /* 0x000000ffff02b224 */ /* 0x002fe400078e000a */
[----:B------:R-:W-:-:S05]  /*347e0*/  @!P3 IMAD.MOV.U32 R3, RZ, RZ, R11 ;  /* 0x000000ffff03b224 */ /* 0x000fca00078e000b */
[----:B------:R1:W-:Y:S02]  /*347f0*/  @!P3 LDGSTS.E.BYPASS.LTC128B.128 [R7+0x1ac00], desc[UR36][R2.64], !P0 ;  /* 0x1ac000000207bfae */ /* 0x0003e4000c101d64 */
[----:B-1----:R-:W-:Y:S02]  /*34800*/  @!P2 IMAD.MOV.U32 R2, RZ, RZ, R8 ;  /* 0x000000ffff02a224 */ /* 0x002fe400078e0008 */
[----:B------:R-:W-:-:S05]  /*34810*/  @!P2 IMAD.MOV.U32 R3, RZ, RZ, R9 ;  /* 0x000000ffff03a224 */ /* 0x000fca00078e0009 */
[----:B0--3--:R2:W-:Y:S02]  /*34820*/  @!P2 LDGSTS.E.BYPASS.LTC128B.128 [R21+0x1b400], desc[UR36][R2.64], !P0 ;  /* 0x1b4000000215afae */ /* 0x0095e4000c101d64 */
.L_x_2383:
[----:B------:R-:W-:Y:S01]  /*34830*/  VIADD R4, R4, 0x70 ;  /* 0x0000007004047836 */ /* 0x000fe20000000000 */
[----:B------:R-:W-:-:S04]  /*34840*/  LOP3.LUT R16, R16, 0xffffdfff, RZ, 0xc0, !PT ;  /* 0xffffdfff10107812 */ /* 0x000fc800078ec0ff */
[----:B------:R-:W-:-:S13]  /*34850*/  ISETP.GE.AND P2, PT, R4, R5, PT ;  /* 0x000000050400720c */ /* 0x000fda0003f46270 */
[----:B--2---:R-:W-:Y:S02]  /*34860*/  @!P2 LEA R2, P1, R22, R14, 0x1 ;  /* 0x0000000e1602a211 */ /* 0x004fe400078208ff */
[----:B------:R-:W-:Y:S02]  /*34870*/  @!P2 LEA R5, R27, UR46, 0x1 ;  /* 0x0000002e1b05ac11 */ /* 0x000fe4000f8e08ff */
[----:B------:R-:W-:Y:S01]  /*34880*/  @P2 LOP3.LUT R16, R16, 0x2000, RZ, 0xfc, !PT ;  /* 0x0000200010102812 */ /* 0x000fe200078efcff */
[----:B------:R-:W-:-:S05]  /*34890*/  @!P2 IMAD.X R3, RZ, RZ, R6, P1 ;  /* 0x000000ffff03a224 */ /* 0x000fca00008e0606 */
        /* <DEDUP_REMOVED lines=29> */
.L_x_2312:
[----:B------:R-:W-:Y:S01]  /*34a70*/  UISETP.NE.AND UP0, UPT, UR47, URZ, UPT ;  /* 0x0000003f2f00728c */ /* 0x000fe2000bf05270 */
[----:B------:R-:W0:Y:S01]  /*34a80*/  S2R R20, SR_CTAID.Z ;  /* 0x0000000000147919 */ /* 0x000e220000002700 */
[----:B------:R-:W-:Y:S01]  /*34a90*/  R2UR UR6, R29 ;  /* 0x000000001d0672ca */ /* 0x000fe200000e0000 */
[----:B------:R-:W-:Y:S01]  /*34aa0*/  ULDC.64 UR8, c[0x0][0x3d8] ;  /* 0x0000f60000087ab9 */ /* 0x000fe20000000a00 */
[----:B------:R-:W-:Y:S02]  /*34ab0*/  IMAD.MOV.U32 R7, RZ, RZ, R37 ;  /* 0x000000ffff077224 */ /* 0x000fe400078e0025 */
[----:B------:R-:W-:-:S05]  /*34ac0*/  PLOP3.LUT P0, PT, PT, PT, UP0, 0x80, 0x0 ;  /* 0x000000000000781c */ /* 0x000fca0003f0f008 */
[----:B------:R-:W-:-:S04]  /*34ad0*/  @UP0 ULDC UR4, c[0x0][0x44c] ;  /* 0x0001130000040ab9 */ /* 0x000fc80000000800 */
[----:B------:R-:W-:-:S04]  /*34ae0*/  UIMAD UR6, UR6, UR8, URZ ;  /* 0x00000008060672a4 */ /* 0x000fc8000f8e023f */
[----:B------:R-:W-:Y:S01]  /*34af0*/  @P0 IMAD.HI.U32 R0, R37, UR4, RZ ;  /* 0x0000000425000c27 */ /* 0x000fe2000f8e00ff */
[----:B------:R-:W-:Y:S01]  /*34b00*/  PLOP3.LUT P0, PT, PT, PT, UP0, 0x80, 0x0 ;  /* 0x000000000000781c */ /* 0x000fe20003f0f008 */
[----:B------:R-:W-:Y:S01]  /*34b10*/  @UP0 ULDC UR4, c[0x0][0x450] ;  /* 0x0001140000040ab9 */ /* 0x000fe20000000800 */
[----:B------:R-:W-:Y:S01]  /*34b20*/  UIMAD UR6, UR39, UR9, UR6 ;  /* 0x00000009270672a4 */ /* 0x000fe2000f8e0206 */
[----:B0-----:R-:W-:-:S10]  /*34b30*/  SHF.R.S32.HI R20, RZ, 0x1f, R20 ;  /* 0x0000001fff147819 */ /* 0x001fd40000011414 */
[----:B------:R-:W-:Y:S01]  /*34b40*/  @P0 SHF.R.U32.HI R7, RZ, UR4, R0 ;  /* 0x00000004ff070c19 */ /* 0x000fe20008011600 */
[----:B------:R-:W-:-:S03]  /*34b50*/  UIMAD.WIDE.U32 UR4, UR39, UR8, URZ ;  /* 0x00000008270472a5 */ /* 0x000fc6000f8e003f */
[----:B------:R-:W-:Y:S01]  /*34b60*/  ULDC.64 UR8, c[0x0][0x3e0] ;  /* 0x0000f80000087ab9 */ /* 0x000fe20000000a00 */
[----:B------:R-:W-:Y:S01]  /*34b70*/  UIADD3 UR6, UR5, UR6, URZ ;  /* 0x0000000605067290 */ /* 0x000fe2000fffe03f */
[----:B------:R-:W-:Y:S02]  /*34b80*/  IMAD R0, R20, UR8, RZ ;  /* 0x0000000814007c24 */ /* 0x000fe4000f8e02ff */
[----:B------:R-:W0:Y:S01]  /*34b90*/  S2R R20, SR_CTAID.Z ;  /* 0x0000000000147919 */ /* 0x000e220000002700 */
[----:B------:R-:W-:Y:S02]  /*34ba0*/  IMAD.U32 R4, RZ, RZ, UR4 ;  /* 0x00000004ff047e24 */ /* 0x000fe4000f8e00ff */
[----:B------:R-:W-:Y:S01]  /*34bb0*/  IMAD.U32 R3, RZ, RZ, UR6 ;  /* 0x00000006ff037e24 */ /* 0x000fe2000f8e00ff */
[----:B------:R-:W-:Y:S01]  /*34bc0*/  ULDC UR6, c[0x0][0x448] ;  /* 0x0001120000067ab9 */ /* 0x000fe20000000800 */
[----:B------:R-:W-:Y:S02]  /*34bd0*/  IMAD.MOV.U32 R2, RZ, RZ, R4 ;  /* 0x000000ffff027224 */ /* 0x000fe400078e0004 */
[----:B------:R-:W-:Y:S01]  /*34be0*/  IMAD.U32 R5, RZ, RZ, UR5 ;  /* 0x00000005ff057e24 */ /* 0x000fe2000f8e00ff */
[----:B------:R-:W-:Y:S01]  /*34bf0*/  ULDC.64 UR4, c[0x0][0x3d0] ;  /* 0x0000f40000047ab9 */ /* 0x000fe20000000a00 */
[----:B------:R-:W-:-:S02]  /*34c00*/  IMAD.MOV R4, RZ, RZ, -R7 ;  /* 0x000000ffff047224 */ /* 0x000fc400078e0a07 */
[C---:B0-----:R-:W-:Y:S01]  /*34c10*/  IMAD R5, R20.reuse, UR9, R0 ;  /* 0x0000000914057c24 */ /* 0x041fe2000f8e0200 */
[----:B------:R-:W-:Y:S01]  /*34c20*/  SHF.R.S32.HI R0, RZ, 0x1f, R7 ;  /* 0x0000001fff007819 */ /* 0x000fe20000011407 */
[----:B------:R-:W-:-:S04]  /*34c30*/  IMAD.WIDE.U32 R2, R20, UR8, R2 ;  /* 0x0000000814027c25 */ /* 0x000fc8000f8e0002 */
[----:B------:R-:W-:Y:S02]  /*34c40*/  IMAD.IADD R3, R3, 0x1, R5 ;  /* 0x0000000103037824 */ /* 0x000fe400078e0205 */
[----:B------:R-:W-:Y:S02]  /*34c50*/  IMAD R0, R0, UR4, RZ ;  /* 0x0000000400007c24 */ /* 0x000fe4000f8e02ff */
[----:B------:R-:W-:Y:S02]  /*34c60*/  IMAD R5, R4, UR6, R37 ;  /* 0x0000000604057c24 */ /* 0x000fe4000f8e0225 */
        /* <DEDUP_REMOVED lines=37> */
[----:B0-----:R-:W-:-:S05]  /*34ec0*/  @!P6 LEA R14, P0, R22, R14, 0x1 ;  /* 0x0000000e160ee211 */ /* 0x001fca00078008ff */
[----:B-1----:R-:W-:-:S04]  /*34ed0*/  @!P6 IMAD.MOV.U32 R2, RZ, RZ, R14 ;  /* 0x000000ffff02e224 */ /* 0x002fc800078e000e */
[----:B------:R-:W-:Y:S01]  /*34ee0*/  @!P5 LEA R7, R27, UR46, 0x1 ;  /* 0x0000002e1b07dc11 */ /* 0x000fe2000f8e08ff */
[----:B------:R-:W0:Y:S01]  /*34ef0*/  SHFL.IDX PT, R14, R0, 0x2, 0x181f ;  /* 0x00581f00000e7f89 */ /* 0x000e2200000e0000 */
[----:B--2---:R-:W-:-:S04]  /*34f00*/  @!P6 IMAD.X R5, RZ, RZ, R5, P0 ;  /* 0x000000ffff05e224 */ /* 0x004fc800000e0605 */
[----:B------:R-:W-:Y:S02]  /*34f10*/  @!P6 IMAD.MOV.U32 R3, RZ, RZ, R5 ;  /* 0x000000ffff03e224 */ /* 0x000fe400078e0005 */
[----:B------:R-:W1:Y:S04]  /*34f20*/  SHFL.IDX PT, R5, R4, 0x2, 0x181f ;  /* 0x00581f0004057f89 */ /* 0x000e6800000e0000 */
[----:B------:R-:W-:Y:S01]  /*34f30*/  @!P6 LDGSTS.E.BYPASS.LTC128B.128 [R9+0x22c00], desc[UR36][R2.64], !P4 ;  /* 0x22c000000209efae */ /* 0x000fe2000e101d64 */
[----:B0-----:R-:W-:-:S03]  /*34f40*/  @!P5 LEA R14, P0, R22, R14, 0x1 ;  /* 0x0000000e160ed211 */ /* 0x001fc600078008ff */
[----:B------:R-:W-:Y:S04]  /*34f50*/  @!P6 LDGSTS.E.BYPASS.LTC128B.128 [R9+0x26c00], desc[UR36][R2.64+0x80], !P3 ;  /* 0x26c000800209efae */ /* 0x000fe8000d901d64 */
[----:B------:R-:W-:Y:S04]  /*34f60*/  @!P6 LDGSTS.E.BYPASS.LTC128B.128 [R9+0x2ac00], desc[UR36][R2.64+0x100], !P2 ;  /* 0x2ac001000209efae */ /* 0x000fe8000d101d64 */
[----:B------:R0:W-:Y:S01]  /*34f70*/  @!P6 LDGSTS.E.BYPASS.LTC128B.128 [R9+0x2ec00], desc[UR36][R2.64+0x180], !P1 ;  /* 0x2ec001800209efae */ /* 0x0001e2000c901d64 */
[----:B------:R-:W-:-:S04]  /*34f80*/  LOP3.LUT P6, RZ, R16, 0x80, RZ, 0xc0, !PT ;  /* 0x0000008010ff7812 */ /* 0x000fc800078cc0ff */
[----:B------:R-:W-:Y:S02]  /*34f90*/  P2R R6, PR, RZ, 0x40 ;  /* 0x00000040ff067803 */ /* 0x000fe40000000000 */
[----:B------:R-:W-:Y:S01]  /*34fa0*/  LOP3.LUT P6, RZ, R16, 0x200, RZ, 0xc0, !PT ;  /* 0x0000020010ff7812 */ /* 0x000fe200078cc0ff */
[----:B-1----:R-:W-:Y:S02]  /*34fb0*/  @!P5 IMAD.X R5, RZ, RZ, R5, P0 ;  /* 0x000000ffff05d224 */ /* 0x002fe400000e0605 */
[----:B0-----:R-:W-:Y:S02]  /*34fc0*/  @!P5 IMAD.MOV.U32 R2, RZ, RZ, R14 ;  /* 0x000000ffff02d224 */ /* 0x001fe400078e000e */
[----:B------:R-:W0:Y:S01]  /*34fd0*/  SHFL.IDX PT, R14, R0, 0x3, 0x181f ;  /* 0x00781f00000e7f89 */ /* 0x000e2200000e0000 */
[----:B------:R-:W-:-:S03]  /*34fe0*/  @!P5 IMAD.MOV.U32 R3, RZ, RZ, R5 ;  /* 0x000000ffff03d224 */ /* 0x000fc600078e0005 */
[----:B------:R-:W1:Y:S04]  /*34ff0*/  SHFL.IDX PT, R5, R4, 0x3, 0x181f ;  /* 0x00781f0004057f89 */ /* 0x000e6800000e0000 */
[----:B------:R-:W-:Y:S01]  /*35000*/  @!P6 LEA R9, R27, UR46, 0x1 ;  /* 0x0000002e1b09ec11 */ /* 0x000fe2000f8e08ff */
[----:B------:R-:W-:Y:S04]  /*35010*/  @!P5 LDGSTS.E.BYPASS.LTC128B.128 [R7+0x23400], desc[UR36][R2.64], !P4 ;  /* 0x234000000207dfae */ /* 0x000fe8000e101d64 */
[----:B------:R-:W-:Y:S04]  /*35020*/  @!P5 LDGSTS.E.BYPASS.LTC128B.128 [R7+0x27400], desc[UR36][R2.64+0x80], !P3 ;  /* 0x274000800207dfae */ /* 0x000fe8000d901d64 */
[----:B------:R-:W-:Y:S04]  /*35030*/  @!P5 LDGSTS.E.BYPASS.LTC128B.128 [R7+0x2b400], desc[UR36][R2.64+0x100], !P2 ;  /* 0x2b4001000207dfae */ /* 0x000fe8000d101d64 */
[----:B------:R2:W-:Y:S01]  /*35040*/  @!P5 LDGSTS.E.BYPASS.LTC128B.128 [R7+0x2f400], desc[UR36][R2.64+0x180], !P1 ;  /* 0x2f4001800207dfae */ /* 0x0005e2000c901d64 */
[----:B------:R-:W-:-:S02]  /*35050*/  LOP3.LUT P5, RZ, R16, 0x40, RZ, 0xc0, !PT ;  /* 0x0000004010ff7812 */ /* 0x000fc400078ac0ff */
[----:B0-----:R-:W-:-:S05]  /*35060*/  @!P6 LEA R14, P0, R22, R14, 0x1 ;  /* 0x0000000e160ee211 */ /* 0x001fca00078008ff */
[----:B-1----:R-:W-:Y:S02]  /*35070*/  @!P6 IMAD.X R5, RZ, RZ, R5, P0 ;  /* 0x000000ffff05e224 */ /* 0x002fe400000e0605 */
[----:B--2---:R-:W-:Y:S01]  /*35080*/  @!P6 IMAD.MOV.U32 R2, RZ, RZ, R14 ;  /* 0x000000ffff02e224 */ /* 0x004fe200078e000e */
[----:B------:R-:W-:Y:S01]  /*35090*/  P2R R7, PR, RZ, 0x20 ;  /* 0x00000020ff077803 */ /* 0x000fe20000000000 */
[----:B------:R-:W0:Y:S01]  /*350a0*/  SHFL.IDX PT, R14, R0, 0x4, 0x181f ;  /* 0x00981f00000e7f89 */ /* 0x000e2200000e0000 */
[----:B------:R-:W-:Y:S01]  /*350b0*/  @!P6 IMAD.MOV.U32 R3, RZ, RZ, R5 ;  /* 0x000000ffff03e224 */ /* 0x000fe200078e0005 */
[----:B------:R-:W-:Y:S02]  /*350c0*/  LOP3.LUT P5, RZ, R16, 0x100, RZ, 0xc0, !PT ;  /* 0x0000010010ff7812 */ /* 0x000fe400078ac0ff */
[----:B------:R-:W1:Y:S04]  /*350d0*/  SHFL.IDX PT, R5, R4, 0x4, 0x181f ;  /* 0x00981f0004057f89 */ /* 0x000e6800000e0000 */
[----:B------:R-:W-:Y:S04]  /*350e0*/  @!P6 LDGSTS.E.BYPASS.LTC128B.128 [R9+0x23c00], desc[UR36][R2.64], !P4 ;  /* 0x23c000000209efae */ /* 0x000fe8000e101d64 */
[----:B------:R-:W-:Y:S03]  /*350f0*/  @!P6 LDGSTS.E.BYPASS.LTC128B.128 [R9+0x27c00], desc[UR36][R2.64+0x80], !P3 ;  /* 0x27c000800209efae */ /* 0x000fe6000d901d64 */
[----:B------:R-:W-:Y:S01]  /*35100*/  @!P5 LEA R21, R27, UR46, 0x1 ;  /* 0x0000002e1b15dc11 */ /* 0x000fe2000f8e08ff */
[----:B------:R-:W-:Y:S04]  /*35110*/  @!P6 LDGSTS.E.BYPASS.LTC128B.128 [R9+0x2bc00], desc[UR36][R2.64+0x100], !P2 ;  /* 0x2bc001000209efae */ /* 0x000fe8000d101d64 */
[----:B------:R2:W-:Y:S01]  /*35120*/  @!P6 LDGSTS.E.BYPASS.LTC128B.128 [R9+0x2fc00], desc[UR36][R2.64+0x180], !P1 ;  /* 0x2fc001800209efae */ /* 0x0005e2000c901d64 */
[----:B------:R-:W-:-:S02]  /*35130*/  ISETP.NE.AND P6, PT, R6, RZ, PT ;  /* 0x000000ff0600720c */ /* 0x000fc40003fc5270 */
[----:B0-----:R-:W-:-:S05]  /*35140*/  @!P5 LEA R14, P0, R22, R14, 0x1 ;  /* 0x0000000e160ed211 */ /* 0x001fca00078008ff */
[----:B-1----:R-:W-:Y:S02]  /*35150*/  @!P5 IMAD.X R5, RZ, RZ, R5, P0 ;  /* 0x000000ffff05d224 */ /* 0x002fe400000e0605 */
[----:B--2---:R-:W-:Y:S02]  /*35160*/  @!P5 IMAD.MOV.U32 R2, RZ, RZ, R14 ;  /* 0x000000ffff02d224 */ /* 0x004fe400078e000e */
[----:B------:R-:W0:Y:S01]  /*35170*/  SHFL.IDX PT, R14, R0, 0x5, 0x181f ;  /* 0x00b81f00000e7f89 */ /* 0x000e2200000e0000 */
[----:B------:R-:W-:-:S03]  /*35180*/  @!P5 IMAD.MOV.U32 R3, RZ, RZ, R5 ;  /* 0x000000ffff03d224 */ /* 0x000fc600078e0005 */
[----:B------:R-:W1:Y:S04]  /*35190*/  SHFL.IDX PT, R5, R4, 0x5, 0x181f ;  /* 0x00b81f0004057f89 */ /* 0x000e6800000e0000 */
[----:B------:R-:W-:Y:S04]  /*351a0*/  @!P5 LDGSTS.E.BYPASS.LTC128B.128 [R21+0x24400], desc[UR36][R2.64], !P4 ;  /* 0x244000000215dfae */ /* 0x000fe8000e101d64 */
[----:B------:R-:W-:Y:S04]  /*351b0*/  @!P5 LDGSTS.E.BYPASS.LTC128B.128 [R21+0x28400], desc[UR36][R2.64+0x80], !P3 ;  /* 0x284000800215dfae */ /* 0x000fe8000d901d64 */
[----:B------:R-:W-:Y:S04]  /*351c0*/  @!P5 LDGSTS.E.BYPASS.LTC128B.128 [R21+0x2c400], desc[UR36][R2.64+0x100], !P2 ;  /* 0x2c4001000215dfae */ /* 0x000fe8000d101d64 */
[----:B------:R2:W-:Y:S01]  /*351d0*/  @!P5 LDGSTS.E.BYPASS.LTC128B.128 [R21+0x30400], desc[UR36][R2.64+0x180], !P1 ;  /* 0x304001800215dfae */ /* 0x0005e2000c901d64 */
[----:B------:R-:W-:-:S02]  /*351e0*/  ISETP.NE.AND P5, PT, R7, RZ, PT ;  /* 0x000000ff0700720c */ /* 0x000fc40003fa5270 */
[----:B------:R-:W-:Y:S02]  /*351f0*/  @!P6 LEA R7, R27, UR46, 0x1 ;  /* 0x0000002e1b07ec11 */ /* 0x000fe4000f8e08ff */
        /* <DEDUP_REMOVED lines=21> */
.L_x_2401:
        /* <DEDUP_REMOVED lines=13> */
.L_x_2315:
[----:B------:R-:W-:Y:S05]  /*35420*/  BSYNC B0 ;  /* 0x0000000000007941 */ /* 0x000fea0003800000 */
.L_x_2314:
[----:B------:R-:W-:Y:S01]  /*35430*/  NOP ;  /* 0x0000000000007918 */ /* 0x000fe20000000000 */
[----:B------:R-:W-:Y:S01]  /*35440*/  SYNCS.ARRIVE.TRANS64.RED.A0T1 RZ, [UR46+0x32410], RZ ;  /* 0x032410ffffff79a7 */ /* 0x000fe2000820042e */
[----:B0-----:R-:W-:Y:S01]  /*35450*/  IMAD.MOV.U32 R0, RZ, RZ, 0x1 ;  /* 0x00000001ff007424 */ /* 0x001fe200078e00ff */
[----:B------:R-:W-:Y:S04]  /*35460*/  ARRIVES.LDGSTSBAR.64.TRANSCNT [UR46+0x32410] ;  /* 0x03241000ff0079b0 */ /* 0x000fe80008000aae */
[----:B------:R-:W-:Y:S01]  /*35470*/  SHF.L.U32 R0, R0, 0x1f, RZ ;  /* 0x0000001f00007819 */ /* 0x000fe200000006ff */
[----:B------:R-:W-:Y:S01]  /*35480*/  NOP ;  /* 0x0000000000007918 */ /* 0x000fe20000000000 */
[----:B------:R-:W-:Y:S02]  /*35490*/  SYNCS.ARRIVE.TRANS64.A1T0 RZ, [UR46+0x32410], RZ ;  /* 0x032410ffffff79a7 */ /* 0x000fe4000810002e */
[----:B------:R-:W0:Y:S02]  /*354a0*/  SYNCS.PHASECHK.TRANS64.TRYWAIT P0, [UR46+0x32420], R0 ;  /* 0x03242000ff0075a7 */ /* 0x000e24000800016e */
[----:B0-----:R-:W-:Y:S05]  /*354b0*/  @!P0 BRA `(.L_x_2316) ;  /* 0x0000003800988947 */ /* 0x001fea0003800000 */
.L_x_2402:
[----:B------:R-:W-:-:S13]  /*354c0*/  ISETP.NE.AND P0, PT, R34, 0x3, PT ;  /* 0x000000032200780c */ /* 0x000fda0003f05270 */
[----:B------:R-:W-:Y:S05]  /*354d0*/  @!P0 BRA `(.L_x_2317) ;  /* 0x0000000000048947 */ /* 0x000fea0003800000 */
[----:B------:R-:W-:Y:S01]  /*354e0*/  BPT.TRAP 0x1 ;  /* 0x000000040000795c */ /* 0x000fe20000300000 */
.L_x_2317:
[----:B------:R-:W4:Y:S02]  /*354f0*/  SYNCS.PHASECHK.TRANS64.TRYWAIT P0, [UR46+0x32460], R0 ;  /* 0x03246000ff0075a7 */ /* 0x000f24000800016e */
[----:B----4-:R-:W-:Y:S05]  /*35500*/  @!P0 BRA `(.L_x_2318) ;  /* 0x00000038009c8947 */ /* 0x010fea0003800000 */
.L_x_2403:
[----:B------:R-:W-:Y:S01]  /*35510*/  ULDC.64 UR4, c[0x0][0x328] ;  /* 0x0000ca0000047ab9 */ /* 0x000fe20000000a00 */
[----:B------:R-:W-:Y:S01]  /*35520*/  ULDC.64 UR6, c[0x0][0x338] ;  /* 0x0000ce0000067ab9 */ /* 0x000fe20000000a00 */
[----:B------:R-:W-:Y:S01]  /*35530*/  IMAD R26, R26, UR4, RZ ;  /* 0x000000041a1a7c24 */ /* 0x000fe2000f8e02ff */
[C---:B------:R-:W-:Y:S01]  /*35540*/  LOP3.LUT P3, RZ, R16.reuse, 0x10, RZ, 0xc0, !PT ;  /* 0x0000001010ff7812 */ /* 0x040fe2000786c0ff */
[----:B0--3--:R-:W-:Y:S01]  /*35550*/  IMAD.WIDE.U32 R2, R23, UR4, RZ ;  /* 0x0000000417027c25 */ /* 0x009fe2000f8e00ff */
        /* <DEDUP_REMOVED lines=19> */
[----:B------:R-:W-:Y:S01]  /*35690*/  LEA R7, P0, R2, UR6, 0x1 ;  /* 0x0000000602077c11 */ /* 0x000fe2000f8008ff */
[----:B------:R-:W-:-:S03]  /*356a0*/  UMOV UR4, 0xffffffff ;  /* 0xffffffff00047882 */ /* 0x000fc60000000000 */
[----:B------:R-:W-:Y:S02]  /*356b0*/  LEA.HI.X R8, R2, UR7, R3, 0x1, P0 ;  /* 0x0000000702087c11 */ /* 0x000fe400080f0c03 */
[----:B------:R-:W-:-:S04]  /*356c0*/  SEL R3, RZ, 0x2, P3 ;  /* 0x00000002ff037807 */ /* 0x000fc80001800000 */
[----:B------:R-:W-:-:S05]  /*356d0*/  IADD3 R0, R0, R3, R36 ;  /* 0x0000000300007210 */ /* 0x000fca0007ffe024 */
[----:B------:R-:W-:Y:S01]  /*356e0*/  IMAD.IADD R9, R0, 0x1, R5 ;  /* 0x0000000100097824 */ /* 0x000fe200078e0205 */
[----:B------:R-:W-:Y:S06]  /*356f0*/  BRA.DIV UR4, `(.L_x_2319) ;  /* 0x0000003a04387947 */ /* 0x000fec000b800000 */
[----:B-1----:R-:W0:Y:S01]  /*35700*/  SHFL.IDX PT, R14, R7, RZ, 0x181f ;  /* 0x00181fff070e7589 */ /* 0x002e2200000e0000 */
[----:B------:R-:W-:Y:S01]  /*35710*/  IMAD.SHL.U32 R0, R22, 0x2, RZ ;  /* 0x0000000216007824 */ /* 0x000fe200078e00ff */
[----:B------:R-:W-:Y:S02]  /*35720*/  LEA R6, R27, UR46, 0x1 ;  /* 0x0000002e1b067c11 */ /* 0x000fe4000f8e08ff */
[----:B------:R-:W1:Y:S01]  /*35730*/  SHFL.IDX PT, R3, R8, RZ, 0x181f ;  /* 0x00181fff08037589 */ /* 0x000e6200000e0000 */
[C---:B------:R-:W-:Y:S02]  /*35740*/  LOP3.LUT P2, RZ, R9.reuse, 0x2, RZ, 0xc0, !PT ;  /* 0x0000000209ff7812 */ /* 0x040fe4000784c0ff */
[----:B------:R-:W-:Y:S01]  /*35750*/  LOP3.LUT P1, RZ, R9, 0x4, RZ, 0xc0, !PT ;  /* 0x0000000409ff7812 */ /* 0x000fe2000782c0ff */
[----:B------:R-:W-:Y:S01]  /*35760*/  SHFL.IDX PT, R5, R8, 0x1, 0x181f ;  /* 0x00381f0008057f89 */ /* 0x000fe200000e0000 */
[----:B------:R-:W-:Y:S01]  /*35770*/  VIADD R31, R6, 0x400 ;  /* 0x00000400061f7836 */ /* 0x000fe20000000000 */
[----:B0-----:R-:W-:-:S02]  /*35780*/  IADD3 R2, P0, R14, R0, RZ ;  /* 0x000000000e027210 */ /* 0x001fc40007f1e0ff */
[----:B------:R-:W0:Y:S03]  /*35790*/  SHFL.IDX PT, R14, R7, 0x1, 0x181f ;  /* 0x00381f00070e7f89 */ /* 0x000e2600000e0000 */
[----:B-1----:R-:W-:Y:S01]  /*357a0*/  IMAD.X R3, RZ, RZ, R3, P0 ;  /* 0x000000ffff037224 */ /* 0x002fe200000e0603 */
[----:B0-----:R-:W-:Y:S02]  /*357b0*/  IADD3 R4, P0, R14, R0, RZ ;  /* 0x000000000e047210 */ /* 0x001fe40007f1e0ff */
[----:B------:R-:W0:Y:S03]  /*357c0*/  SHFL.IDX PT, R14, R7, 0x2, 0x181f ;  /* 0x00581f00070e7f89 */ /* 0x000e2600000e0000 */
[----:B------:R-:W-:Y:S01]  /*357d0*/  IMAD.X R5, RZ, RZ, R5, P0 ;  /* 0x000000ffff057224 */ /* 0x000fe200000e0605 */
        /* <DEDUP_REMOVED lines=8> */
[----:B------:R-:W-:-:S13]  /*35860*/  ISETP.LT.OR P3, PT, R17, 0x1, !P0 ;  /* 0x000000011100780c */ /* 0x000fda0004761670 */
[----:B------:R0:W-:Y:S02]  /*35870*/  LDGSTS.E.BYPASS.LTC128B.128 [R6+0x9400], desc[UR36][R2.64+0x180], !P3 ;  /* 0x0940018002067fae */ /* 0x0001e4000d901d64 */
[----:B0-----:R-:W-:Y:S02]  /*35880*/  IADD3 R2, P3, R14, R0, RZ ;  /* 0x000000000e027210 */ /* 0x001fe40007f7e0ff */
[----:B------:R-:W0:Y:S03]  /*35890*/  SHFL.IDX PT, R14, R7, 0x3, 0x181f ;  /* 0x00781f00070e7f89 */ /* 0x000e2600000e0000 */
        /* <DEDUP_REMOVED lines=8> */
[----:B------:R-:W-:-:S13]  /*35920*/  ISETP.LT.OR P3, PT, R17, 0x11, !P0 ;  /* 0x000000111100780c */ /* 0x000fda0004761670 */
[----:B------:R0:W-:Y:S02]  /*35930*/  LDGSTS.E.BYPASS.LTC128B.128 [R6+0x9c00], desc[UR36][R4.64+0x180], !P3 ;  /* 0x09c0018004067fae */ /* 0x0001e4000d901d64 */
[----:B0-----:R-:W-:Y:S02]  /*35940*/  IADD3 R4, P3, R14, R0, RZ ;  /* 0x000000000e047210 */ /* 0x001fe40007f7e0ff */
[----:B------:R-:W0:Y:S03]  /*35950*/  SHFL.IDX PT, R14, R7, 0x4, 0x181f ;  /* 0x00981f00070e7f89 */ /* 0x000e2600000e0000 */
[----:B-1----:R-:W-:Y:S01]  /*35960*/  IMAD.X R5, RZ, RZ, R9, P3 ;  /* 0x000000ffff057224 */ /* 0x002fe200018e0609 */
[C---:B------:R-:W-:Y:S01]  /*35970*/  ISETP.LT.OR P3, PT, R17.reuse, 0x21, P4 ;  /* 0x000000211100780c */ /* 0x040fe20002761670 */
[----:B------:R-:W1:Y:S04]  /*35980*/  SHFL.IDX PT, R9, R8, 0x4, 0x181f ;  /* 0x00981f0008097f89 */ /* 0x000e6800000e0000 */
[----:B------:R-:W2:Y:S08]  /*35990*/  SHFL.IDX PT, R8, R8, 0x5, 0x181f ;  /* 0x00b81f0008087f89 */ /* 0x000eb000000e0000 */
        /* <DEDUP_REMOVED lines=8> */
[----:B------:R0:W3:Y:S03]  /*35a20*/  SHFL.IDX PT, R14, R7, 0x5, 0x181f ;  /* 0x00b81f00070e7f89 */ /* 0x0000e600000e0000 */
[----:B-1----:R-:W-:Y:S01]  /*35a30*/  IMAD.X R3, RZ, RZ, R9, P3 ;  /* 0x000000ffff037224 */ /* 0x002fe200018e0609 */
[----:B------:R-:W-:Y:S01]  /*35a40*/  ISETP.LT.OR P3, PT, R17, 0x31, P4 ;  /* 0x000000311100780c */ /* 0x000fe20002761670 */
[----:B------:R-:W-:-:S12]  /*35a50*/  IMAD.MOV.U32 R9, RZ, RZ, RZ ;  /* 0x000000ffff097224 */ /* 0x000fd800078e00ff */
        /* <DEDUP_REMOVED lines=14> */
[----:B--23--:R0:W-:Y:S02]  /*35b40*/  LDGSTS.E.BYPASS.LTC128B.128 [R6+0xb400], desc[UR36][R2.64+0x180], !P3 ;  /* 0x0b40018002067fae */ /* 0x00c1e4000d901d64 */
.L_x_2417:
        /* <DEDUP_REMOVED lines=20> */
.L_x_2320:
[----:B------:R-:W-:Y:S01]  /*35c90*/  VIADD R24, R24, 0xfffffffe ;  /* 0xfffffffe18187836 */ /* 0x000fe20000000000 */
[----:B------:R-:W-:Y:S01]  /*35ca0*/  SYNCS.ARRIVE.TRANS64.A1T0 RZ, [UR46+0x32450], RZ ;  /* 0x032450ffffff79a7 */ /* 0x000fe2000810002e */
[----:B------:R-:W-:Y:S01]  /*35cb0*/  BSSY B0, `(.L_x_2294) ;  /* 0x00000ef000007945 */ /* 0x000fe20003800000 */
[----:B------:R-:W-:Y:S02]  /*35cc0*/  IMAD.MOV.U32 R26, RZ, RZ, 0x1 ;  /* 0x00000001ff1a7424 */ /* 0x000fe400078e00ff */
[----:B------:R-:W-:Y:S01]  /*35cd0*/  ISETP.GE.AND P0, PT, R24, UR48, PT ;  /* 0x0000003018007c0c */ /* 0x000fe2000bf06270 */
[----:B------:R-:W-:-:S12]  /*35ce0*/  IMAD.MOV.U32 R17, RZ, RZ, 0x1 ;  /* 0x00000001ff117424 */ /* 0x000fd800078e00ff */
[----:B------:R-:W-:Y:S05]  /*35cf0*/  @!P0 BRA `(.L_x_2321) ;  /* 0x0000000c00a88947 */ /* 0x000fea0003800000 */
[----:B------:R-:W0:Y:S01]  /*35d00*/  S2R R4, SR_TID.X ;  /* 0x0000000000047919 */ /* 0x000e220000002100 */
[----:B------:R-:W-:Y:S01]  /*35d10*/  UIADD3 UR4, UR45, 0x1, URZ ;  /* 0x000000012d047890 */ /* 0x000fe2000fffe03f */
[----:B------:R-:W-:Y:S01]  /*35d20*/  LOP3.LUT R3, RZ, UR43, RZ, 0x33, !PT ;  /* 0x0000002bff037c12 */ /* 0x000fe2000f8e33ff */
[----:B------:R-:W-:Y:S01]  /*35d30*/  IMAD.MOV.U32 R17, RZ, RZ, 0x1 ;  /* 0x00000001ff117424 */ /* 0x000fe200078e00ff */
[----:B------:R-:W1:Y:S01]  /*35d40*/  S2R R5, SR_TID.X ;  /* 0x0000000000057919 */ /* 0x000e620000002100 */
[----:B------:R-:W-:Y:S01]  /*35d50*/  UIMAD UR4, UR4, UR38, URZ ;  /* 0x00000026040472a4 */ /* 0x000fe2000f8e023f */
[----:B------:R-:W-:-:S05]  /*35d60*/  IMAD.MOV.U32 R26, RZ, RZ, 0x1 ;  /* 0x00000001ff1a7424 */ /* 0x000fca00078e00ff */
[----:B------:R-:W-:-:S04]  /*35d70*/  LOP3.LUT R2, RZ, UR4, RZ, 0x33, !PT ;  /* 0x00000004ff027c12 */ /* 0x000fc8000f8e33ff */
[----:B------:R-:W-:Y:S01]  /*35d80*/  VIADDMNMX R2, R2, -UR44, R3, !PT ;  /* 0x8000002c02027c46 */ /* 0x000fe2000f800103 */
[----:B0-----:R-:W-:Y:S01]  /*35d90*/  IMAD.SHL.U32 R4, R4, 0x10, RZ ;  /* 0x0000001004047824 */ /* 0x001fe200078e00ff */
[----:B-1----:R-:W-:-:S04]  /*35da0*/  LOP3.LUT R5, R5, 0x7f, RZ, 0xc0, !PT ;  /* 0x0000007f05057812 */ /* 0x002fc800078ec0ff */
[----:B------:R-:W-:Y:S02]  /*35db0*/  LOP3.LUT R4, R4, 0x70, RZ, 0xc0, !PT ;  /* 0x0000007004047812 */ /* 0x000fe400078ec0ff */
[----:B------:R-:W-:-:S04]  /*35dc0*/  SHF.R.U32.HI R5, RZ, 0x3, R5 ;  /* 0x00000003ff057819 */ /* 0x000fc80000011605 */
[----:B------:R-:W-:Y:S02]  /*35dd0*/  IADD3 R25, R4, R25, R5 ;  /* 0x0000001904197210 */ /* 0x000fe40007ffe005 */
[----:B------:R-:W-:-:S03]  /*35de0*/  LOP3.LUT R5, RZ, UR42, RZ, 0x33, !PT ;  /* 0x0000002aff057c12 */ /* 0x000fc6000f8e33ff */
[----:B------:R-:W-:Y:S01]  /*35df0*/  VIADD R25, R25, 0xfffffee0 ;  /* 0xfffffee019197836 */ /* 0x000fe20000000000 */
[----:B------:R-:W-:-:S04]  /*35e00*/  VIMNMX R2, R2, R5, !PT ;  /* 0x0000000502027248 */ /* 0x000fc80007fe0100 */
[C---:B------:R-:W-:Y:S01]  /*35e10*/  IADD3 R28, -R2.reuse, -0x2, RZ ;  /* 0xfffffffe021c7810 */ /* 0x040fe20007ffe1ff */
[----:B------:R-:W-:-:S07]  /*35e20*/  IMAD R18, R2, -0x60, R25 ;  /* 0xffffffa002127824 */ /* 0x000fce00078e0219 */
.L_x_2336:
        /* <DEDUP_REMOVED lines=17> */
[----:B------:R-:W-:-:S03]  /*35f40*/  ULDC.64 UR4, c[0x0][0x418] ;  /* 0x0001060000047ab9 */ /* 0x000fc60000000a00 */
[----:B------:R-:W-:Y:S01]  /*35f50*/  IMAD.IADD R3, R5, 0x1, R3 ;  /* 0x0000000105037824 */ /* 0x000fe200078e0203 */
[----:B------:R-:W-:-:S04]  /*35f60*/  LEA R4, P0, R2, UR4, 0x2 ;  /* 0x0000000402047c11 */ /* 0x000fc8000f8010ff */
[----:B------:R-:W-:-:S05]  /*35f70*/  LEA.HI.X R5, R2, UR5, R3, 0x2, P0 ;  /* 0x0000000502057c11 */ /* 0x000fca00080f1403 */
[----:B------:R0:W5:Y:S04]  /*35f80*/  LDG.E R4, desc[UR36][R4.64] ;  /* 0x0000002404047981 */ /* 0x000168000c1e1900 */
.L_x_2323:
[----:B------:R-:W-:Y:S05]  /*35f90*/  BSYNC B1 ;  /* 0x0000000000017941 */ /* 0x000fea0003800000 */
.L_x_2322:
[----:B------:R-:W-:-:S13]  /*35fa0*/  ISETP.NE.AND P0, PT, R34, 0x3, PT ;  /* 0x000000032200780c */ /* 0x000fda0003f05270 */
[----:B------:R-:W-:Y:S05]  /*35fb0*/  @!P0 BRA `(.L_x_2324) ;  /* 0x0000000000048947 */ /* 0x000fea0003800000 */
[----:B------:R-:W-:Y:S01]  /*35fc0*/  BPT.TRAP 0x1 ;  /* 0x000000040000795c */ /* 0x000fe20000300000 */
.L_x_2324:
[----:B------:R-:W-:Y:S01]  /*35fd0*/  LEA R19, R17, UR46, 0x3 ;  /* 0x0000002e11137c11 */ /* 0x000fe2000f8e18ff */
[----:B------:R-:W-:Y:S01]  /*35fe0*/  BSSY B1, `(.L_x_2325) ;  /* 0x0000004000017945 */ /* 0x000fe20003800000 */
[----:B------:R-:W-:-:S04]  /*35ff0*/  SHF.L.U32 R23, R26, 0x1f, RZ ;  /* 0x0000001f1a177819 */ /* 0x000fc800000006ff */
[----:B------:R-:W1:Y:S02]  /*36000*/  SYNCS.PHASECHK.TRANS64.TRYWAIT P0, [R19+URZ+0x32440], R23 ;  /* 0x03244017130075a7 */ /* 0x000e64000800017f */
[----:B-1----:R-:W-:Y:S05]  /*36010*/  @!P0 BRA `(.L_x_2326) ;  /* 0x00000038005c8947 */ /* 0x002fea0003800000 */
.L_x_2418:
[----:B------:R-:W-:Y:S05]  /*36020*/  BSYNC B1 ;  /* 0x0000000000017941 */ /* 0x000fea0003800000 */
.L_x_2325:
        /* <DEDUP_REMOVED lines=57> */
.L_x_2432:
        /* <DEDUP_REMOVED lines=8> */
.L_x_2328:
        /* <DEDUP_REMOVED lines=10> */
.L_x_2329:
[----:B------:R2:W-:Y:S01]  /*364e0*/  SYNCS.ARRIVE.TRANS64.A1T0 RZ, [R19+URZ+0x32430], RZ ;  /* 0x032430ff13ff79a7 */ /* 0x0005e2000810003f */
[----:B------:R-:W-:Y:S05]  /*364f0*/  @!P2 BRA `(.L_x_2330) ;  /* 0x000000000004a947 */ /* 0x000fea0003800000 */
[----:B------:R-:W-:Y:S01]  /*36500*/  BPT.TRAP 0x1 ;  /* 0x000000040000795c */ /* 0x000fe20000300000 */
.L_x_2330:
[----:B------:R-:W3:Y:S01]  /*36510*/  SYNCS.PHASECHK.TRANS64.TRYWAIT P0, [R19+URZ+0x32460], R23 ;  /* 0x03246017130075a7 */ /* 0x000ee2000800017f */
[----:B------:R-:W-:Y:S04]  /*36520*/  BSSY B1, `(.L_x_2331) ;  /* 0x0000002000017945 */ /* 0x000fe80003800000 */
[----:B---3--:R-:W-:Y:S05]  /*36530*/  @!P0 BRA `(.L_x_2332) ;  /* 0x0000003800b48947 */ /* 0x008fea0003800000 */
.L_x_2433:
[----:B------:R-:W-:Y:S05]  /*36540*/  BSYNC B1 ;  /* 0x0000000000017941 */ /* 0x000fea0003800000 */
.L_x_2331:
        /* <DEDUP_REMOVED lines=46> */
[----:B------:R3:W-:Y:S01]  /*36830*/  LDGSTS.E.BYPASS.LTC128B.128 [R21+0x9800], desc[UR36][R8.64+0x180], !P1 ;  /* 0x0980018008157fae */ /* 0x0007e2000c901d64 */
[----:B0-----:R-:W-:-:S03]  /*36840*/  IADD3 R6, P0, R14, R0, RZ ;  /* 0x000000000e067210 */ /* 0x001fc60007f1e0ff */
[----:B------:R-:W-:Y:S04]  /*36850*/  SHFL.IDX PT, R22, R22, 0x5, 0x181f ;  /* 0x00b81f0016167f89 */ /* 0x000fe800000e0000 */
[----:B------:R-:W0:Y:S01]  /*36860*/  SHFL.IDX PT, R14, R20, 0x3, 0x181f ;  /* 0x00781f00140e7f89 */ /* 0x000e2200000e0000 */
[----:B-1----:R-:W-:Y:S02]  /*36870*/  IMAD.X R7, RZ, RZ, R4, P0 ;  /* 0x000000ffff077224 */ /* 0x002fe400000e0604 */
[----:B---3--:R-:W-:-:S03]  /*36880*/  IMAD.MOV.U32 R9, RZ, RZ, RZ ;  /* 0x000000ffff097224 */ /* 0x008fc600078e00ff */
[----:B------:R1:W-:Y:S04]  /*36890*/  LDGSTS.E.BYPASS.LTC128B.128 [R21+0x1000], desc[UR36][R6.64], !P4 ;  /* 0x0100000006157fae */ /* 0x0003e8000e101d64 */
[----:B------:R1:W-:Y:S04]  /*368a0*/  LDGSTS.E.BYPASS.LTC128B.128 [R21+0x4000], desc[UR36][R6.64+0x80], !P3 ;  /* 0x0400008006157fae */ /* 0x0003e8000d901d64 */
[----:B------:R1:W-:Y:S04]  /*368b0*/  LDGSTS.E.BYPASS.LTC128B.128 [R21+0x7000], desc[UR36][R6.64+0x100], !P2 ;  /* 0x0700010006157fae */ /* 0x0003e8000d101d64 */
[----:B------:R1:W-:Y:S01]  /*368c0*/  LDGSTS.E.BYPASS.LTC128B.128 [R21+0xa000], desc[UR36][R6.64+0x180], !P1 ;  /* 0x0a00018006157fae */ /* 0x0003e2000c901d64 */
[----:B0-----:R-:W-:-:S03]  /*368d0*/  IADD3 R4, P0, R14, R0, RZ ;  /* 0x000000000e047210 */ /* 0x001fc60007f1e0ff */
[----:B------:R-:W0:Y:S02]  /*368e0*/  SHFL.IDX PT, R14, R20, 0x4, 0x181f ;  /* 0x00981f00140e7f89 */ /* 0x000e2400000e0000 */
[----:B------:R-:W-:-:S05]  /*368f0*/  IMAD.X R5, RZ, RZ, R5, P0 ;  /* 0x000000ffff057224 */ /* 0x000fca00000e0605 */
        /* <DEDUP_REMOVED lines=11> */
.L_x_2447:
        /* <DEDUP_REMOVED lines=11> */
.L_x_2334:
        /* <DEDUP_REMOVED lines=10> */
.L_x_2335:
[----:B------:R-:W-:Y:S01]  /*36b00*/  VIADD R17, R17, 0x1 ;  /* 0x0000000111117836 */ /* 0x000fe20000000000 */
[----:B------:R1:W-:Y:S01]  /*36b10*/  SYNCS.ARRIVE.TRANS64.A1T0 RZ, [R19+URZ+0x32450], RZ ;  /* 0x032450ff13ff79a7 */ /* 0x0003e2000810003f */
[----:B------:R-:W-:Y:S02]  /*36b20*/  VIADD R28, R28, 0xffffffff ;  /* 0xffffffff1c1c7836 */ /* 0x000fe40000000000 */
[----:B------:R-:W-:Y:S01]  /*36b30*/  VIADD R18, R18, 0xffffffa0 ;  /* 0xffffffa012127836 */ /* 0x000fe20000000000 */
[----:B------:R-:W-:-:S04]  /*36b40*/  ISETP.NE.AND P0, PT, R17, 0x2, PT ;  /* 0x000000021100780c */ /* 0x000fc80003f05270 */
[----:B------:R-:W-:Y:S02]  /*36b50*/  SEL R17, R17, RZ, P0 ;  /* 0x000000ff11117207 */ /* 0x000fe40000000000 */
[----:B0-----:R-:W-:Y:S02]  /*36b60*/  SEL R3, RZ, 0x1, P0 ;  /* 0x00000001ff037807 */ /* 0x001fe40000000000 */
[----:B------:R-:W-:Y:S02]  /*36b70*/  ISETP.GT.AND P0, PT, R28, UR48, PT ;  /* 0x000000301c007c0c */ /* 0x000fe4000bf04270 */
[----:B------:R-:W-:-:S11]  /*36b80*/  LOP3.LUT R26, R26, R3, RZ, 0x3c, !PT ;  /* 0x000000031a1a7212 */ /* 0x000fd600078e3cff */
[----:B-1----:R-:W-:Y:S05]  /*36b90*/  @P0 BRA `(.L_x_2336) ;  /* 0xfffffff000a40947 */ /* 0x002fea000383ffff */
.L_x_2321:
[----:B------:R-:W-:Y:S05]  /*36ba0*/  BSYNC B0 ;  /* 0x0000000000007941 */ /* 0x000fea0003800000 */
.L_x_2294:
[----:B------:R-:W0:Y:S01]  /*36bb0*/  S2R R3, SR_CgaCtaId ;  /* 0x0000000000037919 */ /* 0x000e220000008800 */
[----:B------:R-:W-:Y:S01]  /*36bc0*/  MOV R0, 0x400 ;  /* 0x0000040000007802 */ /* 0x000fe20000000f00 */
[----:B------:R-:W-:Y:S01]  /*36bd0*/  BSSY B0, `(.L_x_2337) ;  /* 0x0000005000007945 */ /* 0x000fe20003800000 */
[----:B------:R-:W-:Y:S02]  /*36be0*/  SHF.L.U32 R9, R9, 0x1f, RZ ;  /* 0x0000001f09097819 */ /* 0x000fe400000006ff */
[----:B0-----:R-:W-:-:S04]  /*36bf0*/  LEA R4, R3, R0, 0x18 ;  /* 0x0000000003047211 */ /* 0x001fc800078ec0ff */
[----:B------:R-:W0:Y:S02]  /*36c00*/  SYNCS.PHASECHK.TRANS64.TRYWAIT P0, [R4+URZ+0x32420], R9 ;  /* 0x03242009040075a7 */ /* 0x000e24000800017f */
[----:B0-----:R-:W-:Y:S05]  /*36c10*/  @!P0 BRA `(.L_x_2338) ;  /* 0x0000003800dc8947 */ /* 0x001fea0003800000 */
.L_x_2448:
[----:B------:R-:W-:Y:S05]  /*36c20*/  BSYNC B0 ;  /* 0x0000000000007941 */ /* 0x000fea0003800000 */
.L_x_2337:
[----:B------:R-:W-:-:S03]  /*36c30*/  UMOV UR4, 0xffffffff ;  /* 0xffffffff00047882 */ /* 0x000fc60000000000 */
[----:B------:R-:W-:Y:S05]  /*36c40*/  BRA.DIV UR4, `(.L_x_2339) ;  /* 0x0000003a04e47947 */ /* 0x000fea000b800000 */
[----:B------:R-:W1:Y:S02]  /*36c50*/  S2R R0, SR_TID.X ;  /* 0x0000000000007919 */ /* 0x000e640000002100 */
[----:B-1----:R-:W-:-:S04]  /*36c60*/  SHF.R.U32.HI R0, RZ, 0x5, R0 ;  /* 0x00000005ff007819 */ /* 0x002fc80000011600 */
[----:B------:R-:W-:-:S05]  /*36c70*/  LOP3.LUT R0, R0, 0x3, RZ, 0xc0, !PT ;  /* 0x0000000300007812 */ /* 0x000fca00078ec0ff */
[----:B------:R1:W3:Y:S02]  /*36c80*/  SHFL.IDX PT, R14, R0, RZ, 0x1f ;  /* 0x00001fff000e7589 */ /* 0x0002e400000e0000 */
.L_x_2451:
[----:B---3--:R-:W-:-:S13]  /*36c90*/  ISETP.NE.AND P0, PT, R14, RZ, PT ;  /* 0x000000ff0e00720c */ /* 0x008fda0003f05270 */
[----:B------:R-:W-:Y:S05]  /*36ca0*/  @P0 BRA `(.L_x_2183) ;  /* 0x0000000000880947 */ /* 0x000fea0003800000 */
[----:B------:R-:W-:-:S03]  /*36cb0*/  UMOV UR4, 0xffffffff ;  /* 0xffffffff00047882 */ /* 0x000fc60000000000 */
[----:B------:R-:W-:Y:S05]  /*36cc0*/  BRA.DIV UR4, `(.L_x_2340) ;  /* 0x0000003a04f87947 */ /* 0x000fea000b800000 */
[----:B------:R-:W-:-:S13]  /*36cd0*/  ELECT P6, URZ, PT ;  /* 0x00000000003f782f */ /* 0x000fda00038c0000 */
.L_x_2454:
[----:B------:R-:W-:Y:S05]  /*36ce0*/  @!P6 BRA `(.L_x_2183) ;  /* 0x000000000078e947 */ /* 0x000fea0003800000 */
[----:B------:R-:W-:-:S06]  /*36cf0*/  ULOP3.LUT UR4, UR60, 0x2, URZ, 0xfc, !UPT ;  /* 0x000000023c047892 */ /* 0x000fcc000f8efc3f */
[----:B-1----:R-:W-:-:S05]  /*36d00*/  IMAD.U32 R0, RZ, RZ, UR4 ;  /* 0x00000004ff007e24 */ /* 0x002fca000f8e00ff */
[----:B------:R-:W-:-:S13]  /*36d10*/  ISETP.NE.AND P0, PT, R0, 0x3, PT ;  /* 0x000000030000780c */ /* 0x000fda0003f05270 */
[----:B------:R-:W-:Y:S05]  /*36d20*/  @!P0 BRA `(.L_x_2341) ;  /* 0x0000000000048947 */ /* 0x000fea0003800000 */
[----:B------:R-:W-:Y:S01]  /*36d30*/  BPT.TRAP 0x1 ;  /* 0x000000040000795c */ /* 0x000fe20000300000 */
.L_x_2341:
[C---:B------:R-:W-:Y:S01]  /*36d40*/  IMAD R5, R17.reuse, 0x8, R4 ;  /* 0x0000000811057824 */ /* 0x040fe200078e0204 */
[----:B------:R-:W-:Y:S01]  /*36d50*/  SHF.L.U32 R0, R26, 0x1f, RZ ;  /* 0x0000001f1a007819 */ /* 0x000fe200000006ff */
[----:B------:R-:W-:-:S03]  /*36d60*/  VIADD R17, R17, 0x1 ;  /* 0x0000000111117836 */ /* 0x000fc60000000000 */
[----:B------:R-:W1:Y:S02]  /*36d70*/  SYNCS.PHASECHK.TRANS64.TRYWAIT P1, [R5+URZ+0x32440], R0 ;  /* 0x03244000050075a7 */ /* 0x000e64000802017f */
[----:B------:R-:W-:-:S04]  /*36d80*/  ISETP.NE.AND P2, PT, R17, 0x2, PT ;  /* 0x000000021100780c */ /* 0x000fc80003f45270 */
[----:B------:R-:W-:Y:S01]  /*36d90*/  SEL R3, RZ, 0x1, P2 ;  /* 0x00000001ff037807 */ /* 0x000fe20001000000 */
[----:B-1----:R-:W-:Y:S08]  /*36da0*/  @!P1 BRA `(.L_x_2342) ;  /* 0x0000003800e09947 */ /* 0x002ff00003800000 */
.L_x_2455:
[----:B------:R-:W-:Y:S02]  /*36db0*/  SEL R17, R17, RZ, P2 ;  /* 0x000000ff11117207 */ /* 0x000fe40001000000 */
[----:B------:R-:W-:Y:S01]  /*36dc0*/  LOP3.LUT R2, R26, R3, RZ, 0x3c, !PT ;  /* 0x000000031a027212 */ /* 0x000fe200078e3cff */
[----:B------:R-:W-:Y:S06]  /*36dd0*/  @!P0 BRA `(.L_x_2343) ;  /* 0x0000000000048947 */ /* 0x000fec0003800000 */
[----:B------:R-:W-:Y:S01]  /*36de0*/  BPT.TRAP 0x1 ;  /* 0x000000040000795c */ /* 0x000fe20000300000 */
.L_x_2343:
[----:B------:R-:W-:Y:S01]  /*36df0*/  IMAD R17, R17, 0x8, R4 ;  /* 0x0000000811117824 */ /* 0x000fe200078e0204 */
[----:B------:R-:W-:-:S04]  /*36e00*/  SHF.L.U32 R2, R2, 0x1f, RZ ;  /* 0x0000001f02027819 */ /* 0x000fc800000006ff */
[----:B------:R-:W3:Y:S02]  /*36e10*/  SYNCS.PHASECHK.TRANS64.TRYWAIT P1, [R17+URZ+0x32440], R2 ;  /* 0x03244002110075a7 */ /* 0x000ee4000802017f */
[----:B---3--:R-:W-:Y:S05]  /*36e20*/  @!P1 BRA `(.L_x_2344) ;  /* 0x0000003800d49947 */ /* 0x008fea0003800000 */
.L_x_2456:
[----:B------:R-:W-:Y:S05]  /*36e30*/  @!P0 BRA `(.L_x_2345) ;  /* 0x0000000000048947 */ /* 0x000fea0003800000 */
[----:B------:R-:W-:Y:S01]  /*36e40*/  BPT.TRAP 0x1 ;  /* 0x000000040000795c */ /* 0x000fe20000300000 */
.L_x_2345:
[----:B------:R-:W4:Y:S02]  /*36e50*/  SYNCS.PHASECHK.TRANS64.TRYWAIT P1, [R5+URZ+0x32460], R0 ;  /* 0x03246000050075a7 */ /* 0x000f24000802017f */
[----:B----4-:R-:W-:Y:S05]  /*36e60*/  @!P1 BRA `(.L_x_2346) ;  /* 0x0000003800d89947 */ /* 0x010fea0003800000 */
.L_x_2457:
[----:B------:R-:W-:Y:S05]  /*36e70*/  @!P0 BRA `(.L_x_2347) ;  /* 0x0000000000048947 */ /* 0x000fea0003800000 */
[----:B------:R-:W-:Y:S01]  /*36e80*/  BPT.TRAP 0x1 ;  /* 0x000000040000795c */ /* 0x000fe20000300000 */
.L_x_2347:
[----:B------:R0:W0:Y:S02]  /*36e90*/  SYNCS.PHASECHK.TRANS64.TRYWAIT P0, [R17+URZ+0x32460], R2 ;  /* 0x03246002110075a7 */ /* 0x000024000800017f */
[----:B0-----:R-:W-:Y:S05]  /*36ea0*/  @!P0 NANOSLEEP.SYNCS 0x989680 ;  /* 0x009896800000895d */ /* 0x001fea0003900000 */
[----:B------:R-:W0:Y:S02]  /*36eb0*/  @!P0 SYNCS.PHASECHK.TRANS64 P0, [R17+URZ+0x32460], R2 ;  /* 0x03246002110085a7 */ /* 0x000e24000800007f */
[----:B0-----:R-:W-:Y:S05]  /*36ec0*/  @!P0 BRA `(.L_x_2347) ;  /* 0xfffffffc00f08947 */ /* 0x001fea000383ffff */
.L_x_2183:
[----:B------:R-:W-:Y:S05]  /*36ed0*/  BSYNC B6 ;  /* 0x0000000000067941 */ /* 0x000fea0003800000 */
.L_x_2180:
[----:B------:R-:W-:Y:S05]  /*36ee0*/  EXIT ;  /* 0x000000000000794d */ /* 0x000fea0003800000 */
.L_x_2194:
[----:B0-----:R0:W1:Y:S02]  /*36ef0*/  SYNCS.PHASECHK.TRANS64.TRYWAIT P0, [R72+URZ+0x32400], R15 ;  /* 0x0324000f480075a7 */ /* 0x001064000800017f */
[----:B-1----:R-:W-:Y:S05]  /*36f00*/  @!P0 NANOSLEEP.SYNCS 0x989680 ;  /* 0x009896800000895d */ /* 0x002fea0003900000 */
[----:B------:R-:W1:Y:S02]  /*36f10*/  @!P0 SYNCS.PHASECHK.TRANS64 P0, [R72+URZ+0x32400], R15 ;  /* 0x0324000f480085a7 */ /* 0x000e64000800007f */
[----:B-1----:R-:W-:Y:S05]  /*36f20*/  @!P0 BRA `(.L_x_2194) ;  /* 0xfffffffc00f08947 */ /* 0x002fea000383ffff */
[----:B------:R-:W-:Y:S05]  /*36f30*/  BRA `(.L_x_2348) ;  /* 0xfffffcb000b87947 */ /* 0x000fea000383ffff */
.L_x_2201:
[----:B--2---:R2:W3:Y:S02]  /*36f40*/  SYNCS.PHASECHK.TRANS64.TRYWAIT P0, [R6+URZ], R7 ;  /* 0x00000007060075a7 */ /* 0x0044e4000800017f */
[----:B---3--:R-:W-:Y:S05]  /*36f50*/  @!P0 NANOSLEEP.SYNCS 0x989680 ;  /* 0x009896800000895d */ /* 0x008fea0003900000 */
[----:B------:R-:W3:Y:S02]  /*36f60*/  @!P0 SYNCS.PHASECHK.TRANS64 P0, [R6+URZ], R7 ;  /* 0x00000007060085a7 */ /* 0x000ee4000800007f */
[----:B---3--:R-:W-:Y:S05]  /*36f70*/  @!P0 BRA `(.L_x_2201) ;  /* 0xfffffffc00f08947 */ /* 0x008fea000383ffff */
[----:B------:R-:W-:Y:S05]  /*36f80*/  BRA `(.L_x_2200) ;  /* 0xfffffcb400bc7947 */ /* 0x000fea000383ffff */
.L_x_2203:
[----:B0-----:R0:W1:Y:S02]  /*36f90*/  SYNCS.PHASECHK.TRANS64.TRYWAIT P0, [R72+URZ+0x32410], R7 ;  /* 0x03241007480075a7 */ /* 0x001064000800017f */
[----:B-1----:R-:W-:Y:S05]  /*36fa0*/  @!P0 NANOSLEEP.SYNCS 0x989680 ;  /* 0x009896800000895d */ /* 0x002fea0003900000 */
[----:B------:R-:W1:Y:S02]  /*36fb0*/  @!P0 SYNCS.PHASECHK.TRANS64 P0, [R72+URZ+0x32410], R7 ;  /* 0x03241007480085a7 */ /* 0x000e64000800007f */
[----:B-1----:R-:W-:Y:S05]  /*36fc0*/  @!P0 BRA `(.L_x_2203) ;  /* 0xfffffffc00f08947 */ /* 0x002fea000383ffff */
[----:B------:R-:W-:Y:S05]  /*36fd0*/  BRA `(.L_x_2349) ;  /* 0xfffffcb800947947 */ /* 0x000fea000383ffff */
.L_x_2210:
[----:B-1----:R1:W2:Y:S02]  /*36fe0*/  SYNCS.PHASECHK.TRANS64.TRYWAIT P0, [R6+URZ], R7 ;  /* 0x00000007060075a7 */ /* 0x0022a4000800017f */
[----:B--2---:R-:W-:Y:S05]  /*36ff0*/  @!P0 NANOSLEEP.SYNCS 0x989680 ;  /* 0x009896800000895d */ /* 0x004fea0003900000 */
[----:B------:R-:W2:Y:S02]  /*37000*/  @!P0 SYNCS.PHASECHK.TRANS64 P0, [R6+URZ], R7 ;  /* 0x00000007060085a7 */ /* 0x000ea4000800007f */
[----:B--2---:R-:W-:Y:S05]  /*37010*/  @!P0 BRA `(.L_x_2210) ;  /* 0xfffffffc00f08947 */ /* 0x004fea000383ffff */
[----:B------:R-:W-:Y:S05]  /*37020*/  BRA `(.L_x_2209) ;  /* 0xfffffcb800d87947 */ /* 0x000fea000383ffff */
.L_x_2244:
[----:B---3--:R3:W4:Y:S02]  /*37030*/  SYNCS.PHASECHK.TRANS64.TRYWAIT P0, [R6+URZ], R7 ;  /* 0x00000007060075a7 */ /* 0x008724000800017f */
[----:B----4-:R-:W-:Y:S05]  /*37040*/  @!P0 NANOSLEEP.SYNCS 0x989680 ;  /* 0x009896800000895d */ /* 0x010fea0003900000 */
[----:B------:R-:W4:Y:S02]  /*37050*/  @!P0 SYNCS.PHASECHK.TRANS64 P0, [R6+URZ], R7 ;  /* 0x00000007060085a7 */ /* 0x000f24000800007f */
[----:B----4-:R-:W-:Y:S05]  /*37060*/  @!P0 BRA `(.L_x_2244) ;  /* 0xfffffffc00f08947 */ /* 0x010fea000383ffff */
[----:B------:R-:W-:Y:S05]  /*37070*/  BRA `(.L_x_2243) ;  /* 0xfffffd2000987947 */ /* 0x000fea000383ffff */
.L_x_2251:
[----:B-1----:R1:W2:Y:S02]  /*37080*/  SYNCS.PHASECHK.TRANS64.TRYWAIT P0, [R12+URZ], R13 ;  /* 0x0000000d0c0075a7 */ /* 0x0022a4000800017f */
[----:B--2---:R-:W-:Y:S05]  /*37090*/  @!P0 NANOSLEEP.SYNCS 0x989680 ;  /* 0x009896800000895d */ /* 0x004fea0003900000 */
[----:B------:R-:W2:Y:S02]  /*370a0*/  @!P0 SYNCS.PHASECHK.TRANS64 P0, [R12+URZ], R13 ;  /* 0x0000000d0c0085a7 */ /* 0x000ea4000800007f */
[----:B--2---:R-:W-:Y:S05]  /*370b0*/  @!P0 BRA `(.L_x_2251) ;  /* 0xfffffffc00f08947 */ /* 0x004fea000383ffff */
[----:B------:R-:W-:Y:S05]  /*370c0*/  BRA `(.L_x_2250) ;  /* 0xfffffd2400bc7947 */ /* 0x000fea000383ffff */
.L_x_2264:
[----:B-1----:R1:W2:Y:S02]  /*370d0*/  SYNCS.PHASECHK.TRANS64.TRYWAIT P0, [R4+URZ], R5 ;  /* 0x00000005040075a7 */ /* 0x0022a4000800017f */
[----:B--2---:R-:W-:Y:S05]  /*370e0*/  @!P0 NANOSLEEP.SYNCS 0x989680 ;  /* 0x009896800000895d */ /* 0x004fea0003900000 */
[----:B------:R-:W2:Y:S02]  /*370f0*/  @!P0 SYNCS.PHASECHK.TRANS64 P0, [R4+URZ], R5 ;  /* 0x00000005040085a7 */ /* 0x000ea4000800007f */
[----:B--2---:R-:W-:Y:S05]  /*37100*/  @!P0 BRA `(.L_x_2264) ;  /* 0xfffffffc00f08947 */ /* 0x004fea000383ffff */
[----:B------:R-:W-:Y:S05]  /*37110*/  BRA `(.L_x_2263) ;  /* 0xfffffecc00987947 */ /* 0x000fea000383ffff */
.L_x_2271:
[----:B-1----:R1:W2:Y:S02]  /*37120*/  SYNCS.PHASECHK.TRANS64.TRYWAIT P0, [R2+URZ], R3 ;  /* 0x00000003020075a7 */ /* 0x0022a4000800017f */
[----:B--2---:R-:W-:Y:S05]  /*37130*/  @!P0 NANOSLEEP.SYNCS 0x989680 ;  /* 0x009896800000895d */ /* 0x004fea0003900000 */
[----:B------:R-:W2:Y:S02]  /*37140*/  @!P0 SYNCS.PHASECHK.TRANS64 P0, [R2+URZ], R3 ;  /* 0x00000003020085a7 */ /* 0x000ea4000800007f */
[----:B--2---:R-:W-:Y:S05]  /*37150*/  @!P0 BRA `(.L_x_2271) ;  /* 0xfffffffc00f08947 */ /* 0x004fea000383ffff */
[----:B------:R-:W-:Y:S05]  /*37160*/  BRA `(.L_x_2270) ;  /* 0xfffffed000d47947 */ /* 0x000fea000383ffff */
.L_x_2305:
[----:B------:R-:W-:Y:S02]  /*37170*/  IMAD.MOV.U32 R13, RZ, RZ, R18 ;  /* 0x000000ffff0d7224 */ /* 0x000fe400078e0012 */
[----:B------:R-:W-:Y:S02]  /*37180*/  IMAD.MOV.U32 R12, RZ, RZ, RZ ;  /* 0x000000ffff0c7224 */ /* 0x000fe400078e00ff */
[----:B------:R-:W-:Y:S02]  /*37190*/  IMAD.MOV.U32 R11, RZ, RZ, 0x1f ;  /* 0x0000001fff0b7424 */ /* 0x000fe400078e00ff */
[----:B------:R-:W-:-:S07]  /*371a0*/  IMAD.MOV.U32 R15, RZ, RZ, -0x1 ;  /* 0xffffffffff0f7424 */ /* 0x000fce00078e00ff */
[----:B-----5:R-:W-:Y:S05]  /*371b0*/  WARPSYNC.COLLECTIVE R15, `(.L_x_2350) ;  /* 0x000000000f087348 */ /* 0x020fea0003c00000 */
[----:B------:R0:W1:Y:S02]  /*371c0*/  SHFL.IDX P6, R14, R13, R12, R11 ;  /* 0x0000000c0d0e7389 */ /* 0x00006400000c000b */
[----:B01---5:R-:W-:Y:S01]  /*371d0*/  ENDCOLLECTIVE ;  /* 0x000000000000791b */ /* 0x023fe20003800000 */
.L_x_2350:
[----:B------:R-:W-:Y:S05]  /*371e0*/  BRA `(.L_x_2351) ;  /* 0xffffffc400587947 */ /* 0x000fea000383ffff */
.L_x_2307:
[----:B0-----:R-:W-:-:S04]  /*371f0*/  IMAD.U32 R3, RZ, RZ, UR46 ;  /* 0x0000002eff037e24 */ /* 0x001fc8000f8e00ff */
[----:B------:R0:W1:Y:S03]  /*37200*/  SYNCS.PHASECHK.TRANS64.TRYWAIT P0, [R3+URZ+0x32440], R2 ;  /* 0x03244002030075a7 */ /* 0x000066000800017f */
[----:B-1----:R-:W-:Y:S05]  /*37210*/  @!P0 NANOSLEEP.SYNCS 0x989680 ;  /* 0x009896800000895d */ /* 0x002fea0003900000 */
[----:B------:R-:W1:Y:S02]  /*37220*/  @!P0 SYNCS.PHASECHK.TRANS64 P0, [R3+URZ+0x32440], R2 ;  /* 0x03244002030085a7 */ /* 0x000e64000800007f */
[----:B-1----:R-:W-:Y:S05]  /*37230*/  @!P0 BRA `(.L_x_2307) ;  /* 0xfffffffc00ec8947 */ /* 0x002fea000383ffff */
[----:B------:R-:W-:Y:S05]  /*37240*/  BRA `(.L_x_2352) ;  /* 0xffffffc400947947 */ /* 0x000fea000383ffff */
.L_x_2308:
        /* <DEDUP_REMOVED lines=8> */
.L_x_2354:
[----:B------:R-:W-:Y:S05]  /*372d0*/  BSYNC B0 ;  /* 0x0000000000007941 */ /* 0x000fea0003800000 */
.L_x_2353:
        /* <DEDUP_REMOVED lines=9> */
.L_x_2355:
[----:B------:R-:W-:Y:S02]  /*37370*/  IMAD.MOV.U32 R13, RZ, RZ, R5 ;  /* 0x000000ffff0d7224 */ /* 0x000fe400078e0005 */
[----:B------:R-:W-:Y:S01]  /*37380*/  IMAD.MOV.U32 R12, RZ, RZ, 0x1 ;  /* 0x00000001ff0c7424 */ /* 0x000fe200078e00ff */
[----:B------:R-:W-:-:S13]  /*37390*/  @P0 LEA R2, P1, R22, R14, 0x1 ;  /* 0x0000000e16020211 */ /* 0x000fda00078208ff */
[----:B------:R-:W-:Y:S05]  /*373a0*/  WARPSYNC.COLLECTIVE R15, `(.L_x_2356) ;  /* 0x000000000f087348 */ /* 0x000fea0003c00000 */
[----:B------:R0:W1:Y:S02]  /*373b0*/  SHFL.IDX P6, R14, R13, R12, R11 ;  /* 0x0000000c0d0e7389 */ /* 0x00006400000c000b */
[----:B01----:R-:W-:Y:S01]  /*373c0*/  ENDCOLLECTIVE ;  /* 0x000000000000791b */ /* 0x003fe20003800000 */
.L_x_2356:
        /* <DEDUP_REMOVED lines=12> */
.L_x_2357:
[----:B------:R-:W-:Y:S02]  /*37490*/  IMAD.MOV.U32 R13, RZ, RZ, R5 ;  /* 0x000000ffff0d7224 */ /* 0x000fe400078e0005 */
[----:B------:R-:W-:Y:S01]  /*374a0*/  IMAD.MOV.U32 R12, RZ, RZ, 0x2 ;  /* 0x00000002ff0c7424 */ /* 0x000fe200078e00ff */
[----:B------:R-:W-:-:S13]  /*374b0*/  @P0 LEA R2, P1, R22, R14, 0x1 ;  /* 0x0000000e16020211 */ /* 0x000fda00078208ff */
[----:B------:R-:W-:Y:S05]  /*374c0*/  WARPSYNC.COLLECTIVE R15, `(.L_x_2358) ;  /* 0x000000000f087348 */ /* 0x000fea0003c00000 */
[----:B------:R0:W1:Y:S02]  /*374d0*/  SHFL.IDX P6, R14, R13, R12, R11 ;  /* 0x0000000c0d0e7389 */ /* 0x00006400000c000b */
[----:B01----:R-:W-:Y:S01]  /*374e0*/  ENDCOLLECTIVE ;  /* 0x000000000000791b */ /* 0x003fe20003800000 */
.L_x_2358:
        /* <DEDUP_REMOVED lines=12> */
.L_x_2359:
[----:B------:R-:W-:Y:S02]  /*375b0*/  IMAD.MOV.U32 R13, RZ, RZ, R5 ;  /* 0x000000ffff0d7224 */ /* 0x000fe400078e0005 */
[----:B------:R-:W-:Y:S01]  /*375c0*/  IMAD.MOV.U32 R12, RZ, RZ, 0x3 ;  /* 0x00000003ff0c7424 */ /* 0x000fe200078e00ff */
[----:B------:R-:W-:-:S13]  /*375d0*/  @P0 LEA R2, P1, R22, R14, 0x1 ;  /* 0x0000000e16020211 */ /* 0x000fda00078208ff */
[----:B------:R-:W-:Y:S05]  /*375e0*/  WARPSYNC.COLLECTIVE R15, `(.L_x_2360) ;  /* 0x000000000f087348 */ /* 0x000fea0003c00000 */
[----:B------:R0:W1:Y:S02]  /*375f0*/  SHFL.IDX P6, R14, R13, R12, R11 ;  /* 0x0000000c0d0e7389 */ /* 0x00006400000c000b */
[----:B01----:R-:W-:Y:S01]  /*37600*/  ENDCOLLECTIVE ;  /* 0x000000000000791b */ /* 0x003fe20003800000 */
.L_x_2360:
        /* <DEDUP_REMOVED lines=12> */
.L_x_2361:
[----:B------:R-:W-:Y:S02]  /*376d0*/  IMAD.MOV.U32 R13, RZ, RZ, R5 ;  /* 0x000000ffff0d7224 */ /* 0x000fe400078e0005 */
[----:B------:R-:W-:Y:S01]  /*376e0*/  IMAD.MOV.U32 R12, RZ, RZ, 0x4 ;  /* 0x00000004ff0c7424 */ /* 0x000fe200078e00ff */
[----:B------:R-:W-:-:S13]  /*376f0*/  @P0 LEA R2, P1, R22, R14, 0x1 ;  /* 0x0000000e16020211 */ /* 0x000fda00078208ff */
[----:B------:R-:W-:Y:S05]  /*37700*/  WARPSYNC.COLLECTIVE R15, `(.L_x_2362) ;  /* 0x000000000f087348 */ /* 0x000fea0003c00000 */
[----:B------:R0:W1:Y:S02]  /*37710*/  SHFL.IDX P6, R14, R13, R12, R11 ;  /* 0x0000000c0d0e7389 */ /* 0x00006400000c000b */
[----:B01----:R-:W-:Y:S01]  /*37720*/  ENDCOLLECTIVE ;  /* 0x000000000000791b */ /* 0x003fe20003800000 */
.L_x_2362:
        /* <DEDUP_REMOVED lines=12> */
.L_x_2363:
[----:B------:R-:W-:Y:S02]  /*377f0*/  IMAD.MOV.U32 R13, RZ, RZ, R5 ;  /* 0x000000ffff0d7224 */ /* 0x000fe400078e0005 */
[----:B------:R-:W-:Y:S01]  /*37800*/  IMAD.MOV.U32 R12, RZ, RZ, 0x5 ;  /* 0x00000005ff0c7424 */ /* 0x000fe200078e00ff */
[----:B------:R-:W-:-:S13]  /*37810*/  @P0 LEA R2, P1, R22, R14, 0x1 ;  /* 0x0000000e16020211 */ /* 0x000fda00078208ff */
[----:B------:R-:W-:Y:S05]  /*37820*/  WARPSYNC.COLLECTIVE R15, `(.L_x_2364) ;  /* 0x000000000f087348 */ /* 0x000fea0003c00000 */
[----:B------:R0:W1:Y:S02]  /*37830*/  SHFL.IDX P6, R14, R13, R12, R11 ;  /* 0x0000000c0d0e7389 */ /* 0x00006400000c000b */
[----:B01----:R-:W-:Y:S01]  /*37840*/  ENDCOLLECTIVE ;  /* 0x000000000000791b */ /* 0x003fe20003800000 */
.L_x_2364:
        /* <DEDUP_REMOVED lines=10> */
.L_x_2365:
[----:B------:R-:W-:Y:S05]  /*378f0*/  BRA `(.L_x_2366) ;  /* 0xffffffc4000c7947 */ /* 0x000fea000383ffff */
.L_x_2311:
[----:B------:R-:W-:Y:S01]  /*37900*/  IMAD.MOV.U32 R13, RZ, RZ, R6 ;  /* 0x000000ffff0d7224 */ /* 0x000fe200078e0006 */
[----:B------:R-:W-:Y:S01]  /*37910*/  LOP3.LUT R16, R16, 0xffffefff, RZ, 0xc0, !PT ;  /* 0xffffefff10107812 */ /* 0x000fe200078ec0ff */
[----:B------:R-:W-:Y:S02]  /*37920*/  IMAD.MOV.U32 R12, RZ, RZ, RZ ;  /* 0x000000ffff0c7224 */ /* 0x000fe400078e00ff */
[----:B------:R-:W-:Y:S02]  /*37930*/  IMAD.MOV.U32 R11, RZ, RZ, 0x181f ;  /* 0x0000181fff0b7424 */ /* 0x000fe400078e00ff */
[----:B------:R-:W-:Y:S02]  /*37940*/  IMAD.MOV.U32 R15, RZ, RZ, -0x1 ;  /* 0xffffffffff0f7424 */ /* 0x000fe400078e00ff */
[----:B------:R-:W-:-:S07]  /*37950*/  VIADD R4, R20, UR40 ;  /* 0x0000002814047c36 */ /* 0x000fce0008000000 */
[----:B------:R-:W-:Y:S05]  /*37960*/  WARPSYNC.COLLECTIVE R15, `(.L_x_2367) ;  /* 0x000000000f087348 */ /* 0x000fea0003c00000 */
[----:B------:R0:W1:Y:S02]  /*37970*/  SHFL.IDX P6, R14, R13, R12, R11 ;  /* 0x0000000c0d0e7389 */ /* 0x00006400000c000b */
[----:B01----:R-:W-:Y:S01]  /*37980*/  ENDCOLLECTIVE ;  /* 0x000000000000791b */ /* 0x003fe20003800000 */
.L_x_2367:
[----:B------:R-:W-:Y:S02]  /*37990*/  VIADD R10, R4, 0x10 ;  /* 0x00000010040a7836 */ /* 0x000fe40000000000 */
[----:B------:R-:W-:Y:S02]  /*379a0*/  IMAD.MOV.U32 R13, RZ, RZ, R0 ;  /* 0x000000ffff0d7224 */ /* 0x000fe400078e0000 */
[----:B------:R-:W-:-:S07]  /*379b0*/  IMAD.MOV.U32 R3, RZ, RZ, R14 ;  /* 0x000000ffff037224 */ /* 0x000fce00078e000e */
[----:B------:R-:W-:Y:S05]  /*379c0*/  WARPSYNC.COLLECTIVE R15, `(.L_x_2368) ;  /* 0x000000000f087348 */ /* 0x000fea0003c00000 */
[----:B------:R0:W1:Y:S02]  /*379d0*/  SHFL.IDX P6, R14, R13, R12, R11 ;  /* 0x0000000c0d0e7389 */ /* 0x00006400000c000b */
[----:B01----:R-:W-:Y:S01]  /*379e0*/  ENDCOLLECTIVE ;  /* 0x000000000000791b */ /* 0x003fe20003800000 */
.L_x_2368:
[----:B------:R-:W-:Y:S02]  /*379f0*/  ULDC UR4, c[0x0][0x288] ;  /* 0x0000a20000047ab9 */ /* 0x000fe40000000800 */
[----:B------:R-:W-:-:S05]  /*37a00*/  IMAD R5, R5, UR4, RZ ;  /* 0x0000000405057c24 */ /* 0x000fca000f8e02ff */
[----:B------:R-:W-:Y:S01]  /*37a10*/  ISETP.GE.AND P2, PT, R4, R5, PT ;  /* 0x000000050400720c */ /* 0x000fe20003f46270 */
[----:B------:R-:W-:Y:S02]  /*37a20*/  IMAD.MOV.U32 R13, RZ, RZ, R6 ;  /* 0x000000ffff0d7224 */ /* 0x000fe400078e0006 */
[----:B------:R-:W-:-:S10]  /*37a30*/  IMAD.MOV.U32 R12, RZ, RZ, 0x1 ;  /* 0x00000001ff0c7424 */ /* 0x000fd400078e00ff */
[----:B------:R-:W-:Y:S02]  /*37a40*/  @!P2 LEA R8, R27, UR46, 0x1 ;  /* 0x0000002e1b08ac11 */ /* 0x000fe4000f8e08ff */
[----:B------:R-:W-:Y:S02]  /*37a50*/  @P2 LOP3.LUT R16, R16, 0x1000, RZ, 0xfc, !PT ;  /* 0x0000100010102812 */ /* 0x000fe400078efcff */
[----:B------:R-:W-:-:S13]  /*37a60*/  @!P2 LEA R2, P1, R22, R14, 0x1 ;  /* 0x0000000e1602a211 */ /* 0x000fda00078208ff */
[----:B------:R-:W-:Y:S05]  /*37a70*/  WARPSYNC.COLLECTIVE R15, `(.L_x_2369) ;  /* 0x000000000f087348 */ /* 0x000fea0003c00000 */
[----:B------:R0:W1:Y:S02]  /*37a80*/  SHFL.IDX P6, R14, R13, R12, R11 ;  /* 0x0000000c0d0e7389 */ /* 0x00006400000c000b */
[----:B01----:R-:W-:Y:S01]  /*37a90*/  ENDCOLLECTIVE ;  /* 0x000000000000791b */ /* 0x003fe20003800000 */
.L_x_2369:
[----:B------:R-:W-:Y:S01]  /*37aa0*/  LOP3.LUT R16, R16, 0xfffff7ff, RZ, 0xc0, !PT ;  /* 0xfffff7ff10107812 */ /* 0x000fe200078ec0ff */
[----:B------:R-:W-:-:S05]  /*37ab0*/  @!P2 IMAD.X R3, RZ, RZ, R3, P1 ;  /* 0x000000ffff03a224 */ /* 0x000fca00008e0603 */
[----:B------:R-:W-:Y:S01]  /*37ac0*/  @!PT LDS RZ, [RZ] ;  /* 0x00000000fffff984 */ /* 0x000fe20000000800 */
[----:B------:R-:W-:Y:S01]  /*37ad0*/  @!PT LDS RZ, [RZ] ;  /* 0x00000000fffff984 */ /* 0x000fe20000000800 */
[----:B------:R-:W-:Y:S01]  /*37ae0*/  @!PT LDS RZ, [RZ] ;  /* 0x00000000fffff984 */ /* 0x000fe20000000800 */
[----:B------:R0:W-:Y:S01]  /*37af0*/  @!P2 LDGSTS.E.BYPASS.LTC128B.128 [R8+0x18400], desc[UR36][R2.64], !P0 ;  /* 0x184000000208afae */ /* 0x0001e2000c101d64 */
[----:B------:R-:W-:Y:S01]  /*37b00*/  ISETP.GE.AND P2, PT, R10, R5, PT ;  /* 0x000000050a00720c */ /* 0x000fe20003f46270 */
[----:B------:R-:W-:Y:S02]  /*37b10*/  IMAD.MOV.U32 R13, RZ, RZ, R0 ;  /* 0x000000ffff0d7224 */ /* 0x000fe400078e0000 */
[----:B0-----:R-:W-:-:S10]  /*37b20*/  VIADD R8, R4, 0x20 ;  /* 0x0000002004087836 */ /* 0x001fd40000000000 */
[----:B------:R-:W-:Y:S01]  /*37b30*/  @P2 LOP3.LUT R16, R16, 0x800, RZ, 0xfc, !PT ;  /* 0x0000080010102812 */ /* 0x000fe200078efcff */
[----:B------:R-:W-:-:S07]  /*37b40*/  IMAD.MOV.U32 R7, RZ, RZ, R14 ;  /* 0x000000ffff077224 */ /* 0x000fce00078e000e */
[----:B------:R-:W-:Y:S05]  /*37b50*/  WARPSYNC.COLLECTIVE R15, `(.L_x_2370) ;  /* 0x000000000f087348 */ /* 0x000fea0003c00000 */
[----:B------:R0:W1:Y:S02]  /*37b60*/  SHFL.IDX P6, R14, R13, R12, R11 ;  /* 0x0000000c0d0e7389 */ /* 0x00006400000c000b */
[----:B01----:R-:W-:Y:S01]  /*37b70*/  ENDCOLLECTIVE ;  /* 0x000000000000791b */ /* 0x003fe20003800000 */
.L_x_2370:
[----:B------:R-:W-:Y:S02]  /*37b80*/  LOP3.LUT R16, R16, 0xfffffbff, RZ, 0xc0, !PT ;  /* 0xfffffbff10107812 */ /* 0x000fe400078ec0ff */
[----:B------:R-:W-:Y:S02]  /*37b90*/  @!P2 LEA R13, R27, UR46, 0x1 ;  /* 0x0000002e1b0dac11 */ /* 0x000fe4000f8e08ff */
[----:B------:R-:W-:-:S05]  /*37ba0*/  @!P2 LEA R12, P1, R22, R14, 0x1 ;  /* 0x0000000e160ca211 */ /* 0x000fca00078208ff */
[----:B------:R-:W-:Y:S02]  /*37bb0*/  @!P2 IMAD.X R7, RZ, RZ, R7, P1 ;  /* 0x000000ffff07a224 */ /* 0x000fe400008e0607 */
[----:B------:R-:W-:Y:S02]  /*37bc0*/  @!P2 IMAD.MOV.U32 R2, RZ, RZ, R12 ;  /* 0x000000ffff02a224 */ /* 0x000fe400078e000c */
[----:B------:R-:W-:Y:S02]  /*37bd0*/  @!P2 IMAD.MOV.U32 R3, RZ, RZ, R7 ;  /* 0x000000ffff03a224 */ /* 0x000fe400078e0007 */
[----:B------:R-:W-:-:S03]  /*37be0*/  IMAD.MOV.U32 R12, RZ, RZ, 0x2 ;  /* 0x00000002ff0c7424 */ /* 0x000fc600078e00ff */
[----:B------:R-:W-:Y:S01]  /*37bf0*/  @!PT LDS RZ, [RZ] ;  /* 0x00000000fffff984 */ /* 0x000fe20000000800 */
[----:B------:R-:W-:Y:S01]  /*37c00*/  @!PT LDS RZ, [RZ] ;  /* 0x00000000fffff984 */ /* 0x000fe20000000800 */
[----:B------:R-:W-:Y:S01]  /*37c10*/  @!PT LDS RZ, [RZ] ;  /* 0x00000000fffff984 */ /* 0x000fe20000000800 */
[----:B------:R0:W-:Y:S01]  /*37c20*/  @!P2 LDGSTS.E.BYPASS.LTC128B.128 [R13+0x18c00], desc[UR36][R2.64], !P0 ;  /* 0x18c00000020dafae */ /* 0x0001e2000c101d64 */
[----:B------:R-:W-:Y:S01]  /*37c30*/  ISETP.GE.AND P2, PT, R8, R5, PT ;  /* 0x000000050800720c */ /* 0x000fe20003f46270 */
[----:B------:R-:W-:Y:S02]  /*37c40*/  VIADD R8, R4, 0x30 ;  /* 0x0000003004087836 */ /* 0x000fe40000000000 */
[----:B0-----:R-:W-:-:S10]  /*37c50*/  IMAD.MOV.U32 R13, RZ, RZ, R6 ;  /* 0x000000ffff0d7224 */ /* 0x001fd400078e0006 */
[----:B------:R-:W-:-:S07]  /*37c60*/  @P2 LOP3.LUT R16, R16, 0x400, RZ, 0xfc, !PT ;  /* 0x0000040010102812 */ /* 0x000fce00078efcff */
[----:B------:R-:W-:Y:S05]  /*37c70*/  WARPSYNC.COLLECTIVE R15, `(.L_x_2371) ;  /* 0x000000000f087348 */ /* 0x000fea0003c00000 */
[----:B------:R0:W1:Y:S02]  /*37c80*/  SHFL.IDX P6, R14, R13, R12, R11 ;  /* 0x0000000c0d0e7389 */ /* 0x00006400000c000b */
[----:B01----:R-:W-:Y:S01]  /*37c90*/  ENDCOLLECTIVE ;  /* 0x000000000000791b */ /* 0x003fe20003800000 */
.L_x_2371:
[----:B------:R-:W-:Y:S01]  /*37ca0*/  LOP3.LUT R16, R16, 0xfffffdff, RZ, 0xc0, !PT ;  /* 0xfffffdff10107812 */ /* 0x000fe200078ec0ff */
[----:B------:R-:W-:Y:S02]  /*37cb0*/  IMAD.MOV.U32 R13, RZ, RZ, R0 ;  /* 0x000000ffff0d7224 */ /* 0x000fe400078e0000 */
[----:B------:R-:W-:-:S07]  /*37cc0*/  IMAD.MOV.U32 R10, RZ, RZ, R14 ;  /* 0x000000ffff0a7224 */ /* 0x000fce00078e000e */
[----:B------:R-:W-:Y:S05]  /*37cd0*/  WARPSYNC.COLLECTIVE R15, `(.L_x_2372) ;  /* 0x000000000f087348 */ /* 0x000fea0003c00000 */
[----:B------:R0:W1:Y:S02]  /*37ce0*/  SHFL.IDX P6, R14, R13, R12, R11 ;  /* 0x0000000c0d0e7389 */ /* 0x00006400000c000b */
[----:B01----:R-:W-:Y:S01]  /*37cf0*/  ENDCOLLECTIVE ;  /* 0x000000000000791b */ /* 0x003fe20003800000 */
.L_x_2372:
[----:B------:R-:W-:Y:S01]  /*37d00*/  @!P2 LEA R13, R27, UR46, 0x1 ;  /* 0x0000002e1b0dac11 */ /* 0x000fe2000f8e08ff */
[----:B------:R-:W-:Y:S01]  /*37d10*/  IMAD.MOV.U32 R12, RZ, RZ, 0x3 ;  /* 0x00000003ff0c7424 */ /* 0x000fe200078e00ff */
        /* <DEDUP_REMOVED lines=10> */
[----:B0-----:R-:W-:-:S12]  /*37dc0*/  IMAD.MOV.U32 R13, RZ, RZ, R6 ;  /* 0x000000ffff0d7224 */ /* 0x001fd800078e0006 */
[----:B------:R-:W-:-:S07]  /*37dd0*/  @P2 LOP3.LUT R16, R16, 0x200, RZ, 0xfc, !PT ;  /* 0x0000020010102812 */ /* 0x000fce00078efcff */
[----:B------:R-:W-:Y:S05]  /*37de0*/  WARPSYNC.COLLECTIVE R15, `(.L_x_2373) ;  /* 0x000000000f087348 */ /* 0x000fea0003c00000 */
[----:B------:R0:W1:Y:S02]  /*37df0*/  SHFL.IDX P6, R14, R13, R12, R11 ;  /* 0x0000000c0d0e7389 */ /* 0x00006400000c000b */
[----:B01----:R-:W-:Y:S01]  /*37e00*/  ENDCOLLECTIVE ;  /* 0x000000000000791b */ /* 0x003fe20003800000 */
.L_x_2373:
[----:B------:R-:W-:Y:S01]  /*37e10*/  LOP3.LUT R16, R16, 0xfffffeff, RZ, 0xc0, !PT ;  /* 0xfffffeff10107812 */ /* 0x000fe200078ec0ff */
[----:B------:R-:W-:Y:S02]  /*37e20*/  IMAD.MOV.U32 R13, RZ, RZ, R0 ;  /* 0x000000ffff0d7224 */ /* 0x000fe400078e0000 */
[----:B------:R-:W-:-:S07]  /*37e30*/  IMAD.MOV.U32 R8, RZ, RZ, R14 ;  /* 0x000000ffff087224 */ /* 0x000fce00078e000e */
[----:B------:R-:W-:Y:S05]  /*37e40*/  WARPSYNC.COLLECTIVE R15, `(.L_x_2374) ;  /* 0x000000000f087348 */ /* 0x000fea0003c00000 */
[----:B------:R0:W1:Y:S02]  /*37e50*/  SHFL.IDX P6, R14, R13, R12, R11 ;  /* 0x0000000c0d0e7389 */ /* 0x00006400000c000b */
[----:B01----:R-:W-:Y:S01]  /*37e60*/  ENDCOLLECTIVE ;  /* 0x000000000000791b */ /* 0x003fe20003800000 */
.L_x_2374:
[----:B------:R-:W-:Y:S01]  /*37e70*/  @!P2 LEA R13, R27, UR46, 0x1 ;  /* 0x0000002e1b0dac11 */ /* 0x000fe2000f8e08ff */
[----:B------:R-:W-:Y:S01]  /*37e80*/  IMAD.MOV.U32 R12, RZ, RZ, 0x4 ;  /* 0x00000004ff0c7424 */ /* 0x000fe200078e00ff */
[----:B------:R-:W-:-:S05]  /*37e90*/  @!P2 LEA R9, P1, R22, R14, 0x1 ;  /* 0x0000000e1609a211 */ /* 0x000fca00078208ff */
[----:B------:R-:W-:Y:S02]  /*37ea0*/  @!P2 IMAD.X R8, RZ, RZ, R8, P1 ;  /* 0x000000ffff08a224 */ /* 0x000fe400008e0608 */
[----:B------:R-:W-:Y:S02]  /*37eb0*/  @!P2 IMAD.MOV.U32 R2, RZ, RZ, R9 ;  /* 0x000000ffff02a224 */ /* 0x000fe400078e0009 */
[----:B------:R-:W-:Y:S02]  /*37ec0*/  @!P2 IMAD.MOV.U32 R3, RZ, RZ, R8 ;  /* 0x000000ffff03a224 */ /* 0x000fe400078e0008 */
[----:B------:R-:W-:-:S03]  /*37ed0*/  VIADD R8, R4, 0x40 ;  /* 0x0000004004087836 */ /* 0x000fc60000000000 */
[----:B------:R-:W-:Y:S01]  /*37ee0*/  @!PT LDS RZ, [RZ] ;  /* 0x00000000fffff984 */ /* 0x000fe20000000800 */
[----:B------:R-:W-:Y:S01]  /*37ef0*/  @!PT LDS RZ, [RZ] ;  /* 0x00000000fffff984 */ /* 0x000fe20000000800 */
[----:B------:R-:W-:Y:S01]  /*37f00*/  @!PT LDS RZ, [RZ] ;  /* 0x00000000fffff984 */ /* 0x000fe20000000800 */
[----:B------:R0:W-:Y:S02]  /*37f10*/  @!P2 LDGSTS.E.BYPASS.LTC128B.128 [R13+0x19c00], desc[UR36][R2.64], !P0 ;  /* 0x19c00000020dafae */ /* 0x0001e4000c101d64 */
[----:B------:R-:W-:Y:S01]  /*37f20*/  ISETP.GE.AND P2, PT, R8, R5, PT ;  /* 0x000000050800720c */ /* 0x000fe20003f46270 */
[----:B------:R-:W-:Y:S02]  /*37f30*/  VIADD R8, R4, 0x50 ;  /* 0x0000005004087836 */ /* 0x000fe40000000000 */
[----:B0-----:R-:W-:-:S10]  /*37f40*/  IMAD.MOV.U32 R13, RZ, RZ, R6 ;  /* 0x000000ffff0d7224 */ /* 0x001fd400078e0006 */
[----:B------:R-:W-:-:S07]  /*37f50*/  @P2 LOP3.LUT R16, R16, 0x100, RZ, 0xfc, !PT ;  /* 0x0000010010102812 */ /* 0x000fce00078efcff */
[----:B------:R-:W-:Y:S05]  /*37f60*/  WARPSYNC.COLLECTIVE R15, `(.L_x_2375) ;  /* 0x000000000f087348 */ /* 0x000fea0003c00000 */
[----:B------:R0:W1:Y:S02]  /*37f70*/  SHFL.IDX P6, R14, R13, R12, R11 ;  /* 0x0000000c0d0e7389 */ /* 0x00006400000c000b */
[----:B01----:R-:W-:Y:S01]  /*37f80*/  ENDCOLLECTIVE ;  /* 0x000000000000791b */ /* 0x003fe20003800000 */
.L_x_2375:
[----:B------:R-:W-:Y:S01]  /*37f90*/  LOP3.LUT R16, R16, 0xffffff7f, RZ, 0xc0, !PT ;  /* 0xffffff7f10107812 */ /* 0x000fe200078ec0ff */
[----:B------:R-:W-:Y:S02]  /*37fa0*/  IMAD.MOV.U32 R13, RZ, RZ, R0 ;  /* 0x000000ffff0d7224 */ /* 0x000fe400078e0000 */
[----:B------:R-:W-:-:S07]  /*37fb0*/  IMAD.MOV.U32 R2, RZ, RZ, R14 ;  /* 0x000000ffff027224 */ /* 0x000fce00078e000e */
[----:B------:R-:W-:Y:S05]  /*37fc0*/  WARPSYNC.COLLECTIVE R15, `(.L_x_2376) ;  /* 0x000000000f087348 */ /* 0x000fea0003c00000 */
[----:B------:R0:W1:Y:S02]  /*37fd0*/  SHFL.IDX P6, R14, R13, R12, R11 ;  /* 0x0000000c0d0e7389 */ /* 0x00006400000c000b */
[----:B01----:R-:W-:Y:S01]  /*37fe0*/  ENDCOLLECTIVE ;  /* 0x000000000000791b */ /* 0x003fe20003800000 */
.L_x_2376:
        /* <DEDUP_REMOVED lines=13> */
[----:B------:R-:W-:Y:S02]  /*380c0*/  @!P2 LEA R7, R27, UR46, 0x1 ;  /* 0x0000002e1b07ac11 */ /* 0x000fe4000f8e08ff */
[----:B------:R-:W-:-:S07]  /*380d0*/  @P2 LOP3.LUT R16, R16, 0x80, RZ, 0xfc, !PT ;  /* 0x0000008010102812 */ /* 0x000fce00078efcff */
[----:B------:R-:W-:Y:S05]  /*380e0*/  WARPSYNC.COLLECTIVE R15, `(.L_x_2377) ;  /* 0x000000000f087348 */ /* 0x000fea0003c00000 */
[----:B------:R0:W1:Y:S02]  /*380f0*/  SHFL.IDX P6, R14, R13, R12, R11 ;  /* 0x0000000c0d0e7389 */ /* 0x00006400000c000b */
[----:B01----:R-:W-:Y:S01]  /*38100*/  ENDCOLLECTIVE ;  /* 0x000000000000791b */ /* 0x003fe20003800000 */
.L_x_2377:
[----:B------:R-:W-:Y:S01]  /*38110*/  LOP3.LUT R16, R16, 0xffffffbf, RZ, 0xc0, !PT ;  /* 0xffffffbf10107812 */ /* 0x000fe200078ec0ff */
[----:B------:R-:W-:Y:S02]  /*38120*/  IMAD.MOV.U32 R13, RZ, RZ, R0 ;  /* 0x000000ffff0d7224 */ /* 0x000fe400078e0000 */
[----:B------:R-:W-:-:S07]  /*38130*/  IMAD.MOV.U32 R2, RZ, RZ, R14 ;  /* 0x000000ffff027224 */ /* 0x000fce00078e000e */
[----:B------:R-:W-:Y:S05]  /*38140*/  WARPSYNC.COLLECTIVE R15, `(.L_x_2378) ;  /* 0x000000000f087348 */ /* 0x000fea0003c00000 */
[----:B------:R0:W1:Y:S02]  /*38150*/  SHFL.IDX P6, R14, R13, R12, R11 ;  /* 0x0000000c0d0e7389 */ /* 0x00006400000c000b */
[----:B01----:R-:W-:Y:S01]  /*38160*/  ENDCOLLECTIVE ;  /* 0x000000000000791b */ /* 0x003fe20003800000 */
.L_x_2378:
[----:B------:R-:W-:Y:S02]  /*38170*/  IMAD.MOV.U32 R13, RZ, RZ, R6 ;  /* 0x000000ffff0d7224 */ /* 0x000fe400078e0006 */
        /* <DEDUP_REMOVED lines=10> */
[----:B------:R-:W-:-:S13]  /*38220*/  ISETP.GE.AND P2, PT, R8, R5, PT ;  /* 0x000000050800720c */ /* 0x000fda0003f46270 */
[----:B0-----:R-:W-:Y:S05]  /*38230*/  WARPSYNC.COLLECTIVE R15, `(.L_x_2379) ;  /* 0x000000000f087348 */ /* 0x001fea0003c00000 */
[----:B------:R1:W2:Y:S02]  /*38240*/  SHFL.IDX P6, R14, R13, R12, R11 ;  /* 0x0000000c0d0e7389 */ /* 0x0002a400000c000b */
[----:B012---:R-:W-:Y:S01]  /*38250*/  ENDCOLLECTIVE ;  /* 0x000000000000791b */ /* 0x007fe20003800000 */
.L_x_2379:
[----:B------:R-:W-:Y:S02]  /*38260*/  @!P2 LEA R21, R27, UR46, 0x1 ;  /* 0x0000002e1b15ac11 */ /* 0x000fe4000f8e08ff */
[----:B------:R-:W-:Y:S01]  /*38270*/  @P2 LOP3.LUT R16, R16, 0x40, RZ, 0xfc, !PT ;  /* 0x0000004010102812 */ /* 0x000fe200078efcff */
[----:B------:R-:W-:Y:S02]  /*38280*/  IMAD.MOV.U32 R13, RZ, RZ, R0 ;  /* 0x000000ffff0d7224 */ /* 0x000fe400078e0000 */
[----:B------:R-:W-:-:S07]  /*38290*/  IMAD.MOV.U32 R2, RZ, RZ, R14 ;  /* 0x000000ffff027224 */ /* 0x000fce00078e000e */
[----:B------:R-:W-:Y:S05]  /*382a0*/  WARPSYNC.COLLECTIVE R15, `(.L_x_2380) ;  /* 0x000000000f087348 */ /* 0x000fea0003c00000 */
[----:B------:R0:W1:Y:S02]  /*382b0*/  SHFL.IDX P6, R14, R13, R12, R11 ;  /* 0x0000000c0d0e7389 */ /* 0x00006400000c000b */
[----:B01----:R-:W-:Y:S01]  /*382c0*/  ENDCOLLECTIVE ;  /* 0x000000000000791b */ /* 0x003fe20003800000 */
.L_x_2380:
[----:B------:R-:W-:Y:S02]  /*382d0*/  IMAD.MOV.U32 R13, RZ, RZ, R6 ;  /* 0x000000ffff0d7224 */ /* 0x000fe400078e0006 */
[----:B------:R-:W-:Y:S01]  /*382e0*/  IMAD.MOV.U32 R12, RZ, RZ, 0x7 ;  /* 0x00000007ff0c7424 */ /* 0x000fe200078e00ff */
[----:B------:R-:W-:-:S13]  /*382f0*/  @!P2 LEA R8, P1, R22, R14, 0x1 ;  /* 0x0000000e1608a211 */ /* 0x000fda00078208ff */
[----:B------:R-:W-:Y:S05]  /*38300*/  WARPSYNC.COLLECTIVE R15, `(.L_x_2381) ;  /* 0x000000000f087348 */ /* 0x000fea0003c00000 */
[----:B------:R0:W1:Y:S02]  /*38310*/  SHFL.IDX P6, R14, R13, R12, R11 ;  /* 0x0000000c0d0e7389 */ /* 0x00006400000c000b */
[----:B01----:R-:W-:Y:S01]  /*38320*/  ENDCOLLECTIVE ;  /* 0x000000000000791b */ /* 0x003fe20003800000 */
.L_x_2381:
[----:B------:R-:W-:Y:S02]  /*38330*/  @!P2 IMAD.X R9, RZ, RZ, R2, P1 ;  /* 0x000000ffff09a224 */ /* 0x000fe400008e0602 */
[----:B------:R-:W-:Y:S02]  /*38340*/  @!P2 IMAD.MOV.U32 R2, RZ, RZ, R8 ;  /* 0x000000ffff02a224 */ /* 0x000fe400078e0008 */
[----:B------:R-:W-:-:S05]  /*38350*/  @!P2 IMAD.MOV.U32 R3, RZ, RZ, R9 ;  /* 0x000000ffff03a224 */ /* 0x000fca00078e0009 */
        /* <DEDUP_REMOVED lines=9> */
.L_x_2382:
[----:B------:R-:W-:Y:S05]  /*383f0*/  BRA `(.L_x_2383) ;  /* 0xffffffc4000c7947 */ /* 0x000fea000383ffff */
.L_x_2313:
        /* <DEDUP_REMOVED lines=8> */
.L_x_2385:
[----:B------:R-:W-:Y:S05]  /*38480*/  BSYNC B0 ;  /* 0x0000000000007941 */ /* 0x000fea0003800000 */
.L_x_2384:
        /* <DEDUP_REMOVED lines=9> */
.L_x_2386:
[----:B------:R-:W-:Y:S01]  /*38520*/  @!P5 LEA R7, R27, UR46, 0x1 ;  /* 0x0000002e1b07dc11 */ /* 0x000fe2000f8e08ff */
[----:B------:R-:W-:Y:S02]  /*38530*/  IMAD.MOV.U32 R13, RZ, RZ, R4 ;  /* 0x000000ffff0d7224 */ /* 0x000fe400078e0004 */
[----:B------:R-:W-:Y:S01]  /*38540*/  IMAD.MOV.U32 R12, RZ, RZ, 0x1 ;  /* 0x00000001ff0c7424 */ /* 0x000fe200078e00ff */
[----:B------:R-:W-:-:S05]  /*38550*/  @!P5 LEA R14, P0, R22, R14, 0x1 ;  /* 0x0000000e160ed211 */ /* 0x000fca00078008ff */
[----:B------:R-:W-:Y:S02]  /*38560*/  @!P5 IMAD.X R3, RZ, RZ, R2, P0 ;  /* 0x000000ffff03d224 */ /* 0x000fe400000e0602 */
[----:B------:R-:W-:-:S07]  /*38570*/  @!P5 IMAD.MOV.U32 R2, RZ, RZ, R14 ;  /* 0x000000ffff02d224 */ /* 0x000fce00078e000e */
[----:B------:R-:W-:Y:S05]  /*38580*/  WARPSYNC.COLLECTIVE R15, `(.L_x_2387) ;  /* 0x000000000f087348 */ /* 0x000fea0003c00000 */
[----:B------:R0:W1:Y:S02]  /*38590*/  SHFL.IDX P6, R14, R13, R12, R11 ;  /* 0x0000000c0d0e7389 */ /* 0x00006400000c000b */
[----:B01----:R-:W-:Y:S01]  /*385a0*/  ENDCOLLECTIVE ;  /* 0x000000000000791b */ /* 0x003fe20003800000 */
.L_x_2387:
        /* <DEDUP_REMOVED lines=13> */
.L_x_2388:
[----:B------:R-:W-:Y:S01]  /*38680*/  @!P5 LEA R7, R27, UR46, 0x1 ;  /* 0x0000002e1b07dc11 */ /* 0x000fe2000f8e08ff */
[----:B------:R-:W-:Y:S02]  /*38690*/  IMAD.MOV.U32 R13, RZ, RZ, R4 ;  /* 0x000000ffff0d7224 */ /* 0x000fe400078e0004 */
[----:B------:R-:W-:Y:S01]  /*386a0*/  IMAD.MOV.U32 R12, RZ, RZ, 0x2 ;  /* 0x00000002ff0c7424 */ /* 0x000fe200078e00ff */
        /* <DEDUP_REMOVED lines=16> */
.L_x_2389:
[----:B------:R-:W-:Y:S02]  /*387b0*/  IMAD.MOV.U32 R13, RZ, RZ, R0 ;  /* 0x000000ffff0d7224 */ /* 0x000fe400078e0000 */
[----:B------:R-:W-:-:S07]  /*387c0*/  IMAD.MOV.U32 R5, RZ, RZ, R14 ;  /* 0x000000ffff057224 */ /* 0x000fce00078e000e */
[----:B------:R-:W-:Y:S05]  /*387d0*/  WARPSYNC.COLLECTIVE R15, `(.L_x_2390) ;  /* 0x000000000f087348 */ /* 0x000fea0003c00000 */
[----:B------:R0:W1:Y:S02]  /*387e0*/  SHFL.IDX P6, R14, R13, R12, R11 ;  /* 0x0000000c0d0e7389 */ /* 0x00006400000c000b */
[----:B01----:R-:W-:Y:S01]  /*387f0*/  ENDCOLLECTIVE ;  /* 0x000000000000791b */ /* 0x003fe20003800000 */
.L_x_2390:
[----:B------:R-:W-:Y:S02]  /*38800*/  IMAD.MOV.U32 R13, RZ, RZ, R4 ;  /* 0x000000ffff0d7224 */ /* 0x000fe400078e0004 */
[----:B------:R-:W-:Y:S01]  /*38810*/  IMAD.MOV.U32 R12, RZ, RZ, 0x3 ;  /* 0x00000003ff0c7424 */ /* 0x000fe200078e00ff */
[----:B------:R-:W-:-:S05]  /*38820*/  @!P5 LEA R14, P0, R22, R14, 0x1 ;  /* 0x0000000e160ed211 */ /* 0x000fca00078008ff */
[----:B------:R-:W-:-:S08]  /*38830*/  @!P5 IMAD.MOV.U32 R2, RZ, RZ, R14 ;  /* 0x000000ffff02d224 */ /* 0x000fd000078e000e */
[----:B------:R-:W-:Y:S05]  /*38840*/  WARPSYNC.COLLECTIVE R15, `(.L_x_2391) ;  /* 0x000000000f087348 */ /* 0x000fea0003c00000 */
[----:B------:R0:W1:Y:S02]  /*38850*/  SHFL.IDX P6, R14, R13, R12, R11 ;  /* 0x0000000c0d0e7389 */ /* 0x00006400000c000b */
[----:B01----:R-:W-:Y:S01]  /*38860*/  ENDCOLLECTIVE ;  /* 0x000000000000791b */ /* 0x003fe20003800000 */
.L_x_2391:
        /* <DEDUP_REMOVED lines=15> */
.L_x_2392:
        /* <DEDUP_REMOVED lines=19> */
.L_x_2393:
[----:B------:R-:W-:Y:S02]  /*38a90*/  IMAD.MOV.U32 R13, RZ, RZ, R0 ;  /* 0x000000ffff0d7224 */ /* 0x000fe400078e0000 */
[----:B------:R-:W-:-:S07]  /*38aa0*/  IMAD.MOV.U32 R5, RZ, RZ, R14 ;  /* 0x000000ffff057224 */ /* 0x000fce00078e000e */
[----:B------:R-:W-:Y:S05]  /*38ab0*/  WARPSYNC.COLLECTIVE R15, `(.L_x_2394) ;  /* 0x000000000f087348 */ /* 0x000fea0003c00000 */
[----:B------:R0:W1:Y:S02]  /*38ac0*/  SHFL.IDX P6, R14, R13, R12, R11 ;  /* 0x0000000c0d0e7389 */ /* 0x00006400000c000b */
[----:B01----:R-:W-:Y:S01]  /*38ad0*/  ENDCOLLECTIVE ;  /* 0x000000000000791b */ /* 0x003fe20003800000 */
.L_x_2394:
[----:B------:R-:W-:Y:S02]  /*38ae0*/  IMAD.MOV.U32 R13, RZ, RZ, R4 ;  /* 0x000000ffff0d7224 */ /* 0x000fe400078e0004 */
[----:B------:R-:W-:Y:S01]  /*38af0*/  IMAD.MOV.U32 R12, RZ, RZ, 0x5 ;  /* 0x00000005ff0c7424 */ /* 0x000fe200078e00ff */
[----:B------:R-:W-:-:S05]  /*38b00*/  @!P5 LEA R14, P0, R22, R14, 0x1 ;  /* 0x0000000e160ed211 */ /* 0x000fca00078008ff */
[----:B------:R-:W-:-:S08]  /*38b10*/  @!P5 IMAD.MOV.U32 R2, RZ, RZ, R14 ;  /* 0x000000ffff02d224 */ /* 0x000fd000078e000e */
[----:B------:R-:W-:Y:S05]  /*38b20*/  WARPSYNC.COLLECTIVE R15, `(.L_x_2395) ;  /* 0x000000000f087348 */ /* 0x000fea0003c00000 */
[----:B------:R0:W1:Y:S02]  /*38b30*/  SHFL.IDX P6, R14, R13, R12, R11 ;  /* 0x0000000c0d0e7389 */ /* 0x00006400000c000b */
[----:B01----:R-:W-:Y:S01]  /*38b40*/  ENDCOLLECTIVE ;  /* 0x000000000000791b */ /* 0x003fe20003800000 */
.L_x_2395:
        /* <DEDUP_REMOVED lines=15> */
.L_x_2396:
        /* <DEDUP_REMOVED lines=19> */
.L_x_2397:
[----:B------:R-:W-:Y:S02]  /*38d70*/  IMAD.MOV.U32 R13, RZ, RZ, R0 ;  /* 0x000000ffff0d7224 */ /* 0x000fe400078e0000 */
[----:B------:R-:W-:-:S07]  /*38d80*/  IMAD.MOV.U32 R5, RZ, RZ, R14 ;  /* 0x000000ffff057224 */ /* 0x000fce00078e000e */
[----:B------:R-:W-:Y:S05]  /*38d90*/  WARPSYNC.COLLECTIVE R15, `(.L_x_2398) ;  /* 0x000000000f087348 */ /* 0x000fea0003c00000 */
[----:B------:R0:W1:Y:S02]  /*38da0*/  SHFL.IDX P6, R14, R13, R12, R11 ;  /* 0x0000000c0d0e7389 */ /* 0x00006400000c000b */
[----:B01----:R-:W-:Y:S01]  /*38db0*/  ENDCOLLECTIVE ;  /* 0x000000000000791b */ /* 0x003fe20003800000 */
.L_x_2398:
[----:B------:R-:W-:Y:S02]  /*38dc0*/  IMAD.MOV.U32 R13, RZ, RZ, R4 ;  /* 0x000000ffff0d7224 */ /* 0x000fe400078e0004 */
[----:B------:R-:W-:Y:S01]  /*38dd0*/  IMAD.MOV.U32 R12, RZ, RZ, 0x7 ;  /* 0x00000007ff0c7424 */ /* 0x000fe200078e00ff */
[----:B------:R-:W-:-:S05]  /*38de0*/  @!P5 LEA R14, P0, R22, R14, 0x1 ;  /* 0x0000000e160ed211 */ /* 0x000fca00078008ff */
[----:B------:R-:W-:-:S08]  /*38df0*/  @!P5 IMAD.MOV.U32 R2, RZ, RZ, R14 ;  /* 0x000000ffff02d224 */ /* 0x000fd000078e000e */
[----:B------:R-:W-:Y:S05]  /*38e00*/  WARPSYNC.COLLECTIVE R15, `(.L_x_2399) ;  /* 0x000000000f087348 */ /* 0x000fea0003c00000 */
[----:B------:R0:W1:Y:S02]  /*38e10*/  SHFL.IDX P6, R14, R13, R12, R11 ;  /* 0x0000000c0d0e7389 */ /* 0x00006400000c000b */
[----:B01----:R-:W-:Y:S01]  /*38e20*/  ENDCOLLECTIVE ;  /* 0x000000000000791b */ /* 0x003fe20003800000 */
.L_x_2399:
        /* <DEDUP_REMOVED lines=10> */
[----:B------:R-:W-:-:S07]  /*38ed0*/  IMAD.MOV.U32 R5, RZ, RZ, R14 ;  /* 0x000000ffff057224 */ /* 0x000fce00078e000e */
[----:B0-----:R-:W-:Y:S05]  /*38ee0*/  WARPSYNC.COLLECTIVE R15, `(.L_x_2400) ;  /* 0x000000000f087348 */ /* 0x001fea0003c00000 */
[----:B------:R1:W2:Y:S02]  /*38ef0*/  SHFL.IDX P6, R14, R13, R12, R11 ;  /* 0x0000000c0d0e7389 */ /* 0x0002a400000c000b */
[----:B012---:R-:W-:Y:S01]  /*38f00*/  ENDCOLLECTIVE ;  /* 0x000000000000791b */ /* 0x007fe20003800000 */
.L_x_2400:
[----:B------:R-:W-:Y:S05]  /*38f10*/  BRA `(.L_x_2401) ;  /* 0xffffffc4000c7947 */ /* 0x000fea000383ffff */
.L_x_2316:
[----:B0--3--:R-:W-:-:S04]  /*38f20*/  IMAD.U32 R3, RZ, RZ, UR46 ;  /* 0x0000002eff037e24 */ /* 0x009fc8000f8e00ff */
[----:B------:R0:W3:Y:S03]  /*38f30*/  SYNCS.PHASECHK.TRANS64.TRYWAIT P0, [R3+URZ+0x32420], R0 ;  /* 0x03242000030075a7 */ /* 0x0000e6000800017f */
[----:B---3--:R-:W-:Y:S05]  /*38f40*/  @!P0 NANOSLEEP.SYNCS 0x989680 ;  /* 0x009896800000895d */ /* 0x008fea0003900000 */
[----:B------:R-:W3:Y:S02]  /*38f50*/  @!P0 SYNCS.PHASECHK.TRANS64 P0, [R3+URZ+0x32420], R0 ;  /* 0x03242000030085a7 */ /* 0x000ee4000800007f */
[----:B---3--:R-:W-:Y:S05]  /*38f60*/  @!P0 BRA `(.L_x_2316) ;  /* 0xfffffffc00ec8947 */ /* 0x008fea000383ffff */
[----:B------:R-:W-:Y:S05]  /*38f70*/  BRA `(.L_x_2402) ;  /* 0xffffffc400507947 */ /* 0x000fea000383ffff */
.L_x_2318:
[----:B0--3--:R-:W-:-:S04]  /*38f80*/  IMAD.U32 R3, RZ, RZ, UR46 ;  /* 0x0000002eff037e24 */ /* 0x009fc8000f8e00ff */
[----:B------:R0:W3:Y:S03]  /*38f90*/  SYNCS.PHASECHK.TRANS64.TRYWAIT P0, [R3+URZ+0x32460], R0 ;  /* 0x03246000030075a7 */ /* 0x0000e6000800017f */
[----:B---3--:R-:W-:Y:S05]  /*38fa0*/  @!P0 NANOSLEEP.SYNCS 0x989680 ;  /* 0x009896800000895d */ /* 0x008fea0003900000 */
[----:B------:R-:W3:Y:S02]  /*38fb0*/  @!P0 SYNCS.PHASECHK.TRANS64 P0, [R3+URZ+0x32460], R0 ;  /* 0x03246000030085a7 */ /* 0x000ee4000800007f */
[----:B---3--:R-:W-:Y:S05]  /*38fc0*/  @!P0 BRA `(.L_x_2318) ;  /* 0xfffffffc00ec8947 */ /* 0x008fea000383ffff */
[----:B------:R-:W-:Y:S05]  /*38fd0*/  BRA `(.L_x_2403) ;  /* 0xffffffc4004c7947 */ /* 0x000fea000383ffff */
.L_x_2319:
        /* <DEDUP_REMOVED lines=8> */
.L_x_2405:
[----:B------:R-:W-:Y:S05]  /*39060*/  BSYNC B0 ;  /* 0x0000000000007941 */ /* 0x000fea0003800000 */
.L_x_2404:
        /* <DEDUP_REMOVED lines=13> */
.L_x_2406:
[----:B------:R-:W-:Y:S02]  /*39140*/  VIADD R31, R6, 0x400 ;  /* 0x00000400061f7836 */ /* 0x000fe40000000000 */
[----:B------:R-:W-:Y:S02]  /*39150*/  IMAD.MOV.U32 R13, RZ, RZ, R8 ;  /* 0x000000ffff0d7224 */ /* 0x000fe400078e0008 */
[----:B------:R-:W-:Y:S01]  /*39160*/  IMAD.MOV.U32 R12, RZ, RZ, 0x1 ;  /* 0x00000001ff0c7424 */ /* 0x000fe200078e00ff */
[----:B------:R-:W-:-:S13]  /*39170*/  IADD3 R2, P0, R14, R0, RZ ;  /* 0x000000000e027210 */ /* 0x000fda0007f1e0ff */
[----:B------:R-:W-:Y:S05]  /*39180*/  WARPSYNC.COLLECTIVE R15, `(.L_x_2407) ;  /* 0x000000000f087348 */ /* 0x000fea0003c00000 */
[----:B------:R0:W1:Y:S02]  /*39190*/  SHFL.IDX P6, R14, R13, R12, R11 ;  /* 0x0000000c0d0e7389 */ /* 0x00006400000c000b */
[----:B01----:R-:W-:Y:S01]  /*391a0*/  ENDCOLLECTIVE ;  /* 0x000000000000791b */ /* 0x003fe20003800000 */
.L_x_2407:
        /* <DEDUP_REMOVED lines=12> */
.L_x_2408:
        /* <DEDUP_REMOVED lines=14> */
.L_x_2409:
        /* <DEDUP_REMOVED lines=12> */
.L_x_2410:
        /* <DEDUP_REMOVED lines=14> */
.L_x_2411:
        /* <DEDUP_REMOVED lines=12> */
.L_x_2412:
        /* <DEDUP_REMOVED lines=14> */
.L_x_2413:
        /* <DEDUP_REMOVED lines=12> */
.L_x_2414:
        /* <DEDUP_REMOVED lines=14> */
.L_x_2415:
[----:B------:R-:W-:Y:S01]  /*39830*/  IMAD.X R3, RZ, RZ, R9, P3 ;  /* 0x000000ffff037224 */ /* 0x000fe200018e0609 */
[----:B------:R-:W-:Y:S01]  /*39840*/  ISETP.LT.OR P3, PT, R17, 0x41, P4 ;  /* 0x000000411100780c */ /* 0x000fe20002761670 */
[----:B------:R-:W-:Y:S02]  /*39850*/  IMAD.MOV.U32 R9, RZ, RZ, RZ ;  /* 0x000000ffff097224 */ /* 0x000fe400078e00ff */
        /* <DEDUP_REMOVED lines=10> */
.L_x_2416:
        /* <DEDUP_REMOVED lines=9> */
.L_x_2326:
[----:B-1----:R1:W2:Y:S02]  /*39990*/  SYNCS.PHASECHK.TRANS64.TRYWAIT P0, [R19+URZ+0x32440], R23 ;  /* 0x03244017130075a7 */ /* 0x0022a4000800017f */
[----:B--2---:R-:W-:Y:S05]  /*399a0*/  @!P0 NANOSLEEP.SYNCS 0x989680 ;  /* 0x009896800000895d */ /* 0x004fea0003900000 */
[----:B------:R-:W2:Y:S02]  /*399b0*/  @!P0 SYNCS.PHASECHK.TRANS64 P0, [R19+URZ+0x32440], R23 ;  /* 0x03244017130085a7 */ /* 0x000ea4000800007f */
[----:B--2---:R-:W-:Y:S05]  /*399c0*/  @!P0 BRA `(.L_x_2326) ;  /* 0xfffffffc00f08947 */ /* 0x004fea000383ffff */
[----:B------:R-:W-:Y:S05]  /*399d0*/  BRA `(.L_x_2418) ;  /* 0xffffffc400907947 */ /* 0x000fea000383ffff */
.L_x_2327:
        /* <DEDUP_REMOVED lines=8> */
.L_x_2420:
[----:B------:R-:W-:Y:S05]  /*39a60*/  BSYNC B1 ;  /* 0x0000000000017941 */ /* 0x000fea0003800000 */
.L_x_2419:
        /* <DEDUP_REMOVED lines=9> */
.L_x_2421:
[----:B------:R-:W-:Y:S02]  /*39b00*/  IMAD.MOV.U32 R13, RZ, RZ, R24 ;  /* 0x000000ffff0d7224 */ /* 0x000fe400078e0018 */
[----:B------:R-:W-:Y:S01]  /*39b10*/  IMAD.MOV.U32 R12, RZ, RZ, 0x1 ;  /* 0x00000001ff0c7424 */ /* 0x000fe200078e00ff */
[----:B------:R-:W-:-:S13]  /*39b20*/  IADD3 R2, P0, R14, R0, RZ ;  /* 0x000000000e027210 */ /* 0x000fda0007f1e0ff */
[----:B------:R-:W-:Y:S05]  /*39b30*/  WARPSYNC.COLLECTIVE R15, `(.L_x_2422) ;  /* 0x000000000f087348 */ /* 0x000fea0003c00000 */
[----:B------:R0:W1:Y:S02]  /*39b40*/  SHFL.IDX P6, R14, R13, R12, R11 ;  /* 0x0000000c0d0e7389 */ /* 0x00006400000c000b */
[----:B01----:R-:W-:Y:S01]  /*39b50*/  ENDCOLLECTIVE ;  /* 0x000000000000791b */ /* 0x003fe20003800000 */
.L_x_2422:
        /* <DEDUP_REMOVED lines=10> */
.L_x_2423:
[----:B------:R-:W-:Y:S02]  /*39c00*/  IMAD.MOV.U32 R13, RZ, RZ, R24 ;  /* 0x000000ffff0d7224 */ /* 0x000fe400078e0018 */
[----:B------:R-:W-:Y:S01]  /*39c10*/  IMAD.MOV.U32 R12, RZ, RZ, 0x2 ;  /* 0x00000002ff0c7424 */ /* 0x000fe200078e00ff */
[----:B------:R-:W-:-:S13]  /*39c20*/  IADD3 R2, P0, R14, R0, RZ ;  /* 0x000000000e027210 */ /* 0x000fda0007f1e0ff */
[----:B------:R-:W-:Y:S05]  /*39c30*/  WARPSYNC.COLLECTIVE R15, `(.L_x_2424) ;  /* 0x000000000f087348 */ /* 0x000fea0003c00000 */
[----:B------:R0:W1:Y:S02]  /*39c40*/  SHFL.IDX P6, R14, R13, R12, R11 ;  /* 0x0000000c0d0e7389 */ /* 0x00006400000c000b */
[----:B01----:R-:W-:Y:S01]  /*39c50*/  ENDCOLLECTIVE ;  /* 0x000000000000791b */ /* 0x003fe20003800000 */
.L_x_2424:
        /* <DEDUP_REMOVED lines=10> */
.L_x_2425:
[----:B------:R-:W-:Y:S02]  /*39d00*/  IMAD.MOV.U32 R13, RZ, RZ, R24 ;  /* 0x000000ffff0d7224 */ /* 0x000fe400078e0018 */
[----:B------:R-:W-:Y:S01]  /*39d10*/  IMAD.MOV.U32 R12, RZ, RZ, 0x3 ;  /* 0x00000003ff0c7424 */ /* 0x000fe200078e00ff */
[----:B------:R-:W-:-:S13]  /*39d20*/  IADD3 R2, P0, R14, R0, RZ ;  /* 0x000000000e027210 */ /* 0x000fda0007f1e0ff */
[----:B------:R-:W-:Y:S05]  /*39d30*/  WARPSYNC.COLLECTIVE R15, `(.L_x_2426) ;  /* 0x000000000f087348 */ /* 0x000fea0003c00000 */
[----:B------:R0:W1:Y:S02]  /*39d40*/  SHFL.IDX P6, R14, R13, R12, R11 ;  /* 0x0000000c0d0e7389 */ /* 0x00006400000c000b */
[----:B01----:R-:W-:Y:S01]  /*39d50*/  ENDCOLLECTIVE ;  /* 0x000000000000791b */ /* 0x003fe20003800000 */
.L_x_2426:
        /* <DEDUP_REMOVED lines=10> */
.L_x_2427:
[----:B------:R-:W-:Y:S02]  /*39e00*/  IMAD.MOV.U32 R13, RZ, RZ, R24 ;  /* 0x000000ffff0d7224 */ /* 0x000fe400078e0018 */
[----:B------:R-:W-:Y:S01]  /*39e10*/  IMAD.MOV.U32 R12, RZ, RZ, 0x4 ;  /* 0x00000004ff0c7424 */ /* 0x000fe200078e00ff */
[----:B------:R-:W-:-:S13]  /*39e20*/  IADD3 R2, P0, R14, R0, RZ ;  /* 0x000000000e027210 */ /* 0x000fda0007f1e0ff */
[----:B------:R-:W-:Y:S05]  /*39e30*/  WARPSYNC.COLLECTIVE R15, `(.L_x_2428) ;  /* 0x000000000f087348 */ /* 0x000fea0003c00000 */
[----:B------:R0:W1:Y:S02]  /*39e40*/  SHFL.IDX P6, R14, R13, R12, R11 ;  /* 0x0000000c0d0e7389 */ /* 0x00006400000c000b */
[----:B01----:R-:W-:Y:S01]  /*39e50*/  ENDCOLLECTIVE ;  /* 0x000000000000791b */ /* 0x003fe20003800000 */
.L_x_2428:
        /* <DEDUP_REMOVED lines=10> */
.L_x_2429:
[----:B------:R-:W-:Y:S02]  /*39f00*/  IMAD.MOV.U32 R13, RZ, RZ, R24 ;  /* 0x000000ffff0d7224 */ /* 0x000fe400078e0018 */
[----:B------:R-:W-:Y:S01]  /*39f10*/  IMAD.MOV.U32 R12, RZ, RZ, 0x5 ;  /* 0x00000005ff0c7424 */ /* 0x000fe200078e00ff */
[----:B------:R-:W-:-:S13]  /*39f20*/  IADD3 R2, P0, R14, R0, RZ ;  /* 0x000000000e027210 */ /* 0x000fda0007f1e0ff */
[----:B------:R-:W-:Y:S05]  /*39f30*/  WARPSYNC.COLLECTIVE R15, `(.L_x_2430) ;  /* 0x000000000f087348 */ /* 0x000fea0003c00000 */
[----:B------:R0:W1:Y:S02]  /*39f40*/  SHFL.IDX P6, R14, R13, R12, R11 ;  /* 0x0000000c0d0e7389 */ /* 0x00006400000c000b */
[----:B01----:R-:W-:Y:S01]  /*39f50*/  ENDCOLLECTIVE ;  /* 0x000000000000791b */ /* 0x003fe20003800000 */
.L_x_2430:
        /* <DEDUP_REMOVED lines=10> */
.L_x_2431:
[----:B------:R-:W-:Y:S05]  /*3a000*/  BRA `(.L_x_2432) ;  /* 0xffffffc000ec7947 */ /* 0x000fea000383ffff */
.L_x_2332:
[----:B---3--:R3:W4:Y:S02]  /*3a010*/  SYNCS.PHASECHK.TRANS64.TRYWAIT P0, [R19+URZ+0x32460], R23 ;  /* 0x03246017130075a7 */ /* 0x008724000800017f */
[----:B----4-:R-:W-:Y:S05]  /*3a020*/  @!P0 NANOSLEEP.SYNCS 0x989680 ;  /* 0x009896800000895d */ /* 0x010fea0003900000 */
[----:B------:R-:W4:Y:S02]  /*3a030*/  @!P0 SYNCS.PHASECHK.TRANS64 P0, [R19+URZ+0x32460], R23 ;  /* 0x03246017130085a7 */ /* 0x000f24000800007f */
[----:B----4-:R-:W-:Y:S05]  /*3a040*/  @!P0 BRA `(.L_x_2332) ;  /* 0xfffffffc00f08947 */ /* 0x010fea000383ffff */
[----:B------:R-:W-:Y:S05]  /*3a050*/  BRA `(.L_x_2433) ;  /* 0xffffffc400387947 */ /* 0x000fea000383ffff */
.L_x_2333:
        /* <DEDUP_REMOVED lines=8> */
.L_x_2435:
[----:B------:R-:W-:Y:S05]  /*3a0e0*/  BSYNC B1 ;  /* 0x0000000000017941 */ /* 0x000fea0003800000 */
.L_x_2434:
        /* <DEDUP_REMOVED lines=9> */
.L_x_2436:
[----:B------:R-:W-:Y:S02]  /*3a180*/  IMAD.MOV.U32 R9, RZ, RZ, RZ ;  /* 0x000000ffff097224 */ /* 0x000fe400078e00ff */
[----:B------:R-:W-:Y:S02]  /*3a190*/  IMAD.MOV.U32 R13, RZ, RZ, R22 ;  /* 0x000000ffff0d7224 */ /* 0x000fe400078e0016 */
[----:B------:R-:W-:Y:S01]  /*3a1a0*/  IMAD.MOV.U32 R12, RZ, RZ, 0x1 ;  /* 0x00000001ff0c7424 */ /* 0x000fe200078e00ff */
[----:B------:R-:W-:-:S13]  /*3a1b0*/  IADD3 R2, P0, R14, R0, RZ ;  /* 0x000000000e027210 */ /* 0x000fda0007f1e0ff */
[----:B------:R-:W-:Y:S05]  /*3a1c0*/  WARPSYNC.COLLECTIVE R15, `(.L_x_2437) ;  /* 0x000000000f087348 */ /* 0x000fea0003c00000 */
[----:B------:R0:W1:Y:S02]  /*3a1d0*/  SHFL.IDX P6, R14, R13, R12, R11 ;  /* 0x0000000c0d0e7389 */ /* 0x00006400000c000b */
[----:B01----:R-:W-:Y:S01]  /*3a1e0*/  ENDCOLLECTIVE ;  /* 0x000000000000791b */ /* 0x003fe20003800000 */
.L_x_2437:
        /* <DEDUP_REMOVED lines=13> */
.L_x_2438:
[----:B------:R-:W-:Y:S02]  /*3a2c0*/  IMAD.MOV.U32 R13, RZ, RZ, R22 ;  /* 0x000000ffff0d7224 */ /* 0x000fe400078e0016 */
[----:B------:R-:W-:Y:S01]  /*3a2d0*/  IMAD.MOV.U32 R12, RZ, RZ, 0x2 ;  /* 0x00000002ff0c7424 */ /* 0x000fe200078e00ff */
[----:B------:R-:W-:-:S13]  /*3a2e0*/  IADD3 R2, P0, R14, R0, RZ ;  /* 0x000000000e027210 */ /* 0x000fda0007f1e0ff */
[----:B------:R-:W-:Y:S05]  /*3a2f0*/  WARPSYNC.COLLECTIVE R15, `(.L_x_2439) ;  /* 0x000000000f087348 */ /* 0x000fea0003c00000 */
[----:B------:R0:W1:Y:S02]  /*3a300*/  SHFL.IDX P6, R14, R13, R12, R11 ;  /* 0x0000000c0d0e7389 */ /* 0x00006400000c000b */
[----:B01----:R-:W-:Y:S01]  /*3a310*/  ENDCOLLECTIVE ;  /* 0x000000000000791b */ /* 0x003fe20003800000 */
.L_x_2439:
        /* <DEDUP_REMOVED lines=13> */
.L_x_2440:
[----:B------:R-:W-:Y:S02]  /*3a3f0*/  IMAD.MOV.U32 R13, RZ, RZ, R22 ;  /* 0x000000ffff0d7224 */ /* 0x000fe400078e0016 */
[----:B------:R-:W-:Y:S01]  /*3a400*/  IMAD.MOV.U32 R12, RZ, RZ, 0x3 ;  /* 0x00000003ff0c7424 */ /* 0x000fe200078e00ff */
[----:B------:R-:W-:-:S13]  /*3a410*/  IADD3 R2, P0, R14, R0, RZ ;  /* 0x000000000e027210 */ /* 0x000fda0007f1e0ff */
[----:B------:R-:W-:Y:S05]  /*3a420*/  WARPSYNC.COLLECTIVE R15, `(.L_x_2441) ;  /* 0x000000000f087348 */ /* 0x000fea0003c00000 */
[----:B------:R0:W1:Y:S02]  /*3a430*/  SHFL.IDX P6, R14, R13, R12, R11 ;  /* 0x0000000c0d0e7389 */ /* 0x00006400000c000b */
[----:B01----:R-:W-:Y:S01]  /*3a440*/  ENDCOLLECTIVE ;  /* 0x000000000000791b */ /* 0x003fe20003800000 */
.L_x_2441:
        /* <DEDUP_REMOVED lines=13> */
.L_x_2442:
[----:B------:R-:W-:Y:S02]  /*3a520*/  IMAD.MOV.U32 R13, RZ, RZ, R22 ;  /* 0x000000ffff0d7224 */ /* 0x000fe400078e0016 */
[----:B------:R-:W-:Y:S01]  /*3a530*/  IMAD.MOV.U32 R12, RZ, RZ, 0x4 ;  /* 0x00000004ff0c7424 */ /* 0x000fe200078e00ff */
[----:B------:R-:W-:-:S13]  /*3a540*/  IADD3 R2, P0, R14, R0, RZ ;  /* 0x000000000e027210 */ /* 0x000fda0007f1e0ff */
[----:B------:R-:W-:Y:S05]  /*3a550*/  WARPSYNC.COLLECTIVE R15, `(.L_x_2443) ;  /* 0x000000000f087348 */ /* 0x000fea0003c00000 */
[----:B------:R0:W1:Y:S02]  /*3a560*/  SHFL.IDX P6, R14, R13, R12, R11 ;  /* 0x0000000c0d0e7389 */ /* 0x00006400000c000b */
[----:B01----:R-:W-:Y:S01]  /*3a570*/  ENDCOLLECTIVE ;  /* 0x000000000000791b */ /* 0x003fe20003800000 */
.L_x_2443:
        /* <DEDUP_REMOVED lines=13> */
.L_x_2444:
[----:B------:R-:W-:Y:S02]  /*3a650*/  IMAD.MOV.U32 R13, RZ, RZ, R22 ;  /* 0x000000ffff0d7224 */ /* 0x000fe400078e0016 */
[----:B------:R-:W-:Y:S01]  /*3a660*/  IMAD.MOV.U32 R12, RZ, RZ, 0x5 ;  /* 0x00000005ff0c7424 */ /* 0x000fe200078e00ff */
[----:B------:R-:W-:-:S13]  /*3a670*/  IADD3 R2, P0, R14, R0, RZ ;  /* 0x000000000e027210 */ /* 0x000fda0007f1e0ff */
[----:B------:R-:W-:Y:S05]  /*3a680*/  WARPSYNC.COLLECTIVE R15, `(.L_x_2445) ;  /* 0x000000000f087348 */ /* 0x000fea0003c00000 */
[----:B------:R0:W1:Y:S02]  /*3a690*/  SHFL.IDX P6, R14, R13, R12, R11 ;  /* 0x0000000c0d0e7389 */ /* 0x00006400000c000b */
[----:B01----:R-:W-:Y:S01]  /*3a6a0*/  ENDCOLLECTIVE ;  /* 0x000000000000791b */ /* 0x003fe20003800000 */
.L_x_2445:
        /* <DEDUP_REMOVED lines=13> */
.L_x_2446:
[----:B------:R-:W-:Y:S05]  /*3a780*/  BRA `(.L_x_2447) ;  /* 0xffffffc000887947 */ /* 0x000fea000383ffff */
.L_x_2338:
[----:B0-----:R0:W1:Y:S02]  /*3a790*/  SYNCS.PHASECHK.TRANS64.TRYWAIT P0, [R4+URZ+0x32420], R9 ;  /* 0x03242009040075a7 */ /* 0x001064000800017f */
[----:B-1----:R-:W-:Y:S05]  /*3a7a0*/  @!P0 NANOSLEEP.SYNCS 0x989680 ;  /* 0x009896800000895d */ /* 0x002fea0003900000 */
[----:B------:R-:W1:Y:S02]  /*3a7b0*/  @!P0 SYNCS.PHASECHK.TRANS64 P0, [R4+URZ+0x32420], R9 ;  /* 0x03242009040085a7 */ /* 0x000e64000800007f */
[----:B-1----:R-:W-:Y:S05]  /*3a7c0*/  @!P0 BRA `(.L_x_2338) ;  /* 0xfffffffc00f08947 */ /* 0x002fea000383ffff */
[----:B------:R-:W-:Y:S05]  /*3a7d0*/  BRA `(.L_x_2448) ;  /* 0xffffffc400107947 */ /* 0x000fea000383ffff */
.L_x_2339:
        /* <DEDUP_REMOVED lines=8> */
[----:B0-2--5:R-:W-:Y:S05]  /*3a860*/  WARPSYNC.COLLECTIVE R15, `(.L_x_2450) ;  /* 0x000000000f087348 */ /* 0x025fea0003c00000 */
[----:B------:R1:W3:Y:S02]  /*3a870*/  SHFL.IDX P6, R14, R13, R12, R11 ;  /* 0x0000000c0d0e7389 */ /* 0x0002e400000c000b */
[----:B0123-5:R-:W-:Y:S01]  /*3a880*/  ENDCOLLECTIVE ;  /* 0x000000000000791b */ /* 0x02ffe20003800000 */
.L_x_2450:
[----:B------:R-:W-:Y:S05]  /*3a890*/  BSYNC B0 ;  /* 0x0000000000007941 */ /* 0x000fea0003800000 */
.L_x_2449:
[----:B------:R-:W-:Y:S05]  /*3a8a0*/  BRA `(.L_x_2451) ;  /* 0xffffffc000f87947 */ /* 0x000fea000383ffff */
.L_x_2340:
[----:B------:R-:W-:Y:S01]  /*3a8b0*/  BSSY B0, `(.L_x_2452) ;  /* 0x0000006000007945 */ /* 0x000fe20003800000 */
[----:B------:R-:W-:-:S07]  /*3a8c0*/  IMAD.MOV.U32 R15, RZ, RZ, -0x1 ;  /* 0xffffffffff0f7424 */ /* 0x000fce00078e00ff */
[----:B012--5:R-:W-:Y:S05]  /*3a8d0*/  WARPSYNC.COLLECTIVE R15, `(.L_x_2453) ;  /* 0x000000000f0c7348 */ /* 0x027fea0003c00000 */
[----:B------:R-:W-:Y:S02]  /*3a8e0*/  ELECT P6, UR62, PT ;  /* 0x00000000003e782f */ /* 0x000fe400038c0000 */
[----:B------:R-:W-:Y:S01]  /*3a8f0*/  MOV R14, UR62 ;  /* 0x0000003e000e7c02 */ /* 0x000fe20008000f00 */
[----:B012--5:R-:W-:Y:S10]  /*3a900*/  ENDCOLLECTIVE ;  /* 0x000000000000791b */ /* 0x027ff40003800000 */
.L_x_2453:
[----:B------:R-:W-:Y:S05]  /*3a910*/  BSYNC B0 ;  /* 0x0000000000007941 */ /* 0x000fea0003800000 */
.L_x_2452:
[----:B------:R-:W-:Y:S05]  /*3a920*/  BRA `(.L_x_2454) ;  /* 0xffffffc000ec7947 */ /* 0x000fea000383ffff */
.L_x_2342:
[----:B-1----:R1:W3:Y:S02]  /*3a930*/  SYNCS.PHASECHK.TRANS64.TRYWAIT P1, [R5+URZ+0x32440], R0 ;  /* 0x03244000050075a7 */ /* 0x0022e4000802017f */
[----:B---3--:R-:W-:Y:S05]  /*3a940*/  @!P1 NANOSLEEP.SYNCS 0x989680 ;  /* 0x009896800000995d */ /* 0x008fea0003900000 */
[----:B------:R-:W3:Y:S02]  /*3a950*/  @!P1 SYNCS.PHASECHK.TRANS64 P1, [R5+URZ+0x32440], R0 ;  /* 0x03244000050095a7 */ /* 0x000ee4000802007f */
[----:B---3--:R-:W-:Y:S05]  /*3a960*/  @!P1 BRA `(.L_x_2342) ;  /* 0xfffffffc00f09947 */ /* 0x008fea000383ffff */
[----:B------:R-:W-:Y:S05]  /*3a970*/  BRA `(.L_x_2455) ;  /* 0xffffffc4000c7947 */ /* 0x000fea000383ffff */
.L_x_2344:
[----:B---3--:R3:W4:Y:S02]  /*3a980*/  SYNCS.PHASECHK.TRANS64.TRYWAIT P1, [R17+URZ+0x32440], R2 ;  /* 0x03244002110075a7 */ /* 0x008724000802017f */
[----:B----4-:R-:W-:Y:S05]  /*3a990*/  @!P1 NANOSLEEP.SYNCS 0x989680 ;  /* 0x009896800000995d */ /* 0x010fea0003900000 */
[----:B------:R-:W4:Y:S02]  /*3a9a0*/  @!P1 SYNCS.PHASECHK.TRANS64 P1, [R17+URZ+0x32440], R2 ;  /* 0x03244002110095a7 */ /* 0x000f24000802007f */
[----:B----4-:R-:W-:Y:S05]  /*3a9b0*/  @!P1 BRA `(.L_x_2344) ;  /* 0xfffffffc00f09947 */ /* 0x010fea000383ffff */
[----:B------:R-:W-:Y:S05]  /*3a9c0*/  BRA `(.L_x_2456) ;  /* 0xffffffc400187947 */ /* 0x000fea000383ffff */
.L_x_2346:
[----:B----4-:R4:W0:Y:S02]  /*3a9d0*/  SYNCS.PHASECHK.TRANS64.TRYWAIT P1, [R5+URZ+0x32460], R0 ;  /* 0x03246000050075a7 */ /* 0x010824000802017f */
[----:B0-----:R-:W-:Y:S05]  /*3a9e0*/  @!P1 NANOSLEEP.SYNCS 0x989680 ;  /* 0x009896800000995d */ /* 0x001fea0003900000 */
[----:B------:R-:W0:Y:S02]  /*3a9f0*/  @!P1 SYNCS.PHASECHK.TRANS64 P1, [R5+URZ+0x32460], R0 ;  /* 0x03246000050095a7 */ /* 0x000e24000802007f */
[----:B0-----:R-:W-:Y:S05]  /*3aa00*/  @!P1 BRA `(.L_x_2346) ;  /* 0xfffffffc00f09947 */ /* 0x001fea000383ffff */
[----:B------:R-:W-:Y:S05]  /*3aa10*/  BRA `(.L_x_2457) ;  /* 0xffffffc400147947 */ /* 0x000fea000383ffff */
        .type           $_ZN7cutlass13device_kernelIN5flash11enable_sm90INS1_16FlashAttnFwdSm90INS1_25CollectiveMainloopFwdSm90ILi2EN4cute5tupleIJNS5_1CILi1EEES8_S8_EEENS6_IJNS7_ILi128EEENS7_ILi96EEENS7_ILi64EEEEEELi256ENS_10bfloat16_tEfNS_4arch4Sm90ELb0ELb1ELb0ELb0ELb1ELb0ELb1ELb1ELb0ELb1ELb1ELb0EEENS1_21CollectiveEpilogueFwdINS6_IJSA_NS7_ILi256EEESB_EEES9_SE_SG_Li256ELb0ELb1ELb1ELb0EEENS1_19SingleTileSchedulerILb0ELb1ELb1ELi128EEEEEEEEEvNT_6ParamsE$_ZZN5flash25CollectiveMainloopFwdSm90ILi2EN4cute5tupleIJNS1_1CILi1EEES4_S4_EEENS2_IJNS3_ILi128EEENS3_ILi96EEENS3_ILi64EEEEEELi256EN7cutlass10bfloat16_tEfNSA_4arch4Sm90ELb0ELb1ELb0ELb0ELb1ELb0ELb1ELb1ELb0ELb1ELb1ELb0EE3mmaINS_16FlashAttnFwdSm90ISE_NS_21CollectiveEpilogueFwdINS2_IJS6_NS3_ILi256EEES7_EEES5_SB_SD_Li256ELb0ELb1ELb1ELb0EEENS_19SingleTileSchedulerILb0ELb1ELb1ELi128EEEE13SharedStorageENS1_6TensorINS1_11ArrayEngineIfLm128EEENS1_6LayoutINS2_IJNS2_IJNS3_ILi2EEEST_NS3_ILi32EEEEEES4_S4_EEENS2_IJNS2_IJS4_ST_NS3_ILi4EEEEEENS3_ILi0EEESZ_EEEEEEENS_7SoftmaxILi2ELi0EEEEEbRKNSE_6ParamsENSA_13PipelineAsyncILi2EEES19_RNSA_13PipelineStateILj2EEERT0_RT1_iRiRKNS_16SeqlenInfoQKNewKILb0ELb0EEENS2_IJiiiiEEERT_ENKUliT_T0_T1_E_clIZSF_ISO_S12_S14_EbS17_S19_S19_S1C_S1E_S1G_iS1H_S1L_S1M_S1O_EUlRS1P_iE1_NS3_ILb0EEENS3_ILb1EEEEEDaiS1P_S1Q_S1R_,@function
        .size           $_ZN7cutlass13device_kernelIN5flash11enable_sm90INS1_16FlashAttnFwdSm90INS1_25CollectiveMainloopFwdSm90ILi2EN4cute5tupleIJNS5_1CILi1EEES8_S8_EEENS6_IJNS7_ILi128EEENS7_ILi96EEENS7_ILi64EEEEEELi256ENS_10bfloat16_tEfNS_4arch4Sm90ELb0ELb1ELb0ELb0ELb1ELb0ELb1ELb1ELb0ELb1ELb1ELb0EEENS1_21CollectiveEpilogueFwdINS6_IJSA_NS7_ILi256EEESB_EEES9_SE_SG_Li256ELb0ELb1ELb1ELb0EEENS1_19SingleTileSchedulerILb0ELb1ELb1ELi128EEEEEEEEEvNT_6ParamsE$_ZZN5flash25CollectiveMainloopFwdSm90ILi2EN4cute5tupleIJNS1_1CILi1EEES4_S4_EEENS2_IJNS3_ILi128EEENS3_ILi96EEENS3_ILi64EEEEEELi256EN7cutlass10bfloat16_tEfNSA_4arch4Sm90ELb0ELb1ELb0ELb0ELb1ELb0ELb1ELb1ELb0ELb1ELb1ELb0EE3mmaINS_16FlashAttnFwdSm90ISE_NS_21CollectiveEpilogueFwdINS2_IJS6_NS3_ILi256EEES7_EEES5_SB_SD_Li256ELb0ELb1ELb1ELb0EEENS_19SingleTileSchedulerILb0ELb1ELb1ELi128EEEE13SharedStorageENS1_6TensorINS1_11ArrayEngineIfLm128EEENS1_6LayoutINS2_IJNS2_IJNS3_ILi2EEEST_NS3_ILi32EEEEEES4_S4_EEENS2_IJNS2_IJS4_ST_NS3_ILi4EEEEEENS3_ILi0EEESZ_EEEEEEENS_7SoftmaxILi2ELi0EEEEEbRKNSE_6ParamsENSA_13PipelineAsyncILi2EEES19_RNSA_13PipelineStateILj2EEERT0_RT1_iRiRKNS_16SeqlenInfoQKNewKILb0ELb0EEENS2_IJiiiiEEERT_ENKUliT_T0_T1_E_clIZSF_ISO_S12_S14_EbS17_S19_S19_S1C_S1E_S1G_iS1H_S1L_S1M_S1O_EUlRS1P_iE1_NS3_ILb0EEENS3_ILb1EEEEEDaiS1P_S1Q_S1R_,(.L_x_6563 - $_ZN7cutlass13device_kernelIN5flash11enable_sm90INS1_16FlashAttnFwdSm90INS1_25CollectiveMainloopFwdSm90ILi2EN4cute5tupleIJNS5_1CILi1EEES8_S8_EEENS6_IJNS7_ILi128EEENS7_ILi96EEENS7_ILi64EEEEEELi256ENS_10bfloat16_tEfNS_4arch4Sm90ELb0ELb1ELb0ELb0ELb1ELb0ELb1ELb1ELb0ELb1ELb1ELb0EEENS1_21CollectiveEpilogueFwdINS6_IJSA_NS7_ILi256EEESB_EEES9_SE_SG_Li256ELb0ELb1ELb1ELb0EEENS1_19SingleTileSchedulerILb0ELb1ELb1ELi128EEEEEEEEEvNT_6ParamsE$_ZZN5flash25CollectiveMainloopFwdSm90ILi2EN4cute5tupleIJNS1_1CILi1EEES4_S4_EEENS2_IJNS3_ILi128EEENS3_ILi96EEENS3_ILi64EEEEEELi256EN7cutlass10bfloat16_tEfNSA_4arch4Sm90ELb0ELb1ELb0ELb0ELb1ELb0ELb1ELb1ELb0ELb1ELb1ELb0EE3mmaINS_16FlashAttnFwdSm90ISE_NS_21CollectiveEpilogueFwdINS2_IJS6_NS3_ILi256EEES7_EEES5_SB_SD_Li256ELb0ELb1ELb1ELb0EEENS_19SingleTileSchedulerILb0ELb1ELb1ELi128EEEE13SharedStorageENS1_6TensorINS1_11ArrayEngineIfLm128EEENS1_6LayoutINS2_IJNS2_IJNS3_ILi2EEEST_NS3_ILi32EEEEEES4_S4_EEENS2_IJNS2_IJS4_ST_NS3_ILi4EEEEEENS3_ILi0EEESZ_EEEEEEENS_7SoftmaxILi2ELi0EEEEEbRKNSE_6ParamsENSA_13PipelineAsyncILi2EEES19_RNSA_13PipelineStateILj2EEERT0_RT1_iRiRKNS_16SeqlenInfoQKNewKILb0ELb0EEENS2_IJiiiiEEERT_ENKUliT_T0_T1_E_clIZSF_ISO_S12_S14_EbS17_S19_S19_S1C_S1E_S1G_iS1H_S1L_S1M_S1O_EUlRS1P_iE1_NS3_ILb0EEENS3_ILb1EEEEEDaiS1P_S1Q_S1R_)
$_ZN7cutlass13device_kernelIN5flash11enable_sm90INS1_16FlashAttnFwdSm90INS1_25CollectiveMainloopFwdSm90ILi2EN4cute5tupleIJNS5_1CILi1EEES8_S8_EEENS6_IJNS7_ILi128EEENS7_ILi96EEENS7_ILi64EEEEEELi256ENS_10bfloat16_tEfNS_4arch4Sm90ELb0ELb1ELb0ELb0ELb1ELb0ELb1ELb1ELb0ELb1ELb1ELb0EEENS1_21CollectiveEpilogueFwdINS6_IJSA_NS7_ILi256EEESB_EEES9_SE_SG_Li256ELb0ELb1ELb1ELb0EEENS1_19SingleTileSchedulerILb0ELb1ELb1ELi128EEEEEEEEEvNT_6ParamsE$_ZZN5flash25CollectiveMainloopFwdSm90ILi2EN4cute5tupleIJNS1_1CILi1EEES4_S4_EEENS2_IJNS3_ILi128EEENS3_ILi96EEENS3_ILi64EEEEEELi256EN7cutlass10bfloat16_tEfNSA_4arch4Sm90ELb0ELb1ELb0ELb0ELb1ELb0ELb1ELb1ELb0ELb1ELb1ELb0EE3mmaINS_16FlashAttnFwdSm90ISE_NS_21CollectiveEpilogueFwdINS2_IJS6_NS3_ILi256EEES7_EEES5_SB_SD_Li256ELb0ELb1ELb1ELb0EEENS_19SingleTileSchedulerILb0ELb1ELb1ELi128EEEE13SharedStorageENS1_6TensorINS1_11ArrayEngineIfLm128EEENS1_6LayoutINS2_IJNS2_IJNS3_ILi2EEEST_NS3_ILi32EEEEEES4_S4_EEENS2_IJNS2_IJS4_ST_NS3_ILi4EEEEEENS3_ILi0EEESZ_EEEEEEENS_7SoftmaxILi2ELi0EEEEEbRKNSE_6ParamsENSA_13PipelineAsyncILi2EEES19_RNSA_13PipelineStateILj2EEERT0_RT1_iRiRKNS_16SeqlenInfoQKNewKILb0ELb0EEENS2_IJiiiiEEERT_ENKUliT_T0_T1_E_clIZSF_ISO_S12_S14_EbS17_S19_S19_S1C_S1E_S1G_iS1H_S1L_S1M_S1O_EUlRS1P_iE1_NS3_ILb0EEENS3_ILb1EEEEEDaiS1P_S1Q_S1R_:
[----:B------:R-:W-:Y:S05]  /*3aa20*/  YIELD ;  /* 0x0000000000007946 */ /* 0x000fea0003800000 */
[----:B------:R-:W-:Y:S02]  /*3aa30*/  ULDC UR4, c[0x0][0x20] ;  /* 0x0000080000047ab9 */ /* 0x000fe40000000800 */
[----:B------:R-:W-:-:S05]  /*3aa40*/  VIADD R162, R161, -UR4 ;  /* 0x80000004a1a27c36 */ /* 0x000fca0008000000 */
[----:B------:R-:W2:Y:S01]  /*3aa50*/  LDL.64 R2, [R162] ;  /* 0x00000000a2027983 */ /* 0x000ea20000100a00 */
[----:B------:R-:W0:Y:S02]  /*3aa60*/  LDC.64 R4, c[0x0][0x208] ;  /* 0x00008200ff047b82 */ /* 0x000e240000000a00 */
[----:B0-----:R-:W-:Y:S02]  /*3aa70*/  R2UR UR4, R4 ;  /* 0x00000000040472ca */ /* 0x001fe400000e0000 */
[----:B------:R-:W-:-:S13]  /*3aa80*/  R2UR UR5, R5 ;  /* 0x00000000050572ca */ /* 0x000fda00000e0000 */
[----:B--2---:R-:W2:Y:S01]  /*3aa90*/  LD.E R0, desc[UR4][R2.64] ;  /* 0x0000000402007980 */ /* 0x004ea2000c101900 */
[----:B------:R-:W-:Y:S02]  /*3aaa0*/  R2UR UR4, R4 ;  /* 0x00000000040472ca */ /* 0x000fe400000e0000 */
[----:B------:R-:W-:Y:S01]  /*3aab0*/  R2UR UR5, R5 ;  /* 0x00000000050572ca */ /* 0x000fe200000e0000 */
[----:B--2---:R-:W-:-:S12]  /*3aac0*/  VIADD R11, R0, 0x1 ;  /* 0x00000001000b7836 */ /* 0x004fd80000000000 */
[----:B------:R-:W2:Y:S01]  /*3aad0*/  LD.E R0, desc[UR4][R2.64+0x8] ;  /* 0x0000080402007980 */ /* 0x000ea2000c101900 */
[----:B------:R-:W-:-:S13]  /*3aae0*/  ISETP.NE.AND P0, PT, R11, 0x2, PT ;  /* 0x000000020b00780c */ /* 0x000fda0003f05270 */
[----:B------:R-:W-:Y:S02]  /*3aaf0*/  @!P0 R2UR UR6, R4 ;  /* 0x00000000040682ca */ /* 0x000fe400000e0000 */
[----:B------:R-:W-:-:S13]  /*3ab00*/  @!P0 R2UR UR7, R5 ;  /* 0x00000000050782ca */ /* 0x000fda00000e0000 */
[----:B------:R-:W3:Y:S01]  /*3ab10*/  @!P0 LD.E R6, desc[UR6][R2.64+0x4] ;  /* 0x0000040602068980 */ /* 0x000ee2000c101900 */
[C---:B------:R-:W-:Y:S02]  /*3ab20*/  R2UR UR4, R4.reuse ;  /* 0x00000000040472ca */ /* 0x040fe400000e0000 */
[C---:B------:R-:W-:Y:S02]  /*3ab30*/  R2UR UR5, R5.reuse ;  /* 0x00000000050572ca */ /* 0x040fe400000e0000 */
[C---:B------:R-:W-:Y:S02]  /*3ab40*/  R2UR UR6, R4.reuse ;  /* 0x00000000040672ca */ /* 0x040fe400000e0000 */
[C---:B------:R-:W-:Y:S02]  /*3ab50*/  R2UR UR7, R5.reuse ;  /* 0x00000000050772ca */ /* 0x040fe400000e0000 */
[----:B------:R-:W-:Y:S02]  /*3ab60*/  @!P0 R2UR UR8, R4 ;  /* 0x00000000040882ca */ /* 0x000fe400000e0000 */
[----:B------:R-:W-:-:S02]  /*3ab70*/  @!P0 R2UR UR9, R5 ;  /* 0x00000000050982ca */ /* 0x000fc400000e0000 */
[----:B------:R-:W-:Y:S02]  /*3ab80*/  @!P0 R2UR UR10, R4 ;  /* 0x00000000040a82ca */ /* 0x000fe400000e0000 */
[----:B------:R-:W-:Y:S01]  /*3ab90*/  @!P0 R2UR UR11, R5 ;  /* 0x00000000050b82ca */ /* 0x000fe200000e0000 */
[----:B------:R-:W-:Y:S08]  /*3aba0*/  ST.E desc[UR4][R2.64], R11 ;  /* 0x0000000b02007985 */ /* 0x000ff0000c101904 */
[----:B------:R-:W-:Y:S01]  /*3abb0*/  @!P0 ST.E desc[UR8][R2.64], RZ ;  /* 0x000000ff02008985 */ /* 0x000fe2000c101908 */
[----:B--2---:R-:W-:-:S05]  /*3abc0*/  VIADD R13, R0, 0x1 ;  /* 0x00000001000d7836 */ /* 0x004fca0000000000 */
[----:B------:R-:W-:Y:S01]  /*3abd0*/  ST.E desc[UR6][R2.64+0x8], R13 ;  /* 0x0000080d02007985 */ /* 0x000fe2000c101906 */
[----:B---3--:R-:W-:-:S05]  /*3abe0*/  @!P0 LOP3.LUT R15, R6, 0x1, RZ, 0x3c, !PT ;  /* 0x00000001060f8812 */ /* 0x008fca00078e3cff */
[----:B------:R0:W-:Y:S04]  /*3abf0*/  @!P0 ST.E desc[UR10][R2.64+0x4], R15 ;  /* 0x0000040f02008985 */ /* 0x0001e8000c10190a */
[----:B------:R-:W2:Y:S01]  /*3ac00*/  LDL.64 R8, [R162+0x18] ;  /* 0x00001800a2087983 */ /* 0x000ea20000100a00 */
[----:B------:R-:W-:Y:S02]  /*3ac10*/  R2UR UR4, R4 ;  /* 0x00000000040472ca */ /* 0x000fe400000e0000 */
[----:B------:R-:W-:Y:S01]  /*3ac20*/  R2UR UR5, R5 ;  /* 0x00000000050572ca */ /* 0x000fe200000e0000 */
[----:B------:R-:W3:-:S12]  /*3ac30*/  LDL.64 R6, [R162] ;  /* 0x00000000a2067983 */ /* 0x000ed80000100a00 */
[----:B--2---:R-:W2:Y:S01]  /*3ac40*/  LD.E R12, desc[UR4][R8.64] ;  /* 0x00000004080c7980 */ /* 0x004ea2000c101900 */
[C---:B------:R-:W-:Y:S02]  /*3ac50*/  R2UR UR4, R4.reuse ;  /* 0x00000000040472ca */ /* 0x040fe400000e0000 */
[C---:B------:R-:W-:Y:S02]  /*3ac60*/  R2UR UR5, R5.reuse ;  /* 0x00000000050572ca */ /* 0x040fe400000e0000 */
[----:B------:R-:W-:Y:S02]  /*3ac70*/  R2UR UR6, R4 ;  /* 0x00000000040672ca */ /* 0x000fe400000e0000 */
[----:B------:R-:W-:Y:S01]  /*3ac80*/  R2UR UR7, R5 ;  /* 0x00000000050772ca */ /* 0x000fe200000e0000 */
[----:B------:R-:W-:Y:S01]  /*3ac90*/  BSSY B2, `(.L_x_2458) ;  /* 0x0000009000027945 */ /* 0x000fe20003800000 */
[----:B0-----:R-:W-:Y:S02]  /*3aca0*/  IMAD.MOV.U32 R2, RZ, RZ, R23 ;  /* 0x000000ffff027224 */ /* 0x001fe400078e0017 */
[----:B------:R-:W-:-:S05]  /*3acb0*/  IMAD.MOV.U32 R3, RZ, RZ, R22 ;  /* 0x000000ffff037224 */ /* 0x000fca00078e0016 */
[----:B---3--:R0:W5:Y:S04]  /*3acc0*/  LD.E R0, desc[UR4][R6.64] ;  /* 0x0000000406007980 */ /* 0x008168000c101900 */
[----:B------:R0:W5:Y:S01]  /*3acd0*/  LD.E R11, desc[UR6][R6.64+0x4] ;  /* 0x00000406060b7980 */ /* 0x000162000c101900 */
[----:B--2---:R-:W-:-:S04]  /*3ace0*/  LOP3.LUT R12, R12, 0x1, RZ, 0xfc, !PT ;  /* 0x000000010c0c7812 */ /* 0x004fc800078efcff */
[----:B------:R-:W-:-:S13]  /*3acf0*/  ISETP.NE.AND P0, PT, R12, 0x3, PT ;  /* 0x000000030c00780c */ /* 0x000fda0003f05270 */
[----:B0-----:R-:W-:Y:S05]  /*3ad00*/  @!P0 BRA `(.L_x_2459) ;  /* 0x0000000000048947 */ /* 0x001fea0003800000 */
[----:B------:R-:W-:Y:S01]  /*3ad10*/  BPT.TRAP 0x1 ;  /* 0x000000040000795c */ /* 0x000fe20000300000 */
.L_x_2459:
[----:B------:R-:W-:Y:S05]  /*3ad20*/  BSYNC B2 ;  /* 0x0000000000027941 */ /* 0x000fea0003800000 */
.L_x_2458:
[----:B------:R-:W-:Y:S02]  /*3ad30*/  R2UR UR4, R4 ;  /* 0x00000000040472ca */ /* 0x000fe400000e0000 */
[----:B------:R-:W-:-:S13]  /*3ad40*/  R2UR UR5, R5 ;  /* 0x00000000050572ca */ /* 0x000fda00000e0000 */
[----:B------:R-:W2:Y:S01]  /*3ad50*/  LD.E.64 R12, desc[UR4][R8.64+0x18] ;  /* 0x00001804080c7980 */ /* 0x000ea2000c101b00 */
[----:B-----5:R-:W-:Y:S02]  /*3ad60*/  SHF.L.U32 R15, R11, 0x1f, RZ ;  /* 0x0000001f0b0f7819 */ /* 0x020fe400000006ff */
[----:B--2---:R-:W-:-:S05]  /*3ad70*/  MOV R13, R12 ;  /* 0x0000000c000d7202 */ /* 0x004fca0000000f00 */
[----:B------:R-:W-:-:S04]  /*3ad80*/  IMAD R0, R0, 0x8, R13 ;  /* 0x0000000800007824 */ /* 0x000fc800078e020d */
[----:B------:R0:W1:Y:S01]  /*3ad90*/  SYNCS.PHASECHK.TRANS64.TRYWAIT P0, [R0+URZ], R15 ;  /* 0x0000000f000075a7 */ /* 0x000062000800017f */
[----:B------:R-:W2:Y:S01]  /*3ada0*/  LD.E R13, desc[UR4][R8.64] ;  /* 0x00000004080d7980 */ /* 0x000ea2000c101900 */
[----:B------:R-:W-:Y:S02]  /*3adb0*/  R2UR UR6, R4 ;  /* 0x00000000040672ca */ /* 0x000fe400000e0000 */
[----:B------:R-:W-:Y:S01]  /*3adc0*/  R2UR UR7, R5 ;  /* 0x00000000050772ca */ /* 0x000fe200000e0000 */
[----:B------:R0:W5:Y:S01]  /*3add0*/  LD.E R11, desc[UR4][R6.64] ;  /* 0x00000004060b7980 */ /* 0x000162000c101900 */
[----:B------:R-:W-:Y:S11]  /*3ade0*/  BSSY B2, `(.L_x_2460) ;  /* 0x0000006000027945 */ /* 0x000ff60003800000 */
[----:B------:R0:W5:Y:S01]  /*3adf0*/  LD.E R12, desc[UR6][R6.64+0x4] ;  /* 0x00000406060c7980 */ /* 0x000162000c101900 */
[----:B--2---:R-:W-:-:S04]  /*3ae00*/  LOP3.LUT R13, R13, 0x1, RZ, 0xfc, !PT ;  /* 0x000000010d0d7812 */ /* 0x004fc800078efcff */
[----:B------:R-:W-:-:S13]  /*3ae10*/  ISETP.NE.AND P1, PT, R13, 0x3, PT ;  /* 0x000000030d00780c */ /* 0x000fda0003f25270 */
[----:B01----:R-:W-:Y:S05]  /*3ae20*/  @!P1 BRA `(.L_x_2461) ;  /* 0x0000000000049947 */ /* 0x003fea0003800000 */
[----:B------:R-:W-:Y:S01]  /*3ae30*/  BPT.TRAP 0x1 ;  /* 0x000000040000795c */ /* 0x000fe20000300000 */
.L_x_2461:
[----:B------:R-:W-:Y:S05]  /*3ae40*/  BSYNC B2 ;  /* 0x0000000000027941 */ /* 0x000fea0003800000 */
.L_x_2460:
[----:B------:R-:W-:Y:S04]  /*3ae50*/  BSSY B2, `(.L_x_2462) ;  /* 0x000000a000027945 */ /* 0x000fe80003800000 */
[----:B------:R-:W-:Y:S05]  /*3ae60*/  @P0 BRA `(.L_x_2463) ;  /* 0x0000000000200947 */ /* 0x000fea0003800000 */
[----:B------:R-:W-:Y:S02]  /*3ae70*/  R2UR UR4, R4 ;  /* 0x00000000040472ca */ /* 0x000fe400000e0000 */
[----:B------:R-:W-:-:S13]  /*3ae80*/  R2UR UR5, R5 ;  /* 0x00000000050572ca */ /* 0x000fda00000e0000 */
[----:B------:R-:W2:Y:S01]  /*3ae90*/  LD.E.64 R8, desc[UR4][R8.64+0x18] ;  /* 0x0000180408087980 */ /* 0x000ea2000c101b00 */
[----:B-----5:R-:W-:Y:S02]  /*3aea0*/  SHF.L.U32 R12, R12, 0x1f, RZ ;  /* 0x0000001f0c0c7819 */ /* 0x020fe400000006ff */
[----:B--2---:R-:W-:-:S05]  /*3aeb0*/  MOV R0, R8 ;  /* 0x0000000800007202 */ /* 0x004fca0000000f00 */
[----:B------:R-:W-:-:S04]  /*3aec0*/  IMAD R11, R11, 0x8, R0 ;  /* 0x000000080b0b7824 */ /* 0x000fc800078e0200 */
[----:B------:R-:W0:Y:S02]  /*3aed0*/  SYNCS.PHASECHK.TRANS64.TRYWAIT P0, [R11+URZ], R12 ;  /* 0x0000000c0b0075a7 */ /* 0x000e24000800017f */
[----:B0-----:R-:W-:Y:S05]  /*3aee0*/  @!P0 BRA `(.L_x_2464) ;  /* 0x000001b000448947 */ /* 0x001fea0003800000 */
.L_x_2463:
[----:B------:R-:W-:Y:S05]  /*3aef0*/  BSYNC B2 ;  /* 0x0000000000027941 */ /* 0x000fea0003800000 */
.L_x_2462:
[----:B0----5:R-:W2:Y:S04]  /*3af00*/  LDL.64 R12, [R162] ;  /* 0x00000000a20c7983 */ /* 0x021ea80000100a00 */
[----:B------:R-:W3:Y:S01]  /*3af10*/  LDL.64 R8, [R162+0x28] ;  /* 0x00002800a2087983 */ /* 0x000ee20000100a00 */
[C---:B------:R-:W-:Y:S02]  /*3af20*/  R2UR UR6, R4.reuse ;  /* 0x00000000040672ca */ /* 0x040fe400000e0000 */
[C---:B------:R-:W-:Y:S01]  /*3af30*/  R2UR UR7, R5.reuse ;  /* 0x00000000050772ca */ /* 0x040fe200000e0000 */
[----:B------:R-:W4:Y:S01]  /*3af40*/  LDL.64 R6, [R162+0x20] ;  /* 0x00002000a2067983 */ /* 0x000f220000100a00 */
[C---:B------:R-:W-:Y:S02]  /*3af50*/  R2UR UR4, R4.reuse ;  /* 0x00000000040472ca */ /* 0x040fe400000e0000 */
[----:B------:R-:W-:Y:S01]  /*3af60*/  R2UR UR5, R5 ;  /* 0x00000000050572ca */ /* 0x000fe200000e0000 */
[----:B------:R-:W4:Y:S08]  /*3af70*/  LDL.64 R14, [R162+0x8] ;  /* 0x00000800a20e7983 */ /* 0x000f300000100a00 */
[----:B--2---:R-:W2:Y:S04]  /*3af80*/  LD.E R13, desc[UR6][R12.64] ;  /* 0x000000060c0d7980 */ /* 0x004ea8000c101900 */
[----:B---3--:R-:W2:Y:S01]  /*3af90*/  LD.E.64 R16, desc[UR4][R8.64] ;  /* 0x0000000408107980 */ /* 0x008ea2000c101b00 */
[----:B------:R-:W-:Y:S05]  /*3afa0*/  WARPSYNC.ALL ;  /* 0x0000000000007948 */ /* 0x000fea0003800000 */
[----:B------:R-:W-:-:S02]  /*3afb0*/  R2UR UR4, R4 ;  /* 0x00000000040472ca */ /* 0x000fc400000e0000 */
[C---:B------:R-:W-:Y:S02]  /*3afc0*/  R2UR UR5, R5.reuse ;  /* 0x00000000050572ca */ /* 0x040fe400000e0000 */
[----:B------:R-:W-:Y:S02]  /*3afd0*/  R2UR UR6, R4 ;  /* 0x00000000040672ca */ /* 0x000fe400000e0000 */
[----:B------:R-:W-:-:S09]  /*3afe0*/  R2UR UR7, R5 ;  /* 0x00000000050772ca */ /* 0x000fd200000e0000 */
[----:B----4-:R0:W-:Y:S04]  /*3aff0*/  ST.E desc[UR4][R14.64], RZ ;  /* 0x000000ff0e007985 */ /* 0x0101e8000c101904 */
[----:B------:R-:W3:Y:S01]  /*3b000*/  LD.E.64 R8, desc[UR6][R6.64] ;  /* 0x0000000606087980 */ /* 0x000ee2000c101b00 */
[----:B--2---:R-:W-:Y:S01]  /*3b010*/  IMAD R12, R13, 0x300, R16 ;  /* 0x000003000d0c7824 */ /* 0x004fe200078e0210 */
[----:B------:R-:W-:Y:S01]  /*3b020*/  WARPGROUP.ARRIVE ;  /* 0x00000000000079c5 */ /* 0x000fe20000000000 */
[----:B------:R-:W-:Y:S01]  /*3b030*/  IMAD.MOV.U32 R13, RZ, RZ, R17 ;  /* 0x000000ffff0d7224 */ /* 0x000fe200078e0011 */
[----:B------:R-:W-:Y:S01]  /*3b040*/  R2UR UR8, R4 ;  /* 0x00000000040872ca */ /* 0x000fe200000e0000 */
[----:B------:R-:W-:Y:S01]  /*3b050*/  IMAD.MOV.U32 R189, RZ, RZ, 0x1 ;  /* 0x00000001ffbd7424 */ /* 0x000fe200078e00ff */
[----:B------:R-:W-:-:S02]  /*3b060*/  R2UR UR6, R12 ;  /* 0x000000000c0672ca */ /* 0x000fc400000e0000 */
[----:B------:R-:W-:Y:S02]  /*3b070*/  R2UR UR7, R13 ;  /* 0x000000000d0772ca */ /* 0x000fe400000e0000 */
[C---:B------:R-:W-:Y:S02]  /*3b080*/  R2UR UR9, R5.reuse ;  /* 0x00000000050972ca */ /* 0x040fe400000e0000 */
[----:B------:R-:W-:Y:S02]  /*3b090*/  R2UR UR10, R4 ;  /* 0x00000000040a72ca */ /* 0x000fe400000e0000 */
[----:B------:R-:W-:Y:S02]  /*3b0a0*/  R2UR UR11, R5 ;  /* 0x00000000050b72ca */ /* 0x000fe400000e0000 */
[----:B---3--:R-:W-:Y:S02]  /*3b0b0*/  R2UR UR4, R8 ;  /* 0x00000000080472ca */ /* 0x008fe400000e0000 */
[----:B------:R-:W-:-:S13]  /*3b0c0*/  R2UR UR5, R9 ;  /* 0x00000000090572ca */ /* 0x000fda00000e0000 */
[----:B------:R-:W-:Y:S03]  /*3b0d0*/  HGMMA.64x96x16.F32.BF16 R24, gdesc[UR4], RZ, !UPT, gsb0 ;  /* 0x01600000041879f0 */ /* 0x000fe6000c0018ff */
[----:B------:R-:W-:Y:S02]  /*3b0e0*/  WARPGROUP.DEPBAR.LE gsb0, 0x0 ;  /* 0x00008000000079c5 */ /* 0x000fe40000010000 */
[----:B------:R0:W-:Y:S04]  /*3b0f0*/  ST.E desc[UR8][R14.64], R189 ;  /* 0x000000bd0e007985 */ /* 0x0001e8000c101908 */
[----:B------:R-:W2:Y:S01]  /*3b100*/  LD.E.64 R8, desc[UR10][R6.64] ;  /* 0x0000000a06087980 */ /* 0x000ea2000c101b00 */
[----:B------:R-:W-:Y:S01]  /*3b110*/  VIADD R16, R12, 0x2 ;  /* 0x000000020c107836 */ /* 0x000fe20000000000 */
[----:B------:R-:W-:Y:S01]  /*3b120*/  R2UR UR7, R17 ;  /* 0x00000000110772ca */ /* 0x000fe200000e0000 */
[----:B------:R-:W-:Y:S01]  /*3b130*/  WARPGROUP.ARRIVE ;  /* 0x00000000000079c5 */ /* 0x000fe20000000000 */
[----:B------:R-:W-:-:S02]  /*3b140*/  R2UR UR8, R4 ;  /* 0x00000000040872ca */ /* 0x000fc400000e0000 */
[----:B------:R-:W-:Y:S02]  /*3b150*/  R2UR UR6, R16 ;  /* 0x00000000100672ca */ /* 0x000fe400000e0000 */
[C---:B------:R-:W-:Y:S02]  /*3b160*/  R2UR UR9, R5.reuse ;  /* 0x00000000050972ca */ /* 0x040fe400000e0000 */
[----:B------:R-:W-:Y:S02]  /*3b170*/  R2UR UR10, R4 ;  /* 0x00000000040a72ca */ /* 0x000fe400000e0000 */
[----:B------:R-:W-:Y:S01]  /*3b180*/  R2UR UR11, R5 ;  /* 0x00000000050b72ca */ /* 0x000fe200000e0000 */
[----:B--2---:R-:W-:Y:S01]  /*3b190*/  VIADD R8, R8, 0x2 ;  /* 0x0000000208087836 */ /* 0x004fe20000000000 */
[----:B------:R-:W-:-:S04]  /*3b1a0*/  R2UR UR5, R9 ;  /* 0x00000000090572ca */ /* 0x000fc800000e0000 */
[----:B------:R-:W-:-:S13]  /*3b1b0*/  R2UR UR4, R8 ;  /* 0x00000000080472ca */ /* 0x000fda00000e0000 */
[----:B------:R-:W-:Y:S03]  /*3b1c0*/  HGMMA.64x96x16.F32.BF16 R24, gdesc[UR4], R24, gsb0 ;  /* 0x01600000041879f0 */ /* 0x000fe60008001818 */
        /* <DEDUP_REMOVED lines=19> */
[----:B------:R-:W-:Y:S01]  /*3b300*/  WARPGROUP.ARRIVE ;  /* 0x00000000000079c5 */ /* 0x000fe20000000000 */
[----:B------:R-:W-:Y:S01]  /*3b310*/  IMAD.MOV.U32 R13, RZ, RZ, R17 ;  /* 0x000000ffff0d7224 */ /* 0x000fe200078e0011 */
[----:B------:R-:W-:-:S02]  /*3b320*/  R2UR UR8, R4 ;  /* 0x00000000040872ca */ /* 0x000fc400000e0000 */
[----:B------:R-:W-:Y:S02]  /*3b330*/  R2UR UR6, R12 ;  /* 0x000000000c0672ca */ /* 0x000fe400000e0000 */
        /* <DEDUP_REMOVED lines=8> */
[----:B------:R-:W2:Y:S01]  /*3b3c0*/  LDL.64 R8, [R162+0x40] ;  /* 0x00004000a2087983 */ /* 0x000ea20000100a00 */
[----:B------:R-:W-:-:S02]  /*3b3d0*/  R2UR UR4, R4 ;  /* 0x00000000040472ca */ /* 0x000fc400000e0000 */
[----:B------:R-:W-:Y:S01]  /*3b3e0*/  R2UR UR5, R5 ;  /* 0x00000000050572ca */ /* 0x000fe200000e0000 */
[----:B------:R-:W3:-:S12]  /*3b3f0*/  LDL.64 R6, [R162] ;  /* 0x00000000a2067983 */ /* 0x000ed80000100a00 */
[----:B--2---:R-:W2:Y:S01]  /*3b400*/  LD.E R12, desc[UR4][R8.64] ;  /* 0x00000004080c7980 */ /* 0x004ea2000c101900 */
[C---:B------:R-:W-:Y:S02]  /*3b410*/  R2UR UR4, R4.reuse ;  /* 0x00000000040472ca */ /* 0x040fe400000e0000 */
[C---:B------:R-:W-:Y:S02]  /*3b420*/  R2UR UR5, R5.reuse ;  /* 0x00000000050572ca */ /* 0x040fe400000e0000 */
[----:B------:R-:W-:Y:S02]  /*3b430*/  R2UR UR6, R4 ;  /* 0x00000000040672ca */ /* 0x000fe400000e0000 */
[----:B------:R-:W-:Y:S01]  /*3b440*/  R2UR UR7, R5 ;  /* 0x00000000050772ca */ /* 0x000fe200000e0000 */
[----:B------:R-:W-:Y:S08]  /*3b450*/  BSSY B2, `(.L_x_2465) ;  /* 0x0000007000027945 */ /* 0x000ff00003800000 */
[----:B---3--:R0:W5:Y:S04]  /*3b460*/  LD.E R0, desc[UR4][R6.64] ;  /* 0x0000000406007980 */ /* 0x008168000c101900 */
[----:B------:R0:W5:Y:S01]  /*3b470*/  LD.E R11, desc[UR6][R6.64+0x4] ;  /* 0x00000406060b7980 */ /* 0x000162000c101900 */
[----:B--2---:R-:W-:-:S04]  /*3b480*/  LOP3.LUT R12, R12, 0x1, RZ, 0xfc, !PT ;  /* 0x000000010c0c7812 */ /* 0x004fc800078efcff */
[----:B------:R-:W-:-:S13]  /*3b490*/  ISETP.NE.AND P0, PT, R12, 0x3, PT ;  /* 0x000000030c00780c */ /* 0x000fda0003f05270 */
[----:B0-----:R-:W-:Y:S05]  /*3b4a0*/  @!P0 BRA `(.L_x_2466) ;  /* 0x0000000000048947 */ /* 0x001fea0003800000 */
[----:B------:R-:W-:Y:S01]  /*3b4b0*/  BPT.TRAP 0x1 ;  /* 0x000000040000795c */ /* 0x000fe20000300000 */
.L_x_2466:
[----:B------:R-:W-:Y:S05]  /*3b4c0*/  BSYNC B2 ;  /* 0x0000000000027941 */ /* 0x000fea0003800000 */
.L_x_2465:
        /* <DEDUP_REMOVED lines=17> */
.L_x_2468:
[----:B------:R-:W-:Y:S05]  /*3b5e0*/  BSYNC B2 ;  /* 0x0000000000027941 */ /* 0x000fea0003800000 */
.L_x_2467:
        /* <DEDUP_REMOVED lines=10> */
.L_x_2470:
[----:B------:R-:W-:Y:S05]  /*3b690*/  BSYNC B2 ;  /* 0x0000000000027941 */ /* 0x000fea0003800000 */
.L_x_2469:
[----:B------:R-:W2:Y:S04]  /*3b6a0*/  LDL.64 R14, [R162] ;  /* 0x00000000a20e7983 */ /* 0x000ea80000100a00 */
[----:B0----5:R-:W3:Y:S04]  /*3b6b0*/  LDL.64 R12, [R162+0x58] ;  /* 0x00005800a20c7983 */ /* 0x021ee80000100a00 */
[----:B------:R-:W4:Y:S04]  /*3b6c0*/  LDL.64 R6, [R162+0x48] ;  /* 0x00004800a2067983 */ /* 0x000f280000100a00 */
[----:B------:R-:W4:Y:S01]  /*3b6d0*/  LDL.64 R8, [R162+0x50] ;  /* 0x00005000a2087983 */ /* 0x000f220000100a00 */
[----:B------:R-:W-:-:S02]  /*3b6e0*/  R2UR UR6, R4 ;  /* 0x00000000040672ca */ /* 0x000fc400000e0000 */
[C---:B------:R-:W-:Y:S02]  /*3b6f0*/  R2UR UR7, R5.reuse ;  /* 0x00000000050772ca */ /* 0x040fe400000e0000 */
[----:B------:R-:W-:Y:S02]  /*3b700*/  R2UR UR4, R4 ;  /* 0x00000000040472ca */ /* 0x000fe400000e0000 */
[----:B------:R-:W-:-:S09]  /*3b710*/  R2UR UR5, R5 ;  /* 0x00000000050572ca */ /* 0x000fd200000e0000 */
[----:B--2---:R-:W2:Y:S04]  /*3b720*/  LD.E R21, desc[UR6][R14.64] ;  /* 0x000000060e157980 */ /* 0x004ea8000c101900 */
[----:B---3--:R-:W2:Y:S01]  /*3b730*/  LD.E.64 R14, desc[UR4][R12.64] ;  /* 0x000000040c0e7980 */ /* 0x008ea2000c101b00 */
[----:B------:R-:W-:Y:S05]  /*3b740*/  WARPSYNC.ALL ;  /* 0x0000000000007948 */ /* 0x000fea0003800000 */
[----:B------:R-:W-:-:S02]  /*3b750*/  R2UR UR6, R4 ;  /* 0x00000000040672ca */ /* 0x000fc400000e0000 */
[C---:B------:R-:W-:Y:S02]  /*3b760*/  R2UR UR7, R5.reuse ;  /* 0x00000000050772ca */ /* 0x040fe400000e0000 */
[----:B------:R-:W-:Y:S02]  /*3b770*/  R2UR UR4, R4 ;  /* 0x00000000040472ca */ /* 0x000fe400000e0000 */
[----:B------:R-:W-:-:S09]  /*3b780*/  R2UR UR5, R5 ;  /* 0x00000000050572ca */ /* 0x000fd200000e0000 */
[----:B----4-:R-:W3:Y:S04]  /*3b790*/  LD.E R0, desc[UR6][R6.64] ;  /* 0x0000000606007980 */ /* 0x010ee8000c101900 */
[----:B------:R-:W4:Y:S01]  /*3b7a0*/  LD.E.64 R16, desc[UR4][R8.64] ;  /* 0x0000000408107980 */ /* 0x000f22000c101b00 */
[----:B------:R-:W-:Y:S01]  /*3b7b0*/  WARPGROUP.ARRIVE ;  /* 0x00000000000079c5 */ /* 0x000fe20000000000 */
[C---:B------:R-:W-:Y:S02]  /*3b7c0*/  R2UR UR8, R4.reuse ;  /* 0x00000000040872ca */ /* 0x040fe400000e0000 */
[----:B------:R-:W-:Y:S02]  /*3b7d0*/  R2UR UR9, R5 ;  /* 0x00000000050972ca */ /* 0x000fe400000e0000 */
[----:B------:R-:W-:-:S02]  /*3b7e0*/  R2UR UR10, R4 ;  /* 0x00000000040a72ca */ /* 0x000fc400000e0000 */
[----:B------:R-:W-:Y:S01]  /*3b7f0*/  R2UR UR11, R5 ;  /* 0x00000000050b72ca */ /* 0x000fe200000e0000 */
[----:B--2---:R-:W-:Y:S02]  /*3b800*/  IMAD R20, R21, 0xc00, R14 ;  /* 0x00000c0015147824 */ /* 0x004fe400078e020e */
[----:B------:R-:W-:-:S03]  /*3b810*/  IMAD.MOV.U32 R21, RZ, RZ, R15 ;  /* 0x000000ffff157224 */ /* 0x000fc600078e000f */
[----:B------:R-:W-:Y:S02]  /*3b820*/  R2UR UR6, R20 ;  /* 0x00000000140672ca */ /* 0x000fe400000e0000 */
[----:B------:R-:W-:Y:S02]  /*3b830*/  R2UR UR7, R21 ;  /* 0x00000000150772ca */ /* 0x000fe400000e0000 */
[----:B---3--:R-:W-:Y:S02]  /*3b840*/  ISETP.NE.U32.AND P0, PT, R0, RZ, PT ;  /* 0x000000ff0000720c */ /* 0x008fe40003f05070 */
[----:B----4-:R-:W-:Y:S02]  /*3b850*/  R2UR UR4, R16 ;  /* 0x00000000100472ca */ /* 0x010fe400000e0000 */
[----:B------:R-:W-:-:S09]  /*3b860*/  R2UR UR5, R17 ;  /* 0x00000000110572ca */ /* 0x000fd200000e0000 */
[----:B------:R-:W-:-:S05]  /*3b870*/  VOTEU.ANY UP0, P0 ;  /* 0x00000000003f7886 */ /* 0x000fca0000000100 */
[----:B------:R-:W-:Y:S03]  /*3b880*/  HGMMA.64x96x16.F32.BF16 R24, gdesc[UR4], R24, UP0, gsb0 ;  /* 0x01600000041879f0 */ /* 0x000fe6000b801818 */
        /* <DEDUP_REMOVED lines=226> */
[----:B------:R-:W1:Y:S01]  /*3c6b0*/  S2R R8, SR_TID.X ;  /* 0x0000000000087919 */ /* 0x000e620000002100 */
[----:B------:R-:W-:-:S02]  /*3c6c0*/  R2UR UR4, R4 ;  /* 0x00000000040472ca */ /* 0x000fc400000e0000 */
[----:B------:R-:W-:Y:S01]  /*3c6d0*/  R2UR UR5, R5 ;  /* 0x00000000050572ca */ /* 0x000fe200000e0000 */
[----:B------:R-:W3:Y:S01]  /*3c6e0*/  LDL.64 R12, [R162] ;  /* 0x00000000a20c7983 */ /* 0x000ee20000100a00 */
[----:B-1----:R-:W-:-:S04]  /*3c6f0*/  SHF.R.U32.HI R0, RZ, 0x7, R8 ;  /* 0x00000007ff007819 */ /* 0x002fc80000011608 */
[----:B------:R-:W-:-:S05]  /*3c700*/  IADD3 R0, -R0, 0xb, RZ ;  /* 0x0000000b00007810 */ /* 0x000fca0007ffe1ff */
[----:B------:R0:W-:Y:S06]  /*3c710*/  BAR.ARV R0, 0x100 ;  /* 0x000400000000751d */ /* 0x0001ec0000002000 */
[----:B--2---:R-:W2:Y:S01]  /*3c720*/  LD.E R9, desc[UR4][R14.64] ;  /* 0x000000040e097980 */ /* 0x004ea2000c101900 */
[----:B------:R-:W-:Y:S02]  /*3c730*/  R2UR UR4, R4 ;  /* 0x00000000040472ca */ /* 0x000fe400000e0000 */
[----:B------:R-:W-:Y:S01]  /*3c740*/  R2UR UR5, R5 ;  /* 0x00000000050572ca */ /* 0x000fe200000e0000 */
[----:B------:R-:W-:-:S12]  /*3c750*/  BSSY B2, `(.L_x_2472) ;  /* 0x0000006000027945 */ /* 0x000fd80003800000 */
[----:B---3--:R0:W5:Y:S01]  /*3c760*/  LD.E R12, desc[UR4][R12.64] ;  /* 0x000000040c0c7980 */ /* 0x008162000c101900 */
[----:B--2---:R-:W-:-:S04]  /*3c770*/  LOP3.LUT R9, R9, 0x1, RZ, 0xfc, !PT ;  /* 0x0000000109097812 */ /* 0x004fc800078efcff */
[----:B------:R-:W-:-:S13]  /*3c780*/  ISETP.NE.AND P0, PT, R9, 0x3, PT ;  /* 0x000000030900780c */ /* 0x000fda0003f05270 */
[----:B0-----:R-:W-:Y:S05]  /*3c790*/  @!P0 BRA `(.L_x_2473) ;  /* 0x0000000000048947 */ /* 0x001fea0003800000 */
[----:B------:R-:W-:Y:S01]  /*3c7a0*/  BPT.TRAP 0x1 ;  /* 0x000000040000795c */ /* 0x000fe20000300000 */
.L_x_2473:
[----:B------:R-:W-:Y:S05]  /*3c7b0*/  BSYNC B2 ;  /* 0x0000000000027941 */ /* 0x000fea0003800000 */
.L_x_2472:
[C---:B------:R-:W-:Y:S01]  /*3c7c0*/  R2UR UR6, R4.reuse ;  /* 0x00000000040672ca */ /* 0x040fe200000e0000 */
[----:B------:R-:W2:Y:S01]  /*3c7d0*/  LDL R11, [R1+0x440] ;  /* 0x00044000010b7983 */ /* 0x000ea20000100800 */
[C---:B------:R-:W-:Y:S02]  /*3c7e0*/  R2UR UR7, R5.reuse ;  /* 0x00000000050772ca */ /* 0x040fe400000e0000 */
[----:B------:R-:W-:Y:S01]  /*3c7f0*/  R2UR UR4, R4 ;  /* 0x00000000040472ca */ /* 0x000fe200000e0000 */
[----:B------:R-:W3:Y:S01]  /*3c800*/  LDL R9, [R1+0x444] ;  /* 0x0004440001097983 */ /* 0x000ee20000100800 */
[----:B------:R-:W-:-:S09]  /*3c810*/  R2UR UR5, R5 ;  /* 0x00000000050572ca */ /* 0x000fd200000e0000 */
[----:B------:R-:W4:Y:S04]  /*3c820*/  LD.E.64 R6, desc[UR6][R14.64+0x20] ;  /* 0x000020060e067980 */ /* 0x000f28000c101b00 */
[----:B------:R-:W2:Y:S01]  /*3c830*/  LD.E R0, desc[UR4][R14.64+0xc] ;  /* 0x00000c040e007980 */ /* 0x000ea2000c101900 */
[----:B----4-:R-:W-:-:S05]  /*3c840*/  MOV R7, R6 ;  /* 0x0000000600077202 */ /* 0x010fca0000000f00 */
[----:B-----5:R-:W-:-:S05]  /*3c850*/  IMAD R7, R12, 0x8, R7 ;  /* 0x000000080c077824 */ /* 0x020fca00078e0207 */
[----:B--2---:R-:W-:-:S04]  /*3c860*/  PRMT R0, R0, 0x654, R7 ;  /* 0x0000065400007816 */ /* 0x004fc80000000007 */
[----:B------:R0:W-:Y:S01]  /*3c870*/  SYNCS.ARRIVE.TRANS64.RED.A1T0 RZ, [R0+URZ], RZ ;  /* 0x000000ff00ff79a7 */ /* 0x0001e2000810043f */
[----:B------:R-:W2:Y:S04]  /*3c880*/  LD.E R6, desc[UR4][R2.64+0x24] ;  /* 0x0000240402067980 */ /* 0x000ea8000c101900 */
[----:B0-----:R-:W4:Y:S01]  /*3c890*/  LD.E R0, desc[UR4][R2.64] ;  /* 0x0000000402007980 */ /* 0x001f22000c101900 */
[----:B------:R-:W-:Y:S01]  /*3c8a0*/  IMAD.MOV.U32 R7, RZ, RZ, R11 ;  /* 0x000000ffff077224 */ /* 0x000fe200078e000b */
[C---:B------:R-:W-:Y:S02]  /*3c8b0*/  R2UR UR14, R4.reuse ;  /* 0x00000000040e72ca */ /* 0x040fe400000e0000 */
[----:B------:R-:W-:Y:S02]  /*3c8c0*/  R2UR UR15, R5 ;  /* 0x00000000050f72ca */ /* 0x000fe400000e0000 */
[----:B------:R-:W-:-:S02]  /*3c8d0*/  R2UR UR10, R4 ;  /* 0x00000000040a72ca */ /* 0x000fc400000e0000 */
[C---:B------:R-:W-:Y:S02]  /*3c8e0*/  R2UR UR11, R5.reuse ;  /* 0x00000000050b72ca */ /* 0x040fe400000e0000 */
[C---:B------:R-:W-:Y:S02]  /*3c8f0*/  R2UR UR8, R4.reuse ;  /* 0x00000000040872ca */ /* 0x040fe400000e0000 */
[----:B------:R-:W-:Y:S02]  /*3c900*/  R2UR UR9, R5 ;  /* 0x00000000050972ca */ /* 0x000fe400000e0000 */
[----:B------:R-:W-:-:S03]  /*3c910*/  R2UR UR12, R4 ;  /* 0x00000000040c72ca */ /* 0x000fc600000e0000 */
[----:B------:R-:W4:Y:S01]  /*3c920*/  LD.E R76, desc[UR14][R2.64+0x18] ;  /* 0x0000180e024c7980 */ /* 0x000f22000c101900 */
[----:B------:R-:W-:-:S03]  /*3c930*/  R2UR UR13, R5 ;  /* 0x00000000050d72ca */ /* 0x000fc600000e0000 */
[----:B------:R-:W4:Y:S04]  /*3c940*/  LD.E R75, desc[UR10][R2.64+0xc] ;  /* 0x00000c0a024b7980 */ /* 0x000f28000c101900 */
[----:B------:R-:W4:Y:S06]  /*3c950*/  LD.E R74, desc[UR8][R2.64+0x10] ;  /* 0x00001008024a7980 */ /* 0x000f2c000c101900 */
[----:B------:R-:W4:Y:S01]  /*3c960*/  LD.E R77, desc[UR12][R2.64+0x14] ;  /* 0x0000140c024d7980 */ /* 0x000f22000c101900 */
[----:B--2---:R-:W-:Y:S01]  /*3c970*/  ISETP.NE.AND P0, PT, R6, 0x1, PT ;  /* 0x000000010600780c */ /* 0x004fe20003f05270 */
[----:B---3--:R-:W-:-:S05]  /*3c980*/  IMAD.MOV.U32 R6, RZ, RZ, R9 ;  /* 0x000000ffff067224 */ /* 0x008fca00078e0009 */
[----:B------:R4:W2:Y:S07]  /*3c990*/  LD.E R15, desc[UR4][R6.64] ;  /* 0x00000004060f7980 */ /* 0x0008ae000c101900 */
[C---:B------:R-:W-:Y:S02]  /*3c9a0*/  @P0 R2UR UR4, R4.reuse ;  /* 0x00000000040402ca */ /* 0x040fe400000e0000 */
[----:B------:R-:W-:Y:S02]  /*3c9b0*/  @P0 R2UR UR5, R5 ;  /* 0x00000000050502ca */ /* 0x000fe400000e0000 */
[----:B------:R-:W-:-:S02]  /*3c9c0*/  @P0 R2UR UR6, R4 ;  /* 0x00000000040602ca */ /* 0x000fc400000e0000 */
[----:B------:R-:W-:-:S09]  /*3c9d0*/  @P0 R2UR UR7, R5 ;  /* 0x00000000050702ca */ /* 0x000fd200000e0000 */
[----:B------:R-:W3:Y:S04]  /*3c9e0*/  @P0 LD.E R21, desc[UR4][R2.64+0x28] ;  /* 0x0000280402150980 */ /* 0x000ee8000c101900 */
[----:B------:R-:W3:Y:S01]  /*3c9f0*/  @P0 LD.E R20, desc[UR6][R2.64+0x2c] ;  /* 0x00002c0602140980 */ /* 0x000ee2000c101900 */
[C---:B------:R-:W-:Y:S02]  /*3ca00*/  R2UR UR4, R4.reuse ;  /* 0x00000000040472ca */ /* 0x040fe400000e0000 */
[C---:B------:R-:W-:Y:S02]  /*3ca10*/  R2UR UR5, R5.reuse ;  /* 0x00000000050572ca */ /* 0x040fe400000e0000 */
[----:B------:R-:W-:Y:S02]  /*3ca20*/  R2UR UR6, R4 ;  /* 0x00000000040672ca */ /* 0x000fe400000e0000 */
[----:B------:R-:W-:-:S09]  /*3ca30*/  R2UR UR7, R5 ;  /* 0x00000000050772ca */ /* 0x000fd200000e0000 */
[----:B------:R-:W3:Y:S04]  /*3ca40*/  LD.E R73, desc[UR4][R2.64+0x8] ;  /* 0x0000080402497980 */ /* 0x000ee8000c101900 */
[----:B------:R-:W3:Y:S01]  /*3ca50*/  LD.E R72, desc[UR6][R2.64+0x4] ;  /* 0x0000040602487980 */ /* 0x000ee2000c101900 */
        /* <DEDUP_REMOVED lines=14> */
[----:B------:R-:W-:Y:S02]  /*3cb40*/  LEA.HI R6, R6, R7, RZ, 0x1 ;  /* 0x0000000706067211 */ /* 0x000fe400078f08ff */
[----:B------:R-:W-:Y:S02]  /*3cb50*/  LOP3.LUT R14, R14, 0xfffffff8, RZ, 0xc0, !PT ;  /* 0xfffffff80e0e7812 */ /* 0x000fe400078ec0ff */
[----:B------:R-:W-:-:S02]  /*3cb60*/  SHF.R.S32.HI R12, RZ, 0x5, R12 ;  /* 0x00000005ff0c7819 */ /* 0x000fc4000001140c */
[----:B------:R-:W-:Y:S01]  /*3cb70*/  LOP3.LUT R6, R6, 0x3fffffe, RZ, 0xc0, !PT ;  /* 0x03fffffe06067812 */ /* 0x000fe200078ec0ff */
[----:B------:R-:W-:Y:S01]  /*3cb80*/  IMAD.IADD R14, R13, 0x1, -R14 ;  /* 0x000000010d0e7824 */ /* 0x000fe200078e0a0e */
[----:B------:R-:W-:-:S03]  /*3cb90*/  LEA.HI R0, R17, R17, RZ, 0x1 ;  /* 0x0000001111007211 */ /* 0x000fc600078f08ff */
[----:B------:R-:W-:Y:S01]  /*3cba0*/  IMAD.IADD R6, R7, 0x1, -R6 ;  /* 0x0000000107067824 */ /* 0x000fe200078e0a06 */
[----:B------:R-:W-:-:S05]  /*3cbb0*/  LOP3.LUT R0, R0, 0x1ffffffe, RZ, 0xc0, !PT ;  /* 0x1ffffffe00007812 */ /* 0x000fca00078ec0ff */
[----:B------:R-:W-:Y:S01]  /*3cbc0*/  IMAD.IADD R0, R17, 0x1, -R0 ;  /* 0x0000000111007824 */ /* 0x000fe200078e0a00 */
[----:B------:R-:W-:Y:S01]  /*3cbd0*/  ISETP.GE.AND P1, PT, R76, 0x1, PT ;  /* 0x000000014c00780c */ /* 0x000fe20003f26270 */
[----:B------:R-:W-:Y:S01]  /*3cbe0*/  BSSY B2, `(.L_x_2474) ;  /* 0x0000037000027945 */ /* 0x000fe20003800000 */
[----:B------:R-:W-:Y:S02]  /*3cbf0*/  IMAD R77, R10, -0x60, R77 ;  /* 0xffffffa00a4d7824 */ /* 0x000fe400078e024d */
[----:B--2---:R-:W-:-:S04]  /*3cc00*/  IMAD R15, R15, 0x8, R12 ;  /* 0x000000080f0f7824 */ /* 0x004fc800078e020c */
[----:B------:R-:W-:-:S04]  /*3cc10*/  IMAD.U32 R7, R15, 0x10, R14 ;  /* 0x000000100f077824 */ /* 0x000fc800078e000e */
[----:B------:R-:W-:-:S04]  /*3cc20*/  IMAD R7, R6, 0x40, R7 ;  /* 0x0000004006077824 */ /* 0x000fc800078e0207 */
[----:B------:R-:W-:-:S04]  /*3cc30*/  IMAD R0, R0, 0x8, R7 ;  /* 0x0000000800007824 */ /* 0x000fc800078e0207 */
[----:B---3--:R-:W-:-:S05]  /*3cc40*/  @P0 IMAD.HI.U32 R21, R0, R21, RZ ;  /* 0x0000001500150227 */ /* 0x008fca00078e00ff */
[----:B------:R-:W-:Y:S01]  /*3cc50*/  @P0 SHF.R.U32.HI R0, RZ, R20, R21 ;  /* 0x00000014ff000219 */ /* 0x000fe20000011615 */
[----:B------:R-:W-:Y:S01]  /*3cc60*/  IMAD.MOV.U32 R7, RZ, RZ, -0x60 ;  /* 0xffffffa0ff077424 */ /* 0x000fe200078e00ff */
[----:B------:R-:W-:-:S03]  /*3cc70*/  LOP3.LUT R6, R11, 0x7ffffffc, RZ, 0xc0, !PT ;  /* 0x7ffffffc0b067812 */ /* 0x000fc600078ec0ff */
[----:B------:R-:W0:Y:S01]  /*3cc80*/  SHFL.IDX PT, R14, R0, RZ, 0x1c1f ;  /* 0x001c1fff000e7589 */ /* 0x000e2200000e0000 */
[----:B------:R-:W-:Y:S02]  /*3cc90*/  IMAD R7, R10, R7, 0x1 ;  /* 0x000000010a077424 */ /* 0x000fe400078e0207 */
[----:B------:R-:W-:-:S04]  /*3cca0*/  IMAD.IADD R6, R9, 0x1, -R6 ;  /* 0x0000000109067824 */ /* 0x000fc800078e0a06 */
[----:B------:R-:W-:Y:S01]  /*3ccb0*/  IMAD R6, R6, -0x2, R7 ;  /* 0xfffffffe06067824 */ /* 0x000fe200078e0207 */
[----:B------:R-:W-:-:S04]  /*3ccc0*/  LOP3.LUT R12, RZ, R75, RZ, 0x33, !PT ;  /* 0x0000004bff0c7212 */ /* 0x000fc800078e33ff */
[----:B------:R-:W-:Y:S01]  /*3ccd0*/  IADD3 R7, -R72, R6, R73 ;  /* 0x0000000648077210 */ /* 0x000fe20007ffe149 */
[----:B------:R-:W-:-:S04]  /*3cce0*/  VIADD R13, R6, 0xffffffff ;  /* 0xffffffff060d7836 */ /* 0x000fc80000000000 */
[C---:B------:R-:W-:Y:S02]  /*3ccf0*/  IMAD.IADD R74, R7.reuse, 0x1, R74 ;  /* 0x00000001074a7824 */ /* 0x040fe400078e024a */
[----:B------:R-:W-:Y:S02]  /*3cd00*/  IMAD.IADD R11, R7, 0x1, R12 ;  /* 0x00000001070b7824 */ /* 0x000fe400078e020c */
[--C-:B0-----:R-:W-:Y:S02]  /*3cd10*/  IMAD.IADD R7, R74, 0x1, R14.reuse ;  /* 0x000000014a077824 */ /* 0x101fe400078e020e */
[----:B------:R-:W-:Y:S01]  /*3cd20*/  IMAD.IADD R6, R11, 0x1, R14 ;  /* 0x000000010b067824 */ /* 0x000fe200078e020e */
[----:B------:R-:W-:Y:S06]  /*3cd30*/  @!P1 BRA `(.L_x_2475) ;  /* 0x0000000000849947 */ /* 0x000fec0003800000 */
[----:B------:R-:W-:Y:S01]  /*3cd40*/  IADD3 R9, -R72, R73, R14 ;  /* 0x0000004948097210 */ /* 0x000fe20007ffe10e */
[----:B------:R-:W-:Y:S03]  /*3cd50*/  BSSY B3, `(.L_x_2476) ;  /* 0x000001c000037945 */ /* 0x000fe60003800000 */
[----:B------:R-:W-:-:S13]  /*3cd60*/  ISETP.GT.AND P0, PT, R9, -0x1, PT ;  /* 0xffffffff0900780c */ /* 0x000fda0003f04270 */
[----:B------:R-:W-:Y:S05]  /*3cd70*/  @P0 BRA `(.L_x_2477) ;  /* 0x00000000003c0947 */ /* 0x000fea0003800000 */
[----:B------:R-:W-:Y:S01]  /*3cd80*/  ISETP.NE.AND P0, PT, R76, 0x1, PT ;  /* 0x000000014c00780c */ /* 0x000fe20003f05270 */
[----:B------:R-:W-:Y:S01]  /*3cd90*/  BSSY B4, `(.L_x_2478) ;  /* 0x000000b000047945 */ /* 0x000fe20003800000 */
[----:B------:R-:W-:-:S11]  /*3cda0*/  LOP3.LUT R9, RZ, R9, RZ, 0x33, !PT ;  /* 0x00000009ff097212 */ /* 0x000fd600078e33ff */
[----:B------:R-:W-:Y:S05]  /*3cdb0*/  @!P0 BRA `(.L_x_2479) ;  /* 0x0000000000208947 */ /* 0x000fea0003800000 */
[C---:B------:R-:W-:Y:S02]  /*3cdc0*/  R2UR UR4, R4.reuse ;  /* 0x00000000040472ca */ /* 0x040fe400000e0000 */
[C---:B------:R-:W-:Y:S02]  /*3cdd0*/  R2UR UR5, R5.reuse ;  /* 0x00000000050572ca */ /* 0x040fe400000e0000 */
[----:B------:R-:W-:Y:S02]  /*3cde0*/  R2UR UR6, R4 ;  /* 0x00000000040672ca */ /* 0x000fe400000e0000 */
[----:B------:R-:W-:-:S09]  /*3cdf0*/  R2UR UR7, R5 ;  /* 0x00000000050772ca */ /* 0x000fd200000e0000 */
[----:B------:R-:W2:Y:S04]  /*3ce00*/  LD.E R12, desc[UR4][R2.64+0x1c] ;  /* 0x00001c04020c7980 */ /* 0x000ea8000c101900 */
[----:B------:R-:W3:Y:S01]  /*3ce10*/  LD.E R14, desc[UR6][R2.64+0x20] ;  /* 0x00002006020e7980 */ /* 0x000ee2000c101900 */
[----:B--2---:R-:W-:-:S05]  /*3ce20*/  IMAD.HI.U32 R9, R9, R12, RZ ;  /* 0x0000000c09097227 */ /* 0x004fca00078e00ff */
[----:B---3--:R-:W-:-:S07]  /*3ce30*/  SHF.R.U32.HI R9, RZ, R14, R9 ;  /* 0x0000000eff097219 */ /* 0x008fce0000011609 */
.L_x_2479:
[----:B------:R-:W-:Y:S05]  /*3ce40*/  BSYNC B4 ;  /* 0x0000000000047941 */ /* 0x000fea0003800000 */
.L_x_2478:
[----:B------:R-:W-:Y:S01]  /*3ce50*/  LOP3.LUT R9, RZ, R9, RZ, 0x33, !PT ;  /* 0x00000009ff097212 */ /* 0x000fe200078e33ff */
[----:B------:R-:W-:Y:S06]  /*3ce60*/  BRA `(.L_x_2480) ;  /* 0x0000000000287947 */ /* 0x000fec0003800000 */
.L_x_2477:
[----:B------:R-:W-:-:S13]  /*3ce70*/  ISETP.NE.AND P0, PT, R76, 0x1, PT ;  /* 0x000000014c00780c */ /* 0x000fda0003f05270 */
        /* <DEDUP_REMOVED lines=9> */
.L_x_2480:
[----:B------:R-:W-:Y:S05]  /*3cf10*/  BSYNC B3 ;  /* 0x0000000000037941 */ /* 0x000fea0003800000 */
.L_x_2476:
[----:B------:R-:W-:-:S05]  /*3cf20*/  IMAD R9, R76, R9, R13 ;  /* 0x000000094c097224 */ /* 0x000fca00078e020d */
[----:B------:R-:W-:Y:S02]  /*3cf30*/  VIMNMX R6, R6, R9, !PT ;  /* 0x0000000906067248 */ /* 0x000fe40007fe0100 */
[----:B------:R-:W-:-:S07]  /*3cf40*/  VIADDMNMX R7, R9, R76, R7, PT ;  /* 0x0000004c09077246 */ /* 0x000fce0003800107 */
.L_x_2475:
[----:B------:R-:W-:Y:S05]  /*3cf50*/  BSYNC B2 ;  /* 0x0000000000027941 */ /* 0x000fea0003800000 */
.L_x_2474:
[C---:B------:R-:W-:Y:S01]  /*3cf60*/  ISETP.GE.AND P1, PT, R77.reuse, 0x9, PT ;  /* 0x000000094d00780c */ /* 0x040fe20003f26270 */
[----:B------:R-:W0:Y:S01]  /*3cf70*/  SHFL.IDX PT, R0, R0, 0x1, 0x1c1f ;  /* 0x003c1f0000007f89 */ /* 0x000e2200000e0000 */
        /* <DEDUP_REMOVED lines=12> */
[----:B------:R-:W-:Y:S01]  /*3d040*/  ISETP.LT.OR P2, PT, R7, 0x11, P2 ;  /* 0x000000110700780c */ /* 0x000fe20001741670 */
[--C-:B0-----:R-:W-:Y:S01]  /*3d050*/  IMAD.IADD R9, R74, 0x1, R0.reuse ;  /* 0x000000014a097824 */ /* 0x101fe200078e0200 */
[----:B------:R-:W-:Y:S01]  /*3d060*/  ISETP.GT.AND P3, PT, R6, 0x9, !P5 ;  /* 0x000000090600780c */ /* 0x000fe20006f64270 */
[----:B------:R-:W-:Y:S01]  /*3d070*/  IMAD.IADD R11, R11, 0x1, R0 ;  /* 0x000000010b0b7824 */ /* 0x000fe200078e0200 */
        /* <DEDUP_REMOVED lines=97> */
[----:B------:R-:W-:-:S04]  /*3d690*/  ISETP.GT.AND P6, PT, R6, 0x59, !P6 ;  /* 0x000000590600780c */ /* 0x000fc800077c4270 */
[----:B------:R-:W-:-:S04]  /*3d6a0*/  ISETP.LT.OR P6, PT, R7, 0x5a, P6 ;  /* 0x0000005a0700780c */ /* 0x000fc800037c1670 */
[----:B------:R-:W-:Y:S02]  /*3d6b0*/  FSEL R69, R69, -INF , !P6 ;  /* 0xff80000045457808 */ /* 0x000fe40007000000 */
[----:B------:R-:W-:-:S13]  /*3d6c0*/  ISETP.GE.AND P6, PT, R76, 0x1, PT ;  /* 0x000000014c00780c */ /* 0x000fda0003fc6270 */
[----:B------:R-:W-:Y:S05]  /*3d6d0*/  @!P6 BRA `(.L_x_2482) ;  /* 0x000000000084e947 */ /* 0x000fea0003800000 */
        /* <DEDUP_REMOVED lines=16> */
.L_x_2486:
[----:B------:R-:W-:Y:S05]  /*3d7e0*/  BSYNC B4 ;  /* 0x0000000000047941 */ /* 0x000fea0003800000 */
.L_x_2485:
[----:B------:R-:W-:Y:S01]  /*3d7f0*/  LOP3.LUT R73, RZ, R73, RZ, 0x33, !PT ;  /* 0x00000049ff497212 */ /* 0x000fe200078e33ff */
[----:B------:R-:W-:Y:S06]  /*3d800*/  BRA `(.L_x_2487) ;  /* 0x0000000000287947 */ /* 0x000fec0003800000 */
.L_x_2484:
        /* <DEDUP_REMOVED lines=10> */
.L_x_2487:
[----:B------:R-:W-:Y:S05]  /*3d8b0*/  BSYNC B3 ;  /* 0x0000000000037941 */ /* 0x000fea0003800000 */
.L_x_2483:
[----:B------:R-:W-:-:S05]  /*3d8c0*/  IMAD R0, R76, R73, R13 ;  /* 0x000000494c007224 */ /* 0x000fca00078e020d */
[----:B------:R-:W-:Y:S02]  /*3d8d0*/  VIADDMNMX R9, R0, R76, R9, PT ;  /* 0x0000004c00097246 */ /* 0x000fe40003800109 */
[----:B------:R-:W-:-:S07]  /*3d8e0*/  VIMNMX R11, R11, R0, !PT ;  /* 0x000000000b0b7248 */ /* 0x000fce0007fe0100 */
.L_x_2482:
[----:B------:R-:W-:Y:S05]  /*3d8f0*/  BSYNC B2 ;  /* 0x0000000000027941 */ /* 0x000fea0003800000 */
.L_x_2481:
[----:B------:R-:W2:Y:S01]  /*3d900*/  LDL.64 R6, [R162+0x70] ;  /* 0x00007000a2067983 */ /* 0x000ea20000100a00 */
[----:B------:R-:W-:Y:S02]  /*3d910*/  R2UR UR4, R4 ;  /* 0x00000000040472ca */ /* 0x000fe400000e0000 */
[----:B------:R-:W-:Y:S02]  /*3d920*/  R2UR UR5, R5 ;  /* 0x00000000050572ca */ /* 0x000fe400000e0000 */
[C---:B------:R-:W-:Y:S02]  /*3d930*/  ISETP.GT.AND P0, PT, R11.reuse, 0x1, !P0 ;  /* 0x000000010b00780c */ /* 0x040fe40004704270 */
[----:B------:R-:W-:Y:S02]  /*3d940*/  ISETP.GT.AND P1, PT, R11, 0x8, !P1 ;  /* 0x000000080b00780c */ /* 0x000fe40004f24270 */
[C---:B------:R-:W-:Y:S02]  /*3d950*/  ISETP.LT.OR P0, PT, R9.reuse, 0x2, P0 ;  /* 0x000000020900780c */ /* 0x040fe40000701670 */
[----:B------:R-:W-:-:S02]  /*3d960*/  ISETP.LT.OR P1, PT, R9, 0x9, P1 ;  /* 0x000000090900780c */ /* 0x000fc40000f21670 */
[----:B------:R-:W-:Y:S02]  /*3d970*/  FSEL R27, R27, -INF , !P0 ;  /* 0xff8000001b1b7808 */ /* 0x000fe40004000000 */
[----:B------:R-:W-:Y:S02]  /*3d980*/  ISETP.NE.AND P0, PT, R14, RZ, PT ;  /* 0x000000ff0e00720c */ /* 0x000fe40003f05270 */
[----:B------:R-:W-:Y:S02]  /*3d990*/  FSEL R30, R30, -INF , !P1 ;  /* 0xff8000001e1e7808 */ /* 0x000fe40004800000 */
[----:B------:R-:W-:Y:S02]  /*3d9a0*/  ISETP.GT.AND P0, PT, R11, 0x9, !P0 ;  /* 0x000000090b00780c */ /* 0x000fe40004704270 */
[----:B------:R-:W-:Y:S02]  /*3d9b0*/  ISETP.NE.AND P1, PT, R16, RZ, PT ;  /* 0x000000ff1000720c */ /* 0x000fe40003f25270 */
[----:B------:R-:W-:-:S02]  /*3d9c0*/  ISETP.LT.OR P0, PT, R9, 0xa, P0 ;  /* 0x0000000a0900780c */ /* 0x000fc40000701670 */
[----:B------:R-:W-:Y:S02]  /*3d9d0*/  ISETP.NE.AND P6, PT, R17, RZ, PT ;  /* 0x000000ff1100720c */ /* 0x000fe40003fc5270 */
        /* <DEDUP_REMOVED lines=54> */
[----:B------:R-:W-:Y:S02]  /*3dd40*/  ISETP.NE.AND P6, PT, R24, RZ, PT ;  /* 0x000000ff1800720c */ /* 0x000fe40003fc5270 */
[----:B------:R-:W-:-:S04]  /*3dd50*/  ISETP.LT.OR P0, PT, R9, 0x1, P0 ;  /* 0x000000010900780c */ /* 0x000fc80000701670 */
[----:B------:R-:W-:Y:S02]  /*3dd60*/  FSEL R26, R26, -INF , !P0 ;  /* 0xff8000001a1a7808 */ /* 0x000fe40004000000 */
[----:B------:R-:W-:Y:S01]  /*3dd70*/  ISETP.NE.AND P0, PT, R85, RZ, PT ;  /* 0x000000ff5500720c */ /* 0x000fe20003f05270 */
[----:B--2---:R-:W2:Y:S03]  /*3dd80*/  LD.E.64 R2, desc[UR4][R6.64] ;  /* 0x0000000406027980 */ /* 0x004ea6000c101b00 */
[C---:B------:R-:W-:Y:S02]  /*3dd90*/  ISETP.GT.AND P0, PT, R11.reuse, 0x41, !P0 ;  /* 0x000000410b00780c */ /* 0x040fe40004704270 */
[C---:B------:R-:W-:Y:S01]  /*3dda0*/  ISETP.GT.AND P1, PT, R11.reuse, 0x48, !P1 ;  /* 0x000000480b00780c */ /* 0x040fe20004f24270 */
[----:B------:R-:W3:Y:S01]  /*3ddb0*/  LD.E R14, desc[UR4][R6.64+0x20] ;  /* 0x00002004060e7980 */ /* 0x000ee2000c101900 */
[----:B------:R-:W-:-:S02]  /*3ddc0*/  ISETP.GT.AND P2, PT, R11, 0x49, !P2 ;  /* 0x000000490b00780c */ /* 0x000fc40005744270 */
[C---:B------:R-:W-:Y:S02]  /*3ddd0*/  ISETP.GT.AND P3, PT, R11.reuse, 0x50, !P3 ;  /* 0x000000500b00780c */ /* 0x040fe40005f64270 */
[C---:B------:R-:W-:Y:S02]  /*3dde0*/  ISETP.GT.AND P4, PT, R11.reuse, 0x51, !P4 ;  /* 0x000000510b00780c */ /* 0x040fe40006784270 */
[C---:B------:R-:W-:Y:S02]  /*3ddf0*/  ISETP.GT.AND P5, PT, R11.reuse, 0x58, !P5 ;  /* 0x000000580b00780c */ /* 0x040fe40006fa4270 */
[----:B------:R-:W-:Y:S02]  /*3de00*/  ISETP.GT.AND P6, PT, R11, 0x59, !P6 ;  /* 0x000000590b00780c */ /* 0x000fe400077c4270 */
[C---:B------:R-:W-:Y:S02]  /*3de10*/  ISETP.LT.OR P0, PT, R9.reuse, 0x42, P0 ;  /* 0x000000420900780c */ /* 0x040fe40000701670 */
[----:B------:R-:W-:-:S02]  /*3de20*/  ISETP.LT.OR P1, PT, R9, 0x49, P1 ;  /* 0x000000490900780c */ /* 0x000fc40000f21670 */
[----:B------:R-:W-:Y:S02]  /*3de30*/  FSEL R59, R59, -INF , !P0 ;  /* 0xff8000003b3b7808 */ /* 0x000fe40004000000 */
[C---:B------:R-:W-:Y:S02]  /*3de40*/  ISETP.LT.OR P2, PT, R9.reuse, 0x4a, P2 ;  /* 0x0000004a0900780c */ /* 0x040fe40001741670 */
[----:B------:R-:W-:Y:S02]  /*3de50*/  FSEL R62, R62, -INF , !P1 ;  /* 0xff8000003e3e7808 */ /* 0x000fe40004800000 */
[----:B------:R-:W-:Y:S02]  /*3de60*/  ISETP.LT.OR P3, PT, R9, 0x51, P3 ;  /* 0x000000510900780c */ /* 0x000fe40001f61670 */
[----:B------:R-:W-:Y:S02]  /*3de70*/  FSEL R63, R63, -INF , !P2 ;  /* 0xff8000003f3f7808 */ /* 0x000fe40005000000 */
[----:B------:R-:W-:-:S02]  /*3de80*/  ISETP.LT.OR P4, PT, R9, 0x52, P4 ;  /* 0x000000520900780c */ /* 0x000fc40002781670 */
[C---:B------:R-:W-:Y:S02]  /*3de90*/  ISETP.LT.OR P5, PT, R9.reuse, 0x59, P5 ;  /* 0x000000590900780c */ /* 0x040fe40002fa1670 */
[----:B------:R-:W-:Y:S02]  /*3dea0*/  ISETP.LT.OR P6, PT, R9, 0x5a, P6 ;  /* 0x0000005a0900780c */ /* 0x000fe400037c1670 */
[----:B------:R-:W-:Y:S02]  /*3deb0*/  FSEL R66, R66, -INF , !P3 ;  /* 0xff80000042427808 */ /* 0x000fe40005800000 */
[----:B------:R-:W-:Y:S02]  /*3dec0*/  FSEL R67, R67, -INF , !P4 ;  /* 0xff80000043437808 */ /* 0x000fe40006000000 */
[----:B------:R-:W-:Y:S02]  /*3ded0*/  FSEL R70, R70, -INF , !P5 ;  /* 0xff80000046467808 */ /* 0x000fe40006800000 */
[----:B------:R-:W-:-:S02]  /*3dee0*/  R2UR UR6, R4 ;  /* 0x00000000040672ca */ /* 0x000fc400000e0000 */
[----:B------:R-:W-:Y:S02]  /*3def0*/  R2UR UR7, R5 ;  /* 0x00000000050772ca */ /* 0x000fe400000e0000 */
[----:B------:R-:W-:-:S11]  /*3df00*/  FSEL R71, R71, -INF , !P6 ;  /* 0xff80000047477808 */ /* 0x000fd60007000000 */
[----:B------:R-:W4:Y:S01]  /*3df10*/  LD.E R17, desc[UR6][R6.64+0x14] ;  /* 0x0000140606117980 */ /* 0x000f22000c101900 */
[----:B--2---:R-:W-:-:S04]  /*3df20*/  FMNMX.FTZ R0, R152, R2, !PT ;  /* 0x0000000298007209 */ /* 0x004fc80007810000 */
        /* <DEDUP_REMOVED lines=45> */
[----:B------:R-:W-:-:S03]  /*3e200*/  FMNMX.FTZ R0, R70, R9, !PT ;  /* 0x0000000946007209 */ /* 0x000fc60007810000 */
[----:B------:R-:W0:Y:S01]  /*3e210*/  SHFL.BFLY PT, R9, R12, 0x2, 0x1f ;  /* 0x0c401f000c097f89 */ /* 0x000e2200000e0000 */
[----:B------:R-:W-:-:S05]  /*3e220*/  FMNMX.FTZ R13, R71, R0, !PT ;  /* 0x00000000470d7209 */ /* 0x000fca0007810000 */
[----:B------:R1:W-:Y:S04]  /*3e230*/  ST.E.64 desc[UR4][R6.64], R12 ;  /* 0x0000000c06007985 */ /* 0x0003e8000c101b04 */
[----:B------:R-:W2:Y:S01]  /*3e240*/  LD.E R15, desc[UR6][R6.64+0x4] ;  /* 0x00000406060f7980 */ /* 0x000ea2000c101900 */
[----:B0-----:R-:W-:-:S03]  /*3e250*/  FMNMX.FTZ R9, R12, R9, !PT ;  /* 0x000000090c097209 */ /* 0x001fc60007810000 */
[----:B-1----:R-:W4:Y:S04]  /*3e260*/  LD.E R12, desc[UR4][R6.64+0x10] ;  /* 0x00001004060c7980 */ /* 0x002f28000c101900 */
[----:B------:R-:W0:Y:S02]  /*3e270*/  SHFL.BFLY PT, R0, R9, 0x1, 0x1f ;  /* 0x0c201f0009007f89 */ /* 0x000e2400000e0000 */
[----:B0-----:R-:W-:-:S05]  /*3e280*/  FMNMX.FTZ R11, R9, R0, !PT ;  /* 0x00000000090b7209 */ /* 0x001fca0007810000 */
[----:B------:R-:W-:Y:S04]  /*3e290*/  ST.E desc[UR4][R6.64], R11 ;  /* 0x0000000b06007985 */ /* 0x000fe8000c101904 */
[----:B------:R-:W3:Y:S01]  /*3e2a0*/  LD.E R16, desc[UR6][R6.64] ;  /* 0x0000000606107980 */ /* 0x000ee2000c101900 */
[----:B------:R-:W-:Y:S02]  /*3e2b0*/  R2UR UR8, R4 ;  /* 0x00000000040872ca */ /* 0x000fe400000e0000 */
[----:B------:R-:W-:Y:S01]  /*3e2c0*/  R2UR UR9, R5 ;  /* 0x00000000050972ca */ /* 0x000fe200000e0000 */
[----:B--2---:R-:W0:Y:S02]  /*3e2d0*/  SHFL.BFLY PT, R0, R15, 0x2, 0x1f ;  /* 0x0c401f000f007f89 */ /* 0x004e2400000e0000 */
[----:B0-----:R-:W-:-:S05]  /*3e2e0*/  FMNMX.FTZ R0, R0, R15, !PT ;  /* 0x0000000f00007209 */ /* 0x001fca0007810000 */
[----:B------:R-:W0:Y:S01]  /*3e2f0*/  SHFL.BFLY PT, R9, R0, 0x1, 0x1f ;  /* 0x0c201f0000097f89 */ /* 0x000e2200000e0000 */
[----:B---3--:R-:W-:Y:S02]  /*3e300*/  FSETP.NEU.FTZ.AND P0, PT, R16, -INF , PT ;  /* 0xff8000001000780b */ /* 0x008fe40003f1d000 */
[----:B0-----:R-:W-:Y:S02]  /*3e310*/  FMNMX.FTZ R11, R0, R9, !PT ;  /* 0x00000009000b7209 */ /* 0x001fe40007810000 */
[----:B------:R-:W-:Y:S02]  /*3e320*/  FSEL R9, R16, RZ, P0 ;  /* 0x000000ff10097208 */ /* 0x000fe40000000000 */
[----:B------:R-:W-:-:S03]  /*3e330*/  FSETP.NEU.FTZ.AND P0, PT, R11, -INF , PT ;  /* 0xff8000000b00780b */ /* 0x000fc60003f1d000 */
[----:B------:R-:W-:Y:S01]  /*3e340*/  FADD.FTZ R9, R2, -R9 ;  /* 0x8000000902097221 */ /* 0x000fe20000010000 */
[----:B------:R-:W-:-:S05]  /*3e350*/  FSEL R2, R11, RZ, P0 ;  /* 0x000000ff0b027208 */ /* 0x000fca0000000000 */
[----:B------:R-:W-:Y:S01]  /*3e360*/  FADD.FTZ R3, R3, -R2 ;  /* 0x8000000203037221 */ /* 0x000fe20000010000 */
[----:B------:R-:W-:-:S03]  /*3e370*/  FMUL.FTZ R9, R9, R14 ;  /* 0x0000000e09097220 */ /* 0x000fc60000410000 */
[----:B------:R-:W-:-:S03]  /*3e380*/  FMUL.FTZ R24, R14, R3 ;  /* 0x000000030e187220 */ /* 0x000fc60000410000 */
[----:B------:R-:W4:Y:S08]  /*3e390*/  MUFU.EX2 R9, R9 ;  /* 0x0000000900097308 */ /* 0x000f300000000800 */
[----:B------:R-:W0:Y:S01]  /*3e3a0*/  MUFU.EX2 R24, R24 ;  /* 0x0000001800187308 */ /* 0x000e220000000800 */
[----:B------:R-:W-:Y:S01]  /*3e3b0*/  ST.E desc[UR4][R6.64+0x4], R11 ;  /* 0x0000040b06007985 */ /* 0x000fe2000c101904 */
[----:B----4-:R-:W-:Y:S01]  /*3e3c0*/  FMUL.FTZ R13, R9, R12 ;  /* 0x0000000c090d7220 */ /* 0x010fe20000410000 */
[----:B0-----:R-:W-:-:S04]  /*3e3d0*/  FMUL.FTZ R15, R24, R17 ;  /* 0x00000011180f7220 */ /* 0x001fc80000410000 */
[----:B------:R-:W-:Y:S04]  /*3e3e0*/  ST.E desc[UR6][R6.64+0x10], R13 ;  /* 0x0000100d06007985 */ /* 0x000fe8000c101906 */
[----:B------:R0:W-:Y:S04]  /*3e3f0*/  ST.E desc[UR8][R6.64+0x14], R15 ;  /* 0x0000140f06007985 */ /* 0x0001e8000c101908 */
[----:B------:R-:W2:Y:S04]  /*3e400*/  LDL.64 R2, [R162+0x70] ;  /* 0x00007000a2027983 */ /* 0x000ea80000100a00 */
[----:B--2---:R-:W2:Y:S04]  /*3e410*/  LD.E R72, desc[UR6][R2.64+0x20] ;  /* 0x0000200602487980 */ /* 0x004ea8000c101900 */
[----:B------:R-:W2:Y:S04]  /*3e420*/  LD.E R0, desc[UR4][R2.64] ;  /* 0x0000000402007980 */ /* 0x000ea8000c101900 */
[----:B------:R-:W3:Y:S04]  /*3e430*/  LD.E R21, desc[UR4][R2.64+0x4] ;  /* 0x0000040402157980 */ /* 0x000ee8000c101900 */
[----:B------:R-:W4:Y:S04]  /*3e440*/  LD.E R73, desc[UR4][R2.64+0x10] ;  /* 0x0000100402497980 */ /* 0x000f28000c101900 */
[----:B0-----:R-:W4:Y:S01]  /*3e450*/  LD.E R15, desc[UR6][R2.64+0x14] ;  /* 0x00001406020f7980 */ /* 0x001f22000c101900 */
[C---:B--2---:R-:W-:Y:S01]  /*3e460*/  FMUL.FTZ R6, R0.reuse, R72 ;  /* 0x0000004800067220 */ /* 0x044fe20000410000 */
[----:B------:R-:W-:Y:S01]  /*3e470*/  FSETP.NEU.FTZ.AND P0, PT, R0, -INF , PT ;  /* 0xff8000000000780b */ /* 0x000fe20003f1d000 */
[----:B---3--:R-:W-:-:S03]  /*3e480*/  FMUL.FTZ R0, R72, R21 ;  /* 0x0000001548007220 */ /* 0x008fc60000410000 */
[----:B------:R-:W-:Y:S02]  /*3e490*/  FSEL R7, R6, RZ, P0 ;  /* 0x000000ff06077208 */ /* 0x000fe40000000000 */
[----:B------:R-:W-:-:S03]  /*3e4a0*/  FSETP.NEU.FTZ.AND P0, PT, R21, -INF , PT ;  /* 0xff8000001500780b */ /* 0x000fc60003f1d000 */
        /* <DEDUP_REMOVED lines=24> */
[----:B------:R-:W-:-:S05]  /*3e630*/  FSEL R7, R0, RZ, P0 ;  /* 0x000000ff00077208 */ /* 0x000fca0000000000 */
[-CC-:B------:R-:W-:Y:S01]  /*3e640*/  FFMA.FTZ R192, R26, R72.reuse, -R7.reuse ;  /* 0x000000481ac07223 */ /* 0x180fe20000010807 */
[-CC-:B------:R-:W-:Y:S01]  /*3e650*/  FFMA.FTZ R193, R27, R72.reuse, -R7.reuse ;  /* 0x000000481bc17223 */ /* 0x180fe20000010807 */
[----:B------:R-:W4:Y:S01]  /*3e660*/  MUFU.EX2 R152, R152 ;  /* 0x0000009800987308 */ /* 0x000f220000000800 */
[-CC-:B------:R-:W-:Y:S01]  /*3e670*/  FFMA.FTZ R191, R30, R72.reuse, -R7.reuse ;  /* 0x000000481ebf7223 */ /* 0x180fe20000010807 */
[----:B------:R-:W-:-:S06]  /*3e680*/  FFMA.FTZ R194, R31, R72, -R7 ;  /* 0x000000481fc27223 */ /* 0x000fcc0000010807 */
[----:B------:R-:W0:Y:S01]  /*3e690*/  MUFU.EX2 R192, R192 ;  /* 0x000000c000c07308 */ /* 0x000e220000000800 */
[----:B------:R-:W-:-:S07]  /*3e6a0*/  FFMA.FTZ R21, R34, R72, -R7 ;  /* 0x0000004822157223 */ /* 0x000fce0000010807 */
[----:B------:R-:W1:Y:S08]  /*3e6b0*/  MUFU.EX2 R155, R155 ;  /* 0x0000009b009b7308 */ /* 0x000e700000000800 */
[----:B------:R-:W2:Y:S01]  /*3e6c0*/  MUFU.EX2 R193, R193 ;  /* 0x000000c100c17308 */ /* 0x000ea20000000800 */
[----:B------:R-:W-:-:S07]  /*3e6d0*/  FFMA.FTZ R11, R35, R72, -R7 ;  /* 0x00000048230b7223 */ /* 0x000fce0000010807 */
[----:B------:R-:W3:Y:S08]  /*3e6e0*/  MUFU.EX2 R154, R154 ;  /* 0x0000009a009a7308 */ /* 0x000ef00000000800 */
[----:B------:R-:W3:Y:S01]  /*3e6f0*/  MUFU.EX2 R191, R191 ;  /* 0x000000bf00bf7308 */ /* 0x000ee20000000800 */
[----:B----4-:R-:W-:Y:S01]  /*3e700*/  FADD.FTZ R6, R152, R73 ;  /* 0x0000004998067221 */ /* 0x010fe20000010000 */
[----:B0-----:R-:W-:-:S06]  /*3e710*/  FADD.FTZ R14, R192, R15 ;  /* 0x0000000fc00e7221 */ /* 0x001fcc0000010000 */
[----:B------:R-:W0:Y:S01]  /*3e720*/  MUFU.EX2 R153, R153 ;  /* 0x0000009900997308 */ /* 0x000e220000000800 */
[----:B------:R-:W-:-:S07]  /*3e730*/  FFMA.FTZ R0, R38, R72, -R7 ;  /* 0x0000004826007223 */ /* 0x000fce0000010807 */
[----:B------:R-:W4:Y:S01]  /*3e740*/  MUFU.EX2 R194, R194 ;  /* 0x000000c200c27308 */ /* 0x000f220000000800 */
[----:B-1----:R-:W-:Y:S01]  /*3e750*/  FADD.FTZ R15, R155, R6 ;  /* 0x000000069b0f7221 */ /* 0x002fe20000010000 */
[----:B--2---:R-:W-:-:S06]  /*3e760*/  FADD.FTZ R14, R193, R14 ;  /* 0x0000000ec10e7221 */ /* 0x004fcc0000010000 */
[----:B------:R-:W1:Y:S01]  /*3e770*/  MUFU.EX2 R20, R20 ;  /* 0x0000001400147308 */ /* 0x000e620000000800 */
[----:B------:R-:W-:-:S07]  /*3e780*/  FFMA.FTZ R156, R39, R72, -R7 ;  /* 0x00000048279c7223 */ /* 0x000fce0000010807 */
[----:B------:R-:W2:Y:S01]  /*3e790*/  MUFU.EX2 R21, R21 ;  /* 0x0000001500157308 */ /* 0x000ea20000000800 */
[----:B---3--:R-:W-:Y:S01]  /*3e7a0*/  FADD.FTZ R6, R154, R15 ;  /* 0x0000000f9a067221 */ /* 0x008fe20000010000 */
[----:B------:R-:W-:-:S06]  /*3e7b0*/  FADD.FTZ R15, R191, R14 ;  /* 0x0000000ebf0f7221 */ /* 0x000fcc0000010000 */
[----:B------:R-:W3:Y:S01]  /*3e7c0*/  MUFU.EX2 R17, R17 ;  /* 0x0000001100117308 */ /* 0x000ee20000000800 */
[----:B------:R-:W-:-:S07]  /*3e7d0*/  FFMA.FTZ R168, R42, R72, -R7 ;  /* 0x000000482aa87223 */ /* 0x000fce0000010807 */
[----:B------:R-:W3:Y:S01]  /*3e7e0*/  MUFU.EX2 R11, R11 ;  /* 0x0000000b000b7308 */ /* 0x000ee20000000800 */
[----:B0-----:R-:W-:Y:S01]  /*3e7f0*/  FADD.FTZ R25, R153, R6 ;  /* 0x0000000699197221 */ /* 0x001fe20000010000 */
[----:B----4-:R-:W-:-:S06]  /*3e800*/  FADD.FTZ R6, R194, R15 ;  /* 0x0000000fc2067221 */ /* 0x010fcc0000010000 */
        /* <DEDUP_REMOVED lines=75> */
[----:B------:R-:W0:Y:S08]  /*3ecc0*/  MUFU.EX2 R186, R186 ;  /* 0x000000ba00ba7308 */ /* 0x000e300000000800 */
[----:B------:R-:W4:Y:S01]  /*3ecd0*/  MUFU.EX2 R159, R159 ;  /* 0x0000009f009f7308 */ /* 0x000f220000000800 */
[----:B-1----:R-:W-:Y:S01]  /*3ece0*/  FADD.FTZ R26, R181, R26 ;  /* 0x0000001ab51a7221 */ /* 0x002fe20000010000 */
[----:B--2---:R-:W-:-:S06]  /*3ecf0*/  FADD.FTZ R7, R14, R7 ;  /* 0x000000070e077221 */ /* 0x004fcc0000010000 */
[----:B------:R-:W1:Y:S08]  /*3ed00*/  MUFU.EX2 R185, R185 ;  /* 0x000000b900b97308 */ /* 0x000e700000000800 */
[----:B------:R-:W2:Y:S01]  /*3ed10*/  MUFU.EX2 R158, R158 ;  /* 0x0000009e009e7308 */ /* 0x000ea20000000800 */
[----:B---3--:R-:W-:Y:S01]  /*3ed20*/  FADD.FTZ R25, R187, R26 ;  /* 0x0000001abb197221 */ /* 0x008fe20000010000 */
[----:B------:R-:W-:-:S06]  /*3ed30*/  FADD.FTZ R6, R160, R7 ;  /* 0x00000007a0067221 */ /* 0x000fcc0000010000 */
[----:B------:R-:W3:Y:S08]  /*3ed40*/  MUFU.EX2 R184, R184 ;  /* 0x000000b800b87308 */ /* 0x000ef00000000800 */
[----:B------:R-:W3:Y:S01]  /*3ed50*/  MUFU.EX2 R157, R157 ;  /* 0x0000009d009d7308 */ /* 0x000ee20000000800 */
[----:B0-----:R-:W-:Y:S01]  /*3ed60*/  FADD.FTZ R26, R186, R25 ;  /* 0x00000019ba1a7221 */ /* 0x001fe20000010000 */
[----:B----4-:R-:W-:-:S03]  /*3ed70*/  FADD.FTZ R7, R159, R6 ;  /* 0x000000069f077221 */ /* 0x010fc60000010000 */
[----:B-1----:R-:W-:Y:S01]  /*3ed80*/  FADD.FTZ R25, R185, R26 ;  /* 0x0000001ab9197221 */ /* 0x002fe20000010000 */
[----:B--2---:R-:W-:-:S03]  /*3ed90*/  FADD.FTZ R6, R158, R7 ;  /* 0x000000079e067221 */ /* 0x004fc60000010000 */
[----:B---3--:R-:W-:Y:S01]  /*3eda0*/  FADD.FTZ R25, R184, R25 ;  /* 0x00000019b8197221 */ /* 0x008fe20000010000 */
[----:B------:R-:W-:-:S04]  /*3edb0*/  FADD.FTZ R27, R157, R6 ;  /* 0x000000069d1b7221 */ /* 0x000fc80000010000 */
[----:B------:R-:W-:Y:S04]  /*3edc0*/  ST.E desc[UR4][R2.64+0x10], R25 ;  /* 0x0000101902007985 */ /* 0x000fe8000c101904 */
[----:B------:R0:W-:Y:S04]  /*3edd0*/  ST.E desc[UR6][R2.64+0x14], R27 ;  /* 0x0000141b02007985 */ /* 0x0001e8000c101906 */
[----:B------:R-:W2:Y:S01]  /*3ede0*/  LDL.64 R6, [R162+0x80] ;  /* 0x00008000a2067983 */ /* 0x000ea20000100a00 */
[----:B------:R-:W-:Y:S02]  /*3edf0*/  R2UR UR10, R4 ;  /* 0x00000000040a72ca */ /* 0x000fe400000e0000 */
[----:B------:R-:W-:-:S02]  /*3ee00*/  R2UR UR11, R5 ;  /* 0x00000000050b72ca */ /* 0x000fc400000e0000 */
[C---:B------:R-:W-:Y:S02]  /*3ee10*/  R2UR UR12, R4.reuse ;  /* 0x00000000040c72ca */ /* 0x040fe400000e0000 */
[C---:B------:R-:W-:Y:S02]  /*3ee20*/  R2UR UR13, R5.reuse ;  /* 0x00000000050d72ca */ /* 0x040fe400000e0000 */
[C---:B------:R-:W-:Y:S02]  /*3ee30*/  R2UR UR14, R4.reuse ;  /* 0x00000000040e72ca */ /* 0x040fe400000e0000 */
[C---:B------:R-:W-:Y:S02]  /*3ee40*/  R2UR UR15, R5.reuse ;  /* 0x00000000050f72ca */ /* 0x040fe400000e0000 */
[C---:B------:R-:W-:Y:S02]  /*3ee50*/  R2UR UR16, R4.reuse ;  /* 0x00000000041072ca */ /* 0x040fe400000e0000 */
[----:B------:R-:W-:Y:S01]  /*3ee60*/  R2UR UR17, R5 ;  /* 0x00000000051172ca */ /* 0x000fe200000e0000 */
[----:B--2---:R-:W2:Y:S04]  /*3ee70*/  LD.E R78, desc[UR4][R6.64] ;  /* 0x00000004064e7980 */ /* 0x004ea8000c101900 */
[----:B------:R-:W3:Y:S04]  /*3ee80*/  LD.E R80, desc[UR6][R6.64+0x4] ;  /* 0x0000040606507980 */ /* 0x000ee8000c101900 */
[----:B------:R-:W4:Y:S04]  /*3ee90*/  LD.E R82, desc[UR8][R6.64+0x10] ;  /* 0x0000100806527980 */ /* 0x000f28000c101900 */
        /* <DEDUP_REMOVED lines=33> */
[----:B------:R-:W4:Y:S01]  /*3f0b0*/  LD.E R60, desc[UR12][R6.64+0x120] ;  /* 0x0001200c063c7980 */ /* 0x000f22000c101900 */
[----:B------:R-:W-:-:S03]  /*3f0c0*/  R2UR UR18, R4 ;  /* 0x00000000041272ca */ /* 0x000fc600000e0000 */
[----:B------:R-:W4:Y:S01]  /*3f0d0*/  LD.E R56, desc[UR4][R6.64+0x124] ;  /* 0x0001240406387980 */ /* 0x000f22000c101900 */
[----:B------:R-:W-:-:S03]  /*3f0e0*/  R2UR UR19, R5 ;  /* 0x00000000051372ca */ /* 0x000fc600000e0000 */
[----:B------:R-:W4:Y:S01]  /*3f0f0*/  LD.E R52, desc[UR14][R6.64+0x130] ;  /* 0x0001300e06347980 */ /* 0x000f22000c101900 */
[----:B------:R-:W-:-:S03]  /*3f100*/  R2UR UR20, R4 ;  /* 0x00000000041472ca */ /* 0x000fc600000e0000 */
[----:B------:R-:W4:Y:S01]  /*3f110*/  LD.E R54, desc[UR16][R6.64+0x134] ;  /* 0x0001341006367980 */ /* 0x000f22000c101900 */
[----:B------:R-:W-:-:S03]  /*3f120*/  R2UR UR21, R5 ;  /* 0x00000000051572ca */ /* 0x000fc600000e0000 */
[----:B------:R-:W4:Y:S01]  /*3f130*/  LD.E R50, desc[UR6][R6.64+0x140] ;  /* 0x0001400606327980 */ /* 0x000f22000c101900 */
[C---:B------:R-:W-:Y:S02]  /*3f140*/  R2UR UR22, R4.reuse ;  /* 0x00000000041672ca */ /* 0x040fe400000e0000 */
[C---:B------:R-:W-:Y:S01]  /*3f150*/  R2UR UR23, R5.reuse ;  /* 0x00000000051772ca */ /* 0x040fe200000e0000 */
[----:B------:R-:W4:Y:S01]  /*3f160*/  LD.E R46, desc[UR8][R6.64+0x144] ;  /* 0x00014408062e7980 */ /* 0x000f22000c101900 */
[C---:B------:R-:W-:Y:S02]  /*3f170*/  R2UR UR24, R4.reuse ;  /* 0x00000000041872ca */ /* 0x040fe400000e0000 */
[----:B------:R-:W-:Y:S01]  /*3f180*/  R2UR UR25, R5 ;  /* 0x00000000051972ca */ /* 0x000fe200000e0000 */
        /* <DEDUP_REMOVED lines=8> */
[----:B0-----:R-:W4:Y:S04]  /*3f210*/  LD.E R2, desc[UR12][R6.64+0x190] ;  /* 0x0001900c06027980 */ /* 0x001f28000c101900 */
        /* <DEDUP_REMOVED lines=9> */
[----:B------:R-:W-:-:S02]  /*3f2b0*/  R2UR UR26, R4 ;  /* 0x00000000041a72ca */ /* 0x000fc400000e0000 */
        /* <DEDUP_REMOVED lines=16> */
[----:B--2---:R-:W-:-:S03]  /*3f3c0*/  FMUL.FTZ R3, R9, R78 ;  /* 0x0000004e09037220 */ /* 0x004fc60000410000 */
[----:B------:R-:W2:Y:S04]  /*3f3d0*/  LD.E R73, desc[UR22][R6.64+0xd8] ;  /* 0x0000d81606497980 */ /* 0x000ea8000c101900 */
[----:B------:R-:W2:Y:S01]  /*3f3e0*/  LD.E R78, desc[UR20][R6.64+0x1b0] ;  /* 0x0001b014064e7980 */ /* 0x000ea2000c101900 */
[C---:B---3--:R-:W-:Y:S01]  /*3f3f0*/  FMUL.FTZ R25, R9.reuse, R80 ;  /* 0x0000005009197220 */ /* 0x048fe20000410000 */
[C---:B----4-:R-:W-:Y:S02]  /*3f400*/  FMUL.FTZ R27, R9.reuse, R82 ;  /* 0x00000052091b7220 */ /* 0x050fe40000410000 */
[----:B------:R-:W3:Y:S04]  /*3f410*/  LD.E R80, desc[UR18][R6.64+0x1e4] ;  /* 0x0001e41206507980 */ /* 0x000ee8000c101900 */
[----:B------:R-:W4:Y:S01]  /*3f420*/  LD.E R82, desc[UR16][R6.64+0x1e0] ;  /* 0x0001e01006527980 */ /* 0x000f22000c101900 */
[----:B------:R-:W-:-:S03]  /*3f430*/  FMUL.FTZ R29, R9, R94 ;  /* 0x0000005e091d7220 */ /* 0x000fc60000410000 */
[----:B------:R0:W-:Y:S04]  /*3f440*/  ST.E desc[UR6][R6.64+0x4], R25 ;  /* 0x0000041906007985 */ /* 0x0001e8000c101906 */
[----:B------:R-:W4:Y:S01]  /*3f450*/  LD.E R94, desc[UR12][R6.64+0x1f4] ;  /* 0x0001f40c065e7980 */ /* 0x000f22000c101900 */
[----:B------:R-:W-:-:S03]  /*3f460*/  FMUL.FTZ R35, R9, R100 ;  /* 0x0000006409237220 */ /* 0x000fc60000410000 */
[----:B------:R1:W-:Y:S04]  /*3f470*/  ST.E desc[UR4][R6.64], R3 ;  /* 0x0000000306007985 */ /* 0x0003e8000c101904 */
[----:B0-----:R-:W4:Y:S01]  /*3f480*/  LD.E R25, desc[UR14][R6.64+0x8] ;  /* 0x0000080e06197980 */ /* 0x001f22000c101900 */
[----:B------:R-:W-:-:S03]  /*3f490*/  FMUL.FTZ R37, R9, R102 ;  /* 0x0000006609257220 */ /* 0x000fc60000410000 */
[----:B------:R0:W-:Y:S04]  /*3f4a0*/  ST.E desc[UR8][R6.64+0x10], R27 ;  /* 0x0000101b06007985 */ /* 0x0001e8000c101908 */
[----:B-1----:R-:W4:Y:S01]  /*3f4b0*/  LD.E R3, desc[UR22][R6.64+0xc] ;  /* 0x00000c1606037980 */ /* 0x002f22000c101900 */
[----:B------:R-:W-:-:S03]  /*3f4c0*/  FMUL.FTZ R33, R9, R98 ;  /* 0x0000006209217220 */ /* 0x000fc60000410000 */
[----:B------:R1:W-:Y:S04]  /*3f4d0*/  ST.E desc[UR4][R6.64+0x14], R29 ;  /* 0x0000141d06007985 */ /* 0x0003e8000c101904 */
[----:B0-----:R-:W4:Y:S04]  /*3f4e0*/  LD.E R27, desc[UR18][R6.64+0x1c] ;  /* 0x00001c12061b7980 */ /* 0x001f28000c101900 */
[----:B------:R0:W-:Y:S04]  /*3f4f0*/  ST.E desc[UR8][R6.64+0x24], R35 ;  /* 0x0000242306007985 */ /* 0x0001e8000c101908 */
[----:B-1----:R-:W4:Y:S01]  /*3f500*/  LD.E R29, desc[UR24][R6.64+0x28] ;  /* 0x00002818061d7980 */ /* 0x002f22000c101900 */
[----:B------:R-:W-:-:S03]  /*3f510*/  FMUL.FTZ R65, R9, R108 ;  /* 0x0000006c09417220 */ /* 0x000fc60000410000 */
[----:B------:R1:W-:Y:S04]  /*3f520*/  ST.E desc[UR10][R6.64+0x30], R37 ;  /* 0x0000302506007985 */ /* 0x0003e8000c10190a */
[----:B0-----:R-:W4:Y:S01]  /*3f530*/  LD.E R35, desc[UR18][R6.64+0x4c] ;  /* 0x00004c1206237980 */ /* 0x001f22000c101900 */
[----:B------:R-:W-:-:S03]  /*3f540*/  FMUL.FTZ R61, R9, R104 ;  /* 0x00000068093d7220 */ /* 0x000fc60000410000 */
[----:B------:R0:W-:Y:S04]  /*3f550*/  ST.E desc[UR6][R6.64+0x20], R33 ;  /* 0x0000202106007985 */ /* 0x0001e8000c101906 */
[----:B-1----:R-:W4:Y:S01]  /*3f560*/  LD.E R37, desc[UR22][R6.64+0x5c] ;  /* 0x00005c1606257980 */ /* 0x002f22000c101900 */
[C---:B------:R-:W-:Y:S01]  /*3f570*/  FMUL.FTZ R63, R9.reuse, R106 ;  /* 0x0000006a093f7220 */ /* 0x040fe20000410000 */
[C---:B------:R-:W-:Y:S01]  /*3f580*/  FMUL.FTZ R67, R9.reuse, R110 ;  /* 0x0000006e09437220 */ /* 0x040fe20000410000 */
[C---:B------:R-:W-:Y:S01]  /*3f590*/  FMUL.FTZ R89, R9.reuse, R118 ;  /* 0x0000007609597220 */ /* 0x040fe20000410000 */
[C---:B------:R-:W-:Y:S01]  /*3f5a0*/  FMUL.FTZ R85, R9.reuse, R114 ;  /* 0x0000007209557220 */ /* 0x040fe20000410000 */
[C---:B------:R-:W-:Y:S01]  /*3f5b0*/  FMUL.FTZ R87, R9.reuse, R116 ;  /* 0x0000007409577220 */ /* 0x040fe20000410000 */
[----:B------:R-:W4:Y:S04]  /*3f5c0*/  LD.E R83, desc[UR24][R6.64+0xdc] ;  /* 0x0000dc1806537980 */ /* 0x000f28000c101900 */
[----:B0-----:R-:W4:Y:S04]  /*3f5d0*/  LD.E R33, desc[UR12][R6.64+0x68] ;  /* 0x0000680c06217980 */ /* 0x001f28000c101900 */
[----:B------:R0:W-:Y:S04]  /*3f5e0*/  ST.E desc[UR8][R6.64+0x44], R65 ;  /* 0x0000444106007985 */ /* 0x0001e8000c101908 */
[----:B------:R1:W-:Y:S04]  /*3f5f0*/  ST.E desc[UR4][R6.64+0x34], R61 ;  /* 0x0000343d06007985 */ /* 0x0003e8000c101904 */
[----:B------:R1:W-:Y:S01]  /*3f600*/  ST.E desc[UR6][R6.64+0x40], R63 ;  /* 0x0000403f06007985 */ /* 0x0003e2000c101906 */
[----:B0-----:R-:W-:-:S03]  /*3f610*/  FMUL.FTZ R65, R9, R112 ;  /* 0x0000007009417220 */ /* 0x001fc60000410000 */
[----:B------:R0:W-:Y:S04]  /*3f620*/  ST.E desc[UR10][R6.64+0x50], R67 ;  /* 0x0000504306007985 */ /* 0x0001e8000c10190a */
[----:B-1----:R-:W4:Y:S04]  /*3f630*/  LD.E R61, desc[UR6][R6.64+0x9c] ;  /* 0x00009c06063d7980 */ /* 0x002f28000c101900 */
[----:B------:R-:W4:Y:S04]  /*3f640*/  LD.E R63, desc[UR12][R6.64+0xac] ;  /* 0x0000ac0c063f7980 */ /* 0x000f28000c101900 */
[----:B------:R1:W-:Y:S04]  /*3f650*/  ST.E desc[UR4][R6.64+0x54], R65 ;  /* 0x0000544106007985 */ /* 0x0003e8000c101904 */
[----:B0-----:R-:W4:Y:S04]  /*3f660*/  LD.E R67, desc[UR16][R6.64+0xbc] ;  /* 0x0000bc1006437980 */ /* 0x001f28000c101900 */
[----:B------:R-:W4:Y:S04]  /*3f670*/  LD.E R77, desc[UR10][R6.64+0xe8] ;  /* 0x0000e80a064d7980 */ /* 0x000f28000c101900 */
[----:B-1----:R-:W4:Y:S01]  /*3f680*/  LD.E R65, desc[UR18][R6.64+0xc8] ;  /* 0x0000c81206417980 */ /* 0x002f22000c101900 */
[----:B------:R-:W-:-:S03]  /*3f690*/  FMUL.FTZ R97, R9, R120 ;  /* 0x0000007809617220 */ /* 0x000fc60000410000 */
[----:B------:R-:W4:Y:S04]  /*3f6a0*/  LD.E R81, desc[UR12][R6.64+0xec] ;  /* 0x0000ec0c06517980 */ /* 0x000f28000c101900 */
[----:B------:R0:W-:Y:S04]  /*3f6b0*/  ST.E desc[UR8][R6.64+0x70], R89 ;  /* 0x0000705906007985 */ /* 0x0001e8000c101908 */
[----:B------:R-:W4:Y:S04]  /*3f6c0*/  LD.E R79, desc[UR14][R6.64+0xf8] ;  /* 0x0000f80e064f7980 */ /* 0x000f28000c101900 */
[----:B------:R1:W-:Y:S04]  /*3f6d0*/  ST.E desc[UR4][R6.64+0x60], R85 ;  /* 0x0000605506007985 */ /* 0x0003e8000c101904 */
[----:B0-----:R-:W4:Y:S01]  /*3f6e0*/  LD.E R89, desc[UR16][R6.64+0xfc] ;  /* 0x0000fc1006597980 */ /* 0x001f22000c101900 */
[----:B------:R-:W-:-:S03]  /*3f6f0*/  FMUL.FTZ R107, R9, R124 ;  /* 0x0000007c096b7220 */ /* 0x000fc60000410000 */
[----:B------:R0:W-:Y:S04]  /*3f700*/  ST.E desc[UR6][R6.64+0x64], R87 ;  /* 0x0000645706007985 */ /* 0x0001e8000c101906 */
[----:B-1----:R-:W4:Y:S01]  /*3f710*/  LD.E R85, desc[UR18][R6.64+0x108] ;  /* 0x0001081206557980 */ /* 0x002f22000c101900 */
[----:B------:R-:W-:-:S03]  /*3f720*/  FMUL.FTZ R105, R9, R122 ;  /* 0x0000007a09697220 */ /* 0x000fc60000410000 */
[----:B------:R-:W4:Y:S04]  /*3f730*/  LD.E R95, desc[UR10][R6.64+0x118] ;  /* 0x0001180a065f7980 */ /* 0x000f28000c101900 */
[----:B0-----:R-:W4:Y:S04]  /*3f740*/  LD.E R87, desc[UR20][R6.64+0x10c] ;  /* 0x00010c1406577980 */ /* 0x001f28000c101900 */
[----:B------:R-:W4:Y:S04]  /*3f750*/  LD.E R91, desc[UR12][R6.64+0x11c] ;  /* 0x00011c0c065b7980 */ /* 0x000f28000c101900 */
[----:B------:R-:W4:Y:S04]  /*3f760*/  LD.E R93, desc[UR14][R6.64+0x128] ;  /* 0x0001280e065d7980 */ /* 0x000f28000c101900 */
[----:B------:R0:W-:Y:S04]  /*3f770*/  ST.E desc[UR4][R6.64+0x74], R97 ;  /* 0x0000746106007985 */ /* 0x0001e8000c101904 */
[----:B------:R-:W4:Y:S01]  /*3f780*/  LD.E R103, desc[UR16][R6.64+0x12c] ;  /* 0x00012c1006677980 */ /* 0x000f22000c101900 */
[----:B------:R-:W-:-:S03]  /*3f790*/  FMUL.FTZ R119, R9, R126 ;  /* 0x0000007e09777220 */ /* 0x000fc60000410000 */
[----:B------:R-:W4:Y:S04]  /*3f7a0*/  LD.E R101, desc[UR20][R6.64+0x13c] ;  /* 0x00013c1406657980 */ /* 0x000f28000c101900 */
[----:B0-----:R-:W4:Y:S04]  /*3f7b0*/  LD.E R97, desc[UR18][R6.64+0x138] ;  /* 0x0001381206617980 */ /* 0x001f28000c101900 */
[----:B------:R0:W-:Y:S04]  /*3f7c0*/  ST.E desc[UR8][R6.64+0x84], R107 ;  /* 0x0000846b06007985 */ /* 0x0001e8000c101908 */
[----:B------:R-:W4:Y:S01]  /*3f7d0*/  LD.E R99, desc[UR22][R6.64+0x148] ;  /* 0x0001481606637980 */ /* 0x000f22000c101900 */
[----:B------:R-:W-:-:S03]  /*3f7e0*/  FMUL.FTZ R121, R9, R128 ;  /* 0x0000008009797220 */ /* 0x000fc60000410000 */
[----:B------:R1:W-:Y:S04]  /*3f7f0*/  ST.E desc[UR6][R6.64+0x80], R105 ;  /* 0x0000806906007985 */ /* 0x0003e8000c101906 */
[----:B0-----:R-:W4:Y:S04]  /*3f800*/  LD.E R107, desc[UR8][R6.64+0x14c] ;  /* 0x00014c08066b7980 */ /* 0x001f28000c101900 */
[----:B------:R-:W4:Y:S04]  /*3f810*/  LD.E R117, desc[UR12][R6.64+0x15c] ;  /* 0x00015c0c06757980 */ /* 0x000f28000c101900 */
[----:B-1----:R-:W4:Y:S01]  /*3f820*/  LD.E R105, desc[UR10][R6.64+0x158] ;  /* 0x0001580a06697980 */ /* 0x002f22000c101900 */
[----:B------:R-:W-:-:S03]  /*3f830*/  FMUL.FTZ R123, R9, R130 ;  /* 0x00000082097b7220 */ /* 0x000fc60000410000 */
[----:B------:R-:W4:Y:S04]  /*3f840*/  LD.E R109, desc[UR14][R6.64+0x168] ;  /* 0x0001680e066d7980 */ /* 0x000f28000c101900 */
[----:B------:R-:W4:Y:S01]  /*3f850*/  LD.E R115, desc[UR16][R6.64+0x16c] ;  /* 0x00016c1006737980 */ /* 0x000f22000c101900 */
[----:B------:R-:W-:-:S03]  /*3f860*/  FMUL.FTZ R131, R9, R132 ;  /* 0x0000008409837220 */ /* 0x000fc60000410000 */
[----:B------:R-:W4:Y:S04]  /*3f870*/  LD.E R113, desc[UR18][R6.64+0x178] ;  /* 0x0001781206717980 */ /* 0x000f28000c101900 */
[----:B------:R0:W-:Y:S04]  /*3f880*/  ST.E desc[UR4][R6.64+0x90], R119 ;  /* 0x0000907706007985 */ /* 0x0001e8000c101904 */
        /* <DEDUP_REMOVED lines=8> */
[----:B------:R-:W4:Y:S01]  /*3f910*/  LD.E R125, desc[UR16][R6.64+0x1a8] ;  /* 0x0001a810067d7980 */ /* 0x000f22000c101900 */
[----:B------:R-:W-:-:S03]  /*3f920*/  FMUL.FTZ R143, R9, R136 ;  /* 0x00000088098f7220 */ /* 0x000fc60000410000 */
[----:B------:R1:W-:Y:S04]  /*3f930*/  ST.E desc[UR6][R6.64+0xa4], R131 ;  /* 0x0000a48306007985 */ /* 0x0003e8000c101906 */
[----:B0-----:R-:W4:Y:S04]  /*3f940*/  LD.E R123, desc[UR18][R6.64+0x1ac] ;  /* 0x0001ac12067b7980 */ /* 0x001f28000c101900 */
[----:B------:R-:W4:Y:S04]  /*3f950*/  LD.E R133, desc[UR20][R6.64+0x1b8] ;  /* 0x0001b81406857980 */ /* 0x000f28000c101900 */
[----:B-1----:R-:W4:Y:S04]  /*3f960*/  LD.E R131, desc[UR22][R6.64+0x1bc] ;  /* 0x0001bc1606837980 */ /* 0x002f28000c101900 */
[----:B------:R-:W4:Y:S04]  /*3f970*/  LD.E R139, desc[UR10][R6.64+0x1c8] ;  /* 0x0001c80a068b7980 */ /* 0x000f28000c101900 */
[----:B------:R-:W4:Y:S04]  /*3f980*/  LD.E R135, desc[UR12][R6.64+0x1cc] ;  /* 0x0001cc0c06877980 */ /* 0x000f28000c101900 */
[----:B------:R-:W4:Y:S04]  /*3f990*/  LD.E R137, desc[UR14][R6.64+0x1d8] ;  /* 0x0001d80e06897980 */ /* 0x000f28000c101900 */
[----:B------:R0:W-:Y:S04]  /*3f9a0*/  ST.E desc[UR4][R6.64+0xb0], R141 ;  /* 0x0000b08d06007985 */ /* 0x0001e8000c101904 */
[----:B------:R-:W4:Y:S04]  /*3f9b0*/  LD.E R147, desc[UR16][R6.64+0x1dc] ;  /* 0x0001dc1006937980 */ /* 0x000f28000c101900 */
[----:B------:R1:W-:Y:S04]  /*3f9c0*/  ST.E desc[UR6][R6.64+0xb4], R143 ;  /* 0x0000b48f06007985 */ /* 0x0003e8000c101906 */
[----:B0-----:R-:W4:Y:S04]  /*3f9d0*/  LD.E R141, desc[UR18][R6.64+0x1e8] ;  /* 0x0001e812068d7980 */ /* 0x001f28000c101900 */
[----:B------:R-:W4:Y:S04]  /*3f9e0*/  LD.E R145, desc[UR20][R6.64+0x1ec] ;  /* 0x0001ec1406917980 */ /* 0x000f28000c101900 */
[----:B-1----:R-:W4:Y:S04]  /*3f9f0*/  LD.E R143, desc[UR22][R6.64+0x1f8] ;  /* 0x0001f816068f7980 */ /* 0x002f28000c101900 */
[----:B------:R-:W4:Y:S01]  /*3fa00*/  LD.E R149, desc[UR24][R6.64+0x1fc] ;  /* 0x0001fc1806957980 */ /* 0x000f22000c101900 */
[C---:B------:R-:W-:Y:S01]  /*3fa10*/  FMUL.FTZ R151, R9.reuse, R138 ;  /* 0x0000008a09977220 */ /* 0x040fe20000410000 */
[C---:B------:R-:W-:Y:S01]  /*3fa20*/  FMUL.FTZ R195, R9.reuse, R140 ;  /* 0x0000008c09c37220 */ /* 0x040fe20000410000 */
[----:B------:R-:W-:-:S03]  /*3fa30*/  FMUL.FTZ R197, R9, R76 ;  /* 0x0000004c09c57220 */ /* 0x000fc60000410000 */
[----:B------:R0:W-:Y:S01]  /*3fa40*/  ST.E desc[UR8][R6.64+0xc0], R151 ;  /* 0x0000c09706007985 */ /* 0x0001e2000c101908 */
[C---:B------:R-:W-:Y:S01]  /*3fa50*/  FMUL.FTZ R199, R9.reuse, R74 ;  /* 0x0000004a09c77220 */ /* 0x040fe20000410000 */
[C---:B------:R-:W-:Y:S01]  /*3fa60*/  FMUL.FTZ R201, R9.reuse, R72 ;  /* 0x0000004809c97220 */ /* 0x040fe20000410000 */
[C---:B------:R-:W-:Y:S01]  /*3fa70*/  FMUL.FTZ R203, R9.reuse, R70 ;  /* 0x0000004609cb7220 */ /* 0x040fe20000410000 */
[----:B------:R1:W-:Y:S01]  /*3fa80*/  ST.E desc[UR4][R6.64+0xc4], R195 ;  /* 0x0000c4c306007985 */ /* 0x0003e2000c101904 */
[C---:B------:R-:W-:Y:S01]  /*3fa90*/  FMUL.FTZ R205, R9.reuse, R66 ;  /* 0x0000004209cd7220 */ /* 0x040fe20000410000 */
[C---:B0-----:R-:W-:Y:S02]  /*3faa0*/  FMUL.FTZ R151, R9.reuse, R142 ;  /* 0x0000008e09977220 */ /* 0x041fe40000410000 */
[----:B------:R0:W-:Y:S01]  /*3fab0*/  ST.E desc[UR8][R6.64+0xd4], R197 ;  /* 0x0000d4c506007985 */ /* 0x0001e2000c101908 */
[----:B-1----:R-:W-:-:S03]  /*3fac0*/  FMUL.FTZ R195, R9, R68 ;  /* 0x0000004409c37220 */ /* 0x002fc60000410000 */
[----:B------:R1:W-:Y:S04]  /*3fad0*/  ST.E desc[UR6][R6.64+0xd0], R151 ;  /* 0x0000d09706007985 */ /* 0x0003e8000c101906 */
[----:B------:R2:W-:Y:S04]  /*3fae0*/  ST.E desc[UR10][R6.64+0xe0], R199 ;  /* 0x0000e0c706007985 */ /* 0x0005e8000c10190a */
[----:B------:R3:W-:Y:S01]  /*3faf0*/  ST.E desc[UR12][R6.64+0xe4], R201 ;  /* 0x0000e4c906007985 */ /* 0x0007e2000c10190c */
[C---:B0-----:R-:W-:Y:S01]  /*3fb00*/  FMUL.FTZ R197, R9.reuse, R58 ;  /* 0x0000003a09c57220 */ /* 0x041fe20000410000 */
[----:B-1----:R-:W-:-:S02]  /*3fb10*/  FMUL.FTZ R151, R9, R64 ;  /* 0x0000004009977220 */ /* 0x002fc40000410000 */
[----:B------:R0:W-:Y:S01]  /*3fb20*/  ST.E desc[UR14][R6.64+0xf0], R203 ;  /* 0x0000f0cb06007985 */ /* 0x0001e2000c10190e */
[----:B--2---:R-:W-:-:S03]  /*3fb30*/  FMUL.FTZ R199, R9, R62 ;  /* 0x0000003e09c77220 */ /* 0x004fc60000410000 */
[----:B------:R1:W-:Y:S01]  /*3fb40*/  ST.E desc[UR4][R6.64+0xf4], R195 ;  /* 0x0000f4c306007985 */ /* 0x0003e2000c101904 */
[----:B---3--:R-:W-:-:S03]  /*3fb50*/  FMUL.FTZ R201, R9, R60 ;  /* 0x0000003c09c97220 */ /* 0x008fc60000410000 */
[----:B------:R2:W-:Y:S04]  /*3fb60*/  ST.E desc[UR16][R6.64+0x100], R205 ;  /* 0x000100cd06007985 */ /* 0x0005e8000c101910 */
[----:B------:R3:W-:Y:S01]  /*3fb70*/  ST.E desc[UR6][R6.64+0x104], R151 ;  /* 0x0001049706007985 */ /* 0x0007e2000c101906 */
[C---:B0-----:R-:W-:Y:S01]  /*3fb80*/  FMUL.FTZ R203, R9.reuse, R52 ;  /* 0x0000003409cb7220 */ /* 0x041fe20000410000 */
[C---:B-1----:R-:W-:Y:S02]  /*3fb90*/  FMUL.FTZ R195, R9.reuse, R56 ;  /* 0x0000003809c37220 */ /* 0x042fe40000410000 */
[----:B------:R0:W-:Y:S01]  /*3fba0*/  ST.E desc[UR8][R6.64+0x110], R197 ;  /* 0x000110c506007985 */ /* 0x0001e2000c101908 */
[----:B--2---:R-:W-:-:S03]  /*3fbb0*/  FMUL.FTZ R205, R9, R54 ;  /* 0x0000003609cd7220 */ /* 0x004fc60000410000 */
[----:B------:R1:W-:Y:S01]  /*3fbc0*/  ST.E desc[UR10][R6.64+0x114], R199 ;  /* 0x000114c706007985 */ /* 0x0003e2000c10190a */
[----:B---3--:R-:W-:-:S03]  /*3fbd0*/  FMUL.FTZ R151, R9, R50 ;  /* 0x0000003209977220 */ /* 0x008fc60000410000 */
[----:B------:R2:W-:Y:S01]  /*3fbe0*/  ST.E desc[UR12][R6.64+0x120], R201 ;  /* 0x000120c906007985 */ /* 0x0005e2000c10190c */
[----:B0-----:R-:W-:-:S03]  /*3fbf0*/  FMUL.FTZ R197, R9, R46 ;  /* 0x0000002e09c57220 */ /* 0x001fc60000410000 */
[----:B------:R0:W-:Y:S01]  /*3fc00*/  ST.E desc[UR4][R6.64+0x124], R195 ;  /* 0x000124c306007985 */ /* 0x0001e2000c101904 */
[----:B-1----:R-:W-:-:S03]  /*3fc10*/  FMUL.FTZ R199, R9, R48 ;  /* 0x0000003009c77220 */ /* 0x002fc60000410000 */
[----:B------:R1:W-:Y:S01]  /*3fc20*/  ST.E desc[UR14][R6.64+0x130], R203 ;  /* 0x000130cb06007985 */ /* 0x0003e2000c10190e */
[----:B--2---:R-:W-:-:S03]  /*3fc30*/  FMUL.FTZ R201, R9, R38 ;  /* 0x0000002609c97220 */ /* 0x004fc60000410000 */
        /* <DEDUP_REMOVED lines=34> */
[----:B------:R-:W-:Y:S01]  /*3fe60*/  ST.E desc[UR8][R6.64+0x1c0], R197 ;  /* 0x0001c0c506007985 */ /* 0x000fe2000c101908 */
[----:B----4-:R-:W-:-:S03]  /*3fe70*/  FMUL.FTZ R151, R9, R82 ;  /* 0x0000005209977220 */ /* 0x010fc60000410000 */
[----:B------:R-:W-:Y:S01]  /*3fe80*/  ST.E desc[UR10][R6.64+0x1c4], R199 ;  /* 0x0001c4c706007985 */ /* 0x000fe2000c10190a */
[C---:B------:R-:W-:Y:S01]  /*3fe90*/  FMUL.FTZ R25, R24.reuse, R25 ;  /* 0x0000001918197220 */ /* 0x040fe20000410000 */
[C---:B0-----:R-:W-:Y:S02]  /*3fea0*/  FMUL.FTZ R195, R9.reuse, R96 ;  /* 0x0000006009c37220 */ /* 0x041fe40000410000 */
[----:B------:R-:W-:Y:S01]  /*3feb0*/  ST.E desc[UR12][R6.64+0x1d0], R201 ;  /* 0x0001d0c906007985 */ /* 0x000fe2000c10190c */
[----:B------:R-:W-:Y:S01]  /*3fec0*/  FMUL.FTZ R9, R9, R94 ;  /* 0x0000005e09097220 */ /* 0x000fe20000410000 */
[C---:B------:R-:W-:Y:S02]  /*3fed0*/  FMUL.FTZ R3, R24.reuse, R3 ;  /* 0x0000000318037220 */ /* 0x040fe40000410000 */
[----:B------:R-:W-:Y:S01]  /*3fee0*/  ST.E desc[UR14][R6.64+0x1d4], R203 ;  /* 0x0001d4cb06007985 */ /* 0x000fe2000c10190e */
[C---:B------:R-:W-:Y:S01]  /*3fef0*/  FMUL.FTZ R31, R24.reuse, R31 ;  /* 0x0000001f181f7220 */ /* 0x040fe20000410000 */
[----:B------:R-:W-:-:S02]  /*3ff00*/  FMUL.FTZ R27, R24, R27 ;  /* 0x0000001b181b7220 */ /* 0x000fc40000410000 */
[----:B------:R-:W-:Y:S01]  /*3ff10*/  ST.E desc[UR6][R6.64+0x1e0], R151 ;  /* 0x0001e09706007985 */ /* 0x000fe2000c101906 */
[----:B------:R-:W-:-:S03]  /*3ff20*/  FMUL.FTZ R29, R24, R29 ;  /* 0x0000001d181d7220 */ /* 0x000fc60000410000 */
        /* <DEDUP_REMOVED lines=8> */
[----:B------:R0:W-:Y:S01]  /*3ffb0*/  ST.E desc[UR12][R6.64+0xc], R3 ;  /* 0x00000c0306007985 */ /* 0x0001e2000c10190c */
[----:B------:R-:W-:-:S03]  /*3ffc0*/  FMUL.FTZ R35, R24, R35 ;  /* 0x0000002318237220 */ /* 0x000fc60000410000 */
[----:B------:R-:W-:Y:S01]  /*3ffd0*/  ST.E desc[UR6][R6.64+0x18], R31 ;  /* 0x0000181f06007985 */ /* 0x000fe2000c101906 */
[----:B------:R-:W-:-:S03]  /*3ffe0*/  FMUL.FTZ R39, R24, R39 ;  /* 0x0000002718277220 */ /* 0x000fc60000410000 */
[----:B------:R1:W-:Y:S01]  /*3fff0*/  ST.E desc[UR14][R6.64+0x1c], R27 ;  /* 0x00001c1b06007985 */ /* 0x0003e2000c10190e */
[----:B------:R-:W-:-:S03]  /*40000*/  FMUL.FTZ R37, R24, R37 ;  /* 0x0000002518257220 */ /* 0x000fc60000410000 */
[----:B------:R2:W-:Y:S01]  /*40010*/  ST.E desc[UR16][R6.64+0x28], R29 ;  /* 0x0000281d06007985 */ /* 0x0005e2000c101910 */
        /* <DEDUP_REMOVED lines=21> */
[----:B------:R4:W-:Y:S01]  /*40170*/  ST.E desc[UR10][R6.64+0x7c], R51 ;  /* 0x00007c3306007985 */ /* 0x0009e2000c10190a */
        /* <DEDUP_REMOVED lines=81> */
[----:B------:R-:W-:Y:S04]  /*40690*/  ST.E desc[UR4][R6.64+0x1c8], R139 ;  /* 0x0001c88b06007985 */ /* 0x000fe8000c101904 */
[----:B------:R4:W-:Y:S04]  /*406a0*/  ST.E desc[UR8][R6.64+0x1cc], R135 ;  /* 0x0001cc8706007985 */ /* 0x0009e8000c101908 */
[----:B------:R4:W-:Y:S04]  /*406b0*/  ST.E desc[UR10][R6.64+0x1d8], R137 ;  /* 0x0001d88906007985 */ /* 0x0009e8000c10190a */
[----:B------:R-:W-:Y:S04]  /*406c0*/  ST.E desc[UR6][R6.64+0x1dc], R147 ;  /* 0x0001dc9306007985 */ /* 0x000fe8000c101906 */
[----:B------:R4:W-:Y:S04]  /*406d0*/  ST.E desc[UR12][R6.64+0x1e8], R141 ;  /* 0x0001e88d06007985 */ /* 0x0009e8000c10190c */
[----:B------:R-:W-:Y:S04]  /*406e0*/  ST.E desc[UR14][R6.64+0x1ec], R145 ;  /* 0x0001ec9106007985 */ /* 0x000fe8000c10190e */
[----:B------:R4:W-:Y:S04]  /*406f0*/  ST.E desc[UR16][R6.64+0x1f8], R143 ;  /* 0x0001f88f06007985 */ /* 0x0009e8000c101910 */
[----:B------:R4:W-:Y:S04]  /*40700*/  ST.E desc[UR18][R6.64+0x1fc], R149 ;  /* 0x0001fc9506007985 */ /* 0x0009e8000c101912 */
[----:B0-----:R-:W2:Y:S01]  /*40710*/  LDL.64 R2, [R162+0x80] ;  /* 0x00008000a2027983 */ /* 0x001ea20000100a00 */
[----:B------:R-:W-:-:S02]  /*40720*/  LEA.HI R8, R8, 0x8, RZ, 0x19 ;  /* 0x0000000808087811 */ /* 0x000fc400078fc8ff */
[----:B------:R-:W-:Y:S01]  /*40730*/  R2UR UR28, R4 ;  /* 0x00000000041c72ca */ /* 0x000fe200000e0000 */
[----:B-1----:R-:W4:Y:S02]  /*40740*/  LDL.64 R26, [R162] ;  /* 0x00000000a21a7983 */ /* 0x002f240000100a00 */
[----:B------:R0:W-:Y:S01]  /*40750*/  BAR.SYNC.DEFER_BLOCKING R8, 0x100 ;  /* 0x000400080000751d */ /* 0x0001e20000010000 */
[----:B------:R-:W-:-:S05]  /*40760*/  R2UR UR29, R5 ;  /* 0x00000000051d72ca */ /* 0x000fca00000e0000 */
[----:B------:R-:W4:Y:S04]  /*40770*/  LDL.64 R24, [R162+0x98] ;  /* 0x00009800a2187983 */ /* 0x000f280000100a00 */
[----:B0-----:R-:W4:Y:S04]  /*40780*/  LDL.64 R8, [R162+0x88] ;  /* 0x00008800a2087983 */ /* 0x001f280000100a00 */
        /* <DEDUP_REMOVED lines=10> */
[----:B----4-:R-:W4:Y:S04]  /*40830*/  LD.E R49, desc[UR22][R2.64+0x28] ;  /* 0x0000281602317980 */ /* 0x010f28000c101900 */
        /* <DEDUP_REMOVED lines=55> */
[----:B------:R-:W4:Y:S04]  /*40bb0*/  LD.E.64 R6, desc[UR4][R24.64] ;  /* 0x0000000418067980 */ /* 0x000f28000c101b00 */
[----:B--2---:R0:W-:Y:S04]  /*40bc0*/  ST.E desc[UR8][R2.64], R29 ;  /* 0x0000001d02007985 */ /* 0x0041e8000c101908 */
[----:B------:R1:W-:Y:S04]  /*40bd0*/  ST.E desc[UR4][R2.64+0x4], R31 ;  /* 0x0000041f02007985 */ /* 0x0003e8000c101904 */
[----:B---3--:R2:W-:Y:S04]  /*40be0*/  ST.E desc[UR6][R2.64+0x8], R33 ;  /* 0x0000082102007985 */ /* 0x0085e8000c101906 */
[----:B------:R3:W-:Y:S04]  /*40bf0*/  ST.E desc[UR8][R2.64+0xc], R35 ;  /* 0x00000c2302007985 */ /* 0x0007e8000c101908 */
[----:B------:R3:W-:Y:S04]  /*40c00*/  ST.E desc[UR10][R2.64+0x10], R37 ;  /* 0x0000102502007985 */ /* 0x0007e8000c10190a */
[----:B------:R3:W-:Y:S04]  /*40c10*/  ST.E desc[UR12][R2.64+0x14], R39 ;  /* 0x0000142702007985 */ /* 0x0007e8000c10190c */
[----:B------:R3:W-:Y:S04]  /*40c20*/  ST.E desc[UR14][R2.64+0x18], R41 ;  /* 0x0000182902007985 */ /* 0x0007e8000c10190e */
[----:B------:R3:W-:Y:S04]  /*40c30*/  ST.E desc[UR16][R2.64+0x1c], R43 ;  /* 0x00001c2b02007985 */ /* 0x0007e8000c101910 */
[----:B------:R3:W-:Y:S04]  /*40c40*/  ST.E desc[UR18][R2.64+0x20], R45 ;  /* 0x0000202d02007985 */ /* 0x0007e8000c101912 */
[----:B------:R-:W-:Y:S04]  /*40c50*/  ST.E desc[UR20][R2.64+0x24], R47 ;  /* 0x0000242f02007985 */ /* 0x000fe8000c101914 */
[----:B----4-:R-:W-:Y:S04]  /*40c60*/  ST.E desc[UR22][R2.64+0x28], R49 ;  /* 0x0000283102007985 */ /* 0x010fe8000c101916 */
        /* <DEDUP_REMOVED lines=54> */
[----:B------:R-:W4:Y:S04]  /*40fd0*/  LD.E R25, desc[UR28][R2.64+0x104] ;  /* 0x0001041c02197980 */ /* 0x000f28000c101900 */
[----:B----4-:R4:W-:Y:S04]  /*40fe0*/  ST.E desc[UR4][R2.64+0x104], R25 ;  /* 0x0001041902007985 */ /* 0x0109e8000c101904 */
[----:B------:R-:W4:Y:S04]  /*40ff0*/  LD.E R27, desc[UR6][R2.64+0x108] ;  /* 0x00010806021b7980 */ /* 0x000f28000c101900 */
[----:B0-----:R-:W4:Y:S04]  /*41000*/  LD.E R29, desc[UR8][R2.64+0x10c] ;  /* 0x00010c08021d7980 */ /* 0x001f28000c101900 */
[----:B-1----:R-:W4:Y:S04]  /*41010*/  LD.E R31, desc[UR10][R2.64+0x110] ;  /* 0x0001100a021f7980 */ /* 0x002f28000c101900 */
[----:B--2---:R-:W2:Y:S04]  /*41020*/  LD.E R33, desc[UR12][R2.64+0x114] ;  /* 0x0001140c02217980 */ /* 0x004ea8000c101900 */
[----:B---3--:R-:W3:Y:S04]  /*41030*/  LD.E R35, desc[UR14][R2.64+0x118] ;  /* 0x0001180e02237980 */ /* 0x008ee8000c101900 */
        /* <DEDUP_REMOVED lines=59> */
[----:B------:R-:W-:Y:S04]  /*413f0*/  ST.E desc[UR4][R2.64+0x108], R27 ;  /* 0x0001081b02007985 */ /* 0x000fe8000c101904 */
[----:B------:R-:W-:Y:S04]  /*41400*/  ST.E desc[UR6][R2.64+0x10c], R29 ;  /* 0x00010c1d02007985 */ /* 0x000fe8000c101906 */
[----:B------:R-:W-:Y:S04]  /*41410*/  ST.E desc[UR8][R2.64+0x110], R31 ;  /* 0x0001101f02007985 */ /* 0x000fe8000c101908 */
[----:B--2---:R-:W-:Y:S04]  /*41420*/  ST.E desc[UR10][R2.64+0x114], R33 ;  /* 0x0001142102007985 */ /* 0x004fe8000c10190a */
[----:B---3--:R-:W-:Y:S04]  /*41430*/  ST.E desc[UR12][R2.64+0x118], R35 ;  /* 0x0001182302007985 */ /* 0x008fe8000c10190c */
[----:B------:R-:W-:Y:S04]  /*41440*/  ST.E desc[UR14][R2.64+0x11c], R37 ;  /* 0x00011c2502007985 */ /* 0x000fe8000c10190e */
[----:B------:R-:W-:Y:S04]  /*41450*/  ST.E desc[UR16][R2.64+0x120], R39 ;  /* 0x0001202702007985 */ /* 0x000fe8000c101910 */
[----:B------:R-:W-:Y:S04]  /*41460*/  ST.E desc[UR18][R2.64+0x124], R41 ;  /* 0x0001242902007985 */ /* 0x000fe8000c101912 */
[----:B------:R-:W-:Y:S04]  /*41470*/  ST.E desc[UR20][R2.64+0x128], R43 ;  /* 0x0001282b02007985 */ /* 0x000fe8000c101914 */
[----:B------:R-:W-:Y:S04]  /*41480*/  ST.E desc[UR22][R2.64+0x12c], R45 ;  /* 0x00012c2d02007985 */ /* 0x000fe8000c101916 */
[----:B----4-:R0:W-:Y:S04]  /*41490*/  ST.E desc[UR4][R2.64+0x130], R25 ;  /* 0x0001301902007985 */ /* 0x0101e8000c101904 */
        /* <DEDUP_REMOVED lines=46> */
[----:B------:R4:W-:Y:S01]  /*41780*/  ST.E desc[UR20][R2.64+0x1ec], R139 ;  /* 0x0001ec8b02007985 */ /* 0x0009e2000c101914 */
[----:B------:R-:W-:-:S03]  /*41790*/  R2UR UR56, R4 ;  /* 0x00000000043872ca */ /* 0x000fc600000e0000 */
[----:B------:R4:W-:Y:S01]  /*417a0*/  ST.E desc[UR22][R2.64+0x1f0], R141 ;  /* 0x0001f08d02007985 */ /* 0x0009e2000c101916 */
[----:B------:R-:W-:-:S03]  /*417b0*/  R2UR UR57, R5 ;  /* 0x00000000053972ca */ /* 0x000fc600000e0000 */
[----:B------:R4:W-:Y:S01]  /*417c0*/  ST.E desc[UR24][R2.64+0x1f4], R143 ;  /* 0x0001f48f02007985 */ /* 0x0009e2000c101918 */
[C---:B------:R-:W-:Y:S02]  /*417d0*/  R2UR UR54, R4.reuse ;  /* 0x00000000043672ca */ /* 0x040fe400000e0000 */
[C---:B------:R-:W-:Y:S01]  /*417e0*/  R2UR UR55, R5.reuse ;  /* 0x00000000053772ca */ /* 0x040fe200000e0000 */
[----:B------:R4:W-:Y:S01]  /*417f0*/  ST.E desc[UR26][R2.64+0x1f8], R145 ;  /* 0x0001f89102007985 */ /* 0x0009e2000c10191a */
[C---:B------:R-:W-:Y:S02]  /*41800*/  R2UR UR52, R4.reuse ;  /* 0x00000000043472ca */ /* 0x040fe400000e0000 */
[C---:B------:R-:W-:Y:S01]  /*41810*/  R2UR UR53, R5.reuse ;  /* 0x00000000053572ca */ /* 0x040fe200000e0000 */
[----:B------:R4:W-:Y:S01]  /*41820*/  ST.E desc[UR28][R2.64+0x1fc], R147 ;  /* 0x0001fc9302007985 */ /* 0x0009e2000c10191c */
[C---:B------:R-:W-:Y:S02]  /*41830*/  R2UR UR50, R4.reuse ;  /* 0x00000000043272ca */ /* 0x040fe400000e0000 */
[----:B------:R-:W-:Y:S01]  /*41840*/  R2UR UR51, R5 ;  /* 0x00000000053372ca */ /* 0x000fe200000e0000 */
[----:B------:R-:W4:Y:S01]  /*41850*/  LD.E R196, desc[UR34][R8.64] ;  /* 0x0000002208c47980 */ /* 0x000f22000c101900 */
[----:B------:R-:W-:-:S02]  /*41860*/  R2UR UR48, R4 ;  /* 0x00000000043072ca */ /* 0x000fc400000e0000 */
[C---:B------:R-:W-:Y:S01]  /*41870*/  R2UR UR49, R5.reuse ;  /* 0x00000000053172ca */ /* 0x040fe200000e0000 */
[----:B------:R-:W4:Y:S01]  /*41880*/  LD.E R24, desc[UR26][R2.64] ;  /* 0x0000001a02187980 */ /* 0x000f22000c101900 */
[C---:B------:R-:W-:Y:S02]  /*41890*/  R2UR UR46, R4.reuse ;  /* 0x00000000042e72ca */ /* 0x040fe400000e0000 */
[C---:B------:R-:W-:Y:S01]  /*418a0*/  R2UR UR47, R5.reuse ;  /* 0x00000000052f72ca */ /* 0x040fe200000e0000 */
[----:B0-----:R-:W4:Y:S01]  /*418b0*/  LD.E R25, desc[UR24][R2.64+0x4] ;  /* 0x0000041802197980 */ /* 0x001f22000c101900 */
        /* <DEDUP_REMOVED lines=8> */
[----:B------:R-:W4:Y:S01]  /*41940*/  LD.E R28, desc[UR18][R2.64+0x10] ;  /* 0x00001012021c7980 */ /* 0x000f22000c101900 */
[----:B------:R-:W-:Y:S02]  /*41950*/  R2UR UR30, R4 ;  /* 0x00000000041e72ca */ /* 0x000fe400000e0000 */
        /* <DEDUP_REMOVED lines=19> */
[----:B-1----:R-:W4:Y:S04]  /*41a90*/  LD.E R47, desc[UR26][R2.64+0x5c] ;  /* 0x00005c1a022f7980 */ /* 0x002f28000c101900 */
[----:B------:R-:W4:Y:S04]  /*41aa0*/  LD.E R48, desc[UR24][R2.64+0x60] ;  /* 0x0000601802307980 */ /* 0x000f28000c101900 */
[----:B--2---:R-:W2:Y:S04]  /*41ab0*/  LD.E R49, desc[UR22][R2.64+0x64] ;  /* 0x0000641602317980 */ /* 0x004ea8000c101900 */
[----:B------:R-:W2:Y:S04]  /*41ac0*/  LD.E R50, desc[UR20][R2.64+0x68] ;  /* 0x0000681402327980 */ /* 0x000ea8000c101900 */
[----:B---3--:R-:W2:Y:S04]  /*41ad0*/  LD.E R51, desc[UR18][R2.64+0x6c] ;  /* 0x00006c1202337980 */ /* 0x008ea8000c101900 */
[----:B------:R-:W2:Y:S04]  /*41ae0*/  LD.E R52, desc[UR16][R2.64+0x70] ;  /* 0x0000701002347980 */ /* 0x000ea8000c101900 */
[----:B----4-:R-:W2:Y:S04]  /*41af0*/  LD.E R53, desc[UR56][R2.64+0x74] ;  /* 0x0000743802357980 */ /* 0x010ea8000c101900 */
        /* <DEDUP_REMOVED lines=104> */
[----:B------:R-:W-:Y:S02]  /*42180*/  F2FP.BF16.F32.PACK_AB R153, R193, R192 ;  /* 0x000000c0c199723e */ /* 0x000fe400000010ff */
[----:B------:R-:W-:Y:S01]  /*42190*/  F2FP.BF16.F32.PACK_AB R155, R194, R191 ;  /* 0x000000bfc29b723e */ /* 0x000fe200000010ff */
[----:B------:R-:W-:Y:S01]  /*421a0*/  VOTEU.ANY UP0, P0 ;  /* 0x00000000003f7886 */ /* 0x000fe20000000100 */
[----:B------:R-:W-:-:S02]  /*421b0*/  R2UR UR4, R4 ;  /* 0x00000000040472ca */ /* 0x000fc400000e0000 */
[C---:B------:R-:W-:Y:S02]  /*421c0*/  R2UR UR5, R5.reuse ;  /* 0x00000000050572ca */ /* 0x040fe400000e0000 */
[C---:B------:R-:W-:Y:S02]  /*421d0*/  R2UR UR8, R4.reuse ;  /* 0x00000000040872ca */ /* 0x040fe400000e0000 */
[C---:B------:R-:W-:Y:S02]  /*421e0*/  R2UR UR9, R5.reuse ;  /* 0x00000000050972ca */ /* 0x040fe400000e0000 */
[C---:B------:R-:W-:Y:S02]  /*421f0*/  R2UR UR10, R4.reuse ;  /* 0x00000000040a72ca */ /* 0x040fe400000e0000 */
[----:B------:R-:W-:Y:S02]  /*42200*/  R2UR UR11, R5 ;  /* 0x00000000050b72ca */ /* 0x000fe400000e0000 */
        /* <DEDUP_REMOVED lines=16> */
[----:B------:R-:W-:Y:S02]  /*42310*/  R2UR UR28, R4 ;  /* 0x00000000041c72ca */ /* 0x000fe400000e0000 */
[----:B------:R-:W-:Y:S01]  /*42320*/  R2UR UR29, R5 ;  /* 0x00000000051d72ca */ /* 0x000fe200000e0000 */
[----:B--2---:R-:W-:-:S06]  /*42330*/  WARPGROUP.ARRIVE ;  /* 0x00000000000079c5 */ /* 0x004fcc0000000000 */
[----:B------:R-:W-:Y:S01]  /*42340*/  HGMMA.64x256x16.F32.BF16 R24, R152, gdesc[UR4].tnspB, R24, UP0, gsb0 ;  /* 0x43e0000498187df0 */ /* 0x000fe2000b801818 */
        /* <DEDUP_REMOVED lines=23> */
[----:B------:R-:W-:Y:S01]  /*424c0*/  R2UR UR31, R5 ;  /* 0x00000000051f72ca */ /* 0x000fe200000e0000 */
[----:B------:R-:W-:-:S02]  /*424d0*/  WARPGROUP.DEPBAR.LE gsb0, 0x0 ;  /* 0x00008000000079c5 */ /* 0x000fc40000010000 */
        /* <DEDUP_REMOVED lines=9> */
[----:B------:R3:W-:Y:S01]  /*42570*/  ST.E desc[UR10][R2.64+0xc], R27 ;  /* 0x00000c1b02007985 */ /* 0x0007e2000c10190a */
[----:B------:R-:W-:-:S02]  /*42580*/  R2UR UR10, R4 ;  /* 0x00000000040a72ca */ /* 0x000fc400000e0000 */
        /* <DEDUP_REMOVED lines=324> */
[----:B------:R-:W-:Y:S01]  /*439d0*/  R2UR UR23, R5 ;  /* 0x00000000051772ca */ /* 0x000fe200000e0000 */
        /* <DEDUP_REMOVED lines=11> */
[----:B------:R-:W-:-:S03]  /*43a90*/  R2UR UR26, R4 ;  /* 0x00000000041a72ca */ /* 0x000fc600000e0000 */
[----:B------:R4:W-:Y:S01]  /*43aa0*/  ST.E desc[UR16][R2.64+0x1e4], R145 ;  /* 0x0001e49102007985 */ /* 0x0009e2000c101910 */
[----:B------:R-:W-:-:S03]  /*43ab0*/  R2UR UR27, R5 ;  /* 0x00000000051b72ca */ /* 0x000fc600000e0000 */
[----:B------:R4:W-:Y:S01]  /*43ac0*/  ST.E desc[UR18][R2.64+0x1e8], R146 ;  /* 0x0001e89202007985 */ /* 0x0009e2000c101912 */
[C---:B------:R-:W-:Y:S02]  /*43ad0*/  R2UR UR28, R4.reuse ;  /* 0x00000000041c72ca */ /* 0x040fe400000e0000 */
[----:B------:R-:W-:Y:S01]  /*43ae0*/  R2UR UR29, R5 ;  /* 0x00000000051d72ca */ /* 0x000fe200000e0000 */
[----:B------:R4:W-:Y:S01]  /*43af0*/  ST.E desc[UR20][R2.64+0x1ec], R147 ;  /* 0x0001ec9302007985 */ /* 0x0009e2000c101914 */
[----:B------:R-:W-:-:S03]  /*43b00*/  R2UR UR20, R4 ;  /* 0x00000000041472ca */ /* 0x000fc600000e0000 */
[----:B------:R4:W-:Y:S01]  /*43b10*/  ST.E desc[UR22][R2.64+0x1f0], R148 ;  /* 0x0001f09402007985 */ /* 0x0009e2000c101916 */
        /* <DEDUP_REMOVED lines=12> */
[----:B------:R-:W-:Y:S01]  /*43be0*/  R2UR UR11, R5 ;  /* 0x00000000050b72ca */ /* 0x000fe200000e0000 */
[----:B------:R4:W-:Y:S04]  /*43bf0*/  ST.E desc[UR24][R2.64+0x1f4], R149 ;  /* 0x0001f49502007985 */ /* 0x0009e8000c101918 */
[----:B------:R4:W-:Y:S01]  /*43c00*/  ST.E desc[UR26][R2.64+0x1f8], R150 ;  /* 0x0001f89602007985 */ /* 0x0009e2000c10191a */
[----:B------:R-:W-:-:S03]  /*43c10*/  R2UR UR8, R4 ;  /* 0x00000000040872ca */ /* 0x000fc600000e0000 */
[----:B------:R4:W-:Y:S01]  /*43c20*/  ST.E desc[UR28][R2.64+0x1fc], R151 ;  /* 0x0001fc9702007985 */ /* 0x0009e2000c10191c */
[----:B------:R-:W-:-:S03]  /*43c30*/  R2UR UR9, R5 ;  /* 0x00000000050972ca */ /* 0x000fc600000e0000 */
[----:B------:R-:W-:Y:S01]  /*43c40*/  ST.E desc[UR22][R8.64], R189 ;  /* 0x000000bd08007985 */ /* 0x000fe2000c101916 */
[C---:B------:R-:W-:Y:S02]  /*43c50*/  R2UR UR6, R4.reuse ;  /* 0x00000000040672ca */ /* 0x040fe400000e0000 */
[C---:B------:R-:W-:Y:S01]  /*43c60*/  R2UR UR7, R5.reuse ;  /* 0x00000000050772ca */ /* 0x040fe200000e0000 */
[----:B0-----:R-:W4:Y:S01]  /*43c70*/  LD.E R24, desc[UR20][R2.64] ;  /* 0x0000001402187980 */ /* 0x001f22000c101900 */
[C---:B------:R-:W-:Y:S02]  /*43c80*/  R2UR UR4, R4.reuse ;  /* 0x00000000040472ca */ /* 0x040fe400000e0000 */
[C---:B------:R-:W-:Y:S01]  /*43c90*/  R2UR UR5, R5.reuse ;  /* 0x00000000050572ca */ /* 0x040fe200000e0000 */
[----:B-1----:R-:W4:Y:S01]  /*43ca0*/  LD.E R25, desc[UR18][R2.64+0x4] ;  /* 0x0000041202197980 */ /* 0x002f22000c101900 */
[C---:B------:R-:W-:Y:S02]  /*43cb0*/  R2UR UR28, R4.reuse ;  /* 0x00000000041c72ca */ /* 0x040fe400000e0000 */
[----:B------:R-:W-:Y:S01]  /*43cc0*/  R2UR UR29, R5 ;  /* 0x00000000051d72ca */ /* 0x000fe200000e0000 */
[----:B--2---:R-:W2:Y:S01]  /*43cd0*/  LD.E R26, desc[UR16][R2.64+0x8] ;  /* 0x00000810021a7980 */ /* 0x004ea2000c101900 */
[----:B------:R-:W-:-:S02]  /*43ce0*/  R2UR UR26, R4 ;  /* 0x00000000041a72ca */ /* 0x000fc400000e0000 */
[C---:B------:R-:W-:Y:S01]  /*43cf0*/  R2UR UR27, R5.reuse ;  /* 0x00000000051b72ca */ /* 0x040fe200000e0000 */
[----:B---3--:R-:W2:Y:S01]  /*43d00*/  LD.E R27, desc[UR56][R2.64+0xc] ;  /* 0x00000c38021b7980 */ /* 0x008ea2000c101900 */
[C---:B------:R-:W-:Y:S02]  /*43d10*/  R2UR UR24, R4.reuse ;  /* 0x00000000041872ca */ /* 0x040fe400000e0000 */
[C---:B------:R-:W-:Y:S01]  /*43d20*/  R2UR UR25, R5.reuse ;  /* 0x00000000051972ca */ /* 0x040fe200000e0000 */
[----:B----4-:R-:W2:Y:S01]  /*43d30*/  LD.E R28, desc[UR54][R2.64+0x10] ;  /* 0x00001036021c7980 */ /* 0x010ea2000c101900 */
[C---:B------:R-:W-:Y:S02]  /*43d40*/  R2UR UR22, R4.reuse ;  /* 0x00000000041672ca */ /* 0x040fe400000e0000 */
[----:B------:R-:W-:Y:S01]  /*43d50*/  R2UR UR23, R5 ;  /* 0x00000000051772ca */ /* 0x000fe200000e0000 */
[----:B------:R-:W2:Y:S01]  /*43d60*/  LD.E R29, desc[UR14][R2.64+0x14] ;  /* 0x0000140e021d7980 */ /* 0x000ea2000c101900 */
[----:B------:R-:W-:-:S02]  /*43d70*/  R2UR UR20, R4 ;  /* 0x00000000041472ca */ /* 0x000fc400000e0000 */
[C---:B------:R-:W-:Y:S01]  /*43d80*/  R2UR UR21, R5.reuse ;  /* 0x00000000051572ca */ /* 0x040fe200000e0000 */
[----:B------:R-:W2:Y:S01]  /*43d90*/  LD.E R30, desc[UR12][R2.64+0x18] ;  /* 0x0000180c021e7980 */ /* 0x000ea2000c101900 */
[C---:B------:R-:W-:Y:S02]  /*43da0*/  R2UR UR18, R4.reuse ;  /* 0x00000000041272ca */ /* 0x040fe400000e0000 */
[C---:B------:R-:W-:Y:S01]  /*43db0*/  R2UR UR19, R5.reuse ;  /* 0x00000000051372ca */ /* 0x040fe200000e0000 */
[----:B------:R-:W2:Y:S01]  /*43dc0*/  LD.E R31, desc[UR10][R2.64+0x1c] ;  /* 0x00001c0a021f7980 */ /* 0x000ea2000c101900 */
        /* <DEDUP_REMOVED lines=303> */
[----:B------:R-:W-:Y:S02]  /*450c0*/  R2UR UR10, R4 ;  /* 0x00000000040a72ca */ /* 0x000fe400000e0000 */
[----:B------:R-:W-:Y:S01]  /*450d0*/  R2UR UR11, R5 ;  /* 0x00000000050b72ca */ /* 0x000fe200000e0000 */
        /* <DEDUP_REMOVED lines=19> */
[----:B------:R-:W-:-:S02]  /*45210*/  VIADD R152, R6, 0x80 ;  /* 0x0000008006987836 */ /* 0x000fc40000000000 */
[----:B------:R-:W-:-:S03]  /*45220*/  IMAD.MOV.U32 R153, RZ, RZ, R7 ;  /* 0x000000ffff997224 */ /* 0x000fc600078e0007 */
[----:B------:R-:W-:Y:S02]  /*45230*/  R2UR UR6, R152 ;  /* 0x00000000980672ca */ /* 0x000fe400000e0000 */
[----:B------:R-:W-:Y:S02]  /*45240*/  R2UR UR7, R153 ;  /* 0x00000000990772ca */ /* 0x000fe400000e0000 */
[----:B------:R-:W-:Y:S02]  /*45250*/  F2FP.BF16.F32.PACK_AB R152, R17, R20 ;  /* 0x000000141198723e */ /* 0x000fe400000010ff */
[----:B------:R-:W-:Y:S02]  /*45260*/  F2FP.BF16.F32.PACK_AB R154, R12, R13 ;  /* 0x0000000d0c9a723e */ /* 0x000fe400000010ff */
[----:B------:R-:W-:Y:S02]  /*45270*/  F2FP.BF16.F32.PACK_AB R153, R11, R21 ;  /* 0x000000150b99723e */ /* 0x000fe400000010ff */
[----:B------:R-:W-:-:S02]  /*45280*/  F2FP.BF16.F32.PACK_AB R155, R156, R0 ;  /* 0x000000009c9b723e */ /* 0x000fc400000010ff */
        /* <DEDUP_REMOVED lines=24> */
[----:B--2---:R-:W-:-:S06]  /*45410*/  WARPGROUP.ARRIVE ;  /* 0x00000000000079c5 */ /* 0x004fcc0000000000 */
[----:B------:R-:W-:Y:S01]  /*45420*/  HGMMA.64x256x16.F32.BF16 R24, R152, gdesc[UR4].tnspB, R24, gsb0 ;  /* 0x43e0000498187df0 */ /* 0x000fe20008001818 */
        /* <DEDUP_REMOVED lines=2698> */
[----:B------:R4:W-:Y:S04]  /*4fcd0*/  ST.E desc[UR18][R2.64+0x1b4], R133 ;  /* 0x0001b48502007985 */ /* 0x0009e8000c101912 */
        /* <DEDUP_REMOVED lines=17> */
[----:B------:R-:W-:Y:S01]  /*4fdf0*/  R2UR UR19, R5 ;  /* 0x00000000051372ca */ /* 0x000fe200000e0000 */
[----:B------:R4:W-:Y:S04]  /*4fe00*/  ST.E desc[UR6][R2.64+0x1d0], R140 ;  /* 0x0001d08c02007985 */ /* 0x0009e8000c101906 */
[----:B------:R4:W-:Y:S04]  /*4fe10*/  ST.E desc[UR8][R2.64+0x1d4], R141 ;  /* 0x0001d48d02007985 */ /* 0x0009e8000c101908 */
[----:B------:R4:W-:Y:S04]  /*4fe20*/  ST.E desc[UR10][R2.64+0x1d8], R142 ;  /* 0x0001d88e02007985 */ /* 0x0009e8000c10190a */
[----:B------:R4:W-:Y:S04]  /*4fe30*/  ST.E desc[UR12][R2.64+0x1dc], R143 ;  /* 0x0001dc8f02007985 */ /* 0x0009e8000c10190c */
[----:B------:R4:W-:Y:S04]  /*4fe40*/  ST.E desc[UR14][R2.64+0x1e0], R144 ;  /* 0x0001e09002007985 */ /* 0x0009e8000c10190e */
[----:B------:R4:W-:Y:S04]  /*4fe50*/  ST.E desc[UR16][R2.64+0x1e4], R145 ;  /* 0x0001e49102007985 */ /* 0x0009e8000c101910 */
[----:B------:R-:W-:Y:S04]  /*4fe60*/  ST.E desc[UR20][R2.64+0x1ec], R147 ;  /* 0x0001ec9302007985 */ /* 0x000fe8000c101914 */
[----:B------:R-:W-:Y:S01]  /*4fe70*/  ST.E desc[UR22][R2.64+0x1f0], R148 ;  /* 0x0001f09402007985 */ /* 0x000fe2000c101916 */
[----:B------:R-:W-:-:S03]  /*4fe80*/  R2UR UR22, R4 ;  /* 0x00000000041672ca */ /* 0x000fc600000e0000 */
[----:B------:R-:W-:Y:S01]  /*4fe90*/  ST.E desc[UR24][R2.64+0x1f4], R149 ;  /* 0x0001f49502007985 */ /* 0x000fe2000c101918 */
[----:B------:R-:W-:-:S03]  /*4fea0*/  R2UR UR23, R5 ;  /* 0x00000000051772ca */ /* 0x000fc600000e0000 */
[----:B------:R-:W-:Y:S01]  /*4feb0*/  ST.E desc[UR26][R2.64+0x1f8], R150 ;  /* 0x0001f89602007985 */ /* 0x000fe2000c10191a */
[----:B------:R-:W-:-:S03]  /*4fec0*/  R2UR UR20, R4 ;  /* 0x00000000041472ca */ /* 0x000fc600000e0000 */
[----:B------:R-:W-:Y:S01]  /*4fed0*/  ST.E desc[UR28][R2.64+0x1fc], R151 ;  /* 0x0001fc9702007985 */ /* 0x000fe2000c10191c */
[C---:B------:R-:W-:Y:S02]  /*4fee0*/  R2UR UR21, R5.reuse ;  /* 0x00000000051572ca */ /* 0x040fe400000e0000 */
[C---:B------:R-:W-:Y:S01]  /*4fef0*/  R2UR UR16, R4.reuse ;  /* 0x00000000041072ca */ /* 0x040fe200000e0000 */
[----:B------:R4:W-:Y:S01]  /*4ff00*/  ST.E desc[UR18][R2.64+0x1e8], R146 ;  /* 0x0001e89202007985 */ /* 0x0009e2000c101912 */
        /* <DEDUP_REMOVED lines=8> */
[----:B------:R-:W-:Y:S01]  /*4ff90*/  R2UR UR11, R5 ;  /* 0x00000000050b72ca */ /* 0x000fe200000e0000 */
[----:B------:R-:W-:Y:S01]  /*4ffa0*/  ST.E desc[UR22][R8.64], R189 ;  /* 0x000000bd08007985 */ /* 0x000fe2000c101916 */
[----:B------:R-:W-:-:S02]  /*4ffb0*/  R2UR UR8, R4 ;  /* 0x00000000040872ca */ /* 0x000fc400000e0000 */
        /* <DEDUP_REMOVED lines=349> */
[----:B------:R-:W-:Y:S01]  /*51590*/  VIADD R6, R6, 0x280 ;  /* 0x0000028006067836 */ /* 0x000fe20000000000 */
[----:B------:R-:W-:-:S04]  /*515a0*/  R2UR UR7, R7 ;  /* 0x00000000070772ca */ /* 0x000fc800000e0000 */
[----:B------:R-:W-:Y:S02]  /*515b0*/  R2UR UR6, R6 ;  /* 0x00000000060672ca */ /* 0x000fe400000e0000 */
[----:B------:R-:W-:Y:S02]  /*515c0*/  F2FP.BF16.F32.PACK_AB R152, R186, R187 ;  /* 0x000000bbba98723e */ /* 0x000fe400000010ff */
[----:B------:R-:W-:Y:S02]  /*515d0*/  F2FP.BF16.F32.PACK_AB R154, R184, R185 ;  /* 0x000000b9b89a723e */ /* 0x000fe400000010ff */
[----:B------:R-:W-:Y:S02]  /*515e0*/  F2FP.BF16.F32.PACK_AB R153, R159, R160 ;  /* 0x000000a09f99723e */ /* 0x000fe400000010ff */
[----:B------:R-:W-:Y:S02]  /*515f0*/  F2FP.BF16.F32.PACK_AB R155, R157, R158 ;  /* 0x0000009e9d9b723e */ /* 0x000fe400000010ff */
        /* <DEDUP_REMOVED lines=27> */
[C---:B------:R-:W-:Y:S01]  /*517b0*/  R2UR UR7, R5.reuse ;  /* 0x00000000050772ca */ /* 0x040fe200000e0000 */
[----:B------:R-:W-:Y:S02]  /*517c0*/  WARPGROUP.DEPBAR.LE gsb0, 0x0 ;  /* 0x00008000000079c5 */ /* 0x000fe40000010000 */
[----:B------:R-:W-:Y:S01]  /*517d0*/  ST.E desc[UR4][R2.64], R24 ;  /* 0x0000001802007985 */ /* 0x000fe2000c101904 */
[----:B------:R-:W-:Y:S02]  /*517e0*/  R2UR UR4, R4 ;  /* 0x00000000040472ca */ /* 0x000fe400000e0000 */
[----:B------:R-:W-:-:S07]  /*517f0*/  R2UR UR5, R5 ;  /* 0x00000000050572ca */ /* 0x000fce00000e0000 */
[----:B------:R0:W-:Y:S01]  /*51800*/  ST.E desc[UR6][R2.64+0x4], R25 ;  /* 0x0000041902007985 */ /* 0x0001e2000c101906 */
[C---:B------:R-:W-:Y:S02]  /*51810*/  R2UR UR6, R4.reuse ;  /* 0x00000000040672ca */ /* 0x040fe400000e0000 */
[C---:B------:R-:W-:Y:S01]  /*51820*/  R2UR UR7, R5.reuse ;  /* 0x00000000050772ca */ /* 0x040fe200000e0000 */
[----:B------:R-:W-:Y:S01]  /*51830*/  ST.E desc[UR8][R2.64+0x8], R26 ;  /* 0x0000081a02007985 */ /* 0x000fe2000c101908 */
[C---:B------:R-:W-:Y:S02]  /*51840*/  R2UR UR8, R4.reuse ;  /* 0x00000000040872ca */ /* 0x040fe400000e0000 */
[C---:B------:R-:W-:Y:S01]  /*51850*/  R2UR UR9, R5.reuse ;  /* 0x00000000050972ca */ /* 0x040fe200000e0000 */
[----:B------:R1:W-:Y:S01]  /*51860*/  ST.E desc[UR10][R2.64+0xc], R27 ;  /* 0x00000c1b02007985 */ /* 0x0003e2000c10190a */
[C---:B------:R-:W-:Y:S02]  /*51870*/  R2UR UR10, R4.reuse ;  /* 0x00000000040a72ca */ /* 0x040fe400000e0000 */
[----:B------:R-:W-:Y:S01]  /*51880*/  R2UR UR11, R5 ;  /* 0x00000000050b72ca */ /* 0x000fe200000e0000 */
[----:B------:R-:W-:Y:S01]  /*51890*/  ST.E desc[UR12][R2.64+0x10], R28 ;  /* 0x0000101c02007985 */ /* 0x000fe2000c10190c */
[----:B------:R-:W-:-:S02]  /*518a0*/  R2UR UR12, R4 ;  /* 0x00000000040c72ca */ /* 0x000fc400000e0000 */
[C---:B------:R-:W-:Y:S01]  /*518b0*/  R2UR UR13, R5.reuse ;  /* 0x00000000050d72ca */ /* 0x040fe200000e0000 */
[----:B------:R2:W-:Y:S01]  /*518c0*/  ST.E desc[UR14][R2.64+0x14], R29 ;  /* 0x0000141d02007985 */ /* 0x0005e2000c10190e */
[C---:B------:R-:W-:Y:S02]  /*518d0*/  R2UR UR14, R4.reuse ;  /* 0x00000000040e72ca */ /* 0x040fe400000e0000 */
[C---:B------:R-:W-:Y:S01]  /*518e0*/  R2UR UR15, R5.reuse ;  /* 0x00000000050f72ca */ /* 0x040fe200000e0000 */
[----:B------:R-:W-:Y:S01]  /*518f0*/  ST.E desc[UR16][R2.64+0x18], R30 ;  /* 0x0000181e02007985 */ /* 0x000fe2000c101910 */
[C---:B------:R-:W-:Y:S02]  /*51900*/  R2UR UR16, R4.reuse ;  /* 0x00000000041072ca */ /* 0x040fe400000e0000 */
[----:B------:R-:W-:Y:S01]  /*51910*/  R2UR UR17, R5 ;  /* 0x00000000051172ca */ /* 0x000fe200000e0000 */
[----:B------:R3:W-:Y:S01]  /*51920*/  ST.E desc[UR18][R2.64+0x1c], R31 ;  /* 0x00001c1f02007985 */ /* 0x0007e2000c101912 */
[----:B------:R-:W-:-:S02]  /*51930*/  R2UR UR18, R4 ;  /* 0x00000000041272ca */ /* 0x000fc400000e0000 */
[C---:B------:R-:W-:Y:S01]  /*51940*/  R2UR UR19, R5.reuse ;  /* 0x00000000051372ca */ /* 0x040fe200000e0000 */
[----:B------:R-:W-:Y:S01]  /*51950*/  ST.E desc[UR20][R2.64+0x20], R32 ;  /* 0x0000202002007985 */ /* 0x000fe2000c101914 */
[C---:B------:R-:W-:Y:S02]  /*51960*/  R2UR UR20, R4.reuse ;  /* 0x00000000041472ca */ /* 0x040fe400000e0000 */
[C---:B------:R-:W-:Y:S01]  /*51970*/  R2UR UR21, R5.reuse ;  /* 0x00000000051572ca */ /* 0x040fe200000e0000 */
[----:B------:R-:W-:Y:S01]  /*51980*/  ST.E desc[UR22][R2.64+0x24], R33 ;  /* 0x0000242102007985 */ /* 0x000fe2000c101916 */
[C---:B------:R-:W-:Y:S02]  /*51990*/  R2UR UR22, R4.reuse ;  /* 0x00000000041672ca */ /* 0x040fe400000e0000 */
[----:B------:R-:W-:Y:S01]  /*519a0*/  R2UR UR23, R5 ;  /* 0x00000000051772ca */ /* 0x000fe200000e0000 */
[----:B------:R-:W-:Y:S01]  /*519b0*/  ST.E desc[UR4][R2.64+0x28], R34 ;  /* 0x0000282202007985 */ /* 0x000fe2000c101904 */
        /* <DEDUP_REMOVED lines=351> */
[----:B------:R-:W-:-:S03]  /*52fb0*/  R2UR UR4, R4 ;  /* 0x00000000040472ca */ /* 0x000fc600000e0000 */
[----:B------:R4:W-:Y:S01]  /*52fc0*/  ST.E desc[UR6][R8.64], R189 ;  /* 0x000000bd08007985 */ /* 0x0009e2000c101906 */
[----:B------:R-:W-:-:S03]  /*52fd0*/  R2UR UR5, R5 ;  /* 0x00000000050572ca */ /* 0x000fc600000e0000 */
[----:B------:R-:W4:Y:S01]  /*52fe0*/  LD.E R7, desc[UR8][R2.64] ;  /* 0x0000000802077980 */ /* 0x000f22000c101900 */
[C---:B------:R-:W-:Y:S02]  /*52ff0*/  R2UR UR6, R4.reuse ;  /* 0x00000000040672ca */ /* 0x040fe400000e0000 */
[C---:B------:R-:W-:Y:S01]  /*53000*/  R2UR UR7, R5.reuse ;  /* 0x00000000050772ca */ /* 0x040fe200000e0000 */
[----:B------:R-:W4:Y:S01]  /*53010*/  LD.E R11, desc[UR10][R2.64+0x4] ;  /* 0x0000040a020b7980 */ /* 0x000f22000c101900 */
[C---:B------:R-:W-:Y:S02]  /*53020*/  R2UR UR8, R4.reuse ;  /* 0x00000000040872ca */ /* 0x040fe400000e0000 */
[C---:B------:R-:W-:Y:S01]  /*53030*/  R2UR UR9, R5.reuse ;  /* 0x00000000050972ca */ /* 0x040fe200000e0000 */
[----:B------:R-:W4:Y:S01]  /*53040*/  LD.E R13, desc[UR12][R2.64+0x8] ;  /* 0x0000080c020d7980 */ /* 0x000f22000c101900 */
        /* <DEDUP_REMOVED lines=9> */
[C---:B------:R-:W-:Y:S02]  /*530e0*/  R2UR UR16, R4.reuse ;  /* 0x00000000041072ca */ /* 0x040fe400000e0000 */
[----:B------:R-:W-:Y:S01]  /*530f0*/  R2UR UR17, R5 ;  /* 0x00000000051172ca */ /* 0x000fe200000e0000 */
[----:B0-----:R-:W4:Y:S01]  /*53100*/  LD.E R25, desc[UR20][R2.64+0x18] ;  /* 0x0000181402197980 */ /* 0x001f22000c101900 */
[----:B------:R-:W-:-:S02]  /*53110*/  R2UR UR18, R4 ;  /* 0x00000000041272ca */ /* 0x000fc400000e0000 */
[C---:B------:R-:W-:Y:S01]  /*53120*/  R2UR UR19, R5.reuse ;  /* 0x00000000051372ca */ /* 0x040fe200000e0000 */
[----:B-1----:R-:W4:Y:S01]  /*53130*/  LD.E R27, desc[UR22][R2.64+0x1c] ;  /* 0x00001c16021b7980 */ /* 0x002f22000c101900 */
[C---:B------:R-:W-:Y:S02]  /*53140*/  R2UR UR20, R4.reuse ;  /* 0x00000000041472ca */ /* 0x040fe400000e0000 */
[C---:B------:R-:W-:Y:S01]  /*53150*/  R2UR UR21, R5.reuse ;  /* 0x00000000051572ca */ /* 0x040fe200000e0000 */
[----:B--2---:R-:W2:Y:S01]  /*53160*/  LD.E R29, desc[UR24][R2.64+0x20] ;  /* 0x00002018021d7980 */ /* 0x004ea2000c101900 */
[C---:B------:R-:W-:Y:S02]  /*53170*/  R2UR UR22, R4.reuse ;  /* 0x00000000041672ca */ /* 0x040fe400000e0000 */
[----:B------:R-:W-:Y:S01]  /*53180*/  R2UR UR23, R5 ;  /* 0x00000000051772ca */ /* 0x000fe200000e0000 */
[----:B---3--:R-:W3:Y:S01]  /*53190*/  LD.E R31, desc[UR26][R2.64+0x24] ;  /* 0x0000241a021f7980 */ /* 0x008ee2000c101900 */
[----:B------:R-:W-:-:S02]  /*531a0*/  R2UR UR24, R4 ;  /* 0x00000000041872ca */ /* 0x000fc400000e0000 */
[C---:B------:R-:W-:Y:S01]  /*531b0*/  R2UR UR25, R5.reuse ;  /* 0x00000000051972ca */ /* 0x040fe200000e0000 */
[----:B----4-:R-:W4:Y:S01]  /*531c0*/  LD.E R9, desc[UR28][R2.64+0x28] ;  /* 0x0000281c02097980 */ /* 0x010f22000c101900 */
        /* <DEDUP_REMOVED lines=375> */
[----:B--2---:R-:W-:Y:S01]  /*54940*/  ST.E desc[UR20][R2.64+0x20], R29 ;  /* 0x0000201d02007985 */ /* 0x004fe2000c101914 */
[C---:B------:R-:W-:Y:S02]  /*54950*/  R2UR UR20, R4.reuse ;  /* 0x00000000041472ca */ /* 0x040fe400000e0000 */
[C---:B------:R-:W-:Y:S01]  /*54960*/  R2UR UR21, R5.reuse ;  /* 0x00000000051572ca */ /* 0x040fe200000e0000 */
[----:B---3--:R-:W-:Y:S01]  /*54970*/  ST.E desc[UR22][R2.64+0x24], R31 ;  /* 0x0000241f02007985 */ /* 0x008fe2000c101916 */
[C---:B------:R-:W-:Y:S02]  /*54980*/  R2UR UR22, R4.reuse ;  /* 0x00000000041672ca */ /* 0x040fe400000e0000 */
[----:B------:R-:W-:Y:S01]  /*54990*/  R2UR UR23, R5 ;  /* 0x00000000051772ca */ /* 0x000fe200000e0000 */
[----:B----4-:R-:W-:Y:S01]  /*549a0*/  ST.E desc[UR24][R2.64+0x28], R9 ;  /* 0x0000280902007985 */ /* 0x010fe2000c101918 */
        /* <DEDUP_REMOVED lines=331> */
[----:B0-----:R-:W2:Y:S01]  /*55e60*/  LDL.64 R8, [R162+0x40] ;  /* 0x00004000a2087983 */ /* 0x001ea20000100a00 */
[----:B------:R-:W-:-:S02]  /*55e70*/  R2UR UR4, R4 ;  /* 0x00000000040472ca */ /* 0x000fc400000e0000 */
[----:B------:R-:W-:Y:S01]  /*55e80*/  R2UR UR5, R5 ;  /* 0x00000000050572ca */ /* 0x000fe200000e0000 */
[----:B------:R-:W3:-:S12]  /*55e90*/  LDL.64 R6, [R162] ;  /* 0x00000000a2067983 */ /* 0x000ed80000100a00 */
[----:B--2---:R-:W2:Y:S01]  /*55ea0*/  LD.E R0, desc[UR4][R8.64] ;  /* 0x0000000408007980 */ /* 0x004ea2000c101900 */
[----:B------:R-:W-:Y:S02]  /*55eb0*/  R2UR UR4, R4 ;  /* 0x00000000040472ca */ /* 0x000fe400000e0000 */
[----:B------:R-:W-:Y:S01]  /*55ec0*/  R2UR UR5, R5 ;  /* 0x00000000050572ca */ /* 0x000fe200000e0000 */
[----:B------:R-:W-:-:S12]  /*55ed0*/  BSSY B2, `(.L_x_2488) ;  /* 0x0000006000027945 */ /* 0x000fd80003800000 */
[----:B---3--:R1:W5:Y:S01]  /*55ee0*/  LD.E R6, desc[UR4][R6.64] ;  /* 0x0000000406067980 */ /* 0x008362000c101900 */
[----:B--2---:R-:W-:-:S04]  /*55ef0*/  LOP3.LUT R0, R0, 0x1, RZ, 0xfc, !PT ;  /* 0x0000000100007812 */ /* 0x004fc800078efcff */
[----:B------:R-:W-:-:S13]  /*55f00*/  ISETP.NE.AND P0, PT, R0, 0x3, PT ;  /* 0x000000030000780c */ /* 0x000fda0003f05270 */
[----:B-1----:R-:W-:Y:S05]  /*55f10*/  @!P0 BRA `(.L_x_2489) ;  /* 0x0000000000048947 */ /* 0x002fea0003800000 */
[----:B------:R-:W-:Y:S01]  /*55f20*/  BPT.TRAP 0x1 ;  /* 0x000000040000795c */ /* 0x000fe20000300000 */
.L_x_2489:
[----:B------:R-:W-:Y:S05]  /*55f30*/  BSYNC B2 ;  /* 0x0000000000027941 */ /* 0x000fea0003800000 */
.L_x_2488:
[C---:B------:R-:W-:Y:S02]  /*55f40*/  R2UR UR6, R4.reuse ;  /* 0x00000000040672ca */ /* 0x040fe400000e0000 */
[C---:B------:R-:W-:Y:S02]  /*55f50*/  R2UR UR7, R5.reuse ;  /* 0x00000000050772ca */ /* 0x040fe400000e0000 */
[----:B------:R-:W-:Y:S02]  /*55f60*/  R2UR UR4, R4 ;  /* 0x00000000040472ca */ /* 0x000fe400000e0000 */
[----:B------:R-:W-:-:S09]  /*55f70*/  R2UR UR5, R5 ;  /* 0x00000000050572ca */ /* 0x000fd200000e0000 */
[----:B------:R-:W2:Y:S04]  /*55f80*/  LD.E.64 R2, desc[UR6][R8.64+0x20] ;  /* 0x0000200608027980 */ /* 0x000ea8000c101b00 */
[----:B------:R-:W3:Y:S01]  /*55f90*/  LD.E R0, desc[UR4][R8.64+0xc] ;  /* 0x00000c0408007980 */ /* 0x000ee2000c101900 */
[----:B------:R-:W-:Y:S01]  /*55fa0*/  IMAD.MOV.U32 R191, RZ, RZ, 0x0 ;  /* 0x00000000ffbf7424 */ /* 0x000fe200078e00ff */
[----:B--2---:R-:W-:-:S05]  /*55fb0*/  MOV R3, R2 ;  /* 0x0000000200037202 */ /* 0x004fca0000000f00 */
[----:B-----5:R-:W-:-:S05]  /*55fc0*/  IMAD R3, R6, 0x8, R3 ;  /* 0x0000000806037824 */ /* 0x020fca00078e0203 */
[----:B---3--:R-:W-:-:S04]  /*55fd0*/  PRMT R0, R0, 0x654, R3 ;  /* 0x0000065400007816 */ /* 0x008fc80000000003 */
[----:B------:R0:W-:Y:S02]  /*55fe0*/  SYNCS.ARRIVE.TRANS64.RED.A1T0 RZ, [R0+URZ], RZ ;  /* 0x000000ff00ff79a7 */ /* 0x0001e4000810043f */
[----:B0-----:R-:W-:Y:S05]  /*55ff0*/  RET.REL.NODEC R190 `(_ZN7cutlass13device_kernelIN5flash11enable_sm90INS1_16FlashAttnFwdSm90INS1_25CollectiveMainloopFwdSm90ILi2EN4cute5tupleIJNS5_1CILi1EEES8_S8_EEENS6_IJNS7_ILi128EEENS7_ILi96EEENS7_ILi64EEEEEELi256ENS_10bfloat16_tEfNS_4arch4Sm90ELb0ELb1ELb0ELb0ELb1ELb0ELb1ELb1ELb0ELb1ELb1ELb0EEENS1_21CollectiveEpilogueFwdINS6_IJSA_NS7_ILi256EEESB_EEES9_SE_SG_Li256ELb0ELb1ELb1ELb0EEENS1_19SingleTileSchedulerILb0ELb1ELb1ELi128EEEEEEEEEvNT_6ParamsE) ;  /* 0xfffffaa0be007950 */ /* 0x001fea0003c3ffff */
.L_x_2464:
[----:B0-----:R0:W1:Y:S02]  /*56000*/  SYNCS.PHASECHK.TRANS64.TRYWAIT P0, [R11+URZ], R12 ;  /* 0x0000000c0b0075a7 */ /* 0x001064000800017f */
[----:B-1----:R-:W-:Y:S05]  /*56010*/  @!P0 NANOSLEEP.SYNCS 0x989680 ;  /* 0x009896800000895d */ /* 0x002fea0003900000 */
[----:B------:R-:W1:Y:S02]  /*56020*/  @!P0 SYNCS.PHASECHK.TRANS64 P0, [R11+URZ], R12 ;  /* 0x0000000c0b0085a7 */ /* 0x000e64000800007f */
[----:B-1----:R-:W-:Y:S05]  /*56030*/  @!P0 BRA `(.L_x_2464) ;  /* 0xfffffffc00f08947 */ /* 0x002fea000383ffff */
[----:B------:R-:W-:Y:S05]  /*56040*/  BRA `(.L_x_2463) ;  /* 0xfffffe4c00a87947 */ /* 0x000fea000383ffff */
.L_x_2471:
[----:B0-----:R0:W1:Y:S02]  /*56050*/  SYNCS.PHASECHK.TRANS64.TRYWAIT P0, [R11+URZ], R12 ;  /* 0x0000000c0b0075a7 */ /* 0x001064000800017f */
[----:B-1----:R-:W-:Y:S05]  /*56060*/  @!P0 NANOSLEEP.SYNCS 0x989680 ;  /* 0x009896800000895d */ /* 0x002fea0003900000 */
[----:B------:R-:W1:Y:S02]  /*56070*/  @!P0 SYNCS.PHASECHK.TRANS64 P0, [R11+URZ], R12 ;  /* 0x0000000c0b0085a7 */ /* 0x000e64000800007f */
[----:B-1----:R-:W-:Y:S05]  /*56080*/  @!P0 BRA `(.L_x_2471) ;  /* 0xfffffffc00f08947 */ /* 0x002fea000383ffff */
[----:B------:R-:W-:Y:S05]  /*56090*/  BRA `(.L_x_2470) ;  /* 0xfffffe54007c7947 */ /* 0x000fea000383ffff */
.L_x_2490:
        /* <DEDUP_REMOVED lines=14> */
.L_x_6563:


//--------------------- .text._ZN7cutlass13device_kernelIN5flash11enable_sm90INS1_16FlashAttnFwdSm90INS1_25CollectiveMainloopFwdSm90ILi2EN4cute5tupleIJNS5_1CILi1EEES8_S8_EEENS6_IJNS7_ILi128EEENS7_ILi96EEENS7_ILi64EEEEEELi256ENS_10bfloat16_tEfNS_4arch4Sm90ELb0ELb1ELb0ELb1ELb1ELb0ELb0ELb1ELb0ELb1ELb1ELb0EEENS1_21CollectiveEpilogueFwdINS6_IJSA_NS7_ILi256EEESB_EEES9_SE_SG_Li256ELb1ELb1ELb1ELb0EEENS1_36VarlenDynamicPersistentTileSchedulerILi128ELi96ELi256ELi128ELb1ELb1ELb1ELb1ELb0ELb1EEEEEEEEEvNT_6ParamsE --------------------------
	.section	.text._ZN7cutlass13device_kernelIN5flash11enable_sm90INS1_16FlashAttnFwdSm90INS1_25CollectiveMainloopFwdSm90ILi2EN4cute5tupleIJNS5_1CILi1EEES8_S8_EEENS6_IJNS7_ILi128EEENS7_ILi96EEENS7_ILi64EEEEEELi256ENS_10bfloat16_tEfNS_4arch4Sm90ELb0ELb1ELb0ELb1ELb1ELb0ELb0ELb1ELb0ELb1ELb1ELb0EEENS1_21CollectiveEpilogueFwdINS6_IJSA_NS7_ILi256EEESB_EEES9_SE_SG_Li256ELb1ELb1ELb1ELb0EEENS1_36VarlenDynamicPersistentTileSchedulerILi128ELi96ELi256ELi128ELb1ELb1ELb1ELb1ELb0ELb1EEEEEEEEEvNT_6ParamsE,"ax",@progbits
	.align	128
.text._ZN7cutlass13device_kernelIN5flash11enable_sm90INS1_16FlashAttnFwdSm90INS1_25CollectiveMainloopFwdSm90ILi2EN4cute5tupleIJNS5_1CILi1EEES8_S8_EEENS6_IJNS7_ILi128EEENS7_ILi96EEENS7_ILi64EEEEEELi256ENS_10bfloat16_tEfNS_4arch4Sm90ELb0ELb1ELb0ELb1ELb1ELb0ELb0ELb1ELb0ELb1ELb1ELb0EEENS1_21CollectiveEpilogueFwdINS6_IJSA_NS7_ILi256EEESB_EEES9_SE_SG_Li256ELb1ELb1ELb1ELb0EEENS1_36VarlenDynamicPersistentTileSchedulerILi128ELi96ELi256ELi128ELb1ELb1ELb1ELb1ELb0ELb1EEEEEEEEEvNT_6ParamsE:
        .type           _ZN7cutlass13device_kernelIN5flash11enable_sm90INS1_16FlashAttnFwdSm90INS1_25CollectiveMainloopFwdSm90ILi2EN4cute5tupleIJNS5_1CILi1EEES8_S8_EEENS6_IJNS7_ILi128EEENS7_ILi96EEENS7_ILi64EEEEEELi256ENS_10bfloat16_tEfNS_4arch4Sm90ELb0ELb1ELb0ELb1ELb1ELb0ELb0ELb1ELb0ELb1ELb1ELb0EEENS1_21CollectiveEpilogueFwdINS6_IJSA_NS7_ILi256EEESB_EEES9_SE_SG_Li256ELb1ELb1ELb1ELb0EEENS1_36VarlenDynamicPersistentTileSchedulerILi128ELi96ELi256ELi128ELb1ELb1ELb1ELb1ELb0ELb1EEEEEEEEEvNT_6ParamsE,@function
        .size           _ZN7cutlass13device_kernelIN5flash11enable_sm90INS1_16FlashAttnFwdSm90INS1_25CollectiveMainloopFwdSm90ILi2EN4cute5tupleIJNS5_1CILi1EEES8_S8_EEENS6_IJNS7_ILi128EEENS7_ILi96EEENS7_ILi64EEEEEELi256ENS_10bfloat16_tEfNS_4arch4Sm90ELb0ELb1ELb0ELb1ELb1ELb0ELb0ELb1ELb0ELb1ELb1ELb0EEENS1_21CollectiveEpilogueFwdINS6_IJSA_NS7_ILi256EEESB_EEES9_SE_SG_Li256ELb1ELb1ELb1ELb0EEENS1_36VarlenDynamicPersistentTileSchedulerILi128ELi96ELi256ELi128ELb1ELb1ELb1ELb1ELb0ELb1EEEEEEEEEvNT_6ParamsE,(.L_x_6565 - _ZN7cutlass13device_kernelIN5flash11enable_sm90INS1_16FlashAttnFwdSm90INS1_25CollectiveMainloopFwdSm90ILi2EN4cute5tupleIJNS5_1CILi1EEES8_S8_EEENS6_IJNS7_ILi128EEENS7_ILi96EEENS7_ILi64EEEEEELi256ENS_10bfloat16_tEfNS_4arch4Sm90ELb0ELb1ELb0ELb1ELb1ELb0ELb0ELb1ELb0ELb1ELb1ELb0EEENS1_21CollectiveEpilogueFwdINS6_IJSA_NS7_ILi256EEESB_EEES9_SE_SG_Li256ELb1ELb1ELb1ELb0EEENS1_36VarlenDynamicPersistentTileSchedulerILi128ELi96ELi256ELi128ELb1ELb1ELb1ELb1ELb0ELb1EEEEEEEEEvNT_6ParamsE)
        .other          _ZN7cutlass13device_kernelIN5flash11enable_sm90INS1_16FlashAttnFwdSm90INS1_25CollectiveMainloopFwdSm90ILi2EN4cute5tupleIJNS5_1CILi1EEES8_S8_EEENS6_IJNS7_ILi128EEENS7_ILi96EEENS7_ILi64EEEEEELi256ENS_10bfloat16_tEfNS_4arch4Sm90ELb0ELb1ELb0ELb1ELb1ELb0ELb0ELb1ELb0ELb1ELb1ELb0EEENS1_21CollectiveEpilogueFwdINS6_IJSA_NS7_ILi256EEESB_EEES9_SE_SG_Li256ELb1ELb1ELb1ELb0EEENS1_36VarlenDynamicPersistentTileSchedulerILi128ELi96ELi256ELi128ELb1ELb1ELb1ELb1ELb0ELb1EEEEEEEEEvNT_6ParamsE,@"STO_CUDA_ENTRY STV_DEFAULT"
_ZN7cutlass13device_kernelIN5flash11enable_sm90INS1_16FlashAttnFwdSm90INS1_25CollectiveMainloopFwdSm90ILi2EN4cute5tupleIJNS5_1CILi1EEES8_S8_EEENS6_IJNS7_ILi128EEENS7_ILi96EEENS7_ILi64EEEEEELi256ENS_10bfloat16_tEfNS_4arch4Sm90ELb0ELb1ELb0ELb1ELb1ELb0ELb0ELb1ELb0ELb1ELb1ELb0EEENS1_21CollectiveEpilogueFwdINS6_IJSA_NS7_ILi256EEESB_EEES9_SE_SG_Li256ELb1ELb1ELb1ELb0EEENS1_36VarlenDynamicPersistentTileSchedulerILi128ELi96ELi256ELi128ELb1ELb1ELb1ELb1ELb0ELb1EEEEEEEEEvNT_6ParamsE:
        /* <DEDUP_REMOVED lines=45> */
.L_x_2491:
        /* <DEDUP_REMOVED lines=22> */
.L_x_2492:
        /* <DEDUP_REMOVED lines=18> */
.L_x_2493:
        /* <DEDUP_REMOVED lines=22> */
.L_x_2494:
        /* <DEDUP_REMOVED lines=23> */
.L_x_2495:
        /* <DEDUP_REMOVED lines=8> */
.L_x_2497:
        /* <DEDUP_REMOVED lines=28> */
[----:B------:R-:W-:-:S03]  /*0a60*/  LOP3.LUT R5, R2, 0xffffff80, RZ, 0xc0, !PT ;  /* 0xffffff8002057812 */ /* 0x000fc600078ec0ff */
[----:B------:R-:W-:Y:S02]  /*0a70*/  IMAD.SHL.U32 R6, R4, 0x20, RZ ;  /* 0x0000002004067824 */ /* 0x000fe400078e00ff */
[----:B------:R-:W-:Y:S01]  /*0a80*/  IMAD.IADD R13, R0, 0x1, -R5 ;  /* 0x00000001000d7824 */ /* 0x000fe200078e0a05 */
[CC--:B------:R-:W-:Y:S02]  /*0a90*/  LEA.HI R5, R3.reuse, R0.reuse, RZ, 0x2 ;  /* 0x0000000003057211 */ /* 0x0c0fe400078f10ff */
[----:B------:R-:W-:Y:S02]  /*0aa0*/  LEA.HI R3, R3, R0, RZ, 0x4 ;  /* 0x0000000003037211 */ /* 0x000fe400078f20ff */
[----:B------:R-:W-:Y:S01]  /*0ab0*/  SHF.R.S32.HI R8, RZ, 0x1f, R13 ;  /* 0x0000001fff087819 */ /* 0x000fe2000001140d */
[----:B------:R-:W-:Y:S01]  /*0ac0*/  STL [R1], R13 ;  /* 0x0000000d01007387 */ /* 0x000fe20000100800 */
[----:B------:R-:W-:Y:S02]  /*0ad0*/  LOP3.LUT R11, R5, 0xfffffffc, RZ, 0xc0, !PT ;  /* 0xfffffffc050b7812 */ /* 0x000fe400078ec0ff */
[----:B------:R-:W-:-:S02]  /*0ae0*/  LOP3.LUT R5, R3, 0x3fffff0, RZ, 0xc0, !PT ;  /* 0x03fffff003057812 */ /* 0x000fc400078ec0ff */
[----:B------:R-:W-:Y:S01]  /*0af0*/  SHF.R.S32.HI R4, RZ, 0x4, R3 ;  /* 0x00000004ff047819 */ /* 0x000fe20000011403 */
[----:B------:R-:W-:Y:S01]  /*0b00*/  IMAD.IADD R12, R0, 0x1, -R11 ;  /* 0x00000001000c7824 */ /* 0x000fe200078e0a0b */
[----:B------:R-:W-:Y:S01]  /*0b10*/  LEA.HI R9, R8, R13, RZ, 0x2 ;  /* 0x0000000d08097211 */ /* 0x000fe200078f10ff */
[----:B------:R-:W-:Y:S01]  /*0b20*/  IMAD.IADD R5, R0, 0x1, -R5 ;  /* 0x0000000100057824 */ /* 0x000fe200078e0a05 */
[----:B------:R-:W-:Y:S02]  /*0b30*/  LEA.HI R0, R3, R4, RZ, 0x1 ;  /* 0x0000000403007211 */ /* 0x000fe400078f08ff */
[--C-:B------:R-:W-:Y:S02]  /*0b40*/  SHF.R.S32.HI R10, RZ, 0x2, R9.reuse ;  /* 0x00000002ff0a7819 */ /* 0x100fe40000011409 */
[----:B------:R-:W-:Y:S02]  /*0b50*/  SHF.R.S32.HI R7, RZ, 0x1f, R9 ;  /* 0x0000001fff077819 */ /* 0x000fe40000011409 */
[----:B------:R-:W-:-:S02]  /*0b60*/  SHF.R.S32.HI R3, RZ, 0x7, R2 ;  /* 0x00000007ff037819 */ /* 0x000fc40000011402 */
[----:B------:R-:W-:Y:S02]  /*0b70*/  LEA.HI R11, R7, R10, RZ, 0x3 ;  /* 0x0000000a070b7211 */ /* 0x000fe400078f18ff */
[----:B------:R-:W-:Y:S02]  /*0b80*/  LEA.HI R2, R2, R3, RZ, 0x1 ;  /* 0x0000000302027211 */ /* 0x000fe400078f08ff */
[----:B------:R-:W-:Y:S02]  /*0b90*/  LOP3.LUT R6, R6, 0xfffffc00, RZ, 0xc0, !PT ;  /* 0xfffffc0006067812 */ /* 0x000fe400078ec0ff */
[----:B------:R-:W-:Y:S02]  /*0ba0*/  LOP3.LUT R7, R0, 0x1ffffffe, RZ, 0xc0, !PT ;  /* 0x1ffffffe00077812 */ /* 0x000fe400078ec0ff */
[----:B------:R-:W-:Y:S01]  /*0bb0*/  LOP3.LUT R11, R11, 0xfffffff8, RZ, 0xc0, !PT ;  /* 0xfffffff80b0b7812 */ /* 0x000fe200078ec0ff */
[----:B------:R-:W-:Y:S01]  /*0bc0*/  IMAD R6, R5, 0x40, R6 ;  /* 0x0000004005067824 */ /* 0x000fe200078e0206 */
[----:B------:R-:W-:Y:S01]  /*0bd0*/  LEA.HI R8, R8, R13, RZ, 0x5 ;  /* 0x0000000d08087211 */ /* 0x000fe200078f28ff */
[----:B------:R-:W-:Y:S01]  /*0be0*/  IMAD.IADD R7, R4, 0x1, -R7 ;  /* 0x0000000104077824 */ /* 0x000fe200078e0a07 */
[----:B------:R-:W-:Y:S01]  /*0bf0*/  LOP3.LUT R2, R2, 0x3fffffe, RZ, 0xc0, !PT ;  /* 0x03fffffe02027812 */ /* 0x000fe200078ec0ff */
[----:B------:R-:W-:Y:S01]  /*0c00*/  IMAD.IADD R11, R10, 0x1, -R11 ;  /* 0x000000010a0b7824 */ /* 0x000fe200078e0a0b */
[----:B------:R-:W-:-:S02]  /*0c10*/  LEA.HI R0, R12, R12, RZ, 0x1 ;  /* 0x0000000c0c007211 */ /* 0x000fc400078f08ff */
[----:B------:R-:W-:Y:S01]  /*0c20*/  SHF.R.S32.HI R8, RZ, 0x5, R8 ;  /* 0x00000005ff087819 */ /* 0x000fe20000011408 */
[----:B------:R-:W-:Y:S01]  /*0c30*/  IMAD.IADD R2, R3, 0x1, -R2 ;  /* 0x0000000103027824 */ /* 0x000fe200078e0a02 */
[----:B------:R-:W-:Y:S01]  /*0c40*/  LOP3.LUT R3, R0, 0x1ffffffe, RZ, 0xc0, !PT ;  /* 0x1ffffffe00037812 */ /* 0x000fe200078ec0ff */
[----:B------:R-:W-:Y:S01]  /*0c50*/  IMAD R0, R7, 0x8, R6 ;  /* 0x0000000807007824 */ /* 0x000fe200078e0206 */
[----:B------:R-:W-:Y:S01]  /*0c60*/  LOP3.LUT R9, R9, 0x7ffffffc, RZ, 0xc0, !PT ;  /* 0x7ffffffc09097812 */ /* 0x000fe200078ec0ff */
[----:B------:R-:W-:Y:S02]  /*0c70*/  IMAD R11, R8, 0x10, R11 ;  /* 0x00000010080b7824 */ /* 0x000fe400078e020b */
[----:B------:R-:W-:Y:S01]  /*0c80*/  IMAD.IADD R3, R12, 0x1, -R3 ;  /* 0x000000010c037824 */ /* 0x000fe200078e0a03 */
[----:B------:R0:W-:Y:S01]  /*0c90*/  STL [R1+0x18], R0 ;  /* 0x0000180001007387 */ /* 0x0001e20000100800 */
[----:B------:R-:W-:-:S04]  /*0ca0*/  IMAD.IADD R9, R13, 0x1, -R9 ;  /* 0x000000010d097824 */ /* 0x000fc800078e0a09 */
[----:B------:R-:W-:-:S04]  /*0cb0*/  IMAD.SHL.U32 R17, R9, 0x2, RZ ;  /* 0x0000000209117824 */ /* 0x000fc800078e00ff */
[C---:B------:R-:W-:Y:S02]  /*0cc0*/  VIADD R229, R17.reuse, 0x8 ;  /* 0x0000000811e57836 */ /* 0x040fe40000000000 */
[----:B0-----:R-:W-:Y:S02]  /*0cd0*/  IMAD R0, R2, 0x40, R11 ;  /* 0x0000004002007824 */ /* 0x001fe400078e020b */
        /* <DEDUP_REMOVED lines=51> */
[----:B------:R-:W-:Y:S01]  /*1010*/  SHF.R.S32.HI R4, RZ, 0x1f, R205 ;  /* 0x0000001fff047819 */ /* 0x000fe200000114cd */
[----:B------:R-:W-:Y:S01]  /*1020*/  IMAD R22, R3, 0x8, R0 ;  /* 0x0000000803167824 */ /* 0x000fe200078e0200 */
[----:B0-----:R-:W-:-:S07]  /*1030*/  SHF.R.S32.HI R2, RZ, 0x1f, R204 ;  /* 0x0000001fff027819 */ /* 0x001fce00000114cc */
.L_x_2609:
[----:B------:R-:W-:Y:S01]  /*1040*/  ULDC.64 UR8, c[0x0][0xa28] ;  /* 0x00028a0000087ab9 */ /* 0x000fe20000000a00 */
[----:B0---4-:R-:W0:Y:S01]  /*1050*/  LDC.64 R6, c[0x0][0x418] ;  /* 0x00010600ff067b82 */ /* 0x011e220000000a00 */
[----:B------:R-:W-:Y:S01]  /*1060*/  UISETP.NE.U32.AND UP0, UPT, UR8, URZ, UPT ;  /* 0x0000003f0800728c */ /* 0x000fe2000bf05070 */
[----:B------:R-:W-:-:S03]  /*1070*/  IMAD.MOV.U32 R4, RZ, RZ, RZ ;  /* 0x000000ffff047224 */ /* 0x000fc600078e00ff */
[----:B------:R-:W-:-:S03]  /*1080*/  UISETP.NE.AND.EX UP0, UPT, UR9, URZ, UPT, UP0 ;  /* 0x0000003f0900728c */ /* 0x000fc6000bf05300 */
[----:B------:R-:W-:Y:S01]  /*1090*/  ULDC.64 UR8, c[0x0][0xa18] ;  /* 0x0002860000087ab9 */ /* 0x000fe20000000a00 */
[----:B-12---:R-:W1:Y:S01]  /*10a0*/  LDC R0, c[0x0][0x424] ;  /* 0x00010900ff007b82 */ /* 0x006e620000000800 */
[----:B------:R-:W-:Y:S01]  /*10b0*/  UISETP.NE.U32.AND UP1, UPT, UR8, URZ, UPT ;  /* 0x0000003f0800728c */ /* 0x000fe2000bf25070 */
[----:B------:R-:W-:-:S03]  /*10c0*/  PLOP3.LUT P0, PT, PT, PT, UP0, 0x80, 0x0 ;  /* 0x000000000000781c */ /* 0x000fc60003f0f008 */
[----:B------:R-:W-:-:S03]  /*10d0*/  UISETP.NE.AND.EX UP1, UPT, UR9, URZ, UPT, UP1 ;  /* 0x0000003f0900728c */ /* 0x000fc6000bf25310 */
[----:B------:R-:W-:Y:S01]  /*10e0*/  @UP0 ULDC.64 UR8, c[0x0][0xa28] ;  /* 0x00028a0000080ab9 */ /* 0x000fe20000000a00 */
[----:B------:R-:W2:Y:S01]  /*10f0*/  LDC R9, c[0x0][0x2f0] ;  /* 0x0000bc00ff097b82 */ /* 0x000ea20000000800 */
[----:B------:R-:W-:Y:S01]  /*1100*/  @UP0 UIMAD.WIDE UR8, UR7, 0x4, UR8 ;  /* 0x00000004070808a5 */ /* 0x000fe2000f8e0208 */
[----:B------:R-:W-:-:S05]  /*1110*/  PLOP3.LUT P2, PT, PT, PT, UP1, 0x80, 0x0 ;  /* 0x000000000000781c */ /* 0x000fca0003f4f018 */
[----:B------:R-:W-:Y:S01]  /*1120*/  @UP1 ULDC.64 UR10, c[0x0][0xa18] ;  /* 0x00028600000a1ab9 */ /* 0x000fe20000000a00 */
[----:B------:R-:W-:Y:S02]  /*1130*/  IMAD.U32 R2, RZ, RZ, UR8 ;  /* 0x00000008ff027e24 */ /* 0x000fe4000f8e00ff */
[----:B---3--:R-:W-:Y:S01]  /*1140*/  IMAD.U32 R3, RZ, RZ, UR9 ;  /* 0x00000009ff037e24 */ /* 0x008fe2000f8e00ff */
[----:B------:R-:W-:-:S04]  /*1150*/  @UP1 UIMAD.WIDE UR8, UR7, 0x4, UR10 ;  /* 0x00000004070818a5 */ /* 0x000fc8000f8e020a */
[----:B------:R3:W5:Y:S02]  /*1160*/  @P0 LDG.E R4, desc[UR48][R2.64] ;  /* 0x0000003002040981 */ /* 0x000764000c1e1900 */
[----:B------:R-:W-:Y:S02]  /*1170*/  IMAD.U32 R18, RZ, RZ, UR8 ;  /* 0x00000008ff127e24 */ /* 0x000fe4000f8e00ff */
[----:B------:R-:W-:Y:S01]  /*1180*/  IMAD.U32 R19, RZ, RZ, UR9 ;  /* 0x00000009ff137e24 */ /* 0x000fe2000f8e00ff */
[----:B------:R-:W-:-:S04]  /*1190*/  ULDC.64 UR8, c[0x0][0xa20] ;  /* 0x0002880000087ab9 */ /* 0x000fc80000000a00 */
[----:B------:R3:W5:Y:S01]  /*11a0*/  @P2 LDG.E R18, desc[UR48][R18.64] ;  /* 0x0000003012122981 */ /* 0x000762000c1e1900 */
[----:B0-----:R-:W-:Y:S01]  /*11b0*/  ISETP.NE.U32.AND P0, PT, R6, RZ, PT ;  /* 0x000000ff0600720c */ /* 0x001fe20003f05070 */
[----:B------:R-:W-:Y:S01]  /*11c0*/  ULOP3.LUT UR40, UR5, 0xffff, URZ, 0xc0, !UPT ;  /* 0x0000ffff05287892 */ /* 0x000fe2000f8ec03f */
[----:B------:R-:W-:Y:S02]  /*11d0*/  ISETP.NE.U32.AND P1, PT, RZ, UR8, PT ;  /* 0x00000008ff007c0c */ /* 0x000fe4000bf25070 */
[----:B------:R-:W-:Y:S02]  /*11e0*/  ISETP.NE.AND.EX P0, PT, R7, RZ, PT, P0 ;  /* 0x000000ff0700720c */ /* 0x000fe40003f05300 */
[----:B------:R-:W-:Y:S02]  /*11f0*/  ISETP.NE.AND.EX P1, PT, RZ, UR9, PT, P1 ;  /* 0x00000009ff007c0c */ /* 0x000fe4000bf25310 */
[----:B-1----:R-:W-:Y:S01]  /*1200*/  SEL R0, R0, 0x1, P0 ;  /* 0x0000000100007807 */ /* 0x002fe20000000000 */
[----:B---3--:R-:W-:Y:S10]  /*1210*/  @P2 BRA `(.L_x_2498) ;  /* 0x0000000000302947 */ /* 0x008ff40003800000 */
[----:B------:R-:W-:Y:S01]  /*1220*/  ULDC.64 UR8, c[0x0][0xa00] ;  /* 0x0002800000087ab9 */ /* 0x000fe20000000a00 */
[----:B-----5:R-:W0:Y:S01]  /*1230*/  LDC R18, c[0x0][0x288] ;  /* 0x0000a200ff127b82 */ /* 0x020e220000000800 */
[----:B------:R-:W-:-:S04]  /*1240*/  ISETP.NE.U32.AND P0, PT, RZ, UR8, PT ;  /* 0x00000008ff007c0c */ /* 0x000fc8000bf05070 */
[----:B------:R-:W-:-:S13]  /*1250*/  ISETP.NE.AND.EX P0, PT, RZ, UR9, PT, P0 ;  /* 0x00000009ff007c0c */ /* 0x000fda000bf05300 */
[----:B------:R-:W-:Y:S05]  /*1260*/  @!P0 BRA `(.L_x_2498) ;  /* 0x00000000001c8947 */ /* 0x000fea0003800000 */
[----:B------:R-:W-:Y:S02]  /*1270*/  ULDC.64 UR8, c[0x0][0xa00] ;  /* 0x0002800000087ab9 */ /* 0x000fe40000000a00 */
[----:B------:R-:W-:-:S06]  /*1280*/  UIMAD.WIDE UR8, UR7, 0x4, UR8 ;  /* 0x00000004070878a5 */ /* 0x000fcc000f8e0208 */
[----:B------:R-:W-:Y:S02]  /*1290*/  IMAD.U32 R2, RZ, RZ, UR8 ;  /* 0x00000008ff027e24 */ /* 0x000fe4000f8e00ff */
[----:B------:R-:W-:-:S05]  /*12a0*/  IMAD.U32 R3, RZ, RZ, UR9 ;  /* 0x00000009ff037e24 */ /* 0x000fca000f8e00ff */
[----:B0-----:R-:W3:Y:S04]  /*12b0*/  LDG.E R18, desc[UR48][R2.64] ;  /* 0x0000003002127981 */ /* 0x001ee8000c1e1900 */
[----:B------:R-:W3:Y:S02]  /*12c0*/  LDG.E R5, desc[UR48][R2.64+0x4] ;  /* 0x0000043002057981 */ /* 0x000ee4000c1e1900 */
[----:B---3--:R-:W-:-:S07]  /*12d0*/  IMAD.IADD R18, R5, 0x1, -R18 ;  /* 0x0000000105127824 */ /* 0x008fce00078e0a12 */
.L_x_2498:
[----:B------:R-:W-:Y:S01]  /*12e0*/  UMOV UR41, UR7 ;  /* 0x0000000700297c82 */ /* 0x000fe20008000000 */
[----:B--2---:R-:W-:Y:S01]  /*12f0*/  IMAD R19, R0, R9, RZ ;  /* 0x0000000900137224 */ /* 0x004fe200078e02ff */
[----:B------:R-:W-:Y:S06]  /*1300*/  @!P1 BRA `(.L_x_2499) ;  /* 0x0000000000189947 */ /* 0x000fec0003800000 */
[----:B------:R-:W-:Y:S02]  /*1310*/  ULDC.64 UR8, c[0x0][0xa20] ;  /* 0x0002880000087ab9 */ /* 0x000fe40000000a00 */
[----:B------:R-:W-:-:S06]  /*1320*/  UIMAD.WIDE UR8, UR7, 0x4, UR8 ;  /* 0x00000004070878a5 */ /* 0x000fcc000f8e0208 */
[----:B------:R-:W-:Y:S02]  /*1330*/  IMAD.U32 R2, RZ, RZ, UR8 ;  /* 0x00000008ff027e24 */ /* 0x000fe4000f8e00ff */
[----:B------:R-:W-:-:S05]  /*1340*/  IMAD.U32 R3, RZ, RZ, UR9 ;  /* 0x00000009ff037e24 */ /* 0x000fca000f8e00ff */
[----:B------:R1:W5:Y:S01]  /*1350*/  LDG.E R19, desc[UR48][R2.64] ;  /* 0x0000003002137981 */ /* 0x000362000c1e1900 */
[----:B------:R-:W-:Y:S05]  /*1360*/  BRA `(.L_x_2500) ;  /* 0x00000000002c7947 */ /* 0x000fea0003800000 */
.L_x_2499:
        /* <DEDUP_REMOVED lines=9> */
[----:B------:R-:W2:Y:S02]  /*1400*/  LDG.E R0, desc[UR48][R2.64+0x4] ;  /* 0x0000043002007981 */ /* 0x000ea4000c1e1900 */
[----:B--2---:R-:W-:-:S07]  /*1410*/  IMAD.IADD R19, R0, 0x1, -R19 ;  /* 0x0000000100137824 */ /* 0x004fce00078e0a13 */
.L_x_2500:
[----:B------:R-:W2:Y:S01]  /*1420*/  LDC R0, c[0x0][0x448] ;  /* 0x00011200ff007b82 */ /* 0x000ea20000000800 */
[----:B------:R-:W-:Y:S01]  /*1430*/  USHF.L.U32 UR42, UR6, 0x7, URZ ;  /* 0x00000007062a7899 */ /* 0x000fe2000800063f */
[----:B-----5:R-:W-:Y:S01]  /*1440*/  IMAD.IADD R19, R19, 0x1, -R4 ;  /* 0x0000000113137824 */ /* 0x020fe200078e0a04 */
[----:B------:R-:W-:Y:S01]  /*1450*/  ULDC.64 UR12, c[0x0][0x9e0] ;  /* 0x00027800000c7ab9 */ /* 0x000fe20000000a00 */
[----:B------:R-:W-:Y:S01]  /*1460*/  LOP3.LUT R16, R16, 0xfff7ffff, RZ, 0xc0, !PT ;  /* 0xfff7ffff10107812 */ /* 0x000fe200078ec0ff */
[----:B------:R-:W-:Y:S02]  /*1470*/  UIADD3 UR4, UR42, 0x7f, URZ ;  /* 0x0000007f2a047890 */ /* 0x000fe4000fffe03f */
[----:B------:R-:W-:Y:S01]  /*1480*/  UISETP.GE.AND UP0, UPT, UR13, 0x1, UPT ;  /* 0x000000010d00788c */ /* 0x000fe2000bf06270 */
[----:B01----:R-:W-:-:S03]  /*1490*/  IADD3 R3, R19, 0x1, -R18 ;  /* 0x0000000113037810 */ /* 0x003fc60007ffe812 */
[----:B------:R-:W-:Y:S02]  /*14a0*/  UP2UR UR47, UPR, URZ, 0x1 ;  /* 0x000000013f2f7883 */ /* 0x000fe40008000000 */
[----:B------:R-:W-:Y:S02]  /*14b0*/  PLOP3.LUT P0, PT, PT, PT, UP0, 0x40, 0x0 ;  /* 0x000000000000781c */ /* 0x000fe40003f0e808 */
[----:B--2---:R-:W-:Y:S01]  /*14c0*/  ISETP.NE.AND P1, PT, R0, 0x1, PT ;  /* 0x000000010000780c */ /* 0x004fe20003f25270 */
[----:B------:R-:W-:-:S12]  /*14d0*/  IMAD.U32 R0, RZ, RZ, UR4 ;  /* 0x00000004ff007e24 */ /* 0x000fd8000f8e00ff */
[----:B------:R-:W0:Y:S01]  /*14e0*/  @P1 LDC R2, c[0x0][0x44c] ;  /* 0x00011300ff021b82 */ /* 0x000e220000000800 */
[----:B------:R-:W-:-:S07]  /*14f0*/  @P1 LOP3.LUT R16, R16, 0x80000, RZ, 0xfc, !PT ;  /* 0x0008000010101812 */ /* 0x000fce00078efcff */
[----:B------:R-:W1:Y:S01]  /*1500*/  @P1 LDC R5, c[0x0][0x450] ;  /* 0x00011400ff051b82 */ /* 0x000e620000000800 */
[----:B0-----:R-:W-:-:S05]  /*1510*/  @P1 IMAD.HI.U32 R2, R2, UR4, RZ ;  /* 0x0000000402021c27 */ /* 0x001fca000f8e00ff */
[----:B-1----:R-:W-:-:S05]  /*1520*/  @P1 SHF.R.U32.HI R0, RZ, R5, R2 ;  /* 0x00000005ff001219 */ /* 0x002fca0000011602 */
[----:B------:R-:W-:-:S04]  /*1530*/  IMAD.IADD R3, R3, 0x1, R0 ;  /* 0x0000000103037824 */ /* 0x000fc800078e0200 */
[----:B------:R-:W-:Y:S01]  /*1540*/  VIADD R0, R3, UR12 ;  /* 0x0000000c03007c36 */ /* 0x000fe20008000000 */
[----:B------:R-:W-:Y:S06]  /*1550*/  @P0 BRA `(.L_x_2501) ;  /* 0x0000000000480947 */ /* 0x000fec0003800000 */
[C---:B------:R-:W-:Y:S01]  /*1560*/  ISETP.GT.AND P0, PT, R3.reuse, RZ, PT ;  /* 0x000000ff0300720c */ /* 0x040fe20003f04270 */
[----:B------:R-:W-:-:S05]  /*1570*/  VIADD R2, R3, 0xffffffff ;  /* 0xffffffff03027836 */ /* 0x000fca0000000000 */
[----:B------:R-:W-:-:S07]  /*1580*/  R2UR UR4, R2 ;  /* 0x00000000020472ca */ /* 0x000fce00000e0000 */
[----:B------:R-:W-:Y:S08]  /*1590*/  @P0 BRA `(.L_x_2502) ;  /* 0x0000000000200947 */ /* 0x000ff00003800000 */
[----:B------:R-:W-:Y:S01]  /*15a0*/  R2UR UR4, R3 ;  /* 0x00000000030472ca */ /* 0x000fe200000e0000 */
[----:B------:R-:W-:-:S11]  /*15b0*/  UISETP.NE.AND UP0, UPT, UR13, 0x1, UPT ;  /* 0x000000010d00788c */ /* 0x000fd6000bf05270 */
[----:B------:R-:W-:Y:S01]  /*15c0*/  @UP0 ULDC.64 UR8, c[0x0][0x9e8] ;  /* 0x00027a0000080ab9 */ /* 0x000fe20000000a00 */
[----:B------:R-:W-:-:S04]  /*15d0*/  UIADD3 UR4, -UR4, URZ, URZ ;  /* 0x0000003f04047290 */ /* 0x000fc8000fffe13f */
[----:B------:R-:W-:-:S04]  /*15e0*/  UIMAD.WIDE.U32 UR6, UR4, UR8, URZ ;  /* 0x00000008040672a5 */ /* 0x000fc8000f8e003f */
[----:B------:R-:W-:-:S04]  /*15f0*/  @UP0 USHF.R.U32.HI UR4, URZ, UR9, UR7 ;  /* 0x000000093f040299 */ /* 0x000fc80008011607 */
[----:B------:R-:W-:Y:S01]  /*1600*/  ULOP3.LUT UR4, URZ, UR4, URZ, 0x33, !UPT ;  /* 0x000000043f047292 */ /* 0x000fe2000f8e333f */
[----:B------:R-:W-:Y:S11]  /*1610*/  BRA `(.L_x_2503) ;  /* 0x0000000000107947 */ /* 0x000ff60003800000 */
.L_x_2502:
[----:B------:R-:W-:-:S11]  /*1620*/  UISETP.NE.AND UP0, UPT, UR13, 0x1, UPT ;  /* 0x000000010d00788c */ /* 0x000fd6000bf05270 */
[----:B------:R-:W-:Y:S02]  /*1630*/  @UP0 ULDC.64 UR8, c[0x0][0x9e8] ;  /* 0x00027a0000080ab9 */ /* 0x000fe40000000a00 */
[----:B------:R-:W-:-:S04]  /*1640*/  UIMAD.WIDE.U32 UR6, UR4, UR8, URZ ;  /* 0x00000008040672a5 */ /* 0x000fc8000f8e003f */
[----:B------:R-:W-:-:S12]  /*1650*/  @UP0 USHF.R.U32.HI UR4, URZ, UR9, UR7 ;  /* 0x000000093f040299 */ /* 0x000fd80008011607 */
.L_x_2503:
[----:B------:R-:W-:-:S06]  /*1660*/  UIMAD UR4, UR4, UR13, UR13 ;  /* 0x0000000d040472a4 */ /* 0x000fcc000f8e020d */
[----:B------:R-:W-:-:S07]  /*1670*/  VIMNMX R0, R0, UR4, PT ;  /* 0x0000000400007c48 */ /* 0x000fce000bfe0100 */
.L_x_2501:
[----:B------:R-:W0:Y:S01]  /*1680*/  @P1 LDC R4, c[0x0][0x44c] ;  /* 0x00011300ff041b82 */ /* 0x000e220000000800 */
[----:B------:R-:W-:Y:S01]  /*1690*/  UISETP.GE.AND UP0, UPT, UR13, 0x1, UPT ;  /* 0x000000010d00788c */ /* 0x000fe2000bf06270 */
[----:B------:R-:W-:Y:S01]  /*16a0*/  IMAD.U32 R3, RZ, RZ, UR42 ;  /* 0x0000002aff037e24 */ /* 0x000fe2000f8e00ff */
[----:B------:R-:W-:Y:S01]  /*16b0*/  ULDC UR4, c[0x0][0x9dc] ;  /* 0x0002770000047ab9 */ /* 0x000fe20000000800 */
[----:B------:R-:W-:Y:S02]  /*16c0*/  VIADD R2, R0, 0x5f ;  /* 0x0000005f00027836 */ /* 0x000fe40000000000 */
[----:B------:R-:W-:Y:S01]  /*16d0*/  VIADD R0, R19, 0x5f ;  /* 0x0000005f13007836 */ /* 0x000fe20000000000 */
[----:B------:R-:W-:Y:S01]  /*16e0*/  PLOP3.LUT P0, PT, PT, PT, UP0, 0x40, 0x0 ;  /* 0x000000000000781c */ /* 0x000fe20003f0e808 */
[----:B------:R-:W1:Y:S01]  /*16f0*/  @P1 LDC R5, c[0x0][0x450] ;  /* 0x00011400ff051b82 */ /* 0x000e620000000800 */
[----:B------:R-:W-:-:S04]  /*1700*/  IMAD.HI R2, R2, 0x2aaaaaab, RZ ;  /* 0x2aaaaaab02027827 */ /* 0x000fc800078e02ff */
[----:B------:R-:W-:-:S04]  /*1710*/  IMAD.HI R0, R0, 0x2aaaaaab, RZ ;  /* 0x2aaaaaab00007827 */ /* 0x000fc800078e02ff */
[----:B0-----:R-:W-:-:S05]  /*1720*/  @P1 IMAD.HI.U32 R4, R4, UR42, RZ ;  /* 0x0000002a04041c27 */ /* 0x001fca000f8e00ff */
[----:B-1----:R-:W-:Y:S02]  /*1730*/  @P1 SHF.R.U32.HI R3, RZ, R5, R4 ;  /* 0x00000005ff031219 */ /* 0x002fe40000011604 */
[----:B------:R-:W-:Y:S02]  /*1740*/  SHF.R.U32.HI R5, RZ, 0x1f, R2 ;  /* 0x0000001fff057819 */ /* 0x000fe40000011602 */
[----:B------:R-:W-:Y:S02]  /*1750*/  IADD3 R4, R3, R19, -R18 ;  /* 0x0000001303047210 */ /* 0x000fe40007ffe812 */
[----:B------:R-:W-:Y:S02]  /*1760*/  SHF.R.U32.HI R3, RZ, 0x1f, R0 ;  /* 0x0000001fff037819 */ /* 0x000fe40000011600 */
[----:B------:R-:W-:Y:S01]  /*1770*/  LEA.HI.SX32 R2, R2, R5, 0x1c ;  /* 0x0000000502027211 */ /* 0x000fe200078fe2ff */
[----:B------:R-:W-:Y:S01]  /*1780*/  VIADD R6, R4, -UR4 ;  /* 0x8000000404067c36 */ /* 0x000fe20008000000 */
[----:B------:R-:W-:-:S04]  /*1790*/  LEA.HI.SX32 R3, R0, R3, 0x1c ;  /* 0x0000000300037211 */ /* 0x000fc800078fe2ff */
[----:B------:R-:W-:Y:S02]  /*17a0*/  R2UR UR8, R6 ;  /* 0x00000000060872ca */ /* 0x000fe400000e0000 */
[----:B------:R-:W-:Y:S01]  /*17b0*/  VIMNMX R152, R3, R2, PT ;  /* 0x0000000203987248 */ /* 0x000fe20003fe0100 */
[----:B------:R-:W-:-:S12]  /*17c0*/  @P0 BRA `(.L_x_2504) ;  /* 0x0000000000480947 */ /* 0x000fd80003800000 */
[----:B------:R-:W-:-:S13]  /*17d0*/  R2UR UR4, R4 ;  /* 0x00000000040472ca */ /* 0x000fda00000e0000 */
        /* <DEDUP_REMOVED lines=10> */
.L_x_2505:
[----:B------:R-:W-:-:S11]  /*1880*/  UISETP.NE.AND UP0, UPT, UR13, 0x1, UPT ;  /* 0x000000010d00788c */ /* 0x000fd6000bf05270 */
[----:B------:R-:W-:Y:S02]  /*1890*/  @UP0 ULDC.64 UR10, c[0x0][0x9e8] ;  /* 0x00027a00000a0ab9 */ /* 0x000fe40000000a00 */
[----:B------:R-:W-:-:S04]  /*18a0*/  UIMAD.WIDE.U32 UR6, UR4, UR10, URZ ;  /* 0x0000000a040672a5 */ /* 0x000fc8000f8e003f */
[----:B------:R-:W-:-:S12]  /*18b0*/  @UP0 USHF.R.U32.HI UR4, URZ, UR11, UR7 ;  /* 0x0000000b3f040299 */ /* 0x000fd80008011607 */
.L_x_2506:
[----:B------:R-:W-:-:S04]  /*18c0*/  UIMAD UR4, UR4, UR13, URZ ;  /* 0x0000000d040472a4 */ /* 0x000fc8000f8e023f */
[----:B------:R-:W-:-:S04]  /*18d0*/  UISETP.LT.AND UP0, UPT, UR8, UR4, UPT ;  /* 0x000000040800728c */ /* 0x000fc8000bf01270 */
[----:B------:R-:W-:-:S12]  /*18e0*/  USEL UR8, UR8, UR4, !UP0 ;  /* 0x0000000408087287 */ /* 0x000fd8000c000000 */
.L_x_2504:
[----:B------:R-:W-:-:S04]  /*18f0*/  UIMAD.WIDE UR6, UR8, 0x2aaaaaab, URZ ;  /* 0x2aaaaaab080678a5 */ /* 0x000fc8000f8e023f */
[----:B------:R-:W-:-:S04]  /*1900*/  USHF.R.U32.HI UR4, URZ, 0x1f, UR7 ;  /* 0x0000001f3f047899 */ /* 0x000fc80008011607 */
[----:B------:R-:W-:Y:S02]  /*1910*/  ULEA.HI.SX32 UR7, UR7, UR4, 0x1c ;  /* 0x0000000407077291 */ /* 0x000fe4000f8fe23f */
[----:B------:R-:W-:Y:S02]  /*1920*/  ULOP3.LUT UR4, UR5, 0xff000000, URZ, 0xc0, !UPT ;  /* 0xff00000005047892 */ /* 0x000fe4000f8ec03f */
[----:B------:R-:W-:Y:S02]  /*1930*/  UISETP.LT.AND UP0, UPT, URZ, UR7, UPT ;  /* 0x000000073f00728c */ /* 0x000fe4000bf01270 */
[----:B------:R-:W-:Y:S02]  /*1940*/  ULOP3.LUT UR5, UR5, 0xff0000, URZ, 0xc0, !UPT ;  /* 0x00ff000005057892 */ /* 0x000fe4000f8ec03f */
[----:B------:R-:W-:Y:S02]  /*1950*/  USEL UR45, URZ, UR7, !UP0 ;  /* 0x000000073f2d7287 */ /* 0x000fe4000c000000 */
[----:B------:R-:W-:-:S04]  /*1960*/  USHF.R.U32.HI UR4, URZ, 0x8, UR4 ;  /* 0x000000083f047899 */ /* 0x000fc80008011604 */
[----:B------:R-:W-:Y:S01]  /*1970*/  ISETP.GT.AND P0, PT, R152, UR45, PT ;  /* 0x0000002d98007c0c */ /* 0x000fe2000bf04270 */
[----:B------:R-:W-:-:S03]  /*1980*/  ULEA.HI UR5, UR5, UR4, URZ, 0x10 ;  /* 0x0000000405057291 */ /* 0x000fc6000f8f803f */
[----:B------:R-:W-:Y:S01]  /*1990*/  UMOV UR4, URZ ;  /* 0x0000003f00047c82 */ /* 0x000fe20008000000 */
[----:B------:R-:W-:Y:S02]  /*19a0*/  ULOP3.LUT UR43, UR5, 0xff, URZ, 0xc0, !UPT ;  /* 0x000000ff052b7892 */ /* 0x000fe4000f8ec03f */
[----:B------:R-:W-:-:S06]  /*19b0*/  USHF.R.U32.HI UR44, URZ, 0x10, UR5 ;  /* 0x000000103f2c7899 */ /* 0x000fcc0008011605 */
[----:B------:R-:W-:Y:S06]  /*19c0*/  @!P0 BRA `(.L_x_2507) ;  /* 0x0000000000988947 */ /* 0x000fec0003800000 */
[----:B------:R-:W-:Y:S01]  /*19d0*/  UISETP.NE.AND UP0, UPT, UR44, URZ, UPT ;  /* 0x0000003f2c00728c */ /* 0x000fe2000bf05270 */
[----:B------:R-:W-:-:S03]  /*19e0*/  ULDC UR4, c[0x0][0x9f0] ;  /* 0x00027c0000047ab9 */ /* 0x000fc60000000800 */
[----:B------:R-:W-:-:S03]  /*19f0*/  USEL UR9, UR44, UR4, UP0 ;  /* 0x000000042c097287 */ /* 0x000fc60008000000 */
[----:B------:R-:W-:-:S03]  /*1a00*/  UMOV UR4, URZ ;  /* 0x0000003f00047c82 */ /* 0x000fc60008000000 */
[----:B------:R-:W-:-:S05]  /*1a10*/  IMAD.U32 R5, RZ, RZ, UR9 ;  /* 0x00000009ff057e24 */ /* 0x000fca000f8e00ff */
        /* <DEDUP_REMOVED lines=33> */
.L_x_2507:
        /* <DEDUP_REMOVED lines=107> */
.L_x_2509:
        /* <DEDUP_REMOVED lines=13> */
.L_x_2704:
[----:B------:R-:W-:Y:S01]  /*23b0*/  IMAD.U32 R0, RZ, RZ, UR46 ;  /* 0x0000002eff007e24 */ /* 0x000fe2000f8e00ff */
[----:B------:R-:W-:Y:S05]  /*23c0*/  WARPSYNC.ALL ;  /* 0x0000000000007948 */ /* 0x000fea0003800000 */
[----:B------:R1:W-:Y:S01]  /*23d0*/  BAR.SYNC.DEFER_BLOCKING R7, 0x100 ;  /* 0x000400070000751d */ /* 0x0003e20000010000 */
[----:B------:R-:W-:-:S13]  /*23e0*/  ISETP.NE.AND P0, PT, R0, 0x3, PT ;  /* 0x000000030000780c */ /* 0x000fda0003f05270 */
[----:B-1----:R-:W-:Y:S05]  /*23f0*/  @!P0 BRA `(.L_x_2511) ;  /* 0x0000000000048947 */ /* 0x002fea0003800000 */
[----:B------:R-:W-:Y:S01]  /*2400*/  BPT.TRAP 0x1 ;  /* 0x000000040000795c */ /* 0x000fe20000300000 */
.L_x_2511:
[----:B------:R-:W-:Y:S01]  /*2410*/  R2UR UR22, R6 ;  /* 0x00000000061672ca */ /* 0x000fe200000e0000 */
[----:B------:R-:W-:-:S05]  /*2420*/  IMAD.U32 R8, RZ, RZ, UR37 ;  /* 0x00000025ff087e24 */ /* 0x000fca000f8e00ff */
[----:B------:R-:W-:-:S07]  /*2430*/  SHF.L.U32 R8, R8, 0x1f, RZ ;  /* 0x0000001f08087819 */ /* 0x000fce00000006ff */
[----:B------:R-:W-:-:S09]  /*2440*/  ULEA UR22, UR38, UR22, 0x3 ;  /* 0x0000001626167291 */ /* 0x000fd2000f8e183f */
[----:B------:R1:W2:Y:S01]  /*2450*/  SYNCS.PHASECHK.TRANS64.TRYWAIT P1, [UR22+0x22830], R8 ;  /* 0x02283008ff0075a7 */ /* 0x0002a20008020156 */
[----:B------:R-:W-:Y:S05]  /*2460*/  @!P0 BRA `(.L_x_2512) ;  /* 0x0000000000048947 */ /* 0x000fea0003800000 */
[----:B------:R-:W-:Y:S01]  /*2470*/  BPT.TRAP 0x1 ;  /* 0x000000040000795c */ /* 0x000fe20000300000 */
.L_x_2512:
[----:B--2---:R-:W-:Y:S05]  /*2480*/  @P1 BRA `(.L_x_2513) ;  /* 0x0000000000081947 */ /* 0x004fea0003800000 */
[----:B------:R-:W2:Y:S02]  /*2490*/  SYNCS.PHASECHK.TRANS64.TRYWAIT P1, [UR22+0x22830], R8 ;  /* 0x02283008ff0075a7 */ /* 0x000ea40008020156 */
[----:B--2---:R-:W-:Y:S05]  /*24a0*/  @!P1 BRA `(.L_x_2514) ;  /* 0x0000016000409947 */ /* 0x004fea0003800000 */
.L_x_2513:
        /* <DEDUP_REMOVED lines=8> */
[----:B------:R-:W2:Y:S01]  /*2530*/  S2R R0, SR_TID.X ;  /* 0x0000000000007919 */ /* 0x000ea20000002100 */
        /* <DEDUP_REMOVED lines=15> */
[----:B--2---:R-:W-:-:S04]  /*2630*/  SHF.R.U32.HI R0, RZ, 0x7, R0 ;  /* 0x00000007ff007819 */ /* 0x004fc80000011600 */
[----:B0-----:R-:W-:Y:S01]  /*2640*/  IADD3 R3, -R0, 0xb, RZ ;  /* 0x0000000b00037810 */ /* 0x001fe20007ffe1ff */
        /* <DEDUP_REMOVED lines=13> */
.L_x_2515:
[----:B------:R-:W2:Y:S01]  /*2720*/  LDC R0, c[0x0][0x448] ;  /* 0x00011200ff007b82 */ /* 0x000ea20000000800 */
[----:B------:R-:W-:Y:S02]  /*2730*/  UIADD3 UR6, UR22, 0x22840, URZ ;  /* 0x0002284016067890 */ /* 0x000fe4000fffe03f */
[----:B------:R-:W-:Y:S01]  /*2740*/  UISETP.NE.AND UP0, UPT, UR47, URZ, UPT ;  /* 0x0000003f2f00728c */ /* 0x000fe2000bf05270 */
[----:B------:R-:W-:Y:S01]  /*2750*/  ULDC UR23, c[0x0][0x9dc] ;  /* 0x0002770000177ab9 */ /* 0x000fe20000000800 */
[----:B------:R-:W-:-:S03]  /*2760*/  ULDC UR14, c[0x0][0x9e0] ;  /* 0x00027800000e7ab9 */ /* 0x000fc60000000800 */
[----:B------:R-:W3:Y:S01]  /*2770*/  S2UR UR7, SR_CgaCtaId ;  /* 0x00000000000779c3 */ /* 0x000ee20000008800 */
[----:B--2---:R-:W-:Y:S01]  /*2780*/  ISETP.NE.AND P1, PT, R0, 0x1, PT ;  /* 0x000000010000780c */ /* 0x004fe20003f25270 */
[----:B------:R-:W-:-:S04]  /*2790*/  VIADD R0, R22, UR42 ;  /* 0x0000002a16007c36 */ /* 0x000fc80008000000 */
[----:B------:R-:W-:Y:S01]  /*27a0*/  IMAD.MOV.U32 R2, RZ, RZ, R0 ;  /* 0x000000ffff027224 */ /* 0x000fe200078e0000 */
[----:B---3--:R-:W-:-:S07]  /*27b0*/  UPRMT UR6, UR7, 0x654, UR6 ;  /* 0x0000065407067896 */ /* 0x008fce0008000006 */
[----:B------:R-:W2:Y:S08]  /*27c0*/  @P1 LDC R5, c[0x0][0x44c] ;  /* 0x00011300ff051b82 */ /* 0x000eb00000000800 */
[----:B------:R-:W3:Y:S01]  /*27d0*/  @P1 LDC R9, c[0x0][0x450] ;  /* 0x00011400ff091b82 */ /* 0x000ee20000000800 */
[----:B------:R-:W-:Y:S01]  /*27e0*/  SYNCS.ARRIVE.TRANS64.RED.A1T0 RZ, [UR6], RZ ;  /* 0x000000ffffff79a7 */ /* 0x000fe20008100406 */
[----:B------:R-:W-:Y:S01]  /*27f0*/  ULOP3.LUT UR6, URZ, UR23, URZ, 0x33, !UPT ;  /* 0x000000173f067292 */ /* 0x000fe2000f8e333f */
[----:B--2---:R-:W-:-:S04]  /*2800*/  @P1 IMAD.HI.U32 R4, R0, R5, RZ ;  /* 0x0000000500041227 */ /* 0x004fc800078e00ff */
[C---:B------:R-:W-:Y:S01]  /*2810*/  IMAD R0, R152.reuse, -0x60, R19 ;  /* 0xffffffa098007824 */ /* 0x040fe200078e0213 */
[----:B---3--:R-:W-:Y:S01]  /*2820*/  @P1 SHF.R.U32.HI R2, RZ, R9, R4 ;  /* 0x00000009ff021219 */ /* 0x008fe20000011604 */
[----:B------:R-:W-:Y:S01]  /*2830*/  IMAD.MOV.U32 R9, RZ, RZ, -0x60 ;  /* 0xffffffa0ff097424 */ /* 0x000fe200078e00ff */
[----:B------:R-:W-:Y:S02]  /*2840*/  PLOP3.LUT P1, PT, PT, PT, UP0, 0x40, 0x0 ;  /* 0x000000000000781c */ /* 0x000fe40003f2e808 */
[C-C-:B------:R-:W-:Y:S01]  /*2850*/  IADD3 R5, -R17.reuse, 0x61, R0.reuse ;  /* 0x0000006111057810 */ /* 0x140fe20007ffe100 */
[----:B------:R-:W2:Y:S01]  /*2860*/  SHFL.IDX PT, R10, R2, RZ, 0x1c1f ;  /* 0x001c1fff020a7589 */ /* 0x000ea200000e0000 */
[----:B------:R-:W-:Y:S01]  /*2870*/  IMAD R14, R152, R9, 0x60 ;  /* 0x00000060980e7424 */ /* 0x000fe200078e0209 */
[----:B------:R-:W-:Y:S02]  /*2880*/  IADD3 R9, -R17, 0x60, R0 ;  /* 0x0000006011097810 */ /* 0x000fe40007ffe100 */
[----:B------:R-:W-:-:S02]  /*2890*/  IMAD.IADD R5, R5, 0x1, -R18 ;  /* 0x0000000105057824 */ /* 0x000fc400078e0a12 */
[----:B------:R-:W-:Y:S02]  /*28a0*/  IMAD.IADD R20, R14, 0x1, -R17 ;  /* 0x000000010e147824 */ /* 0x000fe400078e0a11 */
[C---:B------:R-:W-:Y:S02]  /*28b0*/  VIADD R12, R5.reuse, UR14 ;  /* 0x0000000e050c7c36 */ /* 0x040fe40008000000 */
[----:B------:R-:W-:-:S03]  /*28c0*/  VIADD R11, R5, UR6 ;  /* 0x00000006050b7c36 */ /* 0x000fc60008000000 */
[----:B--2---:R-:W-:Y:S01]  /*28d0*/  VIADDMNMX R0, R10, R12, R9, PT ;  /* 0x0000000c0a007246 */ /* 0x004fe20003800109 */
[----:B------:R-:W-:Y:S01]  /*28e0*/  IMAD.IADD R4, R11, 0x1, R10 ;  /* 0x000000010b047824 */ /* 0x000fe200078e020a */
[----:B------:R-:W-:Y:S06]  /*28f0*/  @P1 BRA `(.L_x_2516) ;  /* 0x00000000005c1947 */ /* 0x000fec0003800000 */
[----:B------:R-:W-:Y:S01]  /*2900*/  IADD3 R5, -R18, R19, R10 ;  /* 0x0000001312057210 */ /* 0x000fe20007ffe10a */
[----:B------:R-:W-:Y:S03]  /*2910*/  BSSY B0, `(.L_x_2517) ;  /* 0x0000012000007945 */ /* 0x000fe60003800000 */
[----:B------:R-:W-:-:S13]  /*2920*/  ISETP.GT.AND P1, PT, R5, -0x1, PT ;  /* 0xffffffff0500780c */ /* 0x000fda0003f24270 */
[----:B------:R-:W-:Y:S05]  /*2930*/  @P1 BRA `(.L_x_2518) ;  /* 0x0000000000241947 */ /* 0x000fea0003800000 */
[----:B------:R-:W-:Y:S01]  /*2940*/  ULDC UR6, c[0x0][0x9e4] ;  /* 0x0002790000067ab9 */ /* 0x000fe20000000800 */
[----:B------:R-:W-:Y:S01]  /*2950*/  LOP3.LUT R5, RZ, R5, RZ, 0x33, !PT ;  /* 0x00000005ff057212 */ /* 0x000fe200078e33ff */
[----:B------:R-:W-:-:S05]  /*2960*/  IMAD.U32 R13, RZ, RZ, UR6 ;  /* 0x00000006ff0d7e24 */ /* 0x000fca000f8e00ff */
[----:B------:R-:W-:-:S13]  /*2970*/  ISETP.NE.AND P1, PT, R13, 0x1, PT ;  /* 0x000000010d00780c */ /* 0x000fda0003f25270 */
[----:B------:R-:W2:Y:S02]  /*2980*/  @P1 LDC.64 R72, c[0x0][0x9e8] ;  /* 0x00027a00ff481b82 */ /* 0x000ea40000000a00 */
[----:B--2---:R-:W-:-:S05]  /*2990*/  @P1 IMAD.HI.U32 R10, R5, R72, RZ ;  /* 0x00000048050a1227 */ /* 0x004fca00078e00ff */
[----:B------:R-:W-:-:S04]  /*29a0*/  @P1 SHF.R.U32.HI R5, RZ, R73, R10 ;  /* 0x00000049ff051219 */ /* 0x000fc8000001160a */
[----:B------:R-:W-:Y:S01]  /*29b0*/  LOP3.LUT R5, RZ, R5, RZ, 0x33, !PT ;  /* 0x00000005ff057212 */ /* 0x000fe200078e33ff */
[----:B------:R-:W-:Y:S06]  /*29c0*/  BRA `(.L_x_2519) ;  /* 0x0000000000187947 */ /* 0x000fec0003800000 */
.L_x_2518:
[----:B------:R-:W-:Y:S02]  /*29d0*/  ULDC UR6, c[0x0][0x9e4] ;  /* 0x0002790000067ab9 */ /* 0x000fe40000000800 */
[----:B------:R-:W-:-:S05]  /*29e0*/  IMAD.U32 R13, RZ, RZ, UR6 ;  /* 0x00000006ff0d7e24 */ /* 0x000fca000f8e00ff */
[----:B------:R-:W-:-:S13]  /*29f0*/  ISETP.NE.AND P1, PT, R13, 0x1, PT ;  /* 0x000000010d00780c */ /* 0x000fda0003f25270 */
[----:B------:R-:W2:Y:S02]  /*2a00*/  @P1 LDC.64 R72, c[0x0][0x9e8] ;  /* 0x00027a00ff481b82 */ /* 0x000ea40000000a00 */
[----:B--2---:R-:W-:-:S05]  /*2a10*/  @P1 IMAD.HI.U32 R10, R5, R72, RZ ;  /* 0x00000048050a1227 */ /* 0x004fca00078e00ff */
[----:B------:R-:W-:-:S07]  /*2a20*/  @P1 SHF.R.U32.HI R5, RZ, R73, R10 ;  /* 0x00000049ff051219 */ /* 0x000fce000001160a */
.L_x_2519:
[----:B------:R-:W-:Y:S05]  /*2a30*/  BSYNC B0 ;  /* 0x0000000000007941 */ /* 0x000fea0003800000 */
.L_x_2517:
[----:B------:R-:W-:-:S05]  /*2a40*/  IMAD R5, R5, R13, R20 ;  /* 0x0000000d05057224 */ /* 0x000fca00078e0214 */
[----:B------:R-:W-:Y:S02]  /*2a50*/  VIADDMNMX R0, R5, R13, R0, PT ;  /* 0x0000000d05007246 */ /* 0x000fe40003800100 */
[----:B------:R-:W-:-:S07]  /*2a60*/  VIMNMX R4, R4, R5, !PT ;  /* 0x0000000504047248 */ /* 0x000fce0007fe0100 */
.L_x_2516:
[C---:B------:R-:W-:Y:S01]  /*2a70*/  ISETP.GE.AND P1, PT, R14.reuse, 0x2, PT ;  /* 0x000000020e00780c */ /* 0x040fe20003f26270 */
[----:B------:R-:W2:Y:S01]  /*2a80*/  SHFL.IDX PT, R2, R2, 0x1, 0x1c1f ;  /* 0x003c1f0002027f89 */ /* 0x000ea200000e0000 */
[----:B------:R-:W-:Y:S01]  /*2a90*/  ISETP.GE.AND P5, PT, R14, 0xa, PT ;  /* 0x0000000a0e00780c */ /* 0x000fe20003fa6270 */
[----:B------:R-:W-:Y:S01]  /*2aa0*/  UISETP.NE.AND UP0, UPT, UR47, URZ, UPT ;  /* 0x0000003f2f00728c */ /* 0x000fe2000bf05270 */
[----:B------:R-:W-:Y:S02]  /*2ab0*/  ISETP.GT.AND P3, PT, R4, 0x1, !P1 ;  /* 0x000000010400780c */ /* 0x000fe40004f64270 */
[----:B------:R-:W-:Y:S02]  /*2ac0*/  ISETP.GE.AND P2, PT, R14, 0x9, PT ;  /* 0x000000090e00780c */ /* 0x000fe40003f46270 */
[----:B------:R-:W-:Y:S02]  /*2ad0*/  ISETP.LT.OR P3, PT, R0, 0x2, P3 ;  /* 0x000000020000780c */ /* 0x000fe40001f61670 */
[----:B------:R-:W-:-:S02]  /*2ae0*/  P2R R21, PR, RZ, 0x20 ;  /* 0x00000020ff157803 */ /* 0x000fc40000000000 */
[----:B------:R-:W-:Y:S02]  /*2af0*/  FSEL R25, R25, -INF , !P3 ;  /* 0xff80000019197808 */ /* 0x000fe40005800000 */
[C---:B------:R-:W-:Y:S02]  /*2b00*/  ISETP.GT.AND P3, PT, R4.reuse, 0x9, !P5 ;  /* 0x000000090400780c */ /* 0x040fe40006f64270 */
[----:B------:R-:W-:Y:S02]  /*2b10*/  ISETP.GT.AND P4, PT, R4, 0x8, !P2 ;  /* 0x000000080400780c */ /* 0x000fe40005784270 */
[----:B------:R-:W-:Y:S02]  /*2b20*/  ISETP.LT.OR P3, PT, R0, 0xa, P3 ;  /* 0x0000000a0000780c */ /* 0x000fe40001f61670 */
[----:B------:R-:W-:Y:S02]  /*2b30*/  ISETP.GE.AND P5, PT, R14, 0x11, PT ;  /* 0x000000110e00780c */ /* 0x000fe40003fa6270 */
[----:B------:R-:W-:-:S02]  /*2b40*/  FSEL R29, R29, -INF , !P3 ;  /* 0xff8000001d1d7808 */ /* 0x000fc40005800000 */
[----:B------:R-:W-:Y:S01]  /*2b50*/  ISETP.LT.OR P4, PT, R0, 0x9, P4 ;  /* 0x000000090000780c */ /* 0x000fe20002781670 */
[----:B--2---:R-:W-:Y:S01]  /*2b60*/  IMAD.IADD R10, R11, 0x1, R2 ;  /* 0x000000010b0a7824 */ /* 0x004fe200078e0202 */
[----:B------:R-:W-:Y:S02]  /*2b70*/  ISETP.GT.AND P3, PT, R4, 0x10, !P5 ;  /* 0x000000100400780c */ /* 0x000fe40006f64270 */
[----:B------:R-:W-:Y:S02]  /*2b80*/  FSEL R28, R28, -INF , !P4 ;  /* 0xff8000001c1c7808 */ /* 0x000fe40006000000 */
        /* <DEDUP_REMOVED lines=81> */
[----:B------:R-:W-:Y:S02]  /*30a0*/  P2R R72, PR, RZ, 0x20 ;  /* 0x00000020ff487803 */ /* 0x000fe40000000000 */
[----:B------:R-:W-:Y:S02]  /*30b0*/  FSEL R64, R64, -INF , !P3 ;  /* 0xff80000040407808 */ /* 0x000fe40005800000 */
[C---:B------:R-:W-:Y:S02]  /*30c0*/  ISETP.GE.AND P3, PT, R14.reuse, 0x52, PT ;  /* 0x000000520e00780c */ /* 0x040fe40003f66270 */
[----:B------:R-:W-:Y:S02]  /*30d0*/  ISETP.GE.AND P6, PT, R14, 0x1, PT ;  /* 0x000000010e00780c */ /* 0x000fe40003fc6270 */
[----:B------:R-:W-:Y:S02]  /*30e0*/  ISETP.GT.AND P4, PT, R4, 0x51, !P3 ;  /* 0x000000510400780c */ /* 0x000fe40005f84270 */
[----:B------:R-:W-:-:S02]  /*30f0*/  P2R R15, PR, RZ, 0x40 ;  /* 0x00000040ff0f7803 */ /* 0x000fc40000000000 */
[----:B------:R-:W-:-:S04]  /*3100*/  ISETP.LT.OR P4, PT, R0, 0x52, P4 ;  /* 0x000000520000780c */ /* 0x000fc80002781670 */
[----:B------:R-:W-:Y:S02]  /*3110*/  FSEL R65, R65, -INF , !P4 ;  /* 0xff80000041417808 */ /* 0x000fe40006000000 */
[----:B------:R-:W-:-:S04]  /*3120*/  ISETP.GE.AND P4, PT, R14, 0x59, PT ;  /* 0x000000590e00780c */ /* 0x000fc80003f86270 */
[----:B------:R-:W-:-:S04]  /*3130*/  ISETP.GT.AND P5, PT, R4, 0x58, !P4 ;  /* 0x000000580400780c */ /* 0x000fc800067a4270 */
[----:B------:R-:W-:-:S04]  /*3140*/  ISETP.LT.OR P5, PT, R0, 0x59, P5 ;  /* 0x000000590000780c */ /* 0x000fc80002fa1670 */
[----:B------:R-:W-:Y:S02]  /*3150*/  FSEL R68, R68, -INF , !P5 ;  /* 0xff80000044447808 */ /* 0x000fe40006800000 */
[----:B------:R-:W-:-:S04]  /*3160*/  ISETP.GT.AND P5, PT, R4, RZ, !P6 ;  /* 0x000000ff0400720c */ /* 0x000fc800077a4270 */
[----:B------:R-:W-:-:S04]  /*3170*/  ISETP.LT.OR P5, PT, R0, 0x1, P5 ;  /* 0x000000010000780c */ /* 0x000fc80002fa1670 */
[----:B------:R-:W-:Y:S02]  /*3180*/  FSEL R13, R24, -INF , !P5 ;  /* 0xff800000180d7808 */ /* 0x000fe40006800000 */
[----:B------:R-:W-:-:S04]  /*3190*/  ISETP.GE.AND P5, PT, R14, 0x5a, PT ;  /* 0x0000005a0e00780c */ /* 0x000fc80003fa6270 */
[----:B------:R-:W-:-:S04]  /*31a0*/  ISETP.GT.AND P6, PT, R4, 0x59, !P5 ;  /* 0x000000590400780c */ /* 0x000fc80006fc4270 */
[----:B------:R-:W-:Y:S02]  /*31b0*/  ISETP.LT.OR P6, PT, R0, 0x5a, P6 ;  /* 0x0000005a0000780c */ /* 0x000fe400037c1670 */
[----:B------:R-:W-:Y:S02]  /*31c0*/  VIADDMNMX R0, R2, R12, R9, PT ;  /* 0x0000000c02007246 */ /* 0x000fe40003800109 */
[----:B------:R-:W-:Y:S02]  /*31d0*/  FSEL R69, R69, -INF , !P6 ;  /* 0xff80000045457808 */ /* 0x000fe40007000000 */
[----:B------:R-:W-:-:S13]  /*31e0*/  PLOP3.LUT P6, PT, PT, PT, UP0, 0x40, 0x0 ;  /* 0x000000000000781c */ /* 0x000fda0003fce808 */
[----:B------:R-:W-:Y:S05]  /*31f0*/  @P6 BRA `(.L_x_2520) ;  /* 0x00000000005c6947 */ /* 0x000fea0003800000 */
        /* <DEDUP_REMOVED lines=13> */
.L_x_2522:
[----:B------:R-:W-:Y:S02]  /*32d0*/  ULDC UR6, c[0x0][0x9e4] ;  /* 0x0002790000067ab9 */ /* 0x000fe40000000800 */
[----:B------:R-:W-:-:S05]  /*32e0*/  IMAD.U32 R2, RZ, RZ, UR6 ;  /* 0x00000006ff027e24 */ /* 0x000fca000f8e00ff */
[----:B------:R-:W-:-:S13]  /*32f0*/  ISETP.NE.AND P6, PT, R2, 0x1, PT ;  /* 0x000000010200780c */ /* 0x000fda0003fc5270 */
[----:B------:R-:W2:Y:S02]  /*3300*/  @P6 LDC.64 R4, c[0x0][0x9e8] ;  /* 0x00027a00ff046b82 */ /* 0x000ea40000000a00 */
[----:B--2---:R-:W-:-:S05]  /*3310*/  @P6 IMAD.HI.U32 R4, R9, R4, RZ ;  /* 0x0000000409046227 */ /* 0x004fca00078e00ff */
[----:B------:R-:W-:-:S07]  /*3320*/  @P6 SHF.R.U32.HI R9, RZ, R5, R4 ;  /* 0x00000005ff096219 */ /* 0x000fce0000011604 */
.L_x_2523:
[----:B------:R-:W-:Y:S05]  /*3330*/  BSYNC B0 ;  /* 0x0000000000007941 */ /* 0x000fea0003800000 */
.L_x_2521:
[----:B------:R-:W-:-:S05]  /*3340*/  IMAD R9, R9, R2, R20 ;  /* 0x0000000209097224 */ /* 0x000fca00078e0214 */
[----:B------:R-:W-:Y:S02]  /*3350*/  VIADDMNMX R0, R9, R2, R0, PT ;  /* 0x0000000209007246 */ /* 0x000fe40003800100 */
[----:B------:R-:W-:-:S07]  /*3360*/  VIMNMX R10, R10, R9, !PT ;  /* 0x000000090a0a7248 */ /* 0x000fce0007fe0100 */
.L_x_2520:
[C---:B------:R-:W-:Y:S01]  /*3370*/  ISETP.GT.AND P1, PT, R10.reuse, 0x1, !P1 ;  /* 0x000000010a00780c */ /* 0x040fe20004f24270 */
[----:B------:R-:W-:Y:S01]  /*3380*/  ULDC UR10, c[0x0][0x988] ;  /* 0x00026200000a7ab9 */ /* 0x000fe20000000800 */
[----:B------:R-:W-:Y:S02]  /*3390*/  ISETP.GT.AND P2, PT, R10, 0x8, !P2 ;  /* 0x000000080a00780c */ /* 0x000fe40005744270 */
[C---:B------:R-:W-:Y:S02]  /*33a0*/  ISETP.LT.OR P1, PT, R0.reuse, 0x2, P1 ;  /* 0x000000020000780c */ /* 0x040fe40000f21670 */
[----:B------:R-:W-:Y:S02]  /*33b0*/  ISETP.LT.OR P2, PT, R0, 0x9, P2 ;  /* 0x000000090000780c */ /* 0x000fe40001741670 */
[----:B------:R-:W-:Y:S02]  /*33c0*/  FSEL R27, R27, -INF , !P1 ;  /* 0xff8000001b1b7808 */ /* 0x000fe40004800000 */
[----:B------:R-:W-:-:S02]  /*33d0*/  ISETP.NE.AND P1, PT, R21, RZ, PT ;  /* 0x000000ff1500720c */ /* 0x000fc40003f25270 */
[----:B------:R-:W-:Y:S02]  /*33e0*/  FSEL R30, R30, -INF , !P2 ;  /* 0xff8000001e1e7808 */ /* 0x000fe40005000000 */
[----:B------:R-:W-:Y:S02]  /*33f0*/  ISETP.GT.AND P1, PT, R10, 0x9, !P1 ;  /* 0x000000090a00780c */ /* 0x000fe40004f24270 */
[----:B------:R-:W-:Y:S02]  /*3400*/  ISETP.NE.AND P2, PT, R74, RZ, PT ;  /* 0x000000ff4a00720c */ /* 0x000fe40003f45270 */
[----:B------:R-:W-:Y:S02]  /*3410*/  ISETP.LT.OR P1, PT, R0, 0xa, P1 ;  /* 0x0000000a0000780c */ /* 0x000fe40000f21670 */
[----:B------:R-:W-:Y:S02]  /*3420*/  FMNMX.FTZ R5, R13, R25, !PT ;  /* 0x000000190d057209 */ /* 0x000fe40007810000 */
[----:B------:R-:W-:-:S02]  /*3430*/  FSEL R31, R31, -INF , !P1 ;  /* 0xff8000001f1f7808 */ /* 0x000fc40004800000 */
[----:B------:R-:W-:Y:S02]  /*3440*/  ISETP.NE.AND P1, PT, R72, RZ, PT ;  /* 0x000000ff4800720c */ /* 0x000fe40003f25270 */
[----:B------:R-:W-:Y:S02]  /*3450*/  ISETP.NE.AND P6, PT, R75, RZ, PT ;  /* 0x000000ff4b00720c */ /* 0x000fe40003fc5270 */
        /* <DEDUP_REMOVED lines=53> */
[----:B------:R-:W-:Y:S01]  /*37b0*/  ISETP.NE.AND P2, PT, R85, RZ, PT ;  /* 0x000000ff5500720c */ /* 0x000fe20003f45270 */
[----:B------:R-:W2:Y:S01]  /*37c0*/  SHFL.BFLY PT, R5, R2, 0x2, 0x1f ;  /* 0x0c401f0002057f89 */ /* 0x000ea200000e0000 */
[----:B------:R-:W-:Y:S02]  /*37d0*/  ISETP.LT.OR P1, PT, R0, 0x31, P1 ;  /* 0x000000310000780c */ /* 0x000fe40000f21670 */
[----:B------:R-:W-:Y:S02]  /*37e0*/  ISETP.NE.AND P6, PT, R15, RZ, PT ;  /* 0x000000ff0f00720c */ /* 0x000fe40003fc5270 */
[----:B------:R-:W-:Y:S02]  /*37f0*/  FSEL R50, R50, -INF , !P1 ;  /* 0xff80000032327808 */ /* 0x000fe40004800000 */
[----:B------:R-:W-:-:S02]  /*3800*/  ISETP.NE.AND P1, PT, R81, RZ, PT ;  /* 0x000000ff5100720c */ /* 0x000fc40003f25270 */
[C---:B------:R-:W-:Y:S02]  /*3810*/  ISETP.GT.AND P3, PT, R10.reuse, 0x51, !P3 ;  /* 0x000000510a00780c */ /* 0x040fe40005f64270 */
[C---:B------:R-:W-:Y:S02]  /*3820*/  ISETP.GT.AND P1, PT, R10.reuse, 0x31, !P1 ;  /* 0x000000310a00780c */ /* 0x040fe40004f24270 */
[----:B------:R-:W-:Y:S02]  /*3830*/  ISETP.GT.AND P4, PT, R10, 0x58, !P4 ;  /* 0x000000580a00780c */ /* 0x000fe40006784270 */
[C---:B------:R-:W-:Y:S02]  /*3840*/  ISETP.LT.OR P1, PT, R0.reuse, 0x32, P1 ;  /* 0x000000320000780c */ /* 0x040fe40000f21670 */
[----:B------:R-:W-:Y:S02]  /*3850*/  ISETP.LT.OR P3, PT, R0, 0x52, P3 ;  /* 0x000000520000780c */ /* 0x000fe40001f61670 */
[----:B------:R-:W-:-:S02]  /*3860*/  FSEL R51, R51, -INF , !P1 ;  /* 0xff80000033337808 */ /* 0x000fc40004800000 */
[----:B------:R-:W-:Y:S02]  /*3870*/  ISETP.NE.AND P1, PT, R82, RZ, PT ;  /* 0x000000ff5200720c */ /* 0x000fe40003f25270 */
[C---:B------:R-:W-:Y:S02]  /*3880*/  ISETP.GT.AND P5, PT, R10.reuse, 0x59, !P5 ;  /* 0x000000590a00780c */ /* 0x040fe40006fa4270 */
[----:B------:R-:W-:Y:S02]  /*3890*/  ISETP.GT.AND P1, PT, R10, 0x38, !P1 ;  /* 0x000000380a00780c */ /* 0x000fe40004f24270 */
[----:B--2---:R-:W-:Y:S02]  /*38a0*/  FMNMX.FTZ R9, R2, R5, !PT ;  /* 0x0000000502097209 */ /* 0x004fe40007810000 */
[C---:B------:R-:W-:Y:S02]  /*38b0*/  ISETP.LT.OR P1, PT, R0.reuse, 0x39, P1 ;  /* 0x000000390000780c */ /* 0x040fe40000f21670 */
[----:B------:R-:W-:Y:S01]  /*38c0*/  ISETP.LT.OR P4, PT, R0, 0x59, P4 ;  /* 0x000000590000780c */ /* 0x000fe20002781670 */
[----:B------:R-:W2:Y:S01]  /*38d0*/  SHFL.BFLY PT, R4, R9, 0x1, 0x1f ;  /* 0x0c201f0009047f89 */ /* 0x000ea200000e0000 */
[----:B------:R-:W-:-:S02]  /*38e0*/  FSEL R54, R54, -INF , !P1 ;  /* 0xff80000036367808 */ /* 0x000fc40004800000 */
[----:B------:R-:W-:Y:S02]  /*38f0*/  ISETP.NE.AND P1, PT, R83, RZ, PT ;  /* 0x000000ff5300720c */ /* 0x000fe40003f25270 */
[----:B------:R-:W-:Y:S02]  /*3900*/  FSEL R67, R67, -INF , !P3 ;  /* 0xff80000043437808 */ /* 0x000fe40005800000 */
[----:B------:R-:W-:Y:S02]  /*3910*/  ISETP.GT.AND P1, PT, R10, 0x39, !P1 ;  /* 0x000000390a00780c */ /* 0x000fe40004f24270 */
[C---:B------:R-:W-:Y:S02]  /*3920*/  ISETP.LT.OR P5, PT, R0.reuse, 0x5a, P5 ;  /* 0x0000005a0000780c */ /* 0x040fe40002fa1670 */
[----:B------:R-:W-:Y:S02]  /*3930*/  ISETP.LT.OR P1, PT, R0, 0x3a, P1 ;  /* 0x0000003a0000780c */ /* 0x000fe40000f21670 */
[----:B------:R-:W-:-:S02]  /*3940*/  FSEL R70, R70, -INF , !P4 ;  /* 0xff80000046467808 */ /* 0x000fc40006000000 */
[----:B------:R-:W-:Y:S02]  /*3950*/  FSEL R55, R55, -INF , !P1 ;  /* 0xff80000037377808 */ /* 0x000fe40004800000 */
[----:B------:R-:W-:Y:S02]  /*3960*/  ISETP.NE.AND P1, PT, R84, RZ, PT ;  /* 0x000000ff5400720c */ /* 0x000fe40003f25270 */
[----:B------:R-:W-:Y:S02]  /*3970*/  FSEL R71, R71, -INF , !P5 ;  /* 0xff80000047477808 */ /* 0x000fe40006800000 */
[----:B------:R-:W-:Y:S02]  /*3980*/  ISETP.GT.AND P1, PT, R10, 0x40, !P1 ;  /* 0x000000400a00780c */ /* 0x000fe40004f24270 */
[----:B--2---:R-:W-:Y:S02]  /*3990*/  FMNMX.FTZ R4, R9, R4, !PT ;  /* 0x0000000409047209 */ /* 0x004fe40007810000 */
[----:B------:R-:W-:-:S03]  /*39a0*/  ISETP.LT.OR P1, PT, R0, 0x41, P1 ;  /* 0x000000410000780c */ /* 0x000fc60000f21670 */
[----:B------:R-:W-:Y:S01]  /*39b0*/  FMUL.FTZ R5, R4, UR10 ;  /* 0x0000000a04057c20 */ /* 0x000fe20008410000 */
        /* <DEDUP_REMOVED lines=9> */
[----:B------:R-:W-:-:S04]  /*3a50*/  FSETP.NEU.FTZ.AND P1, PT, R4, -INF , PT ;  /* 0xff8000000400780b */ /* 0x000fc80003f3d000 */
        /* <DEDUP_REMOVED lines=17> */
[----:B------:R-:W2:Y:S01]  /*3b70*/  MUFU.EX2 R9, R9 ;  /* 0x0000000900097308 */ /* 0x000ea20000000800 */
[----:B------:R-:W-:Y:S01]  /*3b80*/  ISETP.GT.AND P1, PT, R10, 0x49, !P2 ;  /* 0x000000490a00780c */ /* 0x000fe20005724270 */
[--C-:B------:R-:W-:Y:S01]  /*3b90*/  FFMA.FTZ R162, R36, UR10, -R12.reuse ;  /* 0x0000000a24a27c23 */ /* 0x100fe2000801080c */
[----:B------:R-:W-:Y:S01]  /*3ba0*/  FMNMX.FTZ R2, R38, R5, !PT ;  /* 0x0000000526027209 */ /* 0x000fe20007810000 */
[--C-:B------:R-:W-:Y:S01]  /*3bb0*/  FFMA.FTZ R21, R41, UR10, -R12.reuse ;  /* 0x0000000a29157c23 */ /* 0x100fe2000801080c */
[----:B------:R-:W-:Y:S01]  /*3bc0*/  ISETP.GT.AND P2, PT, R10, 0x50, !P6 ;  /* 0x000000500a00780c */ /* 0x000fe20007744270 */
[--C-:B------:R-:W-:Y:S01]  /*3bd0*/  FFMA.FTZ R15, R37, UR10, -R12.reuse ;  /* 0x0000000a250f7c23 */ /* 0x100fe2000801080c */
[----:B------:R-:W-:Y:S01]  /*3be0*/  FMNMX.FTZ R5, R39, R2, !PT ;  /* 0x0000000227057209 */ /* 0x000fe20007810000 */
[----:B------:R-:W3:Y:S01]  /*3bf0*/  MUFU.EX2 R158, R158 ;  /* 0x0000009e009e7308 */ /* 0x000ee20000000800 */
[----:B------:R-:W-:Y:S01]  /*3c00*/  ISETP.LT.OR P1, PT, R0, 0x4a, P1 ;  /* 0x0000004a0000780c */ /* 0x000fe20000f21670 */
[--C-:B------:R-:W-:Y:S01]  /*3c10*/  FFMA.FTZ R164, R40, UR10, -R12.reuse ;  /* 0x0000000a28a47c23 */ /* 0x100fe2000801080c */
[----:B------:R-:W-:Y:S01]  /*3c20*/  FMNMX.FTZ R2, R42, R5, !PT ;  /* 0x000000052a027209 */ /* 0x000fe20007810000 */
[--C-:B------:R-:W-:Y:S01]  /*3c30*/  FFMA.FTZ R166, R44, UR10, -R12.reuse ;  /* 0x0000000a2ca67c23 */ /* 0x100fe2000801080c */
[----:B------:R-:W-:Y:S01]  /*3c40*/  ISETP.LT.OR P2, PT, R0, 0x51, P2 ;  /* 0x000000510000780c */ /* 0x000fe20001741670 */
[--C-:B------:R-:W-:Y:S01]  /*3c50*/  FFMA.FTZ R25, R45, UR10, -R12.reuse ;  /* 0x0000000a2d197c23 */ /* 0x100fe2000801080c */
[----:B------:R-:W-:Y:S01]  /*3c60*/  FMNMX.FTZ R5, R43, R2, !PT ;  /* 0x000000022b057209 */ /* 0x000fe20007810000 */
[----:B------:R-:W4:Y:S01]  /*3c70*/  MUFU.EX2 R11, R11 ;  /* 0x0000000b000b7308 */ /* 0x000f220000000800 */
[----:B------:R-:W-:Y:S01]  /*3c80*/  FSEL R63, R63, -INF , !P1 ;  /* 0xff8000003f3f7808 */ /* 0x000fe20004800000 */
[----:B--2---:R-:W-:Y:S01]  /*3c90*/  FADD.FTZ R41, R156, R9 ;  /* 0x000000099c297221 */ /* 0x004fe20000010000 */
[----:B------:R-:W-:Y:S01]  /*3ca0*/  FMNMX.FTZ R2, R46, R5, !PT ;  /* 0x000000052e027209 */ /* 0x000fe20007810000 */
[--C-:B------:R-:W-:Y:S01]  /*3cb0*/  FFMA.FTZ R168, R48, UR10, -R12.reuse ;  /* 0x0000000a30a87c23 */ /* 0x100fe2000801080c */
[----:B------:R-:W-:Y:S01]  /*3cc0*/  FSEL R66, R66, -INF , !P2 ;  /* 0xff80000042427808 */ /* 0x000fe20005000000 */
        /* <DEDUP_REMOVED lines=11> */
[--C-:B------:R-:W-:Y:S01]  /*3d80*/  FFMA.FTZ R61, R61, UR10, -R12.reuse ;  /* 0x0000000a3d3d7c23 */ /* 0x100fe2000801080c */
[--C-:B------:R-:W-:Y:S01]  /*3d90*/  FFMA.FTZ R64, R64, UR10, -R12.reuse ;  /* 0x0000000a40407c23 */ /* 0x100fe2000801080c */
[----:B------:R-:W-:Y:S01]  /*3da0*/  FMNMX.FTZ R2, R54, R5, !PT ;  /* 0x0000000536027209 */ /* 0x000fe20007810000 */
[--C-:B------:R-:W-:Y:S01]  /*3db0*/  FFMA.FTZ R65, R65, UR10, -R12.reuse ;  /* 0x0000000a41417c23 */ /* 0x100fe2000801080c */
[----:B------:R-:W-:Y:S01]  /*3dc0*/  F2FP.BF16.F32.PACK_AB R156, R9, R156 ;  /* 0x0000009c099c723e */ /* 0x000fe200000010ff */
[--C-:B------:R-:W-:Y:S01]  /*3dd0*/  FFMA.FTZ R68, R68, UR10, -R12.reuse ;  /* 0x0000000a44447c23 */ /* 0x100fe2000801080c */
[----:B------:R-:W-:Y:S01]  /*3de0*/  FMNMX.FTZ R5, R55, R2, !PT ;  /* 0x0000000237057209 */ /* 0x000fe20007810000 */
[----:B------:R-:W0:Y:S01]  /*3df0*/  MUFU.EX2 R162, R162 ;  /* 0x000000a200a27308 */ /* 0x000e220000000800 */
[----:B------:R-:W-:-:S02]  /*3e00*/  FFMA.FTZ R12, R69, UR10, -R12 ;  /* 0x0000000a450c7c23 */ /* 0x000fc4000801080c */
[----:B------:R-:W-:-:S04]  /*3e10*/  FMNMX.FTZ R2, R58, R5, !PT ;  /* 0x000000053a027209 */ /* 0x000fc80007810000 */
[----:B------:R-:W-:Y:S01]  /*3e20*/  FMNMX.FTZ R5, R59, R2, !PT ;  /* 0x000000023b057209 */ /* 0x000fe20007810000 */
[----:B------:R-:W1:Y:S03]  /*3e30*/  MUFU.EX2 R15, R15 ;  /* 0x0000000f000f7308 */ /* 0x000e660000000800 */
        /* <DEDUP_REMOVED lines=8> */
[----:B------:R-:W1:Y:S04]  /*3ec0*/  MUFU.EX2 R166, R166 ;  /* 0x000000a600a67308 */ /* 0x000e680000000800 */
[----:B------:R-:W3:Y:S04]  /*3ed0*/  SHFL.BFLY PT, R5, R0, 0x2, 0x1f ;  /* 0x0c401f0000057f89 */ /* 0x000ee800000e0000 */
[----:B------:R-:W-:Y:S08]  /*3ee0*/  MUFU.EX2 R25, R25 ;  /* 0x0000001900197308 */ /* 0x000ff00000000800 */
[----:B------:R-:W-:Y:S08]  /*3ef0*/  MUFU.EX2 R168, R168 ;  /* 0x000000a800a87308 */ /* 0x000ff00000000800 */
[----:B------:R-:W-:Y:S01]  /*3f00*/  MUFU.EX2 R29, R29 ;  /* 0x0000001d001d7308 */ /* 0x000fe20000000800 */
[----:B---3--:R-:W-:-:S07]  /*3f10*/  FMNMX.FTZ R2, R0, R5, !PT ;  /* 0x0000000500027209 */ /* 0x008fce0007810000 */
[----:B------:R-:W-:Y:S01]  /*3f20*/  MUFU.EX2 R170, R170 ;  /* 0x000000aa00aa7308 */ /* 0x000fe20000000800 */
[----:B------:R-:W3:Y:S07]  /*3f30*/  SHFL.BFLY PT, R5, R2, 0x1, 0x1f ;  /* 0x0c201f0002057f89 */ /* 0x000eee00000e0000 */
[----:B------:R-:W-:Y:S08]  /*3f40*/  MUFU.EX2 R33, R33 ;  /* 0x0000002100217308 */ /* 0x000ff00000000800 */
[----:B------:R-:W-:Y:S08]  /*3f50*/  MUFU.EX2 R172, R172 ;  /* 0x000000ac00ac7308 */ /* 0x000ff00000000800 */
[----:B------:R-:W-:Y:S01]  /*3f60*/  MUFU.EX2 R57, R57 ;  /* 0x0000003900397308 */ /* 0x000fe20000000800 */
[----:B---3--:R-:W-:Y:S01]  /*3f70*/  FMNMX.FTZ R5, R2, R5, !PT ;  /* 0x0000000502057209 */ /* 0x008fe20007810000 */
[----:B------:R-:W-:Y:S01]  /*3f80*/  FADD.FTZ R2, R158, R41 ;  /* 0x000000299e027221 */ /* 0x000fe20000010000 */
[----:B----4-:R-:W-:-:S02]  /*3f90*/  F2FP.BF16.F32.PACK_AB R158, R11, R158 ;  /* 0x0000009e0b9e723e */ /* 0x010fc400000010ff */
[C---:B------:R-:W-:Y:S01]  /*3fa0*/  FSETP.NEU.FTZ.AND P1, PT, R5.reuse, -INF , PT ;  /* 0xff8000000500780b */ /* 0x040fe20003f3d000 */
[----:B------:R-:W-:Y:S01]  /*3fb0*/  FMUL.FTZ R0, R5, UR10 ;  /* 0x0000000a05007c20 */ /* 0x000fe20008410000 */
[----:B------:R-:W-:Y:S01]  /*3fc0*/  FADD.FTZ R41, R11, R2 ;  /* 0x000000020b297221 */ /* 0x000fe20000010000 */
[----:B------:R-:W-:Y:S03]  /*3fd0*/  MUFU.EX2 R60, R60 ;  /* 0x0000003c003c7308 */ /* 0x000fe60000000800 */
[----:B------:R-:W-:Y:S01]  /*3fe0*/  FSEL R0, R0, RZ, P1 ;  /* 0x000000ff00007208 */ /* 0x000fe20000800000 */
[----:B--2---:R-:W-:Y:S01]  /*3ff0*/  FADD.FTZ R2, R160, R41 ;  /* 0x00000029a0027221 */ /* 0x004fe20000010000 */
[----:B-----5:R-:W-:-:S03]  /*4000*/  F2FP.BF16.F32.PACK_AB R160, R13, R160 ;  /* 0x000000a00da0723e */ /* 0x020fc600000010ff */
        /* <DEDUP_REMOVED lines=8> */
[----:B------:R-:W-:Y:S01]  /*4090*/  FFMA.FTZ R39, R39, UR10, -R0 ;  /* 0x0000000a27277c23 */ /* 0x000fe20008010800 */
[----:B------:R-:W-:Y:S01]  /*40a0*/  FADD.FTZ R45, R13, R2 ;  /* 0x000000020d2d7221 */ /* 0x000fe20000010000 */
[--C-:B------:R-:W-:Y:S01]  /*40b0*/  FFMA.FTZ R42, R42, UR10, -R0.reuse ;  /* 0x0000000a2a2a7c23 */ /* 0x100fe20008010800 */
[--C-:B------:R-:W-:Y:S01]  /*40c0*/  FFMA.FTZ R43, R43, UR10, -R0.reuse ;  /* 0x0000000a2b2b7c23 */ /* 0x100fe20008010800 */
[--C-:B------:R-:W-:Y:S01]  /*40d0*/  FFMA.FTZ R46, R46, UR10, -R0.reuse ;  /* 0x0000000a2e2e7c23 */ /* 0x100fe20008010800 */
[----:B0-----:R-:W-:Y:S01]  /*40e0*/  FADD.FTZ R10, R162, R45 ;  /* 0x0000002da20a7221 */ /* 0x001fe20000010000 */
[----:B------:R-:W0:Y:S01]  /*40f0*/  MUFU.EX2 R27, R27 ;  /* 0x0000001b001b7308 */ /* 0x000e220000000800 */
[--C-:B------:R-:W-:Y:S01]  /*4100*/  FFMA.FTZ R47, R47, UR10, -R0.reuse ;  /* 0x0000000a2f2f7c23 */ /* 0x100fe20008010800 */
[----:B------:R-:W-:Y:S01]  /*4110*/  FFMA.FTZ R50, R50, UR10, -R0 ;  /* 0x0000000a32327c23 */ /* 0x000fe20008010800 */
[----:B-1----:R-:W-:Y:S01]  /*4120*/  FADD.FTZ R45, R15, R10 ;  /* 0x0000000a0f2d7221 */ /* 0x002fe20000010000 */
[--C-:B------:R-:W-:Y:S01]  /*4130*/  FFMA.FTZ R51, R51, UR10, -R0.reuse ;  /* 0x0000000a33337c23 */ /* 0x100fe20008010800 */
[--C-:B------:R-:W-:Y:S01]  /*4140*/  FFMA.FTZ R54, R54, UR10, -R0.reuse ;  /* 0x0000000a36367c23 */ /* 0x100fe20008010800 */
[--C-:B------:R-:W-:Y:S01]  /*4150*/  FFMA.FTZ R55, R55, UR10, -R0.reuse ;  /* 0x0000000a37377c23 */ /* 0x100fe20008010800 */
[----:B------:R-:W-:Y:S01]  /*4160*/  FADD.FTZ R10, R164, R45 ;  /* 0x0000002da40a7221 */ /* 0x000fe20000010000 */
[----:B------:R-:W1:Y:S01]  /*4170*/  MUFU.EX2 R30, R30 ;  /* 0x0000001e001e7308 */ /* 0x000e620000000800 */
[--C-:B------:R-:W-:Y:S01]  /*4180*/  FFMA.FTZ R58, R58, UR10, -R0.reuse ;  /* 0x0000000a3a3a7c23 */ /* 0x100fe20008010800 */
[----:B------:R-:W-:Y:S01]  /*4190*/  FFMA.FTZ R59, R59, UR10, -R0 ;  /* 0x0000000a3b3b7c23 */ /* 0x000fe20008010800 */
[----:B------:R-:W-:Y:S01]  /*41a0*/  FADD.FTZ R45, R21, R10 ;  /* 0x0000000a152d7221 */ /* 0x000fe20000010000 */
[--C-:B------:R-:W-:Y:S01]  /*41b0*/  FFMA.FTZ R62, R62, UR10, -R0.reuse ;  /* 0x0000000a3e3e7c23 */ /* 0x100fe20008010800 */
[--C-:B------:R-:W-:Y:S01]  /*41c0*/  FFMA.FTZ R63, R63, UR10, -R0.reuse ;  /* 0x0000000a3f3f7c23 */ /* 0x100fe20008010800 */
[--C-:B------:R-:W-:Y:S01]  /*41d0*/  FFMA.FTZ R66, R66, UR10, -R0.reuse ;  /* 0x0000000a42427c23 */ /* 0x100fe20008010800 */
[----:B------:R-:W-:Y:S01]  /*41e0*/  FADD.FTZ R10, R166, R45 ;  /* 0x0000002da60a7221 */ /* 0x000fe20000010000 */
[----:B------:R-:W2:Y:S01]  /*41f0*/  MUFU.EX2 R31, R31 ;  /* 0x0000001f001f7308 */ /* 0x000ea20000000800 */
[----:B0-----:R-:W-:Y:S01]  /*4200*/  FADD.FTZ R41, R26, R27 ;  /* 0x0000001b1a297221 */ /* 0x001fe20000010000 */
[----:B------:R-:W-:Y:S01]  /*4210*/  FFMA.FTZ R67, R67, UR10, -R0 ;  /* 0x0000000a43437c23 */ /* 0x000fe20008010800 */
[----:B------:R-:W-:Y:S01]  /*4220*/  FADD.FTZ R45, R25, R10 ;  /* 0x0000000a192d7221 */ /* 0x000fe20000010000 */
[--C-:B------:R-:W-:Y:S01]  /*4230*/  FFMA.FTZ R70, R70, UR10, -R0.reuse ;  /* 0x0000000a46467c23 */ /* 0x100fe20008010800 */
[----:B------:R-:W-:Y:S01]  /*4240*/  FFMA.FTZ R0, R71, UR10, -R0 ;  /* 0x0000000a47007c23 */ /* 0x000fe20008010800 */
[----:B------:R-:W-:Y:S01]  /*4250*/  F2FP.BF16.F32.PACK_AB R162, R15, R162 ;  /* 0x000000a20fa2723e */ /* 0x000fe200000010ff */
[----:B------:R-:W-:Y:S01]  /*4260*/  FADD.FTZ R10, R168, R45 ;  /* 0x0000002da80a7221 */ /* 0x000fe20000010000 */
[----:B------:R-:W0:Y:S01]  /*4270*/  MUFU.EX2 R34, R34 ;  /* 0x0000002200227308 */ /* 0x000e220000000800 */
[----:B-1----:R-:W-:Y:S01]  /*4280*/  FADD.FTZ R2, R30, R41 ;  /* 0x000000291e027221 */ /* 0x002fe20000010000 */
[----:B------:R-:W-:Y:S01]  /*4290*/  F2FP.BF16.F32.PACK_AB R164, R21, R164 ;  /* 0x000000a415a4723e */ /* 0x000fe200000010ff */
[----:B------:R-:W-:Y:S01]  /*42a0*/  FADD.FTZ R45, R29, R10 ;  /* 0x0000000a1d2d7221 */ /* 0x000fe20000010000 */
[----:B------:R-:W-:-:S02]  /*42b0*/  F2FP.BF16.F32.PACK_AB R166, R25, R166 ;  /* 0x000000a619a6723e */ /* 0x000fc400000010ff */
[----:B------:R-:W-:Y:S01]  /*42c0*/  F2FP.BF16.F32.PACK_AB R168, R29, R168 ;  /* 0x000000a81da8723e */ /* 0x000fe200000010ff */
[----:B------:R-:W-:Y:S01]  /*42d0*/  FADD.FTZ R10, R170, R45 ;  /* 0x0000002daa0a7221 */ /* 0x000fe20000010000 */
[----:B------:R-:W1:Y:S01]  /*42e0*/  MUFU.EX2 R35, R35 ;  /* 0x0000002300237308 */ /* 0x000e620000000800 */
[----:B--2---:R-:W-:Y:S01]  /*42f0*/  FADD.FTZ R41, R31, R2 ;  /* 0x000000021f297221 */ /* 0x004fe20000010000 */
[C---:B------:R-:W-:Y:S01]  /*4300*/  F2FP.BF16.F32.PACK_AB R170, R33.reuse, R170 ;  /* 0x000000aa21aa723e */ /* 0x040fe200000010ff */
[----:B------:R-:W-:Y:S01]  /*4310*/  FADD.FTZ R45, R33, R10 ;  /* 0x0000000a212d7221 */ /* 0x000fe20000010000 */
[----:B------:R-:W-:Y:S02]  /*4320*/  F2FP.BF16.F32.PACK_AB R157, R27, R26 ;  /* 0x0000001a1b9d723e */ /* 0x000fe400000010ff */
[----:B------:R-:W-:Y:S01]  /*4330*/  F2FP.BF16.F32.PACK_AB R159, R31, R30 ;  /* 0x0000001e1f9f723e */ /* 0x000fe200000010ff */
[----:B------:R-:W-:Y:S01]  /*4340*/  FADD.FTZ R10, R172, R45 ;  /* 0x0000002dac0a7221 */ /* 0x000fe20000010000 */
[----:B------:R-:W2:Y:S01]  /*4350*/  MUFU.EX2 R38, R38 ;  /* 0x0000002600267308 */ /* 0x000ea20000000800 */
[----:B0-----:R-:W-:Y:S01]  /*4360*/  FADD.FTZ R2, R34, R41 ;  /* 0x0000002922027221 */ /* 0x001fe20000010000 */
[C---:B------:R-:W-:Y:S01]  /*4370*/  F2FP.BF16.F32.PACK_AB R172, R57.reuse, R172 ;  /* 0x000000ac39ac723e */ /* 0x040fe200000010ff */
[----:B------:R-:W-:-:S04]  /*4380*/  FADD.FTZ R11, R57, R10 ;  /* 0x0000000a390b7221 */ /* 0x000fc80000010000 */
[----:B------:R-:W-:Y:S01]  /*4390*/  FADD.FTZ R10, R60, R11 ;  /* 0x0000000b3c0a7221 */ /* 0x000fe20000010000 */
        /* <DEDUP_REMOVED lines=53> */
[----:B------:R2:W0:Y:S01]  /*46f0*/  MUFU.EX2 R179, R0 ;  /* 0x0000000000b37308 */ /* 0x0004220000000800 */
[C---:B-1----:R-:W-:Y:S01]  /*4700*/  FADD.FTZ R9, R67.reuse, R10 ;  /* 0x0000000a43097221 */ /* 0x042fe20000010000 */
[----:B------:R-:W-:-:S03]  /*4710*/  F2FP.BF16.F32.PACK_AB R177, R67, R66 ;  /* 0x0000004243b1723e */ /* 0x000fc600000010ff */
[----:B--2---:R-:W-:-:S04]  /*4720*/  FADD.FTZ R0, R70, R9 ;  /* 0x0000000946007221 */ /* 0x004fc80000010000 */
[C---:B0-----:R-:W-:Y:S01]  /*4730*/  FADD.FTZ R0, R179.reuse, R0 ;  /* 0x00000000b3007221 */ /* 0x041fe20000010000 */
[----:B------:R-:W-:Y:S01]  /*4740*/  F2FP.BF16.F32.PACK_AB R179, R179, R70 ;  /* 0x00000046b3b3723e */ /* 0x000fe200000010ff */
[----:B------:R-:W-:Y:S06]  /*4750*/  @!P0 BRA `(.L_x_2524) ;  /* 0x0000000000048947 */ /* 0x000fec0003800000 */
[----:B------:R-:W-:Y:S01]  /*4760*/  BPT.TRAP 0x1 ;  /* 0x000000040000795c */ /* 0x000fe20000300000 */
.L_x_2524:
[----:B------:R0:W1:Y:S01]  /*4770*/  SYNCS.PHASECHK.TRANS64.TRYWAIT P1, [UR22+0x22850], R8 ;  /* 0x02285008ff0075a7 */ /* 0x0000620008020156 */
[----:B------:R-:W-:Y:S05]  /*4780*/  @!P0 BRA `(.L_x_2525) ;  /* 0x0000000000048947 */ /* 0x000fea0003800000 */
[----:B------:R-:W-:Y:S01]  /*4790*/  BPT.TRAP 0x1 ;  /* 0x000000040000795c */ /* 0x000fe20000300000 */
.L_x_2525:
[----:B-1----:R-:W-:Y:S05]  /*47a0*/  @P1 BRA `(.L_x_2526) ;  /* 0x0000000000081947 */ /* 0x002fea0003800000 */
[----:B------:R-:W1:Y:S02]  /*47b0*/  SYNCS.PHASECHK.TRANS64.TRYWAIT P1, [UR22+0x22850], R8 ;  /* 0x02285008ff0075a7 */ /* 0x000e640008020156 */
[----:B-1----:R-:W-:Y:S05]  /*47c0*/  @!P1 BRA `(.L_x_2527) ;  /* 0x0000013c00909947 */ /* 0x002fea0003800000 */
.L_x_2526:
        /* <DEDUP_REMOVED lines=42> */
[----:B--2---:R-:W-:Y:S05]  /*4a70*/  @!P0 BRA `(.L_x_2528) ;  /* 0x0000000000048947 */ /* 0x004fea0003800000 */
[----:B------:R-:W-:Y:S01]  /*4a80*/  BPT.TRAP 0x1 ;  /* 0x000000040000795c */ /* 0x000fe20000300000 */
.L_x_2528:
[----:B------:R-:W2:Y:S01]  /*4a90*/  LDC R6, c[0x0][0x448] ;  /* 0x00011200ff067b82 */ /* 0x000ea20000000800 */
[----:B------:R-:W-:Y:S02]  /*4aa0*/  UISETP.NE.AND UP0, UPT, UR47, URZ, UPT ;  /* 0x0000003f2f00728c */ /* 0x000fe4000bf05270 */
[----:B------:R-:W-:-:S05]  /*4ab0*/  UIADD3 UR22, UR22, 0x22860, URZ ;  /* 0x0002286016167890 */ /* 0x000fca000fffe03f */
[----:B------:R-:W3:Y:S01]  /*4ac0*/  S2UR UR6, SR_CgaCtaId ;  /* 0x00000000000679c3 */ /* 0x000ee20000008800 */
[----:B--2---:R-:W-:Y:S01]  /*4ad0*/  ISETP.NE.AND P1, PT, R6, 0x1, PT ;  /* 0x000000010600780c */ /* 0x004fe20003f25270 */
[----:B---3--:R-:W-:-:S12]  /*4ae0*/  UPRMT UR22, UR6, 0x654, UR22 ;  /* 0x0000065406167896 */ /* 0x008fd80008000016 */
[----:B------:R-:W2:Y:S08]  /*4af0*/  @P1 LDC R6, c[0x0][0x44c] ;  /* 0x00011300ff061b82 */ /* 0x000eb00000000800 */
[----:B01----:R-:W0:Y:S01]  /*4b00*/  @P1 LDC R8, c[0x0][0x450] ;  /* 0x00011400ff081b82 */ /* 0x003e220000000800 */
[----:B------:R-:W-:Y:S01]  /*4b10*/  SYNCS.ARRIVE.TRANS64.RED.A1T0 RZ, [UR22], RZ ;  /* 0x000000ffffff79a7 */ /* 0x000fe20008100416 */
[----:B--2---:R-:W-:-:S04]  /*4b20*/  @P1 IMAD.HI.U32 R7, R6, UR42, RZ ;  /* 0x0000002a06071c27 */ /* 0x004fc8000f8e00ff */
[----:B------:R-:W-:Y:S01]  /*4b30*/  IMAD.U32 R6, RZ, RZ, UR42 ;  /* 0x0000002aff067e24 */ /* 0x000fe2000f8e00ff */
[----:B0-----:R-:W-:Y:S02]  /*4b40*/  @P1 SHF.R.U32.HI R6, RZ, R8, R7 ;  /* 0x00000008ff061219 */ /* 0x001fe40000011607 */
[----:B------:R-:W-:Y:S02]  /*4b50*/  PLOP3.LUT P1, PT, PT, PT, UP0, 0x40, 0x0 ;  /* 0x000000000000781c */ /* 0x000fe40003f2e808 */
[----:B------:R-:W-:-:S05]  /*4b60*/  IADD3 R7, R6, R19, -R18 ;  /* 0x0000001306077210 */ /* 0x000fca0007ffe812 */
[----:B------:R-:W-:-:S05]  /*4b70*/  VIADD R6, R7, UR14 ;  /* 0x0000000e07067c36 */ /* 0x000fca0008000000 */
[----:B------:R-:W-:Y:S01]  /*4b80*/  R2UR UR11, R6 ;  /* 0x00000000060b72ca */ /* 0x000fe200000e0000 */
[----:B------:R-:W-:Y:S01]  /*4b90*/  VIADD R6, R152, 0xfffffffe ;  /* 0xfffffffe98067836 */ /* 0x000fe20000000000 */
[----:B------:R-:W-:-:S13]  /*4ba0*/  @P1 BRA `(.L_x_2529) ;  /* 0x0000000000541947 */ /* 0x000fda0003800000 */
[C---:B------:R-:W-:Y:S01]  /*4bb0*/  ISETP.GT.AND P1, PT, R7.reuse, RZ, PT ;  /* 0x000000ff0700720c */ /* 0x040fe20003f24270 */
[----:B------:R-:W-:-:S05]  /*4bc0*/  VIADD R8, R7, 0xffffffff ;  /* 0xffffffff07087836 */ /* 0x000fca0000000000 */
[----:B------:R-:W-:-:S07]  /*4bd0*/  R2UR UR14, R8 ;  /* 0x00000000080e72ca */ /* 0x000fce00000e0000 */
[----:B------:R-:W-:Y:S08]  /*4be0*/  @P1 BRA `(.L_x_2530) ;  /* 0x0000000000241947 */ /* 0x000ff00003800000 */
[----:B------:R-:W-:Y:S01]  /*4bf0*/  R2UR UR14, R7 ;  /* 0x00000000070e72ca */ /* 0x000fe200000e0000 */
[----:B------:R-:W-:Y:S02]  /*4c00*/  ULDC UR15, c[0x0][0x9e4] ;  /* 0x00027900000f7ab9 */ /* 0x000fe40000000800 */
[----:B------:R-:W-:-:S10]  /*4c10*/  UISETP.NE.AND UP0, UPT, UR15, 0x1, UPT ;  /* 0x000000010f00788c */ /* 0x000fd4000bf05270 */
[----:B------:R-:W-:Y:S01]  /*4c20*/  UIADD3 UR14, -UR14, URZ, URZ ;  /* 0x0000003f0e0e7290 */ /* 0x000fe2000fffe13f */
[----:B------:R-:W-:-:S03]  /*4c30*/  @UP0 ULDC.64 UR18, c[0x0][0x9e8] ;  /* 0x00027a0000120ab9 */ /* 0x000fc60000000a00 */
[----:B------:R-:W-:-:S04]  /*4c40*/  UIMAD.WIDE.U32 UR6, UR14, UR18, URZ ;  /* 0x000000120e0672a5 */ /* 0x000fc8000f8e003f */
[----:B------:R-:W-:-:S04]  /*4c50*/  @UP0 USHF.R.U32.HI UR14, URZ, UR19, UR7 ;  /* 0x000000133f0e0299 */ /* 0x000fc80008011607 */
[----:B------:R-:W-:Y:S01]  /*4c60*/  ULOP3.LUT UR14, URZ, UR14, URZ, 0x33, !UPT ;  /* 0x0000000e3f0e7292 */ /* 0x000fe2000f8e333f */
[----:B------:R-:W-:Y:S11]  /*4c70*/  BRA `(.L_x_2531) ;  /* 0x0000000000147947 */ /* 0x000ff60003800000 */
.L_x_2530:
[----:B------:R-:W-:Y:S02]  /*4c80*/  ULDC UR15, c[0x0][0x9e4] ;  /* 0x00027900000f7ab9 */ /* 0x000fe40000000800 */
[----:B------:R-:W-:-:S11]  /*4c90*/  UISETP.NE.AND UP0, UPT, UR15, 0x1, UPT ;  /* 0x000000010f00788c */ /* 0x000fd6000bf05270 */
[----:B------:R-:W-:Y:S02]  /*4ca0*/  @UP0 ULDC.64 UR18, c[0x0][0x9e8] ;  /* 0x00027a0000120ab9 */ /* 0x000fe40000000a00 */
[----:B------:R-:W-:-:S04]  /*4cb0*/  UIMAD.WIDE.U32 UR6, UR14, UR18, URZ ;  /* 0x000000120e0672a5 */ /* 0x000fc8000f8e003f */
[----:B------:R-:W-:-:S12]  /*4cc0*/  @UP0 USHF.R.U32.HI UR14, URZ, UR19, UR7 ;  /* 0x000000133f0e0299 */ /* 0x000fd80008011607 */
.L_x_2531:
[----:B------:R-:W-:-:S04]  /*4cd0*/  UIMAD UR14, UR14, UR15, UR15 ;  /* 0x0000000f0e0e72a4 */ /* 0x000fc8000f8e020f */
[----:B------:R-:W-:-:S04]  /*4ce0*/  UISETP.LT.AND UP0, UPT, UR11, UR14, UPT ;  /* 0x0000000e0b00728c */ /* 0x000fc8000bf01270 */
[----:B------:R-:W-:-:S12]  /*4cf0*/  USEL UR11, UR11, UR14, UP0 ;  /* 0x0000000e0b0b7287 */ /* 0x000fd80008000000 */
.L_x_2529:
        /* <DEDUP_REMOVED lines=9> */
[----:B------:R-:W-:Y:S01]  /*4d90*/  IMAD.MOV.U32 R9, RZ, RZ, R4 ;  /* 0x000000ffff097224 */ /* 0x000fe200078e0004 */
[----:B------:R-:W-:Y:S01]  /*4da0*/  ULDC UR23, c[0x0][0x9dc] ;  /* 0x0002770000177ab9 */ /* 0x000fe20000000800 */
[----:B------:R-:W-:Y:S01]  /*4db0*/  ULDC UR28, c[0x0][0x988] ;  /* 0x00026200001c7ab9 */ /* 0x000fe20000000800 */
[----:B------:R-:W-:-:S05]  /*4dc0*/  ULDC UR24, c[0x0][0x9e0] ;  /* 0x0002780000187ab9 */ /* 0x000fca0000000800 */
.L_x_2551:
[----:B------:R-:W-:-:S04]  /*4dd0*/  UIADD3 UR38, UR38, 0x1, URZ ;  /* 0x0000000126267890 */ /* 0x000fc8000fffe03f */
[----:B------:R-:W-:-:S04]  /*4de0*/  UISETP.NE.AND UP0, UPT, UR38, 0x2, UPT ;  /* 0x000000022600788c */ /* 0x000fc8000bf05270 */
[----:B------:R-:W-:Y:S02]  /*4df0*/  USEL UR6, URZ, 0x1, UP0 ;  /* 0x000000013f067887 */ /* 0x000fe40008000000 */
[----:B------:R-:W-:Y:S02]  /*4e00*/  USEL UR38, UR38, URZ, UP0 ;  /* 0x0000003f26267287 */ /* 0x000fe40008000000 */
[----:B------:R-:W-:Y:S01]  /*4e10*/  ULOP3.LUT UR37, UR37, UR6, URZ, 0x3c, !UPT ;  /* 0x0000000625257292 */ /* 0x000fe2000f8e3c3f */
[----:B--2---:R-:W-:Y:S11]  /*4e20*/  @!P0 BRA `(.L_x_2533) ;  /* 0x0000000000048947 */ /* 0x004ff60003800000 */
[----:B------:R-:W-:Y:S01]  /*4e30*/  BPT.TRAP 0x1 ;  /* 0x000000040000795c */ /* 0x000fe20000300000 */
.L_x_2533:
[----:B------:R-:W0:Y:S01]  /*4e40*/  S2UR UR25, SR_CgaCtaId ;  /* 0x00000000001979c3 */ /* 0x000e220000008800 */
[----:B------:R-:W-:Y:S01]  /*4e50*/  UMOV UR6, 0x400 ;  /* 0x0000040000067882 */ /* 0x000fe20000000000 */
[----:B------:R-:W-:-:S05]  /*4e60*/  IMAD.U32 R7, RZ, RZ, UR37 ;  /* 0x00000025ff077e24 */ /* 0x000fca000f8e00ff */
[----:B------:R-:W-:Y:S01]  /*4e70*/  SHF.L.U32 R7, R7, 0x1f, RZ ;  /* 0x0000001f07077819 */ /* 0x000fe200000006ff */
[----:B0-----:R-:W-:-:S04]  /*4e80*/  ULEA UR6, UR25, UR6, 0x18 ;  /* 0x0000000619067291 */ /* 0x001fc8000f8ec03f */
[----:B------:R-:W-:-:S09]  /*4e90*/  ULEA UR26, UR38, UR6, 0x3 ;  /* 0x00000006261a7291 */ /* 0x000fd2000f8e183f */
[----:B------:R0:W1:Y:S01]  /*4ea0*/  SYNCS.PHASECHK.TRANS64.TRYWAIT P1, [UR26+0x22830], R7 ;  /* 0x02283007ff0075a7 */ /* 0x000062000802015a */
[----:B------:R-:W-:Y:S05]  /*4eb0*/  @!P0 BRA `(.L_x_2534) ;  /* 0x0000000000048947 */ /* 0x000fea0003800000 */
[----:B------:R-:W-:Y:S01]  /*4ec0*/  BPT.TRAP 0x1 ;  /* 0x000000040000795c */ /* 0x000fe20000300000 */
.L_x_2534:
[----:B-1----:R-:W-:Y:S05]  /*4ed0*/  @P1 BRA `(.L_x_2535) ;  /* 0x0000000000081947 */ /* 0x002fea0003800000 */
[----:B------:R-:W1:Y:S02]  /*4ee0*/  SYNCS.PHASECHK.TRANS64.TRYWAIT P1, [UR26+0x22830], R7 ;  /* 0x02283007ff0075a7 */ /* 0x000e64000802015a */
[----:B-1----:R-:W-:Y:S05]  /*4ef0*/  @!P1 BRA `(.L_x_2536) ;  /* 0x0000013400dc9947 */ /* 0x002fea0003800000 */
.L_x_2535:
[----:B------:R-:W-:Y:S01]  /*4f00*/  UIMAD UR18, UR38, 0x300, UR20 ;  /* 0x00000300261278a4 */ /* 0x000fe2000f8e0214 */
[----:B------:R-:W-:Y:S01]  /*4f10*/  WARPGROUP.ARRIVE ;  /* 0x00000000000079c5 */ /* 0x000fe20000000000 */
[----:B------:R-:W-:Y:S01]  /*4f20*/  UMOV UR19, 0x40000040 ;  /* 0x4000004000137882 */ /* 0x000fe20000000000 */
[----:B------:R-:W-:Y:S01]  /*4f30*/  UMOV UR7, 0x40000040 ;  /* 0x4000004000077882 */ /* 0x000fe20000000000 */
[----:B------:R-:W-:-:S03]  /*4f40*/  UIADD3 UR6, UR18, 0x2, URZ ;  /* 0x0000000212067890 */ /* 0x000fc6000fffe03f */
[----:B------:R-:W2:Y:S01]  /*4f50*/  S2R R3, SR_TID.X ;  /* 0x0000000000037919 */ /* 0x000ea20000002100 */
[----:B------:R-:W-:Y:S01]  /*4f60*/  UIADD3 UR10, UR18, 0x4, URZ ;  /* 0x00000004120a7890 */ /* 0x000fe2000fffe03f */
[----:B------:R-:W-:Y:S01]  /*4f70*/  UMOV UR11, 0x40000040 ;  /* 0x40000040000b7882 */ /* 0x000fe20000000000 */
[----:B------:R-:W-:Y:S01]  /*4f80*/  HGMMA.64x96x16.F32.BF16 R152, gdesc[UR16], RZ, !UPT, gsb0 ;  /* 0x01600000109879f0 */ /* 0x000fe2000c0018ff */
[----:B------:R-:W-:Y:S01]  /*4f90*/  UIADD3 UR14, UR18, 0x6, URZ ;  /* 0x00000006120e7890 */ /* 0x000fe2000fffe03f */
[----:B------:R-:W-:Y:S01]  /*4fa0*/  UMOV UR15, 0x40000040 ;  /* 0x40000040000f7882 */ /* 0x000fe20000000000 */
        /* <DEDUP_REMOVED lines=15> */
.L_x_2537:
[----:B-1----:R-:W1:Y:S01]  /*50a0*/  LDC R4, c[0x0][0x448] ;  /* 0x00011200ff047b82 */ /* 0x002e620000000800 */
[----:B------:R-:W-:Y:S01]  /*50b0*/  VIADD R15, R22, UR42 ;  /* 0x0000002a160f7c36 */ /* 0x000fe20008000000 */
[----:B------:R-:W-:Y:S01]  /*50c0*/  UIADD3 UR6, UR26, 0x22840, URZ ;  /* 0x000228401a067890 */ /* 0x000fe2000fffe03f */
[----:B------:R-:W-:Y:S01]  /*50d0*/  IMAD R10, R6, -0x60, RZ ;  /* 0xffffffa0060a7824 */ /* 0x000fe200078e02ff */
[----:B------:R-:W-:Y:S02]  /*50e0*/  UISETP.NE.AND UP0, UPT, UR47, URZ, UPT ;  /* 0x0000003f2f00728c */ /* 0x000fe4000bf05270 */
[----:B------:R-:W-:Y:S02]  /*50f0*/  UPRMT UR6, UR25, 0x654, UR6 ;  /* 0x0000065419067896 */ /* 0x000fe40008000006 */
[----:B------:R-:W-:-:S04]  /*5100*/  IADD3 R13, -R17, 0x1, R10 ;  /* 0x00000001110d7810 */ /* 0x000fc80007ffe10a */
[----:B------:R-:W-:-:S03]  /*5110*/  IADD3 R13, -R18, R13, R19 ;  /* 0x0000000d120d7210 */ /* 0x000fc60007ffe113 */
[----:B------:R-:W-:Y:S01]  /*5120*/  SYNCS.ARRIVE.TRANS64.RED.A1T0 RZ, [UR6], RZ ;  /* 0x000000ffffff79a7 */ /* 0x000fe20008100406 */
[----:B------:R-:W-:Y:S01]  /*5130*/  ULOP3.LUT UR6, URZ, UR23, URZ, 0x33, !UPT ;  /* 0x000000173f067292 */ /* 0x000fe2000f8e333f */
[----:B------:R-:W-:-:S05]  /*5140*/  VIADD R14, R13, UR24 ;  /* 0x000000180d0e7c36 */ /* 0x000fca0008000000 */
[----:B------:R-:W-:Y:S01]  /*5150*/  VIADD R13, R13, UR6 ;  /* 0x000000060d0d7c36 */ /* 0x000fe20008000000 */
[----:B-1----:R-:W-:-:S13]  /*5160*/  ISETP.NE.AND P1, PT, R4, 0x1, PT ;  /* 0x000000010400780c */ /* 0x002fda0003f25270 */
[----:B------:R-:W1:Y:S08]  /*5170*/  @P1 LDC R5, c[0x0][0x44c] ;  /* 0x00011300ff051b82 */ /* 0x000e700000000800 */
[----:B------:R-:W3:Y:S01]  /*5180*/  @P1 LDC R4, c[0x0][0x450] ;  /* 0x00011400ff041b82 */ /* 0x000ee20000000800 */
[----:B-1----:R-:W-:-:S05]  /*5190*/  @P1 IMAD.HI.U32 R5, R15, R5, RZ ;  /* 0x000000050f051227 */ /* 0x002fca00078e00ff */
[----:B---3--:R-:W-:Y:S02]  /*51a0*/  @P1 SHF.R.U32.HI R15, RZ, R4, R5 ;  /* 0x00000004ff0f1219 */ /* 0x008fe40000011605 */
[----:B------:R-:W-:-:S03]  /*51b0*/  PLOP3.LUT P1, PT, PT, PT, UP0, 0x40, 0x0 ;  /* 0x000000000000781c */ /* 0x000fc60003f2e808 */
[----:B------:R-:W1:Y:S02]  /*51c0*/  SHFL.IDX PT, R20, R15, RZ, 0x1c1f ;  /* 0x001c1fff0f147589 */ /* 0x000e6400000e0000 */
[----:B-1----:R-:W-:Y:S02]  /*51d0*/  IMAD.IADD R12, R14, 0x1, R20 ;  /* 0x000000010e0c7824 */ /* 0x002fe400078e0214 */
[----:B------:R-:W-:-:S06]  /*51e0*/  IMAD.IADD R11, R20, 0x1, R13 ;  /* 0x00000001140b7824 */ /* 0x000fcc00078e020d */
[----:B------:R-:W-:Y:S05]  /*51f0*/  @P1 BRA `(.L_x_2538) ;  /* 0x0000000000581947 */ /* 0x000fea0003800000 */
[----:B------:R-:W-:Y:S01]  /*5200*/  IADD3 R20, -R18, R19, R20 ;  /* 0x0000001312147210 */ /* 0x000fe20007ffe114 */
[----:B------:R-:W-:Y:S03]  /*5210*/  BSSY B0, `(.L_x_2539) ;  /* 0x0000010000007945 */ /* 0x000fe60003800000 */
        /* <DEDUP_REMOVED lines=10> */
.L_x_2540:
[----:B------:R-:W-:-:S05]  /*52c0*/  IMAD.U32 R21, RZ, RZ, UR22 ;  /* 0x00000016ff157e24 */ /* 0x000fca000f8e00ff */
[----:B------:R-:W-:-:S13]  /*52d0*/  ISETP.NE.AND P1, PT, R21, 0x1, PT ;  /* 0x000000011500780c */ /* 0x000fda0003f25270 */
[----:B------:R-:W1:Y:S02]  /*52e0*/  @P1 LDC.64 R4, c[0x0][0x9e8] ;  /* 0x00027a00ff041b82 */ /* 0x000e640000000a00 */
[----:B-1----:R-:W-:-:S05]  /*52f0*/  @P1 IMAD.HI.U32 R4, R20, R4, RZ ;  /* 0x0000000414041227 */ /* 0x002fca00078e00ff */
[----:B------:R-:W-:-:S07]  /*5300*/  @P1 SHF.R.U32.HI R20, RZ, R5, R4 ;  /* 0x00000005ff141219 */ /* 0x000fce0000011604 */
.L_x_2541:
[----:B------:R-:W-:Y:S05]  /*5310*/  BSYNC B0 ;  /* 0x0000000000007941 */ /* 0x000fea0003800000 */
.L_x_2539:
[----:B------:R-:W-:-:S04]  /*5320*/  IMAD.IADD R4, R10, 0x1, -R17 ;  /* 0x000000010a047824 */ /* 0x000fc800078e0a11 */
[----:B------:R-:W-:-:S05]  /*5330*/  IMAD R4, R20, R21, R4 ;  /* 0x0000001514047224 */ /* 0x000fca00078e0204 */
[----:B------:R-:W-:Y:S02]  /*5340*/  VIMNMX R11, R11, R4, !PT ;  /* 0x000000040b0b7248 */ /* 0x000fe40007fe0100 */
[----:B------:R-:W-:-:S07]  /*5350*/  VIADDMNMX R12, R4, R21, R12, PT ;  /* 0x00000015040c7246 */ /* 0x000fce000380010c */
.L_x_2538:
[C---:B------:R-:W-:Y:S01]  /*5360*/  ISETP.GE.AND P1, PT, R10.reuse, 0x1, PT ;  /* 0x000000010a00780c */ /* 0x040fe20003f26270 */
[----:B------:R-:W-:Y:S01]  /*5370*/  UISETP.NE.AND UP0, UPT, UR47, URZ, UPT ;  /* 0x0000003f2f00728c */ /* 0x000fe2000bf05270 */
[----:B------:R-:W-:Y:S02]  /*5380*/  ISETP.GE.AND P4, PT, R10, 0x9, PT ;  /* 0x000000090a00780c */ /* 0x000fe40003f86270 */
[----:B------:R-:W-:Y:S02]  /*5390*/  LOP3.LUT R16, R16, 0xfffbffff, RZ, 0xc0, !PT ;  /* 0xfffbffff10107812 */ /* 0x000fe400078ec0ff */
[----:B------:R-:W-:-:S04]  /*53a0*/  ISETP.GT.AND P2, PT, R11, RZ, !P1 ;  /* 0x000000ff0b00720c */ /* 0x000fc80004f44270 */
[----:B------:R-:W-:-:S03]  /*53b0*/  ISETP.LT.OR P2, PT, R12, 0x1, P2 ;  /* 0x000000010c00780c */ /* 0x000fc60001741670 */
[----:B------:R-:W-:Y:S02]  /*53c0*/  @P1 LOP3.LUT R16, R16, 0x40000, RZ, 0xfc, !PT ;  /* 0x0004000010101812 */ /* 0x000fe400078efcff */
[----:B------:R-:W-:Y:S02]  /*53d0*/  ISETP.GE.AND P1, PT, R10, 0x2, PT ;  /* 0x000000020a00780c */ /* 0x000fe40003f26270 */
[----:B------:R-:W-:Y:S02]  /*53e0*/  LOP3.LUT R16, R16, 0xfffffffd, RZ, 0xc0, !PT ;  /* 0xfffffffd10107812 */ /* 0x000fe400078ec0ff */
[----:B------:R-:W-:Y:S02]  /*53f0*/  FSEL R152, R152, -INF , !P2 ;  /* 0xff80000098987808 */ /* 0x000fe40005000000 */
[----:B------:R-:W-:Y:S02]  /*5400*/  ISETP.GT.AND P3, PT, R11, 0x1, !P1 ;  /* 0x000000010b00780c */ /* 0x000fe40004f64270 */
[----:B------:R-:W-:-:S02]  /*5410*/  @P4 LOP3.LUT R16, R16, 0x2, RZ, 0xfc, !PT ;  /* 0x0000000210104812 */ /* 0x000fc400078efcff */
[----:B------:R-:W-:Y:S02]  /*5420*/  ISETP.GT.AND P2, PT, R11, 0x8, !P4 ;  /* 0x000000080b00780c */ /* 0x000fe40006744270 */
[----:B------:R-:W-:Y:S02]  /*5430*/  ISETP.GE.AND P4, PT, R10, 0xa, PT ;  /* 0x0000000a0a00780c */ /* 0x000fe40003f86270 */
[C---:B------:R-:W-:Y:S02]  /*5440*/  ISETP.LT.OR P3, PT, R12.reuse, 0x2, P3 ;  /* 0x000000020c00780c */ /* 0x040fe40001f61670 */
[----:B------:R-:W-:Y:S02]  /*5450*/  ISETP.LT.OR P2, PT, R12, 0x9, P2 ;  /* 0x000000090c00780c */ /* 0x000fe40001741670 */
[----:B------:R-:W-:Y:S02]  /*5460*/  FSEL R153, R153, -INF , !P3 ;  /* 0xff80000099997808 */ /* 0x000fe40005800000 */
[----:B------:R-:W-:-:S02]  /*5470*/  ISETP.GE.AND P3, PT, R10, 0x11, PT ;  /* 0x000000110a00780c */ /* 0x000fc40003f66270 */
[----:B------:R-:W-:Y:S02]  /*5480*/  LOP3.LUT R16, R16, 0xfffffffb, RZ, 0xc0, !PT ;  /* 0xfffffffb10107812 */ /* 0x000fe400078ec0ff */
[----:B------:R-:W-:Y:S02]  /*5490*/  FSEL R156, R156, -INF , !P2 ;  /* 0xff8000009c9c7808 */ /* 0x000fe40005000000 */
[----:B------:R-:W-:Y:S02]  /*54a0*/  ISETP.GT.AND P2, PT, R11, 0x9, !P4 ;  /* 0x000000090b00780c */ /* 0x000fe40006744270 */
[----:B------:R-:W-:Y:S02]  /*54b0*/  @P4 LOP3.LUT R16, R16, 0x4, RZ, 0xfc, !PT ;  /* 0x0000000410104812 */ /* 0x000fe400078efcff */
[----:B------:R-:W-:Y:S02]  /*54c0*/  ISETP.LT.OR P2, PT, R12, 0xa, P2 ;  /* 0x0000000a0c00780c */ /* 0x000fe40001741670 */
[----:B------:R-:W-:-:S02]  /*54d0*/  LOP3.LUT R16, R16, 0xfffffff7, RZ, 0xc0, !PT ;  /* 0xfffffff710107812 */ /* 0x000fc400078ec0ff */
[----:B------:R-:W-:Y:S02]  /*54e0*/  FSEL R157, R157, -INF , !P2 ;  /* 0xff8000009d9d7808 */ /* 0x000fe40005000000 */
[----:B------:R-:W-:Y:S02]  /*54f0*/  @P3 LOP3.LUT R16, R16, 0x8, RZ, 0xfc, !PT ;  /* 0x0000000810103812 */ /* 0x000fe400078efcff */
[----:B------:R-:W-:Y:S02]  /*5500*/  ISETP.GT.AND P2, PT, R11, 0x10, !P3 ;  /* 0x000000100b00780c */ /* 0x000fe40005f44270 */
[----:B------:R-:W-:Y:S02]  /*5510*/  ISETP.GE.AND P3, PT, R10, 0x12, PT ;  /* 0x000000120a00780c */ /* 0x000fe40003f66270 */
[----:B------:R-:W-:Y:S02]  /*5520*/  ISETP.LT.OR P2, PT, R12, 0x11, P2 ;  /* 0x000000110c00780c */ /* 0x000fe40001741670 */
[----:B------:R-:W-:-:S02]  /*5530*/  LOP3.LUT R16, R16, 0xffffffef, RZ, 0xc0, !PT ;  /* 0xffffffef10107812 */ /* 0x000fc400078ec0ff */
[----:B------:R-:W-:Y:S02]  /*5540*/  FSEL R160, R160, -INF , !P2 ;  /* 0xff800000a0a07808 */ /* 0x000fe40005000000 */
        /* <DEDUP_REMOVED lines=101> */
[----:B------:R-:W-:Y:S02]  /*5ba0*/  ISETP.GT.AND P6, PT, R11, 0x59, !P6 ;  /* 0x000000590b00780c */ /* 0x000fe400077c4270 */
[----:B------:R-:W1:Y:S02]  /*5bb0*/  SHFL.IDX PT, R11, R15, 0x1, 0x1c1f ;  /* 0x003c1f000f0b7f89 */ /* 0x000e6400000e0000 */
[----:B------:R-:W-:-:S04]  /*5bc0*/  ISETP.LT.OR P6, PT, R12, 0x5a, P6 ;  /* 0x0000005a0c00780c */ /* 0x000fc800037c1670 */
[----:B------:R-:W-:Y:S02]  /*5bd0*/  FSEL R197, R197, -INF , !P6 ;  /* 0xff800000c5c57808 */ /* 0x000fe40007000000 */
[----:B------:R-:W-:Y:S01]  /*5be0*/  PLOP3.LUT P6, PT, PT, PT, UP0, 0x40, 0x0 ;  /* 0x000000000000781c */ /* 0x000fe20003fce808 */
[--C-:B-1----:R-:W-:Y:S02]  /*5bf0*/  IMAD.IADD R14, R14, 0x1, R11.reuse ;  /* 0x000000010e0e7824 */ /* 0x102fe400078e020b */
[----:B------:R-:W-:-:S10]  /*5c00*/  IMAD.IADD R13, R13, 0x1, R11 ;  /* 0x000000010d0d7824 */ /* 0x000fd400078e020b */
        /* <DEDUP_REMOVED lines=13> */
.L_x_2544:
[----:B------:R-:W-:-:S05]  /*5ce0*/  IMAD.U32 R12, RZ, RZ, UR22 ;  /* 0x00000016ff0c7e24 */ /* 0x000fca000f8e00ff */
[----:B------:R-:W-:-:S13]  /*5cf0*/  ISETP.NE.AND P6, PT, R12, 0x1, PT ;  /* 0x000000010c00780c */ /* 0x000fda0003fc5270 */
[----:B------:R-:W1:Y:S02]  /*5d00*/  @P6 LDC.64 R4, c[0x0][0x9e8] ;  /* 0x00027a00ff046b82 */ /* 0x000e640000000a00 */
[----:B-1----:R-:W-:-:S05]  /*5d10*/  @P6 IMAD.HI.U32 R4, R11, R4, RZ ;  /* 0x000000040b046227 */ /* 0x002fca00078e00ff */
[----:B------:R-:W-:-:S07]  /*5d20*/  @P6 SHF.R.U32.HI R11, RZ, R5, R4 ;  /* 0x00000005ff0b6219 */ /* 0x000fce0000011604 */
.L_x_2545:
[----:B------:R-:W-:Y:S05]  /*5d30*/  BSYNC B0 ;  /* 0x0000000000007941 */ /* 0x000fea0003800000 */
.L_x_2543:
[----:B------:R-:W-:-:S04]  /*5d40*/  IMAD.IADD R10, R10, 0x1, -R17 ;  /* 0x000000010a0a7824 */ /* 0x000fc800078e0a11 */
[----:B------:R-:W-:-:S05]  /*5d50*/  IMAD R10, R11, R12, R10 ;  /* 0x0000000c0b0a7224 */ /* 0x000fca00078e020a */
[----:B------:R-:W-:Y:S02]  /*5d60*/  VIMNMX R13, R13, R10, !PT ;  /* 0x0000000a0d0d7248 */ /* 0x000fe40007fe0100 */
[----:B------:R-:W-:-:S07]  /*5d70*/  VIADDMNMX R14, R10, R12, R14, PT ;  /* 0x0000000c0a0e7246 */ /* 0x000fce000380010e */
.L_x_2542:
[----:B------:R-:W-:Y:S01]  /*5d80*/  ISETP.GT.AND P1, PT, R13, 0x1, !P1 ;  /* 0x000000010d00780c */ /* 0x000fe20004f24270 */
[----:B------:R-:W-:Y:S01]  /*5d90*/  UMOV UR10, UR28 ;  /* 0x0000001c000a7c82 */ /* 0x000fe20008000000 */
[----:B------:R-:W-:Y:S02]  /*5da0*/  FMNMX.FTZ R4, R152, R9, !PT ;  /* 0x0000000998047209 */ /* 0x000fe40007810000 */
[----:B------:R-:W-:Y:S02]  /*5db0*/  ISETP.LT.OR P1, PT, R14, 0x2, P1 ;  /* 0x000000020e00780c */ /* 0x000fe40000f21670 */
[C---:B------:R-:W-:Y:S02]  /*5dc0*/  LOP3.LUT P6, RZ, R16.reuse, 0x10000, RZ, 0xc0, !PT ;  /* 0x0001000010ff7812 */ /* 0x040fe400078cc0ff */
        /* <DEDUP_REMOVED lines=48> */
[----:B------:R-:W-:Y:S02]  /*60d0*/  LOP3.LUT P1, RZ, R16, 0x2000, RZ, 0xc0, !PT ;  /* 0x0000200010ff7812 */ /* 0x000fe4000782c0ff */
[----:B------:R-:W-:-:S02]  /*60e0*/  FMNMX.FTZ R4, R193, R4, !PT ;  /* 0x00000004c1047209 */ /* 0x000fc40007810000 */
[----:B------:R-:W-:Y:S02]  /*60f0*/  ISETP.GT.AND P1, PT, R13, 0x21, !P1 ;  /* 0x000000210d00780c */ /* 0x000fe40004f24270 */
[----:B------:R-:W-:Y:S02]  /*6100*/  FMNMX.FTZ R4, R196, R4, !PT ;  /* 0x00000004c4047209 */ /* 0x000fe40007810000 */
[----:B------:R-:W-:Y:S02]  /*6110*/  ISETP.LT.OR P1, PT, R14, 0x22, P1 ;  /* 0x000000220e00780c */ /* 0x000fe40000f21670 */
[----:B------:R-:W-:Y:S02]  /*6120*/  FMNMX.FTZ R4, R197, R4, !PT ;  /* 0x00000004c5047209 */ /* 0x000fe40007810000 */
[----:B------:R-:W-:Y:S02]  /*6130*/  FSEL R171, R171, -INF , !P1 ;  /* 0xff800000abab7808 */ /* 0x000fe40004800000 */
[C---:B------:R-:W-:Y:S01]  /*6140*/  LOP3.LUT P1, RZ, R16.reuse, 0x1000, RZ, 0xc0, !PT ;  /* 0x0000100010ff7812 */ /* 0x040fe2000782c0ff */
[----:B------:R-:W1:Y:S01]  /*6150*/  SHFL.BFLY PT, R5, R4, 0x2, 0x1f ;  /* 0x0c401f0004057f89 */ /* 0x000e6200000e0000 */
[----:B------:R-:W-:-:S02]  /*6160*/  LOP3.LUT P6, RZ, R16, 0x20, RZ, 0xc0, !PT ;  /* 0x0000002010ff7812 */ /* 0x000fc400078cc0ff */
[C---:B------:R-:W-:Y:S02]  /*6170*/  ISETP.GT.AND P1, PT, R13.reuse, 0x28, !P1 ;  /* 0x000000280d00780c */ /* 0x040fe40004f24270 */
[C---:B------:R-:W-:Y:S02]  /*6180*/  ISETP.GT.AND P2, PT, R13.reuse, 0x49, !P2 ;  /* 0x000000490d00780c */ /* 0x040fe40005744270 */
[----:B------:R-:W-:Y:S02]  /*6190*/  ISETP.LT.OR P1, PT, R14, 0x29, P1 ;  /* 0x000000290e00780c */ /* 0x000fe40000f21670 */
[----:B------:R-:W-:Y:S02]  /*61a0*/  ISETP.GT.AND P3, PT, R13, 0x50, !P3 ;  /* 0x000000500d00780c */ /* 0x000fe40005f64270 */
[----:B------:R-:W-:Y:S02]  /*61b0*/  FSEL R174, R174, -INF , !P1 ;  /* 0xff800000aeae7808 */ /* 0x000fe40004800000 */
[----:B------:R-:W-:-:S02]  /*61c0*/  LOP3.LUT P1, RZ, R16, 0x800, RZ, 0xc0, !PT ;  /* 0x0000080010ff7812 */ /* 0x000fc4000782c0ff */
[C---:B------:R-:W-:Y:S02]  /*61d0*/  ISETP.LT.OR P2, PT, R14.reuse, 0x4a, P2 ;  /* 0x0000004a0e00780c */ /* 0x040fe40001741670 */
[C---:B------:R-:W-:Y:S02]  /*61e0*/  ISETP.GT.AND P1, PT, R13.reuse, 0x29, !P1 ;  /* 0x000000290d00780c */ /* 0x040fe40004f24270 */
[----:B------:R-:W-:Y:S02]  /*61f0*/  ISETP.GT.AND P4, PT, R13, 0x51, !P4 ;  /* 0x000000510d00780c */ /* 0x000fe40006784270 */
[C---:B------:R-:W-:Y:S02]  /*6200*/  ISETP.LT.OR P1, PT, R14.reuse, 0x2a, P1 ;  /* 0x0000002a0e00780c */ /* 0x040fe40000f21670 */
[----:B------:R-:W-:Y:S02]  /*6210*/  ISETP.LT.OR P3, PT, R14, 0x51, P3 ;  /* 0x000000510e00780c */ /* 0x000fe40001f61670 */
[----:B------:R-:W-:-:S02]  /*6220*/  FSEL R175, R175, -INF , !P1 ;  /* 0xff800000afaf7808 */ /* 0x000fc40004800000 */
[----:B------:R-:W-:Y:S02]  /*6230*/  LOP3.LUT P1, RZ, R16, 0x400, RZ, 0xc0, !PT ;  /* 0x0000040010ff7812 */ /* 0x000fe4000782c0ff */
[----:B-1----:R-:W-:Y:S02]  /*6240*/  FMNMX.FTZ R4, R4, R5, !PT ;  /* 0x0000000504047209 */ /* 0x002fe40007810000 */
[----:B------:R-:W-:Y:S02]  /*6250*/  ISETP.GT.AND P1, PT, R13, 0x30, !P1 ;  /* 0x000000300d00780c */ /* 0x000fe40004f24270 */
[----:B------:R-:W-:Y:S01]  /*6260*/  FSEL R191, R191, -INF , !P2 ;  /* 0xff800000bfbf7808 */ /* 0x000fe20005000000 */
[----:B------:R-:W1:Y:S01]  /*6270*/  SHFL.BFLY PT, R5, R4, 0x1, 0x1f ;  /* 0x0c201f0004057f89 */ /* 0x000e6200000e0000 */
[----:B------:R-:W-:Y:S02]  /*6280*/  ISETP.LT.OR P1, PT, R14, 0x31, P1 ;  /* 0x000000310e00780c */ /* 0x000fe40000f21670 */
[----:B------:R-:W-:-:S02]  /*6290*/  ISETP.GT.AND P5, PT, R13, 0x58, !P5 ;  /* 0x000000580d00780c */ /* 0x000fc40006fa4270 */
[----:B------:R-:W-:Y:S02]  /*62a0*/  FSEL R178, R178, -INF , !P1 ;  /* 0xff800000b2b27808 */ /* 0x000fe40004800000 */
[----:B------:R-:W-:Y:S02]  /*62b0*/  LOP3.LUT P1, RZ, R16, 0x200, RZ, 0xc0, !PT ;  /* 0x0000020010ff7812 */ /* 0x000fe4000782c0ff */
[----:B------:R-:W-:Y:S02]  /*62c0*/  ISETP.LT.OR P4, PT, R14, 0x52, P4 ;  /* 0x000000520e00780c */ /* 0x000fe40002781670 */
[----:B------:R-:W-:Y:S02]  /*62d0*/  ISETP.GT.AND P1, PT, R13, 0x31, !P1 ;  /* 0x000000310d00780c */ /* 0x000fe40004f24270 */
[----:B------:R-:W-:Y:S02]  /*62e0*/  FSEL R194, R194, -INF , !P3 ;  /* 0xff800000c2c27808 */ /* 0x000fe40005800000 */
[----:B------:R-:W-:-:S02]  /*62f0*/  ISETP.LT.OR P1, PT, R14, 0x32, P1 ;  /* 0x000000320e00780c */ /* 0x000fc40000f21670 */
[----:B------:R-:W-:Y:S02]  /*6300*/  ISETP.LT.OR P5, PT, R14, 0x59, P5 ;  /* 0x000000590e00780c */ /* 0x000fe40002fa1670 */
[----:B------:R-:W-:Y:S02]  /*6310*/  FSEL R179, R179, -INF , !P1 ;  /* 0xff800000b3b37808 */ /* 0x000fe40004800000 */
[----:B------:R-:W-:Y:S02]  /*6320*/  LOP3.LUT P1, RZ, R16, 0x100, RZ, 0xc0, !PT ;  /* 0x0000010010ff7812 */ /* 0x000fe4000782c0ff */
[----:B------:R-:W-:Y:S02]  /*6330*/  FSEL R195, R195, -INF , !P4 ;  /* 0xff800000c3c37808 */ /* 0x000fe40006000000 */
[----:B------:R-:W-:Y:S02]  /*6340*/  ISETP.GT.AND P1, PT, R13, 0x38, !P1 ;  /* 0x000000380d00780c */ /* 0x000fe40004f24270 */
[----:B-1----:R-:W-:-:S02]  /*6350*/  FMNMX.FTZ R4, R4, R5, !PT ;  /* 0x0000000504047209 */ /* 0x002fc40007810000 */
[----:B------:R-:W-:Y:S02]  /*6360*/  ISETP.LT.OR P1, PT, R14, 0x39, P1 ;  /* 0x000000390e00780c */ /* 0x000fe40000f21670 */
[----:B------:R-:W-:Y:S02]  /*6370*/  FSEL R198, R198, -INF , !P5 ;  /* 0xff800000c6c67808 */ /* 0x000fe40006800000 */
[----:B------:R-:W-:Y:S02]  /*6380*/  FSEL R182, R182, -INF , !P1 ;  /* 0xff800000b6b67808 */ /* 0x000fe40004800000 */
[----:B------:R-:W-:-:S04]  /*6390*/  LOP3.LUT P1, RZ, R16, 0x80, RZ, 0xc0, !PT ;  /* 0x0000008010ff7812 */ /* 0x000fc8000782c0ff */
[----:B------:R-:W-:-:S04]  /*63a0*/  ISETP.GT.AND P1, PT, R13, 0x39, !P1 ;  /* 0x000000390d00780c */ /* 0x000fc80004f24270 */
[----:B------:R-:W-:-:S04]  /*63b0*/  ISETP.LT.OR P1, PT, R14, 0x3a, P1 ;  /* 0x0000003a0e00780c */ /* 0x000fc80000f21670 */
[----:B------:R-:W-:Y:S02]  /*63c0*/  FSEL R183, R183, -INF , !P1 ;  /* 0xff800000b7b77808 */ /* 0x000fe40004800000 */
[----:B------:R-:W-:-:S04]  /*63d0*/  LOP3.LUT P1, RZ, R16, 0x40, RZ, 0xc0, !PT ;  /* 0x0000004010ff7812 */ /* 0x000fc8000782c0ff */
[----:B------:R-:W-:-:S04]  /*63e0*/  ISETP.GT.AND P1, PT, R13, 0x40, !P1 ;  /* 0x000000400d00780c */ /* 0x000fc80004f24270 */
[----:B------:R-:W-:-:S04]  /*63f0*/  ISETP.LT.OR P1, PT, R14, 0x41, P1 ;  /* 0x000000410e00780c */ /* 0x000fc80000f21670 */
[----:B------:R-:W-:Y:S02]  /*6400*/  FSEL R186, R186, -INF , !P1 ;  /* 0xff800000baba7808 */ /* 0x000fe40004800000 */
[----:B------:R-:W-:Y:S02]  /*6410*/  ISETP.GT.AND P1, PT, R13, 0x41, !P6 ;  /* 0x000000410d00780c */ /* 0x000fe40007724270 */
[----:B------:R-:W-:Y:S02]  /*6420*/  LOP3.LUT P6, RZ, R16, 0x20000, RZ, 0xc0, !PT ;  /* 0x0002000010ff7812 */ /* 0x000fe400078cc0ff */
[----:B------:R-:W-:-:S04]  /*6430*/  ISETP.LT.OR P1, PT, R14, 0x42, P1 ;  /* 0x000000420e00780c */ /* 0x000fc80000f21670 */
[----:B------:R-:W-:Y:S02]  /*6440*/  FSEL R187, R187, -INF , !P1 ;  /* 0xff800000bbbb7808 */ /* 0x000fe40004800000 */
[----:B------:R-:W-:-:S04]  /*6450*/  FSETP.NEU.FTZ.AND P1, PT, R4, -INF , PT ;  /* 0xff8000000400780b */ /* 0x000fc80003f3d000 */
[----:B------:R-:W-:-:S05]  /*6460*/  FSEL R5, R4, RZ, P1 ;  /* 0x000000ff04057208 */ /* 0x000fca0000800000 */
[----:B------:R-:W-:Y:S01]  /*6470*/  FADD.FTZ R9, -R5, R9 ;  /* 0x0000000905097221 */ /* 0x000fe20000010100 */
[----:B------:R-:W-:-:S03]  /*6480*/  FMUL.FTZ R5, R4, UR10 ;  /* 0x0000000a04057c20 */ /* 0x000fc60008410000 */
[----:B------:R-:W-:Y:S02]  /*6490*/  FMUL.FTZ R9, R9, UR10 ;  /* 0x0000000a09097c20 */ /* 0x000fe40008410000 */
[----:B------:R-:W-:Y:S02]  /*64a0*/  FSEL R5, R5, RZ, P1 ;  /* 0x000000ff05057208 */ /* 0x000fe40000800000 */
[----:B------:R-:W-:Y:S02]  /*64b0*/  ISETP.GT.AND P1, PT, R13, 0x48, !P6 ;  /* 0x000000480d00780c */ /* 0x000fe40007724270 */
[----:B------:R-:W-:Y:S01]  /*64c0*/  LOP3.LUT P6, RZ, R16, 0x1, RZ, 0xc0, !PT ;  /* 0x0000000110ff7812 */ /* 0x000fe200078cc0ff */
[--C-:B------:R-:W-:Y:S01]  /*64d0*/  FFMA.FTZ R152, R152, UR10, -R5.reuse ;  /* 0x0000000a98987c23 */ /* 0x100fe20008010805 */
[----:B------:R-:W-:Y:S01]  /*64e0*/  ISETP.LT.OR P1, PT, R14, 0x49, P1 ;  /* 0x000000490e00780c */ /* 0x000fe20000f21670 */
[--C-:B------:R-:W-:Y:S01]  /*64f0*/  FFMA.FTZ R153, R153, UR10, -R5.reuse ;  /* 0x0000000a99997c23 */ /* 0x100fe20008010805 */
[--C-:B------:R-:W-:Y:S01]  /*6500*/  FFMA.FTZ R156, R156, UR10, -R5.reuse ;  /* 0x0000000a9c9c7c23 */ /* 0x100fe20008010805 */
[--C-:B------:R-:W-:Y:S01]  /*6510*/  FFMA.FTZ R157, R157, UR10, -R5.reuse ;  /* 0x0000000a9d9d7c23 */ /* 0x100fe20008010805 */
[----:B------:R-:W-:Y:S01]  /*6520*/  FSEL R190, R190, -INF , !P1 ;  /* 0xff800000bebe7808 */ /* 0x000fe20004800000 */
[--C-:B------:R-:W-:Y:S01]  /*6530*/  FFMA.FTZ R160, R160, UR10, -R5.reuse ;  /* 0x0000000aa0a07c23 */ /* 0x100fe20008010805 */
[----:B------:R-:W-:Y:S01]  /*6540*/  LOP3.LUT P1, RZ, R16, 0x40000, RZ, 0xc0, !PT ;  /* 0x0004000010ff7812 */ /* 0x000fe2000782c0ff */
[--C-:B------:R-:W-:Y:S01]  /*6550*/  FFMA.FTZ R161, R161, UR10, -R5.reuse ;  /* 0x0000000aa1a17c23 */ /* 0x100fe20008010805 */
[--C-:B------:R-:W-:Y:S01]  /*6560*/  FFMA.FTZ R164, R164, UR10, -R5.reuse ;  /* 0x0000000aa4a47c23 */ /* 0x100fe20008010805 */
[--C-:B------:R-:W-:Y:S01]  /*6570*/  FFMA.FTZ R165, R165, UR10, -R5.reuse ;  /* 0x0000000aa5a57c23 */ /* 0x100fe20008010805 */
[----:B------:R-:W-:Y:S01]  /*6580*/  ISETP.GT.AND P1, PT, R13, RZ, !P1 ;  /* 0x000000ff0d00720c */ /* 0x000fe20004f24270 */
[--C-:B------:R-:W-:Y:S01]  /*6590*/  FFMA.FTZ R168, R168, UR10, -R5.reuse ;  /* 0x0000000aa8a87c23 */ /* 0x100fe20008010805 */
[--C-:B------:R-:W-:Y:S01]  /*65a0*/  FFMA.FTZ R169, R169, UR10, -R5.reuse ;  /* 0x0000000aa9a97c23 */ /* 0x100fe20008010805 */
[--C-:B------:R-:W-:Y:S01]  /*65b0*/  FFMA.FTZ R172, R172, UR10, -R5.reuse ;  /* 0x0000000aacac7c23 */ /* 0x100fe20008010805 */
[----:B------:R-:W-:Y:S01]  /*65c0*/  ISETP.LT.OR P1, PT, R14, 0x1, P1 ;  /* 0x000000010e00780c */ /* 0x000fe20000f21670 */
[--C-:B------:R-:W-:Y:S01]  /*65d0*/  FFMA.FTZ R173, R173, UR10, -R5.reuse ;  /* 0x0000000aadad7c23 */ /* 0x100fe20008010805 */
[--C-:B------:R-:W-:Y:S01]  /*65e0*/  FFMA.FTZ R176, R176, UR10, -R5.reuse ;  /* 0x0000000ab0b07c23 */ /* 0x100fe20008010805 */
[--C-:B------:R-:W-:Y:S01]  /*65f0*/  FFMA.FTZ R177, R177, UR10, -R5.reuse ;  /* 0x0000000ab1b17c23 */ /* 0x100fe20008010805 */
[----:B------:R-:W-:Y:S01]  /*6600*/  FSEL R154, R154, -INF , !P1 ;  /* 0xff8000009a9a7808 */ /* 0x000fe20004800000 */
        /* <DEDUP_REMOVED lines=10> */
[----:B------:R-:W-:Y:S01]  /*66b0*/  FMNMX.FTZ R5, R154, R8, !PT ;  /* 0x000000089a057209 */ /* 0x000fe20007810000 */
[----:B------:R-:W-:Y:S01]  /*66c0*/  MUFU.EX2 R152, R152 ;  /* 0x0000009800987308 */ /* 0x000fe20000000800 */
[----:B------:R-:W-:-:S02]  /*66d0*/  ISETP.GT.AND P1, PT, R13, 0x59, !P6 ;  /* 0x000000590d00780c */ /* 0x000fc40007724270 */
[----:B------:R-:W-:Y:S02]  /*66e0*/  FMNMX.FTZ R5, R155, R5, !PT ;  /* 0x000000059b057209 */ /* 0x000fe40007810000 */
[----:B------:R-:W-:Y:S02]  /*66f0*/  ISETP.LT.OR P1, PT, R14, 0x5a, P1 ;  /* 0x0000005a0e00780c */ /* 0x000fe40000f21670 */
[----:B------:R-:W-:Y:S01]  /*6700*/  FMNMX.FTZ R5, R158, R5, !PT ;  /* 0x000000059e057209 */ /* 0x000fe20007810000 */
[----:B------:R-:W1:Y:S01]  /*6710*/  MUFU.EX2 R9, R9 ;  /* 0x0000000900097308 */ /* 0x000e620000000800 */
[----:B------:R-:W-:Y:S02]  /*6720*/  FSEL R199, R199, -INF , !P1 ;  /* 0xff800000c7c77808 */ /* 0x000fe40004800000 */
[----:B------:R-:W-:-:S04]  /*6730*/  FMNMX.FTZ R5, R159, R5, !PT ;  /* 0x000000059f057209 */ /* 0x000fc80007810000 */
[----:B------:R-:W-:Y:S01]  /*6740*/  FMNMX.FTZ R5, R162, R5, !PT ;  /* 0x00000005a2057209 */ /* 0x000fe20007810000 */
[----:B------:R-:W3:Y:S03]  /*6750*/  MUFU.EX2 R153, R153 ;  /* 0x0000009900997308 */ /* 0x000ee60000000800 */
[----:B------:R-:W-:-:S04]  /*6760*/  FMNMX.FTZ R5, R163, R5, !PT ;  /* 0x00000005a3057209 */ /* 0x000fc80007810000 */
[----:B------:R-:W-:Y:S01]  /*6770*/  FMNMX.FTZ R5, R166, R5, !PT ;  /* 0x00000005a6057209 */ /* 0x000fe20007810000 */
[----:B------:R-:W4:Y:S01]  /*6780*/  MUFU.EX2 R156, R156 ;  /* 0x0000009c009c7308 */ /* 0x000f220000000800 */
[----:B-1----:R-:W-:Y:S01]  /*6790*/  FFMA.FTZ R2, R9, R2, R152 ;  /* 0x0000000209027223 */ /* 0x002fe20000010098 */
[----:B------:R-:W-:Y:S01]  /*67a0*/  FMUL.FTZ R24, R24, R9 ;  /* 0x0000000918187220 */ /* 0x000fe20000410000 */
[----:B------:R-:W-:Y:S01]  /*67b0*/  FMNMX.FTZ R5, R167, R5, !PT ;  /* 0x00000005a7057209 */ /* 0x000fe20007810000 */
[-C--:B------:R-:W-:Y:S01]  /*67c0*/  FMUL.FTZ R25, R25, R9.reuse ;  /* 0x0000000919197220 */ /* 0x080fe20000410000 */
[-C--:B------:R-:W-:Y:S01]  /*67d0*/  FMUL.FTZ R28, R28, R9.reuse ;  /* 0x000000091c1c7220 */ /* 0x080fe20000410000 */
[----:B------:R-:W-:Y:S01]  /*67e0*/  FMUL.FTZ R29, R29, R9 ;  /* 0x000000091d1d7220 */ /* 0x000fe20000410000 */
[----:B------:R-:W-:Y:S01]  /*67f0*/  FMNMX.FTZ R5, R170, R5, !PT ;  /* 0x00000005aa057209 */ /* 0x000fe20007810000 */
[----:B------:R-:W1:Y:S01]  /*6800*/  MUFU.EX2 R157, R157 ;  /* 0x0000009d009d7308 */ /* 0x000e620000000800 */
[C---:B---3--:R-:W-:Y:S01]  /*6810*/  FADD.FTZ R2, R153.reuse, R2 ;  /* 0x0000000299027221 */ /* 0x048fe20000010000 */
[----:B------:R-:W-:Y:S01]  /*6820*/  F2FP.BF16.F32.PACK_AB R152, R153, R152 ;  /* 0x000000989998723e */ /* 0x000fe200000010ff */
[----:B------:R-:W-:Y:S01]  /*6830*/  FMUL.FTZ R32, R32, R9 ;  /* 0x0000000920207220 */ /* 0x000fe20000410000 */
[----:B------:R-:W-:Y:S01]  /*6840*/  FMNMX.FTZ R5, R171, R5, !PT ;  /* 0x00000005ab057209 */ /* 0x000fe20007810000 */
[-C--:B------:R-:W-:Y:S01]  /*6850*/  FMUL.FTZ R33, R33, R9.reuse ;  /* 0x0000000921217220 */ /* 0x080fe20000410000 */
[-C--:B------:R-:W-:Y:S01]  /*6860*/  FMUL.FTZ R36, R36, R9.reuse ;  /* 0x0000000924247220 */ /* 0x080fe20000410000 */
[----:B------:R-:W-:Y:S01]  /*6870*/  FMUL.FTZ R37, R37, R9 ;  /* 0x0000000925257220 */ /* 0x000fe20000410000 */
[----:B------:R-:W-:Y:S01]  /*6880*/  FMNMX.FTZ R5, R174, R5, !PT ;  /* 0x00000005ae057209 */ /* 0x000fe20007810000 */
[----:B------:R-:W3:Y:S01]  /*6890*/  MUFU.EX2 R160, R160 ;  /* 0x000000a000a07308 */ /* 0x000ee20000000800 */
[----:B----4-:R-:W-:Y:S01]  /*68a0*/  FADD.FTZ R2, R156, R2 ;  /* 0x000000029c027221 */ /* 0x010fe20000010000 */
[----:B------:R-:W-:Y:S01]  /*68b0*/  FMUL.FTZ R40, R40, R9 ;  /* 0x0000000928287220 */ /* 0x000fe20000410000 */
[----:B------:R-:W-:Y:S01]  /*68c0*/  FMNMX.FTZ R5, R175, R5, !PT ;  /* 0x00000005af057209 */ /* 0x000fe20007810000 */
[-C--:B------:R-:W-:Y:S01]  /*68d0*/  FMUL.FTZ R41, R41, R9.reuse ;  /* 0x0000000929297220 */ /* 0x080fe20000410000 */
[-C--:B------:R-:W-:Y:S01]  /*68e0*/  FMUL.FTZ R44, R44, R9.reuse ;  /* 0x000000092c2c7220 */ /* 0x080fe20000410000 */
[----:B------:R-:W-:Y:S01]  /*68f0*/  FMUL.FTZ R45, R45, R9 ;  /* 0x000000092d2d7220 */ /* 0x000fe20000410000 */
[----:B------:R-:W-:Y:S01]  /*6900*/  FMNMX.FTZ R5, R178, R5, !PT ;  /* 0x00000005b2057209 */ /* 0x000fe20007810000 */
[----:B------:R-:W4:Y:S01]  /*6910*/  MUFU.EX2 R161, R161 ;  /* 0x000000a100a17308 */ /* 0x000f220000000800 */
[----:B-1----:R-:W-:Y:S01]  /*6920*/  FADD.FTZ R2, R157, R2 ;  /* 0x000000029d027221 */ /* 0x002fe20000010000 */
[----:B------:R-:W-:Y:S01]  /*6930*/  FMUL.FTZ R48, R48, R9 ;  /* 0x0000000930307220 */ /* 0x000fe20000410000 */
[----:B------:R-:W-:Y:S01]  /*6940*/  FMNMX.FTZ R5, R179, R5, !PT ;  /* 0x00000005b3057209 */ /* 0x000fe20007810000 */
[-C--:B------:R-:W-:Y:S01]  /*6950*/  FMUL.FTZ R49, R49, R9.reuse ;  /* 0x0000000931317220 */ /* 0x080fe20000410000 */
[-C--:B------:R-:W-:Y:S01]  /*6960*/  FMUL.FTZ R52, R52, R9.reuse ;  /* 0x0000000934347220 */ /* 0x080fe20000410000 */
[----:B------:R-:W-:Y:S01]  /*6970*/  FMUL.FTZ R53, R53, R9 ;  /* 0x0000000935357220 */ /* 0x000fe20000410000 */
[----:B------:R-:W-:Y:S01]  /*6980*/  FMNMX.FTZ R5, R182, R5, !PT ;  /* 0x00000005b6057209 */ /* 0x000fe20007810000 */
[----:B------:R-:W1:Y:S01]  /*6990*/  MUFU.EX2 R164, R164 ;  /* 0x000000a400a47308 */ /* 0x000e620000000800 */
[----:B---3--:R-:W-:Y:S01]  /*69a0*/  FADD.FTZ R2, R160, R2 ;  /* 0x00000002a0027221 */ /* 0x008fe20000010000 */
        /* <DEDUP_REMOVED lines=36> */
[-C--:B------:R-:W-:Y:S01]  /*6bf0*/  FMUL.FTZ R93, R93, R9.reuse ;  /* 0x000000095d5d7220 */ /* 0x080fe20000410000 */
[-C--:B------:R-:W-:Y:S01]  /*6c00*/  FMUL.FTZ R96, R96, R9.reuse ;  /* 0x0000000960607220 */ /* 0x080fe20000410000 */
[----:B------:R-:W4:Y:S01]  /*6c10*/  SHFL.BFLY PT, R10, R5, 0x2, 0x1f ;  /* 0x0c401f00050a7f89 */ /* 0x000f2200000e0000 */
[----:B------:R-:W5:Y:S01]  /*6c20*/  MUFU.EX2 R173, R173 ;  /* 0x000000ad00ad7308 */ /* 0x000f620000000800 */
[----:B-1----:R-:W-:Y:S01]  /*6c30*/  FADD.FTZ R2, R169, R2 ;  /* 0x00000002a9027221 */ /* 0x002fe20000010000 */
[-C--:B------:R-:W-:Y:S01]  /*6c40*/  FMUL.FTZ R97, R97, R9.reuse ;  /* 0x0000000961617220 */ /* 0x080fe20000410000 */
[-C--:B------:R-:W-:Y:S01]  /*6c50*/  FMUL.FTZ R100, R100, R9.reuse ;  /* 0x0000000964647220 */ /* 0x080fe20000410000 */
[-C--:B------:R-:W-:Y:S01]  /*6c60*/  FMUL.FTZ R101, R101, R9.reuse ;  /* 0x0000000965657220 */ /* 0x080fe20000410000 */
[-C--:B------:R-:W-:Y:S01]  /*6c70*/  FMUL.FTZ R104, R104, R9.reuse ;  /* 0x0000000968687220 */ /* 0x080fe20000410000 */
[-C--:B------:R-:W-:Y:S01]  /*6c80*/  FMUL.FTZ R105, R105, R9.reuse ;  /* 0x0000000969697220 */ /* 0x080fe20000410000 */
[-C--:B------:R-:W-:Y:S01]  /*6c90*/  FMUL.FTZ R108, R108, R9.reuse ;  /* 0x000000096c6c7220 */ /* 0x080fe20000410000 */
[----:B------:R-:W1:Y:S01]  /*6ca0*/  MUFU.EX2 R176, R176 ;  /* 0x000000b000b07308 */ /* 0x000e620000000800 */
        /* <DEDUP_REMOVED lines=14> */
[----:B----4-:R-:W-:Y:S01]  /*6d90*/  FMNMX.FTZ R5, R5, R10, !PT ;  /* 0x0000000a05057209 */ /* 0x010fe20007810000 */
[----:B------:R-:W4:Y:S01]  /*6da0*/  MUFU.EX2 R180, R180 ;  /* 0x000000b400b47308 */ /* 0x000f220000000800 */
[----:B-1----:R-:W-:Y:S01]  /*6db0*/  FADD.FTZ R2, R176, R2 ;  /* 0x00000002b0027221 */ /* 0x002fe20000010000 */
[-C--:B------:R-:W-:Y:S01]  /*6dc0*/  FMUL.FTZ R132, R132, R9.reuse ;  /* 0x0000000984847220 */ /* 0x080fe20000410000 */
[-C--:B------:R-:W-:Y:S01]  /*6dd0*/  FMUL.FTZ R133, R133, R9.reuse ;  /* 0x0000000985857220 */ /* 0x080fe20000410000 */
[----:B------:R-:W1:Y:S01]  /*6de0*/  SHFL.BFLY PT, R10, R5, 0x1, 0x1f ;  /* 0x0c201f00050a7f89 */ /* 0x000e6200000e0000 */
[-C--:B------:R-:W-:Y:S01]  /*6df0*/  FMUL.FTZ R136, R136, R9.reuse ;  /* 0x0000000988887220 */ /* 0x080fe20000410000 */
[-C--:B------:R-:W-:Y:S01]  /*6e00*/  FMUL.FTZ R137, R137, R9.reuse ;  /* 0x0000000989897220 */ /* 0x080fe20000410000 */
[-C--:B------:R-:W-:Y:S01]  /*6e10*/  FMUL.FTZ R140, R140, R9.reuse ;  /* 0x000000098c8c7220 */ /* 0x080fe20000410000 */
[----:B------:R-:W5:Y:S01]  /*6e20*/  MUFU.EX2 R181, R181 ;  /* 0x000000b500b57308 */ /* 0x000f620000000800 */
[----:B---3--:R-:W-:Y:S01]  /*6e30*/  FADD.FTZ R2, R177, R2 ;  /* 0x00000002b1027221 */ /* 0x008fe20000010000 */
[-C--:B------:R-:W-:Y:S01]  /*6e40*/  FMUL.FTZ R141, R141, R9.reuse ;  /* 0x000000098d8d7220 */ /* 0x080fe20000410000 */
[-C--:B------:R-:W-:Y:S01]  /*6e50*/  FMUL.FTZ R144, R144, R9.reuse ;  /* 0x0000000990907220 */ /* 0x080fe20000410000 */
[-C--:B------:R-:W-:Y:S01]  /*6e60*/  FMUL.FTZ R145, R145, R9.reuse ;  /* 0x0000000991917220 */ /* 0x080fe20000410000 */
[-C--:B------:R-:W-:Y:S01]  /*6e70*/  FMUL.FTZ R148, R148, R9.reuse ;  /* 0x0000000994947220 */ /* 0x080fe20000410000 */
[----:B------:R-:W-:-:S02]  /*6e80*/  FMUL.FTZ R149, R149, R9 ;  /* 0x0000000995957220 */ /* 0x000fc40000410000 */
[----:B------:R-:W3:Y:S01]  /*6e90*/  MUFU.EX2 R184, R184 ;  /* 0x000000b800b87308 */ /* 0x000ee20000000800 */
[----:B----4-:R-:W-:-:S07]  /*6ea0*/  FADD.FTZ R2, R180, R2 ;  /* 0x00000002b4027221 */ /* 0x010fce0000010000 */
[----:B------:R-:W-:Y:S01]  /*6eb0*/  MUFU.EX2 R185, R185 ;  /* 0x000000b900b97308 */ /* 0x000fe20000000800 */
[----:B-----5:R-:W-:Y:S01]  /*6ec0*/  FADD.FTZ R2, R181, R2 ;  /* 0x00000002b5027221 */ /* 0x020fe20000010000 */
[----:B-1----:R-:W-:-:S04]  /*6ed0*/  FMNMX.FTZ R5, R5, R10, !PT ;  /* 0x0000000a05057209 */ /* 0x002fc80007810000 */
[C---:B------:R-:W-:Y:S01]  /*6ee0*/  FSETP.NEU.FTZ.AND P1, PT, R5.reuse, -INF , PT ;  /* 0xff8000000500780b */ /* 0x040fe20003f3d000 */
[C---:B------:R-:W-:Y:S01]  /*6ef0*/  FMUL.FTZ R11, R5.reuse, UR10 ;  /* 0x0000000a050b7c20 */ /* 0x040fe20008410000 */
[----:B------:R-:W-:Y:S01]  /*6f00*/  MUFU.EX2 R188, R188 ;  /* 0x000000bc00bc7308 */ /* 0x000fe20000000800 */
[----:B---3--:R-:W-:Y:S01]  /*6f10*/  FADD.FTZ R2, R184, R2 ;  /* 0x00000002b8027221 */ /* 0x008fe20000010000 */
[----:B------:R-:W-:Y:S02]  /*6f20*/  FSEL R21, R5, RZ, P1 ;  /* 0x000000ff05157208 */ /* 0x000fe40000800000 */
[----:B------:R-:W-:-:S03]  /*6f30*/  FSEL R11, R11, RZ, P1 ;  /* 0x000000ff0b0b7208 */ /* 0x000fc60000800000 */
[----:B------:R-:W-:Y:S01]  /*6f40*/  FADD.FTZ R21, -R21, R8 ;  /* 0x0000000815157221 */ /* 0x000fe20000010100 */
[----:B------:R-:W-:Y:S01]  /*6f50*/  MUFU.EX2 R189, R189 ;  /* 0x000000bd00bd7308 */ /* 0x000fe20000000800 */
[--C-:B------:R-:W-:Y:S01]  /*6f60*/  FFMA.FTZ R20, R154, UR10, -R11.reuse ;  /* 0x0000000a9a147c23 */ /* 0x100fe2000801080b */
        /* <DEDUP_REMOVED lines=8> */
[----:B------:R-:W-:Y:S01]  /*6ff0*/  F2FP.BF16.F32.PACK_AB R154, R157, R156 ;  /* 0x0000009c9d9a723e */ /* 0x000fe200000010ff */
[--C-:B------:R-:W-:Y:S01]  /*7000*/  FFMA.FTZ R167, R167, UR10, -R11.reuse ;  /* 0x0000000aa7a77c23 */ /* 0x100fe2000801080b */
[--C-:B------:R-:W-:Y:S01]  /*7010*/  FFMA.FTZ R12, R170, UR10, -R11.reuse ;  /* 0x0000000aaa0c7c23 */ /* 0x100fe2000801080b */
[--C-:B------:R-:W-:Y:S01]  /*7020*/  FFMA.FTZ R171, R171, UR10, -R11.reuse ;  /* 0x0000000aabab7c23 */ /* 0x100fe2000801080b */
[--C-:B------:R-:W-:Y:S01]  /*7030*/  FFMA.FTZ R10, R174, UR10, -R11.reuse ;  /* 0x0000000aae0a7c23 */ /* 0x100fe2000801080b */
[----:B------:R-:W-:Y:S01]  /*7040*/  F2FP.BF16.F32.PACK_AB R156, R161, R160 ;  /* 0x000000a0a19c723e */ /* 0x000fe200000010ff */
[----:B------:R-:W1:Y:S01]  /*7050*/  MUFU.EX2 R8, R8 ;  /* 0x0000000800087308 */ /* 0x000e620000000800 */
[--C-:B------:R-:W-:Y:S01]  /*7060*/  FFMA.FTZ R175, R175, UR10, -R11.reuse ;  /* 0x0000000aafaf7c23 */ /* 0x100fe2000801080b */
[--C-:B------:R-:W-:Y:S01]  /*7070*/  FFMA.FTZ R178, R178, UR10, -R11.reuse ;  /* 0x0000000ab2b27c23 */ /* 0x100fe2000801080b */
[--C-:B------:R-:W-:Y:S01]  /*7080*/  FFMA.FTZ R179, R179, UR10, -R11.reuse ;  /* 0x0000000ab3b37c23 */ /* 0x100fe2000801080b */
[----:B------:R-:W-:Y:S01]  /*7090*/  F2FP.BF16.F32.PACK_AB R158, R165, R164 ;  /* 0x000000a4a59e723e */ /* 0x000fe200000010ff */
[--C-:B------:R-:W-:Y:S01]  /*70a0*/  FFMA.FTZ R182, R182, UR10, -R11.reuse ;  /* 0x0000000ab6b67c23 */ /* 0x100fe2000801080b */
[--C-:B------:R-:W-:Y:S01]  /*70b0*/  FFMA.FTZ R183, R183, UR10, -R11.reuse ;  /* 0x0000000ab7b77c23 */ /* 0x100fe2000801080b */
[--C-:B------:R-:W-:Y:S01]  /*70c0*/  FFMA.FTZ R186, R186, UR10, -R11.reuse ;  /* 0x0000000ababa7c23 */ /* 0x100fe2000801080b */
[----:B------:R-:W3:Y:S01]  /*70d0*/  MUFU.EX2 R153, R155 ;  /* 0x0000009b00997308 */ /* 0x000ee20000000800 */
[--C-:B------:R-:W-:Y:S01]  /*70e0*/  FFMA.FTZ R187, R187, UR10, -R11.reuse ;  /* 0x0000000abbbb7c23 */ /* 0x100fe2000801080b */
[----:B------:R-:W-:Y:S01]  /*70f0*/  F2FP.BF16.F32.PACK_AB R160, R169, R168 ;  /* 0x000000a8a9a0723e */ /* 0x000fe200000010ff */
[--C-:B------:R-:W-:Y:S01]  /*7100*/  FFMA.FTZ R190, R190, UR10, -R11.reuse ;  /* 0x0000000abebe7c23 */ /* 0x100fe2000801080b */
[--C-:B------:R-:W-:Y:S01]  /*7110*/  FFMA.FTZ R191, R191, UR10, -R11.reuse ;  /* 0x0000000abfbf7c23 */ /* 0x100fe2000801080b */
[--C-:B------:R-:W-:Y:S01]  /*7120*/  FFMA.FTZ R194, R194, UR10, -R11.reuse ;  /* 0x0000000ac2c27c23 */ /* 0x100fe2000801080b */
[--C-:B------:R-:W-:Y:S01]  /*7130*/  FFMA.FTZ R195, R195, UR10, -R11.reuse ;  /* 0x0000000ac3c37c23 */ /* 0x100fe2000801080b */
[----:B------:R-:W-:Y:S01]  /*7140*/  F2FP.BF16.F32.PACK_AB R162, R173, R172 ;  /* 0x000000acada2723e */ /* 0x000fe200000010ff */
[----:B------:R-:W4:Y:S01]  /*7150*/  MUFU.EX2 R15, R15 ;  /* 0x0000000f000f7308 */ /* 0x000f220000000800 */
[----:B-1----:R-:W-:Y:S01]  /*7160*/  FFMA.FTZ R0, R8, R0, R20 ;  /* 0x0000000008007223 */ /* 0x002fe20000010014 */
[--C-:B------:R-:W-:Y:S01]  /*7170*/  FFMA.FTZ R198, R198, UR10, -R11.reuse ;  /* 0x0000000ac6c67c23 */ /* 0x100fe2000801080b */
[----:B------:R-:W-:Y:S01]  /*7180*/  FADD.FTZ R2, R185, R2 ;  /* 0x00000002b9027221 */ /* 0x000fe20000010000 */
[----:B------:R-:W-:Y:S01]  /*7190*/  FFMA.FTZ R11, R199, UR10, -R11 ;  /* 0x0000000ac70b7c23 */ /* 0x000fe2000801080b */
[----:B------:R-:W-:Y:S01]  /*71a0*/  F2FP.BF16.F32.PACK_AB R164, R177, R176 ;  /* 0x000000b0b1a4723e */ /* 0x000fe200000010ff */
[----:B------:R-:W-:Y:S01]  /*71b0*/  FMUL.FTZ R26, R26, R8 ;  /* 0x000000081a1a7220 */ /* 0x000fe20000410000 */
[----:B------:R-:W-:Y:S01]  /*71c0*/  FADD.FTZ R2, R188, R2 ;  /* 0x00000002bc027221 */ /* 0x000fe20000010000 */
[----:B------:R-:W1:Y:S01]  /*71d0*/  MUFU.EX2 R155, R159 ;  /* 0x0000009f009b7308 */ /* 0x000e620000000800 */
[----:B---3--:R-:W-:Y:S01]  /*71e0*/  FADD.FTZ R0, R153, R0 ;  /* 0x0000000099007221 */ /* 0x008fe20000010000 */
[----:B------:R-:W-:Y:S01]  /*71f0*/  F2FP.BF16.F32.PACK_AB R166, R181, R180 ;  /* 0x000000b4b5a6723e */ /* 0x000fe200000010ff */
[----:B------:R-:W-:Y:S01]  /*7200*/  FADD.FTZ R2, R189, R2 ;  /* 0x00000002bd027221 */ /* 0x000fe20000010000 */
[----:B------:R-:W-:Y:S01]  /*7210*/  F2FP.BF16.F32.PACK_AB R168, R185, R184 ;  /* 0x000000b8b9a8723e */ /* 0x000fe200000010ff */
[----:B------:R-:W-:Y:S01]  /*7220*/  FMUL.FTZ R27, R27, R8 ;  /* 0x000000081b1b7220 */ /* 0x000fe20000410000 */
[----:B------:R-:W-:Y:S01]  /*7230*/  F2FP.BF16.F32.PACK_AB R170, R189, R188 ;  /* 0x000000bcbdaa723e */ /* 0x000fe200000010ff */
[----:B------:R-:W-:Y:S01]  /*7240*/  FMUL.FTZ R30, R30, R8 ;  /* 0x000000081e1e7220 */ /* 0x000fe20000410000 */
[----:B------:R-:W3:Y:S01]  /*7250*/  MUFU.EX2 R14, R14 ;  /* 0x0000000e000e7308 */ /* 0x000ee20000000800 */
[----:B----4-:R-:W-:Y:S01]  /*7260*/  FADD.FTZ R0, R15, R0 ;  /* 0x000000000f007221 */ /* 0x010fe20000010000 */
[----:B------:R-:W-:Y:S01]  /*7270*/  F2FP.BF16.F32.PACK_AB R153, R153, R20 ;  /* 0x000000149999723e */ /* 0x000fe200000010ff */
[-C--:B------:R-:W-:Y:S01]  /*7280*/  FMUL.FTZ R31, R31, R8.reuse ;  /* 0x000000081f1f7220 */ /* 0x080fe20000410000 */
[-C--:B------:R-:W-:Y:S01]  /*7290*/  FMUL.FTZ R34, R34, R8.reuse ;  /* 0x0000000822227220 */ /* 0x080fe20000410000 */
[-C--:B------:R-:W-:Y:S01]  /*72a0*/  FMUL.FTZ R35, R35, R8.reuse ;  /* 0x0000000823237220 */ /* 0x080fe20000410000 */
[-C--:B------:R-:W-:Y:S01]  /*72b0*/  FMUL.FTZ R38, R38, R8.reuse ;  /* 0x0000000826267220 */ /* 0x080fe20000410000 */
[-C--:B------:R-:W-:Y:S01]  /*72c0*/  FMUL.FTZ R39, R39, R8.reuse ;  /* 0x0000000827277220 */ /* 0x080fe20000410000 */
[----:B------:R-:W4:Y:S01]  /*72d0*/  MUFU.EX2 R157, R163 ;  /* 0x000000a3009d7308 */ /* 0x000f220000000800 */
        /* <DEDUP_REMOVED lines=82> */
[----:B------:R-:W-:-:S05]  /*7800*/  FMUL.FTZ R151, R151, R8 ;  /* 0x0000000897977220 */ /* 0x000fca0000410000 */
[----:B------:R-:W3:Y:S01]  /*7810*/  MUFU.EX2 R169, R186 ;  /* 0x000000ba00a97308 */ /* 0x000ee20000000800 */
[----:B----4-:R-:W-:-:S07]  /*7820*/  FADD.FTZ R0, R167, R0 ;  /* 0x00000000a7007221 */ /* 0x010fce0000010000 */
[----:B------:R-:W4:Y:S01]  /*7830*/  MUFU.EX2 R187, R187 ;  /* 0x000000bb00bb7308 */ /* 0x000f220000000800 */
[C---:B-1----:R-:W-:Y:S01]  /*7840*/  FADD.FTZ R0, R183.reuse, R0 ;  /* 0x00000000b7007221 */ /* 0x042fe20000010000 */
[----:B------:R-:W-:-:S06]  /*7850*/  F2FP.BF16.F32.PACK_AB R167, R183, R167 ;  /* 0x000000a7b7a7723e */ /* 0x000fcc00000010ff */
[----:B------:R-:W1:Y:S01]  /*7860*/  MUFU.EX2 R171, R190 ;  /* 0x000000be00ab7308 */ /* 0x000e620000000800 */
[----:B---3--:R-:W-:-:S07]  /*7870*/  FADD.FTZ R0, R169, R0 ;  /* 0x00000000a9007221 */ /* 0x008fce0000010000 */
[----:B------:R-:W3:Y:S01]  /*7880*/  MUFU.EX2 R191, R191 ;  /* 0x000000bf00bf7308 */ /* 0x000ee20000000800 */
[C---:B----4-:R-:W-:Y:S01]  /*7890*/  FADD.FTZ R0, R187.reuse, R0 ;  /* 0x00000000bb007221 */ /* 0x050fe20000010000 */
[----:B------:R-:W-:-:S06]  /*78a0*/  F2FP.BF16.F32.PACK_AB R169, R187, R169 ;  /* 0x000000a9bba9723e */ /* 0x000fcc00000010ff */
[----:B------:R-:W4:Y:S01]  /*78b0*/  MUFU.EX2 R192, R192 ;  /* 0x000000c000c07308 */ /* 0x000f220000000800 */
[----:B-1----:R-:W-:-:S07]  /*78c0*/  FADD.FTZ R0, R171, R0 ;  /* 0x00000000ab007221 */ /* 0x002fce0000010000 */
[----:B------:R-:W1:Y:S01]  /*78d0*/  MUFU.EX2 R173, R194 ;  /* 0x000000c200ad7308 */ /* 0x000e620000000800 */
[C---:B---3--:R-:W-:Y:S01]  /*78e0*/  FADD.FTZ R0, R191.reuse, R0 ;  /* 0x00000000bf007221 */ /* 0x048fe20000010000 */
[----:B------:R-:W-:-:S06]  /*78f0*/  F2FP.BF16.F32.PACK_AB R171, R191, R171 ;  /* 0x000000abbfab723e */ /* 0x000fcc00000010ff */
[----:B------:R-:W3:Y:S01]  /*7900*/  MUFU.EX2 R193, R193 ;  /* 0x000000c100c17308 */ /* 0x000ee20000000800 */
[----:B----4-:R-:W-:-:S07]  /*7910*/  FADD.FTZ R2, R192, R2 ;  /* 0x00000002c0027221 */ /* 0x010fce0000010000 */
[----:B------:R-:W4:Y:S01]  /*7920*/  MUFU.EX2 R195, R195 ;  /* 0x000000c300c37308 */ /* 0x000f220000000800 */
[----:B-1----:R-:W-:-:S07]  /*7930*/  FADD.FTZ R0, R173, R0 ;  /* 0x00000000ad007221 */ /* 0x002fce0000010000 */
[----:B------:R-:W1:Y:S01]  /*7940*/  MUFU.EX2 R196, R196 ;  /* 0x000000c400c47308 */ /* 0x000e620000000800 */
[C---:B---3--:R-:W-:Y:S01]  /*7950*/  FADD.FTZ R2, R193.reuse, R2 ;  /* 0x00000002c1027221 */ /* 0x048fe20000010000 */
[----:B------:R-:W-:-:S06]  /*7960*/  F2FP.BF16.F32.PACK_AB R172, R193, R192 ;  /* 0x000000c0c1ac723e */ /* 0x000fcc00000010ff */
[----:B------:R-:W3:Y:S01]  /*7970*/  MUFU.EX2 R175, R198 ;  /* 0x000000c600af7308 */ /* 0x000ee20000000800 */
[C---:B----4-:R-:W-:Y:S01]  /*7980*/  FADD.FTZ R0, R195.reuse, R0 ;  /* 0x00000000c3007221 */ /* 0x050fe20000010000 */
[----:B------:R-:W-:-:S06]  /*7990*/  F2FP.BF16.F32.PACK_AB R173, R195, R173 ;  /* 0x000000adc3ad723e */ /* 0x000fcc00000010ff */
[----:B------:R-:W4:Y:S01]  /*79a0*/  MUFU.EX2 R174, R197 ;  /* 0x000000c500ae7308 */ /* 0x000f220000000800 */
[----:B-1----:R-:W-:-:S07]  /*79b0*/  FADD.FTZ R2, R196, R2 ;  /* 0x00000002c4027221 */ /* 0x002fce0000010000 */
[----:B------:R-:W1:Y:S01]  /*79c0*/  MUFU.EX2 R11, R11 ;  /* 0x0000000b000b7308 */ /* 0x000e620000000800 */
[----:B---3--:R-:W-:Y:S01]  /*79d0*/  FADD.FTZ R0, R175, R0 ;  /* 0x00000000af007221 */ /* 0x008fe20000010000 */
[C---:B----4-:R-:W-:Y:S01]  /*79e0*/  FADD.FTZ R2, R174.reuse, R2 ;  /* 0x00000002ae027221 */ /* 0x050fe20000010000 */
[----:B------:R-:W-:Y:S02]  /*79f0*/  F2FP.BF16.F32.PACK_AB R174, R174, R196 ;  /* 0x000000c4aeae723e */ /* 0x000fe400000010ff */
[C---:B-1----:R-:W-:Y:S01]  /*7a00*/  FADD.FTZ R0, R11.reuse, R0 ;  /* 0x000000000b007221 */ /* 0x042fe20000010000 */
[----:B------:R-:W-:Y:S01]  /*7a10*/  F2FP.BF16.F32.PACK_AB R175, R11, R175 ;  /* 0x000000af0baf723e */ /* 0x000fe200000010ff */
[----:B------:R-:W-:Y:S06]  /*7a20*/  @!P0 BRA `(.L_x_2546) ;  /* 0x0000000000048947 */ /* 0x000fec0003800000 */
[----:B------:R-:W-:Y:S01]  /*7a30*/  BPT.TRAP 0x1 ;  /* 0x000000040000795c */ /* 0x000fe20000300000 */
.L_x_2546:
[----:B------:R1:W3:Y:S01]  /*7a40*/  SYNCS.PHASECHK.TRANS64.TRYWAIT P1, [UR26+0x22850], R7 ;  /* 0x02285007ff0075a7 */ /* 0x0002e2000802015a */
[----:B------:R-:W-:Y:S05]  /*7a50*/  @!P0 BRA `(.L_x_2547) ;  /* 0x0000000000048947 */ /* 0x000fea0003800000 */
[----:B------:R-:W-:Y:S01]  /*7a60*/  BPT.TRAP 0x1 ;  /* 0x000000040000795c */ /* 0x000fe20000300000 */
.L_x_2547:
[----:B---3--:R-:W-:Y:S05]  /*7a70*/  @P1 BRA `(.L_x_2548) ;  /* 0x0000000000081947 */ /* 0x008fea0003800000 */
[----:B------:R-:W3:Y:S02]  /*7a80*/  SYNCS.PHASECHK.TRANS64.TRYWAIT P1, [UR26+0x22850], R7 ;  /* 0x02285007ff0075a7 */ /* 0x000ee4000802015a */
[----:B---3--:R-:W-:Y:S05]  /*7a90*/  @!P1 BRA `(.L_x_2549) ;  /* 0x0000010c000c9947 */ /* 0x008fea0003800000 */
.L_x_2548:
[----:B---3--:R-:W3:Y:S01]  /*7aa0*/  S2R R8, SR_TID.X ;  /* 0x0000000000087919 */ /* 0x008ee20000002100 */
[----:B------:R-:W-:Y:S01]  /*7ab0*/  UIMAD UR11, UR38, 0xc00, UR21 ;  /* 0x00000c00260b78a4 */ /* 0x000fe2000f8e0215 */
[----:B------:R-:W-:-:S06]  /*7ac0*/  UMOV UR7, 0x40000040 ;  /* 0x4000004000077882 */ /* 0x000fcc0000000000 */
[----:B------:R-:W-:Y:S01]  /*7ad0*/  UMOV UR6, UR11 ;  /* 0x0000000b00067c82 */ /* 0x000fe20008000000 */
[----:B---3--:R-:W-:-:S05]  /*7ae0*/  SHF.R.U32.HI R8, RZ, 0x7, R8 ;  /* 0x00000007ff087819 */ /* 0x008fca0000011608 */
[----:B01----:R-:W-:-:S05]  /*7af0*/  VIADD R7, R8, 0x8 ;  /* 0x0000000808077836 */ /* 0x003fca0000000000 */
        /* <DEDUP_REMOVED lines=36> */
.L_x_2550:
[----:B------:R-:W-:Y:S01]  /*7d40*/  UIADD3 UR26, UR26, 0x22860, URZ ;  /* 0x000228601a1a7890 */ /* 0x000fe2000fffe03f */
[C---:B------:R-:W-:Y:S01]  /*7d50*/  ISETP.GT.AND P1, PT, R6.reuse, UR27, PT ;  /* 0x0000001b06007c0c */ /* 0x040fe2000bf24270 */
[----:B------:R-:W-:Y:S02]  /*7d60*/  VIADD R6, R6, 0xffffffff ;  /* 0xffffffff06067836 */ /* 0x000fe40000000000 */
[----:B------:R-:W-:Y:S01]  /*7d70*/  UPRMT UR26, UR25, 0x654, UR26 ;  /* 0x00000654191a7896 */ /* 0x000fe2000800001a */
[----:B------:R-:W-:Y:S02]  /*7d80*/  IMAD.MOV.U32 R8, RZ, RZ, R5 ;  /* 0x000000ffff087224 */ /* 0x000fe400078e0005 */
[----:B------:R-:W-:-:S06]  /*7d90*/  IMAD.MOV.U32 R9, RZ, RZ, R4 ;  /* 0x000000ffff097224 */ /* 0x000fcc00078e0004 */
[----:B------:R-:W-:Y:S01]  /*7da0*/  SYNCS.ARRIVE.TRANS64.RED.A1T0 RZ, [UR26], RZ ;  /* 0x000000ffffff79a7 */ /* 0x000fe2000810041a */
[----:B------:R-:W-:Y:S05]  /*7db0*/  @P1 BRA `(.L_x_2551) ;  /* 0xffffffd000041947 */ /* 0x000fea000383ffff */
.L_x_2532:
[----:B------:R-:W0:Y:S01]  /*7dc0*/  LDC R7, c[0x0][0x448] ;  /* 0x00011200ff077b82 */ /* 0x000e220000000800 */
[----:B------:R-:W-:Y:S01]  /*7dd0*/  UIADD3 UR6, UR42, 0x7f, URZ ;  /* 0x0000007f2a067890 */ /* 0x000fe2000fffe03f */
[----:B------:R-:W-:Y:S01]  /*7de0*/  IADD3 R10, R19, 0x1, -R18 ;  /* 0x00000001130a7810 */ /* 0x000fe20007ffe812 */
[----:B------:R-:W-:Y:S01]  /*7df0*/  UISETP.NE.AND UP0, UPT, UR47, URZ, UPT ;  /* 0x0000003f2f00728c */ /* 0x000fe2000bf05270 */
[----:B0-----:R-:W-:-:S13]  /*7e00*/  ISETP.NE.AND P1, PT, R7, 0x1, PT ;  /* 0x000000010700780c */ /* 0x001fda0003f25270 */
[----:B------:R-:W0:Y:S08]  /*7e10*/  @P1 LDC R7, c[0x0][0x44c] ;  /* 0x00011300ff071b82 */ /* 0x000e300000000800 */
[----:B------:R-:W1:Y:S01]  /*7e20*/  @P1 LDC R9, c[0x0][0x450] ;  /* 0x00011400ff091b82 */ /* 0x000e620000000800 */
[----:B0-----:R-:W-:-:S04]  /*7e30*/  @P1 IMAD.HI.U32 R8, R7, UR6, RZ ;  /* 0x0000000607081c27 */ /* 0x001fc8000f8e00ff */
[----:B------:R-:W-:Y:S01]  /*7e40*/  IMAD.U32 R7, RZ, RZ, UR6 ;  /* 0x00000006ff077e24 */ /* 0x000fe2000f8e00ff */
[----:B-1----:R-:W-:Y:S02]  /*7e50*/  @P1 SHF.R.U32.HI R7, RZ, R9, R8 ;  /* 0x00000009ff071219 */ /* 0x002fe40000011608 */
[----:B------:R-:W-:-:S03]  /*7e60*/  PLOP3.LUT P1, PT, PT, PT, UP0, 0x40, 0x0 ;  /* 0x000000000000781c */ /* 0x000fc60003f2e808 */
[----:B------:R-:W-:-:S04]  /*7e70*/  IMAD.IADD R7, R10, 0x1, R7 ;  /* 0x000000010a077824 */ /* 0x000fc800078e0207 */
[----:B------:R-:W-:-:S05]  /*7e80*/  VIADD R8, R7, -UR23 ;  /* 0x8000001707087c36 */ /* 0x000fca0008000000 */
[----:B------:R-:W-:Y:S01]  /*7e90*/  R2UR UR14, R8 ;  /* 0x00000000080e72ca */ /* 0x000fe200000e0000 */
[----:B------:R-:W-:-:S14]  /*7ea0*/  @P1 BRA `(.L_x_2552) ;  /* 0x0000000000501947 */ /* 0x000fdc0003800000 */
[----:B------:R-:W-:-:S13]  /*7eb0*/  R2UR UR11, R7 ;  /* 0x00000000070b72ca */ /* 0x000fda00000e0000 */
        /* <DEDUP_REMOVED lines=11> */
.L_x_2553:
[----:B------:R-:W-:Y:S02]  /*7f70*/  ULDC UR15, c[0x0][0x9e4] ;  /* 0x00027900000f7ab9 */ /* 0x000fe40000000800 */
[----:B------:R-:W-:-:S11]  /*7f80*/  UISETP.NE.AND UP0, UPT, UR15, 0x1, UPT ;  /* 0x000000010f00788c */ /* 0x000fd6000bf05270 */
[----:B------:R-:W-:Y:S02]  /*7f90*/  @UP0 ULDC.64 UR18, c[0x0][0x9e8] ;  /* 0x00027a0000120ab9 */ /* 0x000fe40000000a00 */
[----:B------:R-:W-:-:S04]  /*7fa0*/  UIMAD.WIDE.U32 UR6, UR11, UR18, URZ ;  /* 0x000000120b0672a5 */ /* 0x000fc8000f8e003f */
[----:B------:R-:W-:-:S12]  /*7fb0*/  @UP0 USHF.R.U32.HI UR11, URZ, UR19, UR7 ;  /* 0x000000133f0b0299 */ /* 0x000fd80008011607 */
.L_x_2554:
[----:B------:R-:W-:-:S04]  /*7fc0*/  UIMAD UR11, UR11, UR15, URZ ;  /* 0x0000000f0b0b72a4 */ /* 0x000fc8000f8e023f */
[----:B------:R-:W-:-:S04]  /*7fd0*/  UISETP.LT.AND UP0, UPT, UR14, UR11, UPT ;  /* 0x0000000b0e00728c */ /* 0x000fc8000bf01270 */
[----:B------:R-:W-:-:S12]  /*7fe0*/  USEL UR14, UR14, UR11, !UP0 ;  /* 0x0000000b0e0e7287 */ /* 0x000fd8000c000000 */
.L_x_2552:
        /* <DEDUP_REMOVED lines=12> */
.L_x_2566:
[----:B------:R-:W-:Y:S01]  /*80b0*/  UIADD3 UR38, UR38, 0x1, URZ ;  /* 0x0000000126267890 */ /* 0x000fe2000fffe03f */
[C---:B------:R-:W-:Y:S01]  /*80c0*/  ISETP.GT.AND P1, PT, R7.reuse, UR22, PT ;  /* 0x0000001607007c0c */ /* 0x040fe2000bf24270 */
[----:B------:R-:W-:Y:S02]  /*80d0*/  VIADD R7, R7, 0xffffffff ;  /* 0xffffffff07077836 */ /* 0x000fe40000000000 */
[----:B------:R-:W-:-:S04]  /*80e0*/  UISETP.NE.AND UP0, UPT, UR38, 0x2, UPT ;  /* 0x000000022600788c */ /* 0x000fc8000bf05270 */
[----:B------:R-:W-:Y:S02]  /*80f0*/  USEL UR6, URZ, 0x1, UP0 ;  /* 0x000000013f067887 */ /* 0x000fe40008000000 */
[----:B------:R-:W-:Y:S02]  /*8100*/  USEL UR38, UR38, URZ, UP0 ;  /* 0x0000003f26267287 */ /* 0x000fe40008000000 */
[----:B------:R-:W-:Y:S01]  /*8110*/  ULOP3.LUT UR37, UR37, UR6, URZ, 0x3c, !UPT ;  /* 0x0000000625257292 */ /* 0x000fe2000f8e3c3f */
[----:B-1----:R-:W-:Y:S11]  /*8120*/  @!P0 BRA `(.L_x_2556) ;  /* 0x0000000000048947 */ /* 0x002ff60003800000 */
[----:B------:R-:W-:Y:S01]  /*8130*/  BPT.TRAP 0x1 ;  /* 0x000000040000795c */ /* 0x000fe20000300000 */
.L_x_2556:
        /* <DEDUP_REMOVED lines=9> */
.L_x_2557:
[----:B-1----:R-:W-:Y:S05]  /*81d0*/  @P2 BRA `(.L_x_2558) ;  /* 0x0000000000082947 */ /* 0x002fea0003800000 */
[----:B------:R-:W1:Y:S02]  /*81e0*/  SYNCS.PHASECHK.TRANS64.TRYWAIT P2, [UR24+0x22830], R6 ;  /* 0x02283006ff0075a7 */ /* 0x000e640008040158 */
[----:B-1----:R-:W-:Y:S05]  /*81f0*/  @!P2 BRA `(.L_x_2559) ;  /* 0x00000104004ca947 */ /* 0x002fea0003800000 */
.L_x_2558:
[----:B------:R-:W-:Y:S01]  /*8200*/  UIMAD UR18, UR38, 0x300, UR20 ;  /* 0x00000300261278a4 */ /* 0x000fe2000f8e0214 */
[----:B------:R-:W-:Y:S01]  /*8210*/  WARPGROUP.ARRIVE ;  /* 0x00000000000079c5 */ /* 0x000fe20000000000 */
[----:B------:R-:W-:Y:S01]  /*8220*/  UMOV UR19, 0x40000040 ;  /* 0x4000004000137882 */ /* 0x000fe20000000000 */
[----:B------:R-:W-:Y:S01]  /*8230*/  UMOV UR7, 0x40000040 ;  /* 0x4000004000077882 */ /* 0x000fe20000000000 */
[----:B------:R-:W-:-:S03]  /*8240*/  UIADD3 UR6, UR18, 0x2, URZ ;  /* 0x0000000212067890 */ /* 0x000fc6000fffe03f */
[----:B-12---:R-:W1:Y:S01]  /*8250*/  S2R R3, SR_TID.X ;  /* 0x0000000000037919 */ /* 0x006e620000002100 */
        /* <DEDUP_REMOVED lines=20> */
.L_x_2560:
        /* <DEDUP_REMOVED lines=59> */
[----:B------:R-:W-:Y:S01]  /*8750*/  FMUL.FTZ R8, R8, UR10 ;  /* 0x0000000a08087c20 */ /* 0x000fe20008410000 */
[----:B------:R-:W-:Y:S02]  /*8760*/  MUFU.EX2 R152, R152 ;  /* 0x0000009800987308 */ /* 0x000fe40000000800 */
[----:B------:R-:W-:-:S04]  /*8770*/  FMNMX.FTZ R5, R155, R5, !PT ;  /* 0x000000059b057209 */ /* 0x000fc80007810000 */
[----:B------:R-:W-:Y:S02]  /*8780*/  FMNMX.FTZ R5, R158, R5, !PT ;  /* 0x000000059e057209 */ /* 0x000fe40007810000 */
[----:B------:R-:W2:Y:S02]  /*8790*/  MUFU.EX2 R8, R8 ;  /* 0x0000000800087308 */ /* 0x000ea40000000800 */
[----:B------:R-:W-:-:S04]  /*87a0*/  FMNMX.FTZ R5, R159, R5, !PT ;  /* 0x000000059f057209 */ /* 0x000fc80007810000 */
[----:B------:R-:W-:Y:S02]  /*87b0*/  FMNMX.FTZ R5, R162, R5, !PT ;  /* 0x00000005a2057209 */ /* 0x000fe40007810000 */
[----:B------:R-:W3:Y:S02]  /*87c0*/  MUFU.EX2 R153, R153 ;  /* 0x0000009900997308 */ /* 0x000ee40000000800 */
[----:B------:R-:W-:-:S04]  /*87d0*/  FMNMX.FTZ R5, R163, R5, !PT ;  /* 0x00000005a3057209 */ /* 0x000fc80007810000 */
[----:B------:R-:W-:Y:S02]  /*87e0*/  FMNMX.FTZ R5, R166, R5, !PT ;  /* 0x00000005a6057209 */ /* 0x000fe40007810000 */
[----:B------:R-:W4:Y:S01]  /*87f0*/  MUFU.EX2 R156, R156 ;  /* 0x0000009c009c7308 */ /* 0x000f220000000800 */
[----:B--2---:R-:W-:Y:S01]  /*8800*/  FFMA.FTZ R2, R8, R2, R152 ;  /* 0x0000000208027223 */ /* 0x004fe20000010098 */
[----:B------:R-:W-:Y:S01]  /*8810*/  FMNMX.FTZ R5, R167, R5, !PT ;  /* 0x00000005a7057209 */ /* 0x000fe20007810000 */
[-C--:B------:R-:W-:Y:S01]  /*8820*/  FMUL.FTZ R24, R24, R8.reuse ;  /* 0x0000000818187220 */ /* 0x080fe20000410000 */
[-C--:B------:R-:W-:Y:S01]  /*8830*/  FMUL.FTZ R25, R25, R8.reuse ;  /* 0x0000000819197220 */ /* 0x080fe20000410000 */
[-C--:B------:R-:W-:Y:S01]  /*8840*/  FMUL.FTZ R28, R28, R8.reuse ;  /* 0x000000081c1c7220 */ /* 0x080fe20000410000 */
[----:B------:R-:W-:Y:S01]  /*8850*/  FMNMX.FTZ R5, R170, R5, !PT ;  /* 0x00000005aa057209 */ /* 0x000fe20007810000 */
        /* <DEDUP_REMOVED lines=9> */
[----:B------:R-:W3:Y:S01]  /*88f0*/  MUFU.EX2 R152, R160 ;  /* 0x000000a000987308 */ /* 0x000ee20000000800 */
[----:B----4-:R-:W-:Y:S01]  /*8900*/  FADD.FTZ R2, R156, R2 ;  /* 0x000000029c027221 */ /* 0x010fe20000010000 */
[-C--:B------:R-:W-:Y:S01]  /*8910*/  FMUL.FTZ R37, R37, R8.reuse ;  /* 0x0000000825257220 */ /* 0x080fe20000410000 */
[----:B------:R-:W-:Y:S01]  /*8920*/  FMNMX.FTZ R5, R175, R5, !PT ;  /* 0x00000005af057209 */ /* 0x000fe20007810000 */
[-C--:B------:R-:W-:Y:S01]  /*8930*/  FMUL.FTZ R40, R40, R8.reuse ;  /* 0x0000000828287220 */ /* 0x080fe20000410000 */
[-C--:B------:R-:W-:Y:S01]  /*8940*/  FMUL.FTZ R41, R41, R8.reuse ;  /* 0x0000000829297220 */ /* 0x080fe20000410000 */
[----:B------:R-:W-:Y:S01]  /*8950*/  FMUL.FTZ R44, R44, R8 ;  /* 0x000000082c2c7220 */ /* 0x000fe20000410000 */
[----:B------:R-:W-:Y:S01]  /*8960*/  FMNMX.FTZ R5, R178, R5, !PT ;  /* 0x00000005b2057209 */ /* 0x000fe20007810000 */
[----:B------:R-:W4:Y:S01]  /*8970*/  MUFU.EX2 R161, R161 ;  /* 0x000000a100a17308 */ /* 0x000f220000000800 */
[C---:B--2---:R-:W-:Y:S01]  /*8980*/  FADD.FTZ R2, R157.reuse, R2 ;  /* 0x000000029d027221 */ /* 0x044fe20000010000 */
[----:B------:R-:W-:Y:S01]  /*8990*/  F2FP.BF16.F32.PACK_AB R202, R157, R156 ;  /* 0x0000009c9dca723e */ /* 0x000fe200000010ff */
[-C--:B------:R-:W-:Y:S01]  /*89a0*/  FMUL.FTZ R45, R45, R8.reuse ;  /* 0x000000082d2d7220 */ /* 0x080fe20000410000 */
[----:B------:R-:W-:Y:S01]  /*89b0*/  FMNMX.FTZ R5, R179, R5, !PT ;  /* 0x00000005b3057209 */ /* 0x000fe20007810000 */
[-C--:B------:R-:W-:Y:S01]  /*89c0*/  FMUL.FTZ R48, R48, R8.reuse ;  /* 0x0000000830307220 */ /* 0x080fe20000410000 */
[-C--:B------:R-:W-:Y:S01]  /*89d0*/  FMUL.FTZ R49, R49, R8.reuse ;  /* 0x0000000831317220 */ /* 0x080fe20000410000 */
[-C--:B------:R-:W-:Y:S01]  /*89e0*/  FMUL.FTZ R52, R52, R8.reuse ;  /* 0x0000000834347220 */ /* 0x080fe20000410000 */
[----:B------:R-:W-:Y:S01]  /*89f0*/  FMNMX.FTZ R5, R182, R5, !PT ;  /* 0x00000005b6057209 */ /* 0x000fe20007810000 */
[----:B------:R-:W-:Y:S01]  /*8a00*/  MUFU.EX2 R165, R165 ;  /* 0x000000a500a57308 */ /* 0x000fe20000000800 */
[----:B---3--:R-:W-:Y:S01]  /*8a10*/  FADD.FTZ R14, R152, R2 ;  /* 0x00000002980e7221 */ /* 0x008fe20000010000 */
[-C--:B------:R-:W-:Y:S01]  /*8a20*/  FMUL.FTZ R53, R53, R8.reuse ;  /* 0x0000000835357220 */ /* 0x080fe20000410000 */
[----:B------:R-:W-:Y:S01]  /*8a30*/  FMNMX.FTZ R5, R183, R5, !PT ;  /* 0x00000005b7057209 */ /* 0x000fe20007810000 */
[-C--:B------:R-:W-:Y:S01]  /*8a40*/  FMUL.FTZ R56, R56, R8.reuse ;  /* 0x0000000838387220 */ /* 0x080fe20000410000 */
[-C--:B------:R-:W-:Y:S01]  /*8a50*/  FMUL.FTZ R57, R57, R8.reuse ;  /* 0x0000000839397220 */ /* 0x080fe20000410000 */
[----:B------:R-:W-:Y:S01]  /*8a60*/  FMUL.FTZ R60, R60, R8 ;  /* 0x000000083c3c7220 */ /* 0x000fe20000410000 */
[----:B------:R-:W-:Y:S01]  /*8a70*/  FMNMX.FTZ R5, R186, R5, !PT ;  /* 0x00000005ba057209 */ /* 0x000fe20007810000 */
[----:B------:R-:W-:Y:S01]  /*8a80*/  MUFU.EX2 R156, R168 ;  /* 0x000000a8009c7308 */ /* 0x000fe20000000800 */
[----:B----4-:R-:W-:Y:S01]  /*8a90*/  F2FP.BF16.F32.PACK_AB R152, R161, R152 ;  /* 0x00000098a198723e */ /* 0x010fe200000010ff */
[-C--:B------:R-:W-:Y:S01]  /*8aa0*/  FMUL.FTZ R61, R61, R8.reuse ;  /* 0x000000083d3d7220 */ /* 0x080fe20000410000 */
[----:B------:R-:W-:Y:S01]  /*8ab0*/  FMNMX.FTZ R5, R187, R5, !PT ;  /* 0x00000005bb057209 */ /* 0x000fe20007810000 */
[-C--:B------:R-:W-:Y:S01]  /*8ac0*/  FMUL.FTZ R64, R64, R8.reuse ;  /* 0x0000000840407220 */ /* 0x080fe20000410000 */
[-C--:B------:R-:W-:Y:S01]  /*8ad0*/  FMUL.FTZ R65, R65, R8.reuse ;  /* 0x0000000841417220 */ /* 0x080fe20000410000 */
[-C--:B------:R-:W-:Y:S01]  /*8ae0*/  FMUL.FTZ R68, R68, R8.reuse ;  /* 0x0000000844447220 */ /* 0x080fe20000410000 */
[----:B------:R-:W-:Y:S01]  /*8af0*/  FMNMX.FTZ R5, R190, R5, !PT ;  /* 0x00000005be057209 */ /* 0x000fe20007810000 */
[----:B------:R-:W-:Y:S01]  /*8b00*/  MUFU.EX2 R169, R169 ;  /* 0x000000a900a97308 */ /* 0x000fe20000000800 */
[-C--:B------:R-:W-:Y:S01]  /*8b10*/  FMUL.FTZ R69, R69, R8.reuse ;  /* 0x0000000845457220 */ /* 0x080fe20000410000 */
        /* <DEDUP_REMOVED lines=45> */
[----:B------:R-:W-:Y:S01]  /*8df0*/  FMUL.FTZ R140, R140, R8 ;  /* 0x000000088c8c7220 */ /* 0x000fe20000410000 */
[----:B--2---:R-:W-:Y:S01]  /*8e00*/  FMNMX.FTZ R5, R5, R10, !PT ;  /* 0x0000000a05057209 */ /* 0x004fe20007810000 */
[----:B------:R-:W-:Y:S01]  /*8e10*/  MUFU.EX2 R181, R181 ;  /* 0x000000b500b57308 */ /* 0x000fe20000000800 */
[-C--:B------:R-:W-:Y:S01]  /*8e20*/  FMUL.FTZ R141, R141, R8.reuse ;  /* 0x000000088d8d7220 */ /* 0x080fe20000410000 */
[-C--:B------:R-:W-:Y:S01]  /*8e30*/  FMUL.FTZ R144, R144, R8.reuse ;  /* 0x0000000890907220 */ /* 0x080fe20000410000 */
[-C--:B------:R-:W-:Y:S01]  /*8e40*/  FMUL.FTZ R145, R145, R8.reuse ;  /* 0x0000000891917220 */ /* 0x080fe20000410000 */
[----:B------:R-:W2:Y:S01]  /*8e50*/  SHFL.BFLY PT, R11, R5, 0x1, 0x1f ;  /* 0x0c201f00050b7f89 */ /* 0x000ea200000e0000 */
[-C--:B------:R-:W-:Y:S01]  /*8e60*/  FMUL.FTZ R148, R148, R8.reuse ;  /* 0x0000000894947220 */ /* 0x080fe20000410000 */
[----:B------:R-:W-:-:S02]  /*8e70*/  FMUL.FTZ R149, R149, R8 ;  /* 0x0000000895957220 */ /* 0x000fc40000410000 */
[----:B------:R-:W-:Y:S08]  /*8e80*/  MUFU.EX2 R10, R164 ;  /* 0x000000a4000a7308 */ /* 0x000ff00000000800 */
[----:B------:R-:W-:Y:S08]  /*8e90*/  MUFU.EX2 R164, R184 ;  /* 0x000000b800a47308 */ /* 0x000ff00000000800 */
[----:B------:R-:W-:Y:S01]  /*8ea0*/  MUFU.EX2 R185, R185 ;  /* 0x000000b900b97308 */ /* 0x000fe20000000800 */
[----:B--2---:R-:W-:-:S07]  /*8eb0*/  FMNMX.FTZ R5, R5, R11, !PT ;  /* 0x0000000b05057209 */ /* 0x004fce0007810000 */
[----:B------:R-:W-:Y:S01]  /*8ec0*/  MUFU.EX2 R189, R189 ;  /* 0x000000bd00bd7308 */ /* 0x000fe20000000800 */
        /* <DEDUP_REMOVED lines=42> */
[----:B------:R-:W-:Y:S01]  /*9170*/  F2FP.BF16.F32.PACK_AB R154, R165, R10 ;  /* 0x0000000aa59a723e */ /* 0x000fe200000010ff */
[-C--:B------:R-:W-:Y:S01]  /*9180*/  FMUL.FTZ R39, R39, R9.reuse ;  /* 0x0000000927277220 */ /* 0x080fe20000410000 */
[-C--:B------:R-:W-:Y:S01]  /*9190*/  FMUL.FTZ R42, R42, R9.reuse ;  /* 0x000000092a2a7220 */ /* 0x080fe20000410000 */
[-C--:B------:R-:W-:Y:S01]  /*91a0*/  FMUL.FTZ R43, R43, R9.reuse ;  /* 0x000000092b2b7220 */ /* 0x080fe20000410000 */
[----:B------:R3:W5:Y:S01]  /*91b0*/  MUFU.EX2 R153, R162 ;  /* 0x000000a200997308 */ /* 0x0007620000000800 */
        /* <DEDUP_REMOVED lines=17> */
[----:B------:R-:W-:Y:S01]  /*92d0*/  FADD.FTZ R0, R161, R14 ;  /* 0x0000000ea1007221 */ /* 0x000fe20000010000 */
[-C--:B------:R-:W-:Y:S01]  /*92e0*/  FMUL.FTZ R63, R63, R9.reuse ;  /* 0x000000093f3f7220 */ /* 0x080fe20000410000 */
[-C--:B------:R-:W-:Y:S01]  /*92f0*/  FMUL.FTZ R66, R66, R9.reuse ;  /* 0x0000000942427220 */ /* 0x080fe20000410000 */
[-C--:B------:R-:W-:Y:S01]  /*9300*/  FMUL.FTZ R67, R67, R9.reuse ;  /* 0x0000000943437220 */ /* 0x080fe20000410000 */
[----:B------:R-:W-:Y:S01]  /*9310*/  FADD.FTZ R0, R10, R0 ;  /* 0x000000000a007221 */ /* 0x000fe20000010000 */
[----:B------:R-:W-:Y:S01]  /*9320*/  FMUL.FTZ R70, R70, R9 ;  /* 0x0000000946467220 */ /* 0x000fe20000410000 */
[----:B------:R-:W3:Y:S01]  /*9330*/  MUFU.EX2 R155, R167 ;  /* 0x000000a7009b7308 */ /* 0x000ee20000000800 */
[----:B----4-:R-:W-:Y:S01]  /*9340*/  FADD.FTZ R2, R13, R2 ;  /* 0x000000020d027221 */ /* 0x010fe20000010000 */
[----:B------:R-:W-:Y:S01]  /*9350*/  FADD.FTZ R0, R165, R0 ;  /* 0x00000000a5007221 */ /* 0x000fe20000010000 */
[----:B------:R-:W-:Y:S01]  /*9360*/  F2FP.BF16.F32.PACK_AB R153, R13, R153 ;  /* 0x000000990d99723e */ /* 0x000fe200000010ff */
[-C--:B------:R-:W-:Y:S01]  /*9370*/  FMUL.FTZ R71, R71, R9.reuse ;  /* 0x0000000947477220 */ /* 0x080fe20000410000 */
[-C--:B------:R-:W-:Y:S01]  /*9380*/  FMUL.FTZ R74, R74, R9.reuse ;  /* 0x000000094a4a7220 */ /* 0x080fe20000410000 */
[----:B------:R-:W-:Y:S01]  /*9390*/  FADD.FTZ R0, R156, R0 ;  /* 0x000000009c007221 */ /* 0x000fe20000010000 */
[C---:B------:R-:W-:Y:S01]  /*93a0*/  F2FP.BF16.F32.PACK_AB R156, R169.reuse, R156 ;  /* 0x0000009ca99c723e */ /* 0x040fe200000010ff */
[----:B------:R-:W4:Y:S01]  /*93b0*/  MUFU.EX2 R157, R170 ;  /* 0x000000aa009d7308 */ /* 0x000f220000000800 */
[----:B--2---:R-:W-:Y:S01]  /*93c0*/  FADD.FTZ R2, R12, R2 ;  /* 0x000000020c027221 */ /* 0x004fe20000010000 */
[----:B------:R-:W-:Y:S01]  /*93d0*/  FADD.FTZ R0, R169, R0 ;  /* 0x00000000a9007221 */ /* 0x000fe20000010000 */
[-C--:B------:R-:W-:Y:S01]  /*93e0*/  FMUL.FTZ R75, R75, R9.reuse ;  /* 0x000000094b4b7220 */ /* 0x080fe20000410000 */
        /* <DEDUP_REMOVED lines=8> */
[-C--:B------:R-:W-:Y:S01]  /*9470*/  FMUL.FTZ R83, R83, R9.reuse ;  /* 0x0000000953537220 */ /* 0x080fe20000410000 */
[-C--:B------:R-:W-:Y:S01]  /*9480*/  FMUL.FTZ R86, R86, R9.reuse ;  /* 0x0000000956567220 */ /* 0x080fe20000410000 */
[----:B------:R-:W-:Y:S01]  /*9490*/  FADD.FTZ R0, R160, R0 ;  /* 0x00000000a0007221 */ /* 0x000fe20000010000 */
[----:B------:R-:W-:Y:S01]  /*94a0*/  F2FP.BF16.F32.PACK_AB R160, R177, R160 ;  /* 0x000000a0b1a0723e */ /* 0x000fe200000010ff */
[----:B------:R-:W3:Y:S01]  /*94b0*/  MUFU.EX2 R159, R174 ;  /* 0x000000ae009f7308 */ /* 0x000ee20000000800 */
[----:B----4-:R-:W-:Y:S01]  /*94c0*/  FADD.FTZ R2, R157, R2 ;  /* 0x000000029d027221 */ /* 0x010fe20000010000 */
[----:B------:R-:W-:Y:S01]  /*94d0*/  FADD.FTZ R0, R177, R0 ;  /* 0x00000000b1007221 */ /* 0x000fe20000010000 */
[-C--:B------:R-:W-:Y:S01]  /*94e0*/  FMUL.FTZ R87, R87, R9.reuse ;  /* 0x0000000957577220 */ /* 0x080fe20000410000 */
[-C--:B------:R-:W-:Y:S01]  /*94f0*/  FMUL.FTZ R90, R90, R9.reuse ;  /* 0x000000095a5a7220 */ /* 0x080fe20000410000 */
[-C--:B------:R-:W-:Y:S01]  /*9500*/  FMUL.FTZ R91, R91, R9.reuse ;  /* 0x000000095b5b7220 */ /* 0x080fe20000410000 */
[----:B------:R-:W-:Y:S01]  /*9510*/  FADD.FTZ R0, R180, R0 ;  /* 0x00000000b4007221 */ /* 0x000fe20000010000 */
        /* <DEDUP_REMOVED lines=8> */
[----:B------:R-:W-:Y:S01]  /*95a0*/  F2FP.BF16.F32.PACK_AB R164, R185, R164 ;  /* 0x000000a4b9a4723e */ /* 0x000fe200000010ff */
        /* <DEDUP_REMOVED lines=75> */
[----:B------:R-:W-:Y:S06]  /*9a60*/  @!P0 BRA `(.L_x_2561) ;  /* 0x0000000000048947 */ /* 0x000fec0003800000 */
[----:B------:R-:W-:Y:S01]  /*9a70*/  BPT.TRAP 0x1 ;  /* 0x000000040000795c */ /* 0x000fe20000300000 */
.L_x_2561:
[----:B------:R2:W3:Y:S01]  /*9a80*/  SYNCS.PHASECHK.TRANS64.TRYWAIT P2, [UR24+0x22850], R6 ;  /* 0x02285006ff0075a7 */ /* 0x0004e20008040158 */
[----:B------:R-:W-:Y:S05]  /*9a90*/  @!P0 BRA `(.L_x_2562) ;  /* 0x0000000000048947 */ /* 0x000fea0003800000 */
[----:B------:R-:W-:Y:S01]  /*9aa0*/  BPT.TRAP 0x1 ;  /* 0x000000040000795c */ /* 0x000fe20000300000 */
.L_x_2562:
[----:B---3--:R-:W-:Y:S05]  /*9ab0*/  @P2 BRA `(.L_x_2563) ;  /* 0x0000000000082947 */ /* 0x008fea0003800000 */
[----:B------:R-:W3:Y:S02]  /*9ac0*/  SYNCS.PHASECHK.TRANS64.TRYWAIT P2, [UR24+0x22850], R6 ;  /* 0x02285006ff0075a7 */ /* 0x000ee40008040158 */
[----:B---3--:R-:W-:Y:S05]  /*9ad0*/  @!P2 BRA `(.L_x_2564) ;  /* 0x000000ec002ca947 */ /* 0x008fea0003800000 */
.L_x_2563:
[----:B------:R-:W4:Y:S01]  /*9ae0*/  S2R R8, SR_TID.X ;  /* 0x0000000000087919 */ /* 0x000f220000002100 */
[----:B------:R-:W-:Y:S01]  /*9af0*/  UIMAD UR11, UR38, 0xc00, UR21 ;  /* 0x00000c00260b78a4 */ /* 0x000fe2000f8e0215 */
[----:B------:R-:W-:-:S06]  /*9b00*/  UMOV UR7, 0x40000040 ;  /* 0x4000004000077882 */ /* 0x000fcc0000000000 */
[----:B------:R-:W-:Y:S01]  /*9b10*/  UMOV UR6, UR11 ;  /* 0x0000000b00067c82 */ /* 0x000fe20008000000 */
[----:B----4-:R-:W-:-:S05]  /*9b20*/  SHF.R.U32.HI R8, RZ, 0x7, R8 ;  /* 0x00000007ff087819 */ /* 0x010fca0000011608 */
[----:B0-23--:R-:W-:-:S05]  /*9b30*/  VIADD R6, R8, 0x8 ;  /* 0x0000000808067836 */ /* 0x00dfca0000000000 */
        /* <DEDUP_REMOVED lines=36> */
.L_x_2565:
[----:B------:R-:W-:Y:S01]  /*9d80*/  UIADD3 UR24, UR24, 0x22860, URZ ;  /* 0x0002286018187890 */ /* 0x000fe2000fffe03f */
[----:B------:R-:W-:Y:S02]  /*9d90*/  IMAD.MOV.U32 R9, RZ, RZ, R5 ;  /* 0x000000ffff097224 */ /* 0x000fe400078e0005 */
[----:B------:R-:W-:Y:S01]  /*9da0*/  IMAD.MOV.U32 R8, RZ, RZ, R4 ;  /* 0x000000ffff087224 */ /* 0x000fe200078e0004 */
[----:B------:R-:W-:-:S09]  /*9db0*/  UPRMT UR24, UR23, 0x654, UR24 ;  /* 0x0000065417187896 */ /* 0x000fd20008000018 */
[----:B------:R-:W-:Y:S01]  /*9dc0*/  SYNCS.ARRIVE.TRANS64.RED.A1T0 RZ, [UR24], RZ ;  /* 0x000000ffffff79a7 */ /* 0x000fe20008100418 */
[----:B------:R-:W-:Y:S05]  /*9dd0*/  @P1 BRA `(.L_x_2566) ;  /* 0xffffffe000b41947 */ /* 0x000fea000383ffff */
[----:B------:R-:W-:-:S07]  /*9de0*/  IMAD.MOV.U32 R6, RZ, RZ, R7 ;  /* 0x000000ffff067224 */ /* 0x000fce00078e0007 */
.L_x_2555:
        /* <DEDUP_REMOVED lines=8> */
.L_x_2586:
[----:B------:R-:W-:-:S04]  /*9e70*/  UIADD3 UR38, UR38, 0x1, URZ ;  /* 0x0000000126267890 */ /* 0x000fc8000fffe03f */
[----:B------:R-:W-:-:S04]  /*9e80*/  UISETP.NE.AND UP0, UPT, UR38, 0x2, UPT ;  /* 0x000000022600788c */ /* 0x000fc8000bf05270 */
[----:B------:R-:W-:Y:S02]  /*9e90*/  USEL UR6, URZ, 0x1, UP0 ;  /* 0x000000013f067887 */ /* 0x000fe40008000000 */
[----:B------:R-:W-:Y:S02]  /*9ea0*/  USEL UR38, UR38, URZ, UP0 ;  /* 0x0000003f26267287 */ /* 0x000fe40008000000 */
[----:B------:R-:W-:Y:S01]  /*9eb0*/  ULOP3.LUT UR37, UR37, UR6, URZ, 0x3c, !UPT ;  /* 0x0000000625257292 */ /* 0x000fe2000f8e3c3f */
[----:B------:R-:W-:Y:S11]  /*9ec0*/  @!P0 BRA `(.L_x_2568) ;  /* 0x0000000000048947 */ /* 0x000ff60003800000 */
[----:B------:R-:W-:Y:S01]  /*9ed0*/  BPT.TRAP 0x1 ;  /* 0x000000040000795c */ /* 0x000fe20000300000 */
.L_x_2568:
[----:B------:R-:W0:Y:S01]  /*9ee0*/  S2UR UR22, SR_CgaCtaId ;  /* 0x00000000001679c3 */ /* 0x000e220000008800 */
[----:B------:R-:W-:Y:S01]  /*9ef0*/  UMOV UR6, 0x400 ;  /* 0x0000040000067882 */ /* 0x000fe20000000000 */
[----:B------:R-:W-:-:S05]  /*9f00*/  IMAD.U32 R7, RZ, RZ, UR37 ;  /* 0x00000025ff077e24 */ /* 0x000fca000f8e00ff */
[----:B------:R-:W-:Y:S01]  /*9f10*/  SHF.L.U32 R7, R7, 0x1f, RZ ;  /* 0x0000001f07077819 */ /* 0x000fe200000006ff */
[----:B0-----:R-:W-:-:S04]  /*9f20*/  ULEA UR6, UR22, UR6, 0x18 ;  /* 0x0000000616067291 */ /* 0x001fc8000f8ec03f */
[----:B------:R-:W-:-:S09]  /*9f30*/  ULEA UR23, UR38, UR6, 0x3 ;  /* 0x0000000626177291 */ /* 0x000fd2000f8e183f */
[----:B------:R0:W3:Y:S01]  /*9f40*/  SYNCS.PHASECHK.TRANS64.TRYWAIT P1, [UR23+0x22830], R7 ;  /* 0x02283007ff0075a7 */ /* 0x0000e20008020157 */
[----:B------:R-:W-:Y:S05]  /*9f50*/  @!P0 BRA `(.L_x_2569) ;  /* 0x0000000000048947 */ /* 0x000fea0003800000 */
[----:B------:R-:W-:Y:S01]  /*9f60*/  BPT.TRAP 0x1 ;  /* 0x000000040000795c */ /* 0x000fe20000300000 */
.L_x_2569:
[----:B---3--:R-:W-:Y:S05]  /*9f70*/  @P1 BRA `(.L_x_2570) ;  /* 0x0000000000081947 */ /* 0x008fea0003800000 */
[----:B------:R-:W3:Y:S02]  /*9f80*/  SYNCS.PHASECHK.TRANS64.TRYWAIT P1, [UR23+0x22830], R7 ;  /* 0x02283007ff0075a7 */ /* 0x000ee40008020157 */
[----:B---3--:R-:W-:Y:S05]  /*9f90*/  @!P1 BRA `(.L_x_2571) ;  /* 0x000000e800149947 */ /* 0x008fea0003800000 */
.L_x_2570:
        /* <DEDUP_REMOVED lines=26> */
.L_x_2572:
[----:B---3--:R-:W2:Y:S01]  /*a140*/  LDC R4, c[0x0][0x448] ;  /* 0x00011200ff047b82 */ /* 0x008ea20000000800 */
        /* <DEDUP_REMOVED lines=11> */
[----:B--2---:R-:W-:-:S13]  /*a200*/  ISETP.NE.AND P1, PT, R4, 0x1, PT ;  /* 0x000000010400780c */ /* 0x004fda0003f25270 */
[----:B------:R-:W2:Y:S08]  /*a210*/  @P1 LDC R5, c[0x0][0x44c] ;  /* 0x00011300ff051b82 */ /* 0x000eb00000000800 */
[----:B------:R-:W3:Y:S01]  /*a220*/  @P1 LDC R4, c[0x0][0x450] ;  /* 0x00011400ff041b82 */ /* 0x000ee20000000800 */
[----:B--2---:R-:W-:-:S05]  /*a230*/  @P1 IMAD.HI.U32 R5, R15, R5, RZ ;  /* 0x000000050f051227 */ /* 0x004fca00078e00ff */
[----:B---3--:R-:W-:Y:S02]  /*a240*/  @P1 SHF.R.U32.HI R15, RZ, R4, R5 ;  /* 0x00000004ff0f1219 */ /* 0x008fe40000011605 */
[----:B------:R-:W-:-:S03]  /*a250*/  PLOP3.LUT P1, PT, PT, PT, UP0, 0x40, 0x0 ;  /* 0x000000000000781c */ /* 0x000fc60003f2e808 */
[----:B------:R-:W2:Y:S02]  /*a260*/  SHFL.IDX PT, R20, R15, RZ, 0x1c1f ;  /* 0x001c1fff0f147589 */ /* 0x000ea400000e0000 */
[----:B--2---:R-:W-:Y:S02]  /*a270*/  IMAD.IADD R12, R14, 0x1, R20 ;  /* 0x000000010e0c7824 */ /* 0x004fe400078e0214 */
        /* <DEDUP_REMOVED lines=9> */
[----:B------:R-:W2:Y:S02]  /*a310*/  @P1 LDC.64 R4, c[0x0][0x9e8] ;  /* 0x00027a00ff041b82 */ /* 0x000ea40000000a00 */
[----:B--2---:R-:W-:-:S05]  /*a320*/  @P1 IMAD.HI.U32 R4, R20, R4, RZ ;  /* 0x0000000414041227 */ /* 0x004fca00078e00ff */
[----:B------:R-:W-:-:S04]  /*a330*/  @P1 SHF.R.U32.HI R20, RZ, R5, R4 ;  /* 0x00000005ff141219 */ /* 0x000fc80000011604 */
[----:B------:R-:W-:Y:S01]  /*a340*/  LOP3.LUT R20, RZ, R20, RZ, 0x33, !PT ;  /* 0x00000014ff147212 */ /* 0x000fe200078e33ff */
[----:B------:R-:W-:Y:S06]  /*a350*/  BRA `(.L_x_2576) ;  /* 0x0000000000147947 */ /* 0x000fec0003800000 */
.L_x_2575:
[----:B------:R-:W-:-:S05]  /*a360*/  IMAD.U32 R21, RZ, RZ, UR25 ;  /* 0x00000019ff157e24 */ /* 0x000fca000f8e00ff */
[----:B------:R-:W-:-:S13]  /*a370*/  ISETP.NE.AND P1, PT, R21, 0x1, PT ;  /* 0x000000011500780c */ /* 0x000fda0003f25270 */
[----:B------:R-:W2:Y:S02]  /*a380*/  @P1 LDC.64 R4, c[0x0][0x9e8] ;  /* 0x00027a00ff041b82 */ /* 0x000ea40000000a00 */
[----:B--2---:R-:W-:-:S05]  /*a390*/  @P1 IMAD.HI.U32 R4, R20, R4, RZ ;  /* 0x0000000414041227 */ /* 0x004fca00078e00ff */
[----:B------:R-:W-:-:S07]  /*a3a0*/  @P1 SHF.R.U32.HI R20, RZ, R5, R4 ;  /* 0x00000005ff141219 */ /* 0x000fce0000011604 */
.L_x_2576:
[----:B------:R-:W-:Y:S05]  /*a3b0*/  BSYNC B0 ;  /* 0x0000000000007941 */ /* 0x000fea0003800000 */
.L_x_2574:
[----:B------:R-:W-:-:S04]  /*a3c0*/  IMAD.IADD R4, R10, 0x1, -R17 ;  /* 0x000000010a047824 */ /* 0x000fc800078e0a11 */
[----:B------:R-:W-:-:S05]  /*a3d0*/  IMAD R4, R20, R21, R4 ;  /* 0x0000001514047224 */ /* 0x000fca00078e0204 */
[----:B------:R-:W-:Y:S02]  /*a3e0*/  VIMNMX R11, R11, R4, !PT ;  /* 0x000000040b0b7248 */ /* 0x000fe40007fe0100 */
[----:B------:R-:W-:-:S07]  /*a3f0*/  VIADDMNMX R12, R4, R21, R12, PT ;  /* 0x00000015040c7246 */ /* 0x000fce000380010c */
.L_x_2573:
        /* <DEDUP_REMOVED lines=133> */
[----:B------:R-:W2:Y:S02]  /*ac50*/  SHFL.IDX PT, R11, R15, 0x1, 0x1c1f ;  /* 0x003c1f000f0b7f89 */ /* 0x000ea400000e0000 */
[----:B------:R-:W-:-:S04]  /*ac60*/  ISETP.LT.OR P6, PT, R12, 0x5a, P6 ;  /* 0x0000005a0c00780c */ /* 0x000fc800037c1670 */
[----:B------:R-:W-:Y:S02]  /*ac70*/  FSEL R197, R197, -INF , !P6 ;  /* 0xff800000c5c57808 */ /* 0x000fe40007000000 */
[----:B------:R-:W-:Y:S01]  /*ac80*/  PLOP3.LUT P6, PT, PT, PT, UP0, 0x40, 0x0 ;  /* 0x000000000000781c */ /* 0x000fe20003fce808 */
[--C-:B--2---:R-:W-:Y:S02]  /*ac90*/  IMAD.IADD R14, R14, 0x1, R11.reuse ;  /* 0x000000010e0e7824 */ /* 0x104fe400078e020b */
        /* <DEDUP_REMOVED lines=14> */
.L_x_2579:
[----:B------:R-:W-:-:S05]  /*ad80*/  IMAD.U32 R12, RZ, RZ, UR25 ;  /* 0x00000019ff0c7e24 */ /* 0x000fca000f8e00ff */
[----:B------:R-:W-:-:S13]  /*ad90*/  ISETP.NE.AND P6, PT, R12, 0x1, PT ;  /* 0x000000010c00780c */ /* 0x000fda0003fc5270 */
[----:B------:R-:W2:Y:S02]  /*ada0*/  @P6 LDC.64 R4, c[0x0][0x9e8] ;  /* 0x00027a00ff046b82 */ /* 0x000ea40000000a00 */
[----:B--2---:R-:W-:-:S05]  /*adb0*/  @P6 IMAD.HI.U32 R4, R11, R4, RZ ;  /* 0x000000040b046227 */ /* 0x004fca00078e00ff */
[----:B------:R-:W-:-:S07]  /*adc0*/  @P6 SHF.R.U32.HI R11, RZ, R5, R4 ;  /* 0x00000005ff0b6219 */ /* 0x000fce0000011604 */
.L_x_2580:
[----:B------:R-:W-:Y:S05]  /*add0*/  BSYNC B0 ;  /* 0x0000000000007941 */ /* 0x000fea0003800000 */
.L_x_2578:
[----:B------:R-:W-:-:S04]  /*ade0*/  IMAD.IADD R10, R10, 0x1, -R17 ;  /* 0x000000010a0a7824 */ /* 0x000fc800078e0a11 */
[----:B------:R-:W-:-:S05]  /*adf0*/  IMAD R10, R11, R12, R10 ;  /* 0x0000000c0b0a7224 */ /* 0x000fca00078e020a */
[----:B------:R-:W-:Y:S02]  /*ae00*/  VIMNMX R13, R13, R10, !PT ;  /* 0x0000000a0d0d7248 */ /* 0x000fe40007fe0100 */
[----:B------:R-:W-:-:S07]  /*ae10*/  VIADDMNMX R14, R10, R12, R14, PT ;  /* 0x0000000c0a0e7246 */ /* 0x000fce000380010e */
.L_x_2577:
        /* <DEDUP_REMOVED lines=61> */
[----:B------:R-:W2:Y:S01]  /*b1f0*/  SHFL.BFLY PT, R5, R4, 0x2, 0x1f ;  /* 0x0c401f0004057f89 */ /* 0x000ea200000e0000 */
        /* <DEDUP_REMOVED lines=14> */
[----:B--2---:R-:W-:Y:S02]  /*b2e0*/  FMNMX.FTZ R4, R4, R5, !PT ;  /* 0x0000000504047209 */ /* 0x004fe40007810000 */
[----:B------:R-:W-:Y:S02]  /*b2f0*/  ISETP.GT.AND P1, PT, R13, 0x30, !P1 ;  /* 0x000000300d00780c */ /* 0x000fe40004f24270 */
[----:B------:R-:W-:Y:S01]  /*b300*/  FSEL R191, R191, -INF , !P2 ;  /* 0xff800000bfbf7808 */ /* 0x000fe20005000000 */
[----:B------:R-:W2:Y:S01]  /*b310*/  SHFL.BFLY PT, R5, R4, 0x1, 0x1f ;  /* 0x0c201f0004057f89 */ /* 0x000ea200000e0000 */
        /* <DEDUP_REMOVED lines=13> */
[----:B--2---:R-:W-:-:S02]  /*b3f0*/  FMNMX.FTZ R4, R4, R5, !PT ;  /* 0x0000000504047209 */ /* 0x004fc40007810000 */
        /* <DEDUP_REMOVED lines=59> */
[----:B------:R-:W2:Y:S01]  /*b7b0*/  MUFU.EX2 R9, R9 ;  /* 0x0000000900097308 */ /* 0x000ea20000000800 */
[----:B------:R-:W-:Y:S02]  /*b7c0*/  FSEL R199, R199, -INF , !P1 ;  /* 0xff800000c7c77808 */ /* 0x000fe40004800000 */
[----:B------:R-:W-:-:S04]  /*b7d0*/  FMNMX.FTZ R5, R159, R5, !PT ;  /* 0x000000059f057209 */ /* 0x000fc80007810000 */
[----:B------:R-:W-:Y:S01]  /*b7e0*/  FMNMX.FTZ R5, R162, R5, !PT ;  /* 0x00000005a2057209 */ /* 0x000fe20007810000 */
[----:B------:R-:W3:Y:S03]  /*b7f0*/  MUFU.EX2 R153, R153 ;  /* 0x0000009900997308 */ /* 0x000ee60000000800 */
[----:B------:R-:W-:-:S04]  /*b800*/  FMNMX.FTZ R5, R163, R5, !PT ;  /* 0x00000005a3057209 */ /* 0x000fc80007810000 */
[----:B------:R-:W-:Y:S01]  /*b810*/  FMNMX.FTZ R5, R166, R5, !PT ;  /* 0x00000005a6057209 */ /* 0x000fe20007810000 */
[----:B------:R-:W4:Y:S01]  /*b820*/  MUFU.EX2 R10, R10 ;  /* 0x0000000a000a7308 */ /* 0x000f220000000800 */
[----:B--2---:R-:W-:Y:S01]  /*b830*/  FFMA.FTZ R2, R9, R2, R152 ;  /* 0x0000000209027223 */ /* 0x004fe20000010098 */
[----:B------:R-:W-:Y:S01]  /*b840*/  FMUL.FTZ R24, R24, R9 ;  /* 0x0000000918187220 */ /* 0x000fe20000410000 */
[----:B------:R-:W-:Y:S01]  /*b850*/  FMNMX.FTZ R5, R167, R5, !PT ;  /* 0x00000005a7057209 */ /* 0x000fe20007810000 */
[-C--:B------:R-:W-:Y:S01]  /*b860*/  FMUL.FTZ R25, R25, R9.reuse ;  /* 0x0000000919197220 */ /* 0x080fe20000410000 */
[-C--:B------:R-:W-:Y:S01]  /*b870*/  FMUL.FTZ R28, R28, R9.reuse ;  /* 0x000000091c1c7220 */ /* 0x080fe20000410000 */
[----:B------:R-:W-:Y:S01]  /*b880*/  FMUL.FTZ R29, R29, R9 ;  /* 0x000000091d1d7220 */ /* 0x000fe20000410000 */
[----:B------:R-:W-:Y:S01]  /*b890*/  FMNMX.FTZ R5, R170, R5, !PT ;  /* 0x00000005aa057209 */ /* 0x000fe20007810000 */
[----:B------:R-:W2:Y:S01]  /*b8a0*/  MUFU.EX2 R157, R157 ;  /* 0x0000009d009d7308 */ /* 0x000ea20000000800 */
        /* <DEDUP_REMOVED lines=8> */
[----:B----4-:R-:W-:Y:S01]  /*b930*/  FADD.FTZ R2, R10, R2 ;  /* 0x000000020a027221 */ /* 0x010fe20000010000 */
[----:B------:R-:W3:Y:S01]  /*b940*/  MUFU.EX2 R160, R160 ;  /* 0x000000a000a07308 */ /* 0x000ee20000000800 */
[----:B------:R-:W-:Y:S01]  /*b950*/  FMUL.FTZ R40, R40, R9 ;  /* 0x0000000928287220 */ /* 0x000fe20000410000 */
[----:B------:R-:W-:Y:S01]  /*b960*/  FMNMX.FTZ R5, R175, R5, !PT ;  /* 0x00000005af057209 */ /* 0x000fe20007810000 */
[-C--:B------:R-:W-:Y:S01]  /*b970*/  FMUL.FTZ R41, R41, R9.reuse ;  /* 0x0000000929297220 */ /* 0x080fe20000410000 */
[-C--:B------:R-:W-:Y:S01]  /*b980*/  FMUL.FTZ R44, R44, R9.reuse ;  /* 0x000000092c2c7220 */ /* 0x080fe20000410000 */
[----:B------:R-:W-:Y:S01]  /*b990*/  FMUL.FTZ R45, R45, R9 ;  /* 0x000000092d2d7220 */ /* 0x000fe20000410000 */
[----:B------:R-:W-:Y:S01]  /*b9a0*/  FMNMX.FTZ R5, R178, R5, !PT ;  /* 0x00000005b2057209 */ /* 0x000fe20007810000 */
[----:B--2---:R-:W-:Y:S01]  /*b9b0*/  FADD.FTZ R2, R157, R2 ;  /* 0x000000029d027221 */ /* 0x004fe20000010000 */
[----:B------:R-:W2:Y:S01]  /*b9c0*/  MUFU.EX2 R161, R161 ;  /* 0x000000a100a17308 */ /* 0x000ea20000000800 */
[----:B------:R-:W-:Y:S01]  /*b9d0*/  FMUL.FTZ R48, R48, R9 ;  /* 0x0000000930307220 */ /* 0x000fe20000410000 */
[----:B------:R-:W-:Y:S01]  /*b9e0*/  FMNMX.FTZ R5, R179, R5, !PT ;  /* 0x00000005b3057209 */ /* 0x000fe20007810000 */
[-C--:B------:R-:W-:Y:S01]  /*b9f0*/  FMUL.FTZ R49, R49, R9.reuse ;  /* 0x0000000931317220 */ /* 0x080fe20000410000 */
[-C--:B------:R-:W-:Y:S01]  /*ba00*/  FMUL.FTZ R52, R52, R9.reuse ;  /* 0x0000000934347220 */ /* 0x080fe20000410000 */
[----:B------:R-:W-:Y:S01]  /*ba10*/  FMUL.FTZ R53, R53, R9 ;  /* 0x0000000935357220 */ /* 0x000fe20000410000 */
[----:B------:R-:W-:Y:S01]  /*ba20*/  FMNMX.FTZ R5, R182, R5, !PT ;  /* 0x00000005b6057209 */ /* 0x000fe20007810000 */
[----:B------:R-:W-:Y:S01]  /*ba30*/  FMUL.FTZ R56, R56, R9 ;  /* 0x0000000938387220 */ /* 0x000fe20000410000 */
[----:B------:R-:W4:Y:S01]  /*ba40*/  MUFU.EX2 R164, R164 ;  /* 0x000000a400a47308 */ /* 0x000f220000000800 */
[----:B---3--:R-:W-:Y:S01]  /*ba50*/  FADD.FTZ R2, R160, R2 ;  /* 0x00000002a0027221 */ /* 0x008fe20000010000 */
[----:B------:R-:W-:Y:S01]  /*ba60*/  FMNMX.FTZ R5, R183, R5, !PT ;  /* 0x00000005b7057209 */ /* 0x000fe20007810000 */
[-C--:B------:R-:W-:Y:S01]  /*ba70*/  FMUL.FTZ R57, R57, R9.reuse ;  /* 0x0000000939397220 */ /* 0x080fe20000410000 */
[-C--:B------:R-:W-:Y:S01]  /*ba80*/  FMUL.FTZ R60, R60, R9.reuse ;  /* 0x000000093c3c7220 */ /* 0x080fe20000410000 */
[----:B------:R-:W-:Y:S01]  /*ba90*/  FMUL.FTZ R61, R61, R9 ;  /* 0x000000093d3d7220 */ /* 0x000fe20000410000 */
[----:B------:R-:W-:Y:S01]  /*baa0*/  FMNMX.FTZ R5, R186, R5, !PT ;  /* 0x00000005ba057209 */ /* 0x000fe20007810000 */
[----:B------:R-:W-:Y:S01]  /*bab0*/  FMUL.FTZ R64, R64, R9 ;  /* 0x0000000940407220 */ /* 0x000fe20000410000 */
[----:B------:R-:W3:Y:S01]  /*bac0*/  MUFU.EX2 R165, R165 ;  /* 0x000000a500a57308 */ /* 0x000ee20000000800 */
[----:B--2---:R-:W-:Y:S01]  /*bad0*/  FADD.FTZ R2, R161, R2 ;  /* 0x00000002a1027221 */ /* 0x004fe20000010000 */
[----:B------:R-:W-:Y:S01]  /*bae0*/  FMNMX.FTZ R5, R187, R5, !PT ;  /* 0x00000005bb057209 */ /* 0x000fe20007810000 */
[-C--:B------:R-:W-:Y:S01]  /*baf0*/  FMUL.FTZ R65, R65, R9.reuse ;  /* 0x0000000941417220 */ /* 0x080fe20000410000 */
[----:B------:R-:W-:Y:S01]  /*bb00*/  F2FP.BF16.F32.PACK_AB R160, R161, R160 ;  /* 0x000000a0a1a0723e */ /* 0x000fe200000010ff */
[----:B------:R-:W-:Y:S01]  /*bb10*/  FMUL.FTZ R68, R68, R9 ;  /* 0x0000000944447220 */ /* 0x000fe20000410000 */
[----:B------:R-:W-:Y:S01]  /*bb20*/  FMNMX.FTZ R5, R190, R5, !PT ;  /* 0x00000005be057209 */ /* 0x000fe20007810000 */
[----:B------:R-:W-:Y:S01]  /*bb30*/  FMUL.FTZ R69, R69, R9 ;  /* 0x0000000945457220 */ /* 0x000fe20000410000 */
[----:B------:R-:W2:Y:S01]  /*bb40*/  MUFU.EX2 R168, R168 ;  /* 0x000000a800a87308 */ /* 0x000ea20000000800 */
[----:B----4-:R-:W-:Y:S01]  /*bb50*/  FADD.FTZ R2, R164, R2 ;  /* 0x00000002a4027221 */ /* 0x010fe20000010000 */
        /* <DEDUP_REMOVED lines=18> */
[-C--:B------:R-:W-:Y:S01]  /*bc80*/  FMUL.FTZ R89, R89, R9.reuse ;  /* 0x0000000959597220 */ /* 0x080fe20000410000 */
[-C--:B------:R-:W-:Y:S01]  /*bc90*/  FMUL.FTZ R92, R92, R9.reuse ;  /* 0x000000095c5c7220 */ /* 0x080fe20000410000 */
[-C--:B------:R-:W-:Y:S01]  /*bca0*/  FMUL.FTZ R93, R93, R9.reuse ;  /* 0x000000095d5d7220 */ /* 0x080fe20000410000 */
[----:B------:R-:W2:Y:S01]  /*bcb0*/  SHFL.BFLY PT, R11, R5, 0x2, 0x1f ;  /* 0x0c401f00050b7f89 */ /* 0x000ea200000e0000 */
[----:B------:R-:W5:Y:S01]  /*bcc0*/  MUFU.EX2 R173, R173 ;  /* 0x000000ad00ad7308 */ /* 0x000f620000000800 */
        /* <DEDUP_REMOVED lines=21> */
[----:B------:R-:W-:Y:S01]  /*be20*/  FMUL.FTZ R128, R128, R9 ;  /* 0x0000000980807220 */ /* 0x000fe20000410000 */
[----:B--2---:R-:W-:Y:S01]  /*be30*/  FMNMX.FTZ R5, R5, R11, !PT ;  /* 0x0000000b05057209 */ /* 0x004fe20007810000 */
[----:B------:R-:W2:Y:S01]  /*be40*/  MUFU.EX2 R180, R180 ;  /* 0x000000b400b47308 */ /* 0x000ea20000000800 */
[----:B----4-:R-:W-:Y:S01]  /*be50*/  FADD.FTZ R2, R176, R2 ;  /* 0x00000002b0027221 */ /* 0x010fe20000010000 */
[-C--:B------:R-:W-:Y:S01]  /*be60*/  FMUL.FTZ R129, R129, R9.reuse ;  /* 0x0000000981817220 */ /* 0x080fe20000410000 */
[-C--:B------:R-:W-:Y:S01]  /*be70*/  FMUL.FTZ R132, R132, R9.reuse ;  /* 0x0000000984847220 */ /* 0x080fe20000410000 */
[----:B------:R-:W4:Y:S01]  /*be80*/  SHFL.BFLY PT, R11, R5, 0x1, 0x1f ;  /* 0x0c201f00050b7f89 */ /* 0x000f2200000e0000 */
        /* <DEDUP_REMOVED lines=12> */
[----:B--2---:R-:W-:-:S07]  /*bf50*/  FADD.FTZ R2, R180, R2 ;  /* 0x00000002b4027221 */ /* 0x004fce0000010000 */
[----:B------:R-:W2:Y:S01]  /*bf60*/  MUFU.EX2 R185, R185 ;  /* 0x000000b900b97308 */ /* 0x000ea20000000800 */
[----:B-----5:R-:W-:Y:S01]  /*bf70*/  FADD.FTZ R2, R181, R2 ;  /* 0x00000002b5027221 */ /* 0x020fe20000010000 */
[----:B----4-:R-:W-:-:S04]  /*bf80*/  FMNMX.FTZ R5, R5, R11, !PT ;  /* 0x0000000b05057209 */ /* 0x010fc80007810000 */
[C---:B------:R-:W-:Y:S01]  /*bf90*/  FSETP.NEU.FTZ.AND P1, PT, R5.reuse, -INF , PT ;  /* 0xff8000000500780b */ /* 0x040fe20003f3d000 */
[----:B------:R-:W-:Y:S01]  /*bfa0*/  FMUL.FTZ R12, R5, UR10 ;  /* 0x0000000a050c7c20 */ /* 0x000fe20008410000 */
[----:B------:R-:W4:Y:S01]  /*bfb0*/  MUFU.EX2 R188, R188 ;  /* 0x000000bc00bc7308 */ /* 0x000f220000000800 */
[----:B---3--:R-:W-:-:S03]  /*bfc0*/  FADD.FTZ R2, R184, R2 ;  /* 0x00000002b8027221 */ /* 0x008fc60000010000 */
[----:B------:R-:W-:Y:S01]  /*bfd0*/  FSEL R12, R12, RZ, P1 ;  /* 0x000000ff0c0c7208 */ /* 0x000fe20000800000 */
[----:B--2---:R-:W-:-:S03]  /*bfe0*/  FADD.FTZ R2, R185, R2 ;  /* 0x00000002b9027221 */ /* 0x004fc60000010000 */
[----:B------:R-:W-:Y:S01]  /*bff0*/  MUFU.EX2 R189, R189 ;  /* 0x000000bd00bd7308 */ /* 0x000fe20000000800 */
[--C-:B------:R-:W-:Y:S01]  /*c000*/  FFMA.FTZ R20, R158, UR10, -R12.reuse ;  /* 0x0000000a9e147c23 */ /* 0x100fe2000801080c */
[----:B------:R-:W-:Y:S01]  /*c010*/  F2FP.BF16.F32.PACK_AB R158, R157, R10 ;  /* 0x0000000a9d9e723e */ /* 0x000fe200000010ff */
[--C-:B------:R-:W-:Y:S01]  /*c020*/  FFMA.FTZ R154, R154, UR10, -R12.reuse ;  /* 0x0000000a9a9a7c23 */ /* 0x100fe2000801080c */
[----:B------:R-:W-:Y:S01]  /*c030*/  FSEL R10, R5, RZ, P1 ;  /* 0x000000ff050a7208 */ /* 0x000fe20000800000 */
[--C-:B------:R-:W-:Y:S01]  /*c040*/  FFMA.FTZ R155, R155, UR10, -R12.reuse ;  /* 0x0000000a9b9b7c23 */ /* 0x100fe2000801080c */
[--C-:B------:R-:W-:Y:S01]  /*c050*/  FFMA.FTZ R159, R159, UR10, -R12.reuse ;  /* 0x0000000a9f9f7c23 */ /* 0x100fe2000801080c */
[----:B------:R-:W-:Y:S01]  /*c060*/  FFMA.FTZ R15, R162, UR10, -R12 ;  /* 0x0000000aa20f7c23 */ /* 0x000fe2000801080c */
[----:B------:R-:W-:Y:S01]  /*c070*/  MUFU.EX2 R20, R20 ;  /* 0x0000001400147308 */ /* 0x000fe20000000800 */
[----:B------:R-:W-:Y:S01]  /*c080*/  FADD.FTZ R10, -R10, R8 ;  /* 0x000000080a0a7221 */ /* 0x000fe20000010100 */
        /* <DEDUP_REMOVED lines=12> */
[----:B------:R-:W-:Y:S01]  /*c150*/  F2FP.BF16.F32.PACK_AB R164, R169, R168 ;  /* 0x000000a8a9a4723e */ /* 0x000fe200000010ff */
[--C-:B------:R-:W-:Y:S01]  /*c160*/  FFMA.FTZ R182, R182, UR10, -R12.reuse ;  /* 0x0000000ab6b67c23 */ /* 0x100fe2000801080c */
[----:B------:R-:W2:Y:S01]  /*c170*/  MUFU.EX2 R8, R8 ;  /* 0x0000000800087308 */ /* 0x000ea20000000800 */
        /* <DEDUP_REMOVED lines=11> */
[----:B------:R-:W-:Y:S01]  /*c230*/  FFMA.FTZ R12, R199, UR10, -R12 ;  /* 0x0000000ac70c7c23 */ /* 0x000fe2000801080c */
[----:B----4-:R-:W-:Y:S01]  /*c240*/  FADD.FTZ R2, R188, R2 ;  /* 0x00000002bc027221 */ /* 0x010fe20000010000 */
[----:B------:R-:W-:-:S02]  /*c250*/  F2FP.BF16.F32.PACK_AB R170, R181, R180 ;  /* 0x000000b4b5aa723e */ /* 0x000fc400000010ff */
[----:B------:R-:W4:Y:S01]  /*c260*/  MUFU.EX2 R159, R159 ;  /* 0x0000009f009f7308 */ /* 0x000f220000000800 */
[----:B--2---:R-:W-:Y:S01]  /*c270*/  FFMA.FTZ R0, R8, R0, R154 ;  /* 0x0000000008007223 */ /* 0x004fe2000001009a */
[----:B------:R-:W-:Y:S01]  /*c280*/  FADD.FTZ R2, R189, R2 ;  /* 0x00000002bd027221 */ /* 0x000fe20000010000 */
[----:B------:R-:W-:Y:S01]  /*c290*/  F2FP.BF16.F32.PACK_AB R172, R185, R184 ;  /* 0x000000b8b9ac723e */ /* 0x000fe200000010ff */
[----:B------:R-:W-:Y:S01]  /*c2a0*/  FMUL.FTZ R26, R26, R8 ;  /* 0x000000081a1a7220 */ /* 0x000fe20000410000 */
[----:B------:R-:W-:Y:S01]  /*c2b0*/  F2FP.BF16.F32.PACK_AB R174, R189, R188 ;  /* 0x000000bcbdae723e */ /* 0x000fe200000010ff */
[-C--:B------:R-:W-:Y:S01]  /*c2c0*/  FMUL.FTZ R27, R27, R8.reuse ;  /* 0x000000081b1b7220 */ /* 0x080fe20000410000 */
[----:B------:R-:W-:Y:S01]  /*c2d0*/  FMUL.FTZ R30, R30, R8 ;  /* 0x000000081e1e7220 */ /* 0x000fe20000410000 */
[----:B------:R-:W2:Y:S01]  /*c2e0*/  MUFU.EX2 R15, R15 ;  /* 0x0000000f000f7308 */ /* 0x000ea20000000800 */
[C---:B---3--:R-:W-:Y:S01]  /*c2f0*/  FADD.FTZ R0, R155.reuse, R0 ;  /* 0x000000009b007221 */ /* 0x048fe20000010000 */
[----:B------:R-:W-:Y:S01]  /*c300*/  F2FP.BF16.F32.PACK_AB R157, R155, R154 ;  /* 0x0000009a9b9d723e */ /* 0x000fe200000010ff */
[-C--:B------:R-:W-:Y:S01]  /*c310*/  FMUL.FTZ R31, R31, R8.reuse ;  /* 0x000000081f1f7220 */ /* 0x080fe20000410000 */
[-C--:B------:R-:W-:Y:S01]  /*c320*/  FMUL.FTZ R34, R34, R8.reuse ;  /* 0x0000000822227220 */ /* 0x080fe20000410000 */
[----:B------:R-:W-:Y:S01]  /*c330*/  FADD.FTZ R0, R20, R0 ;  /* 0x0000000014007221 */ /* 0x000fe20000010000 */
        /* <DEDUP_REMOVED lines=86> */
[----:B------:R-:W-:-:S04]  /*c8a0*/  FMUL.FTZ R151, R151, R8 ;  /* 0x0000000897977220 */ /* 0x000fc80000410000 */
        /* <DEDUP_REMOVED lines=28> */
[----:B--2---:R-:W-:Y:S01]  /*ca70*/  FADD.FTZ R0, R179, R0 ;  /* 0x00000000b3007221 */ /* 0x004fe20000010000 */
[C---:B---3--:R-:W-:Y:S01]  /*ca80*/  FADD.FTZ R2, R178.reuse, R2 ;  /* 0x00000002b2027221 */ /* 0x048fe20000010000 */
[----:B------:R-:W-:Y:S02]  /*ca90*/  F2FP.BF16.F32.PACK_AB R178, R178, R196 ;  /* 0x000000c4b2b2723e */ /* 0x000fe400000010ff */
[C---:B----4-:R-:W-:Y:S01]  /*caa0*/  FADD.FTZ R0, R12.reuse, R0 ;  /* 0x000000000c007221 */ /* 0x050fe20000010000 */
[----:B------:R-:W-:Y:S01]  /*cab0*/  F2FP.BF16.F32.PACK_AB R179, R12, R179 ;  /* 0x000000b30cb3723e */ /* 0x000fe200000010ff */
[----:B------:R-:W-:Y:S06]  /*cac0*/  @!P0 BRA `(.L_x_2581) ;  /* 0x0000000000048947 */ /* 0x000fec0003800000 */
[----:B------:R-:W-:Y:S01]  /*cad0*/  BPT.TRAP 0x1 ;  /* 0x000000040000795c */ /* 0x000fe20000300000 */
.L_x_2581:
[----:B------:R2:W3:Y:S01]  /*cae0*/  SYNCS.PHASECHK.TRANS64.TRYWAIT P1, [UR23+0x22850], R7 ;  /* 0x02285007ff0075a7 */ /* 0x0004e20008020157 */
[----:B------:R-:W-:Y:S05]  /*caf0*/  @!P0 BRA `(.L_x_2582) ;  /* 0x0000000000048947 */ /* 0x000fea0003800000 */
[----:B------:R-:W-:Y:S01]  /*cb00*/  BPT.TRAP 0x1 ;  /* 0x000000040000795c */ /* 0x000fe20000300000 */
.L_x_2582:
[----:B---3--:R-:W-:Y:S05]  /*cb10*/  @P1 BRA `(.L_x_2583) ;  /* 0x0000000000081947 */ /* 0x008fea0003800000 */
[----:B------:R-:W3:Y:S02]  /*cb20*/  SYNCS.PHASECHK.TRANS64.TRYWAIT P1, [UR23+0x22850], R7 ;  /* 0x02285007ff0075a7 */ /* 0x000ee40008020157 */
[----:B---3--:R-:W-:Y:S05]  /*cb30*/  @!P1 BRA `(.L_x_2584) ;  /* 0x000000bc00449947 */ /* 0x008fea0003800000 */
.L_x_2583:
        /* <DEDUP_REMOVED lines=42> */
.L_x_2585:
        /* <DEDUP_REMOVED lines=8> */
.L_x_2567:
[----:B------:R-:W0:Y:S01]  /*ce60*/  SHFL.BFLY PT, R7, R2, 0x2, 0x1f ;  /* 0x0c401f0002077f89 */ /* 0x000e2200000e0000 */
[----:B------:R-:W-:Y:S01]  /*ce70*/  UIADD3 UR38, UR38, 0x1, URZ ;  /* 0x0000000126267890 */ /* 0x000fe2000fffe03f */
[----:B------:R1:W-:Y:S06]  /*ce80*/  BAR.ARV R3, 0x100 ;  /* 0x000400030000751d */ /* 0x0003ec0000002000 */
[----:B------:R-:W-:Y:S02]  /*ce90*/  UISETP.NE.AND UP0, UPT, UR38, 0x2, UPT ;  /* 0x000000022600788c */ /* 0x000fe4000bf05270 */
[----:B------:R-:W-:Y:S06]  /*cea0*/  BAR.ARV 0x8, 0x180 ;  /* 0x0206000000007b1d */ /* 0x000fec0000002000 */
[----:B-12---:R-:W-:Y:S01]  /*ceb0*/  IMAD.MOV.U32 R3, RZ, RZ, -0x800000 ;  /* 0xff800000ff037424 */ /* 0x006fe200078e00ff */
[----:B------:R-:W-:Y:S01]  /*cec0*/  USEL UR4, URZ, 0x1, UP0 ;  /* 0x000000013f047887 */ /* 0x000fe20008000000 */
[----:B------:R-:W1:Y:S01]  /*ced0*/  SHFL.BFLY PT, R9, R0, 0x2, 0x1f ;  /* 0x0c401f0000097f89 */ /* 0x000e6200000e0000 */
[----:B------:R-:W-:Y:S01]  /*cee0*/  PLOP3.LUT P0, PT, PT, PT, PT, 0x8, 0x0 ;  /* 0x000000000000781c */ /* 0x000fe20003f0e170 */
[----:B------:R-:W-:Y:S01]  /*cef0*/  UIADD3 UR36, UR36, 0x1, URZ ;  /* 0x0000000124247890 */ /* 0x000fe2000fffe03f */
[----:B0-----:R-:W-:Y:S01]  /*cf00*/  FADD.FTZ R8, R7, R2 ;  /* 0x0000000207087221 */ /* 0x001fe20000010000 */
[----:B------:R-:W-:-:S02]  /*cf10*/  USEL UR38, UR38, URZ, UP0 ;  /* 0x0000003f26267287 */ /* 0x000fc40008000000 */
[----:B------:R-:W-:Y:S02]  /*cf20*/  ULOP3.LUT UR37, UR37, UR4, URZ, 0x3c, !UPT ;  /* 0x0000000425257292 */ /* 0x000fe4000f8e3c3f */
[----:B------:R-:W0:Y:S01]  /*cf30*/  SHFL.BFLY PT, R7, R8, 0x1, 0x1f ;  /* 0x0c201f0008077f89 */ /* 0x000e2200000e0000 */
[----:B-1----:R-:W-:Y:S01]  /*cf40*/  FADD.FTZ R9, R9, R0 ;  /* 0x0000000009097221 */ /* 0x002fe20000010000 */
[----:B------:R-:W-:-:S04]  /*cf50*/  IMAD.MOV.U32 R0, RZ, RZ, RZ ;  /* 0x000000ffff007224 */ /* 0x000fc800078e00ff */
        /* <DEDUP_REMOVED lines=147> */
.L_x_2508:
        /* <DEDUP_REMOVED lines=16> */
[----:B------:R-:W-:Y:S02]  /*d990*/  F2FP.BF16.F32.PACK_AB R7, R31, R30 ;  /* 0x0000001e1f07723e */ /* 0x000fe400000010ff */
[----:B------:R-:W-:Y:S02]  /*d9a0*/  F2FP.BF16.F32.PACK_AB R10, R37, R36 ;  /* 0x00000024250a723e */ /* 0x000fe400000010ff */
[----:B------:R-:W-:Y:S01]  /*d9b0*/  BAR.SYNC.DEFER_BLOCKING 0x1, 0x100 ;  /* 0x0044000000007b1d */ /* 0x000fe20000010000 */
[----:B------:R-:W-:-:S05]  /*d9c0*/  UISETP.NE.AND UP0, UPT, UR44, URZ, UPT ;  /* 0x0000003f2c00728c */ /* 0x000fca000bf05270 */
[----:B------:R-:W-:Y:S01]  /*d9d0*/  ULDC UR20, c[0x0][0xbe8] ;  /* 0x0002fa0000147ab9 */ /* 0x000fe20000000800 */
[----:B------:R-:W-:Y:S01]  /*d9e0*/  UMOV UR10, UR8 ;  /* 0x00000008000a7c82 */ /* 0x000fe20008000000 */
[----:B0-----:R-:W-:Y:S01]  /*d9f0*/  UMOV UR11, UR4 ;  /* 0x00000004000b7c82 */ /* 0x001fe20008000000 */
[----:B------:R-:W-:Y:S01]  /*da00*/  ULDC UR4, c[0x0][0xad4] ;  /* 0x0002b50000047ab9 */ /* 0x000fe20000000800 */
[----:B--2---:R-:W-:-:S03]  /*da10*/  IMAD.WIDE R18, R0, R18, UR10 ;  /* 0x0000000a00127e25 */ /* 0x004fc6000f8e0212 */
[C---:B------:R-:W-:Y:S02]  /*da20*/  IADD3 R9, P1, R18.reuse, 0x20, RZ ;  /* 0x0000002012097810 */ /* 0x040fe40007f3e0ff */
[----:B------:R-:W-:Y:S02]  /*da30*/  LOP3.LUT R5, R18, 0x380, RZ, 0xc0, !PT ;  /* 0x0000038012057812 */ /* 0x000fe400078ec0ff */
[----:B------:R-:W-:Y:S02]  /*da40*/  LOP3.LUT R8, R9, 0x380, RZ, 0xc0, !PT ;  /* 0x0000038009087812 */ /* 0x000fe400078ec0ff */
[----:B------:R-:W-:Y:S02]  /*da50*/  SHF.R.U64 R5, R5, 0x3, RZ ;  /* 0x0000000305057819 */ /* 0x000fe400000012ff */
[----:B------:R-:W-:Y:S02]  /*da60*/  SHF.R.U64 R8, R8, 0x3, RZ ;  /* 0x0000000308087819 */ /* 0x000fe400000012ff */
[----:B------:R-:W-:-:S02]  /*da70*/  IADD3 R157, P0, R18, 0x40, RZ ;  /* 0x00000040129d7810 */ /* 0x000fc40007f1e0ff */
[----:B------:R-:W-:Y:S01]  /*da80*/  LOP3.LUT R8, R8, R9, RZ, 0x3c, !PT ;  /* 0x0000000908087212 */ /* 0x000fe200078e3cff */
[--C-:B------:R-:W-:Y:S01]  /*da90*/  IMAD.X R9, RZ, RZ, R19.reuse, P1 ;  /* 0x000000ffff097224 */ /* 0x100fe200008e0613 */
[C---:B------:R-:W-:Y:S02]  /*daa0*/  IADD3 R163, P3, R18.reuse, 0x4000, RZ ;  /* 0x0000400012a37810 */ /* 0x040fe40007f7e0ff */
[C---:B------:R-:W-:Y:S02]  /*dab0*/  IADD3 R165, P6, R18.reuse, 0x4020, RZ ;  /* 0x0000402012a57810 */ /* 0x040fe40007fde0ff */
[----:B------:R-:W-:Y:S02]  /*dac0*/  IADD3 R169, P1, R18, 0x8000, RZ ;  /* 0x0000800012a97810 */ /* 0x000fe40007f3e0ff */
[----:B------:R-:W-:Y:S01]  /*dad0*/  LOP3.LUT R4, R5, R18, RZ, 0x3c, !PT ;  /* 0x0000001205047212 */ /* 0x000fe200078e3cff */
[----:B------:R-:W-:Y:S01]  /*dae0*/  IMAD.MOV.U32 R5, RZ, RZ, R19 ;  /* 0x000000ffff057224 */ /* 0x000fe200078e0013 */
[----:B------:R-:W-:-:S02]  /*daf0*/  LOP3.LUT R156, R157, 0x380, RZ, 0xc0, !PT ;  /* 0x000003809d9c7812 */ /* 0x000fc400078ec0ff */
[C---:B------:R-:W-:Y:S02]  /*db00*/  IADD3 R159, P4, R18.reuse, 0x60, RZ ;  /* 0x00000060129f7810 */ /* 0x040fe40007f9e0ff */
[----:B------:R-:W-:Y:S02]  /*db10*/  IADD3 R167, P5, R18, 0x4040, RZ ;  /* 0x0000404012a77810 */ /* 0x000fe40007fbe0ff */
[----:B------:R-:W-:Y:S02]  /*db20*/  LOP3.LUT R162, R163, 0x380, RZ, 0xc0, !PT ;  /* 0x00000380a3a27812 */ /* 0x000fe400078ec0ff */
[----:B------:R-:W-:Y:S02]  /*db30*/  LOP3.LUT R164, R165, 0x380, RZ, 0xc0, !PT ;  /* 0x00000380a5a47812 */ /* 0x000fe400078ec0ff */
[----:B------:R-:W-:Y:S02]  /*db40*/  LOP3.LUT R168, R169, 0x380, RZ, 0xc0, !PT ;  /* 0x00000380a9a87812 */ /* 0x000fe400078ec0ff */
[----:B------:R-:W-:-:S02]  /*db50*/  SHF.R.U64 R156, R156, 0x3, RZ ;  /* 0x000000039c9c7819 */ /* 0x000fc400000012ff */
[----:B------:R-:W-:Y:S02]  /*db60*/  LOP3.LUT R158, R159, 0x380, RZ, 0xc0, !PT ;  /* 0x000003809f9e7812 */ /* 0x000fe400078ec0ff */
[----:B------:R-:W-:Y:S02]  /*db70*/  MOV R13, R4 ;  /* 0x00000004000d7202 */ /* 0x000fe40000000f00 */
[----:B------:R-:W-:Y:S02]  /*db80*/  LOP3.LUT R166, R167, 0x380, RZ, 0xc0, !PT ;  /* 0x00000380a7a67812 */ /* 0x000fe400078ec0ff */
[----:B------:R-:W-:Y:S02]  /*db90*/  SHF.R.U64 R162, R162, 0x3, RZ ;  /* 0x00000003a2a27819 */ /* 0x000fe400000012ff */
[----:B------:R-:W-:Y:S02]  /*dba0*/  SHF.R.U64 R164, R164, 0x3, RZ ;  /* 0x00000003a4a47819 */ /* 0x000fe400000012ff */
[----:B------:R-:W-:-:S02]  /*dbb0*/  F2FP.BF16.F32.PACK_AB R4, R25, R24 ;  /* 0x000000181904723e */ /* 0x000fc400000010ff */
[----:B------:R-:W-:Y:S02]  /*dbc0*/  F2FP.BF16.F32.PACK_AB R5, R27, R26 ;  /* 0x0000001a1b05723e */ /* 0x000fe400000010ff */
[----:B------:R-:W-:Y:S02]  /*dbd0*/  SHF.R.U64 R168, R168, 0x3, RZ ;  /* 0x00000003a8a87819 */ /* 0x000fe400000012ff */
[----:B------:R-:W-:Y:S01]  /*dbe0*/  IADD3 R11, P2, R18, 0x4060, RZ ;  /* 0x00004060120b7810 */ /* 0x000fe20007f5e0ff */
[----:B------:R0:W-:Y:S01]  /*dbf0*/  STSM.16.M88.4 [R13], R4 ;  /* 0x000000040d007844 */ /* 0x0001e20000000200 */
[----:B------:R-:W-:Y:S01]  /*dc00*/  LOP3.LUT R156, R156, R157, RZ, 0x3c, !PT ;  /* 0x0000009d9c9c7212 */ /* 0x000fe200078e3cff */
[----:B------:R-:W-:Y:S01]  /*dc10*/  IMAD.X R157, RZ, RZ, R19, P0 ;  /* 0x000000ffff9d7224 */ /* 0x000fe200000e0613 */
        /* <DEDUP_REMOVED lines=8> */
[----:B------:R-:W-:Y:S02]  /*dca0*/  LOP3.LUT R12, R11, 0x380, RZ, 0xc0, !PT ;  /* 0x000003800b0c7812 */ /* 0x000fe400078ec0ff */
[C---:B------:R-:W-:Y:S01]  /*dcb0*/  IADD3 R15, P0, R18.reuse, 0x8020, RZ ;  /* 0x00008020120f7810 */ /* 0x040fe20007f1e0ff */
[----:B0-----:R-:W-:Y:S01]  /*dcc0*/  IMAD.X R13, RZ, RZ, R19, P2 ;  /* 0x000000ffff0d7224 */ /* 0x001fe200010e0613 */
[----:B------:R-:W-:-:S02]  /*dcd0*/  IADD3 R153, P3, R18, 0x8060, RZ ;  /* 0x0000806012997810 */ /* 0x000fc40007f7e0ff */
[C---:B------:R-:W-:Y:S02]  /*dce0*/  IADD3 R155, P6, R18.reuse, 0xc000, RZ ;  /* 0x0000c000129b7810 */ /* 0x040fe40007fde0ff */
[----:B------:R-:W-:Y:S02]  /*dcf0*/  IADD3 R5, P1, R18, 0xc060, RZ ;  /* 0x0000c06012057810 */ /* 0x000fe40007f3e0ff */
[----:B------:R-:W-:Y:S01]  /*dd00*/  LOP3.LUT R158, R158, R159, RZ, 0x3c, !PT ;  /* 0x0000009f9e9e7212 */ /* 0x000fe200078e3cff */
[--C-:B------:R-:W-:Y:S01]  /*dd10*/  IMAD.X R159, RZ, RZ, R19.reuse, P4 ;  /* 0x000000ffff9f7224 */ /* 0x100fe200020e0613 */
[----:B------:R-:W-:Y:S01]  /*dd20*/  LOP3.LUT R166, R166, R167, RZ, 0x3c, !PT ;  /* 0x000000a7a6a67212 */ /* 0x000fe200078e3cff */
[----:B------:R-:W-:Y:S01]  /*dd30*/  IMAD.X R167, RZ, RZ, R19, P5 ;  /* 0x000000ffffa77224 */ /* 0x000fe200028e0613 */
[----:B------:R-:W-:Y:S02]  /*dd40*/  SHF.R.U64 R12, R12, 0x3, RZ ;  /* 0x000000030c0c7819 */ /* 0x000fe400000012ff */
[----:B------:R-:W-:-:S02]  /*dd50*/  LOP3.LUT R14, R15, 0x380, RZ, 0xc0, !PT ;  /* 0x000003800f0e7812 */ /* 0x000fc400078ec0ff */
[C---:B------:R-:W-:Y:S02]  /*dd60*/  IADD3 R171, P4, R18.reuse, 0x8040, RZ ;  /* 0x0000804012ab7810 */ /* 0x040fe40007f9e0ff */
[C---:B------:R-:W-:Y:S02]  /*dd70*/  IADD3 R161, P5, R18.reuse, 0xc020, RZ ;  /* 0x0000c02012a17810 */ /* 0x040fe40007fbe0ff */
[----:B------:R-:W-:Y:S02]  /*dd80*/  IADD3 R21, P2, R18, 0xc040, RZ ;  /* 0x0000c04012157810 */ /* 0x000fe40007f5e0ff */
[----:B------:R-:W-:Y:S02]  /*dd90*/  LOP3.LUT R152, R153, 0x380, RZ, 0xc0, !PT ;  /* 0x0000038099987812 */ /* 0x000fe400078ec0ff */
[----:B------:R-:W-:Y:S02]  /*dda0*/  LOP3.LUT R154, R155, 0x380, RZ, 0xc0, !PT ;  /* 0x000003809b9a7812 */ /* 0x000fe400078ec0ff */
[----:B------:R-:W-:-:S02]  /*ddb0*/  LOP3.LUT R18, R5, 0x380, RZ, 0xc0, !PT ;  /* 0x0000038005127812 */ /* 0x000fc400078ec0ff */
[----:B------:R-:W-:Y:S02]  /*ddc0*/  LOP3.LUT R12, R12, R11, RZ, 0x3c, !PT ;  /* 0x0000000b0c0c7212 */ /* 0x000fe400078e3cff */
[----:B------:R-:W-:Y:S02]  /*ddd0*/  MOV R0, R8 ;  /* 0x0000000800007202 */ /* 0x000fe40000000f00 */
[----:B------:R-:W-:Y:S02]  /*dde0*/  SHF.R.U64 R14, R14, 0x3, RZ ;  /* 0x000000030e0e7819 */ /* 0x000fe400000012ff */
[----:B------:R-:W-:Y:S02]  /*ddf0*/  F2FP.BF16.F32.PACK_AB R8, R33, R32 ;  /* 0x000000202108723e */ /* 0x000fe400000010ff */
[----:B------:R-:W-:Y:S02]  /*de00*/  F2FP.BF16.F32.PACK_AB R9, R35, R34 ;  /* 0x000000222309723e */ /* 0x000fe400000010ff */
[----:B------:R-:W-:-:S02]  /*de10*/  F2FP.BF16.F32.PACK_AB R11, R39, R38 ;  /* 0x00000026270b723e */ /* 0x000fc400000010ff */
[----:B------:R-:W-:Y:S02]  /*de20*/  SHF.R.U64 R152, R152, 0x3, RZ ;  /* 0x0000000398987819 */ /* 0x000fe400000012ff */
[----:B------:R-:W-:Y:S01]  /*de30*/  SHF.R.U64 R154, R154, 0x3, RZ ;  /* 0x000000039a9a7819 */ /* 0x000fe200000012ff */
[----:B------:R0:W-:Y:S01]  /*de40*/  STSM.16.M88.4 [R0], R8 ;  /* 0x0000000800007844 */ /* 0x0001e20000000200 */
[----:B------:R-:W-:Y:S02]  /*de50*/  LOP3.LUT R20, R21, 0x380, RZ, 0xc0, !PT ;  /* 0x0000038015147812 */ /* 0x000fe400078ec0ff */
[----:B------:R-:W-:Y:S02]  /*de60*/  SHF.R.U64 R18, R18, 0x3, RZ ;  /* 0x0000000312127819 */ /* 0x000fe400000012ff */
[----:B------:R-:W-:Y:S01]  /*de70*/  LOP3.LUT R14, R14, R15, RZ, 0x3c, !PT ;  /* 0x0000000f0e0e7212 */ /* 0x000fe200078e3cff */
[----:B------:R-:W-:Y:S01]  /*de80*/  IMAD.X R15, RZ, RZ, R19, P0 ;  /* 0x000000ffff0f7224 */ /* 0x000fe200000e0613 */
[----:B------:R-:W-:-:S02]  /*de90*/  LOP3.LUT R170, R171, 0x380, RZ, 0xc0, !PT ;  /* 0x00000380abaa7812 */ /* 0x000fc400078ec0ff */
[----:B------:R-:W-:Y:S01]  /*dea0*/  LOP3.LUT R152, R152, R153, RZ, 0x3c, !PT ;  /* 0x0000009998987212 */ /* 0x000fe200078e3cff */
[--C-:B------:R-:W-:Y:S01]  /*deb0*/  IMAD.X R153, RZ, RZ, R19.reuse, P3 ;  /* 0x000000ffff997224 */ /* 0x100fe200018e0613 */
[----:B------:R-:W-:Y:S01]  /*dec0*/  LOP3.LUT R154, R154, R155, RZ, 0x3c, !PT ;  /* 0x0000009b9a9a7212 */ /* 0x000fe200078e3cff */
[----:B------:R-:W-:Y:S01]  /*ded0*/  IMAD.X R155, RZ, RZ, R19, P6 ;  /* 0x000000ffff9b7224 */ /* 0x000fe200030e0613 */
[----:B------:R-:W-:Y:S02]  /*dee0*/  SHF.R.U64 R20, R20, 0x3, RZ ;  /* 0x0000000314147819 */ /* 0x000fe400000012ff */
[----:B------:R-:W-:Y:S02]  /*def0*/  LOP3.LUT R18, R18, R5, RZ, 0x3c, !PT ;  /* 0x0000000512127212 */ /* 0x000fe400078e3cff */
[----:B------:R-:W-:Y:S02]  /*df00*/  MOV R156, R156 ;  /* 0x0000009c009c7202 */ /* 0x000fe40000000f00 */
[----:B------:R-:W-:-:S02]  /*df10*/  F2FP.BF16.F32.PACK_AB R4, R41, R40 ;  /* 0x000000282904723e */ /* 0x000fc400000010ff */
[----:B------:R-:W-:Y:S02]  /*df20*/  F2FP.BF16.F32.PACK_AB R5, R43, R42 ;  /* 0x0000002a2b05723e */ /* 0x000fe400000010ff */
[----:B------:R-:W-:Y:S02]  /*df30*/  F2FP.BF16.F32.PACK_AB R6, R45, R44 ;  /* 0x0000002c2d06723e */ /* 0x000fe400000010ff */
[----:B------:R-:W-:Y:S02]  /*df40*/  F2FP.BF16.F32.PACK_AB R7, R47, R46 ;  /* 0x0000002e2f07723e */ /* 0x000fe400000010ff */
[----:B------:R-:W-:Y:S02]  /*df50*/  MOV R158, R158 ;  /* 0x0000009e009e7202 */ /* 0x000fe40000000f00 */
[----:B0-----:R-:W-:Y:S01]  /*df60*/  F2FP.BF16.F32.PACK_AB R8, R49, R48 ;  /* 0x000000303108723e */ /* 0x001fe200000010ff */
[----:B------:R0:W-:Y:S01]  /*df70*/  STSM.16.M88.4 [R156], R4 ;  /* 0x000000049c007844 */ /* 0x0001e20000000200 */
[----:B------:R-:W-:-:S02]  /*df80*/  F2FP.BF16.F32.PACK_AB R9, R51, R50 ;  /* 0x000000323309723e */ /* 0x000fc400000010ff */
[----:B------:R-:W-:Y:S02]  /*df90*/  F2FP.BF16.F32.PACK_AB R10, R53, R52 ;  /* 0x00000034350a723e */ /* 0x000fe400000010ff */
[----:B------:R-:W-:Y:S02]  /*dfa0*/  F2FP.BF16.F32.PACK_AB R11, R55, R54 ;  /* 0x00000036370b723e */ /* 0x000fe400000010ff */
[----:B------:R-:W-:Y:S02]  /*dfb0*/  SHF.R.U64 R170, R170, 0x3, RZ ;  /* 0x00000003aaaa7819 */ /* 0x000fe400000012ff */
[----:B------:R-:W-:Y:S01]  /*dfc0*/  LOP3.LUT R160, R161, 0x380, RZ, 0xc0, !PT ;  /* 0x00000380a1a07812 */ /* 0x000fe200078ec0ff */
[----:B------:R-:W-:Y:S01]  /*dfd0*/  STSM.16.M88.4 [R158], R8 ;  /* 0x000000089e007844 */ /* 0x000fe20000000200 */
[----:B------:R-:W-:Y:S02]  /*dfe0*/  LOP3.LUT R20, R20, R21, RZ, 0x3c, !PT ;  /* 0x0000001514147212 */ /* 0x000fe400078e3cff */
[----:B------:R-:W-:-:S02]  /*dff0*/  MOV R165, R164 ;  /* 0x000000a400a57202 */ /* 0x000fc40000000f00 */
[----:B------:R-:W-:Y:S02]  /*e000*/  MOV R21, R162 ;  /* 0x000000a200157202 */ /* 0x000fe40000000f00 */
[----:B------:R-:W-:Y:S02]  /*e010*/  MOV R0, R12 ;  /* 0x0000000c00007202 */ /* 0x000fe40000000f00 */
[----:B------:R-:W-:Y:S02]  /*e020*/  MOV R164, R14 ;  /* 0x0000000e00a47202 */ /* 0x000fe40000000f00 */
[----:B------:R-:W-:Y:S02]  /*e030*/  F2FP.BF16.F32.PACK_AB R12, R57, R56 ;  /* 0x00000038390c723e */ /* 0x000fe400000010ff */
[----:B------:R-:W-:Y:S02]  /*e040*/  F2FP.BF16.F32.PACK_AB R13, R59, R58 ;  /* 0x0000003a3b0d723e */ /* 0x000fe400000010ff */
[----:B------:R-:W-:-:S02]  /*e050*/  F2FP.BF16.F32.PACK_AB R14, R61, R60 ;  /* 0x0000003c3d0e723e */ /* 0x000fc400000010ff */
[----:B------:R-:W-:Y:S02]  /*e060*/  F2FP.BF16.F32.PACK_AB R15, R63, R62 ;  /* 0x0000003e3f0f723e */ /* 0x000fe400000010ff */
[----:B------:R-:W-:Y:S02]  /*e070*/  MOV R162, R152 ;  /* 0x0000009800a27202 */ /* 0x000fe40000000f00 */
[----:B------:R-:W-:Y:S01]  /*e080*/  MOV R163, R154 ;  /* 0x0000009a00a37202 */ /* 0x000fe20000000f00 */
[----:B------:R1:W-:Y:S01]  /*e090*/  STSM.16.M88.4 [R21], R12 ;  /* 0x0000000c15007844 */ /* 0x0003e20000000200 */
[----:B------:R-:W-:Y:S01]  /*e0a0*/  LOP3.LUT R170, R170, R171, RZ, 0x3c, !PT ;  /* 0x000000abaaaa7212 */ /* 0x000fe200078e3cff */
[----:B------:R-:W-:Y:S01]  /*e0b0*/  IMAD.X R171, RZ, RZ, R19, P4 ;  /* 0x000000ffffab7224 */ /* 0x000fe200020e0613 */
[----:B------:R-:W-:Y:S02]  /*e0c0*/  F2FP.BF16.F32.PACK_AB R152, R65, R64 ;  /* 0x000000404198723e */ /* 0x000fe400000010ff */
[----:B------:R-:W-:-:S02]  /*e0d0*/  F2FP.BF16.F32.PACK_AB R153, R67, R66 ;  /* 0x000000424399723e */ /* 0x000fc400000010ff */
[----:B------:R-:W-:Y:S02]  /*e0e0*/  F2FP.BF16.F32.PACK_AB R154, R69, R68 ;  /* 0x00000044459a723e */ /* 0x000fe400000010ff */
[----:B------:R-:W-:Y:S02]  /*e0f0*/  F2FP.BF16.F32.PACK_AB R155, R71, R70 ;  /* 0x00000046479b723e */ /* 0x000fe400000010ff */
[----:B------:R-:W-:Y:S02]  /*e100*/  SHF.R.U64 R160, R160, 0x3, RZ ;  /* 0x00000003a0a07819 */ /* 0x000fe400000012ff */
[----:B------:R-:W-:Y:S01]  /*e110*/  MOV R166, R166 ;  /* 0x000000a600a67202 */ /* 0x000fe20000000f00 */
[----:B------:R2:W-:Y:S01]  /*e120*/  STSM.16.M88.4 [R165], R152 ;  /* 0x00000098a5007844 */ /* 0x0005e20000000200 */
[----:B0-----:R-:W-:Y:S01]  /*e130*/  F2FP.BF16.F32.PACK_AB R156, R73, R72 ;  /* 0x00000048499c723e */ /* 0x001fe200000010ff */
[----:B-1----:R-:W-:Y:S01]  /*e140*/  IMAD.X R21, RZ, RZ, R19, P2 ;  /* 0x000000ffff157224 */ /* 0x002fe200010e0613 */
[----:B------:R-:W-:-:S02]  /*e150*/  F2FP.BF16.F32.PACK_AB R157, R75, R74 ;  /* 0x0000004a4b9d723e */ /* 0x000fc400000010ff */
[----:B------:R-:W-:Y:S02]  /*e160*/  F2FP.BF16.F32.PACK_AB R158, R77, R76 ;  /* 0x0000004c4d9e723e */ /* 0x000fe400000010ff */
[----:B------:R-:W-:Y:S02]  /*e170*/  F2FP.BF16.F32.PACK_AB R159, R79, R78 ;  /* 0x0000004e4f9f723e */ /* 0x000fe400000010ff */
[----:B------:R-:W-:Y:S02]  /*e180*/  F2FP.BF16.F32.PACK_AB R4, R81, R80 ;  /* 0x000000505104723e */ /* 0x000fe400000010ff */
[----:B------:R-:W-:Y:S01]  /*e190*/  F2FP.BF16.F32.PACK_AB R5, R83, R82 ;  /* 0x000000525305723e */ /* 0x000fe200000010ff */
[----:B------:R0:W-:Y:S01]  /*e1a0*/  STSM.16.M88.4 [R166], R156 ;  /* 0x0000009ca6007844 */ /* 0x0001e20000000200 */
[----:B------:R-:W-:Y:S02]  /*e1b0*/  F2FP.BF16.F32.PACK_AB R6, R85, R84 ;  /* 0x000000545506723e */ /* 0x000fe400000010ff */
[----:B------:R-:W-:-:S02]  /*e1c0*/  F2FP.BF16.F32.PACK_AB R7, R87, R86 ;  /* 0x000000565707723e */ /* 0x000fc400000010ff */
[----:B------:R-:W-:Y:S02]  /*e1d0*/  MOV R168, R168 ;  /* 0x000000a800a87202 */ /* 0x000fe40000000f00 */
[----:B------:R-:W-:Y:S01]  /*e1e0*/  F2FP.BF16.F32.PACK_AB R8, R89, R88 ;  /* 0x000000585908723e */ /* 0x000fe200000010ff */
[----:B------:R1:W-:Y:S01]  /*e1f0*/  STSM.16.M88.4 [R0], R4 ;  /* 0x0000000400007844 */ /* 0x0003e20000000200 */
[----:B------:R-:W-:Y:S02]  /*e200*/  F2FP.BF16.F32.PACK_AB R9, R91, R90 ;  /* 0x0000005a5b09723e */ /* 0x000fe400000010ff */
[----:B------:R-:W-:Y:S02]  /*e210*/  F2FP.BF16.F32.PACK_AB R10, R93, R92 ;  /* 0x0000005c5d0a723e */ /* 0x000fe400000010ff */
[----:B------:R-:W-:Y:S02]  /*e220*/  F2FP.BF16.F32.PACK_AB R11, R95, R94 ;  /* 0x0000005e5f0b723e */ /* 0x000fe400000010ff */
[----:B------:R-:W-:Y:S01]  /*e230*/  LOP3.LUT R160, R160, R161, RZ, 0x3c, !PT ;  /* 0x000000a1a0a07212 */ /* 0x000fe200078e3cff */
[--C-:B------:R-:W-:Y:S01]  /*e240*/  IMAD.X R161, RZ, RZ, R19.reuse, P5 ;  /* 0x000000ffffa17224 */ /* 0x100fe200028e0613 */
[----:B------:R-:W-:Y:S01]  /*e250*/  F2FP.BF16.F32.PACK_AB R12, R97, R96 ;  /* 0x00000060610c723e */ /* 0x000fe200000010ff */
[----:B------:R-:W-:Y:S01]  /*e260*/  STSM.16.M88.4 [R168], R8 ;  /* 0x00000008a8007844 */ /* 0x000fe20000000200 */
[----:B------:R-:W-:Y:S01]  /*e270*/  F2FP.BF16.F32.PACK_AB R13, R99, R98 ;  /* 0x00000062630d723e */ /* 0x000fe200000010ff */
[----:B------:R-:W-:Y:S01]  /*e280*/  IMAD.X R19, RZ, RZ, R19, P1 ;  /* 0x000000ffff137224 */ /* 0x000fe200008e0613 */
[----:B------:R-:W-:-:S02]  /*e290*/  F2FP.BF16.F32.PACK_AB R14, R101, R100 ;  /* 0x00000064650e723e */ /* 0x000fc400000010ff */
[----:B------:R-:W-:Y:S02]  /*e2a0*/  F2FP.BF16.F32.PACK_AB R15, R103, R102 ;  /* 0x00000066670f723e */ /* 0x000fe400000010ff */
[----:B------:R-:W-:Y:S02]  /*e2b0*/  MOV R170, R170 ;  /* 0x000000aa00aa7202 */ /* 0x000fe40000000f00 */
[----:B--2---:R-:W-:Y:S01]  /*e2c0*/  F2FP.BF16.F32.PACK_AB R152, R105, R104 ;  /* 0x000000686998723e */ /* 0x004fe200000010ff */
[----:B------:R2:W-:Y:S01]  /*e2d0*/  STSM.16.M88.4 [R164], R12 ;  /* 0x0000000ca4007844 */ /* 0x0005e20000000200 */
[----:B------:R-:W-:Y:S02]  /*e2e0*/  F2FP.BF16.F32.PACK_AB R153, R107, R106 ;  /* 0x0000006a6b99723e */ /* 0x000fe400000010ff */
[----:B------:R-:W-:Y:S02]  /*e2f0*/  F2FP.BF16.F32.PACK_AB R154, R109, R108 ;  /* 0x0000006c6d9a723e */ /* 0x000fe400000010ff */
[----:B------:R-:W-:-:S02]  /*e300*/  F2FP.BF16.F32.PACK_AB R155, R111, R110 ;  /* 0x0000006e6f9b723e */ /* 0x000fc400000010ff */
[----:B0-----:R-:W-:Y:S02]  /*e310*/  F2FP.BF16.F32.PACK_AB R156, R113, R112 ;  /* 0x00000070719c723e */ /* 0x001fe400000010ff */
[----:B------:R-:W-:Y:S01]  /*e320*/  F2FP.BF16.F32.PACK_AB R157, R115, R114 ;  /* 0x00000072739d723e */ /* 0x000fe200000010ff */
[----:B------:R-:W-:Y:S01]  /*e330*/  STSM.16.M88.4 [R170], R152 ;  /* 0x00000098aa007844 */ /* 0x000fe20000000200 */
[----:B------:R-:W-:Y:S02]  /*e340*/  F2FP.BF16.F32.PACK_AB R158, R117, R116 ;  /* 0x00000074759e723e */ /* 0x000fe400000010ff */
[----:B------:R-:W-:Y:S02]  /*e350*/  F2FP.BF16.F32.PACK_AB R159, R119, R118 ;  /* 0x00000076779f723e */ /* 0x000fe400000010ff */
[----:B-1----:R-:W-:Y:S01]  /*e360*/  F2FP.BF16.F32.PACK_AB R4, R121, R120 ;  /* 0x000000787904723e */ /* 0x002fe200000010ff */
[----:B--2---:R-:W0:Y:S01]  /*e370*/  LDC.64 R164, c[0x0][0xc00] ;  /* 0x00030000ffa47b82 */ /* 0x004e220000000a00 */
[----:B------:R-:W-:Y:S01]  /*e380*/  F2FP.BF16.F32.PACK_AB R5, R123, R122 ;  /* 0x0000007a7b05723e */ /* 0x000fe200000010ff */
[----:B------:R-:W-:Y:S01]  /*e390*/  STSM.16.M88.4 [R162], R156 ;  /* 0x0000009ca2007844 */ /* 0x000fe20000000200 */
[----:B------:R-:W-:-:S02]  /*e3a0*/  F2FP.BF16.F32.PACK_AB R6, R125, R124 ;  /* 0x0000007c7d06723e */ /* 0x000fc400000010ff */
[----:B------:R-:W-:Y:S02]  /*e3b0*/  F2FP.BF16.F32.PACK_AB R7, R127, R126 ;  /* 0x0000007e7f07723e */ /* 0x000fe400000010ff */
[----:B------:R-:W-:Y:S02]  /*e3c0*/  MOV R160, R160 ;  /* 0x000000a000a07202 */ /* 0x000fe40000000f00 */
[----:B------:R-:W-:Y:S01]  /*e3d0*/  MOV R161, R20 ;  /* 0x0000001400a17202 */ /* 0x000fe20000000f00 */
[----:B------:R1:W-:Y:S01]  /*e3e0*/  STSM.16.M88.4 [R163], R4 ;  /* 0x00000004a3007844 */ /* 0x0003e20000000200 */
[----:B------:R-:W2:Y:S01]  /*e3f0*/  LDC.64 R20, c[0x0][0xc08] ;  /* 0x00030200ff147b82 */ /* 0x000ea20000000a00 */
[----:B------:R-:W-:Y:S02]  /*e400*/  F2FP.BF16.F32.PACK_AB R8, R129, R128 ;  /* 0x000000808108723e */ /* 0x000fe400000010ff */
[----:B------:R-:W-:Y:S02]  /*e410*/  F2FP.BF16.F32.PACK_AB R9, R131, R130 ;  /* 0x000000828309723e */ /* 0x000fe400000010ff */
[----:B------:R-:W-:-:S02]  /*e420*/  F2FP.BF16.F32.PACK_AB R10, R133, R132 ;  /* 0x00000084850a723e */ /* 0x000fc400000010ff */
[----:B------:R-:W-:Y:S02]  /*e430*/  F2FP.BF16.F32.PACK_AB R11, R135, R134 ;  /* 0x00000086870b723e */ /* 0x000fe400000010ff */
[----:B------:R-:W-:Y:S01]  /*e440*/  MOV R18, R18 ;  /* 0x0000001200127202 */ /* 0x000fe20000000f00 */
[----:B------:R-:W-:Y:S01]  /*e450*/  IMAD.U32 R19, RZ, RZ, UR41 ;  /* 0x00000029ff137e24 */ /* 0x000fe2000f8e00ff */
[----:B------:R-:W-:Y:S01]  /*e460*/  F2FP.BF16.F32.PACK_AB R12, R145, R144 ;  /* 0x00000090910c723e */ /* 0x000fe200000010ff */
[----:B------:R0:W-:Y:S01]  /*e470*/  STSM.16.M88.4 [R160], R8 ;  /* 0x00000008a0007844 */ /* 0x0001e20000000200 */
[----:B------:R-:W-:Y:S02]  /*e480*/  F2FP.BF16.F32.PACK_AB R13, R147, R146 ;  /* 0x00000092930d723e */ /* 0x000fe400000010ff */
[----:B-1----:R-:W-:Y:S02]  /*e490*/  F2FP.BF16.F32.PACK_AB R4, R137, R136 ;  /* 0x000000888904723e */ /* 0x002fe400000010ff */
[----:B------:R-:W-:-:S02]  /*e4a0*/  F2FP.BF16.F32.PACK_AB R5, R139, R138 ;  /* 0x0000008a8b05723e */ /* 0x000fc400000010ff */
[----:B------:R-:W-:Y:S02]  /*e4b0*/  F2FP.BF16.F32.PACK_AB R6, R141, R140 ;  /* 0x0000008c8d06723e */ /* 0x000fe400000010ff */
[----:B------:R-:W-:Y:S02]  /*e4c0*/  F2FP.BF16.F32.PACK_AB R7, R143, R142 ;  /* 0x0000008e8f07723e */ /* 0x000fe400000010ff */
[----:B------:R-:W-:Y:S02]  /*e4d0*/  F2FP.BF16.F32.PACK_AB R14, R149, R148 ;  /* 0x00000094950e723e */ /* 0x000fe400000010ff */
[----:B------:R-:W-:Y:S01]  /*e4e0*/  F2FP.BF16.F32.PACK_AB R15, R151, R150 ;  /* 0x00000096970f723e */ /* 0x000fe200000010ff */
[----:B------:R1:W-:Y:S01]  /*e4f0*/  STSM.16.M88.4 [R161], R4 ;  /* 0x00000004a1007844 */ /* 0x0003e20000000200 */
[----:B------:R-:W-:Y:S01]  /*e500*/  ISETP.NE.U32.AND P1, PT, RZ, UR12, PT ;  /* 0x0000000cff007c0c */ /* 0x000fe2000bf25070 */
[----:B0-----:R-:W-:Y:S01]  /*e510*/  IMAD.WIDE R8, R19, 0x4, R164 ;  /* 0x0000000413087825 */ /* 0x001fe200078e02a4 */
[----:B--2---:R-:W-:Y:S01]  /*e520*/  ISETP.NE.U32.AND P0, PT, R20, RZ, PT ;  /* 0x000000ff1400720c */ /* 0x004fe20003f05070 */
[----:B------:R0:W-:Y:S01]  /*e530*/  STSM.16.M88.4 [R18], R12 ;  /* 0x0000000c12007844 */ /* 0x0001e20000000200 */
[----:B------:R-:W-:Y:S01]  /*e540*/  BAR.SYNC.DEFER_BLOCKING 0x1, 0x100 ;  /* 0x0044000000007b1d */ /* 0x000fe20000010000 */
[----:B------:R-:W-:-:S02]  /*e550*/  ISETP.NE.AND.EX P1, PT, RZ, UR13, PT, P1 ;  /* 0x0000000dff007c0c */ /* 0x000fc4000bf25310 */
[----:B------:R-:W-:-:S13]  /*e560*/  ISETP.NE.AND.EX P0, PT, R21, RZ, PT, P0 ;  /* 0x000000ff1500720c */ /* 0x000fda0003f05300 */
[----:B-1----:R-:W1:Y:S01]  /*e570*/  @P0 LDC.64 R4, c[0x0][0xc08] ;  /* 0x00030200ff040b82 */ /* 0x002e620000000a00 */
[----:B------:R-:W2:Y:S01]  /*e580*/  @P1 LDG.E R0, desc[UR48][R8.64] ;  /* 0x0000003008001981 */ /* 0x000ea2000c1e1900 */
[----:B-1----:R-:W-:-:S05]  /*e590*/  @P0 IMAD.WIDE R4, R19, 0x4, R4 ;  /* 0x0000000413040825 */ /* 0x002fca00078e0204 */
[----:B------:R1:W3:Y:S01]  /*e5a0*/  @P0 LDG.E R10, desc[UR48][R4.64] ;  /* 0x00000030040a0981 */ /* 0x0002e2000c1e1900 */
[----:B------:R-:W-:Y:S01]  /*e5b0*/  USEL UR4, UR44, UR4, UP0 ;  /* 0x000000042c047287 */ /* 0x000fe20008000000 */
[----:B0-----:R-:W-:Y:S01]  /*e5c0*/  VIADD R14, R22, UR42 ;  /* 0x0000002a160e7c36 */ /* 0x001fe20008000000 */
[----:B------:R-:W-:Y:S02]  /*e5d0*/  UISETP.NE.AND UP1, UPT, UR20, 0x1, UPT ;  /* 0x000000011400788c */ /* 0x000fe4000bf25270 */
[----:B------:R-:W-:Y:S01]  /*e5e0*/  UISETP.GT.AND UP2, UPT, UR4, 0x1, UPT ;  /* 0x000000010400788c */ /* 0x000fe2000bf44270 */
[----:B------:R-:W-:Y:S01]  /*e5f0*/  UMOV UR23, 0x9b8 ;  /* 0x000009b800177882 */ /* 0x000fe20000000000 */
[----:B------:R-:W-:Y:S02]  /*e600*/  UISETP.NE.U32.AND UP0, UPT, UR12, URZ, UPT ;  /* 0x0000003f0c00728c */ /* 0x000fe4000bf05070 */
[----:B------:R-:W-:Y:S01]  /*e610*/  PLOP3.LUT P2, PT, PT, PT, UP1, 0x80, 0x0 ;  /* 0x000000000000781c */ /* 0x000fe20003f4f018 */
[----:B------:R-:W-:-:S02]  /*e620*/  USEL UR23, UR23, 0x978, UP2 ;  /* 0x0000097817177887 */ /* 0x000fc40009000000 */
[----:B------:R-:W-:Y:S01]  /*e630*/  UISETP.NE.AND.EX UP0, UPT, UR13, URZ, UPT, UP0 ;  /* 0x0000003f0d00728c */ /* 0x000fe2000bf05300 */
[----:B------:R-:W-:Y:S01]  /*e640*/  UMOV UR4, URZ ;  /* 0x0000003f00047c82 */ /* 0x000fe20008000000 */
[----:B------:R-:W-:Y:S02]  /*e650*/  USHF.R.S32.HI UR12, URZ, 0x1f, UR41 ;  /* 0x0000001f3f0c7899 */ /* 0x000fe40008011429 */
[----:B------:R-:W-:Y:S01]  /*e660*/  USEL UR9, UR41, URZ, !UP0 ;  /* 0x0000003f29097287 */ /* 0x000fe2000c000000 */
[----:B------:R-:W-:Y:S01]  /*e670*/  @UP1 ULDC UR25, c[0x0][0xbec] ;  /* 0x0002fb0000191ab9 */ /* 0x000fe20000000800 */
[----:B------:R-:W-:-:S04]  /*e680*/  USEL UR21, UR43, URZ, UP2 ;  /* 0x0000003f2b157287 */ /* 0x000fc80009000000 */
[----:B------:R-:W-:Y:S01]  /*e690*/  ULDC.64 UR16, c[0x0][UR23+0x220] ;  /* 0x0000880017107abb */ /* 0x000fe20008000a00 */
[----:B-1----:R-:W-:Y:S01]  /*e6a0*/  @P2 IMAD.HI.U32 R4, R14, UR25, RZ ;  /* 0x000000190e042c27 */ /* 0x002fe2000f8e00ff */
[----:B------:R-:W-:Y:S01]  /*e6b0*/  USEL UR22, UR12, URZ, !UP0 ;  /* 0x0000003f0c167287 */ /* 0x000fe2000c000000 */
[----:B------:R-:W-:Y:S01]  /*e6c0*/  ULDC.64 UR14, c[0x0][UR23+0x218] ;  /* 0x00008600170e7abb */ /* 0x000fe20008000a00 */
[----:B------:R-:W-:Y:S01]  /*e6d0*/  ULDC.64 UR18, c[0x0][UR23+0x228] ;  /* 0x00008a0017127abb */ /* 0x000fe20008000a00 */
[----:B------:R-:W-:Y:S01]  /*e6e0*/  UIMAD UR17, UR17, UR9, URZ ;  /* 0x00000009111172a4 */ /* 0x000fe2000f8e023f */
[----:B------:R-:W-:Y:S01]  /*e6f0*/  @UP1 ULDC UR28, c[0x0][0xbf0] ;  /* 0x0002fc00001c1ab9 */ /* 0x000fe20000000800 */
[----:B------:R-:W-:Y:S02]  /*e700*/  UIMAD.WIDE.U32 UR12, UR14, UR40, URZ ;  /* 0x000000280e0c72a5 */ /* 0x000fe4000f8e003f */
[----:B------:R-:W-:Y:S02]  /*e710*/  UIMAD UR24, UR15, UR40, URZ ;  /* 0x000000280f1872a4 */ /* 0x000fe4000f8e023f */
[----:B------:R-:W-:-:S02]  /*e720*/  UIMAD.WIDE.U32 UR26, UR18, UR21, URZ ;  /* 0x00000015121a72a5 */ /* 0x000fc4000f8e003f */
[----:B------:R-:W-:Y:S02]  /*e730*/  UIMAD.WIDE.U32 UR14, UR16, UR9, URZ ;  /* 0x00000009100e72a5 */ /* 0x000fe4000f8e003f */
[----:B------:R-:W-:Y:S02]  /*e740*/  UIMAD UR18, UR19, UR21, URZ ;  /* 0x00000015131272a4 */ /* 0x000fe4000f8e023f */
[----:B------:R-:W-:Y:S01]  /*e750*/  UIMAD UR17, UR16, UR22, UR17 ;  /* 0x00000016101172a4 */ /* 0x000fe2000f8e0211 */
[----:B------:R-:W-:Y:S01]  /*e760*/  IMAD.U32 R5, RZ, RZ, UR26 ;  /* 0x0000001aff057e24 */ /* 0x000fe2000f8e00ff */
[----:B------:R-:W-:Y:S02]  /*e770*/  UIADD3 UR18, UR27, UR18, URZ ;  /* 0x000000121b127290 */ /* 0x000fe4000fffe03f */
[----:B------:R-:W-:Y:S02]  /*e780*/  UIADD3 UR24, UR13, UR24, URZ ;  /* 0x000000180d187290 */ /* 0x000fe4000fffe03f */
[----:B------:R-:W-:-:S02]  /*e790*/  UIADD3 UR17, UR15, UR17, URZ ;  /* 0x000000110f117290 */ /* 0x000fc4000fffe03f */
[----:B------:R-:W-:Y:S01]  /*e7a0*/  IMAD.U32 R6, RZ, RZ, UR18 ;  /* 0x00000012ff067e24 */ /* 0x000fe2000f8e00ff */
[----:B--2---:R-:W-:Y:S01]  /*e7b0*/  @P1 R2UR UR4, R0 ;  /* 0x00000000000412ca */ /* 0x004fe200000e0000 */
[----:B------:R-:W-:Y:S01]  /*e7c0*/  IMAD.MOV.U32 R0, RZ, RZ, R14 ;  /* 0x000000ffff007224 */ /* 0x000fe200078e000e */
[----:B------:R-:W-:-:S05]  /*e7d0*/  @P2 SHF.R.U32.HI R0, RZ, UR28, R4 ;  /* 0x0000001cff002c19 */ /* 0x000fca0008011604 */
[----:B------:R-:W-:-:S04]  /*e7e0*/  IMAD.MOV R7, RZ, RZ, -R0 ;  /* 0x000000ffff077224 */ /* 0x000fc800078e0a00 */
[----:B------:R-:W-:Y:S02]  /*e7f0*/  IMAD R7, R7, UR20, R14 ;  /* 0x0000001407077c24 */ /* 0x000fe4000f8e020e */
[----:B------:R-:W-:Y:S02]  /*e800*/  UIADD3 UR12, UP0, UP3, UR14, UR12, UR4 ;  /* 0x0000000c0e0c7290 */ /* 0x000fe4000fb1e004 */
[----:B------:R-:W-:-:S04]  /*e810*/  USHF.R.S32.HI UR16, URZ, 0x1f, UR4 ;  /* 0x0000001f3f107899 */ /* 0x000fc80008011404 */
[----:B------:R-:W-:Y:S01]  /*e820*/  UIADD3.X UR14, UR17, UR24, UR16, UP0, UP3 ;  /* 0x00000018110e7290 */ /* 0x000fe200087e6410 */
[----:B------:R-:W-:Y:S01]  /*e830*/  IADD3 R4, P3, P4, R0, UR12, R5 ;  /* 0x0000000c00047c10 */ /* 0x000fe2000fc7e005 */
[----:B------:R-:W-:Y:S01]  /*e840*/  ULDC.64 UR12, c[0x0][UR23+0x210] ;  /* 0x00008400170c7abb */ /* 0x000fe20008000a00 */
[----:B------:R-:W-:Y:S01]  /*e850*/  SHF.R.S32.HI R5, RZ, 0x1f, R0 ;  /* 0x0000001fff057819 */ /* 0x000fe20000011400 */
[----:B------:R-:W-:Y:S01]  /*e860*/  IMAD R11, R7, UR13, RZ ;  /* 0x0000000d070b7c24 */ /* 0x000fe2000f8e02ff */
[----:B------:R-:W-:Y:S02]  /*e870*/  SHF.R.S32.HI R0, RZ, 0x1f, R7 ;  /* 0x0000001fff007819 */ /* 0x000fe40000011407 */
[----:B------:R-:W-:Y:S01]  /*e880*/  IADD3.X R5, R5, UR14, R6, P3, P4 ;  /* 0x0000000e05057c10 */ /* 0x000fe20009fe8406 */
[----:B------:R-:W-:Y:S01]  /*e890*/  ULDC.64 UR14, c[0x0][0xba8] ;  /* 0x0002ea00000e7ab9 */ /* 0x000fe20000000a00 */
[----:B------:R-:W-:Y:S01]  /*e8a0*/  @!UP2 ULDC UR14, c[0x0][0xb50] ;  /* 0x0002d400000eaab9 */ /* 0x000fe20000000800 */
[----:B------:R-:W-:Y:S01]  /*e8b0*/  IMAD R11, R0, UR12, R11 ;  /* 0x0000000c000b7c24 */ /* 0x000fe2000f8e020b */
[----:B------:R-:W-:Y:S01]  /*e8c0*/  @!UP2 ULDC UR15, c[0x0][0xb54] ;  /* 0x0002d500000faab9 */ /* 0x000fe20000000800 */
[----:B------:R-:W-:Y:S01]  /*e8d0*/  IMAD.WIDE.U32 R4, R7, UR12, R4 ;  /* 0x0000000c07047c25 */ /* 0x000fe2000f8e0004 */
[----:B------:R-:W-:Y:S01]  /*e8e0*/  ULDC UR12, c[0x0][0xa88] ;  /* 0x0002a200000c7ab9 */ /* 0x000fe20000000800 */
[----:B---3--:R-:W-:-:S02]  /*e8f0*/  @P0 R2UR UR12, R10 ;  /* 0x000000000a0c02ca */ /* 0x008fc400000e0000 */
[----:B------:R-:W-:Y:S01]  /*e900*/  IMAD.IADD R5, R5, 0x1, R11 ;  /* 0x0000000105057824 */ /* 0x000fe200078e020b */
[----:B------:R-:W-:-:S04]  /*e910*/  LEA R11, P3, R4, UR14, 0x2 ;  /* 0x0000000e040b7c11 */ /* 0x000fc8000f8610ff */
[----:B------:R-:W-:Y:S01]  /*e920*/  LEA.HI.X R12, R4, UR15, R5, 0x2, P3 ;  /* 0x0000000f040c7c11 */ /* 0x000fe200098f1405 */
[----:B------:R-:W-:Y:S08]  /*e930*/  @P0 BRA `(.L_x_2589) ;  /* 0x0000000000180947 */ /* 0x000ff00003800000 */
[----:B------:R-:W-:Y:S05]  /*e940*/  @!P1 BRA `(.L_x_2589) ;  /* 0x0000000000149947 */ /* 0x000fea0003800000 */
[----:B------:R-:W2:Y:S04]  /*e950*/  LDG.E R4, desc[UR48][R8.64] ;  /* 0x0000003008047981 */ /* 0x000ea8000c1e1900 */
[----:B------:R-:W3:Y:S01]  /*e960*/  LDG.E R0, desc[UR48][R8.64+0x4] ;  /* 0x0000043008007981 */ /* 0x000ee2000c1e1900 */
[----:B--2---:R-:W-:Y:S02]  /*e970*/  R2UR UR13, R4 ;  /* 0x00000000040d72ca */ /* 0x004fe400000e0000 */
[----:B---3--:R-:W-:-:S13]  /*e980*/  R2UR UR12, R0 ;  /* 0x00000000000c72ca */ /* 0x008fda00000e0000 */
[----:B------:R-:W-:-:S12]  /*e990*/  UIADD3 UR12, -UR13, UR12, URZ ;  /* 0x0000000c0d0c7290 */ /* 0x000fd8000fffe13f */
.L_x_2589:
[----:B------:R-:W2:Y:S04]  /*e9a0*/  LDL R8, [R1+0x14] ;  /* 0x0000140001087983 */ /* 0x000ea80000100800 */
[----:B------:R-:W3:Y:S01]  /*e9b0*/  LDL R0, [R1] ;  /* 0x0000000001007983 */ /* 0x000ee20000100800 */
[----:B------:R-:W-:-:S03]  /*e9c0*/  UIMAD UR17, UR12, UR20, URZ ;  /* 0x000000140c1172a4 */ /* 0x000fc6000f8e023f */
[----:B------:R-:W-:Y:S04]  /*e9d0*/  SHFL.IDX PT, R4, R11, RZ, 0x1c1f ;  /* 0x001c1fff0b047589 */ /* 0x000fe800000e0000 */
[----:B------:R-:W0:Y:S04]  /*e9e0*/  SHFL.IDX PT, R5, R12, RZ, 0x1c1f ;  /* 0x001c1fff0c057589 */ /* 0x000e2800000e0000 */
[----:B------:R-:W-:Y:S04]  /*e9f0*/  SHFL.IDX PT, R6, R11, 0x1, 0x1c1f ;  /* 0x003c1f000b067f89 */ /* 0x000fe800000e0000 */
[----:B------:R-:W1:Y:S01]  /*ea00*/  SHFL.IDX PT, R7, R12, 0x1, 0x1c1f ;  /* 0x003c1f000c077f89 */ /* 0x000e6200000e0000 */
[----:B--2---:R-:W-:Y:S01]  /*ea10*/  VIADD R8, R8, UR42 ;  /* 0x0000002a08087c36 */ /* 0x004fe20008000000 */
[----:B---3--:R-:W-:-:S03]  /*ea20*/  LOP3.LUT P0, RZ, R0, 0x3, RZ, 0xc0, !PT ;  /* 0x0000000300ff7812 */ /* 0x008fc6000780c0ff */
[C---:B------:R-:W-:Y:S01]  /*ea30*/  VIADD R0, R8.reuse, 0x8 ;  /* 0x0000000808007836 */ /* 0x040fe20000000000 */
[C---:B------:R-:W-:Y:S02]  /*ea40*/  ISETP.GE.AND P3, PT, R8.reuse, UR17, PT ;  /* 0x0000001108007c0c */ /* 0x040fe4000bf66270 */
[----:B------:R-:W-:Y:S02]  /*ea50*/  ISETP.GE.OR P1, PT, R8, UR17, P0 ;  /* 0x0000001108007c0c */ /* 0x000fe40008726670 */
[----:B------:R-:W-:-:S11]  /*ea60*/  ISETP.GE.OR P0, PT, R0, UR17, P0 ;  /* 0x0000001100007c0c */ /* 0x000fd60008706670 */
[----:B0-----:R0:W-:Y:S01]  /*ea70*/  @!P1 ST.E desc[UR48][R4.64], R3 ;  /* 0x0000000304009985 */ /* 0x0011e2000c101930 */
[----:B------:R-:W-:-:S03]  /*ea80*/  PLOP3.LUT P1, PT, PT, PT, UP2, 0x80, 0x0 ;  /* 0x000000000000781c */ /* 0x000fc60003f2f028 */
[----:B-1----:R0:W-:Y:S01]  /*ea90*/  @!P0 ST.E desc[UR48][R6.64], R2 ;  /* 0x0000000206008985 */ /* 0x0021e2000c101930 */
[----:B------:R-:W-:-:S09]  /*eaa0*/  ISETP.GE.AND P0, PT, R0, UR17, PT ;  /* 0x0000001100007c0c */ /* 0x000fd2000bf06270 */
[----:B------:R-:W-:Y:S05]  /*eab0*/  @P1 BRA `(.L_x_2590) ;  /* 0x0000001000081947 */ /* 0x000fea0003800000 */
[----:B------:R-:W1:Y:S01]  /*eac0*/  S2R R0, SR_TID.X ;  /* 0x0000000000007919 */ /* 0x000e620000002100 */
[----:B------:R-:W-:Y:S01]  /*ead0*/  ULDC.64 UR14, c[0x0][0xaa0] ;  /* 0x0002a800000e7ab9 */ /* 0x000fe20000000a00 */
[----:B-1----:R-:W-:-:S05]  /*eae0*/  VIADD R0, R0, 0xffffff80 ;  /* 0xffffff8000007836 */ /* 0x002fca0000000000 */
[----:B0-----:R-:W-:-:S04]  /*eaf0*/  SHF.R.S32.HI R3, RZ, 0x1f, R0 ;  /* 0x0000001fff037819 */ /* 0x001fc80000011400 */
[----:B------:R-:W-:-:S04]  /*eb00*/  LEA.HI R3, R3, R0, RZ, 0x3 ;  /* 0x0000000003037211 */ /* 0x000fc800078f18ff */
[----:B------:R-:W-:Y:S02]  /*eb10*/  LOP3.LUT R5, R3, 0xfffffff8, RZ, 0xc0, !PT ;  /* 0xfffffff803057812 */ /* 0x000fe400078ec0ff */
[----:B------:R-:W-:Y:S01]  /*eb20*/  SHF.R.S32.HI R77, RZ, 0x3, R3 ;  /* 0x00000003ff4d7819 */ /* 0x000fe20000011403 */
[----:B------:R-:W-:Y:S02]  /*eb30*/  IMAD.MOV.U32 R3, RZ, RZ, 0x2 ;  /* 0x00000002ff037424 */ /* 0x000fe400078e00ff */
[----:B------:R-:W-:-:S04]  /*eb40*/  IMAD.IADD R18, R0, 0x1, -R5 ;  /* 0x0000000100127824 */ /* 0x000fc800078e0a05 */
[----:B------:R-:W-:-:S04]  /*eb50*/  IMAD.SHL.U32 R0, R18, 0x8, RZ ;  /* 0x0000000812007824 */ /* 0x000fc800078e00ff */
[----:B------:R-:W-:-:S04]  /*eb60*/  IMAD R2, R77, 0x40, R0 ;  /* 0x000000404d027824 */ /* 0x000fc800078e0200 */
[----:B------:R-:W-:-:S03]  /*eb70*/  IMAD.WIDE R2, R2, R3, UR10 ;  /* 0x0000000a02027e25 */ /* 0x000fc6000f8e0203 */
[C---:B------:R-:W-:Y:S02]  /*eb80*/  IADD3 R25, P1, R2.reuse, 0x3000, RZ ;  /* 0x0000300002197810 */ /* 0x040fe40007f3e0ff */
[C---:B------:R-:W-:Y:S02]  /*eb90*/  IADD3 R9, P4, R2.reuse, 0x1000, RZ ;  /* 0x0000100002097810 */ /* 0x040fe40007f9e0ff */
[----:B------:R-:W-:Y:S02]  /*eba0*/  LOP3.LUT R24, R25, 0x380, RZ, 0xc0, !PT ;  /* 0x0000038019187812 */ /* 0x000fe400078ec0ff */
[----:B------:R-:W-:Y:S02]  /*ebb0*/  IADD3 R13, P3, R2, 0x2000, RZ ;  /* 0x00002000020d7810 */ /* 0x000fe40007f7e0ff */
[----:B------:R-:W-:Y:S02]  /*ebc0*/  SHF.R.U64 R24, R24, 0x3, RZ ;  /* 0x0000000318187819 */ /* 0x000fe400000012ff */
[----:B------:R-:W-:-:S02]  /*ebd0*/  LOP3.LUT R8, R9, 0x380, RZ, 0xc0, !PT ;  /* 0x0000038009087812 */ /* 0x000fc400078ec0ff */
[----:B------:R-:W-:Y:S02]  /*ebe0*/  LOP3.LUT R12, R13, 0x380, RZ, 0xc0, !PT ;  /* 0x000003800d0c7812 */ /* 0x000fe400078ec0ff */
[----:B------:R-:W-:Y:S01]  /*ebf0*/  LOP3.LUT R24, R24, R25, RZ, 0x3c, !PT ;  /* 0x0000001918187212 */ /* 0x000fe200078e3cff */
[--C-:B------:R-:W-:Y:S01]  /*ec00*/  IMAD.X R25, RZ, RZ, R3.reuse, P1 ;  /* 0x000000ffff197224 */ /* 0x100fe200008e0603 */
[----:B------:R-:W-:Y:S02]  /*ec10*/  IADD3 R49, P1, R2, 0x9000, RZ ;  /* 0x0000900002317810 */ /* 0x000fe40007f3e0ff */
[----:B------:R-:W-:Y:S02]  /*ec20*/  SHF.R.U64 R8, R8, 0x3, RZ ;  /* 0x0000000308087819 */ /* 0x000fe400000012ff */
[----:B------:R-:W-:Y:S01]  /*ec30*/  SHF.R.U64 R12, R12, 0x3, RZ ;  /* 0x000000030c0c7819 */ /* 0x000fe200000012ff */
[----:B------:R-:W-:Y:S01]  /*ec40*/  UIMAD UR12, UR16, UR14, URZ ;  /* 0x0000000e100c72a4 */ /* 0x000fe2000f8e023f */
[----:B------:R-:W-:Y:S01]  /*ec50*/  LOP3.LUT R48, R49, 0x380, RZ, 0xc0, !PT ;  /* 0x0000038031307812 */ /* 0x000fe200078ec0ff */
[----:B------:R-:W-:Y:S01]  /*ec60*/  UIMAD.WIDE.U32 UR10, UR4, UR14, URZ ;  /* 0x0000000e040a72a5 */ /* 0x000fe2000f8e003f */
[----:B------:R-:W-:Y:S01]  /*ec70*/  LOP3.LUT R8, R8, R9, RZ, 0x3c, !PT ;  /* 0x0000000908087212 */ /* 0x000fe200078e3cff */
[--C-:B------:R-:W-:Y:S01]  /*ec80*/  IMAD.X R9, RZ, RZ, R3.reuse, P4 ;  /* 0x000000ffff097224 */ /* 0x100fe200020e0603 */
[----:B------:R-:W-:Y:S01]  /*ec90*/  LOP3.LUT R12, R12, R13, RZ, 0x3c, !PT ;  /* 0x0000000d0c0c7212 */ /* 0x000fe200078e3cff */
[----:B------:R-:W-:Y:S01]  /*eca0*/  IMAD.X R13, RZ, RZ, R3, P3 ;  /* 0x000000ffff0d7224 */ /* 0x000fe200018e0603 */
[----:B------:R-:W-:-:S02]  /*ecb0*/  IADD3 R29, P0, R2, 0x4000, RZ ;  /* 0x00004000021d7810 */ /* 0x000fc40007f1e0ff */
[C---:B------:R-:W-:Y:S02]  /*ecc0*/  IADD3 R33, P6, R2.reuse, 0x5000, RZ ;  /* 0x0000500002217810 */ /* 0x040fe40007fde0ff */
[C---:B------:R-:W-:Y:S02]  /*ecd0*/  IADD3 R37, P5, R2.reuse, 0x6000, RZ ;  /* 0x0000600002257810 */ /* 0x040fe40007fbe0ff */
[C---:B------:R-:W-:Y:S01]  /*ece0*/  LOP3.LUT R7, R2.reuse, 0x380, RZ, 0xc0, !PT ;  /* 0x0000038002077812 */ /* 0x040fe200078ec0ff */
[----:B------:R-:W-:Y:S01]  /*ecf0*/  UIMAD UR12, UR4, UR15, UR12 ;  /* 0x0000000f040c72a4 */ /* 0x000fe2000f8e020c */
[C---:B------:R-:W-:Y:S01]  /*ed00*/  IADD3 R41, P4, R2.reuse, 0x7000, RZ ;  /* 0x0000700002297810 */ /* 0x040fe20007f9e0ff */
[----:B------:R-:W-:Y:S01]  /*ed10*/  @UP1 ULDC UR14, c[0x0][0xbec] ;  /* 0x0002fb00000e1ab9 */ /* 0x000fe20000000800 */
[----:B------:R-:W-:Y:S01]  /*ed20*/  IADD3 R45, P3, R2, 0x8000, RZ ;  /* 0x00008000022d7810 */ /* 0x000fe20007f7e0ff */
[----:B------:R-:W5:Y:S01]  /*ed30*/  LD.E.128 R8, desc[UR48][R8.64] ;  /* 0x0000003008087980 */ /* 0x000f62000c101d00 */
[----:B------:R-:W-:-:S02]  /*ed40*/  SHF.R.U64 R48, R48, 0x3, RZ ;  /* 0x0000000330307819 */ /* 0x000fc400000012ff */
[----:B------:R-:W-:Y:S01]  /*ed50*/  LOP3.LUT R28, R29, 0x380, RZ, 0xc0, !PT ;  /* 0x000003801d1c7812 */ /* 0x000fe200078ec0ff */
[----:B------:R-:W5:Y:S01]  /*ed60*/  LD.E.128 R12, desc[UR48][R12.64] ;  /* 0x000000300c0c7980 */ /* 0x000f62000c101d00 */
[----:B------:R-:W-:Y:S02]  /*ed70*/  LOP3.LUT R32, R33, 0x380, RZ, 0xc0, !PT ;  /* 0x0000038021207812 */ /* 0x000fe400078ec0ff */
[----:B------:R-:W-:Y:S01]  /*ed80*/  LOP3.LUT R36, R37, 0x380, RZ, 0xc0, !PT ;  /* 0x0000038025247812 */ /* 0x000fe200078ec0ff */
[----:B------:R-:W5:Y:S01]  /*ed90*/  LD.E.128 R24, desc[UR48][R24.64] ;  /* 0x0000003018187980 */ /* 0x000f62000c101d00 */
[----:B------:R-:W-:Y:S02]  /*eda0*/  LOP3.LUT R40, R41, 0x380, RZ, 0xc0, !PT ;  /* 0x0000038029287812 */ /* 0x000fe400078ec0ff */
[----:B------:R-:W-:Y:S02]  /*edb0*/  LOP3.LUT R44, R45, 0x380, RZ, 0xc0, !PT ;  /* 0x000003802d2c7812 */ /* 0x000fe400078ec0ff */
[----:B------:R-:W-:Y:S01]  /*edc0*/  LOP3.LUT R48, R48, R49, RZ, 0x3c, !PT ;  /* 0x0000003130307212 */ /* 0x000fe200078e3cff */
[----:B------:R-:W-:Y:S01]  /*edd0*/  IMAD.X R49, RZ, RZ, R3, P1 ;  /* 0x000000ffff317224 */ /* 0x000fe200008e0603 */
[----:B------:R-:W-:-:S02]  /*ede0*/  IADD3 R5, P1, R2, 0xf000, RZ ;  /* 0x0000f00002057810 */ /* 0x000fc40007f3e0ff */
[----:B------:R-:W-:Y:S02]  /*edf0*/  SHF.R.U64 R28, R28, 0x3, RZ ;  /* 0x000000031c1c7819 */ /* 0x000fe400000012ff */
[----:B------:R-:W-:Y:S02]  /*ee00*/  SHF.R.U64 R32, R32, 0x3, RZ ;  /* 0x0000000320207819 */ /* 0x000fe400000012ff */
[----:B------:R-:W-:Y:S01]  /*ee10*/  SHF.R.U64 R7, R7, 0x3, RZ ;  /* 0x0000000307077819 */ /* 0x000fe200000012ff */
[----:B------:R-:W-:Y:S01]  /*ee20*/  UIADD3 UR11, UR11, UR12, URZ ;  /* 0x0000000c0b0b7290 */ /* 0x000fe2000fffe03f */
[----:B------:R-:W-:Y:S01]  /*ee30*/  SHF.R.U64 R36, R36, 0x3, RZ ;  /* 0x0000000324247819 */ /* 0x000fe200000012ff */
[----:B------:R-:W-:Y:S01]  /*ee40*/  USHF.R.S32.HI UR4, URZ, 0x1f, UR9 ;  /* 0x0000001f3f047899 */ /* 0x000fe20008011409 */
[----:B------:R-:W-:Y:S01]  /*ee50*/  SHF.R.U64 R40, R40, 0x3, RZ ;  /* 0x0000000328287819 */ /* 0x000fe200000012ff */
[----:B------:R-:W-:Y:S01]  /*ee60*/  ULDC.64 UR12, c[0x0][0xae8] ;  /* 0x0002ba00000c7ab9 */ /* 0x000fe20000000a00 */
[----:B------:R-:W-:Y:S01]  /*ee70*/  SHF.R.U64 R44, R44, 0x3, RZ ;  /* 0x000000032c2c7819 */ /* 0x000fe200000012ff */
[--C-:B------:R-:W-:Y:S01]  /*ee80*/  IMAD.X R73, RZ, RZ, R3.reuse, P1 ;  /* 0x000000ffff497224 */ /* 0x100fe200008e0603 */
[----:B------:R-:W-:Y:S01]  /*ee90*/  LOP3.LUT R4, R5, 0x380, RZ, 0xc0, !PT ;  /* 0x0000038005047812 */ /* 0x000fe200078ec0ff */
        /* <DEDUP_REMOVED lines=12> */
[----:B------:R-:W-:Y:S01]  /*ef60*/  UIMAD.WIDE.U32 UR10, UR40, UR12, UR10 ;  /* 0x0000000c280a72a5 */ /* 0x000fe2000f8e000a */
        /* <DEDUP_REMOVED lines=8> */
[----:B------:R-:W-:Y:S02]  /*eff0*/  LOP3.LUT R2, R7, R2, RZ, 0x3c, !PT ;  /* 0x0000000207027212 */ /* 0x000fe400078e3cff */
[----:B------:R-:W-:Y:S01]  /*f000*/  LOP3.LUT R72, R4, R5, RZ, 0x3c, !PT ;  /* 0x0000000504487212 */ /* 0x000fe200078e3cff */
[----:B------:R-:W-:Y:S01]  /*f010*/  UIMAD UR11, UR40, UR13, UR11 ;  /* 0x0000000d280b72a4 */ /* 0x000fe2000f8e020b */
[----:B------:R-:W-:Y:S01]  /*f020*/  LOP3.LUT R52, R53, 0x380, RZ, 0xc0, !PT ;  /* 0x0000038035347812 */ /* 0x000fe200078ec0ff */
[----:B------:R0:W5:Y:S01]  /*f030*/  LD.E.128 R4, desc[UR48][R2.64] ;  /* 0x0000003002047980 */ /* 0x000162000c101d00 */
[----:B------:R-:W-:Y:S01]  /*f040*/  ULDC.64 UR12, c[0x0][0xaf0] ;  /* 0x0002bc00000c7ab9 */ /* 0x000fe20000000a00 */
[----:B------:R-:W-:Y:S01]  /*f050*/  LOP3.LUT R56, R57, 0x380, RZ, 0xc0, !PT ;  /* 0x0000038039387812 */ /* 0x000fe200078ec0ff */
[----:B------:R-:W-:Y:S01]  /*f060*/  UIMAD UR4, UR4, UR12, URZ ;  /* 0x0000000c040472a4 */ /* 0x000fe2000f8e023f */
[----:B------:R-:W-:Y:S01]  /*f070*/  LOP3.LUT R60, R61, 0x380, RZ, 0xc0, !PT ;  /* 0x000003803d3c7812 */ /* 0x000fe200078ec0ff */
[----:B------:R-:W5:Y:S01]  /*f080*/  LD.E.128 R40, desc[UR48][R40.64] ;  /* 0x0000003028287980 */ /* 0x000f62000c101d00 */
[----:B------:R-:W-:-:S02]  /*f090*/  LOP3.LUT R64, R65, 0x380, RZ, 0xc0, !PT ;  /* 0x0000038041407812 */ /* 0x000fc400078ec0ff */
[----:B------:R-:W-:Y:S01]  /*f0a0*/  LOP3.LUT R68, R69, 0x380, RZ, 0xc0, !PT ;  /* 0x0000038045447812 */ /* 0x000fe200078ec0ff */
[----:B------:R-:W5:Y:S01]  /*f0b0*/  LD.E.128 R44, desc[UR48][R44.64] ;  /* 0x000000302c2c7980 */ /* 0x000f62000c101d00 */
[----:B0-----:R-:W-:Y:S01]  /*f0c0*/  IMAD R2, R18, 0x20, R77 ;  /* 0x0000002012027824 */ /* 0x001fe200078e024d */
[----:B------:R-:W-:Y:S01]  /*f0d0*/  UIMAD UR4, UR9, UR13, UR4 ;  /* 0x0000000d090472a4 */ /* 0x000fe2000f8e0204 */
[----:B------:R-:W-:Y:S01]  /*f0e0*/  SHF.R.U64 R52, R52, 0x3, RZ ;  /* 0x0000000334347819 */ /* 0x000fe200000012ff */
[----:B------:R-:W5:Y:S01]  /*f0f0*/  LD.E.128 R72, desc[UR48][R72.64] ;  /* 0x0000003048487980 */ /* 0x000f62000c101d00 */
[----:B------:R-:W-:Y:S01]  /*f100*/  VIADD R20, R2, UR42 ;  /* 0x0000002a02147c36 */ /* 0x000fe20008000000 */
[----:B------:R-:W-:Y:S01]  /*f110*/  UIMAD.WIDE.U32 UR10, UR9, UR12, UR10 ;  /* 0x0000000c090a72a5 */ /* 0x000fe2000f8e000a */
[----:B------:R-:W-:Y:S02]  /*f120*/  SHF.R.U64 R56, R56, 0x3, RZ ;  /* 0x0000000338387819 */ /* 0x000fe400000012ff */
[----:B------:R-:W-:Y:S01]  /*f130*/  @P2 IMAD.HI.U32 R2, R20, UR14, RZ ;  /* 0x0000000e14022c27 */ /* 0x000fe2000f8e00ff */
[----:B------:R-:W-:Y:S01]  /*f140*/  @UP1 ULDC UR9, c[0x0][0xbf0] ;  /* 0x0002fc0000091ab9 */ /* 0x000fe20000000800 */
[----:B------:R-:W-:-:S02]  /*f150*/  SHF.R.U64 R60, R60, 0x3, RZ ;  /* 0x000000033c3c7819 */ /* 0x000fc400000012ff */
[----:B------:R-:W-:Y:S01]  /*f160*/  IMAD.MOV.U32 R19, RZ, RZ, R20 ;  /* 0x000000ffff137224 */ /* 0x000fe200078e0014 */
[----:B------:R-:W-:Y:S02]  /*f170*/  SHF.R.U64 R64, R64, 0x3, RZ ;  /* 0x0000000340407819 */ /* 0x000fe400000012ff */
[----:B------:R-:W-:Y:S02]  /*f180*/  SHF.R.U64 R68, R68, 0x3, RZ ;  /* 0x0000000344447819 */ /* 0x000fe400000012ff */
[----:B------:R-:W-:Y:S01]  /*f190*/  @P2 SHF.R.U32.HI R19, RZ, UR9, R2 ;  /* 0x00000009ff132c19 */ /* 0x000fe20008011602 */
[----:B------:R-:W-:Y:S01]  /*f1a0*/  UIADD3 UR4, UR11, UR4, URZ ;  /* 0x000000040b047290 */ /* 0x000fe2000fffe03f */
        /* <DEDUP_REMOVED lines=10> */
[--C-:B------:R-:W-:Y:S01]  /*f250*/  SHF.R.S32.HI R18, RZ, 0x1f, R19.reuse ;  /* 0x0000001fff127819 */ /* 0x100fe20000011413 */
[----:B------:R-:W-:Y:S01]  /*f260*/  IMAD.MOV R21, RZ, RZ, -R19 ;  /* 0x000000ffff157224 */ /* 0x000fe200078e0a13 */
[----:B------:R-:W5:Y:S01]  /*f270*/  LD.E.128 R52, desc[UR48][R52.64] ;  /* 0x0000003034347980 */ /* 0x000f62000c101d00 */
[----:B------:R-:W-:-:S02]  /*f280*/  IMAD.U32 R2, RZ, RZ, UR10 ;  /* 0x0000000aff027e24 */ /* 0x000fc4000f8e00ff */
[----:B------:R-:W-:Y:S01]  /*f290*/  IMAD.U32 R3, RZ, RZ, UR11 ;  /* 0x0000000bff037e24 */ /* 0x000fe2000f8e00ff */
[----:B------:R-:W-:Y:S01]  /*f2a0*/  ULDC.64 UR10, c[0x0][0xae0] ;  /* 0x0002b800000a7ab9 */ /* 0x000fe20000000a00 */
[----:B------:R-:W-:Y:S01]  /*f2b0*/  IMAD.U32 R3, RZ, RZ, UR4 ;  /* 0x00000004ff037e24 */ /* 0x000fe2000f8e00ff */
[----:B------:R-:W5:Y:S01]  /*f2c0*/  LD.E.128 R56, desc[UR48][R56.64] ;  /* 0x0000003038387980 */ /* 0x000f62000c101d00 */
[----:B------:R-:W-:Y:S02]  /*f2d0*/  IMAD R18, R18, UR10, RZ ;  /* 0x0000000a12127c24 */ /* 0x000fe4000f8e02ff */
[----:B------:R-:W-:Y:S01]  /*f2e0*/  IMAD R21, R21, UR20, R20 ;  /* 0x0000001415157c24 */ /* 0x000fe2000f8e0214 */
[----:B------:R-:W5:Y:S01]  /*f2f0*/  LD.E.128 R60, desc[UR48][R60.64] ;  /* 0x000000303c3c7980 */ /* 0x000f62000c101d00 */
[----:B------:R-:W-:-:S03]  /*f300*/  IMAD.WIDE.U32 R2, R19, UR10, R2 ;  /* 0x0000000a13027c25 */ /* 0x000fc6000f8e0002 */
[----:B------:R-:W5:Y:S01]  /*f310*/  LD.E.128 R64, desc[UR48][R64.64] ;  /* 0x0000003040407980 */ /* 0x000f62000c101d00 */
[----:B------:R-:W-:Y:S01]  /*f320*/  IMAD R19, R19, UR11, R18 ;  /* 0x0000000b13137c24 */ /* 0x000fe2000f8e0212 */
[----:B------:R-:W-:Y:S01]  /*f330*/  SHF.R.S32.HI R18, RZ, 0x1f, R21 ;  /* 0x0000001fff127819 */ /* 0x000fe20000011415 */
[----:B------:R-:W-:Y:S01]  /*f340*/  ULDC.64 UR10, c[0x0][0xad8] ;  /* 0x0002b600000a7ab9 */ /* 0x000fe20000000a00 */
[----:B------:R-:W5:Y:S01]  /*f350*/  LD.E.128 R68, desc[UR48][R68.64] ;  /* 0x0000003044447980 */ /* 0x000f62000c101d00 */
[----:B------:R-:W-:Y:S02]  /*f360*/  IMAD.IADD R3, R3, 0x1, R19 ;  /* 0x0000000103037824 */ /* 0x000fe400078e0213 */
[----:B------:R-:W-:Y:S01]  /*f370*/  IMAD R18, R18, UR10, RZ ;  /* 0x0000000a12127c24 */ /* 0x000fe2000f8e02ff */
[----:B------:R-:W-:Y:S01]  /*f380*/  @!PT LDS RZ, [RZ] ;  /* 0x00000000fffff984 */ /* 0x000fe20000000800 */
[----:B------:R-:W-:Y:S01]  /*f390*/  @!PT LDS RZ, [RZ] ;  /* 0x00000000fffff984 */ /* 0x000fe20000000800 */
[----:B------:R-:W-:Y:S01]  /*f3a0*/  @!PT LDS RZ, [RZ] ;  /* 0x00000000fffff984 */ /* 0x000fe20000000800 */
[----:B------:R-:W-:Y:S01]  /*f3b0*/  @!PT LDS RZ, [RZ] ;  /* 0x00000000fffff984 */ /* 0x000fe20000000800 */
[----:B------:R0:W-:Y:S06]  /*f3c0*/  MEMBAR.ALL.CTA ;  /* 0x0000000000007992 */ /* 0x0001ec0000008000 */
[----:B0-----:R-:W0:Y:S01]  /*f3d0*/  FENCE.VIEW.ASYNC.S ;  /* 0x00000000000073c6 */ /* 0x001e220000000000 */
[----:B------:R-:W-:-:S04]  /*f3e0*/  IMAD.WIDE.U32 R2, R21, UR10, R2 ;  /* 0x0000000a15027c25 */ /* 0x000fc8000f8e0002 */
[----:B------:R-:W-:Y:S01]  /*f3f0*/  IMAD R19, R21, UR11, R18 ;  /* 0x0000000b15137c24 */ /* 0x000fe2000f8e0212 */
[----:B------:R-:W-:Y:S01]  /*f400*/  ULDC.64 UR10, c[0x0][0xa80] ;  /* 0x0002a000000a7ab9 */ /* 0x000fe20000000a00 */
[----:B------:R-:W-:Y:S01]  /*f410*/  VIADD R80, R77, UR42 ;  /* 0x0000002a4d507c36 */ /* 0x000fe20008000000 */
[----:B------:R-:W-:Y:S01]  /*f420*/  LEA R78, P2, R2, UR10, 0x1 ;  /* 0x0000000a024e7c11 */ /* 0x000fe2000f8408ff */
[----:B------:R-:W-:Y:S01]  /*f430*/  IMAD.IADD R3, R3, 0x1, R19 ;  /* 0x0000000103037824 */ /* 0x000fe200078e0213 */
[----:B------:R-:W-:-:S04]  /*f440*/  UIADD3 UR8, UR8, 0x22820, URZ ;  /* 0x0002282008087890 */ /* 0x000fc8000fffe03f */
        /* <DEDUP_REMOVED lines=36> */
.L_x_2592:
[----:B------:R-:W-:Y:S05]  /*f690*/  BSYNC B1 ;  /* 0x0000000000017941 */ /* 0x000fea0003800000 */
.L_x_2591:
[----:B0-----:R0:W3:Y:S01]  /*f6a0*/  SHFL.IDX PT, R19, R79, 0x1, 0x181f ;  /* 0x00381f004f137f89 */ /* 0x0010e200000e0000 */
[----:B------:R-:W-:Y:S03]  /*f6b0*/  BSSY B1, `(.L_x_2593) ;  /* 0x0000014000017945 */ /* 0x000fe60003800000 */
[----:B-----5:R0:W4:Y:S01]  /*f6c0*/  SHFL.IDX PT, R7, R78, 0x1, 0x181f ;  /* 0x00381f004e077f89 */ /* 0x02012200000e0000 */
        /* <DEDUP_REMOVED lines=18> */
.L_x_2594:
[----:B------:R-:W-:Y:S05]  /*f7f0*/  BSYNC B1 ;  /* 0x0000000000017941 */ /* 0x000fea0003800000 */
.L_x_2593:
        /* <DEDUP_REMOVED lines=21> */
.L_x_2596:
[----:B------:R-:W-:Y:S05]  /*f950*/  BSYNC B1 ;  /* 0x0000000000017941 */ /* 0x000fea0003800000 */
.L_x_2595:
[----:B0-----:R-:W-:Y:S01]  /*f960*/  VIADD R2, R80, 0x60 ;  /* 0x0000006050027836 */ /* 0x001fe20000000000 */
[----:B---3--:R-:W0:Y:S04]  /*f970*/  SHFL.IDX PT, R79, R79, 0x3, 0x181f ;  /* 0x00781f004f4f7f89 */ /* 0x008e2800000e0000 */
[----:B------:R-:W-:Y:S01]  /*f980*/  ISETP.GE.AND P0, PT, R2, UR17, PT ;  /* 0x0000001102007c0c */ /* 0x000fe2000bf06270 */
        /* <DEDUP_REMOVED lines=21> */
.L_x_2590:
[----:B------:R-:W-:Y:S01]  /*fae0*/  ULDC.64 UR14, c[0x0][0xb08] ;  /* 0x0002c200000e7ab9 */ /* 0x000fe20000000a00 */
[----:B0-----:R-:W-:Y:S01]  /*faf0*/  IMAD.MOV.U32 R5, RZ, RZ, R14 ;  /* 0x000000ffff057224 */ /* 0x001fe200078e000e */
        /* <DEDUP_REMOVED lines=20> */
[----:B------:R-:W-:Y:S01]  /*fc40*/  UIADD3 UR8, UR8, 0x22820, URZ ;  /* 0x0002282008087890 */ /* 0x000fe2000fffe03f */
[----:B------:R-:W-:Y:S01]  /*fc50*/  SHF.R.S32.HI R158, RZ, 0x1f, R212 ;  /* 0x0000001fff9e7819 */ /* 0x000fe200000114d4 */
[----:B------:R-:W-:Y:S01]  /*fc60*/  UIMAD.WIDE.U32 UR10, UR9, UR14, UR10 ;  /* 0x0000000e090a72a5 */ /* 0x000fe2000f8e000a */
[----:B------:R-:W-:Y:S01]  /*fc70*/  SHF.R.S32.HI R159, RZ, 0x1f, R213 ;  /* 0x0000001fff9f7819 */ /* 0x000fe200000114d5 */
[----:B------:R-:W-:Y:S01]  /*fc80*/  ULDC.64 UR12, c[0x0][0xb48] ;  /* 0x0002d200000c7ab9 */ /* 0x000fe20000000a00 */
[----:B------:R-:W-:Y:S01]  /*fc90*/  @UP1 ULDC UR9, c[0x0][0xbec] ;  /* 0x0002fb0000091ab9 */ /* 0x000fe20000000800 */
[----:B------:R-:W-:Y:S01]  /*fca0*/  UIADD3 UR11, UR11, UR4, URZ ;  /* 0x000000040b0b7290 */ /* 0x000fe2000fffe03f */
[----:B------:R-:W-:Y:S01]  /*fcb0*/  @P2 IMAD.HI.U32 R0, R14, UR9, RZ ;  /* 0x000000090e002c27 */ /* 0x000fe2000f8e00ff */
[----:B------:R-:W-:Y:S01]  /*fcc0*/  UPRMT UR8, URZ, 0x654, UR8 ;  /* 0x000006543f087896 */ /* 0x000fe20008000008 */
[----:B------:R-:W-:Y:S01]  /*fcd0*/  SHF.R.S32.HI R160, RZ, 0x1f, R214 ;  /* 0x0000001fffa07819 */ /* 0x000fe200000114d6 */
[----:B------:R-:W-:Y:S01]  /*fce0*/  @UP1 ULDC UR4, c[0x0][0xbf0] ;  /* 0x0002fc0000041ab9 */ /* 0x000fe20000000800 */
[----:B------:R-:W-:Y:S01]  /*fcf0*/  UIMAD.WIDE.U32 UR10, UR43, UR12, UR10 ;  /* 0x0000000c2b0a72a5 */ /* 0x000fe2000f8e000a */
[----:B------:R-:W-:-:S02]  /*fd00*/  @P2 SHF.R.U32.HI R5, RZ, UR4, R0 ;  /* 0x00000004ff052c19 */ /* 0x000fc40008011600 */
[----:B------:R-:W-:Y:S01]  /*fd10*/  SHF.R.S32.HI R161, RZ, 0x1f, R215 ;  /* 0x0000001fffa17819 */ /* 0x000fe200000114d7 */
[----:B------:R-:W-:Y:S01]  /*fd20*/  UIMAD UR43, UR43, UR13, UR11 ;  /* 0x0000000d2b2b72a4 */ /* 0x000fe2000f8e020b */
[--C-:B------:R-:W-:Y:S01]  /*fd30*/  SHF.R.S32.HI R0, RZ, 0x1f, R5.reuse ;  /* 0x0000001fff007819 */ /* 0x100fe20000011405 */
[----:B------:R-:W-:Y:S01]  /*fd40*/  IMAD.MOV R7, RZ, RZ, -R5 ;  /* 0x000000ffff077224 */ /* 0x000fe200078e0a05 */
[----:B------:R-:W-:Y:S01]  /*fd50*/  ULDC.64 UR12, c[0x0][0xb30] ;  /* 0x0002cc00000c7ab9 */ /* 0x000fe20000000a00 */
[----:B------:R-:W-:Y:S01]  /*fd60*/  IMAD.U32 R3, RZ, RZ, UR11 ;  /* 0x0000000bff037e24 */ /* 0x000fe2000f8e00ff */
[----:B------:R-:W-:Y:S01]  /*fd70*/  SYNCS.ARRIVE.TRANS64.RED.A1T0 RZ, [UR8], RZ ;  /* 0x000000ffffff79a7 */ /* 0x000fe20008100408 */
        /* <DEDUP_REMOVED lines=26> */
[----:B------:R0:W1:Y:S01]  /*ff20*/  SHFL.IDX PT, R2, R0, RZ, 0x1c1f ;  /* 0x001c1fff00027589 */ /* 0x00006200000e0000 */
[----:B------:R-:W-:Y:S02]  /*ff30*/  SHF.R.S32.HI R172, RZ, 0x1f, R226 ;  /* 0x0000001fffac7819 */ /* 0x000fe400000114e2 */
[----:B------:R-:W-:Y:S01]  /*ff40*/  SHF.R.S32.HI R173, RZ, 0x1f, R227 ;  /* 0x0000001fffad7819 */ /* 0x000fe200000114e3 */
[----:B------:R0:W2:Y:S01]  /*ff50*/  SHFL.IDX PT, R3, R14, RZ, 0x1c1f ;  /* 0x001c1fff0e037589 */ /* 0x0000a200000e0000 */
[----:B------:R-:W-:Y:S02]  /*ff60*/  SHF.R.S32.HI R174, RZ, 0x1f, R228 ;  /* 0x0000001fffae7819 */ /* 0x000fe400000114e4 */
[----:B------:R-:W-:Y:S01]  /*ff70*/  SHF.R.S32.HI R175, RZ, 0x1f, R229 ;  /* 0x0000001fffaf7819 */ /* 0x000fe200000114e5 */
[----:B------:R-:W-:Y:S06]  /*ff80*/  @P3 BRA `(.L_x_2599) ;  /* 0x0000000800243947 */ /* 0x000fec0003800000 */
        /* <DEDUP_REMOVED lines=57> */
[-C--:B------:R-:W-:Y:S02]  /*10320*/  @!P3 LEA.HI.X R5, R218, R3.reuse, R164, 0x2, P6 ;  /* 0x00000003da05b211 */ /* 0x080fe400030f14a4 */
[CC--:B--2---:R-:W-:Y:S02]  /*10330*/  @!P2 LEA R6, P5, R217.reuse, R2.reuse, 0x2 ;  /* 0x00000002d906a211 */ /* 0x0c4fe400078a10ff */
[----:B------:R-:W-:Y:S01]  /*10340*/  @!P1 LEA R8, P6, R216, R2, 0x2 ;  /* 0x00000002d8089211 */ /* 0x000fe200078c10ff */
[----:B------:R1:W-:Y:S01]  /*10350*/  @!P3 ST.E.64 desc[UR48][R4.64], R72 ;  /* 0x000000480400b985 */ /* 0x0003e2000c101b30 */
[-C--:B------:R-:W-:Y:S02]  /*10360*/  @!P2 LEA.HI.X R7, R217, R3.reuse, R163, 0x2, P5 ;  /* 0x00000003d907a211 */ /* 0x080fe400028f14a3 */
[----:B------:R-:W-:Y:S02]  /*10370*/  ISETP.GE.AND P3, PT, R214, UR4, PT ;  /* 0x00000004d6007c0c */ /* 0x000fe4000bf66270 */
[----:B------:R-:W-:Y:S01]  /*10380*/  @!P1 LEA.HI.X R9, R216, R3, R162, 0x2, P6 ;  /* 0x00000003d8099211 */ /* 0x000fe200030f14a2 */
[----:B------:R2:W-:Y:S01]  /*10390*/  @!P2 ST.E.64 desc[UR48][R6.64], R76 ;  /* 0x0000004c0600a985 */ /* 0x0005e2000c101b30 */
[----:B------:R-:W-:-:S02]  /*103a0*/  ISETP.GE.AND P2, PT, R213, UR4, PT ;  /* 0x00000004d5007c0c */ /* 0x000fc4000bf46270 */
[C---:B------:R-:W-:Y:S01]  /*103b0*/  @!P4 LEA R10, P5, R215.reuse, R2, 0x2 ;  /* 0x00000002d70ac211 */ /* 0x040fe200078a10ff */
[----:B------:R3:W-:Y:S01]  /*103c0*/  @!P1 ST.E.64 desc[UR48][R8.64], R80 ;  /* 0x0000005008009985 */ /* 0x0007e2000c101b30 */
[----:B------:R-:W-:Y:S02]  /*103d0*/  ISETP.GE.AND P1, PT, R212, UR4, PT ;  /* 0x00000004d4007c0c */ /* 0x000fe4000bf26270 */
[----:B------:R-:W-:-:S03]  /*103e0*/  @!P4 LEA.HI.X R11, R215, R3, R161, 0x2, P5 ;  /* 0x00000003d70bc211 */ /* 0x000fc600028f14a1 */
[CC--:B------:R-:W-:Y:S02]  /*103f0*/  @!P3 LEA R12, P6, R214.reuse, R2.reuse, 0x2 ;  /* 0x00000002d60cb211 */ /* 0x0c0fe400078c10ff */
        /* <DEDUP_REMOVED lines=40> */
[----:B------:R2:W-:Y:S01]  /*10680*/  @!P2 ST.E.64 desc[UR48][R10.64], R124 ;  /* 0x0000007c0a00a985 */ /* 0x0005e2000c101b30 */
        /* <DEDUP_REMOVED lines=13> */
[CC--:B------:R-:W-:Y:S01]  /*10760*/  @!P2 LEA R8, P6, R19.reuse, R2.reuse, 0x2 ;  /* 0x000000021308a211 */ /* 0x0c0fe200078c10ff */
[----:B------:R4:W-:Y:S01]  /*10770*/  @!P3 ST.E.64 desc[UR48][R6.64], R136 ;  /* 0x000000880600b985 */ /* 0x0009e2000c101b30 */
[----:B--2---:R-:W-:Y:S02]  /*10780*/  SHF.R.S32.HI R11, RZ, 0x1f, R21 ;  /* 0x0000001fff0b7819 */ /* 0x004fe40000011415 */
[-C--:B------:R-:W-:Y:S02]  /*10790*/  @!P2 LEA.HI.X R9, R19, R3.reuse, R9, 0x2, P6 ;  /* 0x000000031309a211 */ /* 0x080fe400030f1409 */
[C---:B------:R-:W-:Y:S02]  /*107a0*/  @!P1 LEA R10, P6, R21.reuse, R2, 0x2 ;  /* 0x00000002150a9211 */ /* 0x040fe400078c10ff */
[----:B---3--:R-:W-:Y:S01]  /*107b0*/  SHF.R.S32.HI R12, RZ, 0x1f, R25 ;  /* 0x0000001fff0c7819 */ /* 0x008fe20000011419 */
[----:B------:R4:W-:Y:S01]  /*107c0*/  @!P2 ST.E.64 desc[UR48][R8.64], R140 ;  /* 0x0000008c0800a985 */ /* 0x0009e2000c101b30 */
[----:B------:R-:W-:-:S02]  /*107d0*/  @!P1 LEA.HI.X R11, R21, R3, R11, 0x2, P6 ;  /* 0x00000003150b9211 */ /* 0x000fc400030f140b */
[----:B------:R-:W-:-:S03]  /*107e0*/  @!P5 LEA R2, P6, R25, R2, 0x2 ;  /* 0x000000021902d211 */ /* 0x000fc600078c10ff */
[----:B------:R4:W-:Y:S01]  /*107f0*/  @!P1 ST.E.64 desc[UR48][R10.64], R144 ;  /* 0x000000900a009985 */ /* 0x0009e2000c101b30 */
[----:B------:R-:W-:-:S05]  /*10800*/  @!P5 LEA.HI.X R3, R25, R3, R12, 0x2, P6 ;  /* 0x000000031903d211 */ /* 0x000fca00030f140c */
[----:B------:R4:W-:Y:S04]  /*10810*/  @!P5 ST.E.64 desc[UR48][R2.64], R148 ;  /* 0x000000940200d985 */ /* 0x0009e8000c101b30 */
.L_x_2599:
[----:B------:R-:W-:Y:S05]  /*10820*/  BSYNC B1 ;  /* 0x0000000000017941 */ /* 0x000fea0003800000 */
.L_x_2598:
[----:B--2-4-:R2:W3:Y:S04]  /*10830*/  SHFL.IDX PT, R3, R14, 0x1, 0x1c1f ;  /* 0x003c1f000e037f89 */ /* 0x0144e800000e0000 */
[----:B-1----:R2:W1:Y:S01]  /*10840*/  SHFL.IDX PT, R2, R0, 0x1, 0x1c1f ;  /* 0x003c1f0000027f89 */ /* 0x00246200000e0000 */
[----:B------:R-:W-:Y:S05]  /*10850*/  @P0 BRA `(.L_x_2597) ;  /* 0x0000001800200947 */ /* 0x000fea0003800000 */
[----:B------:R-:W-:Y:S01]  /*10860*/  ULDC UR4, c[0x0][0xac8] ;  /* 0x0002b20000047ab9 */ /* 0x000fe20000000800 */
[----:B------:R-:W-:Y:S01]  /*10870*/  VIADD R21, R17, 0xe0 ;  /* 0x000000e011157836 */ /* 0x000fe20000000000 */
[----:B------:R-:W-:Y:S01]  /*10880*/  ISETP.GE.AND P5, PT, R229, UR4, PT ;  /* 0x00000004e5007c0c */ /* 0x000fe2000bfa6270 */
[C---:B------:R-:W-:Y:S01]  /*10890*/  VIADD R19, R17.reuse, 0xf0 ;  /* 0x000000f011137836 */ /* 0x040fe20000000000 */
[----:B------:R-:W-:Y:S02]  /*108a0*/  ISETP.GE.AND P4, PT, R17, UR4, PT ;  /* 0x0000000411007c0c */ /* 0x000fe4000bf86270 */
[----:B------:R-:W-:Y:S02]  /*108b0*/  ISETP.GE.AND P2, PT, R228, UR4, PT ;  /* 0x00000004e4007c0c */ /* 0x000fe4000bf46270 */
[----:B------:R-:W-:Y:S02]  /*108c0*/  ISETP.GE.AND P1, PT, R227, UR4, PT ;  /* 0x00000004e3007c0c */ /* 0x000fe4000bf26270 */
[----:B------:R-:W-:-:S02]  /*108d0*/  ISETP.GE.AND P0, PT, R226, UR4, PT ;  /* 0x00000004e2007c0c */ /* 0x000fc4000bf06270 */
[----:B0-2---:R-:W-:-:S03]  /*108e0*/  SHF.R.S32.HI R0, RZ, 0x1f, R21 ;  /* 0x0000001fff007819 */ /* 0x005fc60000011415 */
        /* <DEDUP_REMOVED lines=130> */
.L_x_2588:
[----:B------:R-:W0:Y:S01]  /*11110*/  LDC.64 R2, c[0x0][0xc00] ;  /* 0x00030000ff027b82 */ /* 0x000e220000000a00 */
[----:B------:R-:W-:Y:S01]  /*11120*/  ULDC.64 UR8, c[0x0][0xc00] ;  /* 0x0003000000087ab9 */ /* 0x000fe20000000a00 */
[----:B------:R-:W-:Y:S01]  /*11130*/  IMAD.MOV.U32 R7, RZ, RZ, RZ ;  /* 0x000000ffff077224 */ /* 0x000fe200078e00ff */
[----:B------:R-:W-:-:S05]  /*11140*/  UIMAD.WIDE UR8, UR41, 0x4, UR8 ;  /* 0x00000004290878a5 */ /* 0x000fca000f8e0208 */
[----:B------:R-:W1:Y:S01]  /*11150*/  LDC.64 R4, c[0x0][0xc08] ;  /* 0x00030200ff047b82 */ /* 0x000e620000000a00 */
[----:B0-----:R-:W-:Y:S01]  /*11160*/  ISETP.NE.U32.AND P0, PT, R2, RZ, PT ;  /* 0x000000ff0200720c */ /* 0x001fe20003f05070 */
[----:B------:R-:W-:Y:S01]  /*11170*/  IMAD.U32 R2, RZ, RZ, UR8 ;  /* 0x00000008ff027e24 */ /* 0x000fe2000f8e00ff */
[----:B------:R-:W-:Y:S01]  /*11180*/  R2UR UR4, R3 ;  /* 0x00000000030472ca */ /* 0x000fe200000e0000 */
[----:B------:R-:W-:Y:S01]  /*11190*/  IMAD.U32 R3, RZ, RZ, UR9 ;  /* 0x00000009ff037e24 */ /* 0x000fe2000f8e00ff */
[----:B-1----:R-:W-:-:S09]  /*111a0*/  ISETP.NE.U32.AND P1, PT, R4, RZ, PT ;  /* 0x000000ff0400720c */ /* 0x002fd20003f25070 */
[----:B------:R-:W-:Y:S02]  /*111b0*/  VOTEU.ANY UP0, P0 ;  /* 0x00000000003f7886 */ /* 0x000fe40000000100 */
[----:B------:R-:W-:Y:S01]  /*111c0*/  UISETP.NE.AND.EX UP0, UPT, UR4, URZ, UPT, UP0 ;  /* 0x0000003f0400728c */ /* 0x000fe2000bf05300 */
[----:B------:R-:W-:Y:S01]  /*111d0*/  R2UR UR4, R5 ;  /* 0x00000000050472ca */ /* 0x000fe200000e0000 */
[----:B------:R-:W-:-:S04]  /*111e0*/  VOTEU.ANY UP1, P1 ;  /* 0x00000000003f7886 */ /* 0x000fc80000820100 */
[----:B------:R-:W-:-:S08]  /*111f0*/  PLOP3.LUT P0, PT, PT, PT, UP0, 0x80, 0x0 ;  /* 0x000000000000781c */ /* 0x000fd00003f0f008 */
[----:B------:R-:W-:-:S06]  /*11200*/  UISETP.NE.AND.EX UP1, UPT, UR4, URZ, UPT, UP1 ;  /* 0x0000003f0400728c */ /* 0x000fcc000bf25310 */
[----:B------:R-:W-:Y:S01]  /*11210*/  PLOP3.LUT P1, PT, PT, PT, UP1, 0x80, 0x0 ;  /* 0x000000000000781c */ /* 0x000fe20003f2f018 */
[----:B------:R0:W5:Y:S01]  /*11220*/  @P0 LDG.E R7, desc[UR48][R2.64] ;  /* 0x0000003002070981 */ /* 0x000162000c1e1900 */
[----:B------:R-:W-:Y:S02]  /*11230*/  ULDC UR4, c[0x0][0xa88] ;  /* 0x0002a20000047ab9 */ /* 0x000fe40000000800 */
[----:B------:R-:W-:Y:S01]  /*11240*/  IMAD.U32 R0, RZ, RZ, UR4 ;  /* 0x00000004ff007e24 */ /* 0x000fe2000f8e00ff */
[----:B------:R-:W-:Y:S02]  /*11250*/  @UP1 ULDC.64 UR8, c[0x0][0xc08] ;  /* 0x0003020000081ab9 */ /* 0x000fe40000000a00 */
[----:B------:R-:W-:-:S06]  /*11260*/  @UP1 UIMAD.WIDE UR8, UR41, 0x4, UR8 ;  /* 0x00000004290818a5 */ /* 0x000fcc000f8e0208 */
[----:B------:R-:W-:Y:S02]  /*11270*/  IMAD.U32 R4, RZ, RZ, UR8 ;  /* 0x00000008ff047e24 */ /* 0x000fe4000f8e00ff */
[----:B------:R-:W-:-:S05]  /*11280*/  IMAD.U32 R5, RZ, RZ, UR9 ;  /* 0x00000009ff057e24 */ /* 0x000fca000f8e00ff */
[----:B------:R0:W5:Y:S01]  /*11290*/  @P1 LDG.E R0, desc[UR48][R4.64] ;  /* 0x0000003004001981 */ /* 0x000162000c1e1900 */
[----:B------:R-:W-:Y:S01]  /*112a0*/  UISETP.NE.AND UP1, UPT, UR44, URZ, UPT ;  /* 0x0000003f2c00728c */ /* 0x000fe2000bf25270 */
[----:B------:R-:W1:Y:S10]  /*112b0*/  S2R R6, SR_TID.X ;  /* 0x0000000000067919 */ /* 0x000e740000002100 */
[----:B------:R-:W-:Y:S01]  /*112c0*/  @!UP1 ULDC UR44, c[0x0][0xad4] ;  /* 0x0002b500002c9ab9 */ /* 0x000fe20000000800 */
[----:B0-----:R-:W-:Y:S05]  /*112d0*/  @P1 BRA `(.L_x_2600) ;  /* 0x0000000000101947 */ /* 0x001fea0003800000 */
[----:B------:R-:W-:Y:S05]  /*112e0*/  @!P0 BRA `(.L_x_2600) ;  /* 0x00000000000c8947 */ /* 0x000fea0003800000 */
[----:B------:R-:W2:Y:S04]  /*112f0*/  LDG.E R5, desc[UR48][R2.64] ;  /* 0x0000003002057981 */ /* 0x000ea8000c1e1900 */
[----:B-----5:R-:W2:Y:S02]  /*11300*/  LDG.E R0, desc[UR48][R2.64+0x4] ;  /* 0x0000043002007981 */ /* 0x020ea4000c1e1900 */
[----:B--2---:R-:W-:-:S07]  /*11310*/  IMAD.IADD R0, R0, 0x1, -R5 ;  /* 0x0000000100007824 */ /* 0x004fce00078e0a05 */
.L_x_2600:
[----:B-1----:R-:W-:Y:S01]  /*11320*/  VIADD R10, R6, 0xffffff80 ;  /* 0xffffff80060a7836 */ /* 0x002fe20000000000 */
[----:B-----5:R-:W-:Y:S01]  /*11330*/  R2UR UR20, R7 ;  /* 0x00000000071472ca */ /* 0x020fe200000e0000 */
[----:B------:R-:W-:Y:S01]  /*11340*/  USHF.R.S32.HI UR8, URZ, 0x1f, UR41 ;  /* 0x0000001f3f087899 */ /* 0x000fe20008011429 */
[----:B------:R-:W-:Y:S01]  /*11350*/  BSSY B1, `(.L_x_2601) ;  /* 0x000003c000017945 */ /* 0x000fe20003800000 */
[----:B------:R-:W-:Y:S01]  /*11360*/  USEL UR4, UR41, URZ, !UP0 ;  /* 0x0000003f29047287 */ /* 0x000fe2000c000000 */
[----:B------:R-:W-:Y:S01]  /*11370*/  ISETP.GT.AND P0, PT, R10, 0x7f, PT ;  /* 0x0000007f0a00780c */ /* 0x000fe20003f04270 */
[----:B------:R-:W-:-:S08]  /*11380*/  USEL UR8, UR8, URZ, !UP0 ;  /* 0x0000003f08087287 */ /* 0x000fd0000c000000 */
[----:B------:R-:W-:-:S04]  /*11390*/  USHF.R.S32.HI UR20, URZ, 0x1f, UR20 ;  /* 0x0000001f3f147899 */ /* 0x000fc80008011414 */
[----:B------:R-:W-:Y:S08]  /*113a0*/  @P0 BRA `(.L_x_2602) ;  /* 0x0000000000d80947 */ /* 0x000ff00003800000 */
[----:B------:R-:W0:Y:S01]  /*113b0*/  S2R R6, SR_TID.X ;  /* 0x0000000000067919 */ /* 0x000e220000002100 */
[----:B------:R-:W1:Y:S01]  /*113c0*/  LDC R9, c[0x0][0xbe8] ;  /* 0x0002fa00ff097b82 */ /* 0x000e620000000800 */
[----:B------:R-:W-:Y:S02]  /*113d0*/  IMAD.U32 R3, RZ, RZ, UR42 ;  /* 0x0000002aff037e24 */ /* 0x000fe4000f8e00ff */
[----:B-1----:R-:W-:-:S03]  /*113e0*/  IMAD R2, R0, R9, RZ ;  /* 0x0000000900027224 */ /* 0x002fc600078e02ff */
[----:B0-----:R-:W-:-:S04]  /*113f0*/  IADD3 R6, R3, -0x80, R6 ;  /* 0xffffff8003067810 */ /* 0x001fc80007ffe006 */
[----:B------:R-:W-:-:S13]  /*11400*/  ISETP.GE.AND P0, PT, R6, R2, PT ;  /* 0x000000020600720c */ /* 0x000fda0003f06270 */
[----:B------:R-:W-:Y:S05]  /*11410*/  @P0 BRA `(.L_x_2602) ;  /* 0x0000000000bc0947 */ /* 0x000fea0003800000 */
[----:B------:R-:W-:Y:S01]  /*11420*/  ISETP.NE.AND P0, PT, R9, 0x1, PT ;  /* 0x000000010900780c */ /* 0x000fe20003f05270 */
[----:B------:R-:W-:Y:S01]  /*11430*/  UISETP.GT.AND UP0, UPT, UR44, 0x1, UPT ;  /* 0x000000012c00788c */ /* 0x000fe2000bf04270 */
[----:B------:R-:W-:Y:S01]  /*11440*/  IMAD.MOV.U32 R4, RZ, RZ, R6 ;  /* 0x000000ffff047224 */ /* 0x000fe200078e0006 */
[----:B------:R-:W-:Y:S02]  /*11450*/  UMOV UR18, 0x9b8 ;  /* 0x000009b800127882 */ /* 0x000fe40000000000 */
[----:B------:R-:W-:Y:S02]  /*11460*/  USEL UR18, UR18, 0x978, UP0 ;  /* 0x0000097812127887 */ /* 0x000fe40008000000 */
[----:B------:R-:W-:-:S06]  /*11470*/  USEL UR9, UR43, URZ, UP0 ;  /* 0x0000003f2b097287 */ /* 0x000fcc0008000000 */
[----:B------:R-:W0:Y:S04]  /*11480*/  @P0 LDC R5, c[0x0][0xbec] ;  /* 0x0002fb00ff050b82 */ /* 0x000e280000000800 */
[----:B------:R-:W-:Y:S01]  /*11490*/  ULDC.64 UR10, c[0x0][UR18+0x218] ;  /* 0x00008600120a7abb */ /* 0x000fe20008000a00 */
[----:B------:R-:W-:Y:S01]  /*114a0*/  ULDC.64 UR12, c[0x0][UR18+0x220] ;  /* 0x00008800120c7abb */ /* 0x000fe20008000a00 */
[----:B------:R-:W-:Y:S02]  /*114b0*/  UIMAD.WIDE.U32 UR16, UR10, UR40, URZ ;  /* 0x000000280a1072a5 */ /* 0x000fe4000f8e003f */
[----:B------:R-:W1:Y:S01]  /*114c0*/  @P0 LDC R8, c[0x0][0xbf0] ;  /* 0x0002fc00ff080b82 */ /* 0x000e620000000800 */
[----:B------:R-:W-:Y:S02]  /*114d0*/  UIMAD UR19, UR11, UR40, URZ ;  /* 0x000000280b1372a4 */ /* 0x000fe4000f8e023f */
[----:B------:R-:W-:Y:S01]  /*114e0*/  UIMAD UR13, UR13, UR4, URZ ;  /* 0x000000040d0d72a4 */ /* 0x000fe2000f8e023f */
[----:B------:R-:W-:Y:S01]  /*114f0*/  IMAD.U32 R2, RZ, RZ, UR16 ;  /* 0x00000010ff027e24 */ /* 0x000fe2000f8e00ff */
[----:B------:R-:W-:Y:S01]  /*11500*/  UIMAD.WIDE.U32 UR10, UR12, UR4, URZ ;  /* 0x000000040c0a72a5 */ /* 0x000fe2000f8e003f */
[----:B------:R-:W-:Y:S01]  /*11510*/  IMAD.U32 R3, RZ, RZ, UR17 ;  /* 0x00000011ff037e24 */ /* 0x000fe2000f8e00ff */
[----:B------:R-:W-:-:S02]  /*11520*/  UIADD3 UR19, UR17, UR19, URZ ;  /* 0x0000001311137290 */ /* 0x000fc4000fffe03f */
[----:B------:R-:W-:Y:S01]  /*11530*/  UIMAD UR13, UR12, UR8, UR13 ;  /* 0x000000080c0d72a4 */ /* 0x000fe2000f8e020d */
[----:B------:R-:W-:-:S03]  /*11540*/  ULDC.64 UR14, c[0x0][UR18+0x228] ;  /* 0x00008a00120e7abb */ /* 0x000fc60008000a00 */
[----:B------:R-:W-:Y:S01]  /*11550*/  UIADD3 UR13, UR11, UR13, URZ ;  /* 0x0000000d0b0d7290 */ /* 0x000fe2000fffe03f */
[----:B------:R-:W-:Y:S01]  /*11560*/  IMAD.U32 R11, RZ, RZ, UR19 ;  /* 0x00000013ff0b7e24 */ /* 0x000fe2000f8e00ff */
[----:B------:R-:W-:Y:S01]  /*11570*/  UIMAD.WIDE.U32 UR16, UR14, UR9, URZ ;  /* 0x000000090e1072a5 */ /* 0x000fe2000f8e003f */
[----:B0-----:R-:W-:Y:S01]  /*11580*/  @P0 IMAD.HI.U32 R5, R6, R5, RZ ;  /* 0x0000000506050227 */ /* 0x001fe200078e00ff */
[----:B------:R-:W-:-:S04]  /*11590*/  UIMAD UR9, UR15, UR9, URZ ;  /* 0x000000090f0972a4 */ /* 0x000fc8000f8e023f */
[----:B------:R-:W-:Y:S01]  /*115a0*/  UIADD3 UR9, UR17, UR9, URZ ;  /* 0x0000000911097290 */ /* 0x000fe2000fffe03f */
[----:B-1----:R-:W-:Y:S02]  /*115b0*/  @P0 SHF.R.U32.HI R4, RZ, R8, R5 ;  /* 0x00000008ff040219 */ /* 0x002fe40000011605 */
[----:B------:R-:W-:Y:S01]  /*115c0*/  IADD3 R3, P0, P1, R2, UR10, R7 ;  /* 0x0000000a02037c10 */ /* 0x000fe2000f91e007 */
[----:B------:R-:W-:Y:S01]  /*115d0*/  IMAD.U32 R2, RZ, RZ, UR20 ;  /* 0x00000014ff027e24 */ /* 0x000fe2000f8e00ff */
[----:B------:R-:W-:Y:S01]  /*115e0*/  ULDC.64 UR10, c[0x0][UR18+0x210] ;  /* 0x00008400120a7abb */ /* 0x000fe20008000a00 */
[----:B------:R-:W-:-:S04]  /*115f0*/  IMAD.MOV R5, RZ, RZ, -R4 ;  /* 0x000000ffff057224 */ /* 0x000fc800078e0a04 */
[----:B------:R-:W-:Y:S01]  /*11600*/  IMAD R5, R9, R5, R6 ;  /* 0x0000000509057224 */ /* 0x000fe200078e0206 */
[----:B------:R-:W-:Y:S01]  /*11610*/  IADD3.X R6, R11, UR13, R2, P0, P1 ;  /* 0x0000000d0b067c10 */ /* 0x000fe200087e2402 */
[----:B------:R-:W-:Y:S01]  /*11620*/  ULDC.64 UR12, c[0x0][0xba8] ;  /* 0x0002ea00000c7ab9 */ /* 0x000fe20000000a00 */
[----:B------:R-:W-:Y:S01]  /*11630*/  IADD3 R2, P0, P1, R4, UR16, R3 ;  /* 0x0000001004027c10 */ /* 0x000fe2000f91e003 */
[----:B------:R-:W-:Y:S01]  /*11640*/  IMAD R9, R5, UR11, RZ ;  /* 0x0000000b05097c24 */ /* 0x000fe2000f8e02ff */
[----:B------:R-:W-:Y:S01]  /*11650*/  SHF.R.S32.HI R3, RZ, 0x1f, R4 ;  /* 0x0000001fff037819 */ /* 0x000fe20000011404 */
[----:B------:R-:W-:Y:S01]  /*11660*/  @!UP0 ULDC UR12, c[0x0][0xb50] ;  /* 0x0002d400000c8ab9 */ /* 0x000fe20000000800 */
[----:B------:R-:W-:Y:S01]  /*11670*/  SHF.R.S32.HI R4, RZ, 0x1f, R5 ;  /* 0x0000001fff047819 */ /* 0x000fe20000011405 */
[----:B------:R-:W-:Y:S01]  /*11680*/  @!UP0 ULDC UR13, c[0x0][0xb54] ;  /* 0x0002d500000d8ab9 */ /* 0x000fe20000000800 */
[----:B------:R-:W-:-:S03]  /*11690*/  IADD3.X R3, R3, UR9, R6, P0, P1 ;  /* 0x0000000903037c10 */ /* 0x000fc600087e2406 */
[----:B------:R-:W-:Y:S02]  /*116a0*/  IMAD R9, R4, UR10, R9 ;  /* 0x0000000a04097c24 */ /* 0x000fe4000f8e0209 */
[----:B------:R-:W-:-:S04]  /*116b0*/  IMAD.WIDE.U32 R2, R5, UR10, R2 ;  /* 0x0000000a05027c25 */ /* 0x000fc8000f8e0002 */
[----:B------:R-:W-:Y:S01]  /*116c0*/  IMAD.IADD R3, R3, 0x1, R9 ;  /* 0x0000000103037824 */ /* 0x000fe200078e0209 */
[----:B------:R-:W-:-:S04]  /*116d0*/  LEA R4, P0, R2, UR12, 0x2 ;  /* 0x0000000c02047c11 */ /* 0x000fc8000f8010ff */
[----:B------:R-:W-:Y:S01]  /*116e0*/  LEA.HI.X R5, R2, UR13, R3, 0x2, P0 ;  /* 0x0000000d02057c11 */ /* 0x000fe200080f1403 */
[----:B------:R-:W-:-:S05]  /*116f0*/  IMAD.MOV.U32 R3, RZ, RZ, -0x800000 ;  /* 0xff800000ff037424 */ /* 0x000fca00078e00ff */
[----:B------:R0:W-:Y:S03]  /*11700*/  STG.E desc[UR48][R4.64], R3 ;  /* 0x0000000304007986 */ /* 0x0001e6000c101930 */
.L_x_2602:
[----:B------:R-:W-:Y:S05]  /*11710*/  BSYNC B1 ;  /* 0x0000000000017941 */ /* 0x000fea0003800000 */
.L_x_2601:
[----:B------:R-:W-:-:S06]  /*11720*/  UISETP.GT.AND UP0, UPT, UR44, 0x1, UPT ;  /* 0x000000012c00788c */ /* 0x000fcc000bf04270 */
[----:B------:R-:W-:-:S13]  /*11730*/  PLOP3.LUT P0, PT, PT, PT, UP0, 0x80, 0x0 ;  /* 0x000000000000781c */ /* 0x000fda0003f0f008 */
[----:B------:R-:W-:Y:S05]  /*11740*/  @P0 BRA `(.L_x_2597) ;  /* 0x0000000800640947 */ /* 0x000fea0003800000 */
[----:B------:R-:W1:Y:S01]  /*11750*/  LDC R11, c[0x0][0xbe8] ;  /* 0x0002fa00ff0b7b82 */ /* 0x000e620000000800 */
[C---:B------:R-:W-:Y:S01]  /*11760*/  R2UR UR10, R7.reuse ;  /* 0x00000000070a72ca */ /* 0x040fe200000e0000 */
[----:B------:R-:W-:Y:S01]  /*11770*/  ULDC.64 UR12, c[0x0][0xaa0] ;  /* 0x0002a800000c7ab9 */ /* 0x000fe20000000a00 */
[----:B------:R-:W-:Y:S01]  /*11780*/  R2UR UR14, R7 ;  /* 0x00000000070e72ca */ /* 0x000fe200000e0000 */
[----:B------:R-:W-:Y:S01]  /*11790*/  UIMAD UR9, UR20, UR12, URZ ;  /* 0x0000000c140972a4 */ /* 0x000fe2000f8e023f */
[----:B0-----:R-:W-:Y:S01]  /*117a0*/  SHF.R.S32.HI R3, RZ, 0x1f, R10 ;  /* 0x0000001fff037819 */ /* 0x001fe2000001140a */
[----:B------:R-:W-:Y:S03]  /*117b0*/  BSSY B1, `(.L_x_2603) ;  /* 0x0000050000017945 */ /* 0x000fe60003800000 */
[----:B------:R-:W-:-:S04]  /*117c0*/  LEA.HI R2, R3, R10, RZ, 0x3 ;  /* 0x0000000a03027211 */ /* 0x000fc800078f18ff */
[----:B------:R-:W-:Y:S01]  /*117d0*/  LOP3.LUT R5, R2, 0xfffffff8, RZ, 0xc0, !PT ;  /* 0xfffffff802057812 */ /* 0x000fe200078ec0ff */
[----:B------:R-:W-:Y:S01]  /*117e0*/  UIMAD.WIDE.U32 UR10, UR10, UR12, URZ ;  /* 0x0000000c0a0a72a5 */ /* 0x000fe2000f8e003f */
[----:B------:R-:W-:Y:S01]  /*117f0*/  SHF.R.S32.HI R13, RZ, 0x3, R2 ;  /* 0x00000003ff0d7819 */ /* 0x000fe20000011402 */
[----:B------:R-:W-:Y:S02]  /*11800*/  UIMAD UR9, UR14, UR13, UR9 ;  /* 0x0000000d0e0972a4 */ /* 0x000fe4000f8e0209 */
[----:B------:R-:W-:Y:S01]  /*11810*/  IMAD.IADD R10, R10, 0x1, -R5 ;  /* 0x000000010a0a7824 */ /* 0x000fe200078e0a05 */
[----:B------:R-:W-:Y:S01]  /*11820*/  ULDC.64 UR12, c[0x0][0xae8] ;  /* 0x0002ba00000c7ab9 */ /* 0x000fe20000000a00 */
[----:B------:R-:W-:Y:S02]  /*11830*/  UIADD3 UR11, UR11, UR9, URZ ;  /* 0x000000090b0b7290 */ /* 0x000fe4000fffe03f */
[----:B------:R-:W-:Y:S01]  /*11840*/  IMAD R2, R10, 0x20, R13 ;  /* 0x000000200a027824 */ /* 0x000fe200078e020d */
[----:B-1----:R-:W-:Y:S01]  /*11850*/  ISETP.NE.AND P0, PT, R11, 0x1, PT ;  /* 0x000000010b00780c */ /* 0x002fe20003f05270 */
[----:B------:R-:W-:-:S02]  /*11860*/  UIMAD.WIDE.U32 UR10, UR40, UR12, UR10 ;  /* 0x0000000c280a72a5 */ /* 0x000fc4000f8e000a */
[----:B------:R-:W-:Y:S02]  /*11870*/  VIADD R6, R2, UR42 ;  /* 0x0000002a02067c36 */ /* 0x000fe40008000000 */
[----:B------:R-:W-:Y:S02]  /*11880*/  UIMAD UR9, UR40, UR13, UR11 ;  /* 0x0000000d280972a4 */ /* 0x000fe4000f8e020b */
[----:B------:R-:W-:Y:S01]  /*11890*/  IMAD.MOV.U32 R5, RZ, RZ, R6 ;  /* 0x000000ffff057224 */ /* 0x000fe200078e0006 */
[----:B------:R-:W-:Y:S02]  /*118a0*/  ULDC.64 UR12, c[0x0][0xaf0] ;  /* 0x0002bc00000c7ab9 */ /* 0x000fe40000000a00 */
[----:B------:R-:W-:-:S03]  /*118b0*/  UIMAD UR8, UR8, UR12, URZ ;  /* 0x0000000c080872a4 */ /* 0x000fc6000f8e023f */
[----:B------:R-:W0:Y:S01]  /*118c0*/  @P0 LDC R3, c[0x0][0xbec] ;  /* 0x0002fb00ff030b82 */ /* 0x000e220000000800 */
[----:B------:R-:W-:-:S03]  /*118d0*/  UIMAD UR11, UR4, UR13, UR8 ;  /* 0x0000000d040b72a4 */ /* 0x000fc6000f8e0208 */
[----:B------:R-:W-:Y:S02]  /*118e0*/  UMOV UR8, UR10 ;  /* 0x0000000a00087c82 */ /* 0x000fe40008000000 */
[----:B------:R-:W-:Y:S02]  /*118f0*/  UIMAD.WIDE.U32 UR8, UR4, UR12, UR8 ;  /* 0x0000000c040872a5 */ /* 0x000fe4000f8e0008 */
[----:B------:R-:W1:Y:S02]  /*11900*/  @P0 LDC R7, c[0x0][0xbf0] ;  /* 0x0002fc00ff070b82 */ /* 0x000e640000000800 */
[----:B------:R-:W-:-:S03]  /*11910*/  UIADD3 UR4, UR9, UR11, URZ ;  /* 0x0000000b09047290 */ /* 0x000fc6000fffe03f */
[----:B------:R-:W-:Y:S01]  /*11920*/  ULDC.64 UR10, c[0x0][0xae0] ;  /* 0x0002b800000a7ab9 */ /* 0x000fe20000000a00 */
        /* <DEDUP_REMOVED lines=11> */
[----:B------:R-:W-:Y:S02]  /*119e0*/  VIADD R6, R13, UR42 ;  /* 0x0000002a0d067c36 */ /* 0x000fe40008000000 */
[----:B------:R-:W-:Y:S01]  /*119f0*/  IMAD R9, R5, UR11, R4 ;  /* 0x0000000b05097c24 */ /* 0x000fe2000f8e0204 */
[----:B------:R-:W-:Y:S01]  /*11a00*/  SHF.R.S32.HI R4, RZ, 0x1f, R7 ;  /* 0x0000001fff047819 */ /* 0x000fe20000011407 */
[----:B------:R-:W-:Y:S02]  /*11a10*/  IMAD R11, R0, R11, RZ ;  /* 0x0000000b000b7224 */ /* 0x000fe400078e02ff */
[----:B------:R-:W-:-:S02]  /*11a20*/  IMAD.IADD R3, R3, 0x1, R9 ;  /* 0x0000000103037824 */ /* 0x000fc400078e0209 */
[----:B------:R-:W-:Y:S02]  /*11a30*/  IMAD R4, R4, UR8, RZ ;  /* 0x0000000804047c24 */ /* 0x000fe4000f8e02ff */
[----:B------:R-:W-:-:S04]  /*11a40*/  IMAD.WIDE.U32 R2, R7, UR8, R2 ;  /* 0x0000000807027c25 */ /* 0x000fc8000f8e0002 */
[----:B------:R-:W-:Y:S01]  /*11a50*/  IMAD R5, R7, UR9, R4 ;  /* 0x0000000907057c24 */ /* 0x000fe2000f8e0204 */
[----:B------:R-:W-:Y:S01]  /*11a60*/  ULDC.64 UR8, c[0x0][0xa80] ;  /* 0x0002a00000087ab9 */ /* 0x000fe20000000a00 */
        /* <DEDUP_REMOVED lines=36> */
.L_x_2604:
[----:B------:R-:W-:Y:S05]  /*11cb0*/  BSYNC B1 ;  /* 0x0000000000017941 */ /* 0x000fea0003800000 */
.L_x_2603:
        /* <DEDUP_REMOVED lines=21> */
.L_x_2606:
[----:B------:R-:W-:Y:S05]  /*11e10*/  BSYNC B1 ;  /* 0x0000000000017941 */ /* 0x000fea0003800000 */
.L_x_2605:
        /* <DEDUP_REMOVED lines=21> */
.L_x_2608:
[----:B------:R-:W-:Y:S05]  /*11f70*/  BSYNC B1 ;  /* 0x0000000000017941 */ /* 0x000fea0003800000 */
.L_x_2607:
        /* <DEDUP_REMOVED lines=22> */
.L_x_2597:
[----:B------:R-:W-:Y:S05]  /*120e0*/  BSYNC B0 ;  /* 0x0000000000007941 */ /* 0x000fea0003800000 */
.L_x_2587:
[----:B------:R-:W-:Y:S02]  /*120f0*/  ULDC UR4, c[0x0][0xc3c] ;  /* 0x00030f0000047ab9 */ /* 0x000fe40000000800 */
[----:B------:R-:W-:-:S06]  /*12100*/  UISETP.GE.AND UP0, UPT, UR7, UR4, UPT ;  /* 0x000000040700728c */ /* 0x000fcc000bf06270 */
[----:B------:R-:W-:-:S13]  /*12110*/  PLOP3.LUT P0, PT, PT, PT, UP0, 0x80, 0x0 ;  /* 0x000000000000781c */ /* 0x000fda0003f0f008 */
[----:B------:R-:W-:Y:S05]  /*12120*/  @!P0 BRA `(.L_x_2609) ;  /* 0xfffffeec00c48947 */ /* 0x000fea000383ffff */
[----:B------:R-:W-:Y:S05]  /*12130*/  EXIT ;  /* 0x000000000000794d */ /* 0x000fea0003800000 */
.L_x_2496:
        /* <DEDUP_REMOVED lines=16> */
.L_x_2610:
        /* <DEDUP_REMOVED lines=43> */
.L_x_2614:
        /* <DEDUP_REMOVED lines=35> */
.L_x_2612:
        /* <DEDUP_REMOVED lines=9> */
[----:B0-----:R-:W-:-:S07]  /*127b0*/  ISETP.NE.AND P1, PT, R9, 0x1, PT ;  /* 0x000000010900780c */ /* 0x001fce0003f25270 */
[----:B-1----:R-:W-:Y:S06]  /*127c0*/  @!P0 BRA `(.L_x_2615) ;  /* 0x0000000000088947 */ /* 0x002fec0003800000 */
[----:B------:R-:W-:-:S06]  /*127d0*/  VIADD R24, R27, 0xffffffff ;  /* 0xffffffff1b187836 */ /* 0x000fcc0000000000 */
[----:B------:R0:W1:Y:S02]  /*127e0*/  SHFL.IDX PT, R24, R5, R24, 0x1f ;  /* 0x00001f1805187589 */ /* 0x00006400000e0000 */
.L_x_2615:
[----:B-1----:R-:W-:Y:S02]  /*127f0*/  IMAD R24, R24, UR5, R3 ;  /* 0x0000000518187c24 */ /* 0x002fe4000f8e0203 */
[----:B------:R-:W-:-:S03]  /*12800*/  VIADD R27, R27, UR4 ;  /* 0x000000041b1b7c36 */ /* 0x000fc60008000000 */
[----:B0-----:R-:W-:Y:S01]  /*12810*/  IADD3 R5, -R24, UR6, RZ ;  /* 0x0000000618057c10 */ /* 0x001fe2000fffe1ff */
[----:B------:R-:W-:Y:S06]  /*12820*/  @!P1 BRA `(.L_x_2616) ;  /* 0x0000000000e89947 */ /* 0x000fec0003800000 */
[-C--:B--2---:R-:W-:Y:S02]  /*12830*/  IABS R12, R6.reuse ;  /* 0x00000006000c7213 */ /* 0x084fe40000000000 */
[----:B------:R-:W-:Y:S02]  /*12840*/  IABS R4, R9 ;  /* 0x0000000900047213 */ /* 0x000fe40000000000 */
[----:B------:R-:W0:Y:S01]  /*12850*/  I2F.RP R8, R12 ;  /* 0x0000000c00087306 */ /* 0x000e220000209400 */
[----:B------:R-:W-:-:S07]  /*12860*/  IABS R13, R6 ;  /* 0x00000006000d7213 */ /* 0x000fce0000000000 */
[----:B------:R-:W1:Y:S08]  /*12870*/  I2F.RP R10, R4 ;  /* 0x00000004000a7306 */ /* 0x000e700000209400 */
[----:B0-----:R-:W0:Y:S08]  /*12880*/  MUFU.RCP R8, R8 ;  /* 0x0000000800087308 */ /* 0x001e300000001000 */
[----:B-1----:R-:W-:Y:S01]  /*12890*/  MUFU.RCP R10, R10 ;  /* 0x0000000a000a7308 */ /* 0x002fe20000001000 */
[----:B0-----:R-:W-:Y:S01]  /*128a0*/  VIADD R2, R8, 0xffffffe ;  /* 0x0ffffffe08027836 */ /* 0x001fe20000000000 */
[----:B------:R-:W-:-:S06]  /*128b0*/  IABS R8, R5 ;  /* 0x0000000500087213 */ /* 0x000fcc0000000000 */
[----:B------:R0:W1:Y:S02]  /*128c0*/  F2I.FTZ.U32.TRUNC.NTZ R3, R2 ;  /* 0x0000000200037305 */ /* 0x000064000021f000 */
[----:B0-----:R-:W-:Y:S02]  /*128d0*/  IMAD.MOV.U32 R2, RZ, RZ, RZ ;  /* 0x000000ffff027224 */ /* 0x001fe400078e00ff */
[----:B-1----:R-:W-:-:S04]  /*128e0*/  IMAD.MOV R11, RZ, RZ, -R3 ;  /* 0x000000ffff0b7224 */ /* 0x002fc800078e0a03 */
[----:B------:R-:W-:-:S04]  /*128f0*/  IMAD R11, R11, R12, RZ ;  /* 0x0000000c0b0b7224 */ /* 0x000fc800078e02ff */
[----:B------:R-:W-:-:S04]  /*12900*/  IMAD.HI.U32 R3, R3, R11, R2 ;  /* 0x0000000b03037227 */ /* 0x000fc800078e0002 */
[----:B------:R-:W-:Y:S02]  /*12910*/  IMAD.MOV R11, RZ, RZ, -R13 ;  /* 0x000000ffff0b7224 */ /* 0x000fe400078e0a0d */
[----:B------:R-:W-:-:S04]  /*12920*/  IMAD.HI.U32 R2, R3, R8, RZ ;  /* 0x0000000803027227 */ /* 0x000fc800078e00ff */
[----:B------:R-:W-:Y:S01]  /*12930*/  IMAD R3, R2, R11, R8 ;  /* 0x0000000b02037224 */ /* 0x000fe200078e0208 */
[----:B------:R-:W-:Y:S01]  /*12940*/  LOP3.LUT R8, R5, R6, RZ, 0x3c, !PT ;  /* 0x0000000605087212 */ /* 0x000fe200078e3cff */
[----:B------:R-:W-:-:S03]  /*12950*/  VIADD R11, R10, 0xffffffe ;  /* 0x0ffffffe0a0b7836 */ /* 0x000fc60000000000 */
[----:B------:R-:W-:Y:S02]  /*12960*/  ISETP.GT.U32.AND P1, PT, R12, R3, PT ;  /* 0x000000030c00720c */ /* 0x000fe40003f24070 */
[----:B------:R-:W-:-:S11]  /*12970*/  ISETP.GE.AND P2, PT, R8, RZ, PT ;  /* 0x000000ff0800720c */ /* 0x000fd60003f46270 */
[----:B------:R-:W-:Y:S02]  /*12980*/  @!P1 IMAD.IADD R3, R3, 0x1, -R12 ;  /* 0x0000000103039824 */ /* 0x000fe400078e0a0c */
[----:B------:R-:W-:Y:S01]  /*12990*/  @!P1 VIADD R2, R2, 0x1 ;  /* 0x0000000102029836 */ /* 0x000fe20000000000 */
[----:B------:R-:W-:Y:S02]  /*129a0*/  ISETP.NE.AND P1, PT, R6, RZ, PT ;  /* 0x000000ff0600720c */ /* 0x000fe40003f25270 */
[----:B------:R-:W-:Y:S02]  /*129b0*/  ISETP.GE.U32.AND P0, PT, R3, R12, PT ;  /* 0x0000000c0300720c */ /* 0x000fe40003f06070 */
[----:B------:R-:W0:Y:S11]  /*129c0*/  F2I.FTZ.U32.TRUNC.NTZ R3, R11 ;  /* 0x0000000b00037305 */ /* 0x000e36000021f000 */
        /* <DEDUP_REMOVED lines=9> */
[----:B------:R-:W-:-:S04]  /*12a60*/  IMAD.MOV.U32 R2, RZ, RZ, RZ ;  /* 0x000000ffff027224 */ /* 0x000fc800078e00ff */
[----:B------:R-:W-:-:S04]  /*12a70*/  IMAD.HI.U32 R2, R3, R11, R2 ;  /* 0x0000000b03027227 */ /* 0x000fc800078e0002 */
[----:B------:R-:W-:Y:S02]  /*12a80*/  IMAD.MOV.U32 R3, RZ, RZ, R8 ;  /* 0x000000ffff037224 */ /* 0x000fe400078e0008 */
[----:B------:R-:W-:Y:S02]  /*12a90*/  IMAD.MOV.U32 R8, RZ, RZ, R12 ;  /* 0x000000ffff087224 */ /* 0x000fe400078e000c */
[----:B------:R-:W-:-:S04]  /*12aa0*/  IMAD.HI.U32 R2, R2, R3, RZ ;  /* 0x0000000302027227 */ /* 0x000fc800078e00ff */
[----:B------:R-:W-:-:S05]  /*12ab0*/  IMAD R3, R2, R8, R3 ;  /* 0x0000000802037224 */ /* 0x000fca00078e0203 */
[----:B------:R-:W-:-:S13]  /*12ac0*/  ISETP.GT.U32.AND P1, PT, R4, R3, PT ;  /* 0x000000030400720c */ /* 0x000fda0003f24070 */
[----:B------:R-:W-:Y:S02]  /*12ad0*/  @!P1 IMAD.IADD R3, R3, 0x1, -R4 ;  /* 0x0000000103039824 */ /* 0x000fe400078e0a04 */
[----:B------:R-:W-:Y:S01]  /*12ae0*/  @!P1 VIADD R2, R2, 0x1 ;  /* 0x0000000102029836 */ /* 0x000fe20000000000 */
[----:B------:R-:W-:Y:S02]  /*12af0*/  ISETP.NE.AND P1, PT, R9, RZ, PT ;  /* 0x000000ff0900720c */ /* 0x000fe40003f25270 */
[----:B------:R-:W-:Y:S02]  /*12b00*/  ISETP.GE.U32.AND P0, PT, R3, R4, PT ;  /* 0x000000040300720c */ /* 0x000fe40003f06070 */
[----:B------:R-:W-:-:S04]  /*12b10*/  LOP3.LUT R3, R10, R9, RZ, 0x3c, !PT ;  /* 0x000000090a037212 */ /* 0x000fc800078e3cff */
[----:B------:R-:W-:Y:S01]  /*12b20*/  ISETP.GE.AND P2, PT, R3, RZ, PT ;  /* 0x000000ff0300720c */ /* 0x000fe20003f46270 */
[----:B------:R-:W-:-:S06]  /*12b30*/  IMAD.MOV R3, RZ, RZ, -R10 ;  /* 0x000000ffff037224 */ /* 0x000fcc00078e0a0a */
[----:B------:R-:W-:-:S06]  /*12b40*/  @P0 VIADD R2, R2, 0x1 ;  /* 0x0000000102020836 */ /* 0x000fcc0000000000 */
[----:B------:R-:W-:Y:S01]  /*12b50*/  @!P2 IMAD.MOV R2, RZ, RZ, -R2 ;  /* 0x000000ffff02a224 */ /* 0x000fe200078e0a02 */
[----:B------:R-:W-:-:S05]  /*12b60*/  @!P1 LOP3.LUT R2, RZ, R9, RZ, 0x33, !PT ;  /* 0x00000009ff029212 */ /* 0x000fca00078e33ff */
[----:B------:R-:W-:-:S04]  /*12b70*/  IMAD.MOV R26, RZ, RZ, -R2 ;  /* 0x000000ffff1a7224 */ /* 0x000fc800078e0a02 */
[C---:B------:R-:W-:Y:S02]  /*12b80*/  IMAD R26, R9.reuse, R26, R10 ;  /* 0x0000001a091a7224 */ /* 0x040fe400078e020a */
[----:B------:R-:W-:Y:S02]  /*12b90*/  IMAD R9, R9, 0x1000000, R2 ;  /* 0x0100000009097824 */ /* 0x000fe400078e0202 */
[----:B------:R-:W-:Y:S02]  /*12ba0*/  IMAD R2, R6, R3, R5 ;  /* 0x0000000306027224 */ /* 0x000fe400078e0205 */
[----:B------:R-:W-:Y:S01]  /*12bb0*/  IMAD R26, R26, 0x10000, R9 ;  /* 0x000100001a1a7824 */ /* 0x000fe200078e0209 */
[----:B------:R-:W-:Y:S06]  /*12bc0*/  BRA `(.L_x_2617) ;  /* 0x0000000000f47947 */ /* 0x000fec0003800000 */
.L_x_2616:
[----:B------:R-:W0:Y:S02]  /*12bd0*/  LDC.64 R2, c[0x0][0xc90] ;  /* 0x00032400ff027b82 */ /* 0x000e240000000a00 */
[----:B0-----:R-:W-:-:S05]  /*12be0*/  IMAD.WIDE R2, R27, 0x4, R2 ;  /* 0x000000041b027825 */ /* 0x001fca00078e0202 */
[----:B------:R0:W2:Y:S01]  /*12bf0*/  LDG.E R13, desc[UR48][R2.64] ;  /* 0x00000030020d7981 */ /* 0x0000a2000c1e1900 */
[----:B------:R-:W-:Y:S01]  /*12c00*/  IABS R15, R5 ;  /* 0x00000005000f7213 */ /* 0x000fe20000000000 */
[----:B0-----:R-:W-:Y:S02]  /*12c10*/  IMAD.MOV.U32 R2, RZ, RZ, RZ ;  /* 0x000000ffff027224 */ /* 0x001fe400078e00ff */
[----:B--2---:R-:W-:-:S05]  /*12c20*/  IMAD R4, R6, R13, RZ ;  /* 0x0000000d06047224 */ /* 0x004fca00078e02ff */
[-C--:B------:R-:W-:Y:S02]  /*12c30*/  IABS R10, R4.reuse ;  /* 0x00000004000a7213 */ /* 0x080fe40000000000 */
[----:B------:R-:W-:Y:S02]  /*12c40*/  IABS R12, R4 ;  /* 0x00000004000c7213 */ /* 0x000fe40000000000 */
[----:B------:R-:W0:Y:S08]  /*12c50*/  I2F.RP R8, R10 ;  /* 0x0000000a00087306 */ /* 0x000e300000209400 */
[----:B0-----:R-:W0:Y:S02]  /*12c60*/  MUFU.RCP R8, R8 ;  /* 0x0000000800087308 */ /* 0x001e240000001000 */
[----:B0-----:R-:W-:-:S06]  /*12c70*/  VIADD R9, R8, 0xffffffe ;  /* 0x0ffffffe08097836 */ /* 0x001fcc0000000000 */
[----:B------:R-:W0:Y:S02]  /*12c80*/  F2I.FTZ.U32.TRUNC.NTZ R3, R9 ;  /* 0x0000000900037305 */ /* 0x000e24000021f000 */
[----:B0-----:R-:W-:-:S04]  /*12c90*/  IMAD.MOV R11, RZ, RZ, -R3 ;  /* 0x000000ffff0b7224 */ /* 0x001fc800078e0a03 */
[----:B------:R-:W-:-:S04]  /*12ca0*/  IMAD R11, R11, R10, RZ ;  /* 0x0000000a0b0b7224 */ /* 0x000fc800078e02ff */
[----:B------:R-:W-:-:S04]  /*12cb0*/  IMAD.HI.U32 R2, R3, R11, R2 ;  /* 0x0000000b03027227 */ /* 0x000fc800078e0002 */
[----:B------:R-:W-:Y:S02]  /*12cc0*/  IMAD.MOV R3, RZ, RZ, -R12 ;  /* 0x000000ffff037224 */ /* 0x000fe400078e0a0c */
        /* <DEDUP_REMOVED lines=12> */
[----:B------:R-:W-:Y:S02]  /*12d90*/  IMAD R11, R13, R2, RZ ;  /* 0x000000020d0b7224 */ /* 0x000fe400078e02ff */
[----:B------:R-:W-:Y:S02]  /*12da0*/  IMAD.MOV R2, RZ, RZ, -R2 ;  /* 0x000000ffff027224 */ /* 0x000fe400078e0a02 */
[----:B------:R-:W-:Y:S02]  /*12db0*/  IMAD.MOV R3, RZ, RZ, -R11 ;  /* 0x000000ffff037224 */ /* 0x000fe400078e0a0b */
[----:B------:R-:W-:Y:S02]  /*12dc0*/  IMAD R4, R4, R2, R5 ;  /* 0x0000000204047224 */ /* 0x000fe400078e0205 */
[----:B------:R-:W-:Y:S01]  /*12dd0*/  IMAD.MOV.U32 R2, RZ, RZ, RZ ;  /* 0x000000ffff027224 */ /* 0x000fe200078e00ff */
[----:B------:R-:W-:-:S04]  /*12de0*/  VIADDMNMX R13, R3, UR5, R13, PT ;  /* 0x00000005030d7c46 */ /* 0x000fc8000b80010d */
[-C--:B------:R-:W-:Y:S01]  /*12df0*/  IABS R10, R13.reuse ;  /* 0x0000000d000a7213 */ /* 0x080fe20000000000 */
[----:B------:R-:W-:Y:S01]  /*12e00*/  IMAD.MOV R26, RZ, RZ, -R13 ;  /* 0x000000ffff1a7224 */ /* 0x000fe200078e0a0d */
[----:B------:R-:W-:Y:S02]  /*12e10*/  IABS R12, R13 ;  /* 0x0000000d000c7213 */ /* 0x000fe40000000000 */
[----:B------:R-:W0:Y:S08]  /*12e20*/  I2F.RP R8, R10 ;  /* 0x0000000a00087306 */ /* 0x000e300000209400 */
[----:B0-----:R-:W0:Y:S02]  /*12e30*/  MUFU.RCP R8, R8 ;  /* 0x0000000800087308 */ /* 0x001e240000001000 */
[----:B0-----:R-:W-:-:S06]  /*12e40*/  VIADD R3, R8, 0xffffffe ;  /* 0x0ffffffe08037836 */ /* 0x001fcc0000000000 */
[----:B------:R-:W0:Y:S02]  /*12e50*/  F2I.FTZ.U32.TRUNC.NTZ R3, R3 ;  /* 0x0000000300037305 */ /* 0x000e24000021f000 */
[----:B0-----:R-:W-:-:S04]  /*12e60*/  IMAD.MOV R9, RZ, RZ, -R3 ;  /* 0x000000ffff097224 */ /* 0x001fc800078e0a03 */
[----:B------:R-:W-:Y:S01]  /*12e70*/  IMAD.MOV.U32 R5, RZ, RZ, R9 ;  /* 0x000000ffff057224 */ /* 0x000fe200078e0009 */
[----:B------:R-:W-:-:S03]  /*12e80*/  IABS R9, R4 ;  /* 0x0000000400097213 */ /* 0x000fc60000000000 */
        /* <DEDUP_REMOVED lines=11> */
[----:B------:R-:W-:Y:S02]  /*12f40*/  ISETP.GE.AND P2, PT, R3, RZ, PT ;  /* 0x000000ff0300720c */ /* 0x000fe40003f46270 */
[----:B------:R-:W-:-:S05]  /*12f50*/  IADD3 R3, R11, 0x1000000, R4 ;  /* 0x010000000b037810 */ /* 0x000fca0007ffe004 */
[----:B------:R-:W-:-:S06]  /*12f60*/  @P0 VIADD R2, R2, 0x1 ;  /* 0x0000000102020836 */ /* 0x000fcc0000000000 */
[----:B------:R-:W-:Y:S01]  /*12f70*/  @!P2 IMAD.MOV R2, RZ, RZ, -R2 ;  /* 0x000000ffff02a224 */ /* 0x000fe200078e0a02 */
[----:B------:R-:W-:-:S05]  /*12f80*/  @!P1 LOP3.LUT R2, RZ, R13, RZ, 0x33, !PT ;  /* 0x0000000dff029212 */ /* 0x000fca00078e33ff */
[----:B------:R-:W-:-:S07]  /*12f90*/  IMAD R26, R2, R26, R3 ;  /* 0x0000001a021a7224 */ /* 0x000fce00078e0203 */
.L_x_2617:
[----:B------:R-:W-:-:S05]  /*12fa0*/  LOP3.LUT R25, RZ, R2, RZ, 0x33, !PT ;  /* 0x00000002ff197212 */ /* 0x000fca00078e33ff */
[----:B------:R-:W-:Y:S01]  /*12fb0*/  IMAD.IADD R25, R6, 0x1, R25 ;  /* 0x0000000106197824 */ /* 0x000fe200078e0219 */
[----:B------:R-:W-:Y:S06]  /*12fc0*/  BRA `(.L_x_2618) ;  /* 0x0000000000147947 */ /* 0x000fec0003800000 */
.L_x_2613:
[----:B------:R-:W-:Y:S01]  /*12fd0*/  ULDC UR4, c[0x0][0xc3c] ;  /* 0x00030f0000047ab9 */ /* 0x000fe20000000800 */
[----:B------:R-:W-:Y:S02]  /*12fe0*/  IMAD.MOV.U32 R25, RZ, RZ, RZ ;  /* 0x000000ffff197224 */ /* 0x000fe400078e00ff */
[----:B------:R-:W-:Y:S02]  /*12ff0*/  IMAD.U32 R24, RZ, RZ, UR6 ;  /* 0x00000006ff187e24 */ /* 0x000fe4000f8e00ff */
[----:B------:R-:W-:Y:S02]  /*13000*/  IMAD.MOV.U32 R26, RZ, RZ, RZ ;  /* 0x000000ffff1a7224 */ /* 0x000fe400078e00ff */
[----:B------:R-:W-:-:S07]  /*13010*/  IMAD.U32 R27, RZ, RZ, UR4 ;  /* 0x00000004ff1b7e24 */ /* 0x000fce000f8e00ff */
.L_x_2618:
[----:B------:R-:W-:-:S13]  /*13020*/  ISETP.NE.AND P0, PT, R7, RZ, PT ;  /* 0x000000ff0700720c */ /* 0x000fda0003f05270 */
[----:B------:R-:W0:Y:S01]  /*13030*/  @!P0 S2R R3, SR_CgaCtaId ;  /* 0x0000000000038919 */ /* 0x000e220000008800 */
[----:B------:R-:W-:-:S04]  /*13040*/  @!P0 MOV R2, 0x400 ;  /* 0x0000040000028802 */ /* 0x000fc80000000f00 */
[----:B0-----:R-:W-:-:S05]  /*13050*/  @!P0 LEA R2, R3, R2, 0x18 ;  /* 0x0000000203028211 */ /* 0x001fca00078ec0ff */
[----:B------:R1:W-:Y:S01]  /*13060*/  @!P0 STS.128 [R2+0x228d0], R24 ;  /* 0x0228d01802008388 */ /* 0x0003e20000000c00 */
[----:B------:R-:W-:Y:S06]  /*13070*/  BAR.ARV 0x5, 0x180 ;  /* 0x0146000000007b1d */ /* 0x000fec0000002000 */
.L_x_2611:
        /* <DEDUP_REMOVED lines=29> */
.L_x_2690:
[----:B------:R-:W-:Y:S05]  /*13250*/  YIELD ;  /* 0x0000000000007946 */ /* 0x000fea0003800000 */
[----:B------:R-:W-:Y:S01]  /*13260*/  ULDC.64 UR4, c[0x0][0xa28] ;  /* 0x00028a0000047ab9 */ /* 0x000fe20000000a00 */
[----:B------:R-:W-:Y:S01]  /*13270*/  IMAD.MOV.U32 R30, RZ, RZ, RZ ;  /* 0x000000ffff1e7224 */ /* 0x000fe200078e00ff */
[----:B------:R-:W-:-:S04]  /*13280*/  ISETP.NE.U32.AND P0, PT, RZ, UR4, PT ;  /* 0x00000004ff007c0c */ /* 0x000fc8000bf05070 */
[----:B------:R-:W-:Y:S01]  /*13290*/  ISETP.NE.AND.EX P0, PT, RZ, UR5, PT, P0 ;  /* 0x00000005ff007c0c */ /* 0x000fe2000bf05300 */
[----:B------:R-:W-:-:S12]  /*132a0*/  ULDC.64 UR4, c[0x0][0xa18] ;  /* 0x0002860000047ab9 */ /* 0x000fd80000000a00 */
[----:B0-----:R-:W0:Y:S02]  /*132b0*/  @P0 LDC.64 R2, c[0x0][0xa28] ;  /* 0x00028a00ff020b82 */ /* 0x001e240000000a00 */
[----:B0-----:R-:W-:-:S05]  /*132c0*/  @P0 IMAD.WIDE R2, R27, 0x4, R2 ;  /* 0x000000041b020825 */ /* 0x001fca00078e0202 */
[----:B------:R0:W5:Y:S01]  /*132d0*/  @P0 LDG.E R30, desc[UR48][R2.64] ;  /* 0x00000030021e0981 */ /* 0x000162000c1e1900 */
[----:B------:R-:W-:Y:S01]  /*132e0*/  ISETP.NE.U32.AND P0, PT, RZ, UR4, PT ;  /* 0x00000004ff007c0c */ /* 0x000fe2000bf05070 */
[----:B------:R-:W-:Y:S01]  /*132f0*/  IMAD.MOV.U32 R37, RZ, RZ, RZ ;  /* 0x000000ffff257224 */ /* 0x000fe200078e00ff */
[----:B------:R-:W-:Y:S02]  /*13300*/  LOP3.LUT R16, R16, 0xfffffdff, RZ, 0xc0, !PT ;  /* 0xfffffdff10107812 */ /* 0x000fe400078ec0ff */
[----:B------:R-:W-:Y:S01]  /*13310*/  ISETP.NE.AND.EX P1, PT, RZ, UR5, PT, P0 ;  /* 0x00000005ff007c0c */ /* 0x000fe2000bf25300 */
[----:B------:R-:W-:Y:S02]  /*13320*/  ULDC.64 UR4, c[0x0][0xa00] ;  /* 0x0002800000047ab9 */ /* 0x000fe40000000a00 */
[----:B------:R-:W-:Y:S01]  /*13330*/  ISETP.NE.U32.AND P0, PT, RZ, UR4, PT ;  /* 0x00000004ff007c0c */ /* 0x000fe2000bf05070 */
[----:B0-----:R-:W0:Y:S03]  /*13340*/  LDC.64 R2, c[0x0][0xa00] ;  /* 0x00028000ff027b82 */ /* 0x001e260000000a00 */
[----:B------:R-:W-:Y:S01]  /*13350*/  ISETP.NE.AND.EX P2, PT, RZ, UR5, PT, P0 ;  /* 0x00000005ff007c0c */ /* 0x000fe2000bf45300 */
[----:B------:R-:W-:-:S05]  /*13360*/  ULDC.64 UR4, c[0x0][0x418] ;  /* 0x0001060000047ab9 */ /* 0x000fca0000000a00 */
[----:B-1----:R-:W1:Y:S07]  /*13370*/  @P1 LDC.64 R4, c[0x0][0xa18] ;  /* 0x00028600ff041b82 */ /* 0x002e6e0000000a00 */
[----:B------:R-:W-:Y:S01]  /*13380*/  @P2 LOP3.LUT R16, R16, 0x200, RZ, 0xfc, !PT ;  /* 0x0000020010102812 */ /* 0x000fe200078efcff */
[----:B0-----:R-:W-:-:S05]  /*13390*/  IMAD.WIDE R2, R27, 0x4, R2 ;  /* 0x000000041b027825 */ /* 0x001fca00078e0202 */
[----:B------:R0:W5:Y:S01]  /*133a0*/  @P2 LDG.E R37, desc[UR48][R2.64] ;  /* 0x0000003002252981 */ /* 0x000162000c1e1900 */
[----:B-1----:R-:W-:-:S05]  /*133b0*/  @P1 IMAD.WIDE R4, R27, 0x4, R4 ;  /* 0x000000041b041825 */ /* 0x002fca00078e0204 */
[----:B------:R0:W5:Y:S01]  /*133c0*/  @P1 LDG.E R35, desc[UR48][R4.64] ;  /* 0x0000003004231981 */ /* 0x000162000c1e1900 */
[----:B------:R-:W-:-:S03]  /*133d0*/  UISETP.NE.U32.AND UP0, UPT, UR4, URZ, UPT ;  /* 0x0000003f0400728c */ /* 0x000fc6000bf05070 */
[----:B------:R-:W-:Y:S01]  /*133e0*/  ULDC UR4, c[0x0][0x424] ;  /* 0x0001090000047ab9 */ /* 0x000fe20000000800 */
[----:B------:R-:W-:-:S03]  /*133f0*/  UISETP.NE.AND.EX UP0, UPT, UR5, URZ, UPT, UP0 ;  /* 0x0000003f0500728c */ /* 0x000fc6000bf05300 */
[----:B------:R-:W-:Y:S01]  /*13400*/  ULDC UR5, c[0x0][0x2f0] ;  /* 0x0000bc0000057ab9 */ /* 0x000fe20000000800 */
[----:B------:R-:W-:-:S04]  /*13410*/  USEL UR4, UR4, 0x1, UP0 ;  /* 0x0000000104047887 */ /* 0x000fc80008000000 */
[----:B------:R-:W-:-:S06]  /*13420*/  UIMAD UR4, UR4, UR5, URZ ;  /* 0x00000005040472a4 */ /* 0x000fcc000f8e023f */
[----:B------:R-:W-:Y:S01]  /*13430*/  IMAD.U32 R19, RZ, RZ, UR4 ;  /* 0x00000004ff137e24 */ /* 0x000fe2000f8e00ff */
[----:B0-2-4-:R-:W-:Y:S06]  /*13440*/  @P1 BRA `(.L_x_2620) ;  /* 0x0000000000181947 */ /* 0x015fec0003800000 */
[----:B------:R-:W-:Y:S02]  /*13450*/  ULDC UR4, c[0x0][0x288] ;  /* 0x0000a20000047ab9 */ /* 0x000fe40000000800 */
[----:B-----5:R-:W-:Y:S01]  /*13460*/  IMAD.U32 R35, RZ, RZ, UR4 ;  /* 0x00000004ff237e24 */ /* 0x020fe2000f8e00ff */
[----:B------:R-:W-:Y:S06]  /*13470*/  @!P2 BRA `(.L_x_2620) ;  /* 0x00000000000ca947 */ /* 0x000fec0003800000 */
[----:B------:R-:W2:Y:S04]  /*13480*/  LDG.E R0, desc[UR48][R2.64] ;  /* 0x0000003002007981 */ /* 0x000ea8000c1e1900 */
[----:B------:R-:W2:Y:S02]  /*13490*/  LDG.E R35, desc[UR48][R2.64+0x4] ;  /* 0x0000043002237981 */ /* 0x000ea4000c1e1900 */
[----:B--2---:R-:W-:-:S07]  /*134a0*/  IMAD.IADD R35, R35, 0x1, -R0 ;  /* 0x0000000123237824 */ /* 0x004fce00078e0a00 */
.L_x_2620:
[----:B------:R-:W-:Y:S02]  /*134b0*/  ULDC.64 UR4, c[0x0][0xa20] ;  /* 0x0002880000047ab9 */ /* 0x000fe40000000a00 */
[----:B------:R-:W-:-:S04]  /*134c0*/  ISETP.NE.U32.AND P0, PT, RZ, UR4, PT ;  /* 0x00000004ff007c0c */ /* 0x000fc8000bf05070 */
[----:B------:R-:W-:-:S13]  /*134d0*/  ISETP.NE.AND.EX P0, PT, RZ, UR5, PT, P0 ;  /* 0x00000005ff007c0c */ /* 0x000fda000bf05300 */
[----:B------:R-:W-:Y:S05]  /*134e0*/  @!P0 BRA `(.L_x_2621) ;  /* 0x0000000000108947 */ /* 0x000fea0003800000 */
[----:B------:R-:W0:Y:S02]  /*134f0*/  LDC.64 R2, c[0x0][0xa20] ;  /* 0x00028800ff027b82 */ /* 0x000e240000000a00 */
[----:B0-----:R-:W-:-:S05]  /*13500*/  IMAD.WIDE R2, R27, 0x4, R2 ;  /* 0x000000041b027825 */ /* 0x001fca00078e0202 */
[----:B------:R0:W5:Y:S01]  /*13510*/  LDG.E R19, desc[UR48][R2.64] ;  /* 0x0000003002137981 */ /* 0x000162000c1e1900 */
[----:B------:R-:W-:Y:S05]  /*13520*/  BRA `(.L_x_2622) ;  /* 0x0000000000247947 */ /* 0x000fea0003800000 */
.L_x_2621:
        /* <DEDUP_REMOVED lines=9> */
.L_x_2622:
[----:B------:R-:W1:Y:S01]  /*135c0*/  LDC R0, c[0x0][0x448] ;  /* 0x00011200ff007b82 */ /* 0x000e620000000800 */
[----:B------:R-:W-:Y:S01]  /*135d0*/  IMAD.SHL.U32 R33, R25, 0x80, RZ ;  /* 0x0000008019217824 */ /* 0x000fe200078e00ff */
[----:B------:R-:W-:Y:S01]  /*135e0*/  LOP3.LUT R16, R16, 0xfffffeff, RZ, 0xc0, !PT ;  /* 0xfffffeff10107812 */ /* 0x000fe200078ec0ff */
[----:B-----5:R-:W-:-:S05]  /*135f0*/  IMAD.IADD R19, R19, 0x1, -R30 ;  /* 0x0000000113137824 */ /* 0x020fca00078e0a1e */
[----:B0-----:R-:W0:Y:S01]  /*13600*/  LDC.64 R2, c[0x0][0x9e0] ;  /* 0x00027800ff027b82 */ /* 0x001e220000000a00 */
[----:B-1----:R-:W-:Y:S01]  /*13610*/  ISETP.NE.AND P2, PT, R0, 0x1, PT ;  /* 0x000000010000780c */ /* 0x002fe20003f45270 */
[----:B------:R-:W-:Y:S01]  /*13620*/  VIADD R0, R33, 0x7f ;  /* 0x0000007f21007836 */ /* 0x000fe20000000000 */
[----:B0-----:R-:W-:-:S11]  /*13630*/  ISETP.GE.AND P1, PT, R3, 0x1, PT ;  /* 0x000000010300780c */ /* 0x001fd60003f26270 */
[----:B------:R-:W0:Y:S01]  /*13640*/  @P2 LDC R5, c[0x0][0x44c] ;  /* 0x00011300ff052b82 */ /* 0x000e220000000800 */
[----:B------:R-:W-:-:S07]  /*13650*/  @P2 LOP3.LUT R16, R16, 0x100, RZ, 0xfc, !PT ;  /* 0x0000010010102812 */ /* 0x000fce00078efcff */
[----:B------:R-:W1:Y:S01]  /*13660*/  @P2 LDC R7, c[0x0][0x450] ;  /* 0x00011400ff072b82 */ /* 0x000e620000000800 */
[----:B0-----:R-:W-:Y:S01]  /*13670*/  @P2 IMAD.HI.U32 R4, R0, R5, RZ ;  /* 0x0000000500042227 */ /* 0x001fe200078e00ff */
[----:B------:R-:W-:-:S04]  /*13680*/  IADD3 R5, R19, 0x1, -R35 ;  /* 0x0000000113057810 */ /* 0x000fc80007ffe823 */
[----:B-1----:R-:W-:-:S05]  /*13690*/  @P2 SHF.R.U32.HI R0, RZ, R7, R4 ;  /* 0x00000007ff002219 */ /* 0x002fca0000011604 */
[----:B------:R-:W-:-:S04]  /*136a0*/  IMAD.IADD R7, R5, 0x1, R0 ;  /* 0x0000000105077824 */ /* 0x000fc800078e0200 */
[----:B------:R-:W-:Y:S01]  /*136b0*/  IMAD.IADD R2, R7, 0x1, R2 ;  /* 0x0000000107027824 */ /* 0x000fe200078e0202 */
[----:B------:R-:W-:Y:S06]  /*136c0*/  @!P1 BRA `(.L_x_2623) ;  /* 0x0000000000489947 */ /* 0x000fec0003800000 */
[C---:B------:R-:W-:Y:S01]  /*136d0*/  ISETP.GT.AND P0, PT, R7.reuse, RZ, PT ;  /* 0x000000ff0700720c */ /* 0x040fe20003f04270 */
[----:B------:R-:W-:Y:S01]  /*136e0*/  BSSY B0, `(.L_x_2624) ;  /* 0x000000e000007945 */ /* 0x000fe20003800000 */
[----:B------:R-:W-:-:S11]  /*136f0*/  VIADD R0, R7, 0xffffffff ;  /* 0xffffffff07007836 */ /* 0x000fd60000000000 */
[----:B------:R-:W-:Y:S05]  /*13700*/  @P0 BRA `(.L_x_2625) ;  /* 0x00000000001c0947 */ /* 0x000fea0003800000 */
[----:B------:R-:W-:Y:S01]  /*13710*/  ISETP.NE.AND P0, PT, R3, 0x1, PT ;  /* 0x000000010300780c */ /* 0x000fe20003f05270 */
[----:B------:R-:W-:-:S12]  /*13720*/  IMAD.MOV R7, RZ, RZ, -R7 ;  /* 0x000000ffff077224 */ /* 0x000fd800078e0a07 */
[----:B------:R-:W0:Y:S02]  /*13730*/  @P0 LDC.64 R4, c[0x0][0x9e8] ;  /* 0x00027a00ff040b82 */ /* 0x000e240000000a00 */
[----:B0-----:R-:W-:-:S05]  /*13740*/  @P0 IMAD.HI.U32 R4, R7, R4, RZ ;  /* 0x0000000407040227 */ /* 0x001fca00078e00ff */
[----:B------:R-:W-:-:S04]  /*13750*/  @P0 SHF.R.U32.HI R7, RZ, R5, R4 ;  /* 0x00000005ff070219 */ /* 0x000fc80000011604 */
[----:B------:R-:W-:Y:S01]  /*13760*/  LOP3.LUT R0, RZ, R7, RZ, 0x33, !PT ;  /* 0x00000007ff007212 */ /* 0x000fe200078e33ff */
[----:B------:R-:W-:Y:S06]  /*13770*/  BRA `(.L_x_2626) ;  /* 0x0000000000107947 */ /* 0x000fec0003800000 */
.L_x_2625:
[----:B------:R-:W-:-:S13]  /*13780*/  ISETP.NE.AND P0, PT, R3, 0x1, PT ;  /* 0x000000010300780c */ /* 0x000fda0003f05270 */
[----:B------:R-:W0:Y:S02]  /*13790*/  @P0 LDC.64 R4, c[0x0][0x9e8] ;  /* 0x00027a00ff040b82 */ /* 0x000e240000000a00 */
[----:B0-----:R-:W-:-:S05]  /*137a0*/  @P0 IMAD.HI.U32 R4, R0, R4, RZ ;  /* 0x0000000400040227 */ /* 0x001fca00078e00ff */
[----:B------:R-:W-:-:S07]  /*137b0*/  @P0 SHF.R.U32.HI R0, RZ, R5, R4 ;  /* 0x00000005ff000219 */ /* 0x000fce0000011604 */
.L_x_2626:
[----:B------:R-:W-:Y:S05]  /*137c0*/  BSYNC B0 ;  /* 0x0000000000007941 */ /* 0x000fea0003800000 */
.L_x_2624:
[----:B------:R-:W-:-:S05]  /*137d0*/  IMAD R5, R0, R3, R3 ;  /* 0x0000000300057224 */ /* 0x000fca00078e0203 */
[----:B------:R-:W-:-:S07]  /*137e0*/  VIMNMX R2, R2, R5, PT ;  /* 0x0000000502027248 */ /* 0x000fce0003fe0100 */
.L_x_2623:
[----:B------:R-:W0:Y:S01]  /*137f0*/  @P2 LDC R0, c[0x0][0x44c] ;  /* 0x00011300ff002b82 */ /* 0x000e220000000800 */
[----:B------:R-:W-:Y:S01]  /*13800*/  VIADD R2, R2, 0x5f ;  /* 0x0000005f02027836 */ /* 0x000fe20000000000 */
[----:B------:R-:W-:Y:S01]  /*13810*/  ULDC UR4, c[0x0][0x9dc] ;  /* 0x0002770000047ab9 */ /* 0x000fe20000000800 */
[----:B------:R-:W-:Y:S02]  /*13820*/  IMAD.MOV.U32 R4, RZ, RZ, R33 ;  /* 0x000000ffff047224 */ /* 0x000fe400078e0021 */
[----:B------:R-:W-:-:S03]  /*13830*/  IMAD.HI R2, R2, 0x2aaaaaab, RZ ;  /* 0x2aaaaaab02027827 */ /* 0x000fc600078e02ff */
[----:B------:R-:W1:Y:S01]  /*13840*/  @P2 LDC R5, c[0x0][0x450] ;  /* 0x00011400ff052b82 */ /* 0x000e620000000800 */
[----:B0-----:R-:W-:-:S05]  /*13850*/  @P2 IMAD.HI.U32 R0, R33, R0, RZ ;  /* 0x0000000021002227 */ /* 0x001fca00078e00ff */
[----:B-1----:R-:W-:Y:S01]  /*13860*/  @P2 SHF.R.U32.HI R4, RZ, R5, R0 ;  /* 0x00000005ff042219 */ /* 0x002fe20000011600 */
[----:B------:R-:W-:Y:S01]  /*13870*/  VIADD R0, R19, 0x5f ;  /* 0x0000005f13007836 */ /* 0x000fe20000000000 */
[----:B------:R-:W-:Y:S02]  /*13880*/  SHF.R.U32.HI R5, RZ, 0x1f, R2 ;  /* 0x0000001fff057819 */ /* 0x000fe40000011602 */
[----:B------:R-:W-:Y:S01]  /*13890*/  IADD3 R4, R4, R19, -R35 ;  /* 0x0000001304047210 */ /* 0x000fe20007ffe823 */
[----:B------:R-:W-:Y:S01]  /*138a0*/  IMAD.HI R0, R0, 0x2aaaaaab, RZ ;  /* 0x2aaaaaab00007827 */ /* 0x000fe200078e02ff */
[----:B------:R-:W-:-:S03]  /*138b0*/  LEA.HI.SX32 R7, R2, R5, 0x1c ;  /* 0x0000000502077211 */ /* 0x000fc600078fe2ff */
[----:B------:R-:W-:Y:S01]  /*138c0*/  VIADD R2, R4, -UR4 ;  /* 0x8000000404027c36 */ /* 0x000fe20008000000 */
[----:B------:R-:W-:-:S04]  /*138d0*/  SHF.R.U32.HI R5, RZ, 0x1f, R0 ;  /* 0x0000001fff057819 */ /* 0x000fc80000011600 */
[----:B------:R-:W-:-:S04]  /*138e0*/  LEA.HI.SX32 R0, R0, R5, 0x1c ;  /* 0x0000000500007211 */ /* 0x000fc800078fe2ff */
[----:B------:R-:W-:Y:S01]  /*138f0*/  VIMNMX R0, R0, R7, PT ;  /* 0x0000000700007248 */ /* 0x000fe20003fe0100 */
[----:B------:R-:W-:Y:S06]  /*13900*/  @!P1 BRA `(.L_x_2627) ;  /* 0x0000000000489947 */ /* 0x000fec0003800000 */
[----:B------:R-:W-:Y:S01]  /*13910*/  IMAD.MOV.U32 R6, RZ, RZ, R4 ;  /* 0x000000ffff067224 */ /* 0x000fe200078e0004 */
[----:B------:R-:W-:Y:S04]  /*13920*/  BSSY B0, `(.L_x_2628) ;  /* 0x000000e000007945 */ /* 0x000fe80003800000 */
[----:B------:R-:W-:-:S13]  /*13930*/  ISETP.GT.AND P0, PT, R6, -0x1, PT ;  /* 0xffffffff0600780c */ /* 0x000fda0003f04270 */
[----:B------:R-:W-:Y:S05]  /*13940*/  @P0 BRA `(.L_x_2629) ;  /* 0x00000000001c0947 */ /* 0x000fea0003800000 */
[----:B------:R-:W-:Y:S02]  /*13950*/  ISETP.NE.AND P0, PT, R3, 0x1, PT ;  /* 0x000000010300780c */ /* 0x000fe40003f05270 */
[----:B------:R-:W-:-:S11]  /*13960*/  LOP3.LUT R7, RZ, R6, RZ, 0x33, !PT ;  /* 0x00000006ff077212 */ /* 0x000fd600078e33ff */
[----:B------:R-:W0:Y:S02]  /*13970*/  @P0 LDC.64 R4, c[0x0][0x9e8] ;  /* 0x00027a00ff040b82 */ /* 0x000e240000000a00 */
[----:B0-----:R-:W-:-:S05]  /*13980*/  @P0 IMAD.HI.U32 R4, R7, R4, RZ ;  /* 0x0000000407040227 */ /* 0x001fca00078e00ff */
[----:B------:R-:W-:-:S04]  /*13990*/  @P0 SHF.R.U32.HI R7, RZ, R5, R4 ;  /* 0x00000005ff070219 */ /* 0x000fc80000011604 */
[----:B------:R-:W-:Y:S01]  /*139a0*/  LOP3.LUT R6, RZ, R7, RZ, 0x33, !PT ;  /* 0x00000007ff067212 */ /* 0x000fe200078e33ff */
[----:B------:R-:W-:Y:S06]  /*139b0*/  BRA `(.L_x_2630) ;  /* 0x0000000000107947 */ /* 0x000fec0003800000 */
.L_x_2629:
[----:B------:R-:W-:-:S13]  /*139c0*/  ISETP.NE.AND P0, PT, R3, 0x1, PT ;  /* 0x000000010300780c */ /* 0x000fda0003f05270 */
[----:B------:R-:W0:Y:S02]  /*139d0*/  @P0 LDC.64 R4, c[0x0][0x9e8] ;  /* 0x00027a00ff040b82 */ /* 0x000e240000000a00 */
[----:B0-----:R-:W-:-:S05]  /*139e0*/  @P0 IMAD.HI.U32 R4, R6, R4, RZ ;  /* 0x0000000406040227 */ /* 0x001fca00078e00ff */
[----:B------:R-:W-:-:S07]  /*139f0*/  @P0 SHF.R.U32.HI R6, RZ, R5, R4 ;  /* 0x00000005ff060219 */ /* 0x000fce0000011604 */
.L_x_2630:
[----:B------:R-:W-:Y:S05]  /*13a00*/  BSYNC B0 ;  /* 0x0000000000007941 */ /* 0x000fea0003800000 */
.L_x_2628:
[----:B------:R-:W-:-:S05]  /*13a10*/  IMAD R3, R6, R3, RZ ;  /* 0x0000000306037224 */ /* 0x000fca00078e02ff */
[----:B------:R-:W-:-:S07]  /*13a20*/  VIMNMX R2, R2, R3, !PT ;  /* 0x0000000302027248 */ /* 0x000fce0007fe0100 */
.L_x_2627:
[----:B------:R-:W-:Y:S01]  /*13a30*/  IMAD.HI R2, R2, 0x2aaaaaab, RZ ;  /* 0x2aaaaaab02027827 */ /* 0x000fe200078e02ff */
[----:B------:R-:W-:Y:S04]  /*13a40*/  BSSY B0, `(.L_x_2631) ;  /* 0x0000029000007945 */ /* 0x000fe80003800000 */
[----:B------:R-:W-:-:S04]  /*13a50*/  SHF.R.U32.HI R3, RZ, 0x1f, R2 ;  /* 0x0000001fff037819 */ /* 0x000fc80000011602 */
[----:B------:R-:W-:Y:S02]  /*13a60*/  LEA.HI.SX32 R3, R2, R3, 0x1c ;  /* 0x0000000302037211 */ /* 0x000fe400078fe2ff */
[----:B------:R-:W-:Y:S02]  /*13a70*/  LOP3.LUT R2, R26, 0xff000000, RZ, 0xc0, !PT ;  /* 0xff0000001a027812 */ /* 0x000fe400078ec0ff */
[----:B------:R-:W-:Y:S02]  /*13a80*/  VIMNMX R29, RZ, R3, !PT ;  /* 0x00000003ff1d7248 */ /* 0x000fe40007fe0100 */
[----:B------:R-:W-:Y:S02]  /*13a90*/  SHF.R.U32.HI R3, RZ, 0x8, R2 ;  /* 0x00000008ff037819 */ /* 0x000fe40000011602 */
[----:B------:R-:W-:Y:S02]  /*13aa0*/  ISETP.GT.AND P0, PT, R0, R29, PT ;  /* 0x0000001d0000720c */ /* 0x000fe40003f04270 */
[----:B------:R-:W-:-:S04]  /*13ab0*/  LOP3.LUT R2, R26, 0xff0000, RZ, 0xc0, !PT ;  /* 0x00ff00001a027812 */ /* 0x000fc800078ec0ff */
[----:B------:R-:W-:Y:S01]  /*13ac0*/  LEA.HI R3, R2, R3, RZ, 0x10 ;  /* 0x0000000302037211 */ /* 0x000fe200078f80ff */
[----:B------:R-:W-:-:S03]  /*13ad0*/  IMAD.MOV.U32 R2, RZ, RZ, RZ ;  /* 0x000000ffff027224 */ /* 0x000fc600078e00ff */
[----:B------:R-:W-:-:S03]  /*13ae0*/  LOP3.LUT R4, R3, 0xff, RZ, 0xc0, !PT ;  /* 0x000000ff03047812 */ /* 0x000fc600078ec0ff */
[----:B------:R-:W-:Y:S05]  /*13af0*/  @!P0 BRA `(.L_x_2632) ;  /* 0x0000000000748947 */ /* 0x000fea0003800000 */
[----:B------:R-:W-:Y:S01]  /*13b00*/  SHF.R.U32.HI R5, RZ, 0x10, R3 ;  /* 0x00000010ff057819 */ /* 0x000fe20000011603 */
[----:B------:R-:W-:-:S03]  /*13b10*/  IMAD.MOV.U32 R2, RZ, RZ, RZ ;  /* 0x000000ffff027224 */ /* 0x000fc600078e00ff */
[----:B------:R-:W-:-:S13]  /*13b20*/  ISETP.NE.AND P0, PT, R5, RZ, PT ;  /* 0x000000ff0500720c */ /* 0x000fda0003f05270 */
[----:B------:R-:W0:Y:S02]  /*13b30*/  @!P0 LDC R5, c[0x0][0x9f0] ;  /* 0x00027c00ff058b82 */ /* 0x000e240000000800 */
[----:B0-----:R-:W-:Y:S02]  /*13b40*/  IABS R6, R5 ;  /* 0x0000000500067213 */ /* 0x001fe40000000000 */
[----:B------:R-:W-:Y:S02]  /*13b50*/  IADD3 R8, R5, -0x1, R0 ;  /* 0xffffffff05087810 */ /* 0x000fe40007ffe000 */
[----:B------:R-:W0:Y:S03]  /*13b60*/  I2F.RP R7, R6 ;  /* 0x0000000600077306 */ /* 0x000e260000209400 */
[----:B------:R-:W-:-:S05]  /*13b70*/  IMAD.IADD R8, R8, 0x1, -R29 ;  /* 0x0000000108087824 */ /* 0x000fca00078e0a1d */
[----:B0-----:R-:W0:Y:S02]  /*13b80*/  MUFU.RCP R7, R7 ;  /* 0x0000000700077308 */ /* 0x001e240000001000 */
[----:B0-----:R-:W-:Y:S01]  /*13b90*/  VIADD R3, R7, 0xffffffe ;  /* 0x0ffffffe07037836 */ /* 0x001fe20000000000 */
[----:B------:R-:W-:-:S05]  /*13ba0*/  IABS R7, R5 ;  /* 0x0000000500077213 */ /* 0x000fca0000000000 */
[----:B------:R-:W0:Y:S01]  /*13bb0*/  F2I.FTZ.U32.TRUNC.NTZ R3, R3 ;  /* 0x0000000300037305 */ /* 0x000e22000021f000 */
[----:B------:R-:W-:Y:S02]  /*13bc0*/  IMAD.MOV R7, RZ, RZ, -R7 ;  /* 0x000000ffff077224 */ /* 0x000fe400078e0a07 */
[----:B0-----:R-:W-:-:S04]  /*13bd0*/  IMAD.MOV R9, RZ, RZ, -R3 ;  /* 0x000000ffff097224 */ /* 0x001fc800078e0a03 */
[----:B------:R-:W-:-:S04]  /*13be0*/  IMAD R9, R9, R6, RZ ;  /* 0x0000000609097224 */ /* 0x000fc800078e02ff */
[----:B------:R-:W-:Y:S01]  /*13bf0*/  IMAD.HI.U32 R2, R3, R9, R2 ;  /* 0x0000000903027227 */ /* 0x000fe200078e0002 */
        /* <DEDUP_REMOVED lines=13> */
.L_x_2632:
[----:B------:R-:W-:Y:S05]  /*13cd0*/  BSYNC B0 ;  /* 0x0000000000007941 */ /* 0x000fea0003800000 */
.L_x_2631:
[-C--:B------:R-:W-:Y:S01]  /*13ce0*/  IMAD R29, R4, R2.reuse, R29 ;  /* 0x00000002041d7224 */ /* 0x080fe200078e021d */
[----:B------:R-:W-:Y:S04]  /*13cf0*/  BSSY B7, `(.L_x_2633) ;  /* 0x0000348000077945 */ /* 0x000fe80003800000 */
[----:B------:R-:W-:-:S04]  /*13d00*/  VIADDMNMX R31, R29, R2, R0, PT ;  /* 0x000000021d1f7246 */ /* 0x000fc80003800100 */
[----:B------:R-:W-:Y:S01]  /*13d10*/  ISETP.GT.AND P0, PT, R31, R29, PT ;  /* 0x0000001d1f00720c */ /* 0x000fe20003f04270 */
[----:B------:R0:W-:-:S12]  /*13d20*/  STL [R1], R31 ;  /* 0x0000001f01007387 */ /* 0x0001d80000100800 */
        /* <DEDUP_REMOVED lines=18> */
.L_x_2634:
        /* <DEDUP_REMOVED lines=20> */
.L_x_2637:
[----:B------:R-:W-:Y:S05]  /*13f90*/  BSYNC B6 ;  /* 0x0000000000067941 */ /* 0x000fea0003800000 */
.L_x_2636:
        /* <DEDUP_REMOVED lines=20> */
.L_x_2640:
        /* <DEDUP_REMOVED lines=15> */
.L_x_2639:
[----:B------:R-:W-:Y:S05]  /*141d0*/  BSYNC B6 ;  /* 0x0000000000067941 */ /* 0x000fea0003800000 */
.L_x_2638:
[----:B------:R-:W-:Y:S01]  /*141e0*/  ULDC.64 UR4, c[0x0][0x9f8] ;  /* 0x00027e0000047ab9 */ /* 0x000fe20000000a00 */
[----:B------:R-:W0:Y:S01]  /*141f0*/  S2R R20, SR_TID.X ;  /* 0x0000000000147919 */ /* 0x000e220000002100 */
[----:B------:R-:W-:Y:S01]  /*14200*/  ISETP.NE.U32.AND P0, PT, RZ, UR4, PT ;  /* 0x00000004ff007c0c */ /* 0x000fe2000bf05070 */
[----:B------:R-:W-:Y:S01]  /*14210*/  IMAD.MOV.U32 R25, RZ, RZ, R27 ;  /* 0x000000ffff197224 */ /* 0x000fe200078e001b */
[----:B------:R-:W-:Y:S01]  /*14220*/  ULDC UR4, c[0x0][0x320] ;  /* 0x0000c80000047ab9 */ /* 0x000fe20000000800 */
[----:B------:R-:W1:Y:S01]  /*14230*/  S2R R21, SR_TID.X ;  /* 0x0000000000157919 */ /* 0x000e620000002100 */
[----:B------:R-:W-:Y:S01]  /*14240*/  ISETP.NE.AND.EX P0, PT, RZ, UR5, PT, P0 ;  /* 0x00000005ff007c0c */ /* 0x000fe2000bf05300 */
[----:B------:R-:W2:-:S12]  /*14250*/  LDC R8, c[0x0][0x430] ;  /* 0x00010c00ff087b82 */ /* 0x000e980000000800 */
[----:B------:R-:W3:Y:S01]  /*14260*/  @P0 LDC.64 R2, c[0x0][0x9f8] ;  /* 0x00027e00ff020b82 */ /* 0x000ee20000000a00 */
[----:B0-----:R-:W-:-:S05]  /*14270*/  IMAD.SHL.U32 R20, R20, 0x8, RZ ;  /* 0x0000000814147824 */ /* 0x001fca00078e00ff */
[----:B------:R-:W-:-:S04]  /*14280*/  LOP3.LUT R20, R20, 0x38, RZ, 0xc0, !PT ;  /* 0x0000003814147812 */ /* 0x000fc800078ec0ff */
[C---:B------:R-:W-:Y:S01]  /*14290*/  LOP3.LUT R22, R20.reuse, 0x40, RZ, 0xfc, !PT ;  /* 0x0000004014167812 */ /* 0x040fe200078efcff */
[----:B---3--:R-:W-:Y:S01]  /*142a0*/  @P0 IMAD.WIDE R2, R27, 0x4, R2 ;  /* 0x000000041b020825 */ /* 0x008fe200078e0202 */
[----:B------:R-:W-:-:S04]  /*142b0*/  LOP3.LUT R20, R20, 0x80, RZ, 0xfc, !PT ;  /* 0x0000008014147812 */ /* 0x000fc800078efcff */
[----:B------:R0:W5:Y:S01]  /*142c0*/  @P0 LDG.E R25, desc[UR48][R2.64] ;  /* 0x0000003002190981 */ /* 0x000162000c1e1900 */
[----:B------:R-:W-:Y:S01]  /*142d0*/  ISETP.GE.AND P0, PT, R20, UR4, PT ;  /* 0x0000000414007c0c */ /* 0x000fe2000bf06270 */
[----:B-1----:R-:W-:Y:S01]  /*142e0*/  IMAD.SHL.U32 R21, R21, 0x8, RZ ;  /* 0x0000000815157824 */ /* 0x002fe200078e00ff */
[----:B------:R-:W-:Y:S01]  /*142f0*/  ISETP.GE.AND P1, PT, R22, UR4, PT ;  /* 0x0000000416007c0c */ /* 0x000fe2000bf26270 */
[----:B------:R-:W1:Y:S01]  /*14300*/  S2R R20, SR_TID.X ;  /* 0x0000000000147919 */ /* 0x000e620000002100 */
[----:B------:R-:W-:Y:S01]  /*14310*/  LOP3.LUT R16, R16, 0xfffffffe, RZ, 0xc0, !PT ;  /* 0xfffffffe10107812 */ /* 0x000fe200078ec0ff */
[----:B------:R-:W-:Y:S01]  /*14320*/  UMOV UR5, 0xffffffff ;  /* 0xffffffff00057882 */ /* 0x000fe20000000000 */
[----:B------:R-:W-:Y:S01]  /*14330*/  LOP3.LUT R21, R21, 0x38, RZ, 0xc0, !PT ;  /* 0x0000003815157812 */ /* 0x000fe200078ec0ff */
[----:B------:R-:W-:Y:S01]  /*14340*/  VIADD R0, R31, 0xffffffff ;  /* 0xffffffff1f007836 */ /* 0x000fe20000000000 */
[----:B------:R-:W-:Y:S02]  /*14350*/  LOP3.LUT R16, R16, 0xffffffef, RZ, 0xc0, !PT ;  /* 0xffffffef10107812 */ /* 0x000fe400078ec0ff */
[----:B------:R-:W-:-:S02]  /*14360*/  ISETP.GE.AND P2, PT, R21, UR4, PT ;  /* 0x0000000415007c0c */ /* 0x000fc4000bf46270 */
[----:B------:R-:W-:-:S03]  /*14370*/  LOP3.LUT R21, R21, 0xc0, RZ, 0xfc, !PT ;  /* 0x000000c015157812 */ /* 0x000fc600078efcff */
[----:B------:R-:W-:-:S08]  /*14380*/  @P1 LOP3.LUT R16, R16, 0x10, RZ, 0xfc, !PT ;  /* 0x0000001010101812 */ /* 0x000fd000078efcff */
[----:B------:R-:W-:-:S04]  /*14390*/  @P2 LOP3.LUT R16, R16, 0x1, RZ, 0xfc, !PT ;  /* 0x0000000110102812 */ /* 0x000fc800078efcff */
[----:B------:R-:W-:-:S04]  /*143a0*/  LOP3.LUT R16, R16, 0xfffffff7, RZ, 0xc0, !PT ;  /* 0xfffffff710107812 */ /* 0x000fc800078ec0ff */
[----:B------:R-:W-:Y:S02]  /*143b0*/  @P0 LOP3.LUT R16, R16, 0x8, RZ, 0xfc, !PT ;  /* 0x0000000810100812 */ /* 0x000fe400078efcff */
[----:B------:R-:W-:Y:S02]  /*143c0*/  ISETP.GE.AND P0, PT, R21, UR4, PT ;  /* 0x0000000415007c0c */ /* 0x000fe4000bf06270 */
[----:B-1----:R-:W-:Y:S02]  /*143d0*/  LOP3.LUT R20, R20, 0x7f, RZ, 0xc0, !PT ;  /* 0x0000007f14147812 */ /* 0x002fe400078ec0ff */
[----:B------:R-:W-:Y:S02]  /*143e0*/  LOP3.LUT R16, R16, 0xfffffffb, RZ, 0xc0, !PT ;  /* 0xfffffffb10107812 */ /* 0x000fe400078ec0ff */
[----:B------:R-:W-:Y:S02]  /*143f0*/  SHF.R.U32.HI R22, RZ, 0x3, R20 ;  /* 0x00000003ff167819 */ /* 0x000fe40000011614 */
[----:B------:R-:W1:Y:S05]  /*14400*/  S2R R20, SR_TID.X ;  /* 0x0000000000147919 */ /* 0x000e6a0000002100 */
[----:B------:R-:W-:Y:S01]  /*14410*/  @P0 LOP3.LUT R16, R16, 0x4, RZ, 0xfc, !PT ;  /* 0x0000000410100812 */ /* 0x000fe200078efcff */
[----:B-1----:R-:W-:-:S05]  /*14420*/  IMAD.SHL.U32 R20, R20, 0x10, RZ ;  /* 0x0000001014147824 */ /* 0x002fca00078e00ff */
[----:B------:R-:W-:-:S05]  /*14430*/  LOP3.LUT R20, R22, 0x70, R20, 0xf8, !PT ;  /* 0x0000007016147812 */ /* 0x000fca00078ef814 */
[----:B------:R-:W-:Y:S01]  /*14440*/  IMAD R34, R0, 0x60, R20 ;  /* 0x0000006000227824 */ /* 0x000fe200078e0214 */
[----:B0-2---:R-:W-:Y:S06]  /*14450*/  BRA.DIV UR5, `(.L_x_2641) ;  /* 0x0000004605147947 */ /* 0x005fec000b800000 */
.L_x_2707:
[----:B------:R-:W-:Y:S01]  /*14460*/  ISETP.NE.AND P1, PT, R8, 0x1, PT ;  /* 0x000000010800780c */ /* 0x000fe20003f25270 */
[----:B------:R-:W-:Y:S01]  /*14470*/  IMAD.MOV.U32 R32, RZ, RZ, RZ ;  /* 0x000000ffff207224 */ /* 0x000fe200078e00ff */
[C---:B------:R-:W-:Y:S01]  /*14480*/  ISETP.GE.AND P0, PT, R34.reuse, R19, PT ;  /* 0x000000132200720c */ /* 0x040fe20003f06270 */
[----:B------:R-:W-:Y:S01]  /*14490*/  IMAD.IADD R34, R34, 0x1, R30 ;  /* 0x0000000122227824 */ /* 0x000fe200078e021e */
[----:B-----5:R-:W-:Y:S02]  /*144a0*/  SHF.R.S32.HI R31, RZ, 0x1f, R25 ;  /* 0x0000001fff1f7819 */ /* 0x020fe40000011419 */
[----:B------:R-:W-:Y:S01]  /*144b0*/  ISETP.GT.U32.OR P0, PT, R20, 0x5f, P0 ;  /* 0x0000005f1400780c */ /* 0x000fe20000704470 */
[----:B------:R-:W-:Y:S01]  /*144c0*/  IMAD.MOV.U32 R6, RZ, RZ, R34 ;  /* 0x000000ffff067224 */ /* 0x000fe200078e0022 */
[----:B------:R-:W-:-:S05]  /*144d0*/  LOP3.LUT R16, R16, 0xffffff7f, RZ, 0xc0, !PT ;  /* 0xffffff7f10107812 */ /* 0x000fca00078ec0ff */
[----:B------:R-:W0:Y:S01]  /*144e0*/  @P1 LDC R3, c[0x0][0x434] ;  /* 0x00010d00ff031b82 */ /* 0x000e220000000800 */
[----:B------:R-:W-:-:S07]  /*144f0*/  @P1 LOP3.LUT R16, R16, 0x80, RZ, 0xfc, !PT ;  /* 0x0000008010101812 */ /* 0x000fce00078efcff */
[----:B------:R-:W1:Y:S08]  /*14500*/  @P1 LDC R2, c[0x0][0x438] ;  /* 0x00010e00ff021b82 */ /* 0x000e700000000800 */
[----:B------:R-:W2:Y:S01]  /*14510*/  @!P0 LDC.64 R4, c[0x0][0x428] ;  /* 0x00010a00ff048b82 */ /* 0x000ea20000000a00 */
[----:B0-----:R-:W-:-:S05]  /*14520*/  @P1 IMAD.HI.U32 R3, R34, R3, RZ ;  /* 0x0000000322031227 */ /* 0x001fca00078e00ff */
[----:B-1----:R-:W-:-:S04]  /*14530*/  @P1 SHF.R.U32.HI R6, RZ, R2, R3 ;  /* 0x00000002ff061219 */ /* 0x002fc80000011603 */
[--C-:B------:R-:W-:Y:S01]  /*14540*/  @!P0 SHF.R.S32.HI R3, RZ, 0x1f, R6.reuse ;  /* 0x0000001fff038819 */ /* 0x100fe20000011406 */
[----:B------:R-:W-:Y:S02]  /*14550*/  @!P0 IMAD.MOV.U32 R2, RZ, RZ, R6 ;  /* 0x000000ffff028224 */ /* 0x000fe400078e0006 */
[-C--:B--2---:R-:W-:Y:S02]  /*14560*/  @!P0 IMAD R7, R31, R4.reuse, RZ ;  /* 0x000000041f078224 */ /* 0x084fe400078e02ff */
[----:B------:R-:W-:-:S04]  /*14570*/  @!P0 IMAD.WIDE.U32 R2, R25, R4, R2 ;  /* 0x0000000419028225 */ /* 0x000fc800078e0002 */
[----:B------:R-:W-:Y:S02]  /*14580*/  @!P0 IMAD R7, R25, R5, R7 ;  /* 0x0000000519078224 */ /* 0x000fe400078e0207 */
[----:B------:R-:W0:Y:S02]  /*14590*/  @!P0 LDC.64 R4, c[0x0][0x418] ;  /* 0x00010600ff048b82 */ /* 0x000e240000000a00 */
[----:B------:R-:W-:Y:S02]  /*145a0*/  @!P0 IMAD.IADD R7, R3, 0x1, R7 ;  /* 0x0000000103078824 */ /* 0x000fe400078e0207 */
[----:B------:R-:W-:-:S04]  /*145b0*/  IMAD.MOV R3, RZ, RZ, -R6 ;  /* 0x000000ffff037224 */ /* 0x000fc800078e0a06 */
[----:B------:R-:W-:Y:S01]  /*145c0*/  IMAD R34, R8, R3, R34 ;  /* 0x0000000308227224 */ /* 0x000fe200078e0222 */
[----:B------:R-:W-:Y:S02]  /*145d0*/  SEL R3, RZ, 0x1, P2 ;  /* 0x00000001ff037807 */ /* 0x000fe40001000000 */
[----:B0-----:R-:W-:-:S04]  /*145e0*/  @!P0 LEA R4, P1, R2, R4, 0x2 ;  /* 0x0000000402048211 */ /* 0x001fc800078210ff */
[----:B------:R-:W-:Y:S01]  /*145f0*/  @!P0 LEA.HI.X R5, R2, R5, R7, 0x2, P1 ;  /* 0x0000000502058211 */ /* 0x000fe200008f1407 */
[----:B------:R-:W-:Y:S01]  /*14600*/  IMAD.U32 R2, RZ, RZ, UR36 ;  /* 0x00000024ff027e24 */ /* 0x000fe2000f8e00ff */
[----:B------:R0:W-:Y:S04]  /*14610*/  STL [R1+0x10], R3 ;  /* 0x0000100301007387 */ /* 0x0001e80000100800 */
[----:B------:R0:W5:Y:S01]  /*14620*/  @!P0 LDG.E R32, desc[UR48][R4.64] ;  /* 0x0000003004208981 */ /* 0x000162000c1e1900 */
[----:B------:R-:W-:Y:S02]  /*14630*/  ISETP.NE.AND P0, PT, R2, 0x3, PT ;  /* 0x000000030200780c */ /* 0x000fe40003f05270 */
[----:B------:R-:W-:Y:S02]  /*14640*/  ISETP.GT.U32.AND P1, PT, R20, 0x5f, PT ;  /* 0x0000005f1400780c */ /* 0x000fe40003f24070 */
[----:B------:R-:W-:-:S02]  /*14650*/  LOP3.LUT R16, R16, 0xffffffbf, RZ, 0xc0, !PT ;  /* 0xffffffbf10107812 */ /* 0x000fc400078ec0ff */
[----:B------:R-:W-:-:S07]  /*14660*/  LOP3.LUT R26, R26, 0xffff, RZ, 0xc0, !PT ;  /* 0x0000ffff1a1a7812 */ /* 0x000fce00078ec0ff */
[----:B------:R-:W-:-:S04]  /*14670*/  @P0 LOP3.LUT R16, R16, 0x40, RZ, 0xfc, !PT ;  /* 0x0000004010100812 */ /* 0x000fc800078efcff */
[----:B------:R-:W-:-:S04]  /*14680*/  LOP3.LUT R16, R16, 0xffffffdf, RZ, 0xc0, !PT ;  /* 0xffffffdf10107812 */ /* 0x000fc800078ec0ff */
[----:B------:R-:W-:Y:S01]  /*14690*/  @P1 LOP3.LUT R16, R16, 0x20, RZ, 0xfc, !PT ;  /* 0x0000002010101812 */ /* 0x000fe200078efcff */
[----:B0-----:R-:W-:Y:S06]  /*146a0*/  @!P0 BRA `(.L_x_2642) ;  /* 0x0000000000048947 */ /* 0x001fec0003800000 */
[----:B------:R-:W-:Y:S01]  /*146b0*/  BPT.TRAP 0x1 ;  /* 0x000000040000795c */ /* 0x000fe20000300000 */
.L_x_2642:
[----:B------:R-:W-:Y:S01]  /*146c0*/  IMAD R22, R0, -0x60, R19 ;  /* 0xffffffa000167824 */ /* 0x000fe200078e0213 */
[----:B------:R-:W-:Y:S01]  /*146d0*/  SHF.L.U32 R0, R23, 0x1f, RZ ;  /* 0x0000001f17007819 */ /* 0x000fe200000006ff */
[----:B------:R-:W-:Y:S01]  /*146e0*/  IMAD R19, R18, 0x8, R17 ;  /* 0x0000000812137824 */ /* 0x000fe200078e0211 */
[----:B------:R-:W-:Y:S03]  /*146f0*/  BSSY B0, `(.L_x_2643) ;  /* 0x0000003000007945 */ /* 0x000fe60003800000 */
[----:B------:R-:W0:Y:S02]  /*14700*/  SYNCS.PHASECHK.TRANS64.TRYWAIT P0, [R19+URZ+0x22840], R0 ;  /* 0x02284000130075a7 */ /* 0x000e24000800017f */
[----:B0-----:R-:W-:Y:S05]  /*14710*/  @!P0 BRA `(.L_x_2644) ;  /* 0x0000004000988947 */ /* 0x001fea0003800000 */
.L_x_2708:
[----:B------:R-:W-:Y:S05]  /*14720*/  BSYNC B0 ;  /* 0x0000000000007941 */ /* 0x000fea0003800000 */
.L_x_2643:
[----:B0-----:R-:W-:Y:S01]  /*14730*/  SHF.R.S32.HI R0, RZ, 0x1f, R34 ;  /* 0x0000001fff007819 */ /* 0x001fe20000011422 */
[----:B------:R-:W-:Y:S01]  /*14740*/  ULDC.64 UR4, c[0x0][0x300] ;  /* 0x0000c00000047ab9 */ /* 0x000fe20000000a00 */
[----:B------:R-:W0:Y:S01]  /*14750*/  S2R R7, SR_TID.X ;  /* 0x0000000000077919 */ /* 0x000e220000002100 */
[----:B-----5:R-:W-:Y:S01]  /*14760*/  SHF.R.S32.HI R4, RZ, 0x1f, R32 ;  /* 0x0000001fff047819 */ /* 0x020fe20000011420 */
[----:B------:R-:W-:Y:S01]  /*14770*/  ULDC.64 UR6, c[0x0][0x2e8] ;  /* 0x0000ba0000067ab9 */ /* 0x000fe20000000a00 */
[----:B------:R-:W-:Y:S01]  /*14780*/  IMAD R3, R0, UR4, RZ ;  /* 0x0000000400037c24 */ /* 0x000fe2000f8e02ff */
[----:B------:R1:W-:Y:S01]  /*14790*/  STL [R1+0x4], R0 ;  /* 0x0000040001007387 */ /* 0x0003e20000100800 */
[----:B------:R-:W-:-:S03]  /*147a0*/  LOP3.LUT R16, R16, 0xfffffffd, RZ, 0xc0, !PT ;  /* 0xfffffffd10107812 */ /* 0x000fc600078ec0ff */
[----:B------:R2:W-:Y:S01]  /*147b0*/  STL [R1+0x8], R4 ;  /* 0x0000080401007387 */ /* 0x0005e20000100800 */
[C---:B-1----:R-:W-:Y:S02]  /*147c0*/  IMAD R0, R34.reuse, UR5, R3 ;  /* 0x0000000522007c24 */ /* 0x042fe4000f8e0203 */
[----:B------:R-:W-:Y:S01]  /*147d0*/  IMAD.WIDE.U32 R2, R34, UR4, RZ ;  /* 0x0000000422027c25 */ /* 0x000fe2000f8e00ff */
        /* <DEDUP_REMOVED lines=76> */
.L_x_2722:
        /* <DEDUP_REMOVED lines=10> */
.L_x_2646:
        /* <DEDUP_REMOVED lines=11> */
.L_x_2647:
[----:B------:R-:W-:Y:S01]  /*14df0*/  VIADD R0, R17, 0x18400 ;  /* 0x0001840011007836 */ /* 0x000fe20000000000 */
[----:B------:R1:W-:Y:S06]  /*14e00*/  SYNCS.ARRIVE.TRANS64.A1T0 RZ, [R19+URZ+0x22830], RZ ;  /* 0x022830ff13ff79a7 */ /* 0x0003ec000810003f */
[----:B------:R-:W-:Y:S05]  /*14e10*/  WARPSYNC.ALL ;  /* 0x0000000000007948 */ /* 0x000fea0003800000 */
[----:B------:R-:W-:Y:S01]  /*14e20*/  BAR.SYNC.DEFER_BLOCKING 0x8, 0x180 ;  /* 0x0206000000007b1d */ /* 0x000fe20000010000 */
[----:B------:R-:W-:-:S05]  /*14e30*/  LOP3.LUT P0, RZ, R0, 0x3ff, RZ, 0xc0, !PT ;  /* 0x000003ff00ff7812 */ /* 0x000fca000780c0ff */
[----:B------:R-:W-:Y:S08]  /*14e40*/  BSSY B6, `(.L_x_2648) ;  /* 0x0000012000067945 */ /* 0x000ff00003800000 */
        /* <DEDUP_REMOVED lines=17> */
.L_x_2649:
[----:B------:R-:W-:Y:S05]  /*14f60*/  BSYNC B6 ;  /* 0x0000000000067941 */ /* 0x000fea0003800000 */
.L_x_2648:
[----:B------:R-:W2:Y:S01]  /*14f70*/  S2R R20, SR_TID.X ;  /* 0x0000000000147919 */ /* 0x000ea20000002100 */
[----:B------:R-:W3:Y:S01]  /*14f80*/  LDC R21, c[0x0][0x448] ;  /* 0x00011200ff157b82 */ /* 0x000ee20000000800 */
[----:B------:R-:W-:Y:S01]  /*14f90*/  SHF.R.S32.HI R0, RZ, 0x1f, R37 ;  /* 0x0000001fff007819 */ /* 0x000fe20000011425 */
[----:B------:R-:W-:Y:S01]  /*14fa0*/  ULDC.64 UR4, c[0x0][0x298] ;  /* 0x0000a60000047ab9 */ /* 0x000fe20000000a00 */
[----:B------:R-:W-:Y:S01]  /*14fb0*/  LOP3.LUT P6, RZ, R16, 0x200, RZ, 0xc0, !PT ;  /* 0x0000020010ff7812 */ /* 0x000fe200078cc0ff */
[----:B0-----:R-:W-:Y:S01]  /*14fc0*/  IMAD.WIDE.U32 R2, R37, UR4, RZ ;  /* 0x0000000425027c25 */ /* 0x001fe2000f8e00ff */
[----:B------:R-:W-:Y:S01]  /*14fd0*/  SHF.R.S32.HI R4, RZ, 0x1f, R27 ;  /* 0x0000001fff047819 */ /* 0x000fe2000001141b */
[----:B------:R-:W0:Y:S02]  /*14fe0*/  S2R R7, SR_TID.X ;  /* 0x0000000000077919 */ /* 0x000e240000002100 */
[----:B------:R-:W-:Y:S01]  /*14ff0*/  IMAD R0, R0, UR4, RZ ;  /* 0x0000000400007c24 */ /* 0x000fe2000f8e02ff */
[----:B------:R-:W-:-:S03]  /*15000*/  SEL R4, R4, RZ, !P6 ;  /* 0x000000ff04047207 */ /* 0x000fc60007000000 */
[----:B------:R-:W-:Y:S01]  /*15010*/  IMAD R0, R37, UR5, R0 ;  /* 0x0000000525007c24 */ /* 0x000fe2000f8e0200 */
[----:B------:R-:W-:-:S03]  /*15020*/  ULDC.64 UR4, c[0x0][0x2d8] ;  /* 0x0000b60000047ab9 */ /* 0x000fc60000000a00 */
[----:B------:R-:W-:Y:S01]  /*15030*/  IMAD.IADD R3, R3, 0x1, R0 ;  /* 0x0000000103037824 */ /* 0x000fe200078e0200 */
[----:B------:R-:W-:Y:S01]  /*15040*/  SEL R0, R27, RZ, !P6 ;  /* 0x000000ff1b007207 */ /* 0x000fe20007000000 */
[----:B------:R-:W-:Y:S01]  /*15050*/  IMAD.WIDE.U32 R2, R26, UR4, R2 ;  /* 0x000000041a027c25 */ /* 0x000fe2000f8e0002 */
[----:B---3--:R-:W-:-:S03]  /*15060*/  ISETP.NE.AND P6, PT, R21, 0x1, PT ;  /* 0x000000011500780c */ /* 0x008fc60003fc5270 */
[----:B------:R-:W-:Y:S01]  /*15070*/  IMAD R3, R26, UR5, R3 ;  /* 0x000000051a037c24 */ /* 0x000fe2000f8e0203 */
[----:B------:R-:W-:Y:S02]  /*15080*/  ULDC.64 UR4, c[0x0][0x2e0] ;  /* 0x0000b80000047ab9 */ /* 0x000fe40000000a00 */
[----:B------:R-:W-:Y:S02]  /*15090*/  IMAD R4, R4, UR4, RZ ;  /* 0x0000000404047c24 */ /* 0x000fe4000f8e02ff */
[----:B------:R-:W-:Y:S01]  /*150a0*/  IMAD.WIDE.U32 R2, R0, UR4, R2 ;  /* 0x0000000400027c25 */ /* 0x000fe2000f8e0002 */
[----:B--2---:R-:W-:-:S03]  /*150b0*/  LOP3.LUT R20, R20, 0x7f, RZ, 0xc0, !PT ;  /* 0x0000007f14147812 */ /* 0x004fc600078ec0ff */
[----:B------:R-:W-:Y:S01]  /*150c0*/  IMAD R4, R0, UR5, R4 ;  /* 0x0000000500047c24 */ /* 0x000fe2000f8e0204 */
[----:B------:R-:W-:Y:S01]  /*150d0*/  SHF.R.U32.HI R21, RZ, 0x3, R20 ;  /* 0x00000003ff157819 */ /* 0x000fe20000011614 */
[----:B------:R-:W-:Y:S01]  /*150e0*/  ULDC.64 UR4, c[0x0][0x2d0] ;  /* 0x0000b40000047ab9 */ /* 0x000fe20000000a00 */
[----:B------:R-:W2:Y:S01]  /*150f0*/  S2R R20, SR_TID.X ;  /* 0x0000000000147919 */ /* 0x000ea20000002100 */
[----:B------:R-:W3:Y:S01]  /*15100*/  @P6 LDC R6, c[0x0][0x44c] ;  /* 0x00011300ff066b82 */ /* 0x000ee20000000800 */
[----:B------:R-:W-:Y:S02]  /*15110*/  IMAD.IADD R3, R3, 0x1, R4 ;  /* 0x0000000103037824 */ /* 0x000fe400078e0204 */
[----:B0-----:R-:W-:-:S05]  /*15120*/  IMAD.SHL.U32 R7, R7, 0x8, RZ ;  /* 0x0000000807077824 */ /* 0x001fca00078e00ff */
[----:B------:R-:W0:Y:S01]  /*15130*/  @P6 LDC R5, c[0x0][0x450] ;  /* 0x00011400ff056b82 */ /* 0x000e220000000800 */
[----:B------:R-:W-:Y:S01]  /*15140*/  LOP3.LUT R7, R7, 0x38, RZ, 0xc0, !PT ;  /* 0x0000003807077812 */ /* 0x000fe200078ec0ff */
[----:B--2---:R-:W-:-:S05]  /*15150*/  IMAD.SHL.U32 R20, R20, 0x10, RZ ;  /* 0x0000001014147824 */ /* 0x004fca00078e00ff */
[----:B------:R-:W-:-:S05]  /*15160*/  LOP3.LUT R20, R21, 0x70, R20, 0xf8, !PT ;  /* 0x0000007015147812 */ /* 0x000fca00078ef814 */
[----:B------:R-:W-:Y:S02]  /*15170*/  IMAD.IADD R0, R20, 0x1, R33 ;  /* 0x0000000114007824 */ /* 0x000fe400078e0221 */
[----:B------:R-:W2:Y:S02]  /*15180*/  S2R R20, SR_TID.X ;  /* 0x0000000000147919 */ /* 0x000ea40000002100 */
[----:B---3--:R-:W-:-:S04]  /*15190*/  @P6 IMAD.HI.U32 R6, R0, R6, RZ ;  /* 0x0000000600066227 */ /* 0x008fc800078e00ff */
[----:B------:R-:W-:Y:S01]  /*151a0*/  IMAD.MOV.U32 R4, RZ, RZ, R0 ;  /* 0x000000ffff047224 */ /* 0x000fe200078e0000 */
[----:B0-----:R-:W-:Y:S02]  /*151b0*/  @P6 SHF.R.U32.HI R4, RZ, R5, R6 ;  /* 0x00000005ff046219 */ /* 0x001fe40000011606 */
[----:B------:R-:W0:Y:S03]  /*151c0*/  LDC R6, c[0x0][0x448] ;  /* 0x00011200ff067b82 */ /* 0x000e260000000800 */
[----:B------:R-:W-:Y:S02]  /*151d0*/  IMAD.MOV R5, RZ, RZ, -R4 ;  /* 0x000000ffff057224 */ /* 0x000fe400078e0a04 */
[----:B------:R-:W-:Y:S01]  /*151e0*/  IMAD.WIDE.U32 R2, R4, UR4, R2 ;  /* 0x0000000404027c25 */ /* 0x000fe2000f8e0002 */
[----:B--2---:R-:W-:-:S03]  /*151f0*/  LOP3.LUT R20, R20, 0x7f, RZ, 0xc0, !PT ;  /* 0x0000007f14147812 */ /* 0x004fc600078ec0ff */
[----:B0-----:R-:W-:Y:S01]  /*15200*/  IMAD R0, R6, R5, R0 ;  /* 0x0000000506007224 */ /* 0x001fe200078e0200 */
[----:B------:R-:W-:Y:S02]  /*15210*/  SHF.R.S32.HI R5, RZ, 0x1f, R4 ;  /* 0x0000001fff057819 */ /* 0x000fe40000011404 */
[----:B------:R-:W-:-:S03]  /*15220*/  SHF.R.U32.HI R8, RZ, 0x3, R20 ;  /* 0x00000003ff087819 */ /* 0x000fc60000011614 */
        /* <DEDUP_REMOVED lines=14> */
[----:B------:R-:W-:-:S03]  /*15310*/  UMOV UR5, 0xffffffff ;  /* 0xffffffff00057882 */ /* 0x000fc60000000000 */
[----:B------:R-:W-:Y:S07]  /*15320*/  BRA.DIV UR5, `(.L_x_2650) ;  /* 0x0000003e05a87947 */ /* 0x000fee000b800000 */
[----:B------:R-:W0:Y:S01]  /*15330*/  SHFL.IDX PT, R3, R0, RZ, 0x181f ;  /* 0x00181fff00037589 */ /* 0x000e2200000e0000 */
[----:B------:R-:W-:Y:S02]  /*15340*/  IMAD R35, R35, R6, RZ ;  /* 0x0000000623237224 */ /* 0x000fe400078e02ff */
[----:B------:R-:W-:Y:S01]  /*15350*/  IMAD.IADD R33, R8, 0x1, R33 ;  /* 0x0000000108217824 */ /* 0x000fe200078e0221 */
[----:B------:R-:W2:Y:S03]  /*15360*/  SHFL.IDX PT, R2, R4, RZ, 0x181f ;  /* 0x00181fff04027589 */ /* 0x000ea600000e0000 */
[C---:B------:R-:W-:Y:S01]  /*15370*/  VIADD R5, R33.reuse, 0x10 ;  /* 0x0000001021057836 */ /* 0x040fe20000000000 */
[----:B------:R-:W-:Y:S01]  /*15380*/  ISETP.GE.AND P0, PT, R33, R35, PT ;  /* 0x000000232100720c */ /* 0x000fe20003f06270 */
[----:B------:R-:W-:-:S12]  /*15390*/  SHFL.IDX PT, R14, R0, 0x7, 0x181f ;  /* 0x00f81f00000e7f89 */ /* 0x000fd800000e0000 */
[----:B0-----:R-:W-:-:S05]  /*153a0*/  @!P0 LEA R3, P2, R7, R3, 0x1 ;  /* 0x0000000307038211 */ /* 0x001fca00078408ff */
[----:B--2---:R-:W-:-:S05]  /*153b0*/  @!P0 IMAD.X R2, RZ, RZ, R2, P2 ;  /* 0x000000ffff028224 */ /* 0x004fca00010e0602 */
[----:B------:R-:W-:-:S04]  /*153c0*/  @!P0 LOP3.LUT R3, R3, R2, RZ, 0x3c, !PT ;  /* 0x0000000203038212 */ /* 0x000fc800078e3cff */
[----:B------:R-:W-:-:S04]  /*153d0*/  @!P0 LOP3.LUT R2, R3, R2, RZ, 0x3c, !PT ;  /* 0x0000000203028212 */ /* 0x000fc800078e3cff */
[----:B------:R-:W-:-:S05]  /*153e0*/  @!P0 LOP3.LUT R3, R3, R2, RZ, 0x3c, !PT ;  /* 0x0000000203038212 */ /* 0x000fca00078e3cff */
[----:B------:R0:W-:Y:S01]  /*153f0*/  @!P0 LDGSTS.E.BYPASS.LTC128B.128 [R36+0x18400], desc[UR48][R2.64], !P1 ;  /* 0x1840000002248fae */ /* 0x0001e2000c901d70 */
[----:B------:R-:W-:Y:S01]  /*15400*/  ISETP.GE.AND P0, PT, R5, R35, PT ;  /* 0x000000230500720c */ /* 0x000fe20003f06270 */
[----:B------:R-:W-:Y:S02]  /*15410*/  VIADD R5, R33, 0x20 ;  /* 0x0000002021057836 */ /* 0x000fe40000000000 */
[----:B0-----:R-:W0:Y:S04]  /*15420*/  SHFL.IDX PT, R3, R0, 0x1, 0x181f ;  /* 0x00381f0000037f89 */ /* 0x001e2800000e0000 */
[----:B------:R-:W2:Y:S06]  /*15430*/  SHFL.IDX PT, R2, R4, 0x1, 0x181f ;  /* 0x00381f0004027f89 */ /* 0x000eac00000e0000 */
        /* <DEDUP_REMOVED lines=46> */
[----:B------:R-:W-:-:S03]  /*15720*/  ISETP.GE.AND P0, PT, R5, R35, PT ;  /* 0x000000230500720c */ /* 0x000fc60003f06270 */
[----:B0-----:R-:W0:Y:S04]  /*15730*/  SHFL.IDX PT, R3, R0, 0x6, 0x181f ;  /* 0x00d81f0000037f89 */ /* 0x001e2800000e0000 */
[----:B------:R-:W2:Y:S04]  /*15740*/  SHFL.IDX PT, R2, R4, 0x6, 0x181f ;  /* 0x00d81f0004027f89 */ /* 0x000ea800000e0000 */
[----:B------:R-:W3:Y:S02]  /*15750*/  SHFL.IDX PT, R4, R4, 0x7, 0x181f ;  /* 0x00f81f0004047f89 */ /* 0x000ee400000e0000 */
[----:B0-----:R-:W-:-:S05]  /*15760*/  @!P0 LEA R3, P2, R7, R3, 0x1 ;  /* 0x0000000307038211 */ /* 0x001fca00078408ff */
[----:B--2---:R-:W-:-:S05]  /*15770*/  @!P0 IMAD.X R2, RZ, RZ, R2, P2 ;  /* 0x000000ffff028224 */ /* 0x004fca00010e0602 */
[----:B------:R-:W-:-:S04]  /*15780*/  @!P0 LOP3.LUT R3, R3, R2, RZ, 0x3c, !PT ;  /* 0x0000000203038212 */ /* 0x000fc800078e3cff */
[----:B------:R-:W-:-:S04]  /*15790*/  @!P0 LOP3.LUT R2, R3, R2, RZ, 0x3c, !PT ;  /* 0x0000000203028212 */ /* 0x000fc800078e3cff */
[----:B------:R-:W-:-:S05]  /*157a0*/  @!P0 LOP3.LUT R3, R3, R2, RZ, 0x3c, !PT ;  /* 0x0000000203038212 */ /* 0x000fca00078e3cff */
[----:B---3--:R0:W-:Y:S02]  /*157b0*/  @!P0 LDGSTS.E.BYPASS.LTC128B.128 [R36+0x1b400], desc[UR48][R2.64], !P1 ;  /* 0x1b40000002248fae */ /* 0x0081e4000c901d70 */
.L_x_2739:
        /* <DEDUP_REMOVED lines=10> */
.L_x_2651:
        /* <DEDUP_REMOVED lines=16> */
[----:B------:R-:W2:Y:S03]  /*15960*/  SYNCS.PHASECHK.TRANS64.TRYWAIT P0, [R17+URZ+0x22820], R0 ;  /* 0x02282000110075a7 */ /* 0x000ea6000800017f */
[----:B0-2---:R-:W-:Y:S05]  /*15970*/  @!P0 BRA `(.L_x_2653) ;  /* 0x0000004000b48947 */ /* 0x005fea0003800000 */
.L_x_2740:
[----:B------:R-:W-:Y:S05]  /*15980*/  BSYNC B0 ;  /* 0x0000000000007941 */ /* 0x000fea0003800000 */
.L_x_2652:
[----:B------:R-:W-:-:S05]  /*15990*/  IMAD.U32 R2, RZ, RZ, UR36 ;  /* 0x00000024ff027e24 */ /* 0x000fca000f8e00ff */
[----:B------:R-:W-:-:S13]  /*159a0*/  ISETP.NE.AND P0, PT, R2, 0x3, PT ;  /* 0x000000030200780c */ /* 0x000fda0003f05270 */
[----:B------:R-:W-:Y:S05]  /*159b0*/  @!P0 BRA `(.L_x_2654) ;  /* 0x0000000000048947 */ /* 0x000fea0003800000 */
[----:B------:R-:W-:Y:S01]  /*159c0*/  BPT.TRAP 0x1 ;  /* 0x000000040000795c */ /* 0x000fe20000300000 */
.L_x_2654:
[----:B0-----:R-:W-:Y:S01]  /*159d0*/  SHF.L.U32 R0, R23, 0x1f, RZ ;  /* 0x0000001f17007819 */ /* 0x001fe200000006ff */
[----:B------:R-:W-:Y:S03]  /*159e0*/  BSSY B0, `(.L_x_2655) ;  /* 0x0000003000007945 */ /* 0x000fe60003800000 */
[----:B------:R-:W0:Y:S02]  /*159f0*/  SYNCS.PHASECHK.TRANS64.TRYWAIT P0, [R19+URZ+0x22860], R0 ;  /* 0x02286000130075a7 */ /* 0x000e24000800017f */
[----:B0-----:R-:W-:Y:S05]  /*15a00*/  @!P0 BRA `(.L_x_2656) ;  /* 0x0000004000a48947 */ /* 0x001fea0003800000 */
.L_x_2741:
[----:B------:R-:W-:Y:S05]  /*15a10*/  BSYNC B0 ;  /* 0x0000000000007941 */ /* 0x000fea0003800000 */
.L_x_2655:
[----:B------:R-:W2:Y:S01]  /*15a20*/  LDL.LU R2, [R1+0x4] ;  /* 0x0000040001027983 */ /* 0x000ea20000300800 */
[----:B------:R-:W-:Y:S01]  /*15a30*/  ULDC.64 UR4, c[0x0][0x328] ;  /* 0x0000ca0000047ab9 */ /* 0x000fe20000000a00 */
[----:B------:R-:W-:Y:S02]  /*15a40*/  ULDC.64 UR6, c[0x0][0x318] ;  /* 0x0000c60000067ab9 */ /* 0x000fe40000000a00 */
[----:B------:R-:W3:Y:S04]  /*15a50*/  LDL.LU R6, [R1+0x8] ;  /* 0x0000080001067983 */ /* 0x000ee80000300800 */
[----:B------:R-:W4:Y:S01]  /*15a60*/  LDL.LU R4, [R1+0x10] ;  /* 0x0000100001047983 */ /* 0x000f220000300800 */
[C---:B------:R-:W-:Y:S02]  /*15a70*/  LOP3.LUT P3, RZ, R16.reuse, 0x10, RZ, 0xc0, !PT ;  /* 0x0000001010ff7812 */ /* 0x040fe4000786c0ff */
[----:B------:R-:W-:-:S02]  /*15a80*/  LOP3.LUT P2, RZ, R16, 0x8, RZ, 0xc0, !PT ;  /* 0x0000000810ff7812 */ /* 0x000fc4000784c0ff */
[C---:B------:R-:W-:Y:S02]  /*15a90*/  LOP3.LUT P1, RZ, R16.reuse, 0x4, RZ, 0xc0, !PT ;  /* 0x0000000410ff7812 */ /* 0x040fe4000782c0ff */
[----:B0-----:R-:W-:Y:S02]  /*15aa0*/  SEL R0, RZ, 0x2, P3 ;  /* 0x00000002ff007807 */ /* 0x001fe40001800000 */
[----:B------:R-:W-:Y:S02]  /*15ab0*/  SEL R7, RZ, 0x8, P1 ;  /* 0x00000008ff077807 */ /* 0x000fe40000800000 */
[----:B------:R-:W-:Y:S01]  /*15ac0*/  LOP3.LUT P4, RZ, R16, 0x1, RZ, 0xc0, !PT ;  /* 0x0000000110ff7812 */ /* 0x000fe2000788c0ff */
[----:B--2---:R-:W-:-:S04]  /*15ad0*/  IMAD R3, R2, UR4, RZ ;  /* 0x0000000402037c24 */ /* 0x004fc8000f8e02ff */
[C---:B------:R-:W-:Y:S02]  /*15ae0*/  IMAD R5, R34.reuse, UR5, R3 ;  /* 0x0000000522057c24 */ /* 0x040fe4000f8e0203 */
[----:B------:R-:W-:Y:S01]  /*15af0*/  IMAD.WIDE.U32 R2, R34, UR4, RZ ;  /* 0x0000000422027c25 */ /* 0x000fe2000f8e00ff */
[----:B------:R-:W-:-:S03]  /*15b00*/  ULDC.64 UR4, c[0x0][0x338] ;  /* 0x0000ce0000047ab9 */ /* 0x000fc60000000a00 */
[----:B------:R-:W-:Y:S02]  /*15b10*/  IMAD.IADD R3, R3, 0x1, R5 ;  /* 0x0000000103037824 */ /* 0x000fe400078e0205 */
[----:B---3--:R-:W-:Y:S02]  /*15b20*/  IMAD R5, R6, UR4, RZ ;  /* 0x0000000406057c24 */ /* 0x008fe4000f8e02ff */
        /* <DEDUP_REMOVED lines=10> */
[----:B----4-:R-:W-:Y:S01]  /*15bd0*/  IADD3 R0, R3, R0, R4 ;  /* 0x0000000003007210 */ /* 0x010fe20007ffe004 */
[----:B------:R-:W-:-:S04]  /*15be0*/  IMAD R4, R18, 0x6000, R28 ;  /* 0x0000600012047824 */ /* 0x000fc800078e021c */
[----:B------:R-:W-:Y:S01]  /*15bf0*/  IMAD.IADD R7, R0, 0x1, R7 ;  /* 0x0000000100077824 */ /* 0x000fe200078e0207 */
[----:B------:R-:W-:Y:S06]  /*15c00*/  BRA.DIV UR4, `(.L_x_2657) ;  /* 0x0000004204387947 */ /* 0x000fec000b800000 */
[----:B------:R-:W0:Y:S01]  /*15c10*/  S2R R2, SR_TID.X ;  /* 0x0000000000027919 */ /* 0x000e220000002100 */
[----:B------:R-:W-:Y:S01]  /*15c20*/  IMAD R4, R4, 0x2, R17 ;  /* 0x0000000204047824 */ /* 0x000fe200078e0211 */
[C---:B------:R-:W-:Y:S01]  /*15c30*/  LOP3.LUT P2, RZ, R7.reuse, 0x2, RZ, 0xc0, !PT ;  /* 0x0000000207ff7812 */ /* 0x040fe2000784c0ff */
[----:B------:R-:W2:Y:S01]  /*15c40*/  SHFL.IDX PT, R14, R5, RZ, 0x181f ;  /* 0x00181fff050e7589 */ /* 0x000ea200000e0000 */
[----:B------:R-:W-:-:S03]  /*15c50*/  LOP3.LUT P1, RZ, R7, 0x4, RZ, 0xc0, !PT ;  /* 0x0000000407ff7812 */ /* 0x000fc6000782c0ff */
[----:B------:R-:W3:Y:S01]  /*15c60*/  SHFL.IDX PT, R3, R6, RZ, 0x181f ;  /* 0x00181fff06037589 */ /* 0x000ee200000e0000 */
[----:B0-----:R-:W-:-:S05]  /*15c70*/  IMAD.SHL.U32 R2, R2, 0x8, RZ ;  /* 0x0000000802027824 */ /* 0x001fca00078e00ff */
[----:B------:R-:W-:-:S05]  /*15c80*/  LOP3.LUT R2, R2, 0x38, RZ, 0xc0, !PT ;  /* 0x0000003802027812 */ /* 0x000fca00078ec0ff */
[----:B------:R-:W-:-:S05]  /*15c90*/  IMAD.SHL.U32 R0, R2, 0x2, RZ ;  /* 0x0000000202007824 */ /* 0x000fca00078e00ff */
[----:B--2---:R-:W-:Y:S02]  /*15ca0*/  IADD3 R2, P0, R14, R0, RZ ;  /* 0x000000000e027210 */ /* 0x004fe40007f1e0ff */
[----:B------:R-:W0:Y:S03]  /*15cb0*/  SHFL.IDX PT, R14, R5, 0x1, 0x181f ;  /* 0x00381f00050e7f89 */ /* 0x000e2600000e0000 */
[----:B---3--:R-:W-:Y:S01]  /*15cc0*/  IMAD.X R3, RZ, RZ, R3, P0 ;  /* 0x000000ffff037224 */ /* 0x008fe200000e0603 */
        /* <DEDUP_REMOVED lines=9> */
[----:B--2---:R-:W2:Y:S01]  /*15d60*/  SHFL.IDX PT, R3, R6, 0x1, 0x181f ;  /* 0x00381f0006037f89 */ /* 0x004ea200000e0000 */
[----:B0-----:R-:W-:-:S03]  /*15d70*/  IADD3 R2, P3, R14, R0, RZ ;  /* 0x000000000e027210 */ /* 0x001fc60007f7e0ff */
[----:B------:R-:W0:Y:S02]  /*15d80*/  SHFL.IDX PT, R14, R5, 0x2, 0x181f ;  /* 0x00581f00050e7f89 */ /* 0x000e2400000e0000 */
[----:B--2---:R-:W-:Y:S01]  /*15d90*/  IMAD.X R3, RZ, RZ, R3, P3 ;  /* 0x000000ffff037224 */ /* 0x004fe200018e0603 */
        /* <DEDUP_REMOVED lines=10> */
[----:B--2---:R-:W0:Y:S02]  /*15e40*/  SHFL.IDX PT, R3, R6, 0x2, 0x181f ;  /* 0x00581f0006037f89 */ /* 0x004e2400000e0000 */
        /* <DEDUP_REMOVED lines=11> */
[----:B------:R-:W2:Y:S02]  /*15f00*/  SHFL.IDX PT, R14, R5, 0x4, 0x181f ;  /* 0x00981f00050e7f89 */ /* 0x000ea400000e0000 */
        /* <DEDUP_REMOVED lines=10> */
[----:B--2---:R-:W-:-:S03]  /*15fb0*/  IADD3 R2, P3, R14, R0, RZ ;  /* 0x000000000e027210 */ /* 0x004fc60007f7e0ff */
[----:B------:R-:W2:Y:S04]  /*15fc0*/  SHFL.IDX PT, R6, R6, 0x5, 0x181f ;  /* 0x00b81f0006067f89 */ /* 0x000ea800000e0000 */
[----:B------:R3:W4:Y:S01]  /*15fd0*/  SHFL.IDX PT, R14, R5, 0x5, 0x181f ;  /* 0x00b81f00050e7f89 */ /* 0x00072200000e0000 */
        /* <DEDUP_REMOVED lines=9> */
.L_x_2755:
[----:B0--3--:R-:W-:Y:S02]  /*16070*/  IADD3 R2, P3, R14, R0, RZ ;  /* 0x000000000e027210 */ /* 0x009fe40007f7e0ff */
        /* <DEDUP_REMOVED lines=14> */
.L_x_2658:
        /* <DEDUP_REMOVED lines=11> */
.L_x_2659:
[----:B------:R-:W2:Y:S01]  /*16210*/  LDL.LU R2, [R1] ;  /* 0x0000000001027983 */ /* 0x000ea20000300800 */
[----:B------:R0:W-:Y:S01]  /*16220*/  SYNCS.ARRIVE.TRANS64.A1T0 RZ, [R19+URZ+0x22850], RZ ;  /* 0x022850ff13ff79a7 */ /* 0x0001e2000810003f */
[----:B------:R-:W-:Y:S01]  /*16230*/  BSSY B0, `(.L_x_2660) ;  /* 0x00000dc000007945 */ /* 0x000fe20003800000 */
[----:B--2---:R-:W-:-:S05]  /*16240*/  VIADD R21, R2, 0xfffffffe ;  /* 0xfffffffe02157836 */ /* 0x004fca0000000000 */
[----:B------:R-:W-:-:S13]  /*16250*/  ISETP.GE.AND P0, PT, R21, R29, PT ;  /* 0x0000001d1500720c */ /* 0x000fda0003f06270 */
[----:B0-----:R-:W-:Y:S05]  /*16260*/  @!P0 BRA `(.L_x_2661) ;  /* 0x0000000c00608947 */ /* 0x001fea0003800000 */
.L_x_2674:
[----:B0-----:R-:W0:Y:S01]  /*16270*/  S2R R2, SR_TID.X ;  /* 0x0000000000027919 */ /* 0x001e220000002100 */
[----:B------:R-:W2:Y:S01]  /*16280*/  LDC R3, c[0x0][0x430] ;  /* 0x00010c00ff037b82 */ /* 0x000ea20000000800 */
[----:B------:R-:W-:Y:S02]  /*16290*/  IMAD R8, R21, 0x60, R30 ;  /* 0x0000006015087824 */ /* 0x000fe400078e021e */
[----:B------:R-:W-:Y:S01]  /*162a0*/  VIADD R18, R18, 0x1 ;  /* 0x0000000112127836 */ /* 0x000fe20000000000 */
[----:B--2---:R-:W-:Y:S02]  /*162b0*/  ISETP.NE.AND P0, PT, R3, 0x1, PT ;  /* 0x000000010300780c */ /* 0x004fe40003f05270 */
[----:B0-----:R-:W-:-:S04]  /*162c0*/  LOP3.LUT R2, R2, 0x7f, RZ, 0xc0, !PT ;  /* 0x0000007f02027812 */ /* 0x001fc800078ec0ff */
[----:B------:R-:W-:Y:S02]  /*162d0*/  SHF.R.U32.HI R4, RZ, 0x3, R2 ;  /* 0x00000003ff047819 */ /* 0x000fe40000011602 */
[----:B------:R-:W0:Y:S05]  /*162e0*/  S2R R2, SR_TID.X ;  /* 0x0000000000027919 */ /* 0x000e2a0000002100 */
[----:B------:R-:W2:Y:S08]  /*162f0*/  @P0 LDC R3, c[0x0][0x434] ;  /* 0x00010d00ff030b82 */ /* 0x000eb00000000800 */
[----:B------:R-:W3:Y:S01]  /*16300*/  @P0 LDC R7, c[0x0][0x438] ;  /* 0x00010e00ff070b82 */ /* 0x000ee20000000800 */
[----:B0-----:R-:W-:-:S05]  /*16310*/  IMAD.SHL.U32 R2, R2, 0x10, RZ ;  /* 0x0000001002027824 */ /* 0x001fca00078e00ff */
[----:B------:R-:W-:-:S04]  /*16320*/  LOP3.LUT R2, R4, 0x70, R2, 0xf8, !PT ;  /* 0x0000007004027812 */ /* 0x000fc800078ef802 */
[C---:B------:R-:W-:Y:S01]  /*16330*/  ISETP.GT.U32.AND P1, PT, R2.reuse, 0x5f, PT ;  /* 0x0000005f0200780c */ /* 0x040fe20003f24070 */
[----:B------:R-:W-:-:S04]  /*16340*/  IMAD.IADD R8, R2, 0x1, R8 ;  /* 0x0000000102087824 */ /* 0x000fc800078e0208 */
[----:B--2---:R-:W-:-:S04]  /*16350*/  @P0 IMAD.HI.U32 R2, R8, R3, RZ ;  /* 0x0000000308020227 */ /* 0x004fc800078e00ff */
[----:B------:R-:W-:Y:S01]  /*16360*/  IMAD.MOV.U32 R9, RZ, RZ, R8 ;  /* 0x000000ffff097224 */ /* 0x000fe200078e0008 */
[----:B---3--:R-:W-:-:S03]  /*16370*/  @P0 SHF.R.U32.HI R9, RZ, R7, R2 ;  /* 0x00000007ff090219 */ /* 0x008fc60000011602 */
[----:B------:R-:W0:Y:S01]  /*16380*/  @!P1 LDC.64 R4, c[0x0][0x428] ;  /* 0x00010a00ff049b82 */ /* 0x000e220000000a00 */
[----:B------:R-:W-:-:S07]  /*16390*/  @!P1 SHF.R.S32.HI R3, RZ, 0x1f, R9 ;  /* 0x0000001fff039819 */ /* 0x000fce0000011409 */
[----:B------:R-:W2:Y:S01]  /*163a0*/  @!P1 LDC.64 R6, c[0x0][0x418] ;  /* 0x00010600ff069b82 */ /* 0x000ea20000000a00 */
[----:B0-----:R-:W-:-:S04]  /*163b0*/  @!P1 IMAD R2, R31, R4, RZ ;  /* 0x000000041f029224 */ /* 0x001fc800078e02ff */
[----:B------:R-:W-:Y:S02]  /*163c0*/  @!P1 IMAD R5, R25, R5, R2 ;  /* 0x0000000519059224 */ /* 0x000fe400078e0202 */
[----:B------:R-:W-:-:S04]  /*163d0*/  @!P1 IMAD.MOV.U32 R2, RZ, RZ, R9 ;  /* 0x000000ffff029224 */ /* 0x000fc800078e0009 */
[----:B------:R-:W-:-:S04]  /*163e0*/  @!P1 IMAD.WIDE.U32 R2, R25, R4, R2 ;  /* 0x0000000419029225 */ /* 0x000fc800078e0002 */
[----:B------:R-:W-:Y:S01]  /*163f0*/  @!P1 IMAD.IADD R3, R5, 0x1, R3 ;  /* 0x0000000105039824 */ /* 0x000fe200078e0203 */
[C---:B--2---:R-:W-:Y:S01]  /*16400*/  @!P1 LEA R6, P0, R2.reuse, R6, 0x2 ;  /* 0x0000000602069211 */ /* 0x044fe200078010ff */
[----:B------:R-:W-:Y:S02]  /*16410*/  IMAD.MOV.U32 R4, RZ, RZ, RZ ;  /* 0x000000ffff047224 */ /* 0x000fe400078e00ff */
[----:B-1----:R-:W-:Y:S01]  /*16420*/  IMAD.U32 R10, RZ, RZ, UR36 ;  /* 0x00000024ff0a7e24 */ /* 0x002fe2000f8e00ff */
[----:B------:R-:W-:Y:S02]  /*16430*/  @!P1 LEA.HI.X R7, R2, R7, R3, 0x2, P0 ;  /* 0x0000000702079211 */ /* 0x000fe400000f1403 */
[----:B------:R-:W-:-:S03]  /*16440*/  ISETP.NE.AND P0, PT, R18, 0x2, PT ;  /* 0x000000021200780c */ /* 0x000fc60003f05270 */
[----:B------:R0:W5:Y:S01]  /*16450*/  @!P1 LDG.E R4, desc[UR48][R6.64] ;  /* 0x0000003006049981 */ /* 0x000162000c1e1900 */
[----:B------:R-:W-:Y:S02]  /*16460*/  ISETP.NE.AND P1, PT, R10, 0x3, PT ;  /* 0x000000030a00780c */ /* 0x000fe40003f25270 */
[----:B------:R-:W-:Y:S01]  /*16470*/  SEL R2, RZ, 0x1, P0 ;  /* 0x00000001ff027807 */ /* 0x000fe20000000000 */
[----:B------:R-:W-:Y:S01]  /*16480*/  IMAD.MOV R5, RZ, RZ, -R9 ;  /* 0x000000ffff057224 */ /* 0x000fe200078e0a09 */
[----:B------:R-:W-:Y:S05]  /*16490*/  YIELD ;  /* 0x0000000000007946 */ /* 0x000fea0003800000 */
[----:B------:R-:W-:Y:S01]  /*164a0*/  LOP3.LUT R23, R23, R2, RZ, 0x3c, !PT ;  /* 0x0000000217177212 */ /* 0x000fe200078e3cff */
[----:B------:R-:W-:Y:S01]  /*164b0*/  ULDC UR4, c[0x0][0x430] ;  /* 0x00010c0000047ab9 */ /* 0x000fe20000000800 */
[----:B------:R-:W-:Y:S01]  /*164c0*/  IMAD.MOV.U32 R2, RZ, RZ, R21 ;  /* 0x000000ffff027224 */ /* 0x000fe200078e0015 */
[----:B------:R-:W-:Y:S01]  /*164d0*/  SEL R18, R18, RZ, P0 ;  /* 0x000000ff12127207 */ /* 0x000fe20000000000 */
[----:B------:R-:W-:-:S02]  /*164e0*/  IMAD R5, R5, UR4, R8 ;  /* 0x0000000405057c24 */ /* 0x000fc4000f8e0208 */
[----:B------:R-:W-:Y:S01]  /*164f0*/  VIADD R21, R21, 0xffffffff ;  /* 0xffffffff15157836 */ /* 0x000fe20000000000 */
[----:B------:R-:W-:Y:S01]  /*16500*/  ISETP.GT.AND P2, PT, R2, R29, PT ;  /* 0x0000001d0200720c */ /* 0x000fe20003f44270 */
[----:B0-----:R-:W-:-:S12]  /*16510*/  @!P1 BRA `(.L_x_2662) ;  /* 0x0000000000049947 */ /* 0x001fd80003800000 */
[----:B------:R-:W-:Y:S01]  /*16520*/  BPT.TRAP 0x1 ;  /* 0x000000040000795c */ /* 0x000fe20000300000 */
.L_x_2662:
[----:B------:R-:W-:Y:S01]  /*16530*/  IMAD R10, R18, 0x8, R17 ;  /* 0x00000008120a7824 */ /* 0x000fe200078e0211 */
[----:B------:R-:W-:Y:S01]  /*16540*/  SHF.L.U32 R20, R23, 0x1f, RZ ;  /* 0x0000001f17147819 */ /* 0x000fe200000006ff */
[----:B------:R-:W-:Y:S01]  /*16550*/  BSSY B1, `(.L_x_2663) ;  /* 0x0000004000017945 */ /* 0x000fe20003800000 */
[----:B------:R-:W-:Y:S02]  /*16560*/  SHF.R.S32.HI R9, RZ, 0x1f, R5 ;  /* 0x0000001fff097819 */ /* 0x000fe40000011405 */
[----:B------:R-:W0:Y:S02]  /*16570*/  SYNCS.PHASECHK.TRANS64.TRYWAIT P0, [R10+URZ+0x22840], R20 ;  /* 0x022840140a0075a7 */ /* 0x000e24000800017f */
[----:B0-----:R-:W-:Y:S05]  /*16580*/  @!P0 BRA `(.L_x_2664) ;  /* 0x0000004000188947 */ /* 0x001fea0003800000 */
.L_x_2756:
[----:B------:R-:W-:Y:S05]  /*16590*/  BSYNC B1 ;  /* 0x0000000000017941 */ /* 0x000fea0003800000 */
.L_x_2663:
[----:B------:R-:W-:Y:S01]  /*165a0*/  ULDC.64 UR4, c[0x0][0x300] ;  /* 0x0000c00000047ab9 */ /* 0x000fe20000000a00 */
[----:B-1---5:R-:W-:Y:S01]  /*165b0*/  SHF.R.S32.HI R19, RZ, 0x1f, R4 ;  /* 0x0000001fff137819 */ /* 0x022fe20000011404 */
        /* <DEDUP_REMOVED lines=47> */
.L_x_2770:
        /* <DEDUP_REMOVED lines=8> */
.L_x_2666:
        /* <DEDUP_REMOVED lines=11> */
.L_x_2667:
[----:B------:R1:W-:Y:S01]  /*169e0*/  SYNCS.ARRIVE.TRANS64.A1T0 RZ, [R10+URZ+0x22830], RZ ;  /* 0x022830ff0aff79a7 */ /* 0x0003e2000810003f */
[----:B------:R-:W-:Y:S05]  /*169f0*/  @!P3 BRA `(.L_x_2668) ;  /* 0x000000000004b947 */ /* 0x000fea0003800000 */
[----:B------:R-:W-:Y:S01]  /*16a00*/  BPT.TRAP 0x1 ;  /* 0x000000040000795c */ /* 0x000fe20000300000 */
.L_x_2668:
[----:B------:R-:W2:Y:S01]  /*16a10*/  SYNCS.PHASECHK.TRANS64.TRYWAIT P0, [R10+URZ+0x22860], R20 ;  /* 0x022860140a0075a7 */ /* 0x000ea2000800017f */
[----:B------:R-:W-:Y:S04]  /*16a20*/  BSSY B1, `(.L_x_2669) ;  /* 0x0000002000017945 */ /* 0x000fe80003800000 */
[----:B--2---:R-:W-:Y:S05]  /*16a30*/  @!P0 BRA `(.L_x_2670) ;  /* 0x0000004000a08947 */ /* 0x004fea0003800000 */
.L_x_2771:
[----:B------:R-:W-:Y:S05]  /*16a40*/  BSYNC B1 ;  /* 0x0000000000017941 */ /* 0x000fea0003800000 */
.L_x_2669:
[----:B------:R-:W-:Y:S01]  /*16a50*/  ULDC.64 UR4, c[0x0][0x328] ;  /* 0x0000ca0000047ab9 */ /* 0x000fe20000000a00 */
[----:B------:R-:W-:Y:S01]  /*16a60*/  ULDC.64 UR6, c[0x0][0x318] ;  /* 0x0000c60000067ab9 */ /* 0x000fe20000000a00 */
[----:B------:R-:W-:Y:S01]  /*16a70*/  IMAD R2, R9, UR4, RZ ;  /* 0x0000000409027c24 */ /* 0x000fe2000f8e02ff */
[----:B------:R-:W-:Y:S01]  /*16a80*/  LOP3.LUT P5, RZ, R16, 0x1, RZ, 0xc0, !PT ;  /* 0x0000000110ff7812 */ /* 0x000fe200078ac0ff */
[----:B0-2---:R-:W-:Y:S01]  /*16a90*/  IMAD R20, R18, 0x6000, R28 ;  /* 0x0000600012147824 */ /* 0x005fe200078e021c */
[C---:B------:R-:W-:Y:S01]  /*16aa0*/  LOP3.LUT P4, RZ, R16.reuse, 0x10, RZ, 0xc0, !PT ;  /* 0x0000001010ff7812 */ /* 0x040fe2000788c0ff */
[C---:B------:R-:W-:Y:S01]  /*16ab0*/  IMAD R7, R5.reuse, UR5, R2 ;  /* 0x0000000505077c24 */ /* 0x040fe2000f8e0202 */
[C---:B------:R-:W-:Y:S01]  /*16ac0*/  LOP3.LUT P3, RZ, R16.reuse, 0x8, RZ, 0xc0, !PT ;  /* 0x0000000810ff7812 */ /* 0x040fe2000786c0ff */
        /* <DEDUP_REMOVED lines=58> */
.L_x_2785:
        /* <DEDUP_REMOVED lines=11> */
.L_x_2672:
        /* <DEDUP_REMOVED lines=11> */
.L_x_2673:
[----:B------:R0:W-:Y:S01]  /*16fd0*/  SYNCS.ARRIVE.TRANS64.A1T0 RZ, [R10+URZ+0x22850], RZ ;  /* 0x022850ff0aff79a7 */ /* 0x0001e2000810003f */
[----:B------:R-:W-:Y:S05]  /*16fe0*/  @P2 BRA `(.L_x_2674) ;  /* 0xfffffff000a02947 */ /* 0x000fea000383ffff */
.L_x_2661:
[----:B------:R-:W-:Y:S05]  /*16ff0*/  BSYNC B0 ;  /* 0x0000000000007941 */ /* 0x000fea0003800000 */
.L_x_2660:
        /* <DEDUP_REMOVED lines=20> */
.L_x_2676:
[----:B------:R-:W-:Y:S05]  /*17140*/  BSYNC B0 ;  /* 0x0000000000007941 */ /* 0x000fea0003800000 */
.L_x_2675:
[----:B------:R-:W-:Y:S02]  /*17150*/  SEL R18, R18, RZ, P0 ;  /* 0x000000ff12127207 */ /* 0x000fe40000000000 */
[----:B------:R-:W-:-:S07]  /*17160*/  LOP3.LUT R23, R23, R0, RZ, 0x3c, !PT ;  /* 0x0000000017177212 */ /* 0x000fce00078e3cff */
.L_x_2635:
[----:B------:R-:W-:Y:S05]  /*17170*/  BSYNC B7 ;  /* 0x0000000000077941 */ /* 0x000fea0003800000 */
.L_x_2633:
        /* <DEDUP_REMOVED lines=8> */
[----:B------:R2:W3:Y:S01]  /*17200*/  LDS.128 R24, [R17+0x228d0] ;  /* 0x0228d00011187984 */ /* 0x0004e20000000c00 */
[----:B------:R-:W-:Y:S06]  /*17210*/  BAR.ARV 0x4, 0x180 ;  /* 0x0106000000007b1d */ /* 0x000fec0000002000 */
[----:B------:R-:W-:Y:S05]  /*17220*/  BRA `(.L_x_2678) ;  /* 0x0000000c00d47947 */ /* 0x000fea0003800000 */
.L_x_2677:
        /* <DEDUP_REMOVED lines=43> */
.L_x_2795:
[----:B------:R-:W-:Y:S02]  /*174e0*/  ULDC UR4, c[0x0][0xc38] ;  /* 0x00030e0000047ab9 */ /* 0x000fe40000000800 */
[----:B------:R-:W-:-:S04]  /*174f0*/  IMAD.U32 R5, RZ, RZ, UR4 ;  /* 0x00000004ff057e24 */ /* 0x000fc8000f8e00ff */
[----:B---3--:R-:W-:-:S04]  /*17500*/  IMAD R14, R14, R5, RZ ;  /* 0x000000050e0e7224 */ /* 0x008fc800078e02ff */
[----:B------:R-:W-:-:S05]  /*17510*/  IMAD.IADD R7, R7, 0x1, R14 ;  /* 0x0000000107077824 */ /* 0x000fca00078e020e */
[----:B------:R-:W-:-:S13]  /*17520*/  ISETP.GT.AND P6, PT, R7, R0, PT ;  /* 0x000000000700720c */ /* 0x000fda0003fc4270 */
[----:B------:R-:W-:Y:S05]  /*17530*/  @P6 BRA `(.L_x_2680) ;  /* 0x0000000000a46947 */ /* 0x000fea0003800000 */
.L_x_2683:
        /* <DEDUP_REMOVED lines=35> */
.L_x_2803:
[----:B------:R-:W-:Y:S02]  /*17770*/  ULDC UR4, c[0x0][0xc38] ;  /* 0x00030e0000047ab9 */ /* 0x000fe40000000800 */
[----:B------:R-:W-:-:S04]  /*17780*/  IMAD.U32 R5, RZ, RZ, UR4 ;  /* 0x00000004ff057e24 */ /* 0x000fc8000f8e00ff */
[----:B---3--:R-:W-:-:S04]  /*17790*/  IMAD R14, R14, R5, RZ ;  /* 0x000000050e0e7224 */ /* 0x008fc800078e02ff */
[----:B------:R-:W-:-:S05]  /*177a0*/  IMAD.IADD R7, R14, 0x1, R7 ;  /* 0x000000010e077824 */ /* 0x000fca00078e0207 */
[----:B------:R-:W-:-:S13]  /*177b0*/  ISETP.GT.AND P6, PT, R7, R0, PT ;  /* 0x000000000700720c */ /* 0x000fda0003fc4270 */
[----:B------:R-:W-:Y:S05]  /*177c0*/  @!P6 BRA `(.L_x_2683) ;  /* 0xfffffffc005ce947 */ /* 0x000fea000383ffff */
.L_x_2680:
[----:B------:R-:W-:Y:S01]  /*177d0*/  IMAD.IADD R7, R7, 0x1, -R14 ;  /* 0x0000000107077824 */ /* 0x000fe200078e0a0e */
[----:B------:R-:W-:-:S03]  /*177e0*/  UMOV UR4, 0xffffffff ;  /* 0xffffffff00047882 */ /* 0x000fc60000000000 */
[----:B------:R-:W-:-:S05]  /*177f0*/  IMAD R3, R2, R5, R7 ;  /* 0x0000000502037224 */ /* 0x000fca00078e0207 */
[----:B------:R-:W-:Y:S01]  /*17800*/  ISETP.GT.AND P6, PT, R3, R0, PT ;  /* 0x000000000300720c */ /* 0x000fe20003fc4270 */
[----:B------:R-:W-:-:S12]  /*17810*/  BRA.DIV UR4, `(.L_x_2684) ;  /* 0x0000004204fc7947 */ /* 0x000fd8000b800000 */
[----:B------:R-:W-:-:S04]  /*17820*/  VOTE.ANY R3, PT, !P6 ;  /* 0x0000000000037806 */ /* 0x000fc800070e0100 */
[----:B------:R-:W3:Y:S02]  /*17830*/  POPC R12, R3 ;  /* 0x00000003000c7309 */ /* 0x000ee40000000000 */
[----:B---3--:R3:W4:Y:S01]  /*17840*/  SHFL.IDX PT, R25, R25, R12, 0x1f ;  /* 0x00001f0c19197589 */ /* 0x00872200000e0000 */
[----:B------:R-:W-:-:S03]  /*17850*/  IMAD.IADD R27, R12, 0x1, R27 ;  /* 0x000000010c1b7824 */ /* 0x000fc600078e021b */
[----:B------:R3:W0:Y:S04]  /*17860*/  SHFL.IDX PT, R4, R4, R12, 0x1f ;  /* 0x00001f0c04047589 */ /* 0x00062800000e0000 */
.L_x_2808:
[----:B------:R-:W-:-:S13]  /*17870*/  ISETP.NE.AND P0, PT, R3, RZ, PT ;  /* 0x000000ff0300720c */ /* 0x000fda0003f05270 */
[----:B------:R-:W-:Y:S05]  /*17880*/  @!P0 BRA `(.L_x_2685) ;  /* 0x0000000000108947 */ /* 0x000fea0003800000 */
[----:B------:R-:W-:Y:S01]  /*17890*/  UMOV UR4, 0xffffffff ;  /* 0xffffffff00047882 */ /* 0x000fe20000000000 */
[----:B---3--:R-:W-:Y:S02]  /*178a0*/  VIADD R12, R12, 0xffffffff ;  /* 0xffffffff0c0c7836 */ /* 0x008fe40000000000 */
[----:B------:R-:W-:Y:S05]  /*178b0*/  BRA.DIV UR4, `(.L_x_2686) ;  /* 0x0000004604307947 */ /* 0x000fea000b800000 */
[----:B------:R3:W0:Y:S02]  /*178c0*/  SHFL.IDX PT, R6, R2, R12, 0x1f ;  /* 0x00001f0c02067589 */ /* 0x00062400000e0000 */
.L_x_2685:
[----:B0-----:R-:W-:Y:S01]  /*178d0*/  ISETP.NE.AND P0, PT, R4, 0x1, PT ;  /* 0x000000010400780c */ /* 0x001fe20003f05270 */
[----:B------:R-:W-:-:S04]  /*178e0*/  IMAD R24, R6, R5, R7 ;  /* 0x0000000506187224 */ /* 0x000fc800078e0207 */
[----:B------:R-:W-:-:S08]  /*178f0*/  IMAD.IADD R0, R0, 0x1, -R24 ;  /* 0x0000000100007824 */ /* 0x000fd000078e0a18 */
[----:B------:R-:W-:Y:S05]  /*17900*/  @!P0 BRA `(.L_x_2687) ;  /* 0x0000000000dc8947 */ /* 0x000fea0003800000 */
[-C--:B----4-:R-:W-:Y:S02]  /*17910*/  IABS R6, R25.reuse ;  /* 0x0000001900067213 */ /* 0x090fe40000000000 */
[----:B------:R-:W-:Y:S02]  /*17920*/  IABS R5, R4 ;  /* 0x0000000400057213 */ /* 0x000fe40000000000 */
[----:B------:R-:W0:Y:S08]  /*17930*/  I2F.RP R7, R6 ;  /* 0x0000000600077306 */ /* 0x000e300000209400 */
[----:B------:R-:W4:Y:S08]  /*17940*/  I2F.RP R8, R5 ;  /* 0x0000000500087306 */ /* 0x000f300000209400 */
[----:B0-----:R-:W2:Y:S08]  /*17950*/  MUFU.RCP R7, R7 ;  /* 0x0000000700077308 */ /* 0x001eb00000001000 */
[----:B----4-:R-:W-:Y:S01]  /*17960*/  MUFU.RCP R8, R8 ;  /* 0x0000000800087308 */ /* 0x010fe20000001000 */
[----:B--23--:R-:W-:Y:S01]  /*17970*/  VIADD R2, R7, 0xffffffe ;  /* 0x0ffffffe07027836 */ /* 0x00cfe20000000000 */
[----:B------:R-:W-:-:S06]  /*17980*/  IABS R7, R25 ;  /* 0x0000001900077213 */ /* 0x000fcc0000000000 */
[----:B------:R0:W2:Y:S02]  /*17990*/  F2I.FTZ.U32.TRUNC.NTZ R3, R2 ;  /* 0x0000000200037305 */ /* 0x0000a4000021f000 */
[----:B0-----:R-:W-:Y:S02]  /*179a0*/  IMAD.MOV.U32 R2, RZ, RZ, RZ ;  /* 0x000000ffff027224 */ /* 0x001fe400078e00ff */
[----:B--2---:R-:W-:-:S04]  /*179b0*/  IMAD.MOV R9, RZ, RZ, -R3 ;  /* 0x000000ffff097224 */ /* 0x004fc800078e0a03 */
[----:B------:R-:W-:-:S04]  /*179c0*/  IMAD R9, R9, R6, RZ ;  /* 0x0000000609097224 */ /* 0x000fc800078e02ff */
[----:B------:R-:W-:Y:S01]  /*179d0*/  IMAD.HI.U32 R3, R3, R9, R2 ;  /* 0x0000000903037227 */ /* 0x000fe200078e0002 */
        /* <DEDUP_REMOVED lines=22> */
[----:B------:R-:W-:-:S05]  /*17b40*/  IABS R3, R7 ;  /* 0x0000000700037213 */ /* 0x000fca0000000000 */
        /* <DEDUP_REMOVED lines=9> */
[----:B------:R-:W-:-:S04]  /*17be0*/  IMAD.MOV R2, RZ, RZ, -R7 ;  /* 0x000000ffff027224 */ /* 0x000fc800078e0a07 */
[----:B------:R-:W-:Y:S02]  /*17bf0*/  IMAD R2, R25, R2, R0 ;  /* 0x0000000219027224 */ /* 0x000fe400078e0200 */
        /* <DEDUP_REMOVED lines=8> */
.L_x_2687:
[----:B--23--:R-:W0:Y:S02]  /*17c80*/  LDC.64 R2, c[0x0][0xc90] ;  /* 0x00032400ff027b82 */ /* 0x00ce240000000a00 */
[----:B0-----:R-:W-:-:S05]  /*17c90*/  IMAD.WIDE R2, R27, 0x4, R2 ;  /* 0x000000041b027825 */ /* 0x001fca00078e0202 */
[----:B------:R0:W4:Y:S02]  /*17ca0*/  LDG.E R6, desc[UR48][R2.64] ;  /* 0x0000003002067981 */ /* 0x000124000c1e1900 */
[----:B0-----:R-:W-:Y:S02]  /*17cb0*/  IMAD.MOV.U32 R2, RZ, RZ, RZ ;  /* 0x000000ffff027224 */ /* 0x001fe400078e00ff */
[----:B----4-:R-:W-:-:S05]  /*17cc0*/  IMAD R7, R25, R6, RZ ;  /* 0x0000000619077224 */ /* 0x010fca00078e02ff */
[----:B------:R-:W-:-:S04]  /*17cd0*/  IABS R4, R7 ;  /* 0x0000000700047213 */ /* 0x000fc80000000000 */
[----:B------:R-:W0:Y:S08]  /*17ce0*/  I2F.RP R8, R4 ;  /* 0x0000000400087306 */ /* 0x000e300000209400 */
        /* <DEDUP_REMOVED lines=26> */
[----:B------:R-:W-:-:S04]  /*17e90*/  VIADDMNMX R5, R3, R5, R6, PT ;  /* 0x0000000503057246 */ /* 0x000fc80003800106 */
[----:B------:R-:W-:-:S04]  /*17ea0*/  IABS R6, R5 ;  /* 0x0000000500067213 */ /* 0x000fc80000000000 */
[----:B------:R-:W0:Y:S08]  /*17eb0*/  I2F.RP R8, R6 ;  /* 0x0000000600087306 */ /* 0x000e300000209400 */
[----:B0-----:R-:W0:Y:S02]  /*17ec0*/  MUFU.RCP R8, R8 ;  /* 0x0000000800087308 */ /* 0x001e240000001000 */
[----:B0-----:R-:W-:Y:S01]  /*17ed0*/  VIADD R3, R8, 0xffffffe ;  /* 0x0ffffffe08037836 */ /* 0x001fe20000000000 */
[----:B------:R-:W-:-:S05]  /*17ee0*/  IABS R8, R5 ;  /* 0x0000000500087213 */ /* 0x000fca0000000000 */
[----:B------:R-:W0:Y:S02]  /*17ef0*/  F2I.FTZ.U32.TRUNC.NTZ R3, R3 ;  /* 0x0000000300037305 */ /* 0x000e24000021f000 */
[----:B0-----:R-:W-:-:S04]  /*17f00*/  IMAD.MOV R7, RZ, RZ, -R3 ;  /* 0x000000ffff077224 */ /* 0x001fc800078e0a03 */
[----:B------:R-:W-:-:S04]  /*17f10*/  IMAD R7, R7, R6, RZ ;  /* 0x0000000607077224 */ /* 0x000fc800078e02ff */
[----:B------:R-:W-:Y:S01]  /*17f20*/  IMAD.HI.U32 R2, R3, R7, R2 ;  /* 0x0000000703027227 */ /* 0x000fe200078e0002 */
[----:B------:R-:W-:-:S03]  /*17f30*/  IABS R7, R0 ;  /* 0x0000000000077213 */ /* 0x000fc60000000000 */
        /* <DEDUP_REMOVED lines=13> */
[----:B------:R-:W-:Y:S01]  /*18010*/  @!P1 LOP3.LUT R2, RZ, R5, RZ, 0x33, !PT ;  /* 0x00000005ff029212 */ /* 0x000fe200078e33ff */
[----:B------:R-:W-:-:S04]  /*18020*/  IMAD.MOV R5, RZ, RZ, -R5 ;  /* 0x000000ffff057224 */ /* 0x000fc800078e0a05 */
[----:B------:R-:W-:-:S07]  /*18030*/  IMAD R26, R2, R5, R3 ;  /* 0x00000005021a7224 */ /* 0x000fce00078e0203 */
.L_x_2688:
[----:B------:R-:W-:-:S05]  /*18040*/  LOP3.LUT R2, RZ, R2, RZ, 0x33, !PT ;  /* 0x00000002ff027212 */ /* 0x000fca00078e33ff */
[----:B------:R-:W-:Y:S01]  /*18050*/  IMAD.IADD R25, R25, 0x1, R2 ;  /* 0x0000000119197824 */ /* 0x000fe200078e0202 */
[----:B------:R-:W-:Y:S06]  /*18060*/  BRA `(.L_x_2689) ;  /* 0x00000000001c7947 */ /* 0x000fec0003800000 */
.L_x_2681:
[----:B------:R-:W-:Y:S01]  /*18070*/  UMOV UR4, URZ ;  /* 0x0000003f00047c82 */ /* 0x000fe20008000000 */
[----:B------:R-:W-:Y:S01]  /*18080*/  UMOV UR5, URZ ;  /* 0x0000003f00057c82 */ /* 0x000fe20008000000 */
[----:B------:R-:W-:Y:S01]  /*18090*/  ULDC UR6, c[0x0][0xc3c] ;  /* 0x00030f0000067ab9 */ /* 0x000fe20000000800 */
[----:B------:R-:W-:Y:S02]  /*180a0*/  IMAD.MOV.U32 R24, RZ, RZ, R0 ;  /* 0x000000ffff187224 */ /* 0x000fe400078e0000 */
[----:B------:R-:W-:Y:S02]  /*180b0*/  IMAD.U32 R25, RZ, RZ, UR4 ;  /* 0x00000004ff197e24 */ /* 0x000fe4000f8e00ff */
[----:B------:R-:W-:Y:S02]  /*180c0*/  IMAD.U32 R26, RZ, RZ, UR5 ;  /* 0x00000005ff1a7e24 */ /* 0x000fe4000f8e00ff */
[----:B------:R-:W-:-:S07]  /*180d0*/  IMAD.U32 R27, RZ, RZ, UR6 ;  /* 0x00000006ff1b7e24 */ /* 0x000fce000f8e00ff */
.L_x_2689:
        /* <DEDUP_REMOVED lines=10> */
.L_x_2678:
[----:B------:R-:W-:Y:S02]  /*18180*/  ULDC UR4, c[0x0][0xc3c] ;  /* 0x00030f0000047ab9 */ /* 0x000fe40000000800 */
[----:B---3--:R-:W-:-:S13]  /*18190*/  ISETP.GE.AND P0, PT, R27, UR4, PT ;  /* 0x000000041b007c0c */ /* 0x008fda000bf06270 */
[----:B------:R-:W-:Y:S05]  /*181a0*/  @!P0 BRA `(.L_x_2690) ;  /* 0xffffffb000288947 */ /* 0x000fea000383ffff */
[----:B------:R-:W-:Y:S05]  /*181b0*/  BSYNC B8 ;  /* 0x0000000000087941 */ /* 0x000fea0003800000 */
.L_x_2619:
        /* <DEDUP_REMOVED lines=12> */
.L_x_2811:
[----:B------:R-:W-:Y:S05]  /*18280*/  BSYNC B0 ;  /* 0x0000000000007941 */ /* 0x000fea0003800000 */
.L_x_2691:
[----:B------:R-:W-:-:S03]  /*18290*/  UMOV UR4, 0xffffffff ;  /* 0xffffffff00047882 */ /* 0x000fc60000000000 */
[----:B------:R-:W-:Y:S05]  /*182a0*/  BRA.DIV UR4, `(.L_x_2693) ;  /* 0x0000003a04f07947 */ /* 0x000fea000b800000 */
[----:B-1----:R-:W1:Y:S02]  /*182b0*/  S2R R0, SR_TID.X ;  /* 0x0000000000007919 */ /* 0x002e640000002100 */
[----:B-1----:R-:W-:-:S04]  /*182c0*/  SHF.R.U32.HI R0, RZ, 0x5, R0 ;  /* 0x00000005ff007819 */ /* 0x002fc80000011600 */
[----:B------:R-:W-:-:S05]  /*182d0*/  LOP3.LUT R0, R0, 0x3, RZ, 0xc0, !PT ;  /* 0x0000000300007812 */ /* 0x000fca00078ec0ff */
[----:B------:R1:W3:Y:S02]  /*182e0*/  SHFL.IDX PT, R14, R0, RZ, 0x1f ;  /* 0x00001fff000e7589 */ /* 0x0002e400000e0000 */
.L_x_2814:
[----:B---3--:R-:W-:Y:S01]  /*182f0*/  ISETP.NE.AND P0, PT, R14, RZ, PT ;  /* 0x000000ff0e00720c */ /* 0x008fe20003f05270 */
[----:B------:R-:W-:-:S12]  /*18300*/  BSSY B0, `(.L_x_2694) ;  /* 0x0000024000007945 */ /* 0x000fd80003800000 */
[----:B------:R-:W-:Y:S05]  /*18310*/  @P0 BRA `(.L_x_2695) ;  /* 0x0000000000880947 */ /* 0x000fea0003800000 */
[----:B------:R-:W-:-:S03]  /*18320*/  UMOV UR4, 0xffffffff ;  /* 0xffffffff00047882 */ /* 0x000fc60000000000 */
[----:B------:R-:W-:Y:S05]  /*18330*/  BRA.DIV UR4, `(.L_x_2696) ;  /* 0x0000003e04007947 */ /* 0x000fea000b800000 */
[----:B------:R-:W-:-:S13]  /*18340*/  ELECT P6, URZ, PT ;  /* 0x00000000003f782f */ /* 0x000fda00038c0000 */
.L_x_2817:
[----:B------:R-:W-:Y:S05]  /*18350*/  @!P6 BRA `(.L_x_2695) ;  /* 0x000000000078e947 */ /* 0x000fea0003800000 */
[----:B------:R-:W-:-:S06]  /*18360*/  ULOP3.LUT UR4, UR39, 0x2, URZ, 0xfc, !UPT ;  /* 0x0000000227047892 */ /* 0x000fcc000f8efc3f */
[----:B-1----:R-:W-:-:S05]  /*18370*/  IMAD.U32 R0, RZ, RZ, UR4 ;  /* 0x00000004ff007e24 */ /* 0x002fca000f8e00ff */
[----:B------:R-:W-:-:S13]  /*18380*/  ISETP.NE.AND P0, PT, R0, 0x3, PT ;  /* 0x000000030000780c */ /* 0x000fda0003f05270 */
[----:B------:R-:W-:Y:S05]  /*18390*/  @!P0 BRA `(.L_x_2697) ;  /* 0x0000000000048947 */ /* 0x000fea0003800000 */
[----:B------:R-:W-:Y:S01]  /*183a0*/  BPT.TRAP 0x1 ;  /* 0x000000040000795c */ /* 0x000fe20000300000 */
.L_x_2697:
[C---:B------:R-:W-:Y:S01]  /*183b0*/  IMAD R3, R18.reuse, 0x8, R5 ;  /* 0x0000000812037824 */ /* 0x040fe200078e0205 */
[----:B------:R-:W-:Y:S01]  /*183c0*/  SHF.L.U32 R2, R23, 0x1f, RZ ;  /* 0x0000001f17027819 */ /* 0x000fe200000006ff */
[----:B------:R-:W-:-:S03]  /*183d0*/  VIADD R18, R18, 0x1 ;  /* 0x0000000112127836 */ /* 0x000fc60000000000 */
[----:B------:R-:W1:Y:S02]  /*183e0*/  SYNCS.PHASECHK.TRANS64.TRYWAIT P1, [R3+URZ+0x22840], R2 ;  /* 0x02284002030075a7 */ /* 0x000e64000802017f */
[----:B------:R-:W-:-:S04]  /*183f0*/  ISETP.NE.AND P2, PT, R18, 0x2, PT ;  /* 0x000000021200780c */ /* 0x000fc80003f45270 */
[----:B------:R-:W-:Y:S01]  /*18400*/  SEL R0, RZ, 0x1, P2 ;  /* 0x00000001ff007807 */ /* 0x000fe20001000000 */
[----:B-1----:R-:W-:Y:S08]  /*18410*/  @!P1 BRA `(.L_x_2698) ;  /* 0x0000003800e89947 */ /* 0x002ff00003800000 */
.L_x_2818:
[----:B------:R-:W-:Y:S02]  /*18420*/  SEL R18, R18, RZ, P2 ;  /* 0x000000ff12127207 */ /* 0x000fe40001000000 */
[----:B------:R-:W-:Y:S01]  /*18430*/  LOP3.LUT R0, R23, R0, RZ, 0x3c, !PT ;  /* 0x0000000017007212 */ /* 0x000fe200078e3cff */
[----:B------:R-:W-:Y:S06]  /*18440*/  @!P0 BRA `(.L_x_2699) ;  /* 0x0000000000048947 */ /* 0x000fec0003800000 */
[----:B------:R-:W-:Y:S01]  /*18450*/  BPT.TRAP 0x1 ;  /* 0x000000040000795c */ /* 0x000fe20000300000 */
.L_x_2699:
[----:B------:R-:W-:Y:S01]  /*18460*/  IMAD R5, R18, 0x8, R5 ;  /* 0x0000000812057824 */ /* 0x000fe200078e0205 */
[----:B------:R-:W-:-:S04]  /*18470*/  SHF.L.U32 R0, R0, 0x1f, RZ ;  /* 0x0000001f00007819 */ /* 0x000fc800000006ff */
[----:B------:R-:W3:Y:S02]  /*18480*/  SYNCS.PHASECHK.TRANS64.TRYWAIT P1, [R5+URZ+0x22840], R0 ;  /* 0x02284000050075a7 */ /* 0x000ee4000802017f */
[----:B---3--:R-:W-:Y:S05]  /*18490*/  @!P1 BRA `(.L_x_2700) ;  /* 0x0000003800dc9947 */ /* 0x008fea0003800000 */
.L_x_2819:
[----:B------:R-:W-:Y:S05]  /*184a0*/  @!P0 BRA `(.L_x_2701) ;  /* 0x0000000000048947 */ /* 0x000fea0003800000 */
[----:B------:R-:W-:Y:S01]  /*184b0*/  BPT.TRAP 0x1 ;  /* 0x000000040000795c */ /* 0x000fe20000300000 */
.L_x_2701:
[----:B------:R-:W5:Y:S02]  /*184c0*/  SYNCS.PHASECHK.TRANS64.TRYWAIT P1, [R3+URZ+0x22860], R2 ;  /* 0x02286002030075a7 */ /* 0x000f64000802017f */
[----:B-----5:R-:W-:Y:S05]  /*184d0*/  @!P1 BRA `(.L_x_2702) ;  /* 0x0000003800e09947 */ /* 0x020fea0003800000 */
.L_x_2820:
[----:B------:R-:W-:Y:S05]  /*184e0*/  @!P0 BRA `(.L_x_2703) ;  /* 0x0000000000048947 */ /* 0x000fea0003800000 */
[----:B------:R-:W-:Y:S01]  /*184f0*/  BPT.TRAP 0x1 ;  /* 0x000000040000795c */ /* 0x000fe20000300000 */
.L_x_2703:
[----:B------:R0:W0:Y:S02]  /*18500*/  SYNCS.PHASECHK.TRANS64.TRYWAIT P0, [R5+URZ+0x22860], R0 ;  /* 0x02286000050075a7 */ /* 0x000024000800017f */
[----:B0-----:R-:W-:Y:S05]  /*18510*/  @!P0 NANOSLEEP.SYNCS 0x989680 ;  /* 0x009896800000895d */ /* 0x001fea0003900000 */
[----:B------:R-:W0:Y:S02]  /*18520*/  @!P0 SYNCS.PHASECHK.TRANS64 P0, [R5+URZ+0x22860], R0 ;  /* 0x02286000050085a7 */ /* 0x000e24000800007f */
[----:B0-----:R-:W-:Y:S05]  /*18530*/  @!P0 BRA `(.L_x_2703) ;  /* 0xfffffffc00f08947 */ /* 0x001fea000383ffff */
.L_x_2695:
[----:B------:R-:W-:Y:S05]  /*18540*/  BSYNC B0 ;  /* 0x0000000000007941 */ /* 0x000fea0003800000 */
.L_x_2694:
[----:B------:R-:W-:Y:S05]  /*18550*/  EXIT ;  /* 0x000000000000794d */ /* 0x000fea0003800000 */
.L_x_2510:
[----:B0-----:R0:W1:Y:S02]  /*18560*/  SYNCS.PHASECHK.TRANS64.TRYWAIT P0, [R6+URZ+0x22800], R3 ;  /* 0x02280003060075a7 */ /* 0x001064000800017f */
[----:B-1----:R-:W-:Y:S05]  /*18570*/  @!P0 NANOSLEEP.SYNCS 0x989680 ;  /* 0x009896800000895d */ /* 0x002fea0003900000 */
[----:B------:R-:W1:Y:S02]  /*18580*/  @!P0 SYNCS.PHASECHK.TRANS64 P0, [R6+URZ+0x22800], R3 ;  /* 0x02280003060085a7 */ /* 0x000e64000800007f */
[----:B-1----:R-:W-:Y:S05]  /*18590*/  @!P0 BRA `(.L_x_2510) ;  /* 0xfffffffc00f08947 */ /* 0x002fea000383ffff */
[----:B------:R-:W-:Y:S05]  /*185a0*/  BRA `(.L_x_2704) ;  /* 0xfffffe9c00807947 */ /* 0x000fea000383ffff */
.L_x_2514:
[----:B0-----:R-:W-:-:S04]  /*185b0*/  IMAD.U32 R3, RZ, RZ, UR22 ;  /* 0x00000016ff037e24 */ /* 0x001fc8000f8e00ff */
[----:B------:R0:W2:Y:S03]  /*185c0*/  SYNCS.PHASECHK.TRANS64.TRYWAIT P1, [R3+URZ+0x22830], R8 ;  /* 0x02283008030075a7 */ /* 0x0000a6000802017f */
[----:B--2---:R-:W-:Y:S05]  /*185d0*/  @!P1 NANOSLEEP.SYNCS 0x989680 ;  /* 0x009896800000995d */ /* 0x004fea0003900000 */
[----:B------:R-:W2:Y:S02]  /*185e0*/  @!P1 SYNCS.PHASECHK.TRANS64 P1, [R3+URZ+0x22830], R8 ;  /* 0x02283008030095a7 */ /* 0x000ea4000802007f */
[----:B--2---:R-:W-:Y:S05]  /*185f0*/  @!P1 BRA `(.L_x_2514) ;  /* 0xfffffffc00ec9947 */ /* 0x004fea000383ffff */
[----:B------:R-:W-:Y:S05]  /*18600*/  BRA `(.L_x_2513) ;  /* 0xfffffe9c00a87947 */ /* 0x000fea000383ffff */
.L_x_2527:
[----:B-1----:R-:W-:-:S04]  /*18610*/  IMAD.U32 R9, RZ, RZ, UR22 ;  /* 0x00000016ff097e24 */ /* 0x002fc8000f8e00ff */
[----:B------:R1:W2:Y:S03]  /*18620*/  SYNCS.PHASECHK.TRANS64.TRYWAIT P1, [R9+URZ+0x22850], R8 ;  /* 0x02285008090075a7 */ /* 0x0002a6000802017f */
[----:B--2---:R-:W-:Y:S05]  /*18630*/  @!P1 NANOSLEEP.SYNCS 0x989680 ;  /* 0x009896800000995d */ /* 0x004fea0003900000 */
[----:B------:R-:W2:Y:S02]  /*18640*/  @!P1 SYNCS.PHASECHK.TRANS64 P1, [R9+URZ+0x22850], R8 ;  /* 0x02285008090095a7 */ /* 0x000ea4000802007f */
[----:B--2---:R-:W-:Y:S05]  /*18650*/  @!P1 BRA `(.L_x_2527) ;  /* 0xfffffffc00ec9947 */ /* 0x004fea000383ffff */
[----:B------:R-:W-:Y:S05]  /*18660*/  BRA `(.L_x_2526) ;  /* 0xfffffec000587947 */ /* 0x000fea000383ffff */
.L_x_2536:
[----:B-1----:R-:W-:-:S04]  /*18670*/  IMAD.U32 R4, RZ, RZ, UR26 ;  /* 0x0000001aff047e24 */ /* 0x002fc8000f8e00ff */
[----:B------:R1:W2:Y:S03]  /*18680*/  SYNCS.PHASECHK.TRANS64.TRYWAIT P1, [R4+URZ+0x22830], R7 ;  /* 0x02283007040075a7 */ /* 0x0002a6000802017f */
[----:B--2---:R-:W-:Y:S05]  /*18690*/  @!P1 NANOSLEEP.SYNCS 0x989680 ;  /* 0x009896800000995d */ /* 0x004fea0003900000 */
[----:B------:R-:W2:Y:S02]  /*186a0*/  @!P1 SYNCS.PHASECHK.TRANS64 P1, [R4+URZ+0x22830], R7 ;  /* 0x02283007040095a7 */ /* 0x000ea4000802007f */
[----:B--2---:R-:W-:Y:S05]  /*186b0*/  @!P1 BRA `(.L_x_2536) ;  /* 0xfffffffc00ec9947 */ /* 0x004fea000383ffff */
[----:B------:R-:W-:Y:S05]  /*186c0*/  BRA `(.L_x_2535) ;  /* 0xfffffec8000c7947 */ /* 0x000fea000383ffff */
.L_x_2549:
[----:B---3--:R-:W-:-:S04]  /*186d0*/  IMAD.U32 R8, RZ, RZ, UR26 ;  /* 0x0000001aff087e24 */ /* 0x008fc8000f8e00ff */
[----:B------:R3:W4:Y:S03]  /*186e0*/  SYNCS.PHASECHK.TRANS64.TRYWAIT P1, [R8+URZ+0x22850], R7 ;  /* 0x02285007080075a7 */ /* 0x000726000802017f */
[----:B----4-:R-:W-:Y:S05]  /*186f0*/  @!P1 NANOSLEEP.SYNCS 0x989680 ;  /* 0x009896800000995d */ /* 0x010fea0003900000 */
[----:B------:R-:W4:Y:S02]  /*18700*/  @!P1 SYNCS.PHASECHK.TRANS64 P1, [R8+URZ+0x22850], R7 ;  /* 0x02285007080095a7 */ /* 0x000f24000802007f */
[----:B----4-:R-:W-:Y:S05]  /*18710*/  @!P1 BRA `(.L_x_2549) ;  /* 0xfffffffc00ec9947 */ /* 0x010fea000383ffff */
[----:B------:R-:W-:Y:S05]  /*18720*/  BRA `(.L_x_2548) ;  /* 0xfffffef000dc7947 */ /* 0x000fea000383ffff */
.L_x_2559:
[----:B-12---:R-:W-:-:S04]  /*18730*/  IMAD.U32 R3, RZ, RZ, UR24 ;  /* 0x00000018ff037e24 */ /* 0x006fc8000f8e00ff */
[----:B------:R1:W2:Y:S03]  /*18740*/  SYNCS.PHASECHK.TRANS64.TRYWAIT P2, [R3+URZ+0x22830], R6 ;  /* 0x02283006030075a7 */ /* 0x0002a6000804017f */
[----:B--2---:R-:W-:Y:S05]  /*18750*/  @!P2 NANOSLEEP.SYNCS 0x989680 ;  /* 0x009896800000a95d */ /* 0x004fea0003900000 */
[----:B------:R-:W2:Y:S02]  /*18760*/  @!P2 SYNCS.PHASECHK.TRANS64 P2, [R3+URZ+0x22830], R6 ;  /* 0x022830060300a5a7 */ /* 0x000ea4000804007f */
[----:B--2---:R-:W-:Y:S05]  /*18770*/  @!P2 BRA `(.L_x_2559) ;  /* 0xfffffffc00eca947 */ /* 0x004fea000383ffff */
[----:B------:R-:W-:Y:S05]  /*18780*/  BRA `(.L_x_2558) ;  /* 0xfffffef8009c7947 */ /* 0x000fea000383ffff */
.L_x_2564:
[----:B---3--:R-:W-:-:S04]  /*18790*/  IMAD.U32 R9, RZ, RZ, UR24 ;  /* 0x00000018ff097e24 */ /* 0x008fc8000f8e00ff */
[----:B------:R3:W4:Y:S03]  /*187a0*/  SYNCS.PHASECHK.TRANS64.TRYWAIT P2, [R9+URZ+0x22850], R6 ;  /* 0x02285006090075a7 */ /* 0x000726000804017f */
[----:B----4-:R-:W-:Y:S05]  /*187b0*/  @!P2 NANOSLEEP.SYNCS 0x989680 ;  /* 0x009896800000a95d */ /* 0x010fea0003900000 */
[----:B------:R-:W4:Y:S02]  /*187c0*/  @!P2 SYNCS.PHASECHK.TRANS64 P2, [R9+URZ+0x22850], R6 ;  /* 0x022850060900a5a7 */ /* 0x000f24000804007f */
[----:B----4-:R-:W-:Y:S05]  /*187d0*/  @!P2 BRA `(.L_x_2564) ;  /* 0xfffffffc00eca947 */ /* 0x010fea000383ffff */
[----:B------:R-:W-:Y:S05]  /*187e0*/  BRA `(.L_x_2563) ;  /* 0xffffff1000bc7947 */ /* 0x000fea000383ffff */
.L_x_2571:
[----:B---3--:R-:W-:-:S04]  /*187f0*/  IMAD.U32 R4, RZ, RZ, UR23 ;  /* 0x00000017ff047e24 */ /* 0x008fc8000f8e00ff */
[----:B------:R3:W4:Y:S03]  /*18800*/  SYNCS.PHASECHK.TRANS64.TRYWAIT P1, [R4+URZ+0x22830], R7 ;  /* 0x02283007040075a7 */ /* 0x000726000802017f */
[----:B----4-:R-:W-:Y:S05]  /*18810*/  @!P1 NANOSLEEP.SYNCS 0x989680 ;  /* 0x009896800000995d */ /* 0x010fea0003900000 */
[----:B------:R-:W4:Y:S02]  /*18820*/  @!P1 SYNCS.PHASECHK.TRANS64 P1, [R4+URZ+0x22830], R7 ;  /* 0x02283007040095a7 */ /* 0x000f24000802007f */
[----:B----4-:R-:W-:Y:S05]  /*18830*/  @!P1 BRA `(.L_x_2571) ;  /* 0xfffffffc00ec9947 */ /* 0x010fea000383ffff */
[----:B------:R-:W-:Y:S05]  /*18840*/  BRA `(.L_x_2570) ;  /* 0xffffff1400d47947 */ /* 0x000fea000383ffff */
.L_x_2584:
[----:B---3--:R-:W-:-:S04]  /*18850*/  IMAD.U32 R8, RZ, RZ, UR23 ;  /* 0x00000017ff087e24 */ /* 0x008fc8000f8e00ff */
[----:B------:R3:W4:Y:S03]  /*18860*/  SYNCS.PHASECHK.TRANS64.TRYWAIT P1, [R8+URZ+0x22850], R7 ;  /* 0x02285007080075a7 */ /* 0x000726000802017f */
[----:B----4-:R-:W-:Y:S05]  /*18870*/  @!P1 NANOSLEEP.SYNCS 0x989680 ;  /* 0x009896800000995d */ /* 0x010fea0003900000 */
[----:B------:R-:W4:Y:S02]  /*18880*/  @!P1 SYNCS.PHASECHK.TRANS64 P1, [R8+URZ+0x22850], R7 ;  /* 0x02285007080095a7 */ /* 0x000f24000802007f */
[----:B----4-:R-:W-:Y:S05]  /*18890*/  @!P1 BRA `(.L_x_2584) ;  /* 0xfffffffc00ec9947 */ /* 0x010fea000383ffff */
[----:B------:R-:W-:Y:S05]  /*188a0*/  BRA `(.L_x_2583) ;  /* 0xffffff4000a47947 */ /* 0x000fea000383ffff */
.L_x_2641:
        /* <DEDUP_REMOVED lines=11> */
.L_x_2706:
[----:B------:R-:W-:Y:S05]  /*18960*/  BSYNC B0 ;  /* 0x0000000000007941 */ /* 0x000fea0003800000 */
.L_x_2705:
[----:B------:R-:W-:Y:S05]  /*18970*/  BRA `(.L_x_2707) ;  /* 0xffffffb800b87947 */ /* 0x000fea000383ffff */
.L_x_2644:
[----:B0-----:R0:W1:Y:S02]  /*18980*/  SYNCS.PHASECHK.TRANS64.TRYWAIT P0, [R19+URZ+0x22840], R0 ;  /* 0x02284000130075a7 */ /* 0x001064000800017f */
[----:B-1----:R-:W-:Y:S05]  /*18990*/  @!P0 NANOSLEEP.SYNCS 0x989680 ;  /* 0x009896800000895d */ /* 0x002fea0003900000 */
[----:B------:R-:W1:Y:S02]  /*189a0*/  @!P0 SYNCS.PHASECHK.TRANS64 P0, [R19+URZ+0x22840], R0 ;  /* 0x02284000130085a7 */ /* 0x000e64000800007f */
[----:B-1----:R-:W-:Y:S05]  /*189b0*/  @!P0 BRA `(.L_x_2644) ;  /* 0xfffffffc00f08947 */ /* 0x002fea000383ffff */
[----:B------:R-:W-:Y:S05]  /*189c0*/  BRA `(.L_x_2708) ;  /* 0xffffffbc00547947 */ /* 0x000fea000383ffff */
.L_x_2645:
        /* <DEDUP_REMOVED lines=8> */
.L_x_2710:
[----:B------:R-:W-:Y:S05]  /*18a50*/  BSYNC B0 ;  /* 0x0000000000007941 */ /* 0x000fea0003800000 */
.L_x_2709:
        /* <DEDUP_REMOVED lines=9> */
.L_x_2711:
[----:B------:R-:W-:Y:S02]  /*18af0*/  IMAD.MOV.U32 R13, RZ, RZ, R4 ;  /* 0x000000ffff0d7224 */ /* 0x000fe400078e0004 */
[----:B------:R-:W-:Y:S02]  /*18b00*/  IMAD.MOV.U32 R12, RZ, RZ, 0x1 ;  /* 0x00000001ff0c7424 */ /* 0x000fe400078e00ff */
[----:B------:R-:W-:-:S07]  /*18b10*/  IMAD.MOV.U32 R3, RZ, RZ, R14 ;  /* 0x000000ffff037224 */ /* 0x000fce00078e000e */
[----:B------:R-:W-:Y:S05]  /*18b20*/  WARPSYNC.COLLECTIVE R15, `(.L_x_2712) ;  /* 0x000000000f087348 */ /* 0x000fea0003c00000 */
[----:B------:R0:W1:Y:S02]  /*18b30*/  SHFL.IDX P6, R14, R13, R12, R11 ;  /* 0x0000000c0d0e7389 */ /* 0x00006400000c000b */
[----:B01----:R-:W-:Y:S01]  /*18b40*/  ENDCOLLECTIVE ;  /* 0x000000000000791b */ /* 0x003fe20003800000 */
.L_x_2712:
        /* <DEDUP_REMOVED lines=15> */
.L_x_2713:
[----:B------:R-:W-:Y:S02]  /*18c40*/  @P0 IMAD R6, R5, 0x2, R17 ;  /* 0x0000000205060824 */ /* 0x000fe400078e0211 */
[----:B------:R-:W-:Y:S02]  /*18c50*/  IMAD.MOV.U32 R13, RZ, RZ, R4 ;  /* 0x000000ffff0d7224 */ /* 0x000fe400078e0004 */
[----:B------:R-:W-:Y:S02]  /*18c60*/  IMAD.MOV.U32 R12, RZ, RZ, 0x2 ;  /* 0x00000002ff0c7424 */ /* 0x000fe400078e00ff */
[----:B------:R-:W-:-:S07]  /*18c70*/  IMAD.MOV.U32 R3, RZ, RZ, R14 ;  /* 0x000000ffff037224 */ /* 0x000fce00078e000e */
[----:B------:R-:W-:Y:S05]  /*18c80*/  WARPSYNC.COLLECTIVE R15, `(.L_x_2714) ;  /* 0x000000000f087348 */ /* 0x000fea0003c00000 */
[----:B------:R0:W1:Y:S02]  /*18c90*/  SHFL.IDX P6, R14, R13, R12, R11 ;  /* 0x0000000c0d0e7389 */ /* 0x00006400000c000b */
[----:B01----:R-:W-:Y:S01]  /*18ca0*/  ENDCOLLECTIVE ;  /* 0x000000000000791b */ /* 0x003fe20003800000 */
.L_x_2714:
        /* <DEDUP_REMOVED lines=15> */
.L_x_2715:
[----:B------:R-:W-:Y:S02]  /*18da0*/  @P0 IMAD R6, R5, 0x2, R17 ;  /* 0x0000000205060824 */ /* 0x000fe400078e0211 */
[----:B------:R-:W-:Y:S02]  /*18db0*/  IMAD.MOV.U32 R13, RZ, RZ, R4 ;  /* 0x000000ffff0d7224 */ /* 0x000fe400078e0004 */
[----:B------:R-:W-:Y:S02]  /*18dc0*/  IMAD.MOV.U32 R12, RZ, RZ, 0x3 ;  /* 0x00000003ff0c7424 */ /* 0x000fe400078e00ff */
[----:B------:R-:W-:-:S07]  /*18dd0*/  IMAD.MOV.U32 R3, RZ, RZ, R14 ;  /* 0x000000ffff037224 */ /* 0x000fce00078e000e */
[----:B------:R-:W-:Y:S05]  /*18de0*/  WARPSYNC.COLLECTIVE R15, `(.L_x_2716) ;  /* 0x000000000f087348 */ /* 0x000fea0003c00000 */
[----:B------:R0:W1:Y:S02]  /*18df0*/  SHFL.IDX P6, R14, R13, R12, R11 ;  /* 0x0000000c0d0e7389 */ /* 0x00006400000c000b */
[----:B01----:R-:W-:Y:S01]  /*18e00*/  ENDCOLLECTIVE ;  /* 0x000000000000791b */ /* 0x003fe20003800000 */
.L_x_2716:
        /* <DEDUP_REMOVED lines=15> */
.L_x_2717:
[----:B------:R-:W-:Y:S02]  /*18f00*/  @P0 IMAD R6, R5, 0x2, R17 ;  /* 0x0000000205060824 */ /* 0x000fe400078e0211 */
[----:B------:R-:W-:Y:S02]  /*18f10*/  IMAD.MOV.U32 R13, RZ, RZ, R4 ;  /* 0x000000ffff0d7224 */ /* 0x000fe400078e0004 */
[----:B------:R-:W-:Y:S02]  /*18f20*/  IMAD.MOV.U32 R12, RZ, RZ, 0x4 ;  /* 0x00000004ff0c7424 */ /* 0x000fe400078e00ff */
[----:B------:R-:W-:-:S07]  /*18f30*/  IMAD.MOV.U32 R3, RZ, RZ, R14 ;  /* 0x000000ffff037224 */ /* 0x000fce00078e000e */
[----:B------:R-:W-:Y:S05]  /*18f40*/  WARPSYNC.COLLECTIVE R15, `(.L_x_2718) ;  /* 0x000000000f087348 */ /* 0x000fea0003c00000 */
[----:B------:R0:W1:Y:S02]  /*18f50*/  SHFL.IDX P6, R14, R13, R12, R11 ;  /* 0x0000000c0d0e7389 */ /* 0x00006400000c000b */
[----:B01----:R-:W-:Y:S01]  /*18f60*/  ENDCOLLECTIVE ;  /* 0x000000000000791b */ /* 0x003fe20003800000 */
.L_x_2718:
        /* <DEDUP_REMOVED lines=15> */
.L_x_2719:
[----:B------:R-:W-:Y:S02]  /*19060*/  @P0 IMAD R6, R5, 0x2, R17 ;  /* 0x0000000205060824 */ /* 0x000fe400078e0211 */
[----:B------:R-:W-:Y:S02]  /*19070*/  IMAD.MOV.U32 R13, RZ, RZ, R4 ;  /* 0x000000ffff0d7224 */ /* 0x000fe400078e0004 */
[----:B------:R-:W-:Y:S02]  /*19080*/  IMAD.MOV.U32 R12, RZ, RZ, 0x5 ;  /* 0x00000005ff0c7424 */ /* 0x000fe400078e00ff */
[----:B------:R-:W-:-:S07]  /*19090*/  IMAD.MOV.U32 R3, RZ, RZ, R14 ;  /* 0x000000ffff037224 */ /* 0x000fce00078e000e */
[----:B------:R-:W-:Y:S05]  /*190a0*/  WARPSYNC.COLLECTIVE R15, `(.L_x_2720) ;  /* 0x000000000f087348 */ /* 0x000fea0003c00000 */
[----:B------:R0:W1:Y:S02]  /*190b0*/  SHFL.IDX P6, R14, R13, R12, R11 ;  /* 0x0000000c0d0e7389 */ /* 0x00006400000c000b */
[----:B01----:R-:W-:Y:S01]  /*190c0*/  ENDCOLLECTIVE ;  /* 0x000000000000791b */ /* 0x003fe20003800000 */
.L_x_2720:
        /* <DEDUP_REMOVED lines=10> */
.L_x_2721:
[----:B------:R-:W-:Y:S01]  /*19170*/  @!PT LDS RZ, [RZ] ;  /* 0x00000000fffff984 */ /* 0x000fe20000000800 */
[----:B------:R-:W-:Y:S01]  /*19180*/  @!PT LDS RZ, [RZ] ;  /* 0x00000000fffff984 */ /* 0x000fe20000000800 */
[----:B------:R-:W-:Y:S01]  /*19190*/  @!PT LDS RZ, [RZ] ;  /* 0x00000000fffff984 */ /* 0x000fe20000000800 */
[----:B------:R1:W-:Y:S01]  /*191a0*/  @P0 LDGSTS.E.BYPASS.LTC128B.128 [R6+0x1e400], desc[UR48][R2.64], !P2 ;  /* 0x1e40000002060fae */ /* 0x0003e2000d101d70 */
[----:B------:R-:W-:Y:S01]  /*191b0*/  IMAD.MOV.U32 R0, RZ, RZ, R14 ;  /* 0x000000ffff007224 */ /* 0x000fe200078e000e */
[----:B------:R-:W-:Y:S06]  /*191c0*/  BRA `(.L_x_2722) ;  /* 0xffffffb800b47947 */ /* 0x000fec000383ffff */
.L_x_2650:
[----:B------:R-:W-:Y:S02]  /*191d0*/  IMAD.MOV.U32 R13, RZ, RZ, R4 ;  /* 0x000000ffff0d7224 */ /* 0x000fe400078e0004 */
[----:B------:R-:W-:Y:S02]  /*191e0*/  IMAD.MOV.U32 R12, RZ, RZ, RZ ;  /* 0x000000ffff0c7224 */ /* 0x000fe400078e00ff */
[----:B------:R-:W-:Y:S02]  /*191f0*/  IMAD.MOV.U32 R11, RZ, RZ, 0x181f ;  /* 0x0000181fff0b7424 */ /* 0x000fe400078e00ff */
[----:B------:R-:W-:Y:S02]  /*19200*/  IMAD.MOV.U32 R15, RZ, RZ, -0x1 ;  /* 0xffffffffff0f7424 */ /* 0x000fe400078e00ff */
[----:B------:R-:W-:Y:S02]  /*19210*/  IMAD R35, R35, R6, RZ ;  /* 0x0000000623237224 */ /* 0x000fe400078e02ff */
[----:B------:R-:W-:-:S07]  /*19220*/  IMAD.IADD R33, R8, 0x1, R33 ;  /* 0x0000000108217824 */ /* 0x000fce00078e0221 */
[----:B-1----:R-:W-:Y:S05]  /*19230*/  WARPSYNC.COLLECTIVE R15, `(.L_x_2723) ;  /* 0x000000000f087348 */ /* 0x002fea0003c00000 */
[----:B------:R0:W2:Y:S02]  /*19240*/  SHFL.IDX P6, R14, R13, R12, R11 ;  /* 0x0000000c0d0e7389 */ /* 0x0000a400000c000b */
[----:B012---:R-:W-:Y:S01]  /*19250*/  ENDCOLLECTIVE ;  /* 0x000000000000791b */ /* 0x007fe20003800000 */
.L_x_2723:
[C---:B------:R-:W-:Y:S01]  /*19260*/  VIADD R6, R33.reuse, 0x10 ;  /* 0x0000001021067836 */ /* 0x040fe20000000000 */
[----:B------:R-:W-:Y:S01]  /*19270*/  ISETP.GE.AND P0, PT, R33, R35, PT ;  /* 0x000000232100720c */ /* 0x000fe20003f06270 */
[----:B------:R-:W-:Y:S02]  /*19280*/  IMAD.MOV.U32 R13, RZ, RZ, R0 ;  /* 0x000000ffff0d7224 */ /* 0x000fe400078e0000 */
[----:B------:R-:W-:-:S10]  /*19290*/  IMAD.MOV.U32 R2, RZ, RZ, R14 ;  /* 0x000000ffff027224 */ /* 0x000fd400078e000e */
[----:B------:R-:W-:Y:S05]  /*192a0*/  WARPSYNC.COLLECTIVE R15, `(.L_x_2724) ;  /* 0x000000000f087348 */ /* 0x000fea0003c00000 */
[----:B------:R0:W1:Y:S02]  /*192b0*/  SHFL.IDX P6, R14, R13, R12, R11 ;  /* 0x0000000c0d0e7389 */ /* 0x00006400000c000b */
[----:B01----:R-:W-:Y:S01]  /*192c0*/  ENDCOLLECTIVE ;  /* 0x000000000000791b */ /* 0x003fe20003800000 */
.L_x_2724:
[----:B------:R-:W-:Y:S02]  /*192d0*/  IMAD.MOV.U32 R13, RZ, RZ, R4 ;  /* 0x000000ffff0d7224 */ /* 0x000fe400078e0004 */
[----:B------:R-:W-:Y:S02]  /*192e0*/  IMAD.MOV.U32 R12, RZ, RZ, 0x1 ;  /* 0x00000001ff0c7424 */ /* 0x000fe400078e00ff */
[----:B------:R-:W-:-:S07]  /*192f0*/  IMAD.MOV.U32 R3, RZ, RZ, R14 ;  /* 0x000000ffff037224 */ /* 0x000fce00078e000e */
[----:B------:R-:W-:Y:S05]  /*19300*/  WARPSYNC.COLLECTIVE R15, `(.L_x_2725) ;  /* 0x000000000f087348 */ /* 0x000fea0003c00000 */
[----:B------:R0:W1:Y:S02]  /*19310*/  SHFL.IDX P6, R14, R13, R12, R11 ;  /* 0x0000000c0d0e7389 */ /* 0x00006400000c000b */
[----:B01----:R-:W-:Y:S01]  /*19320*/  ENDCOLLECTIVE ;  /* 0x000000000000791b */ /* 0x003fe20003800000 */
.L_x_2725:
        /* <DEDUP_REMOVED lines=15> */
.L_x_2726:
[----:B------:R-:W-:Y:S02]  /*19420*/  IMAD.MOV.U32 R13, RZ, RZ, R4 ;  /* 0x000000ffff0d7224 */ /* 0x000fe400078e0004 */
[----:B------:R-:W-:Y:S02]  /*19430*/  IMAD.MOV.U32 R12, RZ, RZ, 0x2 ;  /* 0x00000002ff0c7424 */ /* 0x000fe400078e00ff */
[----:B------:R-:W-:-:S07]  /*19440*/  IMAD.MOV.U32 R3, RZ, RZ, R14 ;  /* 0x000000ffff037224 */ /* 0x000fce00078e000e */
[----:B------:R-:W-:Y:S05]  /*19450*/  WARPSYNC.COLLECTIVE R15, `(.L_x_2727) ;  /* 0x000000000f087348 */ /* 0x000fea0003c00000 */
[----:B------:R0:W1:Y:S02]  /*19460*/  SHFL.IDX P6, R14, R13, R12, R11 ;  /* 0x0000000c0d0e7389 */ /* 0x00006400000c000b */
[----:B01----:R-:W-:Y:S01]  /*19470*/  ENDCOLLECTIVE ;  /* 0x000000000000791b */ /* 0x003fe20003800000 */
.L_x_2727:
        /* <DEDUP_REMOVED lines=16> */
.L_x_2728:
[----:B------:R-:W-:Y:S02]  /*19580*/  IMAD.MOV.U32 R13, RZ, RZ, R4 ;  /* 0x000000ffff0d7224 */ /* 0x000fe400078e0004 */
[----:B------:R-:W-:Y:S02]  /*19590*/  IMAD.MOV.U32 R12, RZ, RZ, 0x3 ;  /* 0x00000003ff0c7424 */ /* 0x000fe400078e00ff */
[----:B------:R-:W-:-:S07]  /*195a0*/  IMAD.MOV.U32 R3, RZ, RZ, R14 ;  /* 0x000000ffff037224 */ /* 0x000fce00078e000e */
[----:B------:R-:W-:Y:S05]  /*195b0*/  WARPSYNC.COLLECTIVE R15, `(.L_x_2729) ;  /* 0x000000000f087348 */ /* 0x000fea0003c00000 */
[----:B------:R0:W1:Y:S02]  /*195c0*/  SHFL.IDX P6, R14, R13, R12, R11 ;  /* 0x0000000c0d0e7389 */ /* 0x00006400000c000b */
[----:B01----:R-:W-:Y:S01]  /*195d0*/  ENDCOLLECTIVE ;  /* 0x000000000000791b */ /* 0x003fe20003800000 */
.L_x_2729:
        /* <DEDUP_REMOVED lines=16> */
.L_x_2730:
[----:B------:R-:W-:Y:S02]  /*196e0*/  IMAD.MOV.U32 R13, RZ, RZ, R4 ;  /* 0x000000ffff0d7224 */ /* 0x000fe400078e0004 */
[----:B------:R-:W-:Y:S02]  /*196f0*/  IMAD.MOV.U32 R12, RZ, RZ, 0x4 ;  /* 0x00000004ff0c7424 */ /* 0x000fe400078e00ff */
[----:B------:R-:W-:-:S07]  /*19700*/  IMAD.MOV.U32 R3, RZ, RZ, R14 ;  /* 0x000000ffff037224 */ /* 0x000fce00078e000e */
[----:B------:R-:W-:Y:S05]  /*19710*/  WARPSYNC.COLLECTIVE R15, `(.L_x_2731) ;  /* 0x000000000f087348 */ /* 0x000fea0003c00000 */
[----:B------:R0:W1:Y:S02]  /*19720*/  SHFL.IDX P6, R14, R13, R12, R11 ;  /* 0x0000000c0d0e7389 */ /* 0x00006400000c000b */
[----:B01----:R-:W-:Y:S01]  /*19730*/  ENDCOLLECTIVE ;  /* 0x000000000000791b */ /* 0x003fe20003800000 */
.L_x_2731:
        /* <DEDUP_REMOVED lines=16> */
.L_x_2732:
[----:B------:R-:W-:Y:S02]  /*19840*/  IMAD.MOV.U32 R13, RZ, RZ, R4 ;  /* 0x000000ffff0d7224 */ /* 0x000fe400078e0004 */
[----:B------:R-:W-:Y:S02]  /*19850*/  IMAD.MOV.U32 R12, RZ, RZ, 0x5 ;  /* 0x00000005ff0c7424 */ /* 0x000fe400078e00ff */
[----:B------:R-:W-:-:S07]  /*19860*/  IMAD.MOV.U32 R3, RZ, RZ, R14 ;  /* 0x000000ffff037224 */ /* 0x000fce00078e000e */
[----:B------:R-:W-:Y:S05]  /*19870*/  WARPSYNC.COLLECTIVE R15, `(.L_x_2733) ;  /* 0x000000000f087348 */ /* 0x000fea0003c00000 */
[----:B------:R0:W1:Y:S02]  /*19880*/  SHFL.IDX P6, R14, R13, R12, R11 ;  /* 0x0000000c0d0e7389 */ /* 0x00006400000c000b */
[----:B01----:R-:W-:Y:S01]  /*19890*/  ENDCOLLECTIVE ;  /* 0x000000000000791b */ /* 0x003fe20003800000 */
.L_x_2733:
        /* <DEDUP_REMOVED lines=16> */
.L_x_2734:
[----:B------:R-:W-:Y:S02]  /*199a0*/  IMAD.MOV.U32 R13, RZ, RZ, R4 ;  /* 0x000000ffff0d7224 */ /* 0x000fe400078e0004 */
[----:B------:R-:W-:Y:S02]  /*199b0*/  IMAD.MOV.U32 R12, RZ, RZ, 0x6 ;  /* 0x00000006ff0c7424 */ /* 0x000fe400078e00ff */
[----:B------:R-:W-:-:S07]  /*199c0*/  IMAD.MOV.U32 R3, RZ, RZ, R14 ;  /* 0x000000ffff037224 */ /* 0x000fce00078e000e */
[----:B------:R-:W-:Y:S05]  /*199d0*/  WARPSYNC.COLLECTIVE R15, `(.L_x_2735) ;  /* 0x000000000f087348 */ /* 0x000fea0003c00000 */
[----:B------:R0:W1:Y:S02]  /*199e0*/  SHFL.IDX P6, R14, R13, R12, R11 ;  /* 0x0000000c0d0e7389 */ /* 0x00006400000c000b */
[----:B01----:R-:W-:Y:S01]  /*199f0*/  ENDCOLLECTIVE ;  /* 0x000000000000791b */ /* 0x003fe20003800000 */
.L_x_2735:
        /* <DEDUP_REMOVED lines=16> */
.L_x_2736:
[----:B------:R-:W-:Y:S02]  /*19b00*/  IMAD.MOV.U32 R13, RZ, RZ, R4 ;  /* 0x000000ffff0d7224 */ /* 0x000fe400078e0004 */
[----:B------:R-:W-:Y:S02]  /*19b10*/  IMAD.MOV.U32 R12, RZ, RZ, 0x7 ;  /* 0x00000007ff0c7424 */ /* 0x000fe400078e00ff */
[----:B------:R-:W-:-:S07]  /*19b20*/  IMAD.MOV.U32 R3, RZ, RZ, R14 ;  /* 0x000000ffff037224 */ /* 0x000fce00078e000e */
[----:B------:R-:W-:Y:S05]  /*19b30*/  WARPSYNC.COLLECTIVE R15, `(.L_x_2737) ;  /* 0x000000000f087348 */ /* 0x000fea0003c00000 */
[----:B------:R0:W1:Y:S02]  /*19b40*/  SHFL.IDX P6, R14, R13, R12, R11 ;  /* 0x0000000c0d0e7389 */ /* 0x00006400000c000b */
[----:B01----:R-:W-:Y:S01]  /*19b50*/  ENDCOLLECTIVE ;  /* 0x000000000000791b */ /* 0x003fe20003800000 */
.L_x_2737:
        /* <DEDUP_REMOVED lines=14> */
.L_x_2738:
[----:B------:R-:W-:Y:S05]  /*19c40*/  BRA `(.L_x_2739) ;  /* 0xffffffb800dc7947 */ /* 0x000fea000383ffff */
.L_x_2653:
[----:B0-----:R0:W2:Y:S02]  /*19c50*/  SYNCS.PHASECHK.TRANS64.TRYWAIT P0, [R17+URZ+0x22820], R0 ;  /* 0x02282000110075a7 */ /* 0x0010a4000800017f */
[----:B--2---:R-:W-:Y:S05]  /*19c60*/  @!P0 NANOSLEEP.SYNCS 0x989680 ;  /* 0x009896800000895d */ /* 0x004fea0003900000 */
[----:B------:R-:W2:Y:S02]  /*19c70*/  @!P0 SYNCS.PHASECHK.TRANS64 P0, [R17+URZ+0x22820], R0 ;  /* 0x02282000110085a7 */ /* 0x000ea4000800007f */
[----:B--2---:R-:W-:Y:S05]  /*19c80*/  @!P0 BRA `(.L_x_2653) ;  /* 0xfffffffc00f08947 */ /* 0x004fea000383ffff */
[----:B------:R-:W-:Y:S05]  /*19c90*/  BRA `(.L_x_2740) ;  /* 0xffffffbc00387947 */ /* 0x000fea000383ffff */
.L_x_2656:
[----:B0-----:R0:W2:Y:S02]  /*19ca0*/  SYNCS.PHASECHK.TRANS64.TRYWAIT P0, [R19+URZ+0x22860], R0 ;  /* 0x02286000130075a7 */ /* 0x0010a4000800017f */
[----:B--2---:R-:W-:Y:S05]  /*19cb0*/  @!P0 NANOSLEEP.SYNCS 0x989680 ;  /* 0x009896800000895d */ /* 0x004fea0003900000 */
[----:B------:R-:W2:Y:S02]  /*19cc0*/  @!P0 SYNCS.PHASECHK.TRANS64 P0, [R19+URZ+0x22860], R0 ;  /* 0x02286000130085a7 */ /* 0x000ea4000800007f */
[----:B--2---:R-:W-:Y:S05]  /*19cd0*/  @!P0 BRA `(.L_x_2656) ;  /* 0xfffffffc00f08947 */ /* 0x004fea000383ffff */
[----:B------:R-:W-:Y:S05]  /*19ce0*/  BRA `(.L_x_2741) ;  /* 0xffffffbc00487947 */ /* 0x000fea000383ffff */
.L_x_2657:
        /* <DEDUP_REMOVED lines=8> */
.L_x_2743:
[----:B------:R-:W-:Y:S05]  /*19d70*/  BSYNC B0 ;  /* 0x0000000000007941 */ /* 0x000fea0003800000 */
.L_x_2742:
        /* <DEDUP_REMOVED lines=13> */
.L_x_2744:
        /* <DEDUP_REMOVED lines=9> */
.L_x_2745:
        /* <DEDUP_REMOVED lines=17> */
.L_x_2746:
[----:B------:R-:W-:Y:S02]  /*19ff0*/  IMAD.MOV.U32 R13, RZ, RZ, R6 ;  /* 0x000000ffff0d7224 */ /* 0x000fe400078e0006 */
[----:B------:R-:W-:Y:S01]  /*1a000*/  IMAD.MOV.U32 R12, RZ, RZ, 0x2 ;  /* 0x00000002ff0c7424 */ /* 0x000fe200078e00ff */
[----:B------:R-:W-:-:S13]  /*1a010*/  IADD3 R2, P3, R14, R0, RZ ;  /* 0x000000000e027210 */ /* 0x000fda0007f7e0ff */
[----:B------:R-:W-:Y:S05]  /*1a020*/  WARPSYNC.COLLECTIVE R15, `(.L_x_2747) ;  /* 0x000000000f087348 */ /* 0x000fea0003c00000 */
[----:B------:R0:W1:Y:S02]  /*1a030*/  SHFL.IDX P6, R14, R13, R12, R11 ;  /* 0x0000000c0d0e7389 */ /* 0x00006400000c000b */
[----:B01----:R-:W-:Y:S01]  /*1a040*/  ENDCOLLECTIVE ;  /* 0x000000000000791b */ /* 0x003fe20003800000 */
.L_x_2747:
        /* <DEDUP_REMOVED lines=17> */
.L_x_2748:
[----:B------:R-:W-:Y:S02]  /*1a160*/  IMAD.MOV.U32 R13, RZ, RZ, R6 ;  /* 0x000000ffff0d7224 */ /* 0x000fe400078e0006 */
[----:B------:R-:W-:Y:S01]  /*1a170*/  IMAD.MOV.U32 R12, RZ, RZ, 0x3 ;  /* 0x00000003ff0c7424 */ /* 0x000fe200078e00ff */
[----:B------:R-:W-:-:S13]  /*1a180*/  IADD3 R2, P3, R14, R0, RZ ;  /* 0x000000000e027210 */ /* 0x000fda0007f7e0ff */
[----:B------:R-:W-:Y:S05]  /*1a190*/  WARPSYNC.COLLECTIVE R15, `(.L_x_2749) ;  /* 0x000000000f087348 */ /* 0x000fea0003c00000 */
[----:B------:R0:W1:Y:S02]  /*1a1a0*/  SHFL.IDX P6, R14, R13, R12, R11 ;  /* 0x0000000c0d0e7389 */ /* 0x00006400000c000b */
[----:B01----:R-:W-:Y:S01]  /*1a1b0*/  ENDCOLLECTIVE ;  /* 0x000000000000791b */ /* 0x003fe20003800000 */
.L_x_2749:
        /* <DEDUP_REMOVED lines=17> */
.L_x_2750:
[----:B------:R-:W-:Y:S02]  /*1a2d0*/  IMAD.MOV.U32 R13, RZ, RZ, R6 ;  /* 0x000000ffff0d7224 */ /* 0x000fe400078e0006 */
[----:B------:R-:W-:Y:S01]  /*1a2e0*/  IMAD.MOV.U32 R12, RZ, RZ, 0x4 ;  /* 0x00000004ff0c7424 */ /* 0x000fe200078e00ff */
[----:B------:R-:W-:-:S13]  /*1a2f0*/  IADD3 R2, P3, R14, R0, RZ ;  /* 0x000000000e027210 */ /* 0x000fda0007f7e0ff */
[----:B------:R-:W-:Y:S05]  /*1a300*/  WARPSYNC.COLLECTIVE R15, `(.L_x_2751) ;  /* 0x000000000f087348 */ /* 0x000fea0003c00000 */
[----:B------:R0:W1:Y:S02]  /*1a310*/  SHFL.IDX P6, R14, R13, R12, R11 ;  /* 0x0000000c0d0e7389 */ /* 0x00006400000c000b */
[----:B01----:R-:W-:Y:S01]  /*1a320*/  ENDCOLLECTIVE ;  /* 0x000000000000791b */ /* 0x003fe20003800000 */
.L_x_2751:
        /* <DEDUP_REMOVED lines=17> */
.L_x_2752:
[----:B------:R-:W-:Y:S02]  /*1a440*/  IMAD.MOV.U32 R13, RZ, RZ, R6 ;  /* 0x000000ffff0d7224 */ /* 0x000fe400078e0006 */
[----:B------:R-:W-:Y:S01]  /*1a450*/  IMAD.MOV.U32 R12, RZ, RZ, 0x5 ;  /* 0x00000005ff0c7424 */ /* 0x000fe200078e00ff */
[----:B------:R-:W-:-:S13]  /*1a460*/  IADD3 R2, P3, R14, R0, RZ ;  /* 0x000000000e027210 */ /* 0x000fda0007f7e0ff */
[----:B------:R-:W-:Y:S05]  /*1a470*/  WARPSYNC.COLLECTIVE R15, `(.L_x_2753) ;  /* 0x000000000f087348 */ /* 0x000fea0003c00000 */
[----:B------:R0:W1:Y:S02]  /*1a480*/  SHFL.IDX P6, R14, R13, R12, R11 ;  /* 0x0000000c0d0e7389 */ /* 0x00006400000c000b */
[----:B01----:R-:W-:Y:S01]  /*1a490*/  ENDCOLLECTIVE ;  /* 0x000000000000791b */ /* 0x003fe20003800000 */
.L_x_2753:
        /* <DEDUP_REMOVED lines=12> */
.L_x_2754:
        /* <DEDUP_REMOVED lines=9> */
.L_x_2664:
[----:B0-----:R0:W2:Y:S02]  /*1a5f0*/  SYNCS.PHASECHK.TRANS64.TRYWAIT P0, [R10+URZ+0x22840], R20 ;  /* 0x022840140a0075a7 */ /* 0x0010a4000800017f */
[----:B--2---:R-:W-:Y:S05]  /*1a600*/  @!P0 NANOSLEEP.SYNCS 0x989680 ;  /* 0x009896800000895d */ /* 0x004fea0003900000 */
[----:B------:R-:W2:Y:S02]  /*1a610*/  @!P0 SYNCS.PHASECHK.TRANS64 P0, [R10+URZ+0x22840], R20 ;  /* 0x022840140a0085a7 */ /* 0x000ea4000800007f */
[----:B--2---:R-:W-:Y:S05]  /*1a620*/  @!P0 BRA `(.L_x_2664) ;  /* 0xfffffffc00f08947 */ /* 0x004fea000383ffff */
[----:B------:R-:W-:Y:S05]  /*1a630*/  BRA `(.L_x_2756) ;  /* 0xffffffbc00d47947 */ /* 0x000fea000383ffff */
.L_x_2665:
        /* <DEDUP_REMOVED lines=8> */
.L_x_2758:
[----:B------:R-:W-:Y:S05]  /*1a6c0*/  BSYNC B1 ;  /* 0x0000000000017941 */ /* 0x000fea0003800000 */
.L_x_2757:
        /* <DEDUP_REMOVED lines=9> */
.L_x_2759:
[----:B------:R-:W-:Y:S02]  /*1a760*/  IMAD.MOV.U32 R13, RZ, RZ, R8 ;  /* 0x000000ffff0d7224 */ /* 0x000fe400078e0008 */
[----:B------:R-:W-:Y:S02]  /*1a770*/  IMAD.MOV.U32 R12, RZ, RZ, 0x1 ;  /* 0x00000001ff0c7424 */ /* 0x000fe400078e00ff */
[----:B------:R-:W-:-:S07]  /*1a780*/  IMAD.MOV.U32 R2, RZ, RZ, R14 ;  /* 0x000000ffff027224 */ /* 0x000fce00078e000e */
[----:B------:R-:W-:Y:S05]  /*1a790*/  WARPSYNC.COLLECTIVE R15, `(.L_x_2760) ;  /* 0x000000000f087348 */ /* 0x000fea0003c00000 */
[----:B------:R0:W1:Y:S02]  /*1a7a0*/  SHFL.IDX P6, R14, R13, R12, R11 ;  /* 0x0000000c0d0e7389 */ /* 0x00006400000c000b */
[----:B01----:R-:W-:Y:S01]  /*1a7b0*/  ENDCOLLECTIVE ;  /* 0x000000000000791b */ /* 0x003fe20003800000 */
.L_x_2760:
        /* <DEDUP_REMOVED lines=11> */
.L_x_2761:
[----:B------:R-:W-:Y:S02]  /*1a870*/  IMAD.MOV.U32 R13, RZ, RZ, R8 ;  /* 0x000000ffff0d7224 */ /* 0x000fe400078e0008 */
[----:B------:R-:W-:Y:S02]  /*1a880*/  IMAD.MOV.U32 R12, RZ, RZ, 0x2 ;  /* 0x00000002ff0c7424 */ /* 0x000fe400078e00ff */
[----:B------:R-:W-:-:S07]  /*1a890*/  IMAD.MOV.U32 R2, RZ, RZ, R14 ;  /* 0x000000ffff027224 */ /* 0x000fce00078e000e */
[----:B------:R-:W-:Y:S05]  /*1a8a0*/  WARPSYNC.COLLECTIVE R15, `(.L_x_2762) ;  /* 0x000000000f087348 */ /* 0x000fea0003c00000 */
[----:B------:R0:W1:Y:S02]  /*1a8b0*/  SHFL.IDX P6, R14, R13, R12, R11 ;  /* 0x0000000c0d0e7389 */ /* 0x00006400000c000b */
[----:B01----:R-:W-:Y:S01]  /*1a8c0*/  ENDCOLLECTIVE ;  /* 0x000000000000791b */ /* 0x003fe20003800000 */
.L_x_2762:
        /* <DEDUP_REMOVED lines=11> */
.L_x_2763:
[----:B------:R-:W-:Y:S02]  /*1a980*/  IMAD.MOV.U32 R13, RZ, RZ, R8 ;  /* 0x000000ffff0d7224 */ /* 0x000fe400078e0008 */
[----:B------:R-:W-:Y:S02]  /*1a990*/  IMAD.MOV.U32 R12, RZ, RZ, 0x3 ;  /* 0x00000003ff0c7424 */ /* 0x000fe400078e00ff */
[----:B------:R-:W-:-:S07]  /*1a9a0*/  IMAD.MOV.U32 R2, RZ, RZ, R14 ;  /* 0x000000ffff027224 */ /* 0x000fce00078e000e */
[----:B------:R-:W-:Y:S05]  /*1a9b0*/  WARPSYNC.COLLECTIVE R15, `(.L_x_2764) ;  /* 0x000000000f087348 */ /* 0x000fea0003c00000 */
[----:B------:R0:W1:Y:S02]  /*1a9c0*/  SHFL.IDX P6, R14, R13, R12, R11 ;  /* 0x0000000c0d0e7389 */ /* 0x00006400000c000b */
[----:B01----:R-:W-:Y:S01]  /*1a9d0*/  ENDCOLLECTIVE ;  /* 0x000000000000791b */ /* 0x003fe20003800000 */
.L_x_2764:
        /* <DEDUP_REMOVED lines=11> */
.L_x_2765:
[----:B------:R-:W-:Y:S02]  /*1aa90*/  IMAD.MOV.U32 R13, RZ, RZ, R8 ;  /* 0x000000ffff0d7224 */ /* 0x000fe400078e0008 */
[----:B------:R-:W-:Y:S02]  /*1aaa0*/  IMAD.MOV.U32 R12, RZ, RZ, 0x4 ;  /* 0x00000004ff0c7424 */ /* 0x000fe400078e00ff */
[----:B------:R-:W-:-:S07]  /*1aab0*/  IMAD.MOV.U32 R2, RZ, RZ, R14 ;  /* 0x000000ffff027224 */ /* 0x000fce00078e000e */
[----:B------:R-:W-:Y:S05]  /*1aac0*/  WARPSYNC.COLLECTIVE R15, `(.L_x_2766) ;  /* 0x000000000f087348 */ /* 0x000fea0003c00000 */
[----:B------:R0:W1:Y:S02]  /*1aad0*/  SHFL.IDX P6, R14, R13, R12, R11 ;  /* 0x0000000c0d0e7389 */ /* 0x00006400000c000b */
[----:B01----:R-:W-:Y:S01]  /*1aae0*/  ENDCOLLECTIVE ;  /* 0x000000000000791b */ /* 0x003fe20003800000 */
.L_x_2766:
        /* <DEDUP_REMOVED lines=11> */
.L_x_2767:
[----:B------:R-:W-:Y:S02]  /*1aba0*/  IMAD.MOV.U32 R13, RZ, RZ, R8 ;  /* 0x000000ffff0d7224 */ /* 0x000fe400078e0008 */
[----:B------:R-:W-:Y:S02]  /*1abb0*/  IMAD.MOV.U32 R12, RZ, RZ, 0x5 ;  /* 0x00000005ff0c7424 */ /* 0x000fe400078e00ff */
[----:B------:R-:W-:-:S07]  /*1abc0*/  IMAD.MOV.U32 R2, RZ, RZ, R14 ;  /* 0x000000ffff027224 */ /* 0x000fce00078e000e */
[----:B------:R-:W-:Y:S05]  /*1abd0*/  WARPSYNC.COLLECTIVE R15, `(.L_x_2768) ;  /* 0x000000000f087348 */ /* 0x000fea0003c00000 */
[----:B------:R0:W1:Y:S02]  /*1abe0*/  SHFL.IDX P6, R14, R13, R12, R11 ;  /* 0x0000000c0d0e7389 */ /* 0x00006400000c000b */
[----:B01----:R-:W-:Y:S01]  /*1abf0*/  ENDCOLLECTIVE ;  /* 0x000000000000791b */ /* 0x003fe20003800000 */
.L_x_2768:
        /* <DEDUP_REMOVED lines=11> */
.L_x_2769:
[----:B------:R-:W-:Y:S05]  /*1acb0*/  BRA `(.L_x_2770) ;  /* 0xffffffb800fc7947 */ /* 0x000fea000383ffff */
.L_x_2670:
[----:B--2---:R2:W3:Y:S02]  /*1acc0*/  SYNCS.PHASECHK.TRANS64.TRYWAIT P0, [R10+URZ+0x22860], R20 ;  /* 0x022860140a0075a7 */ /* 0x0044e4000800017f */
[----:B---3--:R-:W-:Y:S05]  /*1acd0*/  @!P0 NANOSLEEP.SYNCS 0x989680 ;  /* 0x009896800000895d */ /* 0x008fea0003900000 */
[----:B------:R-:W3:Y:S02]  /*1ace0*/  @!P0 SYNCS.PHASECHK.TRANS64 P0, [R10+URZ+0x22860], R20 ;  /* 0x022860140a0085a7 */ /* 0x000ee4000800007f */
[----:B---3--:R-:W-:Y:S05]  /*1acf0*/  @!P0 BRA `(.L_x_2670) ;  /* 0xfffffffc00f08947 */ /* 0x008fea000383ffff */
[----:B------:R-:W-:Y:S05]  /*1ad00*/  BRA `(.L_x_2771) ;  /* 0xffffffbc004c7947 */ /* 0x000fea000383ffff */
.L_x_2671:
        /* <DEDUP_REMOVED lines=8> */
.L_x_2773:
[----:B------:R-:W-:Y:S05]  /*1ad90*/  BSYNC B1 ;  /* 0x0000000000017941 */ /* 0x000fea0003800000 */
.L_x_2772:
        /* <DEDUP_REMOVED lines=9> */
.L_x_2774:
[----:B------:R-:W-:Y:S02]  /*1ae30*/  IMAD.MOV.U32 R13, RZ, RZ, R22 ;  /* 0x000000ffff0d7224 */ /* 0x000fe400078e0016 */
[----:B------:R-:W-:Y:S01]  /*1ae40*/  IMAD.MOV.U32 R12, RZ, RZ, 0x1 ;  /* 0x00000001ff0c7424 */ /* 0x000fe200078e00ff */
[----:B------:R-:W-:-:S13]  /*1ae50*/  IADD3 R2, P0, R14, R0, RZ ;  /* 0x000000000e027210 */ /* 0x000fda0007f1e0ff */
[----:B------:R-:W-:Y:S05]  /*1ae60*/  WARPSYNC.COLLECTIVE R15, `(.L_x_2775) ;  /* 0x000000000f087348 */ /* 0x000fea0003c00000 */
[----:B------:R0:W1:Y:S02]  /*1ae70*/  SHFL.IDX P6, R14, R13, R12, R11 ;  /* 0x0000000c0d0e7389 */ /* 0x00006400000c000b */
[----:B01----:R-:W-:Y:S01]  /*1ae80*/  ENDCOLLECTIVE ;  /* 0x000000000000791b */ /* 0x003fe20003800000 */
.L_x_2775:
        /* <DEDUP_REMOVED lines=13> */
.L_x_2776:
[----:B------:R-:W-:Y:S02]  /*1af60*/  IMAD.MOV.U32 R13, RZ, RZ, R22 ;  /* 0x000000ffff0d7224 */ /* 0x000fe400078e0016 */
[----:B------:R-:W-:Y:S01]  /*1af70*/  IMAD.MOV.U32 R12, RZ, RZ, 0x2 ;  /* 0x00000002ff0c7424 */ /* 0x000fe200078e00ff */
[----:B------:R-:W-:-:S13]  /*1af80*/  IADD3 R2, P0, R14, R0, RZ ;  /* 0x000000000e027210 */ /* 0x000fda0007f1e0ff */
[----:B------:R-:W-:Y:S05]  /*1af90*/  WARPSYNC.COLLECTIVE R15, `(.L_x_2777) ;  /* 0x000000000f087348 */ /* 0x000fea0003c00000 */
[----:B------:R0:W1:Y:S02]  /*1afa0*/  SHFL.IDX P6, R14, R13, R12, R11 ;  /* 0x0000000c0d0e7389 */ /* 0x00006400000c000b */
[----:B01----:R-:W-:Y:S01]  /*1afb0*/  ENDCOLLECTIVE ;  /* 0x000000000000791b */ /* 0x003fe20003800000 */
.L_x_2777:
        /* <DEDUP_REMOVED lines=13> */
.L_x_2778:
[----:B------:R-:W-:Y:S02]  /*1b090*/  IMAD.MOV.U32 R13, RZ, RZ, R22 ;  /* 0x000000ffff0d7224 */ /* 0x000fe400078e0016 */
[----:B------:R-:W-:Y:S02]  /*1b0a0*/  IMAD.MOV.U32 R12, RZ, RZ, 0x3 ;  /* 0x00000003ff0c7424 */ /* 0x000fe400078e00ff */
[----:B------:R-:W-:-:S07]  /*1b0b0*/  IMAD.MOV.U32 R8, RZ, RZ, R14 ;  /* 0x000000ffff087224 */ /* 0x000fce00078e000e */
[----:B------:R-:W-:Y:S05]  /*1b0c0*/  WARPSYNC.COLLECTIVE R15, `(.L_x_2779) ;  /* 0x000000000f087348 */ /* 0x000fea0003c00000 */
[----:B------:R0:W1:Y:S02]  /*1b0d0*/  SHFL.IDX P6, R14, R13, R12, R11 ;  /* 0x0000000c0d0e7389 */ /* 0x00006400000c000b */
[----:B01----:R-:W-:Y:S01]  /*1b0e0*/  ENDCOLLECTIVE ;  /* 0x000000000000791b */ /* 0x003fe20003800000 */
.L_x_2779:
        /* <DEDUP_REMOVED lines=14> */
.L_x_2780:
[----:B------:R-:W-:Y:S02]  /*1b1d0*/  IMAD.MOV.U32 R13, RZ, RZ, R22 ;  /* 0x000000ffff0d7224 */ /* 0x000fe400078e0016 */
[----:B------:R-:W-:Y:S01]  /*1b1e0*/  IMAD.MOV.U32 R12, RZ, RZ, 0x4 ;  /* 0x00000004ff0c7424 */ /* 0x000fe200078e00ff */
[----:B------:R-:W-:-:S13]  /*1b1f0*/  IADD3 R2, P0, R14, R0, RZ ;  /* 0x000000000e027210 */ /* 0x000fda0007f1e0ff */
[----:B------:R-:W-:Y:S05]  /*1b200*/  WARPSYNC.COLLECTIVE R15, `(.L_x_2781) ;  /* 0x000000000f087348 */ /* 0x000fea0003c00000 */
[----:B------:R0:W1:Y:S02]  /*1b210*/  SHFL.IDX P6, R14, R13, R12, R11 ;  /* 0x0000000c0d0e7389 */ /* 0x00006400000c000b */
[----:B01----:R-:W-:Y:S01]  /*1b220*/  ENDCOLLECTIVE ;  /* 0x000000000000791b */ /* 0x003fe20003800000 */
.L_x_2781:
        /* <DEDUP_REMOVED lines=13> */
.L_x_2782:
[----:B------:R-:W-:Y:S02]  /*1b300*/  IMAD.MOV.U32 R13, RZ, RZ, R22 ;  /* 0x000000ffff0d7224 */ /* 0x000fe400078e0016 */
[----:B------:R-:W-:Y:S01]  /*1b310*/  IMAD.MOV.U32 R12, RZ, RZ, 0x5 ;  /* 0x00000005ff0c7424 */ /* 0x000fe200078e00ff */
[----:B------:R-:W-:-:S13]  /*1b320*/  IADD3 R2, P0, R14, R0, RZ ;  /* 0x000000000e027210 */ /* 0x000fda0007f1e0ff */
[----:B------:R-:W-:Y:S05]  /*1b330*/  WARPSYNC.COLLECTIVE R15, `(.L_x_2783) ;  /* 0x000000000f087348 */ /* 0x000fea0003c00000 */
[----:B------:R0:W1:Y:S02]  /*1b340*/  SHFL.IDX P6, R14, R13, R12, R11 ;  /* 0x0000000c0d0e7389 */ /* 0x00006400000c000b */
[----:B01----:R-:W-:Y:S01]  /*1b350*/  ENDCOLLECTIVE ;  /* 0x000000000000791b */ /* 0x003fe20003800000 */
.L_x_2783:
        /* <DEDUP_REMOVED lines=13> */
.L_x_2784:
[----:B------:R-:W-:Y:S05]  /*1b430*/  BRA `(.L_x_2785) ;  /* 0xffffffb8008c7947 */ /* 0x000fea000383ffff */
.L_x_2679:
        /* <DEDUP_REMOVED lines=8> */
.L_x_2787:
[----:B------:R-:W-:Y:S05]  /*1b4c0*/  BSYNC B0 ;  /* 0x0000000000007941 */ /* 0x000fea0003800000 */
.L_x_2786:
        /* <DEDUP_REMOVED lines=9> */
.L_x_2788:
[----:B------:R-:W-:Y:S02]  /*1b560*/  ULDC UR4, c[0x0][0xc3c] ;  /* 0x00030f0000047ab9 */ /* 0x000fe40000000800 */
[----:B------:R-:W-:-:S13]  /*1b570*/  ISETP.GE.OR P1, PT, R9, UR4, !P0 ;  /* 0x0000000409007c0c */ /* 0x000fda000c726670 */
[----:B------:R-:W0:Y:S08]  /*1b580*/  @!P1 LDC.64 R2, c[0x0][0xc80] ;  /* 0x00032000ff029b82 */ /* 0x000e300000000a00 */
[----:B------:R-:W1:Y:S01]  /*1b590*/  @!P1 LDC.64 R4, c[0x0][0xc78] ;  /* 0x00031e00ff049b82 */ /* 0x000e620000000a00 */
[----:B------:R-:W-:Y:S02]  /*1b5a0*/  IMAD.MOV.U32 R25, RZ, RZ, RZ ;  /* 0x000000ffff197224 */ /* 0x000fe400078e00ff */
[----:B------:R-:W-:-:S02]  /*1b5b0*/  IMAD.MOV.U32 R11, RZ, RZ, RZ ;  /* 0x000000ffff0b7224 */ /* 0x000fc400078e00ff */
[----:B------:R-:W-:Y:S02]  /*1b5c0*/  IMAD.MOV.U32 R7, RZ, RZ, R14 ;  /* 0x000000ffff077224 */ /* 0x000fe400078e000e */
[----:B0-----:R-:W-:-:S05]  /*1b5d0*/  @!P1 IMAD.WIDE R2, R9, 0x4, R2 ;  /* 0x0000000409029825 */ /* 0x001fca00078e0202 */
[----:B------:R1:W2:Y:S02]  /*1b5e0*/  @!P1 LDG.E R6, desc[UR48][R2.64] ;  /* 0x0000003002069981 */ /* 0x0002a4000c1e1900 */
[----:B-1----:R-:W-:-:S05]  /*1b5f0*/  @!P1 IMAD.WIDE R2, R9, 0x4, R4 ;  /* 0x0000000409029825 */ /* 0x002fca00078e0204 */
[----:B------:R-:W3:Y:S01]  /*1b600*/  @!P1 LDG.E R5, desc[UR48][R2.64] ;  /* 0x0000003002059981 */ /* 0x000ee2000c1e1900 */
[----:B------:R-:W-:Y:S01]  /*1b610*/  IMAD.MOV.U32 R4, RZ, RZ, RZ ;  /* 0x000000ffff047224 */ /* 0x000fe200078e00ff */
[C---:B------:R-:W-:Y:S02]  /*1b620*/  ISETP.GE.U32.AND P2, PT, R8.reuse, 0x2, PT ;  /* 0x000000020800780c */ /* 0x040fe40003f46070 */
        /* <DEDUP_REMOVED lines=11> */
.L_x_2789:
[----:B------:R-:W-:Y:S01]  /*1b6e0*/  IMAD.MOV.U32 R12, RZ, RZ, 0x2 ;  /* 0x00000002ff0c7424 */ /* 0x000fe200078e00ff */
[----:B------:R-:W-:-:S05]  /*1b6f0*/  SEL R14, R14, RZ, P1 ;  /* 0x000000ff0e0e7207 */ /* 0x000fca0000800000 */
[----:B------:R-:W-:-:S04]  /*1b700*/  IMAD.IADD R5, R13, 0x1, R14 ;  /* 0x000000010d057824 */ /* 0x000fc800078e020e */
[----:B------:R-:W-:-:S07]  /*1b710*/  IMAD.MOV.U32 R13, RZ, RZ, R5 ;  /* 0x000000ffff0d7224 */ /* 0x000fce00078e0005 */
[----:B------:R-:W-:Y:S05]  /*1b720*/  WARPSYNC.COLLECTIVE R15, `(.L_x_2790) ;  /* 0x000000000f087348 */ /* 0x000fea0003c00000 */
[----:B------:R0:W1:Y:S02]  /*1b730*/  SHFL.UP P6, R14, R13, R12, R11 ;  /* 0x0400000c0d0e7389 */ /* 0x00006400000c000b */
[----:B01----:R-:W-:Y:S01]  /*1b740*/  ENDCOLLECTIVE ;  /* 0x000000000000791b */ /* 0x003fe20003800000 */
.L_x_2790:
[----:B------:R-:W-:Y:S01]  /*1b750*/  IMAD.MOV.U32 R12, RZ, RZ, 0x4 ;  /* 0x00000004ff0c7424 */ /* 0x000fe200078e00ff */
[----:B------:R-:W-:-:S05]  /*1b760*/  SEL R2, R14, RZ, P2 ;  /* 0x000000ff0e027207 */ /* 0x000fca0001000000 */
[----:B------:R-:W-:-:S04]  /*1b770*/  IMAD.IADD R2, R5, 0x1, R2 ;  /* 0x0000000105027824 */ /* 0x000fc800078e0202 */
[----:B------:R-:W-:-:S07]  /*1b780*/  IMAD.MOV.U32 R13, RZ, RZ, R2 ;  /* 0x000000ffff0d7224 */ /* 0x000fce00078e0002 */
[----:B------:R-:W-:Y:S05]  /*1b790*/  WARPSYNC.COLLECTIVE R15, `(.L_x_2791) ;  /* 0x000000000f087348 */ /* 0x000fea0003c00000 */
[----:B------:R0:W1:Y:S02]  /*1b7a0*/  SHFL.UP P6, R14, R13, R12, R11 ;  /* 0x0400000c0d0e7389 */ /* 0x00006400000c000b */
[----:B01----:R-:W-:Y:S01]  /*1b7b0*/  ENDCOLLECTIVE ;  /* 0x000000000000791b */ /* 0x003fe20003800000 */
.L_x_2791:
[----:B------:R-:W-:Y:S01]  /*1b7c0*/  IMAD.MOV.U32 R12, RZ, RZ, 0x8 ;  /* 0x00000008ff0c7424 */ /* 0x000fe200078e00ff */
[----:B------:R-:W-:-:S05]  /*1b7d0*/  SEL R3, R14, RZ, P3 ;  /* 0x000000ff0e037207 */ /* 0x000fca0001800000 */
[----:B------:R-:W-:-:S04]  /*1b7e0*/  IMAD.IADD R3, R2, 0x1, R3 ;  /* 0x0000000102037824 */ /* 0x000fc800078e0203 */
[----:B------:R-:W-:-:S07]  /*1b7f0*/  IMAD.MOV.U32 R13, RZ, RZ, R3 ;  /* 0x000000ffff0d7224 */ /* 0x000fce00078e0003 */
[----:B------:R-:W-:Y:S05]  /*1b800*/  WARPSYNC.COLLECTIVE R15, `(.L_x_2792) ;  /* 0x000000000f087348 */ /* 0x000fea0003c00000 */
[----:B------:R0:W1:Y:S02]  /*1b810*/  SHFL.UP P6, R14, R13, R12, R11 ;  /* 0x0400000c0d0e7389 */ /* 0x00006400000c000b */
[----:B01----:R-:W-:Y:S01]  /*1b820*/  ENDCOLLECTIVE ;  /* 0x000000000000791b */ /* 0x003fe20003800000 */
.L_x_2792:
[----:B------:R-:W-:Y:S01]  /*1b830*/  IMAD.MOV.U32 R12, RZ, RZ, 0x10 ;  /* 0x00000010ff0c7424 */ /* 0x000fe200078e00ff */
[----:B------:R-:W-:-:S05]  /*1b840*/  SEL R14, R14, RZ, P4 ;  /* 0x000000ff0e0e7207 */ /* 0x000fca0002000000 */
[----:B------:R-:W-:-:S04]  /*1b850*/  IMAD.IADD R5, R3, 0x1, R14 ;  /* 0x0000000103057824 */ /* 0x000fc800078e020e */
[----:B------:R-:W-:-:S07]  /*1b860*/  IMAD.MOV.U32 R13, RZ, RZ, R5 ;  /* 0x000000ffff0d7224 */ /* 0x000fce00078e0005 */
[----:B------:R-:W-:Y:S05]  /*1b870*/  WARPSYNC.COLLECTIVE R15, `(.L_x_2793) ;  /* 0x000000000f087348 */ /* 0x000fea0003c00000 */
[----:B------:R0:W1:Y:S02]  /*1b880*/  SHFL.UP P6, R14, R13, R12, R11 ;  /* 0x0400000c0d0e7389 */ /* 0x00006400000c000b */
[----:B01----:R-:W-:Y:S01]  /*1b890*/  ENDCOLLECTIVE ;  /* 0x000000000000791b */ /* 0x003fe20003800000 */
.L_x_2793:
        /* <DEDUP_REMOVED lines=8> */
.L_x_2794:
[----:B------:R-:W-:Y:S05]  /*1b920*/  BRA `(.L_x_2795) ;  /* 0xffffffb800ec7947 */ /* 0x000fea000383ffff */
.L_x_2682:
[----:B------:R-:W-:Y:S01]  /*1b930*/  BSSY B0, `(.L_x_2796) ;  /* 0x0000007000007945 */ /* 0x000fe20003800000 */
[----:B------:R-:W-:Y:S02]  /*1b940*/  IMAD.MOV.U32 R12, RZ, RZ, 0x1 ;  /* 0x00000001ff0c7424 */ /* 0x000fe400078e00ff */
[----:B------:R-:W-:Y:S02]  /*1b950*/  IMAD.MOV.U32 R11, RZ, RZ, RZ ;  /* 0x000000ffff0b7224 */ /* 0x000fe400078e00ff */
[----:B------:R-:W-:-:S07]  /*1b960*/  IMAD.MOV.U32 R15, RZ, RZ, -0x1 ;  /* 0xffffffffff0f7424 */ /* 0x000fce00078e00ff */
[----:B01----:R-:W-:Y:S05]  /*1b970*/  WARPSYNC.COLLECTIVE R15, `(.L_x_2797) ;  /* 0x000000000f087348 */ /* 0x003fea0003c00000 */
[----:B------:R2:W3:Y:S02]  /*1b980*/  SHFL.UP P6, R14, R13, R12, R11 ;  /* 0x0400000c0d0e7389 */ /* 0x0004e400000c000b */
[----:B0123--:R-:W-:Y:S01]  /*1b990*/  ENDCOLLECTIVE ;  /* 0x000000000000791b */ /* 0x00ffe20003800000 */
.L_x_2797:
[----:B------:R-:W-:Y:S05]  /*1b9a0*/  BSYNC B0 ;  /* 0x0000000000007941 */ /* 0x000fea0003800000 */
.L_x_2796:
        /* <DEDUP_REMOVED lines=8> */
.L_x_2798:
[----:B------:R-:W-:Y:S01]  /*1ba30*/  IMAD.MOV.U32 R12, RZ, RZ, 0x4 ;  /* 0x00000004ff0c7424 */ /* 0x000fe200078e00ff */
[----:B------:R-:W-:-:S05]  /*1ba40*/  SEL R2, R14, RZ, P2 ;  /* 0x000000ff0e027207 */ /* 0x000fca0001000000 */
[----:B------:R-:W-:-:S04]  /*1ba50*/  IMAD.IADD R2, R13, 0x1, R2 ;  /* 0x000000010d027824 */ /* 0x000fc800078e0202 */
[----:B------:R-:W-:-:S07]  /*1ba60*/  IMAD.MOV.U32 R13, RZ, RZ, R2 ;  /* 0x000000ffff0d7224 */ /* 0x000fce00078e0002 */
[----:B------:R-:W-:Y:S05]  /*1ba70*/  WARPSYNC.COLLECTIVE R15, `(.L_x_2799) ;  /* 0x000000000f087348 */ /* 0x000fea0003c00000 */
[----:B------:R0:W1:Y:S02]  /*1ba80*/  SHFL.UP P6, R14, R13, R12, R11 ;  /* 0x0400000c0d0e7389 */ /* 0x00006400000c000b */
[----:B01----:R-:W-:Y:S01]  /*1ba90*/  ENDCOLLECTIVE ;  /* 0x000000000000791b */ /* 0x003fe20003800000 */
.L_x_2799:
[----:B------:R-:W-:Y:S01]  /*1baa0*/  IMAD.MOV.U32 R12, RZ, RZ, 0x8 ;  /* 0x00000008ff0c7424 */ /* 0x000fe200078e00ff */
[----:B------:R-:W-:-:S05]  /*1bab0*/  SEL R3, R14, RZ, P3 ;  /* 0x000000ff0e037207 */ /* 0x000fca0001800000 */
[----:B------:R-:W-:-:S04]  /*1bac0*/  IMAD.IADD R3, R2, 0x1, R3 ;  /* 0x0000000102037824 */ /* 0x000fc800078e0203 */
[----:B------:R-:W-:-:S07]  /*1bad0*/  IMAD.MOV.U32 R13, RZ, RZ, R3 ;  /* 0x000000ffff0d7224 */ /* 0x000fce00078e0003 */
[----:B------:R-:W-:Y:S05]  /*1bae0*/  WARPSYNC.COLLECTIVE R15, `(.L_x_2800) ;  /* 0x000000000f087348 */ /* 0x000fea0003c00000 */
[----:B------:R0:W1:Y:S02]  /*1baf0*/  SHFL.UP P6, R14, R13, R12, R11 ;  /* 0x0400000c0d0e7389 */ /* 0x00006400000c000b */
[----:B01----:R-:W-:Y:S01]  /*1bb00*/  ENDCOLLECTIVE ;  /* 0x000000000000791b */ /* 0x003fe20003800000 */
.L_x_2800:
[----:B------:R-:W-:Y:S01]  /*1bb10*/  IMAD.MOV.U32 R12, RZ, RZ, 0x10 ;  /* 0x00000010ff0c7424 */ /* 0x000fe200078e00ff */
[----:B------:R-:W-:-:S05]  /*1bb20*/  SEL R14, R14, RZ, P4 ;  /* 0x000000ff0e0e7207 */ /* 0x000fca0002000000 */
[----:B------:R-:W-:-:S04]  /*1bb30*/  IMAD.IADD R5, R3, 0x1, R14 ;  /* 0x0000000103057824 */ /* 0x000fc800078e020e */
[----:B------:R-:W-:-:S07]  /*1bb40*/  IMAD.MOV.U32 R13, RZ, RZ, R5 ;  /* 0x000000ffff0d7224 */ /* 0x000fce00078e0005 */
[----:B------:R-:W-:Y:S05]  /*1bb50*/  WARPSYNC.COLLECTIVE R15, `(.L_x_2801) ;  /* 0x000000000f087348 */ /* 0x000fea0003c00000 */
[----:B------:R0:W1:Y:S02]  /*1bb60*/  SHFL.UP P6, R14, R13, R12, R11 ;  /* 0x0400000c0d0e7389 */ /* 0x00006400000c000b */
[----:B01----:R-:W-:Y:S01]  /*1bb70*/  ENDCOLLECTIVE ;  /* 0x000000000000791b */ /* 0x003fe20003800000 */
.L_x_2801:
        /* <DEDUP_REMOVED lines=8> */
.L_x_2802:
[----:B------:R-:W-:Y:S05]  /*1bc00*/  BRA `(.L_x_2803) ;  /* 0xffffffb800d87947 */ /* 0x000fea000383ffff */
.L_x_2684:
[----:B------:R-:W-:Y:S01]  /*1bc10*/  BSSY B0, `(.L_x_2804) ;  /* 0x0000006000007945 */ /* 0x000fe20003800000 */
[----:B------:R-:W-:Y:S01]  /*1bc20*/  PLOP3.LUT P6, PT, P6, PT, PT, 0x8, 0x0 ;  /* 0x000000000000781c */ /* 0x000fe200037ce170 */
[----:B------:R-:W-:-:S12]  /*1bc30*/  IMAD.MOV.U32 R15, RZ, RZ, -0x1 ;  /* 0xffffffffff0f7424 */ /* 0x000fd800078e00ff */
[----:B012---:R-:W-:Y:S05]  /*1bc40*/  WARPSYNC.COLLECTIVE R15, `(.L_x_2805) ;  /* 0x000000000f087348 */ /* 0x007fea0003c00000 */
[----:B------:R-:W-:Y:S01]  /*1bc50*/  VOTE.ANY R14, PT, P6 ;  /* 0x00000000000e7806 */ /* 0x000fe200030e0100 */
[----:B012---:R-:W-:Y:S06]  /*1bc60*/  ENDCOLLECTIVE ;  /* 0x000000000000791b */ /* 0x007fec0003800000 */
.L_x_2805:
[----:B------:R-:W-:Y:S05]  /*1bc70*/  BSYNC B0 ;  /* 0x0000000000007941 */ /* 0x000fea0003800000 */
.L_x_2804:
[----:B------:R-:W-:Y:S02]  /*1bc80*/  IMAD.MOV.U32 R3, RZ, RZ, R14 ;  /* 0x000000ffff037224 */ /* 0x000fe400078e000e */
[----:B------:R-:W-:Y:S02]  /*1bc90*/  IMAD.MOV.U32 R13, RZ, RZ, R25 ;  /* 0x000000ffff0d7224 */ /* 0x000fe400078e0019 */
[----:B------:R0:W1:Y:S01]  /*1bca0*/  POPC R12, R3 ;  /* 0x00000003000c7309 */ /* 0x0000620000000000 */
[----:B------:R-:W-:Y:S02]  /*1bcb0*/  IMAD.MOV.U32 R11, RZ, RZ, 0x1f ;  /* 0x0000001fff0b7424 */ /* 0x000fe400078e00ff */
[----:B------:R-:W-:-:S07]  /*1bcc0*/  IMAD.MOV.U32 R15, RZ, RZ, -0x1 ;  /* 0xffffffffff0f7424 */ /* 0x000fce00078e00ff */
[----:B01----:R-:W-:Y:S05]  /*1bcd0*/  WARPSYNC.COLLECTIVE R15, `(.L_x_2806) ;  /* 0x000000000f087348 */ /* 0x003fea0003c00000 */
[----:B-1----:R1:W2:Y:S02]  /*1bce0*/  SHFL.IDX P6, R14, R13, R12, R11 ;  /* 0x0000000c0d0e7389 */ /* 0x0022a400000c000b */
[----:B012---:R-:W-:Y:S01]  /*1bcf0*/  ENDCOLLECTIVE ;  /* 0x000000000000791b */ /* 0x007fe20003800000 */
.L_x_2806:
[----:B------:R-:W-:Y:S02]  /*1bd00*/  IMAD.IADD R27, R12, 0x1, R27 ;  /* 0x000000010c1b7824 */ /* 0x000fe400078e021b */
[----:B------:R-:W-:Y:S02]  /*1bd10*/  IMAD.MOV.U32 R13, RZ, RZ, R4 ;  /* 0x000000ffff0d7224 */ /* 0x000fe400078e0004 */
[----:B------:R-:W-:-:S07]  /*1bd20*/  IMAD.MOV.U32 R25, RZ, RZ, R14 ;  /* 0x000000ffff197224 */ /* 0x000fce00078e000e */
[----:B------:R-:W-:Y:S05]  /*1bd30*/  WARPSYNC.COLLECTIVE R15, `(.L_x_2807) ;  /* 0x000000000f087348 */ /* 0x000fea0003c00000 */
[----:B------:R0:W1:Y:S02]  /*1bd40*/  SHFL.IDX P6, R14, R13, R12, R11 ;  /* 0x0000000c0d0e7389 */ /* 0x00006400000c000b */
[----:B01----:R-:W-:Y:S01]  /*1bd50*/  ENDCOLLECTIVE ;  /* 0x000000000000791b */ /* 0x003fe20003800000 */
.L_x_2807:
[----:B------:R-:W-:Y:S01]  /*1bd60*/  IMAD.MOV.U32 R4, RZ, RZ, R14 ;  /* 0x000000ffff047224 */ /* 0x000fe200078e000e */
[----:B------:R-:W-:Y:S06]  /*1bd70*/  BRA `(.L_x_2808) ;  /* 0xffffffb800bc7947 */ /* 0x000fec000383ffff */
.L_x_2686:
[----:B------:R-:W-:Y:S01]  /*1bd80*/  BSSY B0, `(.L_x_2809) ;  /* 0x0000007000007945 */ /* 0x000fe20003800000 */
[----:B------:R-:W-:Y:S02]  /*1bd90*/  IMAD.MOV.U32 R13, RZ, RZ, R2 ;  /* 0x000000ffff0d7224 */ /* 0x000fe400078e0002 */
[----:B------:R-:W-:Y:S02]  /*1bda0*/  IMAD.MOV.U32 R11, RZ, RZ, 0x1f ;  /* 0x0000001fff0b7424 */ /* 0x000fe400078e00ff */
[----:B------:R-:W-:-:S07]  /*1bdb0*/  IMAD.MOV.U32 R15, RZ, RZ, -0x1 ;  /* 0xffffffffff0f7424 */ /* 0x000fce00078e00ff */
[----:B012-4-:R-:W-:Y:S05]  /*1bdc0*/  WARPSYNC.COLLECTIVE R15, `(.L_x_2810) ;  /* 0x000000000f087348 */ /* 0x017fea0003c00000 */
[----:B------:R3:W0:Y:S02]  /*1bdd0*/  SHFL.IDX P6, R14, R13, R12, R11 ;  /* 0x0000000c0d0e7389 */ /* 0x00062400000c000b */
[----:B01234-:R-:W-:Y:S01]  /*1bde0*/  ENDCOLLECTIVE ;  /* 0x000000000000791b */ /* 0x01ffe20003800000 */
.L_x_2810:
[----:B------:R-:W-:Y:S05]  /*1bdf0*/  BSYNC B0 ;  /* 0x0000000000007941 */ /* 0x000fea0003800000 */
.L_x_2809:
[----:B------:R-:W-:Y:S01]  /*1be00*/  IMAD.MOV.U32 R6, RZ, RZ, R14 ;  /* 0x000000ffff067224 */ /* 0x000fe200078e000e */
[----:B------:R-:W-:Y:S06]  /*1be10*/  BRA `(.L_x_2685) ;  /* 0xffffffb800ac7947 */ /* 0x000fec000383ffff */
.L_x_2692:
[----:B-1----:R1:W3:Y:S02]  /*1be20*/  SYNCS.PHASECHK.TRANS64.TRYWAIT P0, [R5+URZ+0x22820], R0 ;  /* 0x02282000050075a7 */ /* 0x0022e4000800017f */
[----:B---3--:R-:W-:Y:S05]  /*1be30*/  @!P0 NANOSLEEP.SYNCS 0x989680 ;  /* 0x009896800000895d */ /* 0x008fea0003900000 */
[----:B------:R-:W3:Y:S02]  /*1be40*/  @!P0 SYNCS.PHASECHK.TRANS64 P0, [R5+URZ+0x22820], R0 ;  /* 0x02282000050085a7 */ /* 0x000ee4000800007f */
[----:B---3--:R-:W-:Y:S05]  /*1be50*/  @!P0 BRA `(.L_x_2692) ;  /* 0xfffffffc00f08947 */ /* 0x008fea000383ffff */
[----:B------:R-:W-:Y:S05]  /*1be60*/  BRA `(.L_x_2811) ;  /* 0xffffffc400047947 */ /* 0x000fea000383ffff */
.L_x_2693:
        /* <DEDUP_REMOVED lines=11> */
.L_x_2813:
[----:B------:R-:W-:Y:S05]  /*1bf20*/  BSYNC B0 ;  /* 0x0000000000007941 */ /* 0x000fea0003800000 */
.L_x_2812:
[----:B------:R-:W-:Y:S05]  /*1bf30*/  BRA `(.L_x_2814) ;  /* 0xffffffc000ec7947 */ /* 0x000fea000383ffff */
.L_x_2696:
[----:B------:R-:W-:Y:S01]  /*1bf40*/  BSSY B1, `(.L_x_2815) ;  /* 0x0000006000017945 */ /* 0x000fe20003800000 */
[----:B------:R-:W-:-:S07]  /*1bf50*/  IMAD.MOV.U32 R15, RZ, RZ, -0x1 ;  /* 0xffffffffff0f7424 */ /* 0x000fce00078e00ff */
[----:B012-4-:R-:W-:Y:S05]  /*1bf60*/  WARPSYNC.COLLECTIVE R15, `(.L_x_2816) ;  /* 0x000000000f0c7348 */ /* 0x017fea0003c00000 */
[----:B------:R-:W-:Y:S02]  /*1bf70*/  ELECT P6, UR62, PT ;  /* 0x00000000003e782f */ /* 0x000fe400038c0000 */
[----:B------:R-:W-:Y:S01]  /*1bf80*/  MOV R14, UR62 ;  /* 0x0000003e000e7c02 */ /* 0x000fe20008000f00 */
[----:B012-4-:R-:W-:Y:S10]  /*1bf90*/  ENDCOLLECTIVE ;  /* 0x000000000000791b */ /* 0x017ff40003800000 */
.L_x_2816:
[----:B------:R-:W-:Y:S05]  /*1bfa0*/  BSYNC B1 ;  /* 0x0000000000017941 */ /* 0x000fea0003800000 */
.L_x_2815:
[----:B------:R-:W-:Y:S05]  /*1bfb0*/  BRA `(.L_x_2817) ;  /* 0xffffffc000e47947 */ /* 0x000fea000383ffff */
.L_x_2698:
[----:B-1----:R1:W3:Y:S02]  /*1bfc0*/  SYNCS.PHASECHK.TRANS64.TRYWAIT P1, [R3+URZ+0x22840], R2 ;  /* 0x02284002030075a7 */ /* 0x0022e4000802017f */
[----:B---3--:R-:W-:Y:S05]  /*1bfd0*/  @!P1 NANOSLEEP.SYNCS 0x989680 ;  /* 0x009896800000995d */ /* 0x008fea0003900000 */
[----:B------:R-:W3:Y:S02]  /*1bfe0*/  @!P1 SYNCS.PHASECHK.TRANS64 P1, [R3+URZ+0x22840], R2 ;  /* 0x02284002030095a7 */ /* 0x000ee4000802007f */
[----:B---3--:R-:W-:Y:S05]  /*1bff0*/  @!P1 BRA `(.L_x_2698) ;  /* 0xfffffffc00f09947 */ /* 0x008fea000383ffff */
[----:B------:R-:W-:Y:S05]  /*1c000*/  BRA `(.L_x_2818) ;  /* 0xffffffc400047947 */ /* 0x000fea000383ffff */
.L_x_2700:
[----:B---3--:R3:W0:Y:S02]  /*1c010*/  SYNCS.PHASECHK.TRANS64.TRYWAIT P1, [R5+URZ+0x22840], R0 ;  /* 0x02284000050075a7 */ /* 0x008624000802017f */
[----:B0-----:R-:W-:Y:S05]  /*1c020*/  @!P1 NANOSLEEP.SYNCS 0x989680 ;  /* 0x009896800000995d */ /* 0x001fea0003900000 */
[----:B------:R-:W0:Y:S02]  /*1c030*/  @!P1 SYNCS.PHASECHK.TRANS64 P1, [R5+URZ+0x22840], R0 ;  /* 0x02284000050095a7 */ /* 0x000e24000802007f */
[----:B0-----:R-:W-:Y:S05]  /*1c040*/  @!P1 BRA `(.L_x_2700) ;  /* 0xfffffffc00f09947 */ /* 0x001fea000383ffff */
[----:B------:R-:W-:Y:S05]  /*1c050*/  BRA `(.L_x_2819) ;  /* 0xffffffc400107947 */ /* 0x000fea000383ffff */
.L_x_2702:
[----:B------:R0:W0:Y:S02]  /*1c060*/  SYNCS.PHASECHK.TRANS64.TRYWAIT P1, [R3+URZ+0x22860], R2 ;  /* 0x02286002030075a7 */ /* 0x000024000802017f */
[----:B0-----:R-:W-:Y:S05]  /*1c070*/  @!P1 NANOSLEEP.SYNCS 0x989680 ;  /* 0x009896800000995d */ /* 0x001fea0003900000 */
[----:B------:R-:W0:Y:S02]  /*1c080*/  @!P1 SYNCS.PHASECHK.TRANS64 P1, [R3+URZ+0x22860], R2 ;  /* 0x02286002030095a7 */ /* 0x000e24000802007f */
[----:B0-----:R-:W-:Y:S05]  /*1c090*/  @!P1 BRA `(.L_x_2702) ;  /* 0xfffffffc00f09947 */ /* 0x001fea000383ffff */
[----:B------:R-:W-:Y:S05]  /*1c0a0*/  BRA `(.L_x_2820) ;  /* 0xffffffc4000c7947 */ /* 0x000fea000383ffff */
.L_x_2821:
        /* <DEDUP_REMOVED lines=13> */
.L_x_6565:


//--------------------- .text._ZN7cutlass13device_kernelIN5flash11enable_sm90INS1_16FlashAttnFwdSm90INS1_25CollectiveMainloopFwdSm90ILi2EN4cute5tupleIJNS5_1CILi1EEES8_S8_EEENS6_IJNS7_ILi128EEENS7_ILi96EEENS7_ILi64EEEEEELi256ENS_10bfloat16_tEfNS_4arch4Sm90ELb0ELb1ELb0ELb1ELb1ELb1ELb0ELb1ELb0ELb1ELb1ELb0EEENS1_21CollectiveEpilogueFwdINS6_IJSA_NS7_ILi256EEESB_EEES9_SE_SG_Li256ELb1ELb1ELb1ELb0EEENS1_36VarlenDynamicPersistentTileSchedulerILi128ELi96ELi256ELi128ELb1ELb1ELb1ELb1ELb0ELb1EEEEEEEEEvNT_6ParamsE --------------------------
	.section	.text._ZN7cutlass13device_kernelIN5flash11enable_sm90INS1_16FlashAttnFwdSm90INS1_25CollectiveMainloopFwdSm90ILi2EN4cute5tupleIJNS5_1CILi1EEES8_S8_EEENS6_IJNS7_ILi128EEENS7_ILi96EEENS7_ILi64EEEEEELi256ENS_10bfloat16_tEfNS_4arch4Sm90ELb0ELb1ELb0ELb1ELb1ELb1ELb0ELb1ELb0ELb1ELb1ELb0EEENS1_21CollectiveEpilogueFwdINS6_IJSA_NS7_ILi256EEESB_EEES9_SE_SG_Li256ELb1ELb1ELb1ELb0EEENS1_36VarlenDynamicPersistentTileSchedulerILi128ELi96ELi256ELi128ELb1ELb1ELb1ELb1ELb0ELb1EEEEEEEEEvNT_6ParamsE,"ax",@progbits
	.align	128
.text._ZN7cutlass13device_kernelIN5flash11enable_sm90INS1_16FlashAttnFwdSm90INS1_25CollectiveMainloopFwdSm90ILi2EN4cute5tupleIJNS5_1CILi1EEES8_S8_EEENS6_IJNS7_ILi128EEENS7_ILi96EEENS7_ILi64EEEEEELi256ENS_10bfloat16_tEfNS_4arch4Sm90ELb0ELb1ELb0ELb1ELb1ELb1ELb0ELb1ELb0ELb1ELb1ELb0EEENS1_21CollectiveEpilogueFwdINS6_IJSA_NS7_ILi256EEESB_EEES9_SE_SG_Li256ELb1ELb1ELb1ELb0EEENS1_36VarlenDynamicPersistentTileSchedulerILi128ELi96ELi256ELi128ELb1ELb1ELb1ELb1ELb0ELb1EEEEEEEEEvNT_6ParamsE:
        .type           _ZN7cutlass13device_kernelIN5flash11enable_sm90INS1_16FlashAttnFwdSm90INS1_25CollectiveMainloopFwdSm90ILi2EN4cute5tupleIJNS5_1CILi1EEES8_S8_EEENS6_IJNS7_ILi128EEENS7_ILi96EEENS7_ILi64EEEEEELi256ENS_10bfloat16_tEfNS_4arch4Sm90ELb0ELb1ELb0ELb1ELb1ELb1ELb0ELb1ELb0ELb1ELb1ELb0EEENS1_21CollectiveEpilogueFwdINS6_IJSA_NS7_ILi256EEESB_EEES9_SE_SG_Li256ELb1ELb1ELb1ELb0EEENS1_36VarlenDynamicPersistentTileSchedulerILi128ELi96ELi256ELi128ELb1ELb1ELb1ELb1ELb0ELb1EEEEEEEEEvNT_6ParamsE,@function
        .size           _ZN7cutlass13device_kernelIN5flash11enable_sm90INS1_16FlashAttnFwdSm90INS1_25CollectiveMainloopFwdSm90ILi2EN4cute5tupleIJNS5_1CILi1EEES8_S8_EEENS6_IJNS7_ILi128EEENS7_ILi96EEENS7_ILi64EEEEEELi256ENS_10bfloat16_tEfNS_4arch4Sm90ELb0ELb1ELb0ELb1ELb1ELb1ELb0ELb1ELb0ELb1ELb1ELb0EEENS1_21CollectiveEpilogueFwdINS6_IJSA_NS7_ILi256EEESB_EEES9_SE_SG_Li256ELb1ELb1ELb1ELb0EEENS1_36VarlenDynamicPersistentTileSchedulerILi128ELi96ELi256ELi128ELb1ELb1ELb1ELb1ELb0ELb1EEEEEEEEEvNT_6ParamsE,(.L_x_6566 - _ZN7cutlass13device_kernelIN5flash11enable_sm90INS1_16FlashAttnFwdSm90INS1_25CollectiveMainloopFwdSm90ILi2EN4cute5tupleIJNS5_1CILi1EEES8_S8_EEENS6_IJNS7_ILi128EEENS7_ILi96EEENS7_ILi64EEEEEELi256ENS_10bfloat16_tEfNS_4arch4Sm90ELb0ELb1ELb0ELb1ELb1ELb1ELb0ELb1ELb0ELb1ELb1ELb0EEENS1_21CollectiveEpilogueFwdINS6_IJSA_NS7_ILi256EEESB_EEES9_SE_SG_Li256ELb1ELb1ELb1ELb0EEENS1_36VarlenDynamicPersistentTileSchedulerILi128ELi96ELi256ELi128ELb1ELb1ELb1ELb1ELb0ELb1EEEEEEEEEvNT_6ParamsE)
        .other          _ZN7cutlass13device_kernelIN5flash11enable_sm90INS1_16FlashAttnFwdSm90INS1_25CollectiveMainloopFwdSm90ILi2EN4cute5tupleIJNS5_1CILi1EEES8_S8_EEENS6_IJNS7_ILi128EEENS7_ILi96EEENS7_ILi64EEEEEELi256ENS_10bfloat16_tEfNS_4arch4Sm90ELb0ELb1ELb0ELb1ELb1ELb1ELb0ELb1ELb0ELb1ELb1ELb0EEENS1_21CollectiveEpilogueFwdINS6_IJSA_NS7_ILi256EEESB_EEES9_SE_SG_Li256ELb1ELb1ELb1ELb0EEENS1_36VarlenDynamicPersistentTileSchedulerILi128ELi96ELi256ELi128ELb1ELb1ELb1ELb1ELb0ELb1EEEEEEEEEvNT_6ParamsE,@"STO_CUDA_ENTRY STV_DEFAULT"
_ZN7cutlass13device_kernelIN5flash11enable_sm90INS1_16FlashAttnFwdSm90INS1_25CollectiveMainloopFwdSm90ILi2EN4cute5tupleIJNS5_1CILi1EEES8_S8_EEENS6_IJNS7_ILi128EEENS7_ILi96EEENS7_ILi64EEEEEELi256ENS_10bfloat16_tEfNS_4arch4Sm90ELb0ELb1ELb0ELb1ELb1ELb1ELb0ELb1ELb0ELb1ELb1ELb0EEENS1_21CollectiveEpilogueFwdINS6_IJSA_NS7_ILi256EEESB_EEES9_SE_SG_Li256ELb1ELb1ELb1ELb0EEENS1_36VarlenDynamicPersistentTileSchedulerILi128ELi96ELi256ELi128ELb1ELb1ELb1ELb1ELb0ELb1EEEEEEEEEvNT_6ParamsE:
[----:B------:R-:W0:Y:S02]  /*0000*/  LDC R1, c[0x0][0x28] ;  /* 0x00000a00ff017b82 */ /* 0x000e240000000800 */
[----:B0-----:R-:W-:Y:S01]  /*0010*/  VIADD R1, R1, 0xffffffa8 ;  /* 0xffffffa801017836 */ /* 0x001fe20000000000 */
[----:B------:R-:W0:Y:S01]  /*0020*/  S2R R0, SR_TID.X ;  /* 0x0000000000007919 */ /* 0x000e220000002100 */
[----:B------:R-:W-:Y:S01]  /*0030*/  ELECT P0, URZ, PT ;  /* 0x00000000003f782f */ /* 0x000fe20003800000 */
[----:B------:R-:W-:Y:S01]  /*0040*/  BSSY B0, `(.L_x_2822) ;  /* 0x000000e000007945 */ /* 0x000fe20003800000 */
[--C-:B0-----:R-:W-:Y:S02]  /*0050*/  SHF.R.U32.HI R2, RZ, 0x5, R0.reuse ;  /* 0x00000005ff027819 */ /* 0x101fe40000011600 */
[----:B------:R-:W-:-:S03]  /*0060*/  SHF.R.U32.HI R4, RZ, 0x7, R0 ;  /* 0x00000007ff047819 */ /* 0x000fc60000011600 */
        /* <DEDUP_REMOVED lines=11> */
.L_x_2823:
[----:B------:R-:W-:Y:S05]  /*0120*/  BSYNC B0 ;  /* 0x0000000000007941 */ /* 0x000fea0003800000 */
.L_x_2822:
[----:B------:R-:W-:Y:S01]  /*0130*/  VOTEU.ANY UP0, P0 ;  /* 0x00000000003f7886 */ /* 0x000fe20000000100 */
[----:B------:R-:W0:Y:S01]  /*0140*/  SHFL.IDX PT, R4, R4, RZ, 0x1f ;  /* 0x00001fff04047589 */ /* 0x000e2200000e0000 */
[----:B------:R-:W-:Y:S01]  /*0150*/  UMOV UR4, 0x80 ;  /* 0x0000008000047882 */ /* 0x000fe20000000000 */
[----:B------:R-:W-:Y:S01]  /*0160*/  UMOV UR7, 0x100 ;  /* 0x0000010000077882 */ /* 0x000fe20000000000 */
[----:B------:R-:W-:Y:S01]  /*0170*/  VOTEU.ANY UP1, P0 ;  /* 0x00000000003f7886 */ /* 0x000fe20000020100 */
[----:B------:R-:W1:Y:S01]  /*0180*/  @UP0 S2UR UR8, SR_CgaCtaId ;  /* 0x00000000000809c3 */ /* 0x000e620000008800 */
[----:B------:R-:W2:Y:S01]  /*0190*/  SHFL.IDX PT, R3, R2, RZ, 0x1f ;  /* 0x00001fff02037589 */ /* 0x000ea200000e0000 */
[----:B------:R-:W-:Y:S01]  /*01a0*/  @UP0 UMOV UR6, 0x400 ;  /* 0x0000040000060882 */ /* 0x000fe20000000000 */
[----:B------:R-:W-:-:S04]  /*01b0*/  @UP0 UIADD3 UR4, -UR4, 0x100000, URZ ;  /* 0x0010000004040890 */ /* 0x000fc8000fffe13f */
[----:B------:R-:W-:Y:S02]  /*01c0*/  @UP0 USHF.L.U32 UR5, UR4, 0xb, URZ ;  /* 0x0000000b04050899 */ /* 0x000fe4000800063f */
[----:B------:R-:W-:Y:S01]  /*01d0*/  @UP0 USHF.L.U32 UR4, UR4, 0x1, URZ ;  /* 0x0000000104040899 */ /* 0x000fe2000800063f */
[----:B------:R-:W-:Y:S01]  /*01e0*/  VOTEU.ANY UP2, P0 ;  /* 0x00000000003f7886 */ /* 0x000fe20000040100 */
[----:B0-----:R-:W-:Y:S01]  /*01f0*/  R2UR UR9, R4 ;  /* 0x00000000040972ca */ /* 0x001fe200000e0000 */
[----:B-1----:R-:W-:Y:S01]  /*0200*/  @UP0 ULEA UR8, UR8, UR6, 0x18 ;  /* 0x0000000608080291 */ /* 0x002fe2000f8ec03f */
[----:B--2---:R-:W-:Y:S01]  /*0210*/  ISETP.NE.AND P1, PT, R3, RZ, PT ;  /* 0x000000ff0300720c */ /* 0x004fe20003f25270 */
[----:B------:R-:W-:-:S04]  /*0220*/  @UP0 UIADD3 UR6, -UR7, 0x100000, URZ ;  /* 0x0010000007060890 */ /* 0x000fc8000fffe13f */
[----:B------:R-:W-:Y:S02]  /*0230*/  @UP0 USHF.L.U32 UR7, UR6, 0xb, URZ ;  /* 0x0000000b06070899 */ /* 0x000fe4000800063f */
[----:B------:R-:W-:-:S04]  /*0240*/  @UP0 USHF.L.U32 UR6, UR6, 0x1, URZ ;  /* 0x0000000106060899 */ /* 0x000fc8000800063f */
[----:B------:R-:W-:Y:S01]  /*0250*/  UISETP.NE.AND UP0, UPT, UR9, URZ, UPT ;  /* 0x0000003f0900728c */ /* 0x000fe2000bf05270 */
[----:B------:R-:W0:Y:S02]  /*0260*/  FENCE.VIEW.ASYNC.S ;  /* 0x00000000000073c6 */ /* 0x000e240000000000 */
[----:B0-----:R0:W1:Y:S05]  /*0270*/  @UP1 SYNCS.EXCH.64 URZ, [UR8+0x22800], UR4 ;  /* 0x02280004083f15b2 */ /* 0x00106a0008000100 */
[----:B------:R0:W2:Y:S01]  /*0280*/  @UP2 SYNCS.EXCH.64 URZ, [UR8+0x22820], UR6 ;  /* 0x02282006083f25b2 */ /* 0x0000a20008000100 */
        /* <DEDUP_REMOVED lines=17> */
[----:B------:R3:W0:Y:S02]  /*03a0*/  SYNCS.EXCH.64 URZ, [UR8+0x22848], UR6 ;  /* 0x02284806083f75b2 */ /* 0x0006240008000100 */
[----:B---3--:R-:W-:Y:S01]  /*03b0*/  NOP ;  /* 0x0000000000007918 */ /* 0x008fe20000000000 */
.L_x_2824:
[----:B------:R-:W3:Y:S01]  /*03c0*/  SHFL.IDX PT, R3, R2, RZ, 0x1f ;  /* 0x00001fff02037589 */ /* 0x000ee200000e0000 */
[----:B------:R-:W-:Y:S01]  /*03d0*/  NOP ;  /* 0x0000000000007918 */ /* 0x000fe20000000000 */
[----:B---3--:R-:W-:-:S13]  /*03e0*/  ISETP.NE.AND P0, PT, R3, RZ, PT ;  /* 0x000000ff0300720c */ /* 0x008fda0003f05270 */
        /* <DEDUP_REMOVED lines=17> */
[----:B------:R3:W0:Y:S02]  /*0500*/  SYNCS.EXCH.64 URZ, [UR8+0x22868], UR6 ;  /* 0x02286806083f75b2 */ /* 0x0006240008000100 */
[----:B---3--:R-:W-:Y:S01]  /*0510*/  NOP ;  /* 0x0000000000007918 */ /* 0x008fe20000000000 */
.L_x_2825:
[----:B------:R-:W3:Y:S01]  /*0520*/  SHFL.IDX PT, R3, R2, RZ, 0x1f ;  /* 0x00001fff02037589 */ /* 0x000ee200000e0000 */
[----:B------:R-:W-:Y:S01]  /*0530*/  NOP ;  /* 0x0000000000007918 */ /* 0x000fe20000000000 */
[----:B---3--:R-:W-:-:S13]  /*0540*/  ISETP.NE.AND P0, PT, R3, RZ, PT ;  /* 0x000000ff0300720c */ /* 0x008fda0003f05270 */
        /* <DEDUP_REMOVED lines=13> */
[----:B------:R3:W0:Y:S02]  /*0620*/  SYNCS.EXCH.64 URZ, [UR6+0x22888], UR4 ;  /* 0x02288804063f75b2 */ /* 0x0006240008000100 */
[----:B---3--:R-:W-:Y:S01]  /*0630*/  NOP ;  /* 0x0000000000007918 */ /* 0x008fe20000000000 */
.L_x_2826:
        /* <DEDUP_REMOVED lines=22> */
.L_x_2827:
        /* <DEDUP_REMOVED lines=22> */
.L_x_2828:
[----:B------:R-:W-:Y:S01]  /*0900*/  PLOP3.LUT P0, PT, PT, PT, UP0, 0x80, 0x0 ;  /* 0x000000000000781c */ /* 0x000fe20003f0f008 */
[----:B------:R-:W-:Y:S01]  /*0910*/  UMOV UR36, 0x1 ;  /* 0x0000000100247882 */ /* 0x000fe20000000000 */
[----:B------:R-:W-:Y:S01]  /*0920*/  NOP ;  /* 0x0000000000007918 */ /* 0x000fe20000000000 */
[----:B------:R-:W-:Y:S01]  /*0930*/  USEL UR36, UR36, 0x2, !UP0 ;  /* 0x0000000224247887 */ /* 0x000fe2000c000000 */
[----:B------:R-:W-:Y:S01]  /*0940*/  BSSY B9, `(.L_x_2829) ;  /* 0x000230d000097945 */ /* 0x000fe20003800000 */
[----:B------:R-:W-:Y:S01]  /*0950*/  ULDC.64 UR52, c[0x0][0x208] ;  /* 0x0000820000347ab9 */ /* 0x000fe20000000a00 */
[----:B012-4-:R-:W-:Y:S07]  /*0960*/  BAR.SYNC.DEFER_BLOCKING 0x0 ;  /* 0x0000000000007b1d */ /* 0x017fee0000010000 */
[----:B------:R-:W-:Y:S05]  /*0970*/  @!P0 BRA `(.L_x_2830) ;  /* 0x000001b000608947 */ /* 0x000fea0003800000 */
.L_x_2831:
        /* <DEDUP_REMOVED lines=8> */
[----:B------:R-:W-:Y:S01]  /*0a00*/  UMOV UR4, 0x400 ;  /* 0x0000040000047882 */ /* 0x000fe20000000000 */
[----:B------:R-:W-:-:S11]  /*0a10*/  LOP3.LUT R16, R16, 0xffdfffff, RZ, 0xc0, !PT ;  /* 0xffdfffff10107812 */ /* 0x000fd600078ec0ff */
[----:B------:R-:W-:Y:S06]  /*0a20*/  @!P0 BAR.ARV 0x9, 0x100 ;  /* 0x0244000000008b1d */ /* 0x000fec0000002000 */
[----:B0-----:R-:W-:Y:S01]  /*0a30*/  ULEA UR4, UR47, UR4, 0x18 ;  /* 0x000000042f047291 */ /* 0x001fe2000f8ec03f */
[----:B------:R-:W-:Y:S01]  /*0a40*/  @P0 LOP3.LUT R16, R16, 0x200000, RZ, 0xfc, !PT ;  /* 0x0020000010100812 */ /* 0x000fe200078efcff */
[----:B------:R-:W-:Y:S04]  /*0a50*/  BAR.SYNC.DEFER_BLOCKING 0x5, 0x180 ;  /* 0x0146000000007b1d */ /* 0x000fe80000010000 */
[----:B------:R-:W-:-:S02]  /*0a60*/  IMAD.U32 R23, RZ, RZ, UR4 ;  /* 0x00000004ff177e24 */ /* 0x000fc4000f8e00ff */
[----:B------:R-:W-:-:S03]  /*0a70*/  ULDC UR4, c[0x0][0xc3c] ;  /* 0x00030f0000047ab9 */ /* 0x000fc60000000800 */
[----:B------:R-:W0:Y:S01]  /*0a80*/  LDS.128 R48, [R23+0x228d0] ;  /* 0x0228d00017307984 */ /* 0x000e220000000c00 */
[----:B------:R-:W-:Y:S06]  /*0a90*/  BAR.ARV 0x4, 0x180 ;  /* 0x0106000000007b1d */ /* 0x000fec0000002000 */
[----:B0-----:R-:W-:-:S13]  /*0aa0*/  ISETP.GE.AND P0, PT, R51, UR4, PT ;  /* 0x0000000433007c0c */ /* 0x001fda000bf06270 */
[----:B------:R-:W-:Y:S05]  /*0ab0*/  @P0 BRA `(.L_x_2832) ;  /* 0x0000022c00d40947 */ /* 0x000fea0003800000 */
[----:B------:R-:W-:Y:S01]  /*0ac0*/  VIADD R0, R0, 0xffffff80 ;  /* 0xffffff8000007836 */ /* 0x000fe20000000000 */
[----:B------:R-:W-:Y:S01]  /*0ad0*/  ULOP3.LUT UR50, UR36, 0x1, URZ, 0xfc, !UPT ;  /* 0x0000000124327892 */ /* 0x000fe2000f8efc3f */
[----:B------:R-:W-:Y:S02]  /*0ae0*/  IMAD.MOV.U32 R22, RZ, RZ, RZ ;  /* 0x000000ffff167224 */ /* 0x000fe400078e00ff */
[----:B------:R-:W-:Y:S01]  /*0af0*/  IMAD.MOV.U32 R213, RZ, RZ, RZ ;  /* 0x000000ffffd57224 */ /* 0x000fe200078e00ff */
[----:B------:R-:W-:Y:S01]  /*0b00*/  SHF.R.S32.HI R3, RZ, 0x1f, R0 ;  /* 0x0000001fff037819 */ /* 0x000fe20000011400 */
[----:B------:R-:W-:-:S03]  /*0b10*/  IMAD.MOV.U32 R206, RZ, RZ, RZ ;  /* 0x000000ffffce7224 */ /* 0x000fc600078e00ff */
[CC--:B------:R-:W-:Y:S02]  /*0b20*/  LEA.HI R2, R3.reuse, R0.reuse, RZ, 0x7 ;  /* 0x0000000003027211 */ /* 0x0c0fe400078f38ff */
[CC--:B------:R-:W-:Y:S02]  /*0b30*/  LEA.HI R4, R3.reuse, R0.reuse, RZ, 0x4 ;  /* 0x0000000003047211 */ /* 0x0c0fe400078f20ff */
[----:B------:R-:W-:Y:S02]  /*0b40*/  LOP3.LUT R5, R2, 0xffffff80, RZ, 0xc0, !PT ;  /* 0xffffff8002057812 */ /* 0x000fe400078ec0ff */
[----:B------:R-:W-:Y:S02]  /*0b50*/  SHF.R.S32.HI R7, RZ, 0x4, R4 ;  /* 0x00000004ff077819 */ /* 0x000fe40000011404 */
[----:B------:R-:W-:Y:S01]  /*0b60*/  LEA.HI R208, R3, R0, RZ, 0x2 ;  /* 0x0000000003d07211 */ /* 0x000fe200078f10ff */
[----:B------:R-:W-:Y:S01]  /*0b70*/  IMAD.IADD R13, R0, 0x1, -R5 ;  /* 0x00000001000d7824 */ /* 0x000fe200078e0a05 */
[----:B------:R-:W-:-:S02]  /*0b80*/  SHF.R.S32.HI R5, RZ, 0x7, R2 ;  /* 0x00000007ff057819 */ /* 0x000fc40000011402 */
[----:B------:R-:W-:Y:S02]  /*0b90*/  LEA.HI R6, R4, R7, RZ, 0x1 ;  /* 0x0000000704067211 */ /* 0x000fe400078f08ff */
[----:B------:R-:W-:Y:S01]  /*0ba0*/  SHF.R.S32.HI R9, RZ, 0x1f, R13 ;  /* 0x0000001fff097819 */ /* 0x000fe2000001140d */
[----:B------:R-:W-:Y:S01]  /*0bb0*/  STL [R1+0x44], R13 ;  /* 0x0000440d01007387 */ /* 0x000fe20000100800 */
[----:B------:R-:W-:Y:S02]  /*0bc0*/  LEA.HI R2, R2, R5, RZ, 0x1 ;  /* 0x0000000502027211 */ /* 0x000fe400078f08ff */
[----:B------:R-:W-:Y:S02]  /*0bd0*/  LEA.HI R10, R9, R13, RZ, 0x2 ;  /* 0x0000000d090a7211 */ /* 0x000fe400078f10ff */
[----:B------:R-:W-:Y:S02]  /*0be0*/  LOP3.LUT R2, R2, 0x3fffffe, RZ, 0xc0, !PT ;  /* 0x03fffffe02027812 */ /* 0x000fe400078ec0ff */
[----:B------:R-:W-:-:S02]  /*0bf0*/  SHF.R.S32.HI R11, RZ, 0x2, R10 ;  /* 0x00000002ff0b7819 */ /* 0x000fc4000001140a */
[----:B------:R-:W-:Y:S02]  /*0c00*/  SHF.R.S32.HI R8, RZ, 0x1f, R10 ;  /* 0x0000001fff087819 */ /* 0x000fe4000001140a */
[----:B------:R-:W-:Y:S02]  /*0c10*/  LOP3.LUT R6, R6, 0x1ffffffe, RZ, 0xc0, !PT ;  /* 0x1ffffffe06067812 */ /* 0x000fe400078ec0ff */
[----:B------:R-:W-:Y:S02]  /*0c20*/  LEA.HI R8, R8, R11, RZ, 0x3 ;  /* 0x0000000b08087211 */ /* 0x000fe400078f18ff */
[----:B------:R-:W-:Y:S01]  /*0c30*/  LEA.HI R9, R9, R13, RZ, 0x5 ;  /* 0x0000000d09097211 */ /* 0x000fe200078f28ff */
[----:B------:R-:W-:Y:S01]  /*0c40*/  IMAD.IADD R6, R7, 0x1, -R6 ;  /* 0x0000000107067824 */ /* 0x000fe200078e0a06 */
[----:B------:R-:W-:Y:S01]  /*0c50*/  LOP3.LUT R12, R8, 0xfffffff8, RZ, 0xc0, !PT ;  /* 0xfffffff8080c7812 */ /* 0x000fe200078ec0ff */
[----:B------:R-:W-:Y:S01]  /*0c60*/  IMAD.IADD R8, R5, 0x1, -R2 ;  /* 0x0000000105087824 */ /* 0x000fe200078e0a02 */
[----:B------:R-:W-:-:S02]  /*0c70*/  LEA.HI R2, R3, R0, RZ, 0x5 ;  /* 0x0000000003027211 */ /* 0x000fc400078f28ff */
[----:B------:R-:W-:Y:S01]  /*0c80*/  LEA.HI R3, R3, R0, RZ, 0x3 ;  /* 0x0000000003037211 */ /* 0x000fe200078f18ff */
[----:B------:R-:W-:Y:S01]  /*0c90*/  IMAD.IADD R12, R11, 0x1, -R12 ;  /* 0x000000010b0c7824 */ /* 0x000fe200078e0a0c */
[----:B------:R-:W-:Y:S02]  /*0ca0*/  SHF.R.S32.HI R9, RZ, 0x5, R9 ;  /* 0x00000005ff097819 */ /* 0x000fe40000011409 */
[----:B------:R-:W-:Y:S02]  /*0cb0*/  LOP3.LUT R7, R3, 0xfffffff8, RZ, 0xc0, !PT ;  /* 0xfffffff803077812 */ /* 0x000fe400078ec0ff */
[----:B------:R-:W-:Y:S01]  /*0cc0*/  LOP3.LUT R3, R208, 0xfffffffc, RZ, 0xc0, !PT ;  /* 0xfffffffcd0037812 */ /* 0x000fe200078ec0ff */
[----:B------:R-:W-:Y:S01]  /*0cd0*/  IMAD R9, R9, 0x10, R12 ;  /* 0x0000001009097824 */ /* 0x000fe200078e020c */
[----:B------:R-:W-:Y:S01]  /*0ce0*/  LOP3.LUT R5, R4, 0x3fffff0, RZ, 0xc0, !PT ;  /* 0x03fffff004057812 */ /* 0x000fe200078ec0ff */
[C---:B------:R-:W-:Y:S01]  /*0cf0*/  IMAD.IADD R7, R0.reuse, 0x1, -R7 ;  /* 0x0000000100077824 */ /* 0x040fe200078e0a07 */
[----:B------:R-:W-:Y:S01]  /*0d00*/  SHF.R.S32.HI R208, RZ, 0x2, R208 ;  /* 0x00000002ffd07819 */ /* 0x000fe200000114d0 */
[C---:B------:R-:W-:Y:S01]  /*0d10*/  IMAD.IADD R3, R0.reuse, 0x1, -R3 ;  /* 0x0000000100037824 */ /* 0x040fe200078e0a03 */
[----:B------:R-:W-:Y:S01]  /*0d20*/  SHF.R.S32.HI R14, RZ, 0x5, R2 ;  /* 0x00000005ff0e7819 */ /* 0x000fe20000011402 */
[----:B------:R-:W-:Y:S01]  /*0d30*/  IMAD.IADD R5, R0, 0x1, -R5 ;  /* 0x0000000100057824 */ /* 0x000fe200078e0a05 */
[----:B------:R-:W-:Y:S01]  /*0d40*/  LOP3.LUT R10, R10, 0x7ffffffc, RZ, 0xc0, !PT ;  /* 0x7ffffffc0a0a7812 */ /* 0x000fe200078ec0ff */
[----:B------:R-:W-:Y:S01]  /*0d50*/  IMAD R8, R8, 0x40, R9 ;  /* 0x0000004008087824 */ /* 0x000fe200078e0209 */
[C---:B------:R-:W-:Y:S01]  /*0d60*/  LEA.HI R0, R3.reuse, R3, RZ, 0x1 ;  /* 0x0000000303007211 */ /* 0x040fe200078f08ff */
[----:B------:R-:W-:Y:S01]  /*0d70*/  VIADD R9, R208, 0x40 ;  /* 0x00000040d0097836 */ /* 0x000fe20000000000 */
[----:B------:R0:W-:Y:S01]  /*0d80*/  STL [R1+0x28], R14 ;  /* 0x0000280e01007387 */ /* 0x0001e20000100800 */
[----:B------:R-:W-:Y:S01]  /*0d90*/  IMAD.SHL.U32 R18, R3, 0x8, RZ ;  /* 0x0000000803127824 */ /* 0x000fe200078e00ff */
[----:B------:R-:W-:Y:S01]  /*0da0*/  LOP3.LUT R0, R0, 0x1ffffffe, RZ, 0xc0, !PT ;  /* 0x1ffffffe00007812 */ /* 0x000fe200078ec0ff */
[----:B------:R-:W-:Y:S01]  /*0db0*/  IMAD R5, R14, 0x10, R5 ;  /* 0x000000100e057824 */ /* 0x000fe200078e0205 */
[----:B------:R-:W-:Y:S01]  /*0dc0*/  STL [R1+0x4c], R8 ;  /* 0x00004c0801007387 */ /* 0x000fe20000100800 */
[----:B------:R-:W-:Y:S01]  /*0dd0*/  IMAD.SHL.U32 R4, R9, 0x40, RZ ;  /* 0x0000004009047824 */ /* 0x000fe200078e00ff */
[----:B------:R-:W-:Y:S01]  /*0de0*/  SHF.R.S32.HI R19, RZ, 0x1f, R18 ;  /* 0x0000001fff137819 */ /* 0x000fe20000011412 */
[----:B------:R-:W-:Y:S01]  /*0df0*/  IMAD.SHL.U32 R215, R7, 0x8, RZ ;  /* 0x0000000807d77824 */ /* 0x000fe200078e00ff */
[----:B------:R-:W-:Y:S01]  /*0e00*/  STL [R1+0x3c], RZ ;  /* 0x00003cff01007387 */ /* 0x000fe20000100800 */
[----:B------:R-:W-:-:S02]  /*0e10*/  VIADD R219, R18, 0x40 ;  /* 0x0000004012db7836 */ /* 0x000fc40000000000 */
[----:B------:R-:W-:Y:S01]  /*0e20*/  IMAD R6, R5, 0x8, R6 ;  /* 0x0000000805067824 */ /* 0x000fe200078e0206 */
[----:B------:R-:W-:Y:S01]  /*0e30*/  SHF.R.S32.HI R5, RZ, 0x1f, R9 ;  /* 0x0000001fff057819 */ /* 0x000fe20000011409 */
[C---:B------:R-:W-:Y:S02]  /*0e40*/  IMAD.IADD R0, R3.reuse, 0x1, -R0 ;  /* 0x0000000103007824 */ /* 0x040fe400078e0a00 */
[----:B------:R-:W-:Y:S01]  /*0e50*/  IMAD.SHL.U32 R204, R3, 0x4, RZ ;  /* 0x0000000403cc7824 */ /* 0x000fe200078e00ff */
[----:B------:R-:W-:Y:S01]  /*0e60*/  LOP3.LUT R3, R4, 0x1c0, RZ, 0xc0, !PT ;  /* 0x000001c004037812 */ /* 0x000fe200078ec0ff */
[C---:B------:R-:W-:Y:S01]  /*0e70*/  VIADD R218, R18.reuse, 0x60 ;  /* 0x0000006012da7836 */ /* 0x040fe20000000000 */
[----:B------:R-:W-:Y:S01]  /*0e80*/  SHF.R.S32.HI R4, RZ, 0x1f, R215 ;  /* 0x0000001fff047819 */ /* 0x000fe200000114d7 */
[C---:B------:R-:W-:Y:S01]  /*0e90*/  VIADD R217, R18.reuse, 0x80 ;  /* 0x0000008012d97836 */ /* 0x040fe20000000000 */
[----:B------:R-:W-:Y:S01]  /*0ea0*/  SHF.R.S32.HI R4, RZ, 0x1f, R219 ;  /* 0x0000001fff047819 */ /* 0x000fe200000114db */
[C---:B------:R-:W-:Y:S01]  /*0eb0*/  VIADD R216, R18.reuse, 0xa0 ;  /* 0x000000a012d87836 */ /* 0x040fe20000000000 */
[----:B------:R-:W-:Y:S01]  /*0ec0*/  LEA.HI R5, R5, R9, RZ, 0x3 ;  /* 0x0000000905057211 */ /* 0x000fe200078f18ff */
[C---:B------:R-:W-:Y:S01]  /*0ed0*/  VIADD R221, R18.reuse, 0xc0 ;  /* 0x000000c012dd7836 */ /* 0x040fe20000000000 */
[----:B------:R-:W-:Y:S01]  /*0ee0*/  SHF.R.S32.HI R15, RZ, 0x1f, R218 ;  /* 0x0000001fff0f7819 */ /* 0x000fe200000114da */
[----:B------:R1:W-:Y:S01]  /*0ef0*/  STL [R1+0x1c], R4 ;  /* 0x00001c0401007387 */ /* 0x0003e20000100800 */
[----:B0-----:R-:W-:Y:S01]  /*0f00*/  SHF.R.S32.HI R14, RZ, 0x1f, R217 ;  /* 0x0000001fff0e7819 */ /* 0x001fe200000114d9 */
[----:B------:R-:W-:Y:S01]  /*0f10*/  VIADD R220, R18, 0xe0 ;  /* 0x000000e012dc7836 */ /* 0x000fe20000000000 */
[----:B------:R-:W-:Y:S01]  /*0f20*/  SHF.R.U32.HI R9, RZ, 0x3, R3 ;  /* 0x00000003ff097819 */ /* 0x000fe20000011603 */
[----:B------:R-:W-:Y:S01]  /*0f30*/  IMAD.SHL.U32 R5, R5, 0x40, RZ ;  /* 0x0000004005057824 */ /* 0x000fe200078e00ff */
[----:B------:R0:W-:Y:S01]  /*0f40*/  STL [R1+0x18], R15 ;  /* 0x0000180f01007387 */ /* 0x0001e20000100800 */
[----:B------:R-:W-:Y:S01]  /*0f50*/  LOP3.LUT R3, R3, 0x38, R18, 0xf8, !PT ;  /* 0x0000003803037812 */ /* 0x000fe200078ef812 */
[----:B------:R-:W-:-:S02]  /*0f60*/  VIADD R11, R215, 0x80 ;  /* 0x00000080d70b7836 */ /* 0x000fc40000000000 */
[----:B------:R2:W-:Y:S01]  /*0f70*/  STL [R1+0x14], R14 ;  /* 0x0000140e01007387 */ /* 0x0005e20000100800 */
[----:B-1----:R-:W-:Y:S01]  /*0f80*/  SHF.R.S32.HI R4, RZ, 0x1f, R216 ;  /* 0x0000001fff047819 */ /* 0x002fe200000114d8 */
[----:B------:R-:W-:Y:S02]  /*0f90*/  IMAD R0, R0, 0x8, R8 ;  /* 0x0000000800007824 */ /* 0x000fe400078e0208 */
[----:B------:R-:W-:Y:S01]  /*0fa0*/  IMAD.IADD R10, R13, 0x1, -R10 ;  /* 0x000000010d0a7824 */ /* 0x000fe200078e0a0a */
[----:B0-----:R-:W-:Y:S01]  /*0fb0*/  SHF.R.S32.HI R15, RZ, 0x1f, R221 ;  /* 0x0000001fff0f7819 */ /* 0x001fe200000114dd */
[----:B------:R0:W-:Y:S02]  /*0fc0*/  STL [R1+0x10], R4 ;  /* 0x0000100401007387 */ /* 0x0001e40000100800 */
[----:B------:R-:W-:Y:S01]  /*0fd0*/  IMAD.SHL.U32 R211, R10, 0x2, RZ ;  /* 0x000000020ad37824 */ /* 0x000fe200078e00ff */
[----:B--2---:R-:W-:Y:S01]  /*0fe0*/  SHF.R.S32.HI R14, RZ, 0x1f, R220 ;  /* 0x0000001fff0e7819 */ /* 0x004fe200000114dc */
[----:B------:R-:W-:Y:S02]  /*0ff0*/  STL [R1+0xc], R15 ;  /* 0x00000c0f01007387 */ /* 0x000fe40000100800 */
[----:B------:R-:W-:-:S02]  /*1000*/  VIADD R41, R211, 0x8 ;  /* 0x00000008d3297836 */ /* 0x000fc40000000000 */
[----:B------:R-:W-:Y:S01]  /*1010*/  VIADD R39, R211, 0x18 ;  /* 0x00000018d3277836 */ /* 0x000fe20000000000 */
[----:B------:R-:W-:Y:S01]  /*1020*/  STL [R1+0x8], R14 ;  /* 0x0000080e01007387 */ /* 0x000fe20000100800 */
[----:B------:R-:W-:Y:S01]  /*1030*/  VIADD R12, R215, 0x40 ;  /* 0x00000040d70c7836 */ /* 0x000fe20000000000 */
[----:B0-----:R-:W-:Y:S01]  /*1040*/  LOP3.LUT R4, R5, 0xfffffe00, RZ, 0xc0, !PT ;  /* 0xfffffe0005047812 */ /* 0x001fe200078ec0ff */
[C---:B------:R-:W-:Y:S01]  /*1050*/  VIADD R36, R211.reuse, 0x30 ;  /* 0x00000030d3247836 */ /* 0x040fe20000000000 */
[----:B------:R-:W-:Y:S01]  /*1060*/  SHF.R.S32.HI R5, RZ, 0x1f, R11 ;  /* 0x0000001fff057819 */ /* 0x000fe2000001140b */
[----:B------:R-:W-:Y:S01]  /*1070*/  IMAD.SHL.U32 R5, R6, 0x8, RZ ;  /* 0x0000000806057824 */ /* 0x000fe200078e00ff */
[----:B------:R-:W-:Y:S01]  /*1080*/  SHF.R.S32.HI R12, RZ, 0x1f, R12 ;  /* 0x0000001fff0c7819 */ /* 0x000fe2000001140c */
[----:B------:R0:W-:Y:S01]  /*1090*/  STL [R1+0x2c], R4 ;  /* 0x00002c0401007387 */ /* 0x0001e20000100800 */
[----:B------:R-:W-:Y:S02]  /*10a0*/  VIADD R33, R211, 0x48 ;  /* 0x00000048d3217836 */ /* 0x000fe40000000000 */
[----:B------:R-:W-:Y:S01]  /*10b0*/  VIADD R7, R215, 0xc0 ;  /* 0x000000c0d7077836 */ /* 0x000fe20000000000 */
[----:B------:R1:W-:Y:S01]  /*10c0*/  STL [R1+0x50], R5 ;  /* 0x0000500501007387 */ /* 0x0003e20000100800 */
[----:B------:R-:W-:-:S02]  /*10d0*/  VIADD R30, R211, 0x60 ;  /* 0x00000060d31e7836 */ /* 0x000fc40000000000 */
[C---:B------:R-:W-:Y:S01]  /*10e0*/  VIADD R27, R211.reuse, 0x78 ;  /* 0x00000078d31b7836 */ /* 0x040fe20000000000 */
[----:B------:R-:W-:Y:S01]  /*10f0*/  SHF.R.S32.HI R7, RZ, 0x1f, R7 ;  /* 0x0000001fff077819 */ /* 0x000fe20000011407 */
[C---:B------:R-:W-:Y:S01]  /*1100*/  VIADD R24, R211.reuse, 0x90 ;  /* 0x00000090d3187836 */ /* 0x040fe20000000000 */
[----:B0-----:R-:W-:Y:S01]  /*1110*/  LOP3.LUT R4, R4, R3, R9, 0xf6, !PT ;  /* 0x0000000304047212 */ /* 0x001fe200078ef609 */
[C---:B------:R-:W-:Y:S02]  /*1120*/  VIADD R15, R211.reuse, 0xa8 ;  /* 0x000000a8d30f7836 */ /* 0x040fe40000000000 */
[C---:B------:R-:W-:Y:S02]  /*1130*/  VIADD R12, R211.reuse, 0xc0 ;  /* 0x000000c0d30c7836 */ /* 0x040fe40000000000 */
[----:B------:R-:W-:Y:S01]  /*1140*/  IMAD R3, R4, 0x2, R23 ;  /* 0x0000000204037824 */ /* 0x000fe200078e0217 */
[----:B------:R-:W-:Y:S01]  /*1150*/  SHF.R.S32.HI R4, RZ, 0x1f, R41 ;  /* 0x0000001fff047819 */ /* 0x000fe20000011429 */
[C---:B------:R-:W-:Y:S01]  /*1160*/  VIADD R9, R211.reuse, 0xd8 ;  /* 0x000000d8d3097836 */ /* 0x040fe20000000000 */
[----:B------:R-:W-:Y:S01]  /*1170*/  SHF.R.S32.HI R4, RZ, 0x1f, R39 ;  /* 0x0000001fff047819 */ /* 0x000fe20000011427 */
[----:B------:R-:W-:Y:S01]  /*1180*/  VIADD R17, R18, 0x20 ;  /* 0x0000002012117836 */ /* 0x000fe20000000000 */
[----:B------:R0:W-:Y:S01]  /*1190*/  STL [R1+0x48], R3 ;  /* 0x0000480301007387 */ /* 0x0001e20000100800 */
[----:B------:R-:W-:Y:S01]  /*11a0*/  SHF.R.S32.HI R4, RZ, 0x1f, R36 ;  /* 0x0000001fff047819 */ /* 0x000fe20000011424 */
[C---:B------:R-:W-:Y:S01]  /*11b0*/  VIADD R40, R211.reuse, 0x10 ;  /* 0x00000010d3287836 */ /* 0x040fe20000000000 */
[----:B------:R-:W-:Y:S01]  /*11c0*/  SHF.R.S32.HI R4, RZ, 0x1f, R33 ;  /* 0x0000001fff047819 */ /* 0x000fe20000011421 */
[----:B------:R2:W-:Y:S01]  /*11d0*/  STL [R1+0x4], R0 ;  /* 0x0000040001007387 */ /* 0x0005e20000100800 */
        /* <DEDUP_REMOVED lines=37> */
[C---:B-1----:R-:W-:Y:S01]  /*1430*/  VIADD R5, R211.reuse, 0xf0 ;  /* 0x000000f0d3057836 */ /* 0x042fe20000000000 */
[----:B------:R-:W-:Y:S01]  /*1440*/  SHF.R.S32.HI R20, RZ, 0x1f, R20 ;  /* 0x0000001fff147819 */ /* 0x000fe20000011414 */
[----:B0-----:R-:W-:Y:S01]  /*1450*/  VIADD R3, R211, 0xf8 ;  /* 0x000000f8d3037836 */ /* 0x001fe20000000000 */
[----:B------:R-:W-:Y:S01]  /*1460*/  SHF.R.S32.HI R14, RZ, 0x1f, R14 ;  /* 0x0000001fff0e7819 */ /* 0x000fe2000001140e */
[----:B------:R-:W-:Y:S01]  /*1470*/  IMAD.MOV.U32 R2, RZ, RZ, RZ ;  /* 0x000000ffff027224 */ /* 0x000fe200078e00ff */
[----:B------:R-:W-:Y:S01]  /*1480*/  SHF.R.S32.HI R13, RZ, 0x1f, R13 ;  /* 0x0000001fff0d7819 */ /* 0x000fe2000001140d */
[----:B------:R-:W-:Y:S01]  /*1490*/  VIADD R214, R204, 0x10 ;  /* 0x00000010ccd67836 */ /* 0x000fe20000000000 */
[----:B------:R-:W-:-:S02]  /*14a0*/  SHF.R.S32.HI R11, RZ, 0x1f, R11 ;  /* 0x0000001fff0b7819 */ /* 0x000fc4000001140b */
[----:B------:R-:W-:Y:S02]  /*14b0*/  SHF.R.S32.HI R10, RZ, 0x1f, R10 ;  /* 0x0000001fff0a7819 */ /* 0x000fe4000001140a */
[----:B------:R-:W-:Y:S02]  /*14c0*/  SHF.R.S32.HI R7, RZ, 0x1f, R7 ;  /* 0x0000001fff077819 */ /* 0x000fe40000011407 */
[----:B------:R-:W-:Y:S02]  /*14d0*/  SHF.R.S32.HI R6, RZ, 0x1f, R6 ;  /* 0x0000001fff067819 */ /* 0x000fe40000011406 */
[----:B------:R-:W-:Y:S02]  /*14e0*/  SHF.R.S32.HI R4, RZ, 0x1f, R5 ;  /* 0x0000001fff047819 */ /* 0x000fe40000011405 */
[----:B--2---:R-:W-:-:S07]  /*14f0*/  SHF.R.S32.HI R3, RZ, 0x1f, R3 ;  /* 0x0000001fff037819 */ /* 0x004fce0000011403 */
.L_x_3065:
[----:B------:R-:W-:Y:S05]  /*1500*/  YIELD ;  /* 0x0000000000007946 */ /* 0x000fea0003800000 */
[----:B------:R-:W-:Y:S01]  /*1510*/  ULDC.64 UR4, c[0x0][0xa28] ;  /* 0x00028a0000047ab9 */ /* 0x000fe20000000a00 */
[----:B01--4-:R-:W0:Y:S01]  /*1520*/  LDC.64 R4, c[0x0][0xa08] ;  /* 0x00028200ff047b82 */ /* 0x013e220000000a00 */
[----:B------:R-:W-:Y:S01]  /*1530*/  ISETP.NE.U32.AND P1, PT, RZ, UR4, PT ;  /* 0x00000004ff007c0c */ /* 0x000fe2000bf25070 */
[----:B------:R-:W-:Y:S02]  /*1540*/  IMAD.MOV.U32 R10, RZ, RZ, RZ ;  /* 0x000000ffff0a7224 */ /* 0x000fe400078e00ff */
[----:B------:R-:W-:Y:S01]  /*1550*/  IMAD.MOV.U32 R32, RZ, RZ, RZ ;  /* 0x000000ffff207224 */ /* 0x000fe200078e00ff */
[----:B------:R-:W-:Y:S01]  /*1560*/  ISETP.NE.AND.EX P1, PT, RZ, UR5, PT, P1 ;  /* 0x00000005ff007c0c */ /* 0x000fe2000bf25310 */
[----:B------:R-:W-:-:S02]  /*1570*/  ULDC.64 UR4, c[0x0][0xa18] ;  /* 0x0002860000047ab9 */ /* 0x000fc40000000a00 */
[----:B------:R-:W-:-:S04]  /*1580*/  ISETP.NE.U32.AND P2, PT, RZ, UR4, PT ;  /* 0x00000004ff007c0c */ /* 0x000fc8000bf45070 */
[----:B------:R-:W-:Y:S01]  /*1590*/  ISETP.NE.AND.EX P2, PT, RZ, UR5, PT, P2 ;  /* 0x00000005ff007c0c */ /* 0x000fe2000bf45320 */
[----:B------:R-:W-:Y:S02]  /*15a0*/  ULDC.64 UR4, c[0x0][0xa08] ;  /* 0x0002820000047ab9 */ /* 0x000fe40000000a00 */
[----:B------:R-:W-:-:S03]  /*15b0*/  ISETP.NE.U32.AND P0, PT, RZ, UR4, PT ;  /* 0x00000004ff007c0c */ /* 0x000fc6000bf05070 */
[----:B---3--:R-:W1:Y:S01]  /*15c0*/  @P1 LDC.64 R8, c[0x0][0xa28] ;  /* 0x00028a00ff081b82 */ /* 0x008e620000000a00 */
[----:B------:R-:W-:Y:S01]  /*15d0*/  ISETP.NE.AND.EX P0, PT, RZ, UR5, PT, P0 ;  /* 0x00000005ff007c0c */ /* 0x000fe2000bf05300 */
[----:B0-----:R-:W-:-:S06]  /*15e0*/  IMAD.WIDE R4, R51, 0x4, R4 ;  /* 0x0000000433047825 */ /* 0x001fcc00078e0204 */
[----:B------:R-:W0:Y:S01]  /*15f0*/  @P2 LDC.64 R6, c[0x0][0xa18] ;  /* 0x00028600ff062b82 */ /* 0x000e220000000a00 */
[----:B------:R-:W-:Y:S02]  /*1600*/  ULDC UR4, c[0x0][0x288] ;  /* 0x0000a20000047ab9 */ /* 0x000fe40000000800 */
[----:B------:R-:W-:Y:S01]  /*1610*/  IMAD.U32 R207, RZ, RZ, UR4 ;  /* 0x00000004ffcf7e24 */ /* 0x000fe2000f8e00ff */
[----:B------:R-:W-:Y:S02]  /*1620*/  ULDC.64 UR4, c[0x0][0x418] ;  /* 0x0001060000047ab9 */ /* 0x000fe40000000a00 */
[----:B------:R2:W5:Y:S01]  /*1630*/  @P0 LDG.E R32, desc[UR52][R4.64] ;  /* 0x0000003404200981 */ /* 0x000562000c1e1900 */
[----:B-1----:R-:W-:-:S05]  /*1640*/  @P1 IMAD.WIDE R8, R51, 0x4, R8 ;  /* 0x0000000433081825 */ /* 0x002fca00078e0208 */
[----:B------:R2:W5:Y:S01]  /*1650*/  @P1 LDG.E R10, desc[UR52][R8.64] ;  /* 0x00000034080a1981 */ /* 0x000562000c1e1900 */
[----:B0-----:R-:W-:-:S05]  /*1660*/  @P2 IMAD.WIDE R6, R51, 0x4, R6 ;  /* 0x0000000433062825 */ /* 0x001fca00078e0206 */
[----:B------:R2:W5:Y:S01]  /*1670*/  @P2 LDG.E R207, desc[UR52][R6.64] ;  /* 0x0000003406cf2981 */ /* 0x000562000c1e1900 */
[----:B------:R-:W-:-:S03]  /*1680*/  UISETP.NE.U32.AND UP0, UPT, UR4, URZ, UPT ;  /* 0x0000003f0400728c */ /* 0x000fc6000bf05070 */
[----:B------:R-:W-:Y:S01]  /*1690*/  ULDC UR4, c[0x0][0x424] ;  /* 0x0001090000047ab9 */ /* 0x000fe20000000800 */
[----:B------:R-:W-:-:S03]  /*16a0*/  UISETP.NE.AND.EX UP0, UPT, UR5, URZ, UPT, UP0 ;  /* 0x0000003f0500728c */ /* 0x000fc6000bf05300 */
[----:B------:R-:W-:Y:S01]  /*16b0*/  ULDC UR5, c[0x0][0x2f0] ;  /* 0x0000bc0000057ab9 */ /* 0x000fe20000000800 */
[----:B------:R-:W-:-:S04]  /*16c0*/  USEL UR4, UR4, 0x1, UP0 ;  /* 0x0000000104047887 */ /* 0x000fc80008000000 */
[----:B------:R-:W-:-:S03]  /*16d0*/  UIMAD UR4, UR4, UR5, URZ ;  /* 0x00000005040472a4 */ /* 0x000fc6000f8e023f */
[----:B------:R-:W-:Y:S02]  /*16e0*/  ULDC UR5, c[0x0][0x348] ;  /* 0x0000d20000057ab9 */ /* 0x000fe40000000800 */
[----:B------:R-:W-:Y:S02]  /*16f0*/  IMAD.U32 R25, RZ, RZ, UR5 ;  /* 0x00000005ff197e24 */ /* 0x000fe4000f8e00ff */
[----:B------:R-:W-:Y:S01]  /*1700*/  IMAD.U32 R33, RZ, RZ, UR4 ;  /* 0x00000004ff217e24 */ /* 0x000fe2000f8e00ff */
[----:B--2---:R-:W-:Y:S06]  /*1710*/  @P2 BRA `(.L_x_2833) ;  /* 0x0000000000242947 */ /* 0x004fec0003800000 */
        /* <DEDUP_REMOVED lines=9> */
.L_x_2833:
        /* <DEDUP_REMOVED lines=10> */
[----:B------:R-:W0:Y:S02]  /*1850*/  LDC.64 R4, c[0x0][0xa20] ;  /* 0x00028800ff047b82 */ /* 0x000e240000000a00 */
[----:B0-----:R-:W-:-:S05]  /*1860*/  IMAD.WIDE R4, R51, 0x4, R4 ;  /* 0x0000000433047825 */ /* 0x001fca00078e0204 */
[----:B------:R0:W5:Y:S01]  /*1870*/  LDG.E R33, desc[UR52][R4.64] ;  /* 0x0000003404217981 */ /* 0x000162000c1e1900 */
[----:B------:R-:W-:Y:S05]  /*1880*/  BRA `(.L_x_2835) ;  /* 0x0000000000107947 */ /* 0x000fea0003800000 */
.L_x_2834:
[----:B------:R-:W-:Y:S05]  /*1890*/  @!P0 BRA `(.L_x_2835) ;  /* 0x00000000000c8947 */ /* 0x000fea0003800000 */
[----:B------:R-:W2:Y:S04]  /*18a0*/  LDG.E R0, desc[UR52][R4.64] ;  /* 0x0000003404007981 */ /* 0x000ea8000c1e1900 */
[----:B------:R-:W2:Y:S02]  /*18b0*/  LDG.E R33, desc[UR52][R4.64+0x4] ;  /* 0x0000043404217981 */ /* 0x000ea4000c1e1900 */
[----:B--2---:R-:W-:-:S07]  /*18c0*/  IMAD.IADD R33, R33, 0x1, -R0 ;  /* 0x0000000121217824 */ /* 0x004fce00078e0a00 */
.L_x_2835:
[----:B------:R-:W-:Y:S01]  /*18d0*/  ULDC.64 UR4, c[0x0][0xa10] ;  /* 0x0002840000047ab9 */ /* 0x000fe20000000a00 */
[----:B------:R-:W1:Y:S01]  /*18e0*/  LDC R6, c[0x0][0x448] ;  /* 0x00011200ff067b82 */ /* 0x000e620000000800 */
[----:B------:R-:W-:-:S04]  /*18f0*/  ISETP.NE.U32.AND P0, PT, RZ, UR4, PT ;  /* 0x00000004ff007c0c */ /* 0x000fc8000bf05070 */
[----:B------:R-:W-:Y:S01]  /*1900*/  ISETP.NE.AND.EX P0, PT, RZ, UR5, PT, P0 ;  /* 0x00000005ff007c0c */ /* 0x000fe2000bf05300 */
[----:B------:R-:W-:Y:S02]  /*1910*/  ULDC.64 UR4, c[0x0][0xa30] ;  /* 0x00028c0000047ab9 */ /* 0x000fe40000000a00 */
[----:B------:R-:W-:-:S04]  /*1920*/  ISETP.NE.U32.AND P1, PT, RZ, UR4, PT ;  /* 0x00000004ff007c0c */ /* 0x000fc8000bf25070 */
[----:B------:R-:W-:-:S06]  /*1930*/  ISETP.NE.AND.EX P1, PT, RZ, UR5, PT, P1 ;  /* 0x00000005ff007c0c */ /* 0x000fcc000bf25310 */
[----:B0-----:R-:W0:Y:S02]  /*1940*/  @P0 LDC.64 R4, c[0x0][0xa10] ;  /* 0x00028400ff040b82 */ /* 0x001e240000000a00 */
[----:B0-----:R-:W-:-:S05]  /*1950*/  @P0 IMAD.WIDE R4, R51, 0x4, R4 ;  /* 0x0000000433040825 */ /* 0x001fca00078e0204 */
[----:B------:R-:W2:Y:S04]  /*1960*/  @P0 LDG.E R0, desc[UR52][R4.64] ;  /* 0x0000003404000981 */ /* 0x000ea8000c1e1900 */
[----:B------:R0:W2:Y:S01]  /*1970*/  @P0 LDG.E R3, desc[UR52][R4.64+0x4] ;  /* 0x0000043404030981 */ /* 0x0000a2000c1e1900 */
[----:B-----5:R-:W-:Y:S01]  /*1980*/  IMAD.MOV.U32 R24, RZ, RZ, R33 ;  /* 0x000000ffff187224 */ /* 0x020fe200078e0021 */
[----:B0-----:R-:W0:Y:S02]  /*1990*/  @P1 LDC.64 R4, c[0x0][0xa30] ;  /* 0x00028c00ff041b82 */ /* 0x001e240000000a00 */
[----:B0-----:R-:W-:-:S05]  /*19a0*/  @P1 IMAD.WIDE R4, R51, 0x4, R4 ;  /* 0x0000000433041825 */ /* 0x001fca00078e0204 */
[----:B------:R0:W5:Y:S01]  /*19b0*/  @P1 LDG.E R24, desc[UR52][R4.64] ;  /* 0x0000003404181981 */ /* 0x000162000c1e1900 */
[----:B-1----:R-:W-:Y:S01]  /*19c0*/  ISETP.NE.AND P1, PT, R6, 0x1, PT ;  /* 0x000000010600780c */ /* 0x002fe20003f25270 */
[----:B------:R-:W-:Y:S02]  /*19d0*/  IMAD.SHL.U32 R228, R49, 0x80, RZ ;  /* 0x0000008031e47824 */ /* 0x000fe400078e00ff */
[----:B------:R-:W-:Y:S01]  /*19e0*/  IMAD.IADD R10, R33, 0x1, -R10 ;  /* 0x00000001210a7824 */ /* 0x000fe200078e0a0a */
[----:B0-----:R-:W0:Y:S09]  /*19f0*/  LDC.64 R4, c[0x0][0x9e0] ;  /* 0x00027800ff047b82 */ /* 0x001e320000000a00 */
[----:B------:R-:W1:Y:S08]  /*1a00*/  @P1 LDC R6, c[0x0][0x44c] ;  /* 0x00011300ff061b82 */ /* 0x000e700000000800 */
[----:B------:R-:W3:Y:S01]  /*1a10*/  @P1 LDC R7, c[0x0][0x450] ;  /* 0x00011400ff071b82 */ /* 0x000ee20000000800 */
[----:B0-----:R-:W-:Y:S01]  /*1a20*/  ISETP.GE.AND P2, PT, R5, 0x1, PT ;  /* 0x000000010500780c */ /* 0x001fe20003f46270 */
[----:B--2---:R-:W-:-:S02]  /*1a30*/  @P0 IMAD.IADD R25, R3, 0x1, -R0 ;  /* 0x0000000103190824 */ /* 0x004fc400078e0a00 */
[----:B------:R-:W-:Y:S02]  /*1a40*/  VIADD R3, R228, 0x7f ;  /* 0x0000007fe4037836 */ /* 0x000fe40000000000 */
[----:B------:R-:W-:Y:S02]  /*1a50*/  IMAD.IADD R210, R10, 0x1, R25 ;  /* 0x000000010ad27824 */ /* 0x000fe400078e0219 */
[----:B-1----:R-:W-:-:S04]  /*1a60*/  @P1 IMAD.HI.U32 R6, R3, R6, RZ ;  /* 0x0000000603061227 */ /* 0x002fc800078e00ff */
[C---:B------:R-:W-:Y:S01]  /*1a70*/  VIADD R0, R210.reuse, 0x5f ;  /* 0x0000005fd2007836 */ /* 0x040fe20000000000 */
[----:B---3--:R-:W-:Y:S02]  /*1a80*/  @P1 SHF.R.U32.HI R3, RZ, R7, R6 ;  /* 0x00000007ff031219 */ /* 0x008fe40000011606 */
[----:B------:R-:W-:Y:S01]  /*1a90*/  IADD3 R6, R210, 0x1, -R207 ;  /* 0x00000001d2067810 */ /* 0x000fe20007ffe8cf */
[----:B------:R-:W-:-:S04]  /*1aa0*/  IMAD.HI R0, R0, 0x2aaaaaab, RZ ;  /* 0x2aaaaaab00007827 */ /* 0x000fc800078e02ff */
[----:B------:R-:W-:Y:S01]  /*1ab0*/  IMAD.IADD R3, R6, 0x1, R3 ;  /* 0x0000000106037824 */ /* 0x000fe200078e0203 */
[----:B------:R-:W-:-:S03]  /*1ac0*/  SHF.R.U32.HI R31, RZ, 0x1f, R0 ;  /* 0x0000001fff1f7819 */ /* 0x000fc60000011600 */
[----:B------:R-:W-:Y:S01]  /*1ad0*/  IMAD.IADD R4, R3, 0x1, R4 ;  /* 0x0000000103047824 */ /* 0x000fe200078e0204 */
[----:B------:R-:W-:Y:S01]  /*1ae0*/  LEA.HI.SX32 R31, R0, R31, 0x1c ;  /* 0x0000001f001f7211 */ /* 0x000fe200078fe2ff */
        /* <DEDUP_REMOVED lines=12> */
.L_x_2838:
[----:B------:R-:W-:-:S13]  /*1bb0*/  ISETP.NE.AND P0, PT, R5, 0x1, PT ;  /* 0x000000010500780c */ /* 0x000fda0003f05270 */
[----:B------:R-:W0:Y:S02]  /*1bc0*/  @P0 LDC.64 R6, c[0x0][0x9e8] ;  /* 0x00027a00ff060b82 */ /* 0x000e240000000a00 */
[----:B0-----:R-:W-:-:S05]  /*1bd0*/  @P0 IMAD.HI.U32 R6, R0, R6, RZ ;  /* 0x0000000600060227 */ /* 0x001fca00078e00ff */
[----:B------:R-:W-:-:S07]  /*1be0*/  @P0 SHF.R.U32.HI R0, RZ, R7, R6 ;  /* 0x00000007ff000219 */ /* 0x000fce0000011606 */
.L_x_2839:
[----:B------:R-:W-:Y:S05]  /*1bf0*/  BSYNC B0 ;  /* 0x0000000000007941 */ /* 0x000fea0003800000 */
.L_x_2837:
[----:B------:R-:W-:-:S05]  /*1c00*/  IMAD R3, R0, R5, R5 ;  /* 0x0000000500037224 */ /* 0x000fca00078e0205 */
[----:B------:R-:W-:-:S07]  /*1c10*/  VIMNMX R4, R4, R3, PT ;  /* 0x0000000304047248 */ /* 0x000fce0003fe0100 */
.L_x_2836:
[----:B------:R-:W0:Y:S01]  /*1c20*/  @P1 LDC R3, c[0x0][0x44c] ;  /* 0x00011300ff031b82 */ /* 0x000e220000000800 */
[----:B------:R-:W-:Y:S01]  /*1c30*/  VIADD R4, R4, 0x5f ;  /* 0x0000005f04047836 */ /* 0x000fe20000000000 */
[----:B------:R-:W-:Y:S01]  /*1c40*/  ULDC UR4, c[0x0][0x9dc] ;  /* 0x0002770000047ab9 */ /* 0x000fe20000000800 */
[----:B------:R-:W-:Y:S02]  /*1c50*/  IMAD.MOV.U32 R7, RZ, RZ, R228 ;  /* 0x000000ffff077224 */ /* 0x000fe400078e00e4 */
[----:B------:R-:W-:-:S03]  /*1c60*/  IMAD.HI R4, R4, 0x2aaaaaab, RZ ;  /* 0x2aaaaaab04047827 */ /* 0x000fc600078e02ff */
[----:B------:R-:W1:Y:S01]  /*1c70*/  @P1 LDC R9, c[0x0][0x450] ;  /* 0x00011400ff091b82 */ /* 0x000e620000000800 */
[----:B------:R-:W-:Y:S02]  /*1c80*/  IMAD.IADD R30, R210, 0x1, -R207 ;  /* 0x00000001d21e7824 */ /* 0x000fe400078e0acf */
[----:B0-----:R-:W-:Y:S01]  /*1c90*/  @P1 IMAD.HI.U32 R0, R228, R3, RZ ;  /* 0x00000003e4001227 */ /* 0x001fe200078e00ff */
[----:B------:R-:W-:-:S04]  /*1ca0*/  SHF.R.U32.HI R3, RZ, 0x1f, R4 ;  /* 0x0000001fff037819 */ /* 0x000fc80000011604 */
[----:B------:R-:W-:Y:S02]  /*1cb0*/  LEA.HI.SX32 R4, R4, R3, 0x1c ;  /* 0x0000000304047211 */ /* 0x000fe400078fe2ff */
[----:B-1----:R-:W-:Y:S02]  /*1cc0*/  @P1 SHF.R.U32.HI R7, RZ, R9, R0 ;  /* 0x00000009ff071219 */ /* 0x002fe40000011600 */
[----:B------:R-:W-:-:S03]  /*1cd0*/  VIMNMX R11, R31, R4, PT ;  /* 0x000000041f0b7248 */ /* 0x000fc60003fe0100 */
[----:B------:R-:W-:-:S04]  /*1ce0*/  IMAD.IADD R0, R30, 0x1, R7 ;  /* 0x000000011e007824 */ /* 0x000fc800078e0207 */
[----:B------:R-:W-:Y:S01]  /*1cf0*/  VIADD R3, R0, -UR4 ;  /* 0x8000000400037c36 */ /* 0x000fe20008000000 */
[----:B------:R-:W-:Y:S06]  /*1d00*/  @!P2 BRA `(.L_x_2840) ;  /* 0x000000000044a947 */ /* 0x000fec0003800000 */
[----:B------:R-:W-:Y:S01]  /*1d10*/  ISETP.GT.AND P0, PT, R0, -0x1, PT ;  /* 0xffffffff0000780c */ /* 0x000fe20003f04270 */
[----:B------:R-:W-:-:S12]  /*1d20*/  BSSY B0, `(.L_x_2841) ;  /* 0x000000d000007945 */ /* 0x000fd80003800000 */
        /* <DEDUP_REMOVED lines=8> */
.L_x_2842:
[----:B------:R-:W-:-:S13]  /*1db0*/  ISETP.NE.AND P0, PT, R5, 0x1, PT ;  /* 0x000000010500780c */ /* 0x000fda0003f05270 */
[----:B------:R-:W0:Y:S02]  /*1dc0*/  @P0 LDC.64 R6, c[0x0][0x9e8] ;  /* 0x00027a00ff060b82 */ /* 0x000e240000000a00 */
[----:B0-----:R-:W-:-:S05]  /*1dd0*/  @P0 IMAD.HI.U32 R6, R0, R6, RZ ;  /* 0x0000000600060227 */ /* 0x001fca00078e00ff */
[----:B------:R-:W-:-:S07]  /*1de0*/  @P0 SHF.R.U32.HI R0, RZ, R7, R6 ;  /* 0x00000007ff000219 */ /* 0x000fce0000011606 */
.L_x_2843:
[----:B------:R-:W-:Y:S05]  /*1df0*/  BSYNC B0 ;  /* 0x0000000000007941 */ /* 0x000fea0003800000 */
.L_x_2841:
[----:B------:R-:W-:-:S05]  /*1e00*/  IMAD R0, R0, R5, RZ ;  /* 0x0000000500007224 */ /* 0x000fca00078e02ff */
[----:B------:R-:W-:-:S07]  /*1e10*/  VIMNMX R3, R3, R0, !PT ;  /* 0x0000000003037248 */ /* 0x000fce0007fe0100 */
.L_x_2840:
[----:B------:R-:W-:Y:S01]  /*1e20*/  IMAD.HI R3, R3, 0x2aaaaaab, RZ ;  /* 0x2aaaaaab03037827 */ /* 0x000fe200078e02ff */
[----:B------:R-:W-:Y:S01]  /*1e30*/  LOP3.LUT R14, R8, 0xff, RZ, 0xc0, !PT ;  /* 0x000000ff080e7812 */ /* 0x000fe200078ec0ff */
[----:B------:R-:W-:Y:S01]  /*1e40*/  BSSY B0, `(.L_x_2844) ;  /* 0x0000029000007945 */ /* 0x000fe20003800000 */
[----:B------:R-:W-:Y:S02]  /*1e50*/  SHF.R.U32.HI R4, RZ, 0x10, R8 ;  /* 0x00000010ff047819 */ /* 0x000fe40000011608 */
[----:B------:R-:W-:Y:S01]  /*1e60*/  SHF.R.U32.HI R0, RZ, 0x1f, R3 ;  /* 0x0000001fff007819 */ /* 0x000fe20000011603 */
[----:B------:R0:W-:Y:S03]  /*1e70*/  STL [R1+0x40], R14 ;  /* 0x0000400e01007387 */ /* 0x0001e60000100800 */
[----:B------:R-:W-:Y:S01]  /*1e80*/  LEA.HI.SX32 R0, R3, R0, 0x1c ;  /* 0x0000000003007211 */ /* 0x000fe200078fe2ff */
[----:B------:R0:W-:Y:S03]  /*1e90*/  STL [R1+0x34], R4 ;  /* 0x0000340401007387 */ /* 0x0001e60000100800 */
[----:B------:R-:W-:Y:S01]  /*1ea0*/  VIMNMX R9, RZ, R0, !PT ;  /* 0x00000000ff097248 */ /* 0x000fe20007fe0100 */
[----:B------:R-:W-:-:S03]  /*1eb0*/  IMAD.MOV.U32 R0, RZ, RZ, RZ ;  /* 0x000000ffff007224 */ /* 0x000fc600078e00ff */
[----:B------:R-:W-:-:S13]  /*1ec0*/  ISETP.GT.AND P0, PT, R11, R9, PT ;  /* 0x000000090b00720c */ /* 0x000fda0003f04270 */
[----:B0-----:R-:W-:Y:S05]  /*1ed0*/  @!P0 BRA `(.L_x_2845) ;  /* 0x00000000007c8947 */ /* 0x001fea0003800000 */
[----:B------:R-:W-:Y:S01]  /*1ee0*/  ISETP.NE.AND P0, PT, R4, RZ, PT ;  /* 0x000000ff0400720c */ /* 0x000fe20003f05270 */
[----:B------:R-:W-:-:S03]  /*1ef0*/  ULDC UR4, c[0x0][0x9f0] ;  /* 0x00027c0000047ab9 */ /* 0x000fc60000000800 */
[----:B------:R-:W-:-:S04]  /*1f00*/  SEL R8, R4, UR4, P0 ;  /* 0x0000000404087c07 */ /* 0x000fc80008000000 */
[-C--:B------:R-:W-:Y:S02]  /*1f10*/  IABS R6, R8.reuse ;  /* 0x0000000800067213 */ /* 0x080fe40000000000 */
[----:B------:R-:W-:Y:S02]  /*1f20*/  IADD3 R0, R8, -0x1, R11 ;  /* 0xffffffff08007810 */ /* 0x000fe40007ffe00b */
[----:B------:R-:W0:Y:S01]  /*1f30*/  I2F.RP R3, R6 ;  /* 0x0000000600037306 */ /* 0x000e220000209400 */
[----:B------:R-:W-:Y:S02]  /*1f40*/  IABS R13, R8 ;  /* 0x00000008000d7213 */ /* 0x000fe40000000000 */
[----:B------:R-:W-:-:S05]  /*1f50*/  IMAD.IADD R0, R0, 0x1, -R9 ;  /* 0x0000000100007824 */ /* 0x000fca00078e0a09 */
[----:B------:R-:W-:Y:S02]  /*1f60*/  IABS R12, R0 ;  /* 0x00000000000c7213 */ /* 0x000fe40000000000 */
[----:B------:R-:W-:-:S04]  /*1f70*/  LOP3.LUT R0, R0, R8, RZ, 0x3c, !PT ;  /* 0x0000000800007212 */ /* 0x000fc800078e3cff */
[----:B------:R-:W-:Y:S01]  /*1f80*/  ISETP.GE.AND P2, PT, R0, RZ, PT ;  /* 0x000000ff0000720c */ /* 0x000fe20003f46270 */
[----:B0-----:R-:W0:Y:S02]  /*1f90*/  MUFU.RCP R3, R3 ;  /* 0x0000000300037308 */ /* 0x001e240000001000 */
[----:B0-----:R-:W-:Y:S02]  /*1fa0*/  VIADD R4, R3, 0xffffffe ;  /* 0x0ffffffe03047836 */ /* 0x001fe40000000000 */
[----:B------:R-:W-:-:S04]  /*1fb0*/  IMAD.MOV R3, RZ, RZ, -R13 ;  /* 0x000000ffff037224 */ /* 0x000fc800078e0a0d */
[----:B------:R0:W1:Y:S02]  /*1fc0*/  F2I.FTZ.U32.TRUNC.NTZ R5, R4 ;  /* 0x0000000400057305 */ /* 0x000064000021f000 */
[----:B0-----:R-:W-:Y:S02]  /*1fd0*/  IMAD.MOV.U32 R4, RZ, RZ, RZ ;  /* 0x000000ffff047224 */ /* 0x001fe400078e00ff */
[----:B-1----:R-:W-:-:S04]  /*1fe0*/  IMAD.MOV R7, RZ, RZ, -R5 ;  /* 0x000000ffff077224 */ /* 0x002fc800078e0a05 */
[----:B------:R-:W-:-:S04]  /*1ff0*/  IMAD R7, R7, R6, RZ ;  /* 0x0000000607077224 */ /* 0x000fc800078e02ff */
[----:B------:R-:W-:-:S04]  /*2000*/  IMAD.HI.U32 R5, R5, R7, R4 ;  /* 0x0000000705057227 */ /* 0x000fc800078e0004 */
[----:B------:R-:W-:-:S04]  /*2010*/  IMAD.MOV.U32 R4, RZ, RZ, R12 ;  /* 0x000000ffff047224 */ /* 0x000fc800078e000c */
        /* <DEDUP_REMOVED lines=11> */
.L_x_2845:
[----:B------:R-:W-:Y:S05]  /*20d0*/  BSYNC B0 ;  /* 0x0000000000007941 */ /* 0x000fea0003800000 */
.L_x_2844:
[----:B------:R-:W-:-:S05]  /*20e0*/  IMAD R3, R14, R0, R9 ;  /* 0x000000000e037224 */ /* 0x000fca00078e0209 */
        /* <DEDUP_REMOVED lines=36> */
.L_x_2848:
[----:B------:R-:W-:Y:S05]  /*2330*/  BSYNC B6 ;  /* 0x0000000000067941 */ /* 0x000fea0003800000 */
.L_x_2847:
        /* <DEDUP_REMOVED lines=20> */
.L_x_2850:
[----:B------:R-:W-:Y:S05]  /*2480*/  BSYNC B6 ;  /* 0x0000000000067941 */ /* 0x000fea0003800000 */
.L_x_2849:
[----:B------:R-:W-:Y:S01]  /*2490*/  ULDC.64 UR4, c[0x0][0x9f8] ;  /* 0x00027e0000047ab9 */ /* 0x000fe20000000a00 */
[----:B------:R-:W0:Y:S01]  /*24a0*/  S2R R7, SR_TID.X ;  /* 0x0000000000077919 */ /* 0x000e220000002100 */
[----:B------:R-:W-:Y:S01]  /*24b0*/  ISETP.NE.U32.AND P0, PT, RZ, UR4, PT ;  /* 0x00000004ff007c0c */ /* 0x000fe2000bf05070 */
[----:B------:R-:W-:Y:S01]  /*24c0*/  IMAD.MOV.U32 R0, RZ, RZ, R51 ;  /* 0x000000ffff007224 */ /* 0x000fe200078e0033 */
[----:B------:R-:W-:Y:S01]  /*24d0*/  ULDC UR4, c[0x0][0x320] ;  /* 0x0000c80000047ab9 */ /* 0x000fe20000000800 */
[----:B------:R-:W1:Y:S01]  /*24e0*/  LDC.64 R48, c[0x0][0x3f8] ;  /* 0x0000fe00ff307b82 */ /* 0x000e620000000a00 */
[----:B------:R-:W-:-:S07]  /*24f0*/  ISETP.NE.AND.EX P0, PT, RZ, UR5, PT, P0 ;  /* 0x00000005ff007c0c */ /* 0x000fce000bf05300 */
[----:B------:R-:W2:Y:S08]  /*2500*/  LDC.64 R54, c[0x0][0x408] ;  /* 0x00010200ff367b82 */ /* 0x000eb00000000a00 */
[----:B------:R-:W3:Y:S01]  /*2510*/  @P0 LDC.64 R4, c[0x0][0x9f8] ;  /* 0x00027e00ff040b82 */ /* 0x000ee20000000a00 */
[----:B------:R-:W-:-:S04]  /*2520*/  ISETP.GE.AND P1, PT, R17, UR4, PT ;  /* 0x0000000411007c0c */ /* 0x000fc8000bf26270 */
[----:B------:R-:W-:Y:S02]  /*2530*/  SEL R6, RZ, 0xffffffff, P1 ;  /* 0xffffffffff067807 */ /* 0x000fe40000800000 */
[----:B------:R-:W-:Y:S01]  /*2540*/  ISETP.GE.AND P1, PT, R218, UR4, PT ;  /* 0x00000004da007c0c */ /* 0x000fe2000bf26270 */
[----:B------:R-:W4:Y:S02]  /*2550*/  LDC R61, c[0x0][0x3f4] ;  /* 0x0000fd00ff3d7b82 */ /* 0x000f240000000800 */
[----:B------:R-:W-:Y:S02]  /*2560*/  IMAD.SHL.U32 R6, R6, 0x2, RZ ;  /* 0x0000000206067824 */ /* 0x000fe400078e00ff */
[----:B---3--:R-:W-:-:S05]  /*2570*/  @P0 IMAD.WIDE R4, R51, 0x4, R4 ;  /* 0x0000000433040825 */ /* 0x008fca00078e0204 */
[----:B------:R3:W4:Y:S01]  /*2580*/  @P0 LDG.E R0, desc[UR52][R4.64] ;  /* 0x0000003404000981 */ /* 0x000722000c1e1900 */
[----:B------:R-:W-:Y:S01]  /*2590*/  ISETP.GE.AND P0, PT, R18, UR4, PT ;  /* 0x0000000412007c0c */ /* 0x000fe2000bf06270 */
[----:B0-----:R-:W-:Y:S01]  /*25a0*/  VIADD R12, R7, 0xffffff80 ;  /* 0xffffff80070c7836 */ /* 0x001fe20000000000 */
[----:B------:R-:W-:Y:S01]  /*25b0*/  SHF.R.S32.HI R7, RZ, 0x1f, R208 ;  /* 0x0000001fff077819 */ /* 0x000fe200000114d0 */
[----:B-1----:R-:W-:Y:S01]  /*25c0*/  IMAD.WIDE.U32 R20, R208, R48, R18 ;  /* 0x00000030d0147225 */ /* 0x002fe200078e0012 */
[----:B------:R-:W-:Y:S01]  /*25d0*/  SEL R3, RZ, 0x1, P0 ;  /* 0x00000001ff037807 */ /* 0x000fe20000000000 */
[----:B------:R-:W0:Y:S01]  /*25e0*/  S2R R34, SR_TID.X ;  /* 0x0000000000227919 */ /* 0x000e220000002100 */
[----:B------:R-:W-:Y:S01]  /*25f0*/  ISETP.GE.AND P0, PT, R219, UR4, PT ;  /* 0x00000004db007c0c */ /* 0x000fe2000bf06270 */
[----:B------:R-:W-:Y:S01]  /*2600*/  IMAD.SHL.U32 R57, R48, 0x40, RZ ;  /* 0x0000004030397824 */ /* 0x000fe200078e00ff */
[----:B------:R-:W-:Y:S01]  /*2610*/  LOP3.LUT R3, R6, 0x2, R3, 0xe2, !PT ;  /* 0x0000000206037812 */ /* 0x000fe200078ee203 */
[----:B--2---:R-:W-:Y:S01]  /*2620*/  IMAD.WIDE.U32 R52, R208, R54, R18 ;  /* 0x00000036d0347225 */ /* 0x004fe200078e0012 */
[----:B---3--:R-:W-:-:S02]  /*2630*/  SEL R4, RZ, 0x4, P0 ;  /* 0x00000004ff047807 */ /* 0x008fc40000000000 */
[----:B------:R-:W-:Y:S01]  /*2640*/  SEL R5, RZ, 0x8, P1 ;  /* 0x00000008ff057807 */ /* 0x000fe20000800000 */
[----:B------:R-:W-:Y:S01]  /*2650*/  IMAD.MOV.U32 R75, RZ, RZ, 0x20 ;  /* 0x00000020ff4b7424 */ /* 0x000fe200078e00ff */
[----:B------:R-:W-:Y:S01]  /*2660*/  ISETP.GE.AND P0, PT, R217, UR4, PT ;  /* 0x00000004d9007c0c */ /* 0x000fe2000bf06270 */
[----:B------:R-:W-:Y:S01]  /*2670*/  IMAD R63, R55, 0x60, RZ ;  /* 0x00000060373f7824 */ /* 0x000fe200078e02ff */
[----:B------:R-:W-:Y:S01]  /*2680*/  ISETP.GE.AND P1, PT, R216, UR4, PT ;  /* 0x00000004d8007c0c */ /* 0x000fe2000bf26270 */
[----:B------:R-:W-:Y:S01]  /*2690*/  IMAD.SHL.U32 R59, R54, 0x40, RZ ;  /* 0x00000040363b7824 */ /* 0x000fe200078e00ff */
[----:B------:R-:W-:Y:S01]  /*26a0*/  LOP3.LUT R4, R5, R3, R4, 0xfe, !PT ;  /* 0x0000000305047212 */ /* 0x000fe200078efe04 */
[----:B------:R-:W-:Y:S01]  /*26b0*/  IMAD.IADD R3, R32, 0x1, R33 ;  /* 0x0000000120037824 */ /* 0x000fe200078e0221 */
[----:B------:R-:W-:Y:S02]  /*26c0*/  SEL R5, RZ, 0x10, P0 ;  /* 0x00000010ff057807 */ /* 0x000fe40000000000 */
[----:B------:R-:W-:-:S02]  /*26d0*/  SEL R6, RZ, 0x20, P1 ;  /* 0x00000020ff067807 */ /* 0x000fc40000800000 */
[----:B------:R-:W-:Y:S02]  /*26e0*/  SHF.R.S32.HI R205, RZ, 0x1f, R204 ;  /* 0x0000001fffcd7819 */ /* 0x000fe400000114cc */
        /* <DEDUP_REMOVED lines=8> */
[----:B------:R-:W-:-:S02]  /*2770*/  ISETP.GE.AND P1, PT, R220, UR4, PT ;  /* 0x00000004dc007c0c */ /* 0x000fc4000bf26270 */
[----:B------:R-:W-:Y:S01]  /*2780*/  LOP3.LUT R13, R14, 0xfffffffc, RZ, 0xc0, !PT ;  /* 0xfffffffc0e0d7812 */ /* 0x000fe200078ec0ff */
[----:B------:R-:W-:Y:S01]  /*2790*/  IMAD.IADD R9, R9, 0x1, R11 ;  /* 0x0000000109097824 */ /* 0x000fe200078e020b */
[----:B------:R-:W-:Y:S01]  /*27a0*/  SEL R5, RZ, 0x40, P0 ;  /* 0x00000040ff057807 */ /* 0x000fe20000000000 */
[----:B------:R-:W-:Y:S01]  /*27b0*/  IMAD.IADD R21, R11, 0x1, R21 ;  /* 0x000000010b157824 */ /* 0x000fe200078e0215 */
[----:B------:R-:W-:Y:S01]  /*27c0*/  SEL R10, RZ, 0x7fff80, P1 ;  /* 0x007fff80ff0a7807 */ /* 0x000fe20000800000 */
[----:B------:R-:W-:Y:S01]  /*27d0*/  IMAD.IADD R15, R12, 0x1, -R13 ;  /* 0x000000010c0f7824 */ /* 0x000fe200078e0a0d */
[----:B------:R-:W2:Y:S01]  /*27e0*/  LDL R11, [R1+0x2c] ;  /* 0x00002c00010b7983 */ /* 0x000ea20000100800 */
[----:B------:R-:W-:Y:S01]  /*27f0*/  IMAD R13, R208, R55, R7 ;  /* 0x00000037d00d7224 */ /* 0x000fe200078e0207 */
[----:B-----5:R-:W-:Y:S01]  /*2800*/  SHF.R.S32.HI R7, RZ, 0x1f, R24 ;  /* 0x0000001fff077819 */ /* 0x020fe20000011418 */
[----:B------:R-:W-:Y:S01]  /*2810*/  IMAD.WIDE.U32 R8, R24, R48, R8 ;  /* 0x0000003018087225 */ /* 0x000fe200078e0008 */
[----:B----4-:R-:W-:-:S02]  /*2820*/  ISETP.GE.AND P0, PT, R18, R61, PT ;  /* 0x0000003d1200720c */ /* 0x010fc40003f06270 */
[----:B------:R-:W-:Y:S01]  /*2830*/  LOP3.LUT R10, R10, R4, R5, 0xfe, !PT ;  /* 0x000000040a0a7212 */ /* 0x000fe200078efe05 */
[-C--:B------:R-:W-:Y:S01]  /*2840*/  IMAD R6, R7, R48.reuse, RZ ;  /* 0x0000003007067224 */ /* 0x080fe200078e02ff */
[----:B------:R-:W-:Y:S01]  /*2850*/  SEL R5, R61, RZ, P0 ;  /* 0x000000ff3d057207 */ /* 0x000fe20000000000 */
[----:B------:R-:W-:Y:S01]  /*2860*/  IMAD.WIDE.U32 R20, R24, R48, R20 ;  /* 0x0000003018147225 */ /* 0x000fe200078e0014 */
[----:B0-----:R-:W-:Y:S02]  /*2870*/  SHF.R.U32.HI R34, RZ, 0x7, R34 ;  /* 0x00000007ff227819 */ /* 0x001fe40000011622 */
[----:B------:R-:W-:Y:S01]  /*2880*/  SHF.L.U64.HI R56, R48, 0x6, R49 ;  /* 0x0000000630387819 */ /* 0x000fe20000010231 */
[----:B------:R-:W-:Y:S01]  /*2890*/  IMAD R67, R24, R49, R6 ;  /* 0x0000003118437224 */ /* 0x000fe200078e0206 */
[----:B------:R-:W-:Y:S01]  /*28a0*/  ISETP.NE.AND P6, PT, R34, 0x1, PT ;  /* 0x000000012200780c */ /* 0x000fe20003fc5270 */
[----:B------:R-:W3:Y:S01]  /*28b0*/  LDL R6, [R1+0x28] ;  /* 0x0000280001067983 */ /* 0x000ee20000100800 */
[----:B------:R-:W-:Y:S01]  /*28c0*/  IMAD.IADD R5, R18, 0x1, R5 ;  /* 0x0000000112057824 */ /* 0x000fe200078e0205 */
[----:B------:R-:W-:Y:S01]  /*28d0*/  LOP3.LUT R16, R16, 0xfffffffe, RZ, 0xc0, !PT ;  /* 0xfffffffe10107812 */ /* 0x000fe200078ec0ff */
[----:B------:R-:W-:Y:S01]  /*28e0*/  VIADD R60, R34, 0x8 ;  /* 0x00000008223c7836 */ /* 0x000fe20000000000 */
[----:B------:R-:W-:Y:S01]  /*28f0*/  SHF.L.U64.HI R58, R54, 0x6, R55 ;  /* 0x00000006363a7819 */ /* 0x000fe20000010237 */
[----:B------:R-:W-:Y:S01]  /*2900*/  IMAD.WIDE.U32 R50, R208, R54, R204 ;  /* 0x00000036d0327225 */ /* 0x000fe200078e00cc */
[----:B------:R-:W-:-:S03]  /*2910*/  SHF.R.S32.HI R4, RZ, 0x1f, R5 ;  /* 0x0000001fff047819 */ /* 0x000fc60000011405 */
[----:B------:R-:W-:Y:S01]  /*2920*/  VIADD R34, R208, 0x40 ;  /* 0x00000040d0227836 */ /* 0x000fe20000000000 */
[----:B------:R-:W-:Y:S01]  /*2930*/  LEA.HI R4, R4, R5, RZ, 0x3 ;  /* 0x0000000504047211 */ /* 0x000fe200078f18ff */
[----:B------:R-:W-:Y:S02]  /*2940*/  IMAD R5, R49, 0x60, RZ ;  /* 0x0000006031057824 */ /* 0x000fe400078e02ff */
[----:B------:R-:W-:-:S04]  /*2950*/  IMAD.WIDE.U32 R48, R48, 0x60, RZ ;  /* 0x0000006030307825 */ /* 0x000fc800078e00ff */
[----:B------:R-:W-:Y:S01]  /*2960*/  IMAD.IADD R62, R49, 0x1, R5 ;  /* 0x00000001313e7824 */ /* 0x000fe200078e0205 */
[----:B------:R-:W-:Y:S01]  /*2970*/  SHF.R.S32.HI R5, RZ, 0x1f, R14 ;  /* 0x0000001fff057819 */ /* 0x000fe2000001140e */
[----:B------:R-:W-:Y:S01]  /*2980*/  IMAD.SHL.U32 R34, R34, 0x40, RZ ;  /* 0x0000004022227824 */ /* 0x000fe200078e00ff */
[----:B------:R-:W-:Y:S05]  /*2990*/  @!P6 WARPSYNC.ALL ;  /* 0x000000000000e948 */ /* 0x000fea0003800000 */
[----:B------:R-:W-:Y:S01]  /*29a0*/  LEA.HI R5, R5, R208, RZ, 0x3 ;  /* 0x000000d005057211 */ /* 0x000fe200078f18ff */
[----:B------:R-:W-:Y:S01]  /*29b0*/  ULDC UR4, c[0x0][0x2f4] ;  /* 0x0000bd0000047ab9 */ /* 0x000fe20000000800 */
[----:B------:R-:W-:Y:S01]  /*29c0*/  LOP3.LUT R34, R34, 0x1c0, RZ, 0xc0, !PT ;  /* 0x000001c022227812 */ /* 0x000fe200078ec0ff */
[----:B------:R-:W-:Y:S01]  /*29d0*/  IMAD.IADD R51, R51, 0x1, R13 ;  /* 0x0000000133337824 */ /* 0x000fe200078e020d */
[----:B------:R-:W-:Y:S01]  /*29e0*/  LOP3.LUT R5, R5, 0xfffffff8, RZ, 0xc0, !PT ;  /* 0xfffffff805057812 */ /* 0x000fe200078ec0ff */
[----:B------:R-:W-:Y:S01]  /*29f0*/  IMAD.IADD R53, R13, 0x1, R53 ;  /* 0x000000010d357824 */ /* 0x000fe200078e0235 */
[----:B------:R-:W-:Y:S01]  /*2a00*/  ISETP.GE.AND P2, PT, R17, UR4, PT ;  /* 0x0000000411007c0c */ /* 0x000fe2000bf46270 */
[----:B------:R-:W-:-:S02]  /*2a10*/  IMAD R7, R7, R54, RZ ;  /* 0x0000003607077224 */ /* 0x000fc400078e02ff */
[----:B------:R-:W-:Y:S01]  /*2a20*/  IMAD.IADD R73, R208, 0x1, -R5 ;  /* 0x00000001d0497824 */ /* 0x000fe200078e0a05 */
[----:B------:R-:W-:Y:S01]  /*2a30*/  LOP3.LUT R5, R34, 0x38, R4, 0xf8, !PT ;  /* 0x0000003822057812 */ /* 0x000fe200078ef804 */
[----:B------:R-:W-:Y:S02]  /*2a40*/  VIADD R34, R208, 0x40 ;  /* 0x00000040d0227836 */ /* 0x000fe40000000000 */
[----:B------:R-:W-:Y:S02]  /*2a50*/  IMAD R7, R24, R55, R7 ;  /* 0x0000003718077224 */ /* 0x000fe400078e0207 */
[----:B------:R-:W-:Y:S02]  /*2a60*/  IMAD.SHL.U32 R34, R34, 0x40, RZ ;  /* 0x0000004022227824 */ /* 0x000fe400078e00ff */
[----:B------:R-:W-:Y:S02]  /*2a70*/  IMAD.WIDE.U32 R50, R24, R54, R50 ;  /* 0x0000003618327225 */ /* 0x000fe400078e0032 */
[----:B------:R-:W-:-:S02]  /*2a80*/  @P2 LOP3.LUT R16, R16, 0x1, RZ, 0xfc, !PT ;  /* 0x0000000110102812 */ /* 0x000fc400078efcff */
[----:B------:R-:W-:Y:S01]  /*2a90*/  LOP3.LUT R34, R34, 0x1c0, RZ, 0xc0, !PT ;  /* 0x000001c022227812 */ /* 0x000fe200078ec0ff */
[----:B------:R-:W-:Y:S01]  /*2aa0*/  IMAD.WIDE.U32 R52, R24, R54, R52 ;  /* 0x0000003618347225 */ /* 0x000fe200078e0034 */
[----:B------:R-:W-:-:S03]  /*2ab0*/  LOP3.LUT P2, RZ, R73, 0x4, RZ, 0xc0, !PT ;  /* 0x0000000449ff7812 */ /* 0x000fc6000784c0ff */
[----:B------:R-:W-:Y:S01]  /*2ac0*/  IMAD.SHL.U32 R73, R73, 0x40, RZ ;  /* 0x0000004049497824 */ /* 0x000fe200078e00ff */
[----:B------:R-:W-:Y:S01]  /*2ad0*/  SHF.R.U32.HI R34, RZ, 0x3, R34 ;  /* 0x00000003ff227819 */ /* 0x000fe20000011622 */
[----:B------:R-:W-:Y:S01]  /*2ae0*/  IMAD.IADD R68, R51, 0x1, R7 ;  /* 0x0000000133447824 */ /* 0x000fe200078e0207 */
[----:B------:R-:W-:Y:S01]  /*2af0*/  PRMT R84, R10, 0x8880, RZ ;  /* 0x000088800a547816 */ /* 0x000fe200000000ff */
[----:B------:R-:W-:Y:S01]  /*2b00*/  IMAD.WIDE.U32 R54, R54, 0x60, RZ ;  /* 0x0000006036367825 */ /* 0x000fe200078e00ff */
[----:B------:R-:W-:Y:S02]  /*2b10*/  LOP3.LUT R73, R73, 0x1c0, RZ, 0xc0, !PT ;  /* 0x000001c049497812 */ /* 0x000fe400078ec0ff */
[----:B------:R-:W-:Y:S01]  /*2b20*/  LOP3.LUT R5, R5, R34, RZ, 0x3c, !PT ;  /* 0x0000002205057212 */ /* 0x000fe200078e3cff */
[----:B------:R-:W-:Y:S01]  /*2b30*/  IMAD.IADD R69, R7, 0x1, R53 ;  /* 0x0000000107457824 */ /* 0x000fe200078e0235 */
[----:B------:R-:W-:Y:S02]  /*2b40*/  SHF.R.U32.HI R76, RZ, 0x3, R73 ;  /* 0x00000003ff4c7819 */ /* 0x000fe40000011649 */
[----:B------:R-:W-:-:S04]  /*2b50*/  LOP3.LUT R7, R73, 0x18, R18, 0xf8, !PT ;  /* 0x0000001849077812 */ /* 0x000fc800078ef812 */
[----:B------:R-:W-:Y:S02]  /*2b60*/  LOP3.LUT R7, R7, R76, RZ, 0x3c, !PT ;  /* 0x0000004c07077212 */ /* 0x000fe400078e3cff */
[----:B------:R-:W-:Y:S02]  /*2b70*/  PRMT R84, R84, 0x7710, RZ ;  /* 0x0000771054547816 */ /* 0x000fe400000000ff */
[----:B------:R-:W-:Y:S02]  /*2b80*/  SEL R75, R75, 0xffffffe0, !P2 ;  /* 0xffffffe04b4b7807 */ /* 0x000fe40005000000 */
[----:B------:R-:W-:Y:S01]  /*2b90*/  LOP3.LUT R71, R4, 0xfffffff8, RZ, 0xc0, !PT ;  /* 0xfffffff804477812 */ /* 0x000fe200078ec0ff */
[----:B------:R-:W-:Y:S01]  /*2ba0*/  IMAD.IADD R66, R9, 0x1, R67 ;  /* 0x0000000109427824 */ /* 0x000fe200078e0243 */
[C---:B------:R-:W-:Y:S01]  /*2bb0*/  LOP3.LUT R77, R84.reuse, 0x1, RZ, 0xc0, !PT ;  /* 0x00000001544d7812 */ /* 0x040fe200078ec0ff */
[----:B------:R-:W-:Y:S01]  /*2bc0*/  IMAD.SHL.U32 R61, R61, 0x2, RZ ;  /* 0x000000023d3d7824 */ /* 0x000fe200078e00ff */
[C---:B------:R-:W-:Y:S01]  /*2bd0*/  LOP3.LUT R78, R84.reuse, 0x2, RZ, 0xc0, !PT ;  /* 0x00000002544e7812 */ /* 0x040fe200078ec0ff */
[----:B------:R-:W-:Y:S01]  /*2be0*/  IMAD.IADD R63, R55, 0x1, R63 ;  /* 0x00000001373f7824 */ /* 0x000fe200078e023f */
[C---:B------:R-:W-:Y:S01]  /*2bf0*/  LOP3.LUT R79, R84.reuse, 0x4, RZ, 0xc0, !PT ;  /* 0x00000004544f7812 */ /* 0x040fe200078ec0ff */
[----:B------:R-:W-:Y:S01]  /*2c00*/  IMAD R64, R15, 0x40, R208 ;  /* 0x000000400f407824 */ /* 0x000fe200078e02d0 */
[C---:B------:R-:W-:Y:S01]  /*2c10*/  LOP3.LUT R80, R84.reuse, 0x8, RZ, 0xc0, !PT ;  /* 0x0000000854507812 */ /* 0x040fe200078ec0ff */
[----:B------:R-:W-:Y:S01]  /*2c20*/  IMAD.IADD R67, R67, 0x1, R21 ;  /* 0x0000000143437824 */ /* 0x000fe200078e0215 */
[----:B------:R-:W-:-:S02]  /*2c30*/  LOP3.LUT R81, R84, 0x10, RZ, 0xc0, !PT ;  /* 0x0000001054517812 */ /* 0x000fc400078ec0ff */
[----:B------:R-:W-:Y:S01]  /*2c40*/  LOP3.LUT R83, R84, 0x20, RZ, 0xc0, !PT ;  /* 0x0000002054537812 */ /* 0x000fe200078ec0ff */
[----:B------:R-:W-:Y:S01]  /*2c50*/  @!P6 BAR.SYNC.DEFER_BLOCKING 0x9, 0x100 ;  /* 0x024400000000eb1d */ /* 0x000fe20000010000 */
[----:B------:R-:W-:Y:S02]  /*2c60*/  ISETP.GE.AND P1, PT, R18, UR4, PT ;  /* 0x0000000412007c0c */ /* 0x000fe4000bf26270 */
[----:B------:R-:W-:Y:S02]  /*2c70*/  SHF.R.S32.HI R70, RZ, 0x3, R4 ;  /* 0x00000003ff467819 */ /* 0x000fe40000011404 */
[----:B------:R-:W-:Y:S02]  /*2c80*/  SHF.R.S32.HI R72, RZ, 0x1f, R71 ;  /* 0x0000001fff487819 */ /* 0x000fe40000011447 */
[----:B------:R-:W-:Y:S02]  /*2c90*/  LOP3.LUT R84, R84, 0x40, RZ, 0xc0, !PT ;  /* 0x0000004054547812 */ /* 0x000fe400078ec0ff */
[----:B------:R-:W-:Y:S01]  /*2ca0*/  SHF.R.S32.HI R65, RZ, 0x1f, R0 ;  /* 0x0000001fff417819 */ /* 0x000fe20000011400 */
[----:B--2---:R-:W-:Y:S01]  /*2cb0*/  IMAD.IADD R74, R11, 0x1, R5 ;  /* 0x000000010b4a7824 */ /* 0x004fe200078e0205 */
[----:B------:R-:W-:-:S04]  /*2cc0*/  LOP3.LUT R5, R73, 0x38, R4, 0xf8, !PT ;  /* 0x0000003849057812 */ /* 0x000fc800078ef804 */
[----:B------:R-:W-:Y:S01]  /*2cd0*/  LOP3.LUT R5, R5, R76, RZ, 0x3c, !PT ;  /* 0x0000004c05057212 */ /* 0x000fe200078e3cff */
[----:B---3--:R-:W-:-:S04]  /*2ce0*/  IMAD R82, R6, 0x200, R7 ;  /* 0x0000020006527824 */ /* 0x008fc800078e0207 */
[----:B------:R-:W-:Y:S02]  /*2cf0*/  IMAD R85, R6, 0x200, R5 ;  /* 0x0000020006557824 */ /* 0x000fe400078e0205 */
[----:B------:R-:W-:-:S07]  /*2d00*/  IMAD.IADD R86, R75, 0x1, R82 ;  /* 0x000000014b567824 */ /* 0x000fce00078e0252 */
.L_x_2904:
[----:B------:R-:W0:Y:S01]  /*2d10*/  LDC R91, c[0x0][0x430] ;  /* 0x00010c00ff5b7b82 */ /* 0x000e220000000800 */
[----:B------:R-:W-:Y:S02]  /*2d20*/  VIADD R28, R28, 0xffffffff ;  /* 0xffffffff1c1c7836 */ /* 0x000fe40000000000 */
[----:B------:R-:W-:Y:S02]  /*2d30*/  IMAD.MOV.U32 R90, RZ, RZ, RZ ;  /* 0x000000ffff5a7224 */ /* 0x000fe400078e00ff */
[----:B------:R-:W-:-:S03]  /*2d40*/  IMAD R4, R28, 0x60, R64 ;  /* 0x000000601c047824 */ /* 0x000fc600078e0240 */
[----:B-1----:R-:W1:Y:S01]  /*2d50*/  LDC R88, c[0x0][0x3f4] ;  /* 0x0000fd00ff587b82 */ /* 0x002e620000000800 */
[----:B--2---:R-:W-:Y:S01]  /*2d60*/  IMAD.IADD R32, R3, 0x1, R4 ;  /* 0x0000000103207824 */ /* 0x004fe200078e0204 */
[----:B------:R-:W-:-:S03]  /*2d70*/  ISETP.GE.AND P2, PT, R4, R25, PT ;  /* 0x000000190400720c */ /* 0x000fc60003f46270 */
[----:B------:R-:W-:Y:S01]  /*2d80*/  IMAD.MOV.U32 R12, RZ, RZ, R32 ;  /* 0x000000ffff0c7224 */ /* 0x000fe200078e0020 */
[----:B------:R-:W-:Y:S02]  /*2d90*/  ISETP.GT.OR P2, PT, R64, 0x5f, P2 ;  /* 0x0000005f4000780c */ /* 0x000fe40001744670 */
[----:B0-----:R-:W-:-:S11]  /*2da0*/  ISETP.NE.AND P3, PT, R91, 0x1, PT ;  /* 0x000000015b00780c */ /* 0x001fd60003f65270 */
[----:B------:R-:W0:Y:S08]  /*2db0*/  @!P2 LDC.64 R6, c[0x0][0x428] ;  /* 0x00010a00ff06ab82 */ /* 0x000e300000000a00 */
[----:B------:R-:W2:Y:S08]  /*2dc0*/  @!P2 LDC.64 R4, c[0x0][0x418] ;  /* 0x00010600ff04ab82 */ /* 0x000eb00000000a00 */
[----:B------:R-:W3:Y:S08]  /*2dd0*/  @P3 LDC R11, c[0x0][0x434] ;  /* 0x00010d00ff0b3b82 */ /* 0x000ef00000000800 */
[----:B------:R-:W4:Y:S01]  /*2de0*/  @P3 LDC R14, c[0x0][0x438] ;  /* 0x00010e00ff0e3b82 */ /* 0x000f220000000800 */
[----:B---3--:R-:W-:-:S05]  /*2df0*/  @P3 IMAD.HI.U32 R11, R32, R11, RZ ;  /* 0x0000000b200b3227 */ /* 0x008fca00078e00ff */
[----:B----4-:R-:W-:Y:S01]  /*2e00*/  @P3 SHF.R.U32.HI R12, RZ, R14, R11 ;  /* 0x0000000eff0c3219 */ /* 0x010fe2000001160b */
[----:B0-----:R-:W-:-:S03]  /*2e10*/  @!P2 IMAD R11, R65, R6, RZ ;  /* 0x00000006410ba224 */ /* 0x001fc600078e02ff */
[--C-:B------:R-:W-:Y:S01]  /*2e20*/  @!P2 SHF.R.S32.HI R13, RZ, 0x1f, R12.reuse ;  /* 0x0000001fff0da819 */ /* 0x100fe2000001140c */
[C---:B------:R-:W-:Y:S02]  /*2e30*/  @!P2 IMAD R11, R0.reuse, R7, R11 ;  /* 0x00000007000ba224 */ /* 0x040fe400078e020b */
[----:B------:R-:W-:-:S04]  /*2e40*/  @!P2 IMAD.WIDE.U32 R6, R0, R6, R12 ;  /* 0x000000060006a225 */ /* 0x000fc800078e000c */
[----:B------:R-:W-:Y:S01]  /*2e50*/  @!P2 IMAD.IADD R7, R7, 0x1, R11 ;  /* 0x000000010707a824 */ /* 0x000fe200078e020b */
[----:B--2---:R-:W-:-:S04]  /*2e60*/  @!P2 LEA R4, P3, R6, R4, 0x2 ;  /* 0x000000040604a211 */ /* 0x004fc800078610ff */
[----:B------:R-:W-:Y:S02]  /*2e70*/  @!P2 LEA.HI.X R5, R6, R5, R7, 0x2, P3 ;  /* 0x000000050605a211 */ /* 0x000fe400018f1407 */
[----:B------:R-:W-:-:S03]  /*2e80*/  ISETP.GT.AND P3, PT, R28, R29, PT ;  /* 0x0000001d1c00720c */ /* 0x000fc60003f64270 */
[----:B-----5:R0:W5:Y:S01]  /*2e90*/  @!P2 LDG.E R90, desc[UR52][R4.64] ;  /* 0x00000034045aa981 */ /* 0x020162000c1e1900 */
[----:B-1----:R-:W-:Y:S01]  /*2ea0*/  ISETP.GE.AND P2, PT, R88, 0x1, PT ;  /* 0x000000015800780c */ /* 0x002fe20003f46270 */
[----:B------:R-:W-:Y:S01]  /*2eb0*/  IMAD.MOV R6, RZ, RZ, -R12 ;  /* 0x000000ffff067224 */ /* 0x000fe200078e0a0c */
[----:B------:R-:W-:Y:S01]  /*2ec0*/  LOP3.LUT R16, R16, 0xfffffffd, RZ, 0xc0, !PT ;  /* 0xfffffffd10107812 */ /* 0x000fe200078ec0ff */
[C---:B------:R-:W-:Y:S01]  /*2ed0*/  IMAD R98, R22.reuse, 0x1800, R82 ;  /* 0x0000180016627824 */ /* 0x040fe200078e0252 */
[----:B------:R-:W-:Y:S05]  /*2ee0*/  YIELD ;  /* 0x0000000000007946 */ /* 0x000fea0003800000 */
[----:B------:R-:W-:Y:S01]  /*2ef0*/  IMAD R91, R91, R6, R32 ;  /* 0x000000065b5b7224 */ /* 0x000fe200078e0220 */
[----:B------:R-:W-:Y:S01]  /*2f00*/  BSSY B0, `(.L_x_2851) ;  /* 0x000030c000007945 */ /* 0x000fe20003800000 */
[----:B------:R-:W-:Y:S01]  /*2f10*/  IMAD R6, R22, 0x1800, R86 ;  /* 0x0000180016067824 */ /* 0x000fe200078e0256 */
[----:B------:R-:W-:Y:S01]  /*2f20*/  @P3 LOP3.LUT R16, R16, 0x2, RZ, 0xfc, !PT ;  /* 0x0000000210103812 */ /* 0x000fe200078efcff */
[----:B------:R-:W-:-:S02]  /*2f30*/  IMAD R98, R98, 0x2, R27 ;  /* 0x0000000262627824 */ /* 0x000fc400078e021b */
[----:B------:R-:W-:Y:S01]  /*2f40*/  IMAD R89, R6, 0x2, R27 ;  /* 0x0000000206597824 */ /* 0x000fe200078e021b */
[----:B0-----:R-:W-:Y:S06]  /*2f50*/  @!P2 BRA `(.L_x_2852) ;  /* 0x0000002c000ca947 */ /* 0x001fec0003800000 */
[----:B------:R-:W-:Y:S01]  /*2f60*/  SHF.R.S32.HI R92, RZ, 0x1f, R91 ;  /* 0x0000001fff5c7819 */ /* 0x000fe2000001145b */
[----:B------:R-:W-:Y:S01]  /*2f70*/  ULDC.64 UR4, c[0x0][0x300] ;  /* 0x0000c00000047ab9 */ /* 0x000fe20000000a00 */
[----:B-----5:R-:W-:Y:S01]  /*2f80*/  SHF.R.S32.HI R93, RZ, 0x1f, R90 ;  /* 0x0000001fff5d7819 */ /* 0x020fe2000001145a */
[----:B------:R-:W-:Y:S01]  /*2f90*/  IMAD.WIDE.U32 R4, R91, UR4, RZ ;  /* 0x000000045b047c25 */ /* 0x000fe2000f8e00ff */
[----:B------:R-:W-:Y:S02]  /*2fa0*/  ULDC.U8 UR6, c[0x0][0x410] ;  /* 0x0001040000067ab9 */ /* 0x000fe40000000000 */
[----:B------:R-:W-:Y:S01]  /*2fb0*/  ISETP.NE.AND P2, PT, RZ, UR6, PT ;  /* 0x00000006ff007c0c */ /* 0x000fe2000bf45270 */
[----:B------:R-:W-:Y:S02]  /*2fc0*/  IMAD R6, R92, UR4, RZ ;  /* 0x000000045c067c24 */ /* 0x000fe4000f8e02ff */
[-C--:B------:R-:W-:Y:S02]  /*2fd0*/  IMAD R14, R63, R28.reuse, RZ ;  /* 0x0000001c3f0e7224 */ /* 0x080fe400078e02ff */
[----:B------:R-:W-:Y:S01]  /*2fe0*/  IMAD R7, R91, UR5, R6 ;  /* 0x000000055b077c24 */ /* 0x000fe2000f8e0206 */
[----:B------:R-:W-:Y:S01]  /*2ff0*/  ULDC.64 UR4, c[0x0][0x310] ;  /* 0x0000c40000047ab9 */ /* 0x000fe20000000a00 */
[----:B------:R-:W-:-:S02]  /*3000*/  IMAD R6, R62, R28, RZ ;  /* 0x0000001c3e067224 */ /* 0x000fc400078e02ff */
[----:B------:R-:W-:Y:S02]  /*3010*/  IMAD R11, R93, UR4, RZ ;  /* 0x000000045d0b7c24 */ /* 0x000fe4000f8e02ff */
[----:B------:R-:W-:Y:S01]  /*3020*/  IMAD.IADD R5, R5, 0x1, R7 ;  /* 0x0000000105057824 */ /* 0x000fe200078e0207 */
[----:B------:R-:W-:Y:S01]  /*3030*/  SHF.R.S32.HI R7, RZ, 0x1f, R28 ;  /* 0x0000001fff077819 */ /* 0x000fe2000001141c */
[C---:B------:R-:W-:Y:S02]  /*3040*/  IMAD R11, R90.reuse, UR5, R11 ;  /* 0x000000055a0b7c24 */ /* 0x040fe4000f8e020b */
[----:B------:R-:W-:Y:S01]  /*3050*/  IMAD.WIDE.U32 R4, R90, UR4, R4 ;  /* 0x000000045a047c25 */ /* 0x000fe2000f8e0004 */
[----:B------:R-:W-:-:S03]  /*3060*/  ULDC.64 UR4, c[0x0][0x308] ;  /* 0x0000c20000047ab9 */ /* 0x000fc60000000a00 */
[----:B------:R-:W-:Y:S02]  /*3070*/  IMAD.IADD R5, R5, 0x1, R11 ;  /* 0x0000000105057824 */ /* 0x000fe400078e020b */
[----:B------:R-:W-:Y:S02]  /*3080*/  IMAD R11, R7, R48, R6 ;  /* 0x00000030070b7224 */ /* 0x000fe400078e0206 */
[----:B------:R-:W-:-:S04]  /*3090*/  IMAD.WIDE.U32 R12, R209, UR4, R4 ;  /* 0x00000004d10c7c25 */ /* 0x000fc8000f8e0004 */
[----:B------:R-:W-:Y:S01]  /*30a0*/  IMAD R97, R209, UR5, R13 ;  /* 0x00000005d1617c24 */ /* 0x000fe2000f8e020d */
[----:B------:R-:W-:Y:S01]  /*30b0*/  ULDC.64 UR4, c[0x0][0x2e8] ;  /* 0x0000ba0000047ab9 */ /* 0x000fe20000000a00 */
[----:B------:R-:W-:Y:S01]  /*30c0*/  IMAD R15, R7, R54, R14 ;  /* 0x00000036070f7224 */ /* 0x000fe200078e020e */
[----:B------:R-:W-:Y:S01]  /*30d0*/  LEA R96, P3, R12, UR4, 0x1 ;  /* 0x000000040c607c11 */ /* 0x000fe2000f8608ff */
[----:B------:R-:W-:Y:S02]  /*30e0*/  IMAD R94, R28, -0x60, R25 ;  /* 0xffffffa01c5e7824 */ /* 0x000fe400078e0219 */
[-C--:B------:R-:W-:Y:S01]  /*30f0*/  IMAD.WIDE.U32 R6, R48, R28.reuse, RZ ;  /* 0x0000001c30067225 */ /* 0x080fe200078e00ff */
[----:B------:R-:W-:Y:S02]  /*3100*/  LEA.HI.X R97, R12, UR5, R97, 0x1, P3 ;  /* 0x000000050c617c11 */ /* 0x000fe400098f0c61 */
[----:B------:R-:W-:Y:S01]  /*3110*/  VIMNMX R94, R94, 0x60, PT ;  /* 0x000000605e5e7848 */ /* 0x000fe20003fe0100 */
[----:B------:R-:W-:-:S04]  /*3120*/  IMAD.WIDE.U32 R4, R54, R28, RZ ;  /* 0x0000001c36047225 */ /* 0x000fc800078e00ff */
[----:B------:R-:W-:Y:S02]  /*3130*/  IMAD.IADD R87, R7, 0x1, R11 ;  /* 0x0000000107577824 */ /* 0x000fe400078e020b */
[----:B------:R-:W-:Y:S01]  /*3140*/  IMAD.IADD R95, R5, 0x1, R15 ;  /* 0x00000001055f7824 */ /* 0x000fe200078e020f */
[----:B------:R-:W-:Y:S06]  /*3150*/  @!P2 BRA `(.L_x_2853) ;  /* 0x000000140038a947 */ /* 0x000fec0003800000 */
[----:B------:R-:W-:Y:S01]  /*3160*/  ISETP.GE.AND P2, PT, R208, R94, PT ;  /* 0x0000005ed000720c */ /* 0x000fe20003f46270 */
[----:B------:R-:W-:Y:S01]  /*3170*/  BSSY B1, `(.L_x_2854) ;  /* 0x000001b000017945 */ /* 0x000fe20003800000 */
[----:B------:R-:W-:Y:S02]  /*3180*/  CS2R R32, SRZ ;  /* 0x0000000000207805 */ /* 0x000fe4000001ff00 */
[----:B------:R-:W-:Y:S02]  /*3190*/  CS2R R40, SRZ ;  /* 0x0000000000287805 */ /* 0x000fe4000001ff00 */
[----:B------:R-:W-:Y:S02]  /*31a0*/  CS2R R44, SRZ ;  /* 0x00000000002c7805 */ /* 0x000fe4000001ff00 */
[----:B------:R-:W-:Y:S02]  /*31b0*/  CS2R R42, SRZ ;  /* 0x00000000002a7805 */ /* 0x000fe4000001ff00 */
[----:B------:R-:W-:-:S03]  /*31c0*/  CS2R R46, SRZ ;  /* 0x00000000002e7805 */ /* 0x000fc6000001ff00 */
[----:B------:R-:W-:Y:S05]  /*31d0*/  @P2 BRA `(.L_x_2855) ;  /* 0x0000000000502947 */ /* 0x000fea0003800000 */
[----:B------:R-:W-:Y:S01]  /*31e0*/  IADD3 R11, P3, R8, R6, RZ ;  /* 0x00000006080b7210 */ /* 0x000fe20007f7e0ff */
[----:B------:R-:W-:Y:S01]  /*31f0*/  ULDC.64 UR4, c[0x0][0x3e8] ;  /* 0x0000fa0000047ab9 */ /* 0x000fe20000000a00 */
[----:B------:R-:W-:Y:S02]  /*3200*/  CS2R R44, SRZ ;  /* 0x00000000002c7805 */ /* 0x000fe4000001ff00 */
[----:B------:R-:W-:Y:S01]  /*3210*/  CS2R R46, SRZ ;  /* 0x00000000002e7805 */ /* 0x000fe2000001ff00 */
[----:B------:R-:W-:Y:S01]  /*3220*/  IMAD.X R14, R87, 0x1, R66, P3 ;  /* 0x00000001570e7824 */ /* 0x000fe200018e0642 */
[----:B------:R-:W-:-:S04]  /*3230*/  LEA R12, P3, R11, UR4, 0x1 ;  /* 0x000000040b0c7c11 */ /* 0x000fc8000f8608ff */
[----:B------:R-:W-:Y:S01]  /*3240*/  LEA.HI.X R13, R11, UR5, R14, 0x1, P3 ;  /* 0x000000050b0d7c11 */ /* 0x000fe200098f0c0e */
[----:B------:R-:W-:Y:S01]  /*3250*/  ULDC.64 UR4, c[0x0][0x400] ;  /* 0x0001000000047ab9 */ /* 0x000fe20000000a00 */
[----:B------:R-:W-:-:S05]  /*3260*/  IADD3 R11, P3, R50, R4, RZ ;  /* 0x00000004320b7210 */ /* 0x000fca0007f7e0ff */
[----:B------:R-:W-:Y:S01]  /*3270*/  IMAD.X R34, R95, 0x1, R68, P3 ;  /* 0x000000015f227824 */ /* 0x000fe200018e0644 */
        /* <DEDUP_REMOVED lines=10> */
.L_x_2855:
[----:B------:R-:W-:Y:S05]  /*3320*/  BSYNC B1 ;  /* 0x0000000000017941 */ /* 0x000fea0003800000 */
.L_x_2854:
[----:B------:R-:W-:Y:S01]  /*3330*/  VIADD R11, R208, 0x40 ;  /* 0x00000040d00b7836 */ /* 0x000fe20000000000 */
[----:B------:R-:W-:Y:S01]  /*3340*/  BSSY B1, `(.L_x_2856) ;  /* 0x000001c000017945 */ /* 0x000fe20003800000 */
[----:B------:R-:W-:Y:S02]  /*3350*/  CS2R R36, SRZ ;  /* 0x0000000000247805 */ /* 0x000fe4000001ff00 */
[----:B------:R-:W-:Y:S01]  /*3360*/  CS2R R34, SRZ ;  /* 0x0000000000227805 */ /* 0x000fe2000001ff00 */
[----:B0----5:R-:W-:Y:S01]  /*3370*/  IMAD.MOV.U32 R13, RZ, RZ, R41 ;  /* 0x000000ffff0d7224 */ /* 0x021fe200078e0029 */
[----:B------:R-:W-:Y:S01]  /*3380*/  ISETP.GE.AND P4, PT, R11, R94, PT ;  /* 0x0000005e0b00720c */ /* 0x000fe20003f86270 */
[----:B------:R-:W-:Y:S01]  /*3390*/  IMAD.MOV.U32 R11, RZ, RZ, R40 ;  /* 0x000000ffff0b7224 */ /* 0x000fe200078e0028 */
[----:B------:R-:W-:-:S11]  /*33a0*/  CS2R R38, SRZ ;  /* 0x0000000000267805 */ /* 0x000fd6000001ff00 */
        /* <DEDUP_REMOVED lines=21> */
.L_x_2857:
[----:B------:R-:W-:Y:S05]  /*3500*/  BSYNC B1 ;  /* 0x0000000000017941 */ /* 0x000fea0003800000 */
.L_x_2856:
[----:B0-----:R-:W-:Y:S01]  /*3510*/  IMAD.MOV.U32 R4, RZ, RZ, R44 ;  /* 0x000000ffff047224 */ /* 0x001fe200078e002c */
[----:B------:R-:W-:Y:S01]  /*3520*/  UISETP.NE.AND UP0, UPT, UR50, 0x3, UPT ;  /* 0x000000033200788c */ /* 0x000fe2000bf05270 */
[----:B------:R-:W-:Y:S01]  /*3530*/  IMAD.MOV.U32 R5, RZ, RZ, R45 ;  /* 0x000000ffff057224 */ /* 0x000fe200078e002d */
[----:B------:R-:W-:Y:S01]  /*3540*/  PRMT R100, R100, 0x5410, R11 ;  /* 0x0000541064647816 */ /* 0x000fe2000000000b */
[----:B------:R-:W-:Y:S01]  /*3550*/  IMAD.MOV.U32 R6, RZ, RZ, R46 ;  /* 0x000000ffff067224 */ /* 0x000fe200078e002e */
[----:B------:R-:W-:Y:S01]  /*3560*/  PRMT R108, R4, 0x7610, R108 ;  /* 0x00007610046c7816 */ /* 0x000fe2000000006c */
[----:B------:R-:W-:Y:S01]  /*3570*/  IMAD.MOV.U32 R4, RZ, RZ, R42 ;  /* 0x000000ffff047224 */ /* 0x000fe200078e002a */
[----:B------:R-:W-:Y:S01]  /*3580*/  PRMT R111, R5, 0x7610, R111 ;  /* 0x00007610056f7816 */ /* 0x000fe2000000006f */
[----:B------:R-:W-:Y:S01]  /*3590*/  IMAD.MOV.U32 R5, RZ, RZ, R43 ;  /* 0x000000ffff057224 */ /* 0x000fe200078e002b */
[----:B------:R-:W-:Y:S01]  /*35a0*/  PLOP3.LUT P3, PT, PT, PT, UP0, 0x80, 0x0 ;  /* 0x000000000000781c */ /* 0x000fe20003f6f008 */
        /* <DEDUP_REMOVED lines=20> */
[----:B------:R-:W-:Y:S02]  /*36f0*/  PRMT R105, R6, 0x7610, R105 ;  /* 0x0000761006697816 */ /* 0x000fe40000000069 */
[----:B------:R-:W-:Y:S01]  /*3700*/  PRMT R104, R7, 0x7610, R104 ;  /* 0x0000761007687816 */ /* 0x000fe20000000068 */
[----:B------:R-:W-:Y:S06]  /*3710*/  @!P3 BRA `(.L_x_2858) ;  /* 0x000000000004b947 */ /* 0x000fec0003800000 */
[----:B------:R-:W-:Y:S01]  /*3720*/  BPT.TRAP 0x1 ;  /* 0x000000040000795c */ /* 0x000fe20000300000 */
.L_x_2858:
[----:B------:R-:W-:Y:S01]  /*3730*/  IMAD R87, R22, 0x8, R23 ;  /* 0x0000000816577824 */ /* 0x000fe200078e0217 */
[----:B------:R-:W-:Y:S01]  /*3740*/  SHF.L.U32 R95, R213, 0x1f, RZ ;  /* 0x0000001fd55f7819 */ /* 0x000fe200000006ff */
[----:B------:R-:W-:Y:S03]  /*3750*/  BSSY B1, `(.L_x_2859) ;  /* 0x0000003000017945 */ /* 0x000fe60003800000 */
[----:B------:R-:W0:Y:S02]  /*3760*/  SYNCS.PHASECHK.TRANS64.TRYWAIT P5, [R87+URZ+0x22890], R95 ;  /* 0x0228905f570075a7 */ /* 0x000e2400080a017f */
[----:B0-----:R-:W-:Y:S05]  /*3770*/  @!P5 BRA `(.L_x_2860) ;  /* 0x0000020000acd947 */ /* 0x001fea0003800000 */
.L_x_3206:
[----:B------:R-:W-:Y:S05]  /*3780*/  BSYNC B1 ;  /* 0x0000000000017941 */ /* 0x000fea0003800000 */
.L_x_2859:
[----:B------:R-:W-:-:S03]  /*3790*/  UMOV UR4, 0xffffffff ;  /* 0xffffffff00047882 */ /* 0x000fc60000000000 */
[----:B------:R-:W-:Y:S05]  /*37a0*/  BRA.DIV UR4, `(.L_x_2861) ;  /* 0x0000020204b47947 */ /* 0x000fea000b800000 */
[----:B------:R1:W2:Y:S04]  /*37b0*/  SHFL.IDX PT, R99, R97, RZ, 0x1c1f ;  /* 0x001c1fff61637589 */ /* 0x0002a800000e0000 */
[----:B------:R1:W3:Y:S02]  /*37c0*/  SHFL.IDX PT, R14, R96, RZ, 0x1c1f ;  /* 0x001c1fff600e7589 */ /* 0x0002e400000e0000 */
.L_x_3210:
        /* <DEDUP_REMOVED lines=12> */
[----:B0-----:R-:W-:Y:S01]  /*3890*/  IMAD.U32 R44, R5, 0x10000, RZ ;  /* 0x00010000052c7824 */ /* 0x001fe200078e00ff */
[----:B------:R-:W-:Y:S02]  /*38a0*/  PRMT R11, R109, 0x5410, R11 ;  /* 0x000054106d0b7816 */ /* 0x000fe4000000000b */
[----:B------:R-:W-:Y:S02]  /*38b0*/  PRMT R15, R108, 0x5410, R15 ;  /* 0x000054106c0f7816 */ /* 0x000fe4000000000f */
[----:B------:R-:W-:Y:S02]  /*38c0*/  SHF.R.U32.HI R46, RZ, 0x10, R47 ;  /* 0x00000010ff2e7819 */ /* 0x000fe4000001162f */
[----:B------:R-:W-:-:S02]  /*38d0*/  LOP3.LUT R47, R5, 0xffff0000, RZ, 0xc0, !PT ;  /* 0xffff0000052f7812 */ /* 0x000fc400078ec0ff */
[----:B------:R-:W-:Y:S02]  /*38e0*/  LOP3.LUT R109, R11, 0xffff0000, RZ, 0xc0, !PT ;  /* 0xffff00000b6d7812 */ /* 0x000fe400078ec0ff */
[C---:B------:R-:W-:Y:S01]  /*38f0*/  LOP3.LUT R108, R15.reuse, 0xffff0000, RZ, 0xc0, !PT ;  /* 0xffff00000f6c7812 */ /* 0x040fe200078ec0ff */
[----:B------:R-:W-:Y:S01]  /*3900*/  IMAD.U32 R15, R15, 0x10000, RZ ;  /* 0x000100000f0f7824 */ /* 0x000fe200078e00ff */
[----:B------:R-:W-:Y:S01]  /*3910*/  SHF.R.U32.HI R45, RZ, 0x10, R45 ;  /* 0x00000010ff2d7819 */ /* 0x000fe2000001162d */
[CC--:B------:R-:W-:Y:S01]  /*3920*/  FMUL.FTZ R5, R47.reuse, R109.reuse ;  /* 0x0000006d2f057220 */ /* 0x0c0fe20000410000 */
[----:B------:R-:W-:Y:S01]  /*3930*/  PRMT R46, R102, 0x5432, R46 ;  /* 0x00005432662e7816 */ /* 0x000fe2000000002e */
[-C--:B------:R-:W-:Y:S01]  /*3940*/  FMUL.FTZ R110, R47, R108.reuse ;  /* 0x0000006c2f6e7220 */ /* 0x080fe20000410000 */
[----:B------:R-:W-:Y:S01]  /*3950*/  PRMT R47, R111, 0x5410, R45 ;  /* 0x000054106f2f7816 */ /* 0x000fe2000000002d */
[----:B------:R-:W-:Y:S01]  /*3960*/  FFMA.FTZ R5, R44, R108, -R5 ;  /* 0x0000006c2c057223 */ /* 0x000fe20000010805 */
[----:B------:R-:W-:Y:S01]  /*3970*/  LOP3.LUT R108, R6, 0xffff0000, RZ, 0xc0, !PT ;  /* 0xffff0000066c7812 */ /* 0x000fe200078ec0ff */
[----:B------:R-:W-:Y:S01]  /*3980*/  FFMA.FTZ R44, R44, R109, R110 ;  /* 0x0000006d2c2c7223 */ /* 0x000fe2000001006e */
[----:B------:R-:W-:-:S02]  /*3990*/  IMAD.U32 R110, R46, 0x10000, RZ ;  /* 0x000100002e6e7824 */ /* 0x000fc400078e00ff */
[C---:B------:R-:W-:Y:S02]  /*39a0*/  IMAD.U32 R109, R47.reuse, 0x10000, RZ ;  /* 0x000100002f6d7824 */ /* 0x040fe400078e00ff */
[----:B------:R-:W-:Y:S02]  /*39b0*/  IMAD.U32 R45, R6, 0x10000, RZ ;  /* 0x00010000062d7824 */ /* 0x000fe400078e00ff */
[CC--:B------:R-:W-:Y:S01]  /*39c0*/  FMUL.FTZ R6, R108.reuse, R110.reuse ;  /* 0x0000006e6c067220 */ /* 0x0c0fe20000410000 */
[-C--:B------:R-:W-:Y:S01]  /*39d0*/  FMUL.FTZ R111, R108, R109.reuse ;  /* 0x0000006d6c6f7220 */ /* 0x080fe20000410000 */
[----:B------:R-:W-:Y:S02]  /*39e0*/  LOP3.LUT R108, R47, 0xffff0000, RZ, 0xc0, !PT ;  /* 0xffff00002f6c7812 */ /* 0x000fe400078ec0ff */
[C---:B------:R-:W-:Y:S01]  /*39f0*/  FFMA.FTZ R6, R45.reuse, R109, -R6 ;  /* 0x0000006d2d067223 */ /* 0x040fe20000010806 */
[----:B------:R-:W-:Y:S01]  /*3a00*/  LOP3.LUT R109, R46, 0xffff0000, RZ, 0xc0, !PT ;  /* 0xffff00002e6d7812 */ /* 0x000fe200078ec0ff */
[----:B------:R-:W-:Y:S01]  /*3a10*/  FFMA.FTZ R45, R45, R110, R111 ;  /* 0x0000006e2d2d7223 */ /* 0x000fe2000001006f */
[C---:B------:R-:W-:Y:S01]  /*3a20*/  LOP3.LUT R47, R7.reuse, 0xffff0000, RZ, 0xc0, !PT ;  /* 0xffff0000072f7812 */ /* 0x040fe200078ec0ff */
[----:B------:R-:W-:Y:S01]  /*3a30*/  IMAD.U32 R46, R7, 0x10000, RZ ;  /* 0x00010000072e7824 */ /* 0x000fe200078e00ff */
[----:B------:R-:W-:-:S02]  /*3a40*/  F2FP.BF16.F32.PACK_AB R5, R44, R5 ;  /* 0x000000052c05723e */ /* 0x000fc400000010ff */
[----:B------:R-:W-:Y:S01]  /*3a50*/  F2FP.BF16.F32.PACK_AB R6, R45, R6 ;  /* 0x000000062d06723e */ /* 0x000fe200000010ff */
[CC--:B------:R-:W-:Y:S01]  /*3a60*/  FMUL.FTZ R7, R47.reuse, R109.reuse ;  /* 0x0000006d2f077220 */ /* 0x0c0fe20000410000 */
[-C--:B------:R-:W-:Y:S01]  /*3a70*/  FMUL.FTZ R110, R47, R108.reuse ;  /* 0x0000006c2f6e7220 */ /* 0x080fe20000410000 */
[----:B------:R-:W-:Y:S01]  /*3a80*/  IMAD.U32 R47, R11, 0x10000, RZ ;  /* 0x000100000b2f7824 */ /* 0x000fe200078e00ff */
[----:B------:R-:W-:Y:S01]  /*3a90*/  LOP3.LUT R11, R4, 0xffff0000, RZ, 0xc0, !PT ;  /* 0xffff0000040b7812 */ /* 0x000fe200078ec0ff */
[C---:B------:R-:W-:Y:S01]  /*3aa0*/  FFMA.FTZ R7, R46.reuse, R108, -R7 ;  /* 0x0000006c2e077223 */ /* 0x040fe20000010807 */
[----:B------:R-:W-:Y:S01]  /*3ab0*/  FFMA.FTZ R46, R46, R109, R110 ;  /* 0x0000006d2e2e7223 */ /* 0x000fe2000001006e */
[----:B------:R-:W-:Y:S02]  /*3ac0*/  IMAD.U32 R4, R4, 0x10000, RZ ;  /* 0x0001000004047824 */ /* 0x000fe400078e00ff */
[C---:B------:R-:W-:Y:S01]  /*3ad0*/  FMUL.FTZ R109, R11.reuse, R47 ;  /* 0x0000002f0b6d7220 */ /* 0x040fe20000410000 */
[----:B------:R-:W-:Y:S01]  /*3ae0*/  FMUL.FTZ R108, R11, R15 ;  /* 0x0000000f0b6c7220 */ /* 0x000fe20000410000 */
[----:B------:R-:W-:-:S02]  /*3af0*/  F2FP.BF16.F32.PACK_AB R7, R46, R7 ;  /* 0x000000072e07723e */ /* 0x000fc400000010ff */
[C---:B------:R-:W-:Y:S01]  /*3b00*/  FFMA.FTZ R109, R4.reuse, R15, -R109 ;  /* 0x0000000f046d7223 */ /* 0x040fe2000001086d */
[----:B------:R-:W-:-:S05]  /*3b10*/  FFMA.FTZ R108, R4, R47, R108 ;  /* 0x0000002f046c7223 */ /* 0x000fca000001006c */
[----:B------:R-:W-:-:S07]  /*3b20*/  F2FP.BF16.F32.PACK_AB R4, R108, R109 ;  /* 0x0000006d6c04723e */ /* 0x000fce00000010ff */
.L_x_2867:
[----:B------:R-:W-:Y:S05]  /*3b30*/  BSYNC B3 ;  /* 0x0000000000037941 */ /* 0x000fea0003800000 */
.L_x_2866:
[----:B0-----:R4:W-:Y:S02]  /*3b40*/  ST.E.128 desc[UR52][R12.64], R4 ;  /* 0x000000040c007985 */ /* 0x0019e4000c101d34 */
.L_x_2865:
[----:B------:R-:W-:Y:S05]  /*3b50*/  BSYNC B2 ;  /* 0x0000000000027941 */ /* 0x000fea0003800000 */
.L_x_2864:
[----:B------:R-:W-:-:S13]  /*3b60*/  LOP3.LUT P2, RZ, R16, 0x1, RZ, 0xc0, !PT ;  /* 0x0000000110ff7812 */ /* 0x000fda000784c0ff */
[----:B------:R-:W-:Y:S05]  /*3b70*/  @P2 BRA `(.L_x_2863) ;  /* 0x0000000000d42947 */ /* 0x000fea0003800000 */
[----:B----4-:R4:W0:Y:S01]  /*3b80*/  LDS.128 R4, [R89] ;  /* 0x0000000059047984 */ /* 0x0108220000000c00 */
[C---:B---3--:R-:W-:Y:S01]  /*3b90*/  LEA R12, P2, R17.reuse, R14, 0x1 ;  /* 0x0000000e110c7211 */ /* 0x048fe200078408ff */
[----:B------:R-:W-:Y:S03]  /*3ba0*/  BSSY B2, `(.L_x_2868) ;  /* 0x0000031000027945 */ /* 0x000fe60003800000 */
[----:B--2---:R-:W-:Y:S02]  /*3bb0*/  LEA.HI.X R13, R17, R99, R212, 0x1, P2 ;  /* 0x00000063110d7211 */ /* 0x004fe400010f0cd4 */
[----:B------:R-:W-:-:S13]  /*3bc0*/  ISETP.GE.AND P2, PT, R214, R88, PT ;  /* 0x00000058d600720c */ /* 0x000fda0003f46270 */
[----:B----4-:R-:W-:Y:S05]  /*3bd0*/  @P2 BRA `(.L_x_2869) ;  /* 0x0000000000b42947 */ /* 0x010fea0003800000 */
[----:B------:R-:W-:Y:S01]  /*3be0*/  SHF.R.U64 R42, R42, 0x10, R43 ;  /* 0x000000102a2a7819 */ /* 0x000fe2000000122b */
[----:B0-----:R-:W-:Y:S01]  /*3bf0*/  IMAD.U32 R11, R6, 0x10000, RZ ;  /* 0x00010000060b7824 */ /* 0x001fe200078e00ff */
[--C-:B------:R-:W-:Y:S01]  /*3c00*/  SHF.R.U64 R14, R40, 0x10, R41.reuse ;  /* 0x00000010280e7819 */ /* 0x100fe20000001229 */
[----:B------:R-:W-:Y:S01]  /*3c10*/  IMAD.U32 R40, R5, 0x10000, RZ ;  /* 0x0001000005287824 */ /* 0x000fe200078e00ff */
[----:B------:R-:W-:Y:S02]  /*3c20*/  SHF.R.U32.HI R45, RZ, 0x10, R41 ;  /* 0x00000010ff2d7819 */ /* 0x000fe40000011629 */
[----:B------:R-:W-:Y:S02]  /*3c30*/  PRMT R42, R101, 0x5432, R42 ;  /* 0x00005432652a7816 */ /* 0x000fe4000000002a */
[----:B------:R-:W-:Y:S02]  /*3c40*/  PRMT R41, R100, 0x5432, R14 ;  /* 0x0000543264297816 */ /* 0x000fe4000000000e */
[----:B------:R-:W-:-:S02]  /*3c50*/  SHF.R.U32.HI R99, RZ, 0x10, R43 ;  /* 0x00000010ff637819 */ /* 0x000fc4000001162b */
[----:B------:R-:W-:Y:S02]  /*3c60*/  LOP3.LUT R15, R5, 0xffff0000, RZ, 0xc0, !PT ;  /* 0xffff0000050f7812 */ /* 0x000fe400078ec0ff */
[C---:B------:R-:W-:Y:S01]  /*3c70*/  LOP3.LUT R47, R42.reuse, 0xffff0000, RZ, 0xc0, !PT ;  /* 0xffff00002a2f7812 */ /* 0x040fe200078ec0ff */
[----:B------:R-:W-:Y:S01]  /*3c80*/  IMAD.U32 R42, R42, 0x10000, RZ ;  /* 0x000100002a2a7824 */ /* 0x000fe200078e00ff */
[----:B------:R-:W-:Y:S02]  /*3c90*/  PRMT R45, R112, 0x5410, R45 ;  /* 0x00005410702d7816 */ /* 0x000fe4000000002d */
[----:B------:R-:W-:Y:S01]  /*3ca0*/  LOP3.LUT R44, R41, 0xffff0000, RZ, 0xc0, !PT ;  /* 0xffff0000292c7812 */ /* 0x000fe200078ec0ff */
[-C--:B------:R-:W-:Y:S01]  /*3cb0*/  FMUL.FTZ R5, R15, R47.reuse ;  /* 0x0000002f0f057220 */ /* 0x080fe20000410000 */
[----:B------:R-:W-:Y:S01]  /*3cc0*/  PRMT R99, R113, 0x5410, R99 ;  /* 0x0000541071637816 */ /* 0x000fe20000000063 */
[----:B------:R-:W-:Y:S01]  /*3cd0*/  IMAD.U32 R46, R45, 0x10000, RZ ;  /* 0x000100002d2e7824 */ /* 0x000fe200078e00ff */
[----:B------:R-:W-:Y:S01]  /*3ce0*/  LOP3.LUT R43, R6, 0xffff0000, RZ, 0xc0, !PT ;  /* 0xffff0000062b7812 */ /* 0x000fe200078ec0ff */
[-C--:B------:R-:W-:Y:S01]  /*3cf0*/  FMUL.FTZ R108, R15, R44.reuse ;  /* 0x0000002c0f6c7220 */ /* 0x080fe20000410000 */
[C---:B------:R-:W-:Y:S01]  /*3d00*/  FFMA.FTZ R5, R40.reuse, R44, -R5 ;  /* 0x0000002c28057223 */ /* 0x040fe20000010805 */
[----:B------:R-:W-:Y:S01]  /*3d10*/  IMAD.U32 R14, R99, 0x10000, RZ ;  /* 0x00010000630e7824 */ /* 0x000fe200078e00ff */
[----:B------:R-:W-:Y:S01]  /*3d20*/  LOP3.LUT R6, R7, 0xffff0000, RZ, 0xc0, !PT ;  /* 0xffff000007067812 */ /* 0x000fe200078ec0ff */
[----:B------:R-:W-:Y:S01]  /*3d30*/  FFMA.FTZ R40, R40, R47, R108 ;  /* 0x0000002f28287223 */ /* 0x000fe2000001006c */
[----:B------:R-:W-:Y:S01]  /*3d40*/  FMUL.FTZ R110, R43, R46 ;  /* 0x0000002e2b6e7220 */ /* 0x000fe20000410000 */
[----:B------:R-:W-:Y:S01]  /*3d50*/  LOP3.LUT R99, R99, 0xffff0000, RZ, 0xc0, !PT ;  /* 0xffff000063637812 */ /* 0x000fe200078ec0ff */
[-C--:B------:R-:W-:Y:S01]  /*3d60*/  FMUL.FTZ R108, R43, R14.reuse ;  /* 0x0000000e2b6c7220 */ /* 0x080fe20000410000 */
[----:B------:R-:W-:Y:S01]  /*3d70*/  LOP3.LUT R45, R45, 0xffff0000, RZ, 0xc0, !PT ;  /* 0xffff00002d2d7812 */ /* 0x000fe200078ec0ff */
[C---:B------:R-:W-:Y:S01]  /*3d80*/  IMAD.U32 R15, R4.reuse, 0x10000, RZ ;  /* 0x00010000040f7824 */ /* 0x040fe200078e00ff */
[----:B------:R-:W-:Y:S01]  /*3d90*/  LOP3.LUT R44, R4, 0xffff0000, RZ, 0xc0, !PT ;  /* 0xffff0000042c7812 */ /* 0x000fe200078ec0ff */
[----:B------:R-:W-:Y:S01]  /*3da0*/  FFMA.FTZ R43, R11, R14, R110 ;  /* 0x0000000e0b2b7223 */ /* 0x000fe2000001006e */
[----:B------:R-:W-:-:S02]  /*3db0*/  IMAD.U32 R7, R7, 0x10000, RZ ;  /* 0x0001000007077824 */ /* 0x000fc400078e00ff */
[----:B------:R-:W-:Y:S01]  /*3dc0*/  FFMA.FTZ R4, R11, R46, -R108 ;  /* 0x0000002e0b047223 */ /* 0x000fe2000001086c */
[C---:B------:R-:W-:Y:S01]  /*3dd0*/  FMUL.FTZ R14, R6.reuse, R99 ;  /* 0x00000063060e7220 */ /* 0x040fe20000410000 */
[-C--:B------:R-:W-:Y:S01]  /*3de0*/  FMUL.FTZ R46, R6, R45.reuse ;  /* 0x0000002d062e7220 */ /* 0x080fe20000410000 */
[----:B------:R-:W-:Y:S02]  /*3df0*/  IMAD.U32 R41, R41, 0x10000, RZ ;  /* 0x0001000029297824 */ /* 0x000fe400078e00ff */
[C---:B------:R-:W-:Y:S01]  /*3e00*/  FMUL.FTZ R6, R44.reuse, R42 ;  /* 0x0000002a2c067220 */ /* 0x040fe20000410000 */
[C---:B------:R-:W-:Y:S01]  /*3e10*/  FFMA.FTZ R14, R7.reuse, R45, -R14 ;  /* 0x0000002d070e7223 */ /* 0x040fe2000001080e */
[----:B------:R-:W-:Y:S01]  /*3e20*/  FFMA.FTZ R7, R7, R99, R46 ;  /* 0x0000006307077223 */ /* 0x000fe2000001002e */
[-C--:B------:R-:W-:Y:S01]  /*3e30*/  FMUL.FTZ R11, R44, R41.reuse ;  /* 0x000000292c0b7220 */ /* 0x080fe20000410000 */
[----:B------:R-:W-:Y:S01]  /*3e40*/  FFMA.FTZ R6, R15, R41, -R6 ;  /* 0x000000290f067223 */ /* 0x000fe20000010806 */
[----:B------:R-:W-:-:S02]  /*3e50*/  F2FP.BF16.F32.PACK_AB R5, R40, R5 ;  /* 0x000000052805723e */ /* 0x000fc400000010ff */
[----:B------:R-:W-:Y:S01]  /*3e60*/  FFMA.FTZ R11, R15, R42, R11 ;  /* 0x0000002a0f0b7223 */ /* 0x000fe2000001000b */
[----:B------:R-:W-:Y:S02]  /*3e70*/  F2FP.BF16.F32.PACK_AB R7, R7, R14 ;  /* 0x0000000e0707723e */ /* 0x000fe400000010ff */
[----:B------:R-:W-:Y:S02]  /*3e80*/  F2FP.BF16.F32.PACK_AB R14, R43, R4 ;  /* 0x000000042b0e723e */ /* 0x000fe400000010ff */
[----:B------:R-:W-:-:S03]  /*3e90*/  F2FP.BF16.F32.PACK_AB R4, R11, R6 ;  /* 0x000000060b04723e */ /* 0x000fc600000010ff */
[----:B------:R-:W-:-:S07]  /*3ea0*/  IMAD.MOV.U32 R6, RZ, RZ, R14 ;  /* 0x000000ffff067224 */ /* 0x000fce00078e000e */
.L_x_2869:
[----:B------:R-:W-:Y:S05]  /*3eb0*/  BSYNC B2 ;  /* 0x0000000000027941 */ /* 0x000fea0003800000 */
.L_x_2868:
[----:B0-----:R0:W-:Y:S02]  /*3ec0*/  ST.E.128 desc[UR52][R12.64], R4 ;  /* 0x000000040c007985 */ /* 0x0011e4000c101d34 */
.L_x_2863:
[----:B------:R-:W-:Y:S05]  /*3ed0*/  BSYNC B1 ;  /* 0x0000000000017941 */ /* 0x000fea0003800000 */
.L_x_2862:
[----:B------:R-:W-:-:S03]  /*3ee0*/  UMOV UR4, 0xffffffff ;  /* 0xffffffff00047882 */ /* 0x000fc60000000000 */
[----:B------:R-:W-:Y:S05]  /*3ef0*/  BRA.DIV UR4, `(.L_x_2870) ;  /* 0x000001fe04287947 */ /* 0x000fea000b800000 */
[----:B-1----:R-:W1:Y:S04]  /*3f00*/  SHFL.IDX PT, R97, R97, 0x1, 0x1c1f ;  /* 0x003c1f0061617f89 */ /* 0x002e6800000e0000 */
[----:B---3--:R3:W0:Y:S02]  /*3f10*/  SHFL.IDX PT, R14, R96, 0x1, 0x1c1f ;  /* 0x003c1f00600e7f89 */ /* 0x00862400000e0000 */
.L_x_3214:
[----:B------:R-:W-:Y:S05]  /*3f20*/  @P4 BRA `(.L_x_2871) ;  /* 0x0000002000244947 */ /* 0x000fea0003800000 */
[----:B------:R-:W-:Y:S04]  /*3f30*/  BSSY B1, `(.L_x_2872) ;  /* 0x0000037000017945 */ /* 0x000fe80003800000 */
[----:B------:R-:W-:Y:S05]  /*3f40*/  @P1 BRA `(.L_x_2873) ;  /* 0x0000000000d41947 */ /* 0x000fea0003800000 */
[----:B0---4-:R0:W4:Y:S01]  /*3f50*/  LDS.128 R4, [R98+0x2000] ;  /* 0x0020000062047984 */ /* 0x0111220000000c00 */
[C---:B------:R-:W-:Y:S01]  /*3f60*/  LEA R12, P2, R18.reuse, R14, 0x1 ;  /* 0x0000000e120c7211 */ /* 0x040fe200078408ff */
[----:B------:R-:W-:Y:S03]  /*3f70*/  BSSY B2, `(.L_x_2874) ;  /* 0x0000031000027945 */ /* 0x000fe60003800000 */
[----:B-1----:R-:W-:Y:S02]  /*3f80*/  LEA.HI.X R13, R18, R97, R19, 0x1, P2 ;  /* 0x00000061120d7211 */ /* 0x002fe400010f0c13 */
[----:B------:R-:W-:-:S13]  /*3f90*/  ISETP.GE.AND P2, PT, R204, R88, PT ;  /* 0x00000058cc00720c */ /* 0x000fda0003f46270 */
[----:B0-----:R-:W-:Y:S05]  /*3fa0*/  @P2 BRA `(.L_x_2875) ;  /* 0x0000000000b42947 */ /* 0x001fea0003800000 */
[----:B------:R-:W-:Y:S01]  /*3fb0*/  SHF.R.U64 R40, R36, 0x10, R37 ;  /* 0x0000001024287819 */ /* 0x000fe20000001225 */
[----:B----4-:R-:W-:Y:S01]  /*3fc0*/  IMAD.U32 R15, R6, 0x10000, RZ ;  /* 0x00010000060f7824 */ /* 0x010fe200078e00ff */
[--C-:B------:R-:W-:Y:S02]  /*3fd0*/  SHF.R.U64 R36, R38, 0x10, R39.reuse ;  /* 0x0000001026247819 */ /* 0x100fe40000001227 */
[----:B------:R-:W-:Y:S02]  /*3fe0*/  SHF.R.U32.HI R39, RZ, 0x10, R39 ;  /* 0x00000010ff277819 */ /* 0x000fe40000011627 */
[----:B------:R-:W-:Y:S02]  /*3ff0*/  PRMT R105, R105, 0x5410, R36 ;  /* 0x0000541069697816 */ /* 0x000fe40000000024 */
[----:B------:R-:W-:Y:S02]  /*4000*/  PRMT R107, R107, 0x5410, R40 ;  /* 0x000054106b6b7816 */ /* 0x000fe40000000028 */
[----:B------:R-:W-:-:S02]  /*4010*/  SHF.R.U32.HI R41, RZ, 0x10, R37 ;  /* 0x00000010ff297819 */ /* 0x000fc40000011625 */
[----:B------:R-:W-:Y:S02]  /*4020*/  PRMT R104, R104, 0x5410, R39 ;  /* 0x0000541068687816 */ /* 0x000fe40000000027 */
[----:B------:R-:W-:Y:S02]  /*4030*/  LOP3.LUT R36, R5, 0xffff0000, RZ, 0xc0, !PT ;  /* 0xffff000005247812 */ /* 0x000fe400078ec0ff */
[----:B------:R-:W-:Y:S01]  /*4040*/  LOP3.LUT R39, R105, 0xffff0000, RZ, 0xc0, !PT ;  /* 0xffff000069277812 */ /* 0x000fe200078ec0ff */
[----:B------:R-:W-:Y:S01]  /*4050*/  IMAD.U32 R42, R104, 0x10000, RZ ;  /* 0x00010000682a7824 */ /* 0x000fe200078e00ff */
[----:B------:R-:W-:Y:S01]  /*4060*/  LOP3.LUT R38, R107, 0xffff0000, RZ, 0xc0, !PT ;  /* 0xffff00006b267812 */ /* 0x000fe200078ec0ff */
[----:B------:R-:W-:Y:S01]  /*4070*/  IMAD.U32 R105, R105, 0x10000, RZ ;  /* 0x0001000069697824 */ /* 0x000fe200078e00ff */
[----:B------:R-:W-:Y:S01]  /*4080*/  PRMT R106, R106, 0x5410, R41 ;  /* 0x000054106a6a7816 */ /* 0x000fe20000000029 */
[----:B------:R-:W-:Y:S01]  /*4090*/  FMUL.FTZ R44, R36, R39 ;  /* 0x00000027242c7220 */ /* 0x000fe20000410000 */
[----:B------:R-:W-:Y:S01]  /*40a0*/  LOP3.LUT R37, R6, 0xffff0000, RZ, 0xc0, !PT ;  /* 0xffff000006257812 */ /* 0x000fe200078ec0ff */
[C---:B------:R-:W-:Y:S01]  /*40b0*/  IMAD.U32 R6, R7.reuse, 0x10000, RZ ;  /* 0x0001000007067824 */ /* 0x040fe200078e00ff */
[----:B------:R-:W-:Y:S01]  /*40c0*/  LOP3.LUT R11, R7, 0xffff0000, RZ, 0xc0, !PT ;  /* 0xffff0000070b7812 */ /* 0x000fe200078ec0ff */
[----:B------:R-:W-:-:S02]  /*40d0*/  IMAD.U32 R7, R5, 0x10000, RZ ;  /* 0x0001000005077824 */ /* 0x000fc400078e00ff */
[----:B------:R-:W-:Y:S01]  /*40e0*/  FMUL.FTZ R36, R36, R38 ;  /* 0x0000002624247220 */ /* 0x000fe20000410000 */
[----:B------:R-:W-:Y:S02]  /*40f0*/  IMAD.U32 R40, R106, 0x10000, RZ ;  /* 0x000100006a287824 */ /* 0x000fe400078e00ff */
[----:B------:R-:W-:Y:S01]  /*4100*/  FMUL.FTZ R46, R37, R42 ;  /* 0x0000002a252e7220 */ /* 0x000fe20000410000 */
[C---:B------:R-:W-:Y:S01]  /*4110*/  FFMA.FTZ R44, R7.reuse, R38, -R44 ;  /* 0x00000026072c7223 */ /* 0x040fe2000001082c */
[C---:B------:R-:W-:Y:S02]  /*4120*/  IMAD.U32 R5, R4.reuse, 0x10000, RZ ;  /* 0x0001000004057824 */ /* 0x040fe400078e00ff */
[----:B------:R-:W-:Y:S01]  /*4130*/  FFMA.FTZ R7, R7, R39, R36 ;  /* 0x0000002707077223 */ /* 0x000fe20000010024 */
[----:B------:R-:W-:Y:S01]  /*4140*/  LOP3.LUT R4, R4, 0xffff0000, RZ, 0xc0, !PT ;  /* 0xffff000004047812 */ /* 0x000fe200078ec0ff */
[-C--:B------:R-:W-:Y:S01]  /*4150*/  FMUL.FTZ R36, R37, R40.reuse ;  /* 0x0000002825247220 */ /* 0x080fe20000410000 */
[----:B------:R-:W-:Y:S01]  /*4160*/  LOP3.LUT R104, R104, 0xffff0000, RZ, 0xc0, !PT ;  /* 0xffff000068687812 */ /* 0x000fe200078ec0ff */
[----:B------:R-:W-:Y:S01]  /*4170*/  IMAD.U32 R107, R107, 0x10000, RZ ;  /* 0x000100006b6b7824 */ /* 0x000fe200078e00ff */
[----:B------:R-:W-:Y:S01]  /*4180*/  LOP3.LUT R106, R106, 0xffff0000, RZ, 0xc0, !PT ;  /* 0xffff00006a6a7812 */ /* 0x000fe200078ec0ff */
[C---:B------:R-:W-:Y:S01]  /*4190*/  FFMA.FTZ R46, R15.reuse, R40, -R46 ;  /* 0x000000280f2e7223 */ /* 0x040fe2000001082e */
[----:B------:R-:W-:Y:S01]  /*41a0*/  FFMA.FTZ R15, R15, R42, R36 ;  /* 0x0000002a0f0f7223 */ /* 0x000fe20000010024 */
[C---:B------:R-:W-:Y:S01]  /*41b0*/  FMUL.FTZ R37, R11.reuse, R104 ;  /* 0x000000680b257220 */ /* 0x040fe20000410000 */
[C---:B------:R-:W-:Y:S01]  /*41c0*/  FMUL.FTZ R36, R4.reuse, R105 ;  /* 0x0000006904247220 */ /* 0x040fe20000410000 */
[-C--:B------:R-:W-:Y:S01]  /*41d0*/  FMUL.FTZ R11, R11, R106.reuse ;  /* 0x0000006a0b0b7220 */ /* 0x080fe20000410000 */
[-C--:B------:R-:W-:Y:S01]  /*41e0*/  FMUL.FTZ R4, R4, R107.reuse ;  /* 0x0000006b04047220 */ /* 0x080fe20000410000 */
[C---:B------:R-:W-:Y:S01]  /*41f0*/  FFMA.FTZ R37, R6.reuse, R106, -R37 ;  /* 0x0000006a06257223 */ /* 0x040fe20000010825 */
[C---:B------:R-:W-:Y:S01]  /*4200*/  FFMA.FTZ R36, R5.reuse, R107, -R36 ;  /* 0x0000006b05247223 */ /* 0x040fe20000010824 */
[----:B------:R-:W-:Y:S01]  /*4210*/  FFMA.FTZ R6, R6, R104, R11 ;  /* 0x0000006806067223 */ /* 0x000fe2000001000b */
[----:B------:R-:W-:Y:S01]  /*4220*/  FFMA.FTZ R5, R5, R105, R4 ;  /* 0x0000006905057223 */ /* 0x000fe20000010004 */
[----:B------:R-:W-:-:S03]  /*4230*/  F2FP.BF16.F32.PACK_AB R44, R7, R44 ;  /* 0x0000002c072c723e */ /* 0x000fc600000010ff */
[----:B------:R-:W-:Y:S02]  /*4240*/  F2FP.BF16.F32.PACK_AB R7, R6, R37 ;  /* 0x000000250607723e */ /* 0x000fe400000010ff */
[----:B------:R-:W-:Y:S01]  /*4250*/  F2FP.BF16.F32.PACK_AB R4, R5, R36 ;  /* 0x000000240504723e */ /* 0x000fe200000010ff */
[----:B------:R-:W-:Y:S01]  /*4260*/  IMAD.MOV.U32 R5, RZ, RZ, R44 ;  /* 0x000000ffff057224 */ /* 0x000fe200078e002c */
[----:B------:R-:W-:-:S07]  /*4270*/  F2FP.BF16.F32.PACK_AB R6, R15, R46 ;  /* 0x0000002e0f06723e */ /* 0x000fce00000010ff */
.L_x_2875:
[----:B------:R-:W-:Y:S05]  /*4280*/  BSYNC B2 ;  /* 0x0000000000027941 */ /* 0x000fea0003800000 */
.L_x_2874:
[----:B----4-:R0:W-:Y:S02]  /*4290*/  ST.E.128 desc[UR52][R12.64], R4 ;  /* 0x000000040c007985 */ /* 0x0101e4000c101d34 */
.L_x_2873:
[----:B------:R-:W-:Y:S05]  /*42a0*/  BSYNC B1 ;  /* 0x0000000000017941 */ /* 0x000fea0003800000 */
.L_x_2872:
[----:B------:R-:W-:-:S13]  /*42b0*/  LOP3.LUT P2, RZ, R16, 0x1, RZ, 0xc0, !PT ;  /* 0x0000000110ff7812 */ /* 0x000fda000784c0ff */
[----:B------:R-:W-:Y:S05]  /*42c0*/  @P2 BRA `(.L_x_2871) ;  /* 0x0000001c003c2947 */ /* 0x000fea0003800000 */
[----:B0---4-:R0:W4:Y:S01]  /*42d0*/  LDS.128 R4, [R89+0x2000] ;  /* 0x0020000059047984 */ /* 0x0111220000000c00 */
        /* <DEDUP_REMOVED lines=51> */
.L_x_2877:
[----:B------:R-:W-:Y:S05]  /*4610*/  BSYNC B1 ;  /* 0x0000000000017941 */ /* 0x000fea0003800000 */
.L_x_2876:
[----:B----4-:R0:W-:Y:S01]  /*4620*/  ST.E.128 desc[UR52][R12.64], R4 ;  /* 0x000000040c007985 */ /* 0x0101e2000c101d34 */
[----:B------:R-:W-:Y:S05]  /*4630*/  BRA `(.L_x_2871) ;  /* 0x0000001800607947 */ /* 0x000fea0003800000 */
.L_x_2853:
[----:B------:R-:W-:-:S05]  /*4640*/  VIADD R11, R208, 0x40 ;  /* 0x00000040d00b7836 */ /* 0x000fca0000000000 */
[----:B------:R-:W-:-:S04]  /*4650*/  ISETP.GE.AND P2, PT, R11, R94, PT ;  /* 0x0000005e0b00720c */ /* 0x000fc80003f46270 */
[----:B------:R-:W-:-:S13]  /*4660*/  ISETP.GE.OR P2, PT, R18, R88, P2 ;  /* 0x000000581200720c */ /* 0x000fda0001746670 */
[----:B------:R-:W-:Y:S01]  /*4670*/  @!P2 IADD3 R38, P3, P4, R20, R6, R57 ;  /* 0x000000061426a210 */ /* 0x000fe20007c7e039 */
[----:B------:R-:W0:Y:S03]  /*4680*/  @!P2 LDC.64 R14, c[0x0][0x3e8] ;  /* 0x0000fa00ff0eab82 */ /* 0x000e260000000a00 */
[----:B------:R-:W-:Y:S02]  /*4690*/  @!P2 IADD3.X R39, R67, R87, R56, P3, P4 ;  /* 0x000000574327a210 */ /* 0x000fe40001fe8438 */
[----:B------:R-:W-:-:S03]  /*46a0*/  @!P2 IADD3 R11, P3, P4, R52, R4, R59 ;  /* 0x00000004340ba210 */ /* 0x000fc60007c7e03b */
[----:B------:R-:W1:Y:S01]  /*46b0*/  @!P2 LDC.64 R12, c[0x0][0x400] ;  /* 0x00010000ff0cab82 */ /* 0x000e620000000a00 */
[----:B------:R-:W-:Y:S02]  /*46c0*/  @!P2 IADD3.X R40, R69, R95, R58, P3, P4 ;  /* 0x0000005f4528a210 */ /* 0x000fe40001fe843a */
[----:B------:R-:W-:-:S04]  /*46d0*/  ISETP.GE.AND P3, PT, R208, R94, PT ;  /* 0x0000005ed000720c */ /* 0x000fc80003f66270 */
[----:B------:R-:W-:-:S13]  /*46e0*/  ISETP.GE.OR P3, PT, R18, R88, P3 ;  /* 0x000000581200720c */ /* 0x000fda0001f66670 */
[----:B------:R-:W2:Y:S01]  /*46f0*/  @!P3 LDC.64 R32, c[0x0][0x3e8] ;  /* 0x0000fa00ff20bb82 */ /* 0x000ea20000000a00 */
[----:B------:R-:W-:-:S05]  /*4700*/  @!P3 IADD3 R6, P4, R20, R6, RZ ;  /* 0x000000061406b210 */ /* 0x000fca0007f9e0ff */
[----:B------:R-:W-:Y:S02]  /*4710*/  @!P3 IMAD.X R5, R87, 0x1, R67, P4 ;  /* 0x000000015705b824 */ /* 0x000fe400020e0643 */
[----:B------:R-:W3:Y:S01]  /*4720*/  @!P3 LDC.64 R36, c[0x0][0x400] ;  /* 0x00010000ff24bb82 */ /* 0x000ee20000000a00 */
[----:B--2---:R-:W-:-:S04]  /*4730*/  @!P3 LEA R32, P4, R6, R32, 0x1 ;  /* 0x000000200620b211 */ /* 0x004fc800078808ff */
[----:B------:R-:W-:Y:S02]  /*4740*/  @!P3 LEA.HI.X R33, R6, R33, R5, 0x1, P4 ;  /* 0x000000210621b211 */ /* 0x000fe400020f0c05 */
[----:B------:R-:W-:Y:S02]  /*4750*/  CS2R R6, SRZ ;  /* 0x0000000000067805 */ /* 0x000fe4000001ff00 */
[----:B------:R-:W-:-:S05]  /*4760*/  @!P3 IADD3 R4, P4, R52, R4, RZ ;  /* 0x000000043404b210 */ /* 0x000fca0007f9e0ff */
[----:B------:R-:W-:Y:S01]  /*4770*/  @!P3 IMAD.X R5, R95, 0x1, R69, P4 ;  /* 0x000000015f05b824 */ /* 0x000fe200020e0645 */
[----:B---3--:R-:W-:-:S04]  /*4780*/  @!P3 LEA R36, P4, R4, R36, 0x1 ;  /* 0x000000240424b211 */ /* 0x008fc800078808ff */
[----:B------:R-:W-:Y:S02]  /*4790*/  @!P3 LEA.HI.X R37, R4, R37, R5, 0x1, P4 ;  /* 0x000000250425b211 */ /* 0x000fe400020f0c05 */
[----:B------:R-:W-:Y:S02]  /*47a0*/  CS2R R4, SRZ ;  /* 0x0000000000047805 */ /* 0x000fe4000001ff00 */
[----:B------:R-:W-:-:S04]  /*47b0*/  CS2R R34, SRZ ;  /* 0x0000000000227805 */ /* 0x000fc8000001ff00 */
[----:B------:R2:W3:Y:S02]  /*47c0*/  @!P3 LDG.E.128 R4, desc[UR52][R32.64] ;  /* 0x000000342004b981 */ /* 0x0004e4000c1e1d00 */
[----:B--2---:R-:W-:-:S06]  /*47d0*/  CS2R R32, SRZ ;  /* 0x0000000000207805 */ /* 0x004fcc000001ff00 */
[----:B------:R2:W4:Y:S01]  /*47e0*/  @!P3 LDG.E.128 R32, desc[UR52][R36.64] ;  /* 0x000000342420b981 */ /* 0x000522000c1e1d00 */
[----:B0-----:R-:W-:-:S04]  /*47f0*/  @!P2 LEA R14, P3, R38, R14, 0x1 ;  /* 0x0000000e260ea211 */ /* 0x001fc800078608ff */
[----:B------:R-:W-:Y:S02]  /*4800*/  @!P2 LEA.HI.X R15, R38, R15, R39, 0x1, P3 ;  /* 0x0000000f260fa211 */ /* 0x000fe400018f0c27 */
[----:B------:R-:W-:Y:S02]  /*4810*/  CS2R R38, SRZ ;  /* 0x0000000000267805 */ /* 0x000fe4000001ff00 */
[C---:B-1----:R-:W-:Y:S02]  /*4820*/  @!P2 LEA R12, P3, R11.reuse, R12, 0x1 ;  /* 0x0000000c0b0ca211 */ /* 0x042fe400078608ff */
[----:B--2---:R-:W-:Y:S02]  /*4830*/  CS2R R36, SRZ ;  /* 0x0000000000247805 */ /* 0x004fe4000001ff00 */
[----:B------:R-:W-:Y:S02]  /*4840*/  @!P2 LEA.HI.X R13, R11, R13, R40, 0x1, P3 ;  /* 0x0000000d0b0da211 */ /* 0x000fe400018f0c28 */
[----:B------:R-:W-:-:S02]  /*4850*/  CS2R R42, SRZ ;  /* 0x00000000002a7805 */ /* 0x000fc4000001ff00 */
[----:B------:R-:W-:Y:S01]  /*4860*/  CS2R R40, SRZ ;  /* 0x0000000000287805 */ /* 0x000fe2000001ff00 */
[----:B------:R-:W2:Y:S05]  /*4870*/  @!P2 LDG.E.128 R36, desc[UR52][R14.64] ;  /* 0x000000340e24a981 */ /* 0x000eaa000c1e1d00 */
[----:B------:R0:W5:Y:S01]  /*4880*/  @!P2 LDG.E.128 R40, desc[UR52][R12.64] ;  /* 0x000000340c28a981 */ /* 0x000162000c1e1d00 */
[----:B------:R-:W-:Y:S01]  /*4890*/  UISETP.NE.AND UP0, UPT, UR50, 0x3, UPT ;  /* 0x000000033200788c */ /* 0x000fe2000bf05270 */
[----:B------:R-:W-:-:S05]  /*48a0*/  ISETP.GE.AND P2, PT, R18, R88, PT ;  /* 0x000000581200720c */ /* 0x000fca0003f46270 */
[----:B------:R-:W-:Y:S01]  /*48b0*/  PLOP3.LUT P3, PT, PT, PT, UP0, 0x80, 0x0 ;  /* 0x000000000000781c */ /* 0x000fe20003f6f008 */
[----:B---3--:R-:W-:Y:S02]  /*48c0*/  IMAD.MOV.U32 R11, RZ, RZ, R6 ;  /* 0x000000ffff0b7224 */ /* 0x008fe400078e0006 */
[----:B------:R-:W-:Y:S02]  /*48d0*/  IMAD.MOV.U32 R44, RZ, RZ, R7 ;  /* 0x000000ffff2c7224 */ /* 0x000fe400078e0007 */
[----:B------:R-:W-:Y:S01]  /*48e0*/  IMAD.MOV.U32 R45, RZ, RZ, R4 ;  /* 0x000000ffff2d7224 */ /* 0x000fe200078e0004 */
[----:B------:R-:W-:Y:S01]  /*48f0*/  PRMT R114, R114, 0x5410, R11 ;  /* 0x0000541072727816 */ /* 0x000fe2000000000b */
[----:B------:R-:W-:Y:S01]  /*4900*/  IMAD.MOV.U32 R46, RZ, RZ, R5 ;  /* 0x000000ffff2e7224 */ /* 0x000fe200078e0005 */
[----:B------:R-:W-:Y:S02]  /*4910*/  PRMT R109, R44, 0x7610, R109 ;  /* 0x000076102c6d7816 */ /* 0x000fe4000000006d */
[----:B------:R-:W-:-:S02]  /*4920*/  PRMT R116, R45, 0x7610, R116 ;  /* 0x000076102d747816 */ /* 0x000fc40000000074 */
[----:B------:R-:W-:Y:S01]  /*4930*/  PRMT R104, R46, 0x7610, R104 ;  /* 0x000076102e687816 */ /* 0x000fe20000000068 */
[----:B----4-:R-:W-:Y:S02]  /*4940*/  IMAD.MOV.U32 R11, RZ, RZ, R34 ;  /* 0x000000ffff0b7224 */ /* 0x010fe400078e0022 */
[----:B0-----:R-:W-:Y:S02]  /*4950*/  IMAD.MOV.U32 R12, RZ, RZ, R35 ;  /* 0x000000ffff0c7224 */ /* 0x001fe400078e0023 */
[----:B------:R-:W-:Y:S01]  /*4960*/  IMAD.MOV.U32 R13, RZ, RZ, R32 ;  /* 0x000000ffff0d7224 */ /* 0x000fe200078e0020 */
[----:B------:R-:W-:Y:S01]  /*4970*/  PRMT R115, R115, 0x5410, R11 ;  /* 0x0000541073737816 */ /* 0x000fe2000000000b */
[----:B------:R-:W-:Y:S01]  /*4980*/  IMAD.MOV.U32 R14, RZ, RZ, R33 ;  /* 0x000000ffff0e7224 */ /* 0x000fe200078e0021 */
[----:B------:R-:W-:Y:S02]  /*4990*/  PRMT R117, R12, 0x7610, R117 ;  /* 0x000076100c757816 */ /* 0x000fe40000000075 */
[----:B------:R-:W-:-:S02]  /*49a0*/  PRMT R118, R13, 0x7610, R118 ;  /* 0x000076100d767816 */ /* 0x000fc40000000076 */
[----:B------:R-:W-:Y:S01]  /*49b0*/  PRMT R105, R14, 0x7610, R105 ;  /* 0x000076100e697816 */ /* 0x000fe20000000069 */
[----:B--2---:R-:W-:Y:S02]  /*49c0*/  IMAD.MOV.U32 R11, RZ, RZ, R38 ;  /* 0x000000ffff0b7224 */ /* 0x004fe400078e0026 */
[----:B------:R-:W-:Y:S02]  /*49d0*/  IMAD.MOV.U32 R12, RZ, RZ, R39 ;  /* 0x000000ffff0c7224 */ /* 0x000fe400078e0027 */
[----:B------:R-:W-:Y:S01]  /*49e0*/  IMAD.MOV.U32 R13, RZ, RZ, R36 ;  /* 0x000000ffff0d7224 */ /* 0x000fe200078e0024 */
[----:B------:R-:W-:Y:S01]  /*49f0*/  PRMT R115, R11, 0x7610, R115 ;  /* 0x000076100b737816 */ /* 0x000fe20000000073 */
[----:B------:R-:W-:Y:S02]  /*4a00*/  IMAD.MOV.U32 R14, RZ, RZ, R37 ;  /* 0x000000ffff0e7224 */ /* 0x000fe400078e0025 */
[----:B-----5:R-:W-:Y:S01]  /*4a10*/  IMAD.MOV.U32 R11, RZ, RZ, R42 ;  /* 0x000000ffff0b7224 */ /* 0x020fe200078e002a */
[----:B------:R-:W-:Y:S01]  /*4a20*/  PRMT R113, R12, 0x5410, R13 ;  /* 0x000054100c717816 */ /* 0x000fe2000000000d */
        /* <DEDUP_REMOVED lines=9> */
.L_x_2878:
[----:B------:R-:W-:Y:S01]  /*4ac0*/  IMAD R87, R22, 0x8, R23 ;  /* 0x0000000816577824 */ /* 0x000fe200078e0217 */
[----:B------:R-:W-:Y:S01]  /*4ad0*/  SHF.L.U32 R95, R213, 0x1f, RZ ;  /* 0x0000001fd55f7819 */ /* 0x000fe200000006ff */
[----:B------:R-:W0:Y:S01]  /*4ae0*/  LDC R100, c[0x0][0x2f4] ;  /* 0x0000bd00ff647b82 */ /* 0x000e220000000800 */
[----:B------:R-:W-:Y:S02]  /*4af0*/  BSSY B1, `(.L_x_2879) ;  /* 0x0000003000017945 */ /* 0x000fe40003800000 */
[----:B------:R-:W1:Y:S02]  /*4b00*/  SYNCS.PHASECHK.TRANS64.TRYWAIT P4, [R87+URZ+0x22890], R95 ;  /* 0x0228905f570075a7 */ /* 0x000e64000808017f */
[----:B-1----:R-:W-:Y:S05]  /*4b10*/  @!P4 BRA `(.L_x_2880) ;  /* 0x000001f00068c947 */ /* 0x002fea0003800000 */
.L_x_3215:
[----:B------:R-:W-:Y:S05]  /*4b20*/  BSYNC B1 ;  /* 0x0000000000017941 */ /* 0x000fea0003800000 */
.L_x_2879:
[----:B------:R-:W-:Y:S01]  /*4b30*/  UMOV UR4, 0xffffffff ;  /* 0xffffffff00047882 */ /* 0x000fe20000000000 */
[----:B0-----:R-:W-:Y:S02]  /*4b40*/  IMAD.IADD R102, R100, 0x1, -R61 ;  /* 0x0000000164667824 */ /* 0x001fe400078e0a3d */
[----:B------:R-:W-:Y:S05]  /*4b50*/  BRA.DIV UR4, `(.L_x_2881) ;  /* 0x000001f2046c7947 */ /* 0x000fea000b800000 */
[----:B------:R0:W2:Y:S04]  /*4b60*/  SHFL.IDX PT, R98, R97, RZ, 0x1c1f ;  /* 0x001c1fff61627589 */ /* 0x0000a800000e0000 */
[----:B------:R0:W3:Y:S02]  /*4b70*/  SHFL.IDX PT, R99, R96, RZ, 0x1c1f ;  /* 0x001c1fff60637589 */ /* 0x0000e400000e0000 */
.L_x_3219:
        /* <DEDUP_REMOVED lines=9> */
[----:B------:R-:W-:Y:S01]  /*4c10*/  LEA.HI R11, R12, R11, RZ, 0x4 ;  /* 0x0000000b0c0b7211 */ /* 0x000fe200078f20ff */
[----:B------:R-:W-:-:S03]  /*4c20*/  IMAD R12, R22, 0x1800, R85 ;  /* 0x00001800160c7824 */ /* 0x000fc600078e0255 */
[----:B------:R-:W-:Y:S01]  /*4c30*/  LEA.HI.SX32 R11, R11, R70, 0x1c ;  /* 0x000000460b0b7211 */ /* 0x000fe200078fe2ff */
[----:B------:R-:W-:-:S04]  /*4c40*/  IMAD R12, R12, 0x2, R23 ;  /* 0x000000020c0c7824 */ /* 0x000fc800078e0217 */
[----:B------:R-:W-:-:S05]  /*4c50*/  IMAD.SHL.U32 R11, R11, 0x8, RZ ;  /* 0x000000080b0b7824 */ /* 0x000fca00078e00ff */
[----:B------:R-:W-:-:S04]  /*4c60*/  LOP3.LUT R13, R73, 0x38, R11, 0xf8, !PT ;  /* 0x00000038490d7812 */ /* 0x000fc800078ef80b */
[----:B------:R-:W-:-:S05]  /*4c70*/  LOP3.LUT R13, R13, R76, RZ, 0x3c, !PT ;  /* 0x0000004c0d0d7212 */ /* 0x000fca00078e3cff */
[----:B----4-:R-:W-:-:S04]  /*4c80*/  IMAD R13, R14, 0x200, R13 ;  /* 0x000002000e0d7824 */ /* 0x010fc800078e020d */
[----:B------:R-:W-:-:S04]  /*4c90*/  IMAD R14, R22, 0x1800, R13 ;  /* 0x00001800160e7824 */ /* 0x000fc800078e020d */
[----:B------:R-:W-:Y:S02]  /*4ca0*/  IMAD R44, R14, 0x2, R23 ;  /* 0x000000020e2c7824 */ /* 0x000fe400078e0217 */
[----:B------:R-:W2:Y:S04]  /*4cb0*/  LDS.128 R12, [R12+0x1c400] ;  /* 0x01c400000c0c7984 */ /* 0x000ea80000000c00 */
[----:B------:R-:W3:Y:S01]  /*4cc0*/  LDS.128 R44, [R44+0x1c400] ;  /* 0x01c400002c2c7984 */ /* 0x000ee20000000c00 */
[----:B------:R-:W-:Y:S05]  /*4cd0*/  @P2 BRA `(.L_x_2885) ;  /* 0x0000000400702947 */ /* 0x000fea0003800000 */
[----:B------:R-:W-:Y:S01]  /*4ce0*/  SHF.R.U32.HI R101, RZ, 0x10, R33 ;  /* 0x00000010ff657819 */ /* 0x000fe20000011621 */
[----:B---3--:R-:W-:Y:S01]  /*4cf0*/  IMAD.U32 R107, R45, 0x10000, RZ ;  /* 0x000100002d6b7824 */ /* 0x008fe200078e00ff */
[----:B------:R-:W-:Y:S02]  /*4d00*/  SHF.R.U32.HI R103, RZ, 0x10, R5 ;  /* 0x00000010ff677819 */ /* 0x000fe40000011605 */
[----:B------:R-:W-:Y:S01]  /*4d10*/  PRMT R101, R105, 0x5410, R101 ;  /* 0x0000541069657816 */ /* 0x000fe20000000065 */
[----:B--2---:R-:W-:Y:S01]  /*4d20*/  IMAD.U32 R105, R13, 0x10000, RZ ;  /* 0x000100000d697824 */ /* 0x004fe200078e00ff */
[----:B------:R-:W-:Y:S02]  /*4d30*/  PRMT R103, R104, 0x5410, R103 ;  /* 0x0000541068677816 */ /* 0x000fe40000000067 */
[----:B------:R-:W-:Y:S01]  /*4d40*/  LOP3.LUT R110, R45, 0xffff0000, RZ, 0xc0, !PT ;  /* 0xffff00002d6e7812 */ /* 0x000fe200078ec0ff */
[C---:B------:R-:W-:Y:S01]  /*4d50*/  IMAD.U32 R104, R101.reuse, 0x10000, RZ ;  /* 0x0001000065687824 */ /* 0x040fe200078e00ff */
[----:B------:R-:W-:Y:S01]  /*4d60*/  LOP3.LUT R101, R101, 0xffff0000, RZ, 0xc0, !PT ;  /* 0xffff000065657812 */ /* 0x000fe200078ec0ff */
[C---:B------:R-:W-:Y:S01]  /*4d70*/  IMAD.U32 R106, R103.reuse, 0x10000, RZ ;  /* 0x00010000676a7824 */ /* 0x040fe200078e00ff */
[----:B------:R-:W-:Y:S01]  /*4d80*/  LOP3.LUT R103, R103, 0xffff0000, RZ, 0xc0, !PT ;  /* 0xffff000067677812 */ /* 0x000fe200078ec0ff */
[C---:B------:R-:W-:Y:S01]  /*4d90*/  FMUL.FTZ R108, R107.reuse, R104 ;  /* 0x000000686b6c7220 */ /* 0x040fe20000410000 */
[----:B------:R-:W-:Y:S01]  /*4da0*/  SHF.R.U64 R33, R32, 0x10, R33 ;  /* 0x0000001020217819 */ /* 0x000fe20000001221 */
[-C--:B------:R-:W-:Y:S01]  /*4db0*/  FMUL.FTZ R107, R107, R106.reuse ;  /* 0x0000006a6b6b7220 */ /* 0x080fe20000410000 */
[C---:B------:R-:W-:Y:S01]  /*4dc0*/  FMUL.FTZ R45, R110.reuse, R101 ;  /* 0x000000656e2d7220 */ /* 0x040fe20000410000 */
[----:B------:R-:W-:Y:S01]  /*4dd0*/  FFMA.FTZ R106, R105, R106, -R108 ;  /* 0x0000006a696a7223 */ /* 0x000fe2000001086c */
[----:B------:R-:W-:Y:S01]  /*4de0*/  LOP3.LUT R108, R13, 0xffff0000, RZ, 0xc0, !PT ;  /* 0xffff00000d6c7812 */ /* 0x000fe200078ec0ff */
[----:B------:R-:W-:Y:S01]  /*4df0*/  FFMA.FTZ R104, R105, R104, R107 ;  /* 0x0000006869687223 */ /* 0x000fe2000001006b */
[----:B------:R-:W-:Y:S01]  /*4e00*/  SHF.R.U32.HI R105, RZ, 0x10, R35 ;  /* 0x00000010ff697819 */ /* 0x000fe20000011623 */
[-C--:B------:R-:W-:Y:S01]  /*4e10*/  FMUL.FTZ R110, R110, R103.reuse ;  /* 0x000000676e6e7220 */ /* 0x080fe20000410000 */
[----:B------:R-:W-:Y:S01]  /*4e20*/  SHF.R.U32.HI R107, RZ, 0x10, R7 ;  /* 0x00000010ff6b7819 */ /* 0x000fe20000011607 */
[C---:B------:R-:W-:Y:S01]  /*4e30*/  FFMA.FTZ R45, R108.reuse, R103, -R45 ;  /* 0x000000676c2d7223 */ /* 0x040fe2000001082d */
[----:B------:R-:W-:Y:S01]  /*4e40*/  PRMT R105, R117, 0x5410, R105 ;  /* 0x0000541075697816 */ /* 0x000fe20000000069 */
[----:B------:R-:W-:Y:S01]  /*4e50*/  FFMA.FTZ R13, R108, R101, R110 ;  /* 0x000000656c0d7223 */ /* 0x000fe2000001006e */
[----:B------:R-:W-:Y:S01]  /*4e60*/  PRMT R107, R109, 0x5410, R107 ;  /* 0x000054106d6b7816 */ /* 0x000fe2000000006b */
[----:B------:R-:W-:Y:S01]  /*4e70*/  IMAD.U32 R110, R47, 0x10000, RZ ;  /* 0x000100002f6e7824 */ /* 0x000fe200078e00ff */
[----:B------:R-:W-:Y:S01]  /*4e80*/  SHF.R.U64 R5, R4, 0x10, R5 ;  /* 0x0000001004057819 */ /* 0x000fe20000001205 */
[C---:B------:R-:W-:Y:S01]  /*4e90*/  IMAD.U32 R103, R105.reuse, 0x10000, RZ ;  /* 0x0001000069677824 */ /* 0x040fe200078e00ff */
[----:B------:R-:W-:Y:S01]  /*4ea0*/  LOP3.LUT R32, R105, 0xffff0000, RZ, 0xc0, !PT ;  /* 0xffff000069207812 */ /* 0x000fe200078ec0ff */
[----:B------:R-:W-:Y:S01]  /*4eb0*/  IMAD.U32 R101, R107, 0x10000, RZ ;  /* 0x000100006b657824 */ /* 0x000fe200078e00ff */
[----:B------:R-:W-:Y:S01]  /*4ec0*/  LOP3.LUT R47, R47, 0xffff0000, RZ, 0xc0, !PT ;  /* 0xffff00002f2f7812 */ /* 0x000fe200078ec0ff */
[----:B------:R-:W-:Y:S01]  /*4ed0*/  FMUL.FTZ R109, R110, R103 ;  /* 0x000000676e6d7220 */ /* 0x000fe20000410000 */
[----:B------:R-:W-:-:S02]  /*4ee0*/  IMAD.U32 R108, R15, 0x10000, RZ ;  /* 0x000100000f6c7824 */ /* 0x000fc400078e00ff */
[-C--:B------:R-:W-:Y:S01]  /*4ef0*/  FMUL.FTZ R110, R110, R101.reuse ;  /* 0x000000656e6e7220 */ /* 0x080fe20000410000 */
[----:B------:R-:W-:Y:S01]  /*4f00*/  LOP3.LUT R4, R107, 0xffff0000, RZ, 0xc0, !PT ;  /* 0xffff00006b047812 */ /* 0x000fe200078ec0ff */
[C---:B------:R-:W-:Y:S02]  /*4f10*/  FFMA.FTZ R101, R108.reuse, R101, -R109 ;  /* 0x000000656c657223 */ /* 0x040fe4000001086d */
[----:B------:R-:W-:Y:S01]  /*4f20*/  FFMA.FTZ R103, R108, R103, R110 ;  /* 0x000000676c677223 */ /* 0x000fe2000001006e */
[----:B------:R-:W-:Y:S01]  /*4f30*/  LOP3.LUT R15, R15, 0xffff0000, RZ, 0xc0, !PT ;  /* 0xffff00000f0f7812 */ /* 0x000fe200078ec0ff */
[C---:B------:R-:W-:Y:S01]  /*4f40*/  FMUL.FTZ R108, R47.reuse, R32 ;  /* 0x000000202f6c7220 */ /* 0x040fe20000410000 */
[-C--:B------:R-:W-:Y:S01]  /*4f50*/  FMUL.FTZ R47, R47, R4.reuse ;  /* 0x000000042f2f7220 */ /* 0x080fe20000410000 */
[----:B------:R-:W-:Y:S01]  /*4f60*/  PRMT R5, R116, 0x5410, R5 ;  /* 0x0000541074057816 */ /* 0x000fe20000000005 */
[----:B------:R-:W-:Y:S02]  /*4f70*/  IMAD.U32 R110, R44, 0x10000, RZ ;  /* 0x000100002c6e7824 */ /* 0x000fe400078e00ff */
[C---:B------:R-:W-:Y:S01]  /*4f80*/  FFMA.FTZ R4, R15.reuse, R4, -R108 ;  /* 0x000000040f047223 */ /* 0x040fe2000001086c */
[----:B------:R-:W-:Y:S01]  /*4f90*/  FFMA.FTZ R32, R15, R32, R47 ;  /* 0x000000200f207223 */ /* 0x000fe2000001002f */
[----:B------:R-:W-:Y:S01]  /*4fa0*/  PRMT R15, R118, 0x5410, R33 ;  /* 0x00005410760f7816 */ /* 0x000fe20000000021 */
[C---:B------:R-:W-:Y:S01]  /*4fb0*/  IMAD.U32 R47, R5.reuse, 0x10000, RZ ;  /* 0x00010000052f7824 */ /* 0x040fe200078e00ff */
[----:B------:R-:W-:Y:S01]  /*4fc0*/  LOP3.LUT R44, R44, 0xffff0000, RZ, 0xc0, !PT ;  /* 0xffff00002c2c7812 */ /* 0x000fe200078ec0ff */
[----:B------:R-:W-:Y:S01]  /*4fd0*/  IMAD.U32 R108, R12, 0x10000, RZ ;  /* 0x000100000c6c7824 */ /* 0x000fe200078e00ff */
[----:B------:R-:W-:Y:S01]  /*4fe0*/  LOP3.LUT R5, R5, 0xffff0000, RZ, 0xc0, !PT ;  /* 0xffff000005057812 */ /* 0x000fe200078ec0ff */
[C---:B------:R-:W-:Y:S01]  /*4ff0*/  IMAD.U32 R33, R15.reuse, 0x10000, RZ ;  /* 0x000100000f217824 */ /* 0x040fe200078e00ff */
[----:B------:R-:W-:-:S02]  /*5000*/  LOP3.LUT R15, R15, 0xffff0000, RZ, 0xc0, !PT ;  /* 0xffff00000f0f7812 */ /* 0x000fc400078ec0ff */
[----:B------:R-:W-:Y:S01]  /*5010*/  SHF.R.U64 R34, R34, 0x10, R35 ;  /* 0x0000001022227819 */ /* 0x000fe20000001223 */
[C---:B------:R-:W-:Y:S01]  /*5020*/  FMUL.FTZ R105, R110.reuse, R33 ;  /* 0x000000216e697220 */ /* 0x040fe20000410000 */
[----:B------:R-:W-:Y:S01]  /*5030*/  FMUL.FTZ R110, R110, R47 ;  /* 0x0000002f6e6e7220 */ /* 0x000fe20000410000 */
[----:B------:R-:W-:Y:S01]  /*5040*/  SHF.R.U64 R6, R6, 0x10, R7 ;  /* 0x0000001006067819 */ /* 0x000fe20000001207 */
[----:B------:R-:W-:Y:S01]  /*5050*/  FMUL.FTZ R7, R44, R15 ;  /* 0x0000000f2c077220 */ /* 0x000fe20000410000 */
[C---:B------:R-:W-:Y:S01]  /*5060*/  FFMA.FTZ R47, R108.reuse, R47, -R105 ;  /* 0x0000002f6c2f7223 */ /* 0x040fe20000010869 */
[----:B------:R-:W-:Y:S01]  /*5070*/  FFMA.FTZ R110, R108, R33, R110 ;  /* 0x000000216c6e7223 */ /* 0x000fe2000001006e */
[----:B------:R-:W-:Y:S01]  /*5080*/  LOP3.LUT R108, R12, 0xffff0000, RZ, 0xc0, !PT ;  /* 0xffff00000c6c7812 */ /* 0x000fe200078ec0ff */
[-C--:B------:R-:W-:Y:S01]  /*5090*/  FMUL.FTZ R44, R44, R5.reuse ;  /* 0x000000052c2c7220 */ /* 0x080fe20000410000 */
        /* <DEDUP_REMOVED lines=10> */
[----:B------:R-:W-:-:S02]  /*5140*/  IMAD.U32 R15, R14, 0x10000, RZ ;  /* 0x000100000e0f7824 */ /* 0x000fc400078e00ff */
[C---:B------:R-:W-:Y:S01]  /*5150*/  FMUL.FTZ R116, R7.reuse, R108 ;  /* 0x0000006c07747220 */ /* 0x040fe20000410000 */
[-C--:B------:R-:W-:Y:S01]  /*5160*/  FMUL.FTZ R33, R7, R44.reuse ;  /* 0x0000002c07217220 */ /* 0x080fe20000410000 */
[----:B------:R-:W-:Y:S01]  /*5170*/  LOP3.LUT R14, R14, 0xffff0000, RZ, 0xc0, !PT ;  /* 0xffff00000e0e7812 */ /* 0x000fe200078ec0ff */
[----:B------:R-:W-:Y:S01]  /*5180*/  FMUL.FTZ R105, R46, R35 ;  /* 0x000000232e697220 */ /* 0x000fe20000410000 */
[C---:B------:R-:W-:Y:S01]  /*5190*/  FFMA.FTZ R7, R15.reuse, R44, -R116 ;  /* 0x0000002c0f077223 */ /* 0x040fe20000010874 */
[----:B------:R-:W-:Y:S01]  /*51a0*/  FFMA.FTZ R15, R15, R108, R33 ;  /* 0x0000006c0f0f7223 */ /* 0x000fe20000010021 */
[----:B------:R-:W-:Y:S02]  /*51b0*/  LOP3.LUT R33, R6, 0xffff0000, RZ, 0xc0, !PT ;  /* 0xffff000006217812 */ /* 0x000fe400078ec0ff */
[----:B------:R-:W-:Y:S02]  /*51c0*/  F2FP.BF16.F32.PACK_AB R4, R4, R101 ;  /* 0x000000650404723e */ /* 0x000fe400000010ff */
[----:B------:R-:W-:Y:S01]  /*51d0*/  F2FP.BF16.F32.PACK_AB R104, R13, R104 ;  /* 0x000000680d68723e */ /* 0x000fe200000010ff */
[-C--:B------:R-:W-:Y:S01]  /*51e0*/  FMUL.FTZ R46, R46, R33.reuse ;  /* 0x000000212e2e7220 */ /* 0x080fe20000410000 */
[----:B------:R-:W-:Y:S01]  /*51f0*/  FFMA.FTZ R6, R14, R33, -R105 ;  /* 0x000000210e067223 */ /* 0x000fe20000010869 */
[----:B------:R-:W-:Y:S01]  /*5200*/  F2FP.BF16.F32.PACK_AB R32, R32, R103 ;  /* 0x000000672020723e */ /* 0x000fe200000010ff */
[----:B------:R-:W-:-:S02]  /*5210*/  IMAD.MOV.U32 R13, RZ, RZ, R45 ;  /* 0x000000ffff0d7224 */ /* 0x000fc400078e002d */
[----:B------:R-:W-:Y:S01]  /*5220*/  FFMA.FTZ R46, R14, R35, R46 ;  /* 0x000000230e2e7223 */ /* 0x000fe2000001002e */
[----:B------:R-:W-:Y:S01]  /*5230*/  F2FP.BF16.F32.PACK_AB R12, R12, R47 ;  /* 0x0000002f0c0c723e */ /* 0x000fe200000010ff */
[----:B------:R-:W-:Y:S01]  /*5240*/  IMAD.MOV.U32 R45, RZ, RZ, R104 ;  /* 0x000000ffff2d7224 */ /* 0x000fe200078e0068 */
[----:B------:R-:W-:Y:S01]  /*5250*/  F2FP.BF16.F32.PACK_AB R44, R5, R110 ;  /* 0x0000006e052c723e */ /* 0x000fe200000010ff */
[----:B------:R-:W-:Y:S01]  /*5260*/  IMAD.MOV.U32 R47, RZ, RZ, R32 ;  /* 0x000000ffff2f7224 */ /* 0x000fe200078e0020 */
[----:B------:R-:W-:Y:S01]  /*5270*/  F2FP.BF16.F32.PACK_AB R46, R46, R15 ;  /* 0x0000000f2e2e723e */ /* 0x000fe200000010ff */
[----:B------:R-:W-:Y:S01]  /*5280*/  IMAD.MOV.U32 R15, RZ, RZ, R4 ;  /* 0x000000ffff0f7224 */ /* 0x000fe200078e0004 */
[----:B------:R-:W-:-:S07]  /*5290*/  F2FP.BF16.F32.PACK_AB R14, R6, R7 ;  /* 0x00000007060e723e */ /* 0x000fce00000010ff */
.L_x_2885:
[----:B------:R-:W-:Y:S05]  /*52a0*/  BSYNC B2 ;  /* 0x0000000000027941 */ /* 0x000fea0003800000 */
.L_x_2884:
[----:B------:R-:W-:Y:S01]  /*52b0*/  ISETP.GE.AND P4, PT, R11, R100, PT ;  /* 0x000000640b00720c */ /* 0x000fe20003f86270 */
[----:B------:R-:W-:Y:S01]  /*52c0*/  IMAD.MOV.U32 R4, RZ, RZ, R99 ;  /* 0x000000ffff047224 */ /* 0x000fe200078e0063 */
[----:B--2---:R4:W-:Y:S01]  /*52d0*/  ST.E.128 desc[UR52][R88.64], R12 ;  /* 0x0000000c58007985 */ /* 0x0049e2000c101d34 */
[----:B------:R-:W-:-:S10]  /*52e0*/  IMAD.MOV.U32 R5, RZ, RZ, R98 ;  /* 0x000000ffff057224 */ /* 0x000fd400078e0062 */
[----:B------:R-:W-:-:S05]  /*52f0*/  @!P4 IMAD.WIDE R4, R11, 0x2, R4 ;  /* 0x000000020b04c825 */ /* 0x000fca00078e0204 */
[----:B---3--:R4:W-:Y:S02]  /*5300*/  @!P4 ST.E.128 desc[UR52][R4.64], R44 ;  /* 0x0000002c0400c985 */ /* 0x0089e4000c101d34 */
.L_x_2883:
[----:B------:R-:W-:Y:S05]  /*5310*/  BSYNC B1 ;  /* 0x0000000000017941 */ /* 0x000fea0003800000 */
.L_x_2882:
[----:B------:R-:W-:-:S03]  /*5320*/  UMOV UR4, 0xffffffff ;  /* 0xffffffff00047882 */ /* 0x000fc60000000000 */
[----:B------:R-:W-:Y:S05]  /*5330*/  BRA.DIV UR4, `(.L_x_2886) ;  /* 0x000001ea04c07947 */ /* 0x000fea000b800000 */
[----:B0-----:R-:W0:Y:S04]  /*5340*/  SHFL.IDX PT, R97, R97, 0x1, 0x1c1f ;  /* 0x003c1f0061617f89 */ /* 0x001e2800000e0000 */
[----:B------:R-:W0:Y:S02]  /*5350*/  SHFL.IDX PT, R96, R96, 0x1, 0x1c1f ;  /* 0x003c1f0060607f89 */ /* 0x000e2400000e0000 */
.L_x_3223:
[----:B----4-:R-:W-:-:S05]  /*5360*/  VIADD R4, R208, 0x40 ;  /* 0x00000040d0047836 */ /* 0x010fca0000000000 */
[----:B------:R-:W-:-:S13]  /*5370*/  ISETP.GE.OR P4, PT, R4, R94, P1 ;  /* 0x0000005e0400720c */ /* 0x000fda0000f86670 */
[----:B------:R-:W-:Y:S05]  /*5380*/  @P4 BRA `(.L_x_2871) ;  /* 0x0000000c000c4947 */ /* 0x000fea0003800000 */
[----:B------:R-:W4:Y:S01]  /*5390*/  LDL R6, [R1+0x2c] ;  /* 0x00002c0001067983 */ /* 0x000f220000100800 */
        /* <DEDUP_REMOVED lines=25> */
[----:B------:R-:W-:Y:S01]  /*5530*/  SHF.R.U64 R34, R36, 0x10, R37 ;  /* 0x0000001024227819 */ /* 0x000fe20000001225 */
[----:B----4-:R-:W-:Y:S01]  /*5540*/  IMAD.U32 R88, R13, 0x10000, RZ ;  /* 0x000100000d587824 */ /* 0x010fe200078e00ff */
[----:B------:R-:W-:Y:S01]  /*5550*/  SHF.R.U32.HI R89, RZ, 0x10, R41 ;  /* 0x00000010ff597819 */ /* 0x000fe20000011629 */
[----:B------:R-:W-:Y:S01]  /*5560*/  IMAD.U32 R47, R15, 0x10000, RZ ;  /* 0x000100000f2f7824 */ /* 0x000fe200078e00ff */
[----:B------:R-:W-:Y:S02]  /*5570*/  SHF.R.U32.HI R36, RZ, 0x10, R37 ;  /* 0x00000010ff247819 */ /* 0x000fe40000011625 */
[----:B------:R-:W-:Y:S02]  /*5580*/  PRMT R114, R114, 0x5410, R89 ;  /* 0x0000541072727816 */ /* 0x000fe40000000059 */
[----:B------:R-:W-:Y:S02]  /*5590*/  SHF.R.U64 R35, R38, 0x10, R39 ;  /* 0x0000001026237819 */ /* 0x000fe40000001227 */
[----:B------:R-:W-:Y:S01]  /*55a0*/  PRMT R36, R112, 0x5432, R36 ;  /* 0x0000543270247816 */ /* 0x000fe20000000024 */
[----:B------:R-:W-:Y:S01]  /*55b0*/  IMAD.U32 R89, R114, 0x10000, RZ ;  /* 0x0001000072597824 */ /* 0x000fe200078e00ff */
[----:B------:R-:W-:Y:S01]  /*55c0*/  SHF.R.U64 R38, R40, 0x10, R41 ;  /* 0x0000001028267819 */ /* 0x000fe20000001229 */
[----:B0-----:R-:W-:Y:S01]  /*55d0*/  IMAD.U32 R41, R5, 0x10000, RZ ;  /* 0x0001000005297824 */ /* 0x001fe200078e00ff */
[----:B------:R-:W-:Y:S01]  /*55e0*/  SHF.R.U32.HI R46, RZ, 0x10, R43 ;  /* 0x00000010ff2e7819 */ /* 0x000fe2000001162b */
[----:B--2---:R-:W-:Y:S01]  /*55f0*/  FMUL.FTZ R98, R88, R89 ;  /* 0x0000005958627220 */ /* 0x004fe20000410000 */
[----:B------:R-:W-:Y:S01]  /*5600*/  PRMT R115, R115, 0x5410, R35 ;  /* 0x0000541073737816 */ /* 0x000fe20000000023 */
[----:B------:R-:W-:Y:S01]  /*5610*/  IMAD.U32 R35, R36, 0x10000, RZ ;  /* 0x0001000024237824 */ /* 0x000fe200078e00ff */
[----:B------:R-:W-:Y:S01]  /*5620*/  SHF.R.U32.HI R44, RZ, 0x10, R39 ;  /* 0x00000010ff2c7819 */ /* 0x000fe20000011627 */
[----:B------:R-:W-:Y:S01]  /*5630*/  IMAD.U32 R39, R6, 0x10000, RZ ;  /* 0x0001000006277824 */ /* 0x000fe200078e00ff */
[----:B------:R-:W-:-:S02]  /*5640*/  PRMT R38, R111, 0x5432, R38 ;  /* 0x000054326f267816 */ /* 0x000fc40000000026 */
[----:B------:R-:W-:Y:S01]  /*5650*/  SHF.R.U64 R45, R42, 0x10, R43 ;  /* 0x000000102a2d7819 */ /* 0x000fe2000000122b */
[----:B------:R-:W-:Y:S01]  /*5660*/  IMAD.U32 R42, R7, 0x10000, RZ ;  /* 0x00010000072a7824 */ /* 0x000fe200078e00ff */
[----:B------:R-:W-:Y:S01]  /*5670*/  PRMT R111, R111, 0x5410, R46 ;  /* 0x000054106f6f7816 */ /* 0x000fe2000000002e */
[-C--:B------:R-:W-:Y:S01]  /*5680*/  FMUL.FTZ R46, R88, R35.reuse ;  /* 0x00000023582e7220 */ /* 0x080fe20000410000 */
[----:B------:R-:W-:Y:S01]  /*5690*/  LOP3.LUT R43, R13, 0xffff0000, RZ, 0xc0, !PT ;  /* 0xffff00000d2b7812 */ /* 0x000fe200078ec0ff */
[----:B------:R-:W-:Y:S01]  /*56a0*/  FFMA.FTZ R35, R41, R35, -R98 ;  /* 0x0000002329237223 */ /* 0x000fe20000010862 */
[----:B------:R-:W-:Y:S01]  /*56b0*/  PRMT R34, R113, 0x5432, R34 ;  /* 0x0000543271227816 */ /* 0x000fe20000000022 */
[----:B------:R-:W-:Y:S01]  /*56c0*/  FFMA.FTZ R41, R41, R89, R46 ;  /* 0x0000005929297223 */ /* 0x000fe2000001002e */
        /* <DEDUP_REMOVED lines=8> */
[----:B------:R-:W-:Y:S01]  /*5750*/  PRMT R112, R112, 0x5410, R45 ;  /* 0x0000541070707816 */ /* 0x000fe2000000002d */
[----:B------:R-:W-:-:S02]  /*5760*/  IMAD.U32 R45, R113, 0x10000, RZ ;  /* 0x00010000712d7824 */ /* 0x000fc400078e00ff */
[----:B------:R-:W-:Y:S01]  /*5770*/  FMUL.FTZ R98, R43, R44 ;  /* 0x0000002c2b627220 */ /* 0x000fe20000410000 */
[----:B------:R-:W-:Y:S01]  /*5780*/  FMUL.FTZ R43, R47, R88 ;  /* 0x000000582f2b7220 */ /* 0x000fe20000410000 */
[----:B------:R-:W-:Y:S01]  /*5790*/  FFMA.FTZ R44, R37, R44, R46 ;  /* 0x0000002c252c7223 */ /* 0x000fe2000001002e */
[----:B------:R-:W-:Y:S01]  /*57a0*/  LOP3.LUT R15, R15, 0xffff0000, RZ, 0xc0, !PT ;  /* 0xffff00000f0f7812 */ /* 0x000fe200078ec0ff */
[-C--:B------:R-:W-:Y:S01]  /*57b0*/  FMUL.FTZ R47, R47, R45.reuse ;  /* 0x0000002d2f2f7220 */ /* 0x080fe20000410000 */
[----:B------:R-:W-:Y:S01]  /*57c0*/  LOP3.LUT R102, R111, 0xffff0000, RZ, 0xc0, !PT ;  /* 0xffff00006f667812 */ /* 0x000fe200078ec0ff */
[----:B------:R-:W-:Y:S01]  /*57d0*/  FFMA.FTZ R36, R37, R36, -R98 ;  /* 0x0000002425247223 */ /* 0x000fe20000010862 */
[----:B------:R-:W-:Y:S01]  /*57e0*/  LOP3.LUT R46, R113, 0xffff0000, RZ, 0xc0, !PT ;  /* 0xffff0000712e7812 */ /* 0x000fe200078ec0ff */
[C---:B------:R-:W-:Y:S01]  /*57f0*/  FFMA.FTZ R37, R42.reuse, R45, -R43 ;  /* 0x0000002d2a257223 */ /* 0x040fe2000001082b */
[----:B------:R-:W-:Y:S01]  /*5800*/  LOP3.LUT R7, R7, 0xffff0000, RZ, 0xc0, !PT ;  /* 0xffff000007077812 */ /* 0x000fe200078ec0ff */
[----:B------:R-:W-:Y:S01]  /*5810*/  FFMA.FTZ R42, R42, R88, R47 ;  /* 0x000000582a2a7223 */ /* 0x000fe2000001002f */
[----:B------:R-:W-:Y:S01]  /*5820*/  IMAD.U32 R98, R38, 0x10000, RZ ;  /* 0x0001000026627824 */ /* 0x000fe200078e00ff */
[----:B------:R-:W-:Y:S01]  /*5830*/  LOP3.LUT R12, R12, 0xffff0000, RZ, 0xc0, !PT ;  /* 0xffff00000c0c7812 */ /* 0x000fe200078ec0ff */
[----:B------:R-:W-:Y:S01]  /*5840*/  FMUL.FTZ R104, R15, R102 ;  /* 0x000000660f687220 */ /* 0x000fe20000410000 */
[----:B------:R-:W-:-:S02]  /*5850*/  IMAD.U32 R88, R34, 0x10000, RZ ;  /* 0x0001000022587824 */ /* 0x000fc400078e00ff */
[-C--:B------:R-:W-:Y:S01]  /*5860*/  FMUL.FTZ R106, R15, R46.reuse ;  /* 0x0000002e0f6a7220 */ /* 0x080fe20000410000 */
[----:B------:R-:W-:Y:S01]  /*5870*/  LOP3.LUT R43, R38, 0xffff0000, RZ, 0xc0, !PT ;  /* 0xffff0000262b7812 */ /* 0x000fe200078ec0ff */
[----:B------:R-:W-:Y:S01]  /*5880*/  FFMA.FTZ R46, R7, R46, -R104 ;  /* 0x0000002e072e7223 */ /* 0x000fe20000010868 */
[----:B------:R-:W-:Y:S01]  /*5890*/  LOP3.LUT R15, R34, 0xffff0000, RZ, 0xc0, !PT ;  /* 0xffff0000220f7812 */ /* 0x000fe200078ec0ff */
[C---:B------:R-:W-:Y:S01]  /*58a0*/  FMUL.FTZ R34, R13.reuse, R98 ;  /* 0x000000620d227220 */ /* 0x040fe20000410000 */
[----:B------:R-:W-:Y:S01]  /*58b0*/  LOP3.LUT R4, R4, 0xffff0000, RZ, 0xc0, !PT ;  /* 0xffff000004047812 */ /* 0x000fe200078ec0ff */
[----:B------:R-:W-:Y:S01]  /*58c0*/  FMUL.FTZ R13, R13, R88 ;  /* 0x000000580d0d7220 */ /* 0x000fe20000410000 */
[----:B------:R-:W-:Y:S01]  /*58d0*/  FFMA.FTZ R47, R7, R102, R106 ;  /* 0x00000066072f7223 */ /* 0x000fe2000001006a */
[----:B------:R-:W-:Y:S01]  /*58e0*/  FMUL.FTZ R7, R12, R43 ;  /* 0x0000002b0c077220 */ /* 0x000fe20000410000 */
[----:B------:R-:W-:Y:S01]  /*58f0*/  LOP3.LUT R40, R6, 0xffff0000, RZ, 0xc0, !PT ;  /* 0xffff000006287812 */ /* 0x000fe200078ec0ff */
[----:B------:R-:W-:-:S02]  /*5900*/  IMAD.U32 R6, R14, 0x10000, RZ ;  /* 0x000100000e067824 */ /* 0x000fc400078e00ff */
[C---:B------:R-:W-:Y:S01]  /*5910*/  FFMA.FTZ R34, R5.reuse, R88, -R34 ;  /* 0x0000005805227223 */ /* 0x040fe20000010822 */
[----:B------:R-:W-:Y:S01]  /*5920*/  FFMA.FTZ R98, R5, R98, R13 ;  /* 0x0000006205627223 */ /* 0x000fe2000001000d */
[-C--:B------:R-:W-:Y:S01]  /*5930*/  FMUL.FTZ R45, R12, R15.reuse ;  /* 0x0000000f0c2d7220 */ /* 0x080fe20000410000 */
[----:B------:R-:W-:Y:S01]  /*5940*/  LOP3.LUT R14, R14, 0xffff0000, RZ, 0xc0, !PT ;  /* 0xffff00000e0e7812 */ /* 0x000fe200078ec0ff */
[----:B------:R-:W-:Y:S01]  /*5950*/  FFMA.FTZ R15, R4, R15, -R7 ;  /* 0x0000000f040f7223 */ /* 0x000fe20000010807 */
[C---:B------:R-:W-:Y:S01]  /*5960*/  IMAD.U32 R5, R115.reuse, 0x10000, RZ ;  /* 0x0001000073057824 */ /* 0x040fe200078e00ff */
[C---:B------:R-:W-:Y:S01]  /*5970*/  LOP3.LUT R13, R112.reuse, 0xffff0000, RZ, 0xc0, !PT ;  /* 0xffff0000700d7812 */ /* 0x040fe200078ec0ff */
[----:B------:R-:W-:Y:S01]  /*5980*/  IMAD.U32 R7, R112, 0x10000, RZ ;  /* 0x0001000070077824 */ /* 0x000fe200078e00ff */
[----:B------:R-:W-:Y:S01]  /*5990*/  LOP3.LUT R115, R115, 0xffff0000, RZ, 0xc0, !PT ;  /* 0xffff000073737812 */ /* 0x000fe200078ec0ff */
[----:B------:R-:W-:Y:S01]  /*59a0*/  FFMA.FTZ R45, R4, R43, R45 ;  /* 0x0000002b042d7223 */ /* 0x000fe2000001002d */
[----:B------:R-:W-:Y:S01]  /*59b0*/  F2FP.BF16.F32.PACK_AB R41, R44, R41 ;  /* 0x000000292c29723e */ /* 0x000fe200000010ff */
[----:B------:R-:W-:Y:S01]  /*59c0*/  FMUL.FTZ R4, R6, R7 ;  /* 0x0000000706047220 */ /* 0x000fe20000410000 */
[----:B------:R-:W-:Y:S01]  /*59d0*/  FMUL.FTZ R43, R14, R13 ;  /* 0x0000000d0e2b7220 */ /* 0x000fe20000410000 */
[----:B------:R-:W-:Y:S01]  /*59e0*/  FMUL.FTZ R6, R6, R5 ;  /* 0x0000000506067220 */ /* 0x000fe20000410000 */
[----:B------:R-:W-:Y:S01]  /*59f0*/  FMUL.FTZ R14, R14, R115 ;  /* 0x000000730e0e7220 */ /* 0x000fe20000410000 */
[C---:B------:R-:W-:Y:S01]  /*5a00*/  FFMA.FTZ R4, R39.reuse, R5, -R4 ;  /* 0x0000000527047223 */ /* 0x040fe20000010804 */
[C---:B------:R-:W-:Y:S01]  /*5a10*/  FFMA.FTZ R43, R40.reuse, R115, -R43 ;  /* 0x00000073282b7223 */ /* 0x040fe2000001082b */
[----:B------:R-:W-:Y:S01]  /*5a20*/  FFMA.FTZ R6, R39, R7, R6 ;  /* 0x0000000727067223 */ /* 0x000fe20000010006 */
[----:B------:R-:W-:Y:S01]  /*5a30*/  FFMA.FTZ R13, R40, R13, R14 ;  /* 0x0000000d280d7223 */ /* 0x000fe2000001000e */
[----:B------:R-:W-:-:S02]  /*5a40*/  F2FP.BF16.F32.PACK_AB R5, R36, R35 ;  /* 0x000000232405723e */ /* 0x000fc400000010ff */
[----:B------:R-:W-:Y:S02]  /*5a50*/  F2FP.BF16.F32.PACK_AB R14, R43, R4 ;  /* 0x000000042b0e723e */ /* 0x000fe400000010ff */
[----:B------:R-:W-:Y:S02]  /*5a60*/  F2FP.BF16.F32.PACK_AB R42, R47, R42 ;  /* 0x0000002a2f2a723e */ /* 0x000fe400000010ff */
[----:B------:R-:W-:Y:S02]  /*5a70*/  F2FP.BF16.F32.PACK_AB R34, R15, R34 ;  /* 0x000000220f22723e */ /* 0x000fe400000010ff */
[----:B------:R-:W-:Y:S01]  /*5a80*/  F2FP.BF16.F32.PACK_AB R35, R13, R6 ;  /* 0x000000060d23723e */ /* 0x000fe200000010ff */
[----:B------:R-:W-:Y:S01]  /*5a90*/  IMAD.MOV.U32 R6, RZ, RZ, R14 ;  /* 0x000000ffff067224 */ /* 0x000fe200078e000e */
[----:B------:R-:W-:Y:S01]  /*5aa0*/  F2FP.BF16.F32.PACK_AB R7, R46, R37 ;  /* 0x000000252e07723e */ /* 0x000fe200000010ff */
[----:B------:R-:W-:Y:S01]  /*5ab0*/  IMAD.MOV.U32 R4, RZ, RZ, R34 ;  /* 0x000000ffff047224 */ /* 0x000fe200078e0022 */
[----:B------:R-:W-:Y:S01]  /*5ac0*/  F2FP.BF16.F32.PACK_AB R12, R45, R98 ;  /* 0x000000622d0c723e */ /* 0x000fe200000010ff */
[----:B------:R-:W-:-:S02]  /*5ad0*/  IMAD.MOV.U32 R13, RZ, RZ, R41 ;  /* 0x000000ffff0d7224 */ /* 0x000fc400078e0029 */
[----:B------:R-:W-:Y:S02]  /*5ae0*/  IMAD.MOV.U32 R14, RZ, RZ, R35 ;  /* 0x000000ffff0e7224 */ /* 0x000fe400078e0023 */
[----:B------:R-:W-:-:S07]  /*5af0*/  IMAD.MOV.U32 R15, RZ, RZ, R42 ;  /* 0x000000ffff0f7224 */ /* 0x000fce00078e002a */
.L_x_2888:
[----:B------:R-:W-:Y:S05]  /*5b00*/  BSYNC B1 ;  /* 0x0000000000017941 */ /* 0x000fea0003800000 */
.L_x_2887:
        /* <DEDUP_REMOVED lines=8> */
.L_x_2852:
[----:B------:R-:W-:-:S06]  /*5b90*/  UISETP.NE.AND UP0, UPT, UR50, 0x3, UPT ;  /* 0x000000033200788c */ /* 0x000fcc000bf05270 */
[----:B------:R-:W-:-:S13]  /*5ba0*/  PLOP3.LUT P3, PT, PT, PT, UP0, 0x80, 0x0 ;  /* 0x000000000000781c */ /* 0x000fda0003f6f008 */
[----:B------:R-:W-:Y:S05]  /*5bb0*/  @!P3 BRA `(.L_x_2889) ;  /* 0x000000000004b947 */ /* 0x000fea0003800000 */
[----:B------:R-:W-:Y:S01]  /*5bc0*/  BPT.TRAP 0x1 ;  /* 0x000000040000795c */ /* 0x000fe20000300000 */
.L_x_2889:
[----:B------:R-:W-:Y:S01]  /*5bd0*/  IMAD R87, R22, 0x8, R23 ;  /* 0x0000000816577824 */ /* 0x000fe200078e0217 */
[----:B------:R-:W-:Y:S01]  /*5be0*/  SHF.L.U32 R95, R213, 0x1f, RZ ;  /* 0x0000001fd55f7819 */ /* 0x000fe200000006ff */
[----:B------:R-:W-:Y:S01]  /*5bf0*/  BSSY B1, `(.L_x_2890) ;  /* 0x0000004000017945 */ /* 0x000fe20003800000 */
[----:B------:R-:W-:Y:S02]  /*5c00*/  SHF.R.S32.HI R92, RZ, 0x1f, R91 ;  /* 0x0000001fff5c7819 */ /* 0x000fe4000001145b */
[----:B------:R-:W0:Y:S02]  /*5c10*/  SYNCS.PHASECHK.TRANS64.TRYWAIT P2, [R87+URZ+0x22890], R95 ;  /* 0x0228905f570075a7 */ /* 0x000e24000804017f */
[----:B0-----:R-:W-:Y:S05]  /*5c20*/  @!P2 BRA `(.L_x_2891) ;  /* 0x000001e000d0a947 */ /* 0x001fea0003800000 */
.L_x_3224:
[----:B------:R-:W-:Y:S05]  /*5c30*/  BSYNC B1 ;  /* 0x0000000000017941 */ /* 0x000fea0003800000 */
.L_x_2890:
[----:B------:R-:W-:Y:S01]  /*5c40*/  ULDC.64 UR4, c[0x0][0x300] ;  /* 0x0000c00000047ab9 */ /* 0x000fe20000000a00 */
[----:B-----5:R-:W-:Y:S01]  /*5c50*/  SHF.R.S32.HI R93, RZ, 0x1f, R90 ;  /* 0x0000001fff5d7819 */ /* 0x020fe2000001145a */
[----:B------:R-:W-:Y:S01]  /*5c60*/  IMAD R6, R92, UR4, RZ ;  /* 0x000000045c067c24 */ /* 0x000fe2000f8e02ff */
[----:B------:R-:W-:Y:S01]  /*5c70*/  ULDC.64 UR6, c[0x0][0x2e8] ;  /* 0x0000ba0000067ab9 */ /* 0x000fe20000000a00 */
[----:B------:R-:W-:-:S04]  /*5c80*/  IMAD.WIDE.U32 R4, R91, UR4, RZ ;  /* 0x000000045b047c25 */ /* 0x000fc8000f8e00ff */
        /* <DEDUP_REMOVED lines=20> */
.L_x_3228:
        /* <DEDUP_REMOVED lines=13> */
.L_x_2894:
[----:B------:R-:W-:Y:S05]  /*5ea0*/  BSYNC B1 ;  /* 0x0000000000017941 */ /* 0x000fea0003800000 */
.L_x_2893:
[----:B------:R-:W-:-:S03]  /*5eb0*/  UMOV UR4, 0xffffffff ;  /* 0xffffffff00047882 */ /* 0x000fc60000000000 */
[----:B------:R-:W-:Y:S05]  /*5ec0*/  BRA.DIV UR4, `(.L_x_2895) ;  /* 0x000001e204887947 */ /* 0x000fea000b800000 */
[----:B--2-4-:R2:W4:Y:S04]  /*5ed0*/  SHFL.IDX PT, R5, R33, 0x1, 0x1c1f ;  /* 0x003c1f0021057f89 */ /* 0x01452800000e0000 */
[----:B---3--:R2:W3:Y:S02]  /*5ee0*/  SHFL.IDX PT, R4, R32, 0x1, 0x1c1f ;  /* 0x003c1f0020047f89 */ /* 0x0084e400000e0000 */
.L_x_3232:
        /* <DEDUP_REMOVED lines=13> */
.L_x_2871:
[----:B------:R-:W-:Y:S05]  /*5fc0*/  BSYNC B0 ;  /* 0x0000000000007941 */ /* 0x000fea0003800000 */
.L_x_2851:
        /* <DEDUP_REMOVED lines=17> */
.L_x_2897:
[----:B------:R-:W-:Y:S05]  /*60e0*/  BSYNC B0 ;  /* 0x0000000000007941 */ /* 0x000fea0003800000 */
.L_x_2896:
[----:B------:R-:W3:Y:S01]  /*60f0*/  SYNCS.PHASECHK.TRANS64.TRYWAIT P3, [R87+URZ+0x228b0], R95 ;  /* 0x0228b05f570075a7 */ /* 0x000ee2000806017f */
[----:B------:R-:W-:Y:S04]  /*6100*/  BSSY B0, `(.L_x_2898) ;  /* 0x0000002000007945 */ /* 0x000fe80003800000 */
[----:B---3--:R-:W-:Y:S05]  /*6110*/  @!P3 BRA `(.L_x_2899) ;  /* 0x000001e00040b947 */ /* 0x008fea0003800000 */
.L_x_3233:
[----:B------:R-:W-:Y:S05]  /*6120*/  BSYNC B0 ;  /* 0x0000000000007941 */ /* 0x000fea0003800000 */
.L_x_2898:
[----:B------:R4:W5:Y:S01]  /*6130*/  LDL R45, [R1+0x1c] ;  /* 0x00001c00012d7983 */ /* 0x0009620000100800 */
[----:B------:R-:W-:Y:S01]  /*6140*/  ULDC.64 UR4, c[0x0][0x328] ;  /* 0x0000ca0000047ab9 */ /* 0x000fe20000000a00 */
[----:B------:R-:W-:Y:S02]  /*6150*/  ULDC.64 UR6, c[0x0][0x318] ;  /* 0x0000c60000067ab9 */ /* 0x000fe40000000a00 */
[----:B------:R4:W5:Y:S04]  /*6160*/  LDL R44, [R1+0x18] ;  /* 0x00001800012c7983 */ /* 0x0009680000100800 */
[----:B------:R4:W5:Y:S04]  /*6170*/  LDL R43, [R1+0x14] ;  /* 0x00001400012b7983 */ /* 0x0009680000100800 */
[----:B------:R4:W5:Y:S04]  /*6180*/  LDL R42, [R1+0x10] ;  /* 0x00001000012a7983 */ /* 0x0009680000100800 */
[----:B------:R4:W5:Y:S04]  /*6190*/  LDL R41, [R1+0xc] ;  /* 0x00000c0001297983 */ /* 0x0009680000100800 */
        /* <DEDUP_REMOVED lines=16> */
[----:B------:R-:W-:Y:S01]  /*62a0*/  LEA R35, P3, R4, UR6, 0x1 ;  /* 0x0000000604237c11 */ /* 0x000fe2000f8608ff */
[----:B------:R-:W-:Y:S02]  /*62b0*/  IMAD.IADD R11, R75, 0x1, R34 ;  /* 0x000000014b0b7824 */ /* 0x000fe400078e0222 */
[--C-:B------:R-:W-:Y:S01]  /*62c0*/  IMAD R34, R34, 0x2, R26.reuse ;  /* 0x0000000222227824 */ /* 0x100fe200078e021a */
[----:B------:R-:W-:Y:S01]  /*62d0*/  LEA.HI.X R36, R4, UR7, R5, 0x1, P3 ;  /* 0x0000000704247c11 */ /* 0x000fe200098f0c05 */
[----:B------:R4:W0:Y:S01]  /*62e0*/  SHFL.IDX PT, R38, R35, RZ, 0x1c1f ;  /* 0x001c1fff23267589 */ /* 0x00082200000e0000 */
[----:B------:R-:W-:Y:S01]  /*62f0*/  ISETP.GE.AND P3, PT, R94, 0x1, PT ;  /* 0x000000015e00780c */ /* 0x000fe20003f66270 */
[----:B------:R-:W-:Y:S02]  /*6300*/  IMAD R11, R11, 0x2, R26 ;  /* 0x000000020b0b7824 */ /* 0x000fe400078e021a */
[----:B------:R4:W0:Y:S10]  /*6310*/  SHFL.IDX PT, R39, R36, RZ, 0x1c1f ;  /* 0x001c1fff24277589 */ /* 0x00083400000e0000 */
[----:B----4-:R-:W-:Y:S05]  /*6320*/  @!P3 BRA `(.L_x_2901) ;  /* 0x0000000000a4b947 */ /* 0x010fea0003800000 */
[----:B------:R-:W-:Y:S02]  /*6330*/  ISETP.NE.AND P5, PT, R77, RZ, PT ;  /* 0x000000ff4d00720c */ /* 0x000fe40003fa5270 */
[----:B------:R-:W-:Y:S02]  /*6340*/  ISETP.NE.AND P4, PT, R78, RZ, PT ;  /* 0x000000ff4e00720c */ /* 0x000fe40003f85270 */
[----:B------:R-:W-:-:S09]  /*6350*/  PRMT R37, R10, 0x8880, RZ ;  /* 0x000088800a257816 */ /* 0x000fd200000000ff */
[----:B------:R-:W4:Y:S01]  /*6360*/  @P5 LDS.128 R4, [R34] ;  /* 0x0000000022045984 */ /* 0x000f220000000c00 */
[----:B012---:R-:W-:-:S04]  /*6370*/  @P5 LEA R32, P3, R18, R38, 0x1 ;  /* 0x0000002612205211 */ /* 0x007fc800078608ff */
[----:B------:R-:W-:Y:S02]  /*6380*/  @P5 LEA.HI.X R33, R18, R39, R19, 0x1, P3 ;  /* 0x0000002712215211 */ /* 0x000fe400018f0c13 */
[----:B------:R-:W-:-:S04]  /*6390*/  @P4 LEA R14, P3, R17, R38, 0x1 ;  /* 0x00000026110e4211 */ /* 0x000fc800078608ff */
[----:B------:R-:W-:Y:S02]  /*63a0*/  @P4 LEA.HI.X R15, R17, R39, R212, 0x1, P3 ;  /* 0x00000027110f4211 */ /* 0x000fe400018f0cd4 */
[----:B------:R-:W-:-:S13]  /*63b0*/  ISETP.NE.AND P3, PT, R79, RZ, PT ;  /* 0x000000ff4f00720c */ /* 0x000fda0003f65270 */
[----:B------:R-:W-:-:S04]  /*63c0*/  @P3 LEA R12, P6, R219, R38, 0x1 ;  /* 0x00000026db0c3211 */ /* 0x000fc800078c08ff */
[----:B-----5:R-:W-:Y:S01]  /*63d0*/  @P3 LEA.HI.X R13, R219, R39, R45, 0x1, P6 ;  /* 0x00000027db0d3211 */ /* 0x020fe200030f0c2d */
[----:B----4-:R0:W-:Y:S01]  /*63e0*/  @P5 ST.E.128 desc[UR52][R32.64], R4 ;  /* 0x0000000420005985 */ /* 0x0101e2000c101d34 */
[----:B------:R-:W-:-:S03]  /*63f0*/  ISETP.NE.AND P5, PT, R80, RZ, PT ;  /* 0x000000ff5000720c */ /* 0x000fc60003fa5270 */
[----:B------:R-:W1:Y:S10]  /*6400*/  @P4 LDS.128 R4, [R11] ;  /* 0x000000000b044984 */ /* 0x000e740000000c00 */
        /* <DEDUP_REMOVED lines=27> */
.L_x_2901:
[----:B------:R-:W-:Y:S05]  /*65c0*/  BSYNC B0 ;  /* 0x0000000000007941 */ /* 0x000fea0003800000 */
.L_x_2900:
[----:B------:R-:W-:Y:S01]  /*65d0*/  ISETP.GE.AND P3, PT, R94, 0x41, PT ;  /* 0x000000415e00780c */ /* 0x000fe20003f66270 */
[----:B------:R0:W0:Y:S01]  /*65e0*/  SHFL.IDX PT, R37, R36, 0x1, 0x1c1f ;  /* 0x003c1f0024257f89 */ /* 0x00002200000e0000 */
[----:B------:R-:W-:Y:S03]  /*65f0*/  BSSY B0, `(.L_x_2902) ;  /* 0x000002c000007945 */ /* 0x000fe60003800000 */
[----:B------:R-:W0:Y:S08]  /*6600*/  SHFL.IDX PT, R35, R35, 0x1, 0x1c1f ;  /* 0x003c1f0023237f89 */ /* 0x000e3000000e0000 */
[----:B------:R-:W-:Y:S05]  /*6610*/  @!P3 BRA `(.L_x_2903) ;  /* 0x0000000000a4b947 */ /* 0x000fea0003800000 */
[----:B------:R-:W-:Y:S02]  /*6620*/  ISETP.NE.AND P5, PT, R77, RZ, PT ;  /* 0x000000ff4d00720c */ /* 0x000fe40003fa5270 */
[----:B------:R-:W-:Y:S02]  /*6630*/  ISETP.NE.AND P4, PT, R78, RZ, PT ;  /* 0x000000ff4e00720c */ /* 0x000fe40003f85270 */
[----:B0-----:R-:W-:-:S09]  /*6640*/  PRMT R36, R10, 0x8880, RZ ;  /* 0x000088800a247816 */ /* 0x001fd200000000ff */
[----:B----4-:R-:W0:Y:S01]  /*6650*/  @P5 LDS.128 R4, [R34+0x2000] ;  /* 0x0020000022045984 */ /* 0x010e220000000c00 */
[----:B-12---:R-:W-:-:S04]  /*6660*/  @P5 LEA R32, P3, R18, R35, 0x1 ;  /* 0x0000002312205211 */ /* 0x006fc800078608ff */
[----:B------:R-:W-:Y:S02]  /*6670*/  @P5 LEA.HI.X R33, R18, R37, R19, 0x1, P3 ;  /* 0x0000002512215211 */ /* 0x000fe400018f0c13 */
[----:B------:R-:W-:-:S04]  /*6680*/  @P4 LEA R14, P3, R17, R35, 0x1 ;  /* 0x00000023110e4211 */ /* 0x000fc800078608ff */
[----:B------:R-:W-:Y:S02]  /*6690*/  @P4 LEA.HI.X R15, R17, R37, R212, 0x1, P3 ;  /* 0x00000025110f4211 */ /* 0x000fe400018f0cd4 */
[----:B------:R-:W-:-:S13]  /*66a0*/  ISETP.NE.AND P3, PT, R79, RZ, PT ;  /* 0x000000ff4f00720c */ /* 0x000fda0003f65270 */
[----:B------:R-:W-:-:S04]  /*66b0*/  @P3 LEA R12, P6, R219, R35, 0x1 ;  /* 0x00000023db0c3211 */ /* 0x000fc800078c08ff */
[----:B-----5:R-:W-:Y:S01]  /*66c0*/  @P3 LEA.HI.X R13, R219, R37, R45, 0x1, P6 ;  /* 0x00000025db0d3211 */ /* 0x020fe200030f0c2d */
[----:B0-----:R0:W-:Y:S01]  /*66d0*/  @P5 ST.E.128 desc[UR52][R32.64], R4 ;  /* 0x0000000420005985 */ /* 0x0011e2000c101d34 */
        /* <DEDUP_REMOVED lines=29> */
.L_x_2903:
[----:B------:R-:W-:Y:S05]  /*68b0*/  BSYNC B0 ;  /* 0x0000000000007941 */ /* 0x000fea0003800000 */
.L_x_2902:
[----:B------:R-:W-:Y:S01]  /*68c0*/  @!PT LDS RZ, [RZ] ;  /* 0x00000000fffff984 */ /* 0x000fe20000000800 */
[----:B------:R-:W-:Y:S01]  /*68d0*/  @!PT LDS RZ, [RZ] ;  /* 0x00000000fffff984 */ /* 0x000fe20000000800 */
[----:B------:R-:W-:Y:S01]  /*68e0*/  @!PT LDS RZ, [RZ] ;  /* 0x00000000fffff984 */ /* 0x000fe20000000800 */
[----:B------:R-:W-:Y:S01]  /*68f0*/  @!PT LDS RZ, [RZ] ;  /* 0x00000000fffff984 */ /* 0x000fe20000000800 */
[----:B------:R1:W-:Y:S06]  /*6900*/  MEMBAR.ALL.CTA ;  /* 0x0000000000007992 */ /* 0x0003ec0000008000 */
[----:B-1----:R-:W1:Y:S01]  /*6910*/  FENCE.VIEW.ASYNC.S ;  /* 0x00000000000073c6 */ /* 0x002e620000000000 */
[----:B---3--:R-:W-:Y:S01]  /*6920*/  @!P2 VIADD R87, R87, 0x228c0 ;  /* 0x000228c05757a836 */ /* 0x008fe20000000000 */
[----:B-1----:R1:W-:Y:S01]  /*6930*/  BAR.SYNC.DEFER_BLOCKING R60, 0x80 ;  /* 0x0002003c0000751d */ /* 0x0023e20000010000 */
[----:B------:R-:W-:Y:S01]  /*6940*/  LOP3.LUT P3, RZ, R16, 0x2, RZ, 0xc0, !PT ;  /* 0x0000000210ff7812 */ /* 0x000fe2000786c0ff */
[----:B------:R-:W-:-:S02]  /*6950*/  VIADD R22, R22, 0x1 ;  /* 0x0000000116167836 */ /* 0x000fc40000000000 */
[----:B------:R-:W-:-:S04]  /*6960*/  @!P2 PRMT R87, RZ, 0x654, R87 ;  /* 0x00000654ff57a816 */ /* 0x000fc80000000057 */
[----:B------:R1:W-:Y:S01]  /*6970*/  @!P2 SYNCS.ARRIVE.TRANS64.RED.A1T0 RZ, [R87+URZ], RZ ;  /* 0x000000ff57ffa9a7 */ /* 0x0003e2000810043f */
[----:B------:R-:W-:-:S04]  /*6980*/  ISETP.NE.AND P2, PT, R22, 0x2, PT ;  /* 0x000000021600780c */ /* 0x000fc80003f45270 */
[----:B0---4-:R-:W-:Y:S02]  /*6990*/  SEL R4, RZ, 0x1, P2 ;  /* 0x00000001ff047807 */ /* 0x011fe40001000000 */
[----:B------:R-:W-:Y:S02]  /*69a0*/  SEL R22, R22, RZ, P2 ;  /* 0x000000ff16167207 */ /* 0x000fe40001000000 */
[----:B------:R-:W-:Y:S01]  /*69b0*/  LOP3.LUT R213, R213, R4, RZ, 0x3c, !PT ;  /* 0x00000004d5d57212 */ /* 0x000fe200078e3cff */
[----:B------:R-:W-:Y:S06]  /*69c0*/  @P3 BRA `(.L_x_2904) ;  /* 0xffffffc000d03947 */ /* 0x000fec000383ffff */
[----:B------:R-:W0:Y:S01]  /*69d0*/  S2R R5, SR_TID.X ;  /* 0x0000000000057919 */ /* 0x000e220000002100 */
[----:B------:R-:W-:Y:S02]  /*69e0*/  PLOP3.LUT P0, PT, PT, PT, PT, 0x8, 0x0 ;  /* 0x000000000000781c */ /* 0x000fe40003f0e170 */
[----:B0-----:R-:W-:-:S04]  /*69f0*/  SHF.R.U32.HI R5, RZ, 0x7, R5 ;  /* 0x00000007ff057819 */ /* 0x001fc80000011605 */
[----:B------:R-:W-:-:S13]  /*6a00*/  ISETP.NE.AND P3, PT, R5, 0x1, PT ;  /* 0x000000010500780c */ /* 0x000fda0003f65270 */
[----:B------:R-:W-:Y:S05]  /*6a10*/  @!P3 WARPSYNC.ALL ;  /* 0x000000000000b948 */ /* 0x000fea0003800000 */
[----:B------:R-:W-:Y:S06]  /*6a20*/  @!P3 BAR.ARV 0x9, 0x100 ;  /* 0x024400000000bb1d */ /* 0x000fec0000002000 */
.L_x_2846:
[----:B------:R-:W0:Y:S01]  /*6a30*/  LDC R0, c[0x0][0x448] ;  /* 0x00011200ff007b82 */ /* 0x000e220000000800 */
[----:B------:R-:W-:-:S07]  /*6a40*/  IADD3 R7, R210, 0x1, -R207 ;  /* 0x00000001d2077810 */ /* 0x000fce0007ffe8cf */
[----:B------:R-:W3:Y:S01]  /*6a50*/  LDC.64 R4, c[0x0][0x9e0] ;  /* 0x00027800ff047b82 */ /* 0x000ee20000000a00 */
[----:B0-----:R-:W-:Y:S01]  /*6a60*/  ISETP.NE.AND P1, PT, R0, 0x1, PT ;  /* 0x000000010000780c */ /* 0x001fe20003f25270 */
[----:B------:R-:W-:Y:S01]  /*6a70*/  VIADD R0, R228, 0x7f ;  /* 0x0000007fe4007836 */ /* 0x000fe20000000000 */
[----:B---3--:R-:W-:-:S11]  /*6a80*/  ISETP.GE.AND P2, PT, R5, 0x1, PT ;  /* 0x000000010500780c */ /* 0x008fd60003f46270 */
[----:B------:R-:W0:Y:S08]  /*6a90*/  @P1 LDC R3, c[0x0][0x44c] ;  /* 0x00011300ff031b82 */ /* 0x000e300000000800 */
[----:B------:R-:W3:Y:S01]  /*6aa0*/  @P1 LDC R6, c[0x0][0x450] ;  /* 0x00011400ff061b82 */ /* 0x000ee20000000800 */
[----:B0-----:R-:W-:-:S05]  /*6ab0*/  @P1 IMAD.HI.U32 R3, R0, R3, RZ ;  /* 0x0000000300031227 */ /* 0x001fca00078e00ff */
[----:B---3--:R-:W-:-:S05]  /*6ac0*/  @P1 SHF.R.U32.HI R0, RZ, R6, R3 ;  /* 0x00000006ff001219 */ /* 0x008fca0000011603 */
[----:B------:R-:W-:Y:S01]  /*6ad0*/  IMAD.IADD R3, R7, 0x1, R0 ;  /* 0x0000000107037824 */ /* 0x000fe200078e0200 */
[----:B------:R-:W-:Y:S06]  /*6ae0*/  @P0 BRA `(.L_x_2905) ;  /* 0x00000000000c0947 */ /* 0x000fec0003800000 */
[----:B------:R-:W0:Y:S01]  /*6af0*/  FENCE.VIEW.ASYNC.G ;  /* 0x00000000000073c6 */ /* 0x000e220000000100 */
[----:B------:R-:W-:Y:S05]  /*6b00*/  WARPSYNC.ALL ;  /* 0x0000000000007948 */ /* 0x000fea0003800000 */
[----:B0-----:R-:W-:Y:S06]  /*6b10*/  BAR.ARV 0xc, 0x180 ;  /* 0x0306000000007b1d */ /* 0x001fec0000002000 */
.L_x_2905:
        /* <DEDUP_REMOVED lines=13> */
.L_x_2908:
[----:B------:R-:W-:-:S13]  /*6bf0*/  ISETP.NE.AND P0, PT, R5, 0x1, PT ;  /* 0x000000010500780c */ /* 0x000fda0003f05270 */
[----:B------:R-:W0:Y:S02]  /*6c00*/  @P0 LDC.64 R6, c[0x0][0x9e8] ;  /* 0x00027a00ff060b82 */ /* 0x000e240000000a00 */
[----:B0-----:R-:W-:-:S05]  /*6c10*/  @P0 IMAD.HI.U32 R6, R0, R6, RZ ;  /* 0x0000000600060227 */ /* 0x001fca00078e00ff */
[----:B------:R-:W-:-:S07]  /*6c20*/  @P0 SHF.R.U32.HI R0, RZ, R7, R6 ;  /* 0x00000007ff000219 */ /* 0x000fce0000011606 */
.L_x_2909:
[----:B------:R-:W-:Y:S05]  /*6c30*/  BSYNC B0 ;  /* 0x0000000000007941 */ /* 0x000fea0003800000 */
.L_x_2907:
[----:B------:R-:W-:-:S05]  /*6c40*/  IMAD R3, R0, R5, R5 ;  /* 0x0000000500037224 */ /* 0x000fca00078e0205 */
[----:B------:R-:W-:-:S07]  /*6c50*/  VIMNMX R4, R4, R3, PT ;  /* 0x0000000304047248 */ /* 0x000fce0003fe0100 */
.L_x_2906:
[----:B------:R-:W0:Y:S01]  /*6c60*/  @P1 LDC R3, c[0x0][0x44c] ;  /* 0x00011300ff031b82 */ /* 0x000e220000000800 */
[----:B------:R-:W-:Y:S01]  /*6c70*/  VIADD R4, R4, 0x5f ;  /* 0x0000005f04047836 */ /* 0x000fe20000000000 */
[----:B------:R-:W-:Y:S01]  /*6c80*/  ULDC UR4, c[0x0][0x9dc] ;  /* 0x0002770000047ab9 */ /* 0x000fe20000000800 */
[----:B------:R-:W-:Y:S02]  /*6c90*/  IMAD.MOV.U32 R7, RZ, RZ, R228 ;  /* 0x000000ffff077224 */ /* 0x000fe400078e00e4 */
[----:B------:R-:W-:-:S03]  /*6ca0*/  IMAD.HI R4, R4, 0x2aaaaaab, RZ ;  /* 0x2aaaaaab04047827 */ /* 0x000fc600078e02ff */
[----:B------:R-:W3:Y:S01]  /*6cb0*/  @P1 LDC R9, c[0x0][0x450] ;  /* 0x00011400ff091b82 */ /* 0x000ee20000000800 */
[----:B0-----:R-:W-:Y:S01]  /*6cc0*/  @P1 IMAD.HI.U32 R0, R228, R3, RZ ;  /* 0x00000003e4001227 */ /* 0x001fe200078e00ff */
[----:B------:R-:W-:-:S04]  /*6cd0*/  SHF.R.U32.HI R3, RZ, 0x1f, R4 ;  /* 0x0000001fff037819 */ /* 0x000fc80000011604 */
[----:B------:R-:W-:Y:S02]  /*6ce0*/  LEA.HI.SX32 R4, R4, R3, 0x1c ;  /* 0x0000000304047211 */ /* 0x000fe400078fe2ff */
[----:B---3--:R-:W-:Y:S02]  /*6cf0*/  @P1 SHF.R.U32.HI R7, RZ, R9, R0 ;  /* 0x00000009ff071219 */ /* 0x008fe40000011600 */
        /* <DEDUP_REMOVED lines=14> */
.L_x_2912:
[----:B------:R-:W-:-:S13]  /*6de0*/  ISETP.NE.AND P0, PT, R5, 0x1, PT ;  /* 0x000000010500780c */ /* 0x000fda0003f05270 */
[----:B------:R-:W0:Y:S02]  /*6df0*/  @P0 LDC.64 R6, c[0x0][0x9e8] ;  /* 0x00027a00ff060b82 */ /* 0x000e240000000a00 */
[----:B0-----:R-:W-:-:S05]  /*6e00*/  @P0 IMAD.HI.U32 R6, R30, R6, RZ ;  /* 0x000000061e060227 */ /* 0x001fca00078e00ff */
[----:B------:R-:W-:-:S07]  /*6e10*/  @P0 SHF.R.U32.HI R30, RZ, R7, R6 ;  /* 0x00000007ff1e0219 */ /* 0x000fce0000011606 */
.L_x_2913:
[----:B------:R-:W-:Y:S05]  /*6e20*/  BSYNC B0 ;  /* 0x0000000000007941 */ /* 0x000fea0003800000 */
.L_x_2911:
[----:B------:R-:W-:-:S05]  /*6e30*/  IMAD R5, R30, R5, RZ ;  /* 0x000000051e057224 */ /* 0x000fca00078e02ff */
[----:B------:R-:W-:-:S07]  /*6e40*/  VIMNMX R0, R0, R5, !PT ;  /* 0x0000000500007248 */ /* 0x000fce0007fe0100 */
.L_x_2910:
[----:B------:R-:W-:Y:S01]  /*6e50*/  IMAD.HI R0, R0, 0x2aaaaaab, RZ ;  /* 0x2aaaaaab00007827 */ /* 0x000fe200078e02ff */
[----:B------:R-:W-:Y:S03]  /*6e60*/  BSSY B0, `(.L_x_2914) ;  /* 0x0000027000007945 */ /* 0x000fe60003800000 */
[----:B------:R-:W-:Y:S01]  /*6e70*/  IMAD.MOV.U32 R176, RZ, RZ, RZ ;  /* 0x000000ffffb07224 */ /* 0x000fe200078e00ff */
[----:B------:R-:W-:-:S04]  /*6e80*/  SHF.R.U32.HI R3, RZ, 0x1f, R0 ;  /* 0x0000001fff037819 */ /* 0x000fc80000011600 */
[----:B------:R-:W-:-:S04]  /*6e90*/  LEA.HI.SX32 R3, R0, R3, 0x1c ;  /* 0x0000000300037211 */ /* 0x000fc800078fe2ff */
[----:B------:R-:W-:-:S04]  /*6ea0*/  VIMNMX R9, RZ, R3, !PT ;  /* 0x00000003ff097248 */ /* 0x000fc80007fe0100 */
[----:B------:R-:W-:-:S13]  /*6eb0*/  ISETP.GT.AND P0, PT, R31, R9, PT ;  /* 0x000000091f00720c */ /* 0x000fda0003f04270 */
[----:B------:R-:W-:Y:S05]  /*6ec0*/  @!P0 BRA `(.L_x_2915) ;  /* 0x0000000000808947 */ /* 0x000fea0003800000 */
[----:B------:R-:W3:Y:S01]  /*6ed0*/  LDL R4, [R1+0x34] ;  /* 0x0000340001047983 */ /* 0x000ee20000100800 */
[----:B------:R-:W-:Y:S01]  /*6ee0*/  ULDC UR4, c[0x0][0x9f0] ;  /* 0x00027c0000047ab9 */ /* 0x000fe20000000800 */
[----:B---3--:R-:W-:-:S04]  /*6ef0*/  ISETP.NE.AND P0, PT, R4, RZ, PT ;  /* 0x000000ff0400720c */ /* 0x008fc80003f05270 */
        /* <DEDUP_REMOVED lines=12> */
[----:B------:R0:W3:Y:S02]  /*6fc0*/  F2I.FTZ.U32.TRUNC.NTZ R5, R4 ;  /* 0x0000000400057305 */ /* 0x0000e4000021f000 */
[----:B0-----:R-:W-:Y:S02]  /*6fd0*/  IMAD.MOV.U32 R4, RZ, RZ, RZ ;  /* 0x000000ffff047224 */ /* 0x001fe400078e00ff */
[----:B---3--:R-:W-:-:S04]  /*6fe0*/  IMAD.MOV R7, RZ, RZ, -R5 ;  /* 0x000000ffff077224 */ /* 0x008fc800078e0a05 */
        /* <DEDUP_REMOVED lines=12> */
[----:B------:R-:W-:-:S05]  /*70b0*/  @!P1 LOP3.LUT R5, RZ, R8, RZ, 0x33, !PT ;  /* 0x00000008ff059212 */ /* 0x000fca00078e33ff */
[----:B------:R-:W-:-:S07]  /*70c0*/  IMAD.MOV.U32 R176, RZ, RZ, R5 ;  /* 0x000000ffffb07224 */ /* 0x000fce00078e0005 */
.L_x_2915:
[----:B------:R-:W-:Y:S05]  /*70d0*/  BSYNC B0 ;  /* 0x0000000000007941 */ /* 0x000fea0003800000 */
.L_x_2914:
[----:B------:R-:W3:Y:S01]  /*70e0*/  LDL R0, [R1+0x40] ;  /* 0x0000400001007983 */ /* 0x000ee20000100800 */
        /* <DEDUP_REMOVED lines=28> */
[----:B--2---:R-:W-:Y:S02]  /*72b0*/  CS2R R98, SRZ ;  /* 0x0000000000627805 */ /* 0x004fe4000001ff00 */
[----:B------:R-:W-:-:S02]  /*72c0*/  CS2R R96, SRZ ;  /* 0x0000000000607805 */ /* 0x000fc4000001ff00 */
[----:B------:R-:W-:Y:S02]  /*72d0*/  CS2R R94, SRZ ;  /* 0x00000000005e7805 */ /* 0x000fe4000001ff00 */
[----:B------:R-:W-:Y:S02]  /*72e0*/  CS2R R92, SRZ ;  /* 0x00000000005c7805 */ /* 0x000fe4000001ff00 */
[----:B------:R-:W-:Y:S02]  /*72f0*/  CS2R R90, SRZ ;  /* 0x00000000005a7805 */ /* 0x000fe4000001ff00 */
[----:B------:R-:W-:Y:S02]  /*7300*/  CS2R R88, SRZ ;  /* 0x0000000000587805 */ /* 0x000fe4000001ff00 */
[----:B-1----:R-:W-:Y:S02]  /*7310*/  CS2R R86, SRZ ;  /* 0x0000000000567805 */ /* 0x002fe4000001ff00 */
        /* <DEDUP_REMOVED lines=20> */
[----:B-----5:R-:W-:Y:S02]  /*7460*/  CS2R R44, SRZ ;  /* 0x00000000002c7805 */ /* 0x020fe4000001ff00 */
        /* <DEDUP_REMOVED lines=9> */
[----:B---3--:R-:W-:-:S05]  /*7500*/  IMAD R0, R0, R176, R9 ;  /* 0x000000b000007224 */ /* 0x008fca00078e0209 */
        /* <DEDUP_REMOVED lines=13> */
.L_x_3236:
        /* <DEDUP_REMOVED lines=26> */
.L_x_2919:
[----:B------:R-:W-:Y:S05]  /*7780*/  BSYNC B6 ;  /* 0x0000000000067941 */ /* 0x000fea0003800000 */
.L_x_2918:
        /* <DEDUP_REMOVED lines=13> */
.L_x_2923:
[----:B--2---:R2:W3:Y:S02]  /*7860*/  SYNCS.PHASECHK.TRANS64.TRYWAIT P0, [R23+URZ+0x22800], R0 ;  /* 0x02280000170075a7 */ /* 0x0044e4000800017f */
[----:B---3--:R-:W-:Y:S05]  /*7870*/  @!P0 NANOSLEEP.SYNCS 0x989680 ;  /* 0x009896800000895d */ /* 0x008fea0003900000 */
[----:B------:R-:W3:Y:S02]  /*7880*/  @!P0 SYNCS.PHASECHK.TRANS64 P0, [R23+URZ+0x22800], R0 ;  /* 0x02280000170085a7 */ /* 0x000ee4000800007f */
[----:B---3--:R-:W-:Y:S05]  /*7890*/  @!P0 BRA `(.L_x_2923) ;  /* 0xfffffffc00f08947 */ /* 0x008fea000383ffff */
.L_x_2922:
[----:B------:R-:W-:Y:S05]  /*78a0*/  BSYNC B0 ;  /* 0x0000000000007941 */ /* 0x000fea0003800000 */
.L_x_2921:
[----:B------:R-:W-:Y:S05]  /*78b0*/  BRA `(.L_x_2924) ;  /* 0x0000002c00b07947 */ /* 0x000fea0003800000 */
.L_x_2920:
[----:B------:R-:W-:Y:S01]  /*78c0*/  LOP3.LUT P0, RZ, R26, 0x3ff, RZ, 0xc0, !PT ;  /* 0x000003ff1aff7812 */ /* 0x000fe2000780c0ff */
[----:B------:R-:W-:Y:S01]  /*78d0*/  ULDC.64 UR4, c[0x0][0x3f8] ;  /* 0x0000fe0000047ab9 */ /* 0x000fe20000000a00 */
[----:B------:R-:W-:Y:S01]  /*78e0*/  SHF.R.S32.HI R0, RZ, 0x1f, R24 ;  /* 0x0000001fff007819 */ /* 0x000fe20000011418 */
[----:B------:R-:W-:Y:S01]  /*78f0*/  ULDC.64 UR6, c[0x0][0x408] ;  /* 0x0001020000067ab9 */ /* 0x000fe20000000a00 */
[----:B------:R-:W-:Y:S01]  /*7900*/  IMAD.WIDE.U32 R26, R24, UR4, RZ ;  /* 0x00000004181a7c25 */ /* 0x000fe2000f8e00ff */
[----:B------:R-:W-:Y:S03]  /*7910*/  BSSY B6, `(.L_x_2925) ;  /* 0x0000019000067945 */ /* 0x000fe60003800000 */
[C---:B------:R-:W-:Y:S02]  /*7920*/  IMAD R3, R0.reuse, UR4, RZ ;  /* 0x0000000400037c24 */ /* 0x040fe4000f8e02ff */
[----:B------:R-:W-:-:S02]  /*7930*/  IMAD R5, R0, UR6, RZ ;  /* 0x0000000600057c24 */ /* 0x000fc4000f8e02ff */
[C---:B------:R-:W-:Y:S02]  /*7940*/  IMAD R3, R24.reuse, UR5, R3 ;  /* 0x0000000518037c24 */ /* 0x040fe4000f8e0203 */
[C---:B------:R-:W-:Y:S02]  /*7950*/  IMAD R5, R24.reuse, UR7, R5 ;  /* 0x0000000718057c24 */ /* 0x040fe4000f8e0205 */
[----:B------:R-:W-:-:S04]  /*7960*/  IMAD.WIDE.U32 R24, R24, UR6, RZ ;  /* 0x0000000618187c25 */ /* 0x000fc8000f8e00ff */
[----:B------:R-:W-:Y:S02]  /*7970*/  IMAD.IADD R29, R3, 0x1, R27 ;  /* 0x00000001031d7824 */ /* 0x000fe400078e021b */
[----:B------:R-:W-:Y:S01]  /*7980*/  IMAD.IADD R31, R5, 0x1, R25 ;  /* 0x00000001051f7824 */ /* 0x000fe200078e0219 */
        /* <DEDUP_REMOVED lines=17> */
.L_x_2926:
[----:B------:R-:W-:Y:S05]  /*7aa0*/  BSYNC B6 ;  /* 0x0000000000067941 */ /* 0x000fea0003800000 */
.L_x_2925:
[----:B------:R-:W-:Y:S01]  /*7ab0*/  LEA.HI R33, R33, R28, RZ, 0x2 ;  /* 0x0000001c21217211 */ /* 0x000fe200078f10ff */
[----:B------:R-:W-:Y:S01]  /*7ac0*/  ULDC.U8 UR4, c[0x0][0x410] ;  /* 0x0001040000047ab9 */ /* 0x000fe20000000000 */
[----:B------:R-:W-:Y:S01]  /*7ad0*/  BSSY B0, `(.L_x_2927) ;  /* 0x00002c2000007945 */ /* 0x000fe20003800000 */
[----:B------:R-:W-:Y:S01]  /*7ae0*/  ISETP.NE.AND P0, PT, RZ, UR4, PT ;  /* 0x00000004ff007c0c */ /* 0x000fe2000bf05270 */
[----:B------:R-:W-:Y:S01]  /*7af0*/  IMAD.IADD R40, R208, 0x1, R228 ;  /* 0x00000001d0287824 */ /* 0x000fe200078e02e4 */
[----:B------:R-:W-:Y:S02]  /*7b00*/  SHF.R.S32.HI R3, RZ, 0x1f, R33 ;  /* 0x0000001fff037819 */ /* 0x000fe40000011421 */
[----:B------:R-:W-:Y:S02]  /*7b10*/  LOP3.LUT R33, R33, 0xfffffffc, RZ, 0xc0, !PT ;  /* 0xfffffffc21217812 */ /* 0x000fe400078ec0ff */
[----:B------:R-:W-:-:S03]  /*7b20*/  LEA.HI R3, R3, R208, RZ, 0x3 ;  /* 0x000000d003037211 */ /* 0x000fc600078f18ff */
[----:B------:R-:W-:Y:S01]  /*7b30*/  IMAD.IADD R7, R28, 0x1, -R33 ;  /* 0x000000011c077824 */ /* 0x000fe200078e0a21 */
[----:B------:R-:W-:-:S05]  /*7b40*/  LOP3.LUT R3, R3, 0xfffffff8, RZ, 0xc0, !PT ;  /* 0xfffffff803037812 */ /* 0x000fca00078ec0ff */
[----:B------:R-:W-:Y:S01]  /*7b50*/  IMAD.IADD R33, R208, 0x1, -R3 ;  /* 0x00000001d0217824 */ /* 0x000fe200078e0a03 */
[----:B------:R-:W-:Y:S06]  /*7b60*/  @!P0 BRA `(.L_x_2928) ;  /* 0x0000001400948947 */ /* 0x000fec0003800000 */
[----:B------:R-:W1:Y:S01]  /*7b70*/  LDC R6, c[0x0][0x448] ;  /* 0x00011200ff067b82 */ /* 0x000e620000000800 */
[----:B------:R-:W-:Y:S01]  /*7b80*/  IMAD R3, R7, 0x40, R40 ;  /* 0x0000004007037824 */ /* 0x000fe200078e0228 */
[----:B------:R-:W-:Y:S01]  /*7b90*/  ULDC.64 UR4, c[0x0][0x3f8] ;  /* 0x0000fe0000047ab9 */ /* 0x000fe20000000a00 */
[----:B------:R-:W-:Y:S01]  /*7ba0*/  ULDC.64 UR6, c[0x0][0x408] ;  /* 0x0001020000067ab9 */ /* 0x000fe20000000a00 */
[----:B------:R-:W-:Y:S01]  /*7bb0*/  IMAD.MOV.U32 R27, RZ, RZ, R29 ;  /* 0x000000ffff1b7224 */ /* 0x000fe200078e001d */
[----:B------:R-:W-:Y:S01]  /*7bc0*/  SHF.R.S32.HI R37, RZ, 0x1f, R214 ;  /* 0x0000001fff257819 */ /* 0x000fe200000114d6 */
[----:B------:R-:W-:Y:S01]  /*7bd0*/  IMAD.MOV.U32 R25, RZ, RZ, R31 ;  /* 0x000000ffff197224 */ /* 0x000fe200078e001f */
[----:B-1----:R-:W-:-:S13]  /*7be0*/  ISETP.NE.AND P0, PT, R6, 0x1, PT ;  /* 0x000000010600780c */ /* 0x002fda0003f05270 */
[----:B------:R-:W1:Y:S08]  /*7bf0*/  @P0 LDC R0, c[0x0][0x44c] ;  /* 0x00011300ff000b82 */ /* 0x000e700000000800 */
[----:B------:R-:W2:Y:S01]  /*7c00*/  @P0 LDC R5, c[0x0][0x450] ;  /* 0x00011400ff050b82 */ /* 0x000ea20000000800 */
[----:B-1----:R-:W-:-:S05]  /*7c10*/  @P0 IMAD.HI.U32 R0, R3, R0, RZ ;  /* 0x0000000003000227 */ /* 0x002fca00078e00ff */
[----:B--2---:R-:W-:-:S04]  /*7c20*/  @P0 SHF.R.U32.HI R3, RZ, R5, R0 ;  /* 0x00000005ff030219 */ /* 0x004fc80000011600 */
[----:B------:R-:W-:Y:S01]  /*7c30*/  SHF.R.S32.HI R0, RZ, 0x1f, R3 ;  /* 0x0000001fff007819 */ /* 0x000fe20000011403 */
[----:B------:R-:W-:-:S04]  /*7c40*/  IMAD.WIDE.U32 R26, R3, UR4, R26 ;  /* 0x00000004031a7c25 */ /* 0x000fc8000f8e001a */
[C---:B------:R-:W-:Y:S02]  /*7c50*/  IMAD R4, R0.reuse, UR4, RZ ;  /* 0x0000000400047c24 */ /* 0x040fe4000f8e02ff */
[----:B------:R-:W-:Y:S02]  /*7c60*/  IMAD R0, R0, UR6, RZ ;  /* 0x0000000600007c24 */ /* 0x000fe4000f8e02ff */
[C---:B------:R-:W-:Y:S01]  /*7c70*/  IMAD R31, R3.reuse, UR5, R4 ;  /* 0x00000005031f7c24 */ /* 0x040fe2000f8e0204 */
[----:B------:R-:W-:Y:S01]  /*7c80*/  ULDC.64 UR4, c[0x0][0x3e8] ;  /* 0x0000fa0000047ab9 */ /* 0x000fe20000000a00 */
[C---:B------:R-:W-:Y:S01]  /*7c90*/  IMAD.WIDE.U32 R24, R3.reuse, UR6, R24 ;  /* 0x0000000603187c25 */ /* 0x040fe2000f8e0018 */
[----:B------:R-:W-:Y:S01]  /*7ca0*/  LEA R10, P0, R26, UR4, 0x1 ;  /* 0x000000041a0a7c11 */ /* 0x000fe2000f8008ff */
[----:B------:R-:W-:Y:S02]  /*7cb0*/  UMOV UR4, 0xffffffff ;  /* 0xffffffff00047882 */ /* 0x000fe40000000000 */
[----:B------:R-:W-:Y:S01]  /*7cc0*/  IMAD R3, R3, UR7, R0 ;  /* 0x0000000703037c24 */ /* 0x000fe2000f8e0200 */
[----:B------:R-:W-:Y:S01]  /*7cd0*/  ULDC.64 UR6, c[0x0][0x400] ;  /* 0x0001000000067ab9 */ /* 0x000fe20000000a00 */
[----:B------:R-:W-:Y:S01]  /*7ce0*/  IMAD.IADD R31, R27, 0x1, R31 ;  /* 0x000000011b1f7824 */ /* 0x000fe200078e021f */
[----:B------:R-:W-:Y:S01]  /*7cf0*/  LEA R30, P1, R24, UR6, 0x1 ;  /* 0x00000006181e7c11 */ /* 0x000fe2000f8208ff */
[----:B------:R-:W-:-:S03]  /*7d00*/  IMAD.IADD R3, R25, 0x1, R3 ;  /* 0x0000000119037824 */ /* 0x000fc600078e0203 */
[----:B------:R-:W-:Y:S02]  /*7d10*/  LEA.HI.X R31, R26, UR5, R31, 0x1, P0 ;  /* 0x000000051a1f7c11 */ /* 0x000fe400080f0c1f */
[----:B------:R-:W-:Y:S01]  /*7d20*/  LEA.HI.X R34, R24, UR7, R3, 0x1, P1 ;  /* 0x0000000718227c11 */ /* 0x000fe200088f0c03 */
[----:B------:R-:W-:Y:S06]  /*7d30*/  BRA.DIV UR4, `(.L_x_2929) ;  /* 0x000001c604707947 */ /* 0x000fec000b800000 */
[----:B------:R1:W2:Y:S04]  /*7d40*/  SHFL.IDX PT, R0, R31, RZ, 0x1c1f ;  /* 0x001c1fff1f007589 */ /* 0x0002a800000e0000 */
[----:B------:R1:W3:Y:S04]  /*7d50*/  SHFL.IDX PT, R3, R10, RZ, 0x1c1f ;  /* 0x001c1fff0a037589 */ /* 0x0002e800000e0000 */
[----:B------:R1:W4:Y:S04]  /*7d60*/  SHFL.IDX PT, R7, R34, RZ, 0x1c1f ;  /* 0x001c1fff22077589 */ /* 0x00032800000e0000 */
[----:B------:R1:W0:Y:S02]  /*7d70*/  SHFL.IDX PT, R8, R30, RZ, 0x1c1f ;  /* 0x001c1fff1e087589 */ /* 0x00022400000e0000 */
.L_x_3242:
[----:B------:R-:W-:Y:S01]  /*7d80*/  IMAD R35, R207, R6, RZ ;  /* 0x00000006cf237224 */ /* 0x000fe200078e02ff */
[----:B------:R-:W-:Y:S01]  /*7d90*/  BSSY B1, `(.L_x_2930) ;  /* 0x000001d000017945 */ /* 0x000fe20003800000 */
[----:B------:R-:W-:Y:S02]  /*7da0*/  CS2R R24, SRZ ;  /* 0x0000000000187805 */ /* 0x000fe4000001ff00 */
[----:B------:R-:W-:Y:S02]  /*7db0*/  CS2R R26, SRZ ;  /* 0x00000000001a7805 */ /* 0x000fe4000001ff00 */
[----:B------:R-:W-:Y:S02]  /*7dc0*/  CS2R R20, SRZ ;  /* 0x0000000000147805 */ /* 0x000fe4000001ff00 */
[----:B------:R-:W-:Y:S02]  /*7dd0*/  ISETP.GE.AND P0, PT, R40, R35, PT ;  /* 0x000000232800720c */ /* 0x000fe40003f06270 */
[----:B------:R-:W-:-:S11]  /*7de0*/  CS2R R28, SRZ ;  /* 0x00000000001c7805 */ /* 0x000fd6000001ff00 */
[----:B------:R-:W-:Y:S05]  /*7df0*/  @P0 BRA `(.L_x_2931) ;  /* 0x0000000000580947 */ /* 0x000fea0003800000 */
[----:B------:R-:W-:Y:S01]  /*7e00*/  ULDC UR4, c[0x0][0x3f4] ;  /* 0x0000fd0000047ab9 */ /* 0x000fe20000000800 */
[----:B---3--:R-:W-:Y:S01]  /*7e10*/  IMAD.MOV.U32 R4, RZ, RZ, R3 ;  /* 0x000000ffff047224 */ /* 0x008fe200078e0003 */
[----:B------:R-:W-:Y:S01]  /*7e20*/  ISETP.GE.AND P2, PT, R204, UR4, PT ;  /* 0x00000004cc007c0c */ /* 0x000fe2000bf46270 */
[----:B--2---:R-:W-:Y:S01]  /*7e30*/  IMAD.MOV.U32 R5, RZ, RZ, R0 ;  /* 0x000000ffff057224 */ /* 0x004fe200078e0000 */
[----:B------:R-:W-:Y:S02]  /*7e40*/  ISETP.GE.AND P3, PT, R214, UR4, PT ;  /* 0x00000004d6007c0c */ /* 0x000fe4000bf66270 */
[----:B------:R-:W-:Y:S01]  /*7e50*/  CS2R R26, SRZ ;  /* 0x00000000001a7805 */ /* 0x000fe2000001ff00 */
[----:B----4-:R-:W-:-:S08]  /*7e60*/  IMAD.MOV.U32 R9, RZ, RZ, R7 ;  /* 0x000000ffff097224 */ /* 0x010fd000078e0007 */
[----:B------:R-:W-:Y:S02]  /*7e70*/  @!P2 IMAD.WIDE R4, R204, 0x2, R4 ;  /* 0x00000002cc04a825 */ /* 0x000fe400078e0204 */
[C---:B------:R-:W-:Y:S02]  /*7e80*/  @!P3 SHF.L.U64.HI R11, R214.reuse, 0x1, R37 ;  /* 0x00000001d60bb819 */ /* 0x040fe40000010225 */
[----:B------:R-:W-:Y:S01]  /*7e90*/  @!P3 IMAD.SHL.U32 R6, R214, 0x2, RZ ;  /* 0x00000002d606b824 */ /* 0x000fe200078e00ff */
[----:B------:R2:W5:Y:S01]  /*7ea0*/  @!P2 LD.E.64 R26, desc[UR52][R4.64] ;  /* 0x00000034041aa980 */ /* 0x000562000c101b00 */
[----:B------:R-:W-:Y:S02]  /*7eb0*/  CS2R R28, SRZ ;  /* 0x00000000001c7805 */ /* 0x000fe4000001ff00 */
[----:B------:R-:W-:Y:S02]  /*7ec0*/  CS2R R24, SRZ ;  /* 0x0000000000187805 */ /* 0x000fe4000001ff00 */
[----:B------:R-:W-:-:S02]  /*7ed0*/  CS2R R20, SRZ ;  /* 0x0000000000147805 */ /* 0x000fc4000001ff00 */
[-C--:B--2---:R-:W-:Y:S02]  /*7ee0*/  @!P3 IADD3 R4, P0, R3, R6.reuse, RZ ;  /* 0x000000060304b210 */ /* 0x084fe40007f1e0ff */
[----:B0-----:R-:W-:Y:S01]  /*7ef0*/  @!P3 IADD3 R6, P1, R8, R6, RZ ;  /* 0x000000060806b210 */ /* 0x001fe20007f3e0ff */
[----:B------:R-:W-:-:S04]  /*7f00*/  @!P2 IMAD.WIDE R8, R204, 0x2, R8 ;  /* 0x00000002cc08a825 */ /* 0x000fc800078e0208 */
[--C-:B------:R-:W-:Y:S01]  /*7f10*/  @!P3 IMAD.X R5, R0, 0x1, R11.reuse, P0 ;  /* 0x000000010005b824 */ /* 0x100fe200000e060b */
[----:B------:R0:W5:Y:S01]  /*7f20*/  @!P2 LD.E.64 R28, desc[UR52][R8.64] ;  /* 0x00000034081ca980 */ /* 0x000162000c101b00 */
[----:B------:R-:W-:-:S03]  /*7f30*/  @!P3 IMAD.X R7, R7, 0x1, R11, P1 ;  /* 0x000000010707b824 */ /* 0x000fc600008e060b */
[----:B------:R0:W5:Y:S04]  /*7f40*/  @!P3 LD.E.64 R24, desc[UR52][R4.64] ;  /* 0x000000340418b980 */ /* 0x000168000c101b00 */
[----:B------:R0:W5:Y:S02]  /*7f50*/  @!P3 LD.E.64 R20, desc[UR52][R6.64] ;  /* 0x000000340614b980 */ /* 0x000164000c101b00 */
.L_x_2931:
[----:B------:R-:W-:Y:S05]  /*7f60*/  BSYNC B1 ;  /* 0x0000000000017941 */ /* 0x000fea0003800000 */
.L_x_2930:
[----:B--2--5:R-:W-:Y:S01]  /*7f70*/  IMAD.MOV.U32 R0, RZ, RZ, R24 ;  /* 0x000000ffff007224 */ /* 0x024fe200078e0018 */
[----:B------:R-:W-:Y:S01]  /*7f80*/  UMOV UR4, 0xffffffff ;  /* 0xffffffff00047882 */ /* 0x000fe20000000000 */
[----:B---3--:R-:W-:Y:S01]  /*7f90*/  IMAD.MOV.U32 R3, RZ, RZ, R25 ;  /* 0x000000ffff037224 */ /* 0x008fe200078e0019 */
[----:B0-----:R-:W-:Y:S01]  /*7fa0*/  CS2R R8, SRZ ;  /* 0x0000000000087805 */ /* 0x001fe2000001ff00 */
[----:B------:R-:W-:Y:S02]  /*7fb0*/  IMAD.MOV.U32 R4, RZ, RZ, R26 ;  /* 0x000000ffff047224 */ /* 0x000fe400078e001a */
[----:B------:R-:W-:Y:S01]  /*7fc0*/  IMAD.MOV.U32 R5, RZ, RZ, R27 ;  /* 0x000000ffff057224 */ /* 0x000fe200078e001b */
[----:B------:R-:W-:Y:S01]  /*7fd0*/  PRMT R42, R3, 0x5410, R0 ;  /* 0x00005410032a7816 */ /* 0x000fe20000000000 */
[----:B------:R-:W-:Y:S02]  /*7fe0*/  IMAD.MOV.U32 R0, RZ, RZ, R20 ;  /* 0x000000ffff007224 */ /* 0x000fe400078e0014 */
[----:B------:R-:W-:Y:S01]  /*7ff0*/  IMAD.MOV.U32 R3, RZ, RZ, R21 ;  /* 0x000000ffff037224 */ /* 0x000fe200078e0015 */
[----:B------:R-:W-:Y:S01]  /*8000*/  PRMT R38, R5, 0x5410, R4 ;  /* 0x0000541005267816 */ /* 0x000fe20000000004 */
[----:B------:R-:W-:-:S02]  /*8010*/  IMAD.MOV.U32 R4, RZ, RZ, R28 ;  /* 0x000000ffff047224 */ /* 0x000fc400078e001c */
[----:B------:R-:W-:Y:S01]  /*8020*/  IMAD.MOV.U32 R5, RZ, RZ, R29 ;  /* 0x000000ffff057224 */ /* 0x000fe200078e001d */
[----:B------:R-:W-:-:S04]  /*8030*/  PRMT R43, R0, 0x5410, R3 ;  /* 0x00005410002b7816 */ /* 0x000fc80000000003 */
[----:B------:R-:W-:Y:S01]  /*8040*/  PRMT R39, R4, 0x5410, R5 ;  /* 0x0000541004277816 */ /* 0x000fe20000000005 */
[----:B------:R-:W-:Y:S06]  /*8050*/  BRA.DIV UR4, `(.L_x_2932) ;  /* 0x000001c6041c7947 */ /* 0x000fec000b800000 */
[----:B------:R0:W2:Y:S04]  /*8060*/  SHFL.IDX PT, R0, R31, 0x1, 0x1c1f ;  /* 0x003c1f001f007f89 */ /* 0x0000a800000e0000 */
[----:B------:R0:W3:Y:S04]  /*8070*/  SHFL.IDX PT, R3, R10, 0x1, 0x1c1f ;  /* 0x003c1f000a037f89 */ /* 0x0000e800000e0000 */
[----:B----4-:R0:W4:Y:S04]  /*8080*/  SHFL.IDX PT, R7, R34, 0x1, 0x1c1f ;  /* 0x003c1f0022077f89 */ /* 0x01012800000e0000 */
[----:B-1----:R-:W1:Y:S02]  /*8090*/  SHFL.IDX PT, R30, R30, 0x1, 0x1c1f ;  /* 0x003c1f001e1e7f89 */ /* 0x002e6400000e0000 */
.L_x_3248:
[----:B------:R-:W5:Y:S01]  /*80a0*/  LDL R5, [R1+0x3c] ;  /* 0x00003c0001057983 */ /* 0x000f620000100800 */
[----:B------:R-:W-:Y:S01]  /*80b0*/  VIADD R40, R40, 0x40 ;  /* 0x0000004028287836 */ /* 0x000fe20000000000 */
[----:B------:R-:W-:Y:S01]  /*80c0*/  BSSY B1, `(.L_x_2933) ;  /* 0x0000021000017945 */ /* 0x000fe20003800000 */
[----:B------:R-:W-:Y:S02]  /*80d0*/  CS2R R12, SRZ ;  /* 0x00000000000c7805 */ /* 0x000fe4000001ff00 */
[----:B------:R-:W-:Y:S02]  /*80e0*/  CS2R R14, SRZ ;  /* 0x00000000000e7805 */ /* 0x000fe4000001ff00 */
[----:B0-----:R-:W-:Y:S02]  /*80f0*/  CS2R R10, SRZ ;  /* 0x00000000000a7805 */ /* 0x001fe4000001ff00 */
[----:B------:R-:W-:Y:S02]  /*8100*/  ISETP.GE.AND P0, PT, R40, R35, PT ;  /* 0x000000232800720c */ /* 0x000fe40003f06270 */
[----:B-----5:R-:W-:-:S04]  /*8110*/  LEA.HI R4, R5, R5, RZ, 0x1 ;  /* 0x0000000505047211 */ /* 0x020fc800078f08ff */
[----:B------:R-:W-:-:S05]  /*8120*/  LOP3.LUT R4, R4, 0xfffffffe, RZ, 0xc0, !PT ;  /* 0xfffffffe04047812 */ /* 0x000fca00078ec0ff */
[----:B------:R-:W-:-:S05]  /*8130*/  IMAD.IADD R4, R5, 0x1, -R4 ;  /* 0x0000000105047824 */ /* 0x000fca00078e0a04 */
[----:B------:R-:W-:Y:S01]  /*8140*/  SHF.L.U32 R34, R4, 0x1f, RZ ;  /* 0x0000001f04227819 */ /* 0x000fe200000006ff */
[----:B------:R-:W-:Y:S06]  /*8150*/  @P0 BRA `(.L_x_2934) ;  /* 0x00000000005c0947 */ /* 0x000fec0003800000 */
[----:B------:R-:W-:Y:S01]  /*8160*/  ULDC UR4, c[0x0][0x3f4] ;  /* 0x0000fd0000047ab9 */ /* 0x000fe20000000800 */
[----:B---3--:R-:W-:Y:S01]  /*8170*/  IMAD.MOV.U32 R4, RZ, RZ, R3 ;  /* 0x000000ffff047224 */ /* 0x008fe200078e0003 */
[----:B------:R-:W-:Y:S01]  /*8180*/  ISETP.GE.AND P2, PT, R204, UR4, PT ;  /* 0x00000004cc007c0c */ /* 0x000fe2000bf46270 */
[----:B--2---:R-:W-:Y:S01]  /*8190*/  IMAD.MOV.U32 R5, RZ, RZ, R0 ;  /* 0x000000ffff057224 */ /* 0x004fe200078e0000 */
[----:B------:R-:W-:Y:S02]  /*81a0*/  ISETP.GE.AND P3, PT, R214, UR4, PT ;  /* 0x00000004d6007c0c */ /* 0x000fe4000bf66270 */
[----:B------:R-:W-:Y:S01]  /*81b0*/  CS2R R14, SRZ ;  /* 0x00000000000e7805 */ /* 0x000fe2000001ff00 */
[----:B-1----:R-:W-:Y:S02]  /*81c0*/  IMAD.MOV.U32 R8, RZ, RZ, R30 ;  /* 0x000000ffff087224 */ /* 0x002fe400078e001e */
[----:B----4-:R-:W-:-:S06]  /*81d0*/  IMAD.MOV.U32 R9, RZ, RZ, R7 ;  /* 0x000000ffff097224 */ /* 0x010fcc00078e0007 */
[----:B------:R-:W-:Y:S02]  /*81e0*/  @!P2 IMAD.WIDE R4, R204, 0x2, R4 ;  /* 0x00000002cc04a825 */ /* 0x000fe400078e0204 */
[C---:B------:R-:W-:Y:S02]  /*81f0*/  @!P3 SHF.L.U64.HI R36, R214.reuse, 0x1, R37 ;  /* 0x00000001d624b819 */ /* 0x040fe40000010225 */
[----:B------:R-:W-:Y:S01]  /*8200*/  @!P3 IMAD.SHL.U32 R6, R214, 0x2, RZ ;  /* 0x00000002d606b824 */ /* 0x000fe200078e00ff */
[----:B------:R0:W5:Y:S01]  /*8210*/  @!P2 LD.E.64 R14, desc[UR52][R4.64] ;  /* 0x00000034040ea980 */ /* 0x000162000c101b00 */
[----:B------:R-:W-:Y:S02]  /*8220*/  CS2R R12, SRZ ;  /* 0x00000000000c7805 */ /* 0x000fe4000001ff00 */
[----:B------:R-:W-:Y:S02]  /*8230*/  CS2R R10, SRZ ;  /* 0x00000000000a7805 */ /* 0x000fe4000001ff00 */
[----:B0-----:R-:W-:-:S02]  /*8240*/  @!P3 IADD3 R4, P0, R3, R6, RZ ;  /* 0x000000060304b210 */ /* 0x001fc40007f1e0ff */
[----:B------:R-:W-:Y:S01]  /*8250*/  @!P3 IADD3 R6, P1, R30, R6, RZ ;  /* 0x000000061e06b210 */ /* 0x000fe20007f3e0ff */
[----:B------:R-:W-:Y:S01]  /*8260*/  @!P2 IMAD.WIDE R30, R204, 0x2, R8 ;  /* 0x00000002cc1ea825 */ /* 0x000fe200078e0208 */
[----:B------:R-:W-:-:S03]  /*8270*/  CS2R R8, SRZ ;  /* 0x0000000000087805 */ /* 0x000fc6000001ff00 */
[--C-:B------:R-:W-:Y:S01]  /*8280*/  @!P3 IMAD.X R5, R0, 0x1, R36.reuse, P0 ;  /* 0x000000010005b824 */ /* 0x100fe200000e0624 */
[----:B------:R0:W5:Y:S01]  /*8290*/  @!P2 LD.E.64 R12, desc[UR52][R30.64] ;  /* 0x000000341e0ca980 */ /* 0x000162000c101b00 */
[----:B------:R-:W-:-:S03]  /*82a0*/  @!P3 IMAD.X R7, R7, 0x1, R36, P1 ;  /* 0x000000010707b824 */ /* 0x000fc600008e0624 */
[----:B------:R0:W5:Y:S04]  /*82b0*/  @!P3 LD.E.64 R10, desc[UR52][R4.64] ;  /* 0x00000034040ab980 */ /* 0x000168000c101b00 */
[----:B------:R0:W5:Y:S02]  /*82c0*/  @!P3 LD.E.64 R8, desc[UR52][R6.64] ;  /* 0x000000340608b980 */ /* 0x000164000c101b00 */
.L_x_2934:
[----:B------:R-:W-:Y:S05]  /*82d0*/  BSYNC B1 ;  /* 0x0000000000017941 */ /* 0x000fea0003800000 */
.L_x_2933:
[----:B0---4-:R-:W4:Y:S01]  /*82e0*/  LDL R7, [R1+0x28] ;  /* 0x0000280001077983 */ /* 0x011f220000100800 */
[----:B------:R-:W0:Y:S01]  /*82f0*/  SYNCS.PHASECHK.TRANS64.TRYWAIT P0, [R23+URZ+0x22800], R34 ;  /* 0x02280022170075a7 */ /* 0x000e22000800017f */
[----:B--2---:R-:W-:Y:S01]  /*8300*/  IMAD.SHL.U32 R0, R33, 0x40, RZ ;  /* 0x0000004021007824 */ /* 0x004fe200078e00ff */
[----:B------:R-:W-:Y:S01]  /*8310*/  VIADDMNMX R31, R35, -R228, 0x80, PT ;  /* 0x00000080231f7446 */ /* 0x000fe200038009e4 */
[----:B-----5:R-:W-:Y:S01]  /*8320*/  IMAD.MOV.U32 R4, RZ, RZ, R8 ;  /* 0x000000ffff047224 */ /* 0x020fe200078e0008 */
[----:B------:R-:W-:Y:S01]  /*8330*/  BSSY B1, `(.L_x_2935) ;  /* 0x0000019000017945 */ /* 0x000fe20003800000 */
[----:B------:R-:W-:Y:S01]  /*8340*/  IMAD.MOV.U32 R5, RZ, RZ, R13 ;  /* 0x000000ffff057224 */ /* 0x000fe200078e000d */
[----:B---3--:R-:W-:Y:S01]  /*8350*/  LOP3.LUT R3, R0, 0x1c0, RZ, 0xc0, !PT ;  /* 0x000001c000037812 */ /* 0x008fe200078ec0ff */
[----:B------:R-:W-:Y:S01]  /*8360*/  IMAD.MOV.U32 R6, RZ, RZ, R14 ;  /* 0x000000ffff067224 */ /* 0x000fe200078e000e */
[----:B------:R-:W-:Y:S01]  /*8370*/  PRMT R40, R40, 0x5410, R4 ;  /* 0x0000541028287816 */ /* 0x000fe20000000004 */
[----:B------:R-:W-:Y:S01]  /*8380*/  IMAD.MOV.U32 R4, RZ, RZ, R12 ;  /* 0x000000ffff047224 */ /* 0x000fe200078e000c */
[----:B------:R-:W-:-:S02]  /*8390*/  LOP3.LUT R0, R3, 0x18, R18, 0xf8, !PT ;  /* 0x0000001803007812 */ /* 0x000fc400078ef812 */
[----:B------:R-:W-:Y:S02]  /*83a0*/  SHF.R.U32.HI R3, RZ, 0x3, R3 ;  /* 0x00000003ff037819 */ /* 0x000fe40000011603 */
[----:B------:R-:W-:Y:S01]  /*83b0*/  PRMT R44, R4, 0x5410, R5 ;  /* 0x00005410042c7816 */ /* 0x000fe20000000005 */
[----:B------:R-:W-:Y:S01]  /*83c0*/  IMAD.MOV.U32 R4, RZ, RZ, R15 ;  /* 0x000000ffff047224 */ /* 0x000fe200078e000f */
[----:B------:R-:W-:Y:S01]  /*83d0*/  LOP3.LUT R0, R0, R3, RZ, 0x3c, !PT ;  /* 0x0000000300007212 */ /* 0x000fe200078e3cff */
[----:B------:R-:W-:Y:S01]  /*83e0*/  IMAD.MOV.U32 R3, RZ, RZ, R9 ;  /* 0x000000ffff037224 */ /* 0x000fe200078e0009 */
[----:B------:R-:W-:Y:S01]  /*83f0*/  PRMT R45, R45, 0x5410, R6 ;  /* 0x000054102d2d7816 */ /* 0x000fe20000000006 */
[----:B------:R-:W-:Y:S01]  /*8400*/  IMAD.MOV.U32 R5, RZ, RZ, R10 ;  /* 0x000000ffff057224 */ /* 0x000fe200078e000a */
[----:B------:R-:W-:Y:S02]  /*8410*/  LOP3.LUT P2, RZ, R33, 0x4, RZ, 0xc0, !PT ;  /* 0x0000000421ff7812 */ /* 0x000fe4000784c0ff */
[----:B------:R-:W-:-:S02]  /*8420*/  PRMT R40, R3, 0x7610, R40 ;  /* 0x0000761003287816 */ /* 0x000fc40000000028 */
[----:B------:R-:W-:Y:S02]  /*8430*/  PRMT R45, R4, 0x7610, R45 ;  /* 0x00007610042d7816 */ /* 0x000fe4000000002d */
[----:B------:R-:W-:Y:S01]  /*8440*/  PRMT R46, R5, 0x7610, R46 ;  /* 0x00007610052e7816 */ /* 0x000fe2000000002e */
[----:B------:R-:W-:Y:S01]  /*8450*/  IMAD.MOV.U32 R5, RZ, RZ, R11 ;  /* 0x000000ffff057224 */ /* 0x000fe200078e000b */
[----:B------:R-:W-:Y:S01]  /*8460*/  ISETP.GE.AND P1, PT, R208, R31, PT ;  /* 0x0000001fd000720c */ /* 0x000fe20003f26270 */
[----:B----4-:R-:W-:-:S04]  /*8470*/  IMAD R0, R7, 0x200, R0 ;  /* 0x0000020007007824 */ /* 0x010fc800078e0200 */
[----:B------:R-:W-:-:S04]  /*8480*/  IMAD R3, R0, 0x2, R23 ;  /* 0x0000000200037824 */ /* 0x000fc800078e0217 */
[C---:B------:R-:W-:Y:S02]  /*8490*/  VIADD R4, R3.reuse, 0x18400 ;  /* 0x0001840003047836 */ /* 0x040fe40000000000 */
[----:B------:R-:W-:Y:S01]  /*84a0*/  VIADD R0, R3, 0x18440 ;  /* 0x0001844003007836 */ /* 0x000fe20000000000 */
[----:B0-----:R-:W-:Y:S06]  /*84b0*/  @!P0 BRA `(.L_x_2936) ;  /* 0x000001c000788947 */ /* 0x001fec0003800000 */
.L_x_3249:
[----:B------:R-:W-:Y:S05]  /*84c0*/  BSYNC B1 ;  /* 0x0000000000017941 */ /* 0x000fea0003800000 */
.L_x_2935:
[----:B------:R-:W-:Y:S01]  /*84d0*/  BSSY B1, `(.L_x_2937) ;  /* 0x0000067000017945 */ /* 0x000fe20003800000 */
[----:B------:R-:W-:Y:S01]  /*84e0*/  PRMT R46, R46, 0x5410, R5 ;  /* 0x000054102e2e7816 */ /* 0x000fe20000000005 */
[----:B------:R-:W-:Y:S02]  /*84f0*/  @P2 VIADD R0, R4, 0xffffffc0 ;  /* 0xffffffc004002836 */ /* 0x000fe40000000000 */
[----:B------:R-:W-:Y:S05]  /*8500*/  @P1 BRA `(.L_x_2938) ;  /* 0x00000004008c1947 */ /* 0x000fea0003800000 */
[----:B------:R-:W2:Y:S01]  /*8510*/  LDC R5, c[0x0][0x3f4] ;  /* 0x0000fd00ff057b82 */ /* 0x000ea20000000800 */
[----:B------:R-:W-:Y:S01]  /*8520*/  BSSY B2, `(.L_x_2939) ;  /* 0x0000032000027945 */ /* 0x000fe20003800000 */
[-C--:B--2---:R-:W-:Y:S02]  /*8530*/  ISETP.GE.AND P0, PT, R204, R5.reuse, PT ;  /* 0x00000005cc00720c */ /* 0x084fe40003f06270 */
[----:B------:R-:W-:-:S11]  /*8540*/  ISETP.GE.AND P1, PT, R214, R5, PT ;  /* 0x00000005d600720c */ /* 0x000fd60003f26270 */
[----:B------:R-:W-:Y:S05]  /*8550*/  @P0 BRA `(.L_x_2940) ;  /* 0x0000000000b80947 */ /* 0x000fea0003800000 */
[----:B------:R-:W2:Y:S01]  /*8560*/  LDS.128 R4, [R3+0x18400] ;  /* 0x0184000003047984 */ /* 0x000ea20000000c00 */
[----:B------:R-:W-:Y:S02]  /*8570*/  SHF.R.U32.HI R36, RZ, 0x10, R29 ;  /* 0x00000010ff247819 */ /* 0x000fe4000001161d */
[----:B------:R-:W-:Y:S02]  /*8580*/  SHF.R.U32.HI R33, RZ, 0x10, R27 ;  /* 0x00000010ff217819 */ /* 0x000fe4000001161b */
[----:B------:R-:W-:Y:S02]  /*8590*/  PRMT R36, R39, 0x5432, R36 ;  /* 0x0000543227247816 */ /* 0x000fe40000000024 */
[----:B------:R-:W-:Y:S02]  /*85a0*/  PRMT R33, R38, 0x5410, R33 ;  /* 0x0000541026217816 */ /* 0x000fe40000000021 */
[----:B-1----:R-:W-:Y:S01]  /*85b0*/  SHF.R.U64 R30, R26, 0x10, R27 ;  /* 0x000000101a1e7819 */ /* 0x002fe2000000121b */
[----:B------:R-:W-:Y:S01]  /*85c0*/  IMAD.U32 R37, R36, 0x10000, RZ ;  /* 0x0001000024257824 */ /* 0x000fe200078e00ff */
[----:B------:R-:W-:Y:S01]  /*85d0*/  SHF.R.U64 R35, R28, 0x10, R29 ;  /* 0x000000101c237819 */ /* 0x000fe2000000121d */
[----:B0-----:R-:W-:Y:S01]  /*85e0*/  IMAD.U32 R34, R33, 0x10000, RZ ;  /* 0x0001000021227824 */ /* 0x001fe200078e00ff */
[----:B------:R-:W-:-:S02]  /*85f0*/  LOP3.LUT R36, R36, 0xffff0000, RZ, 0xc0, !PT ;  /* 0xffff000024247812 */ /* 0x000fc400078ec0ff */
[----:B------:R-:W-:Y:S02]  /*8600*/  PRMT R30, R38, 0x5432, R30 ;  /* 0x00005432261e7816 */ /* 0x000fe4000000001e */
[----:B------:R-:W-:Y:S02]  /*8610*/  PRMT R35, R39, 0x5410, R35 ;  /* 0x0000541027237816 */ /* 0x000fe40000000023 */
[----:B------:R-:W-:Y:S02]  /*8620*/  LOP3.LUT R33, R33, 0xffff0000, RZ, 0xc0, !PT ;  /* 0xffff000021217812 */ /* 0x000fe400078ec0ff */
[C---:B--2---:R-:W-:Y:S01]  /*8630*/  LOP3.LUT R27, R6.reuse, 0xffff0000, RZ, 0xc0, !PT ;  /* 0xffff0000061b7812 */ /* 0x044fe200078ec0ff */
[----:B------:R-:W-:Y:S01]  /*8640*/  IMAD.U32 R26, R6, 0x10000, RZ ;  /* 0x00010000061a7824 */ /* 0x000fe200078e00ff */
[C---:B------:R-:W-:Y:S01]  /*8650*/  LOP3.LUT R29, R7.reuse, 0xffff0000, RZ, 0xc0, !PT ;  /* 0xffff0000071d7812 */ /* 0x040fe200078ec0ff */
[----:B------:R-:W-:Y:S02]  /*8660*/  IMAD.U32 R28, R7, 0x10000, RZ ;  /* 0x00010000071c7824 */ /* 0x000fe400078e00ff */
[C---:B------:R-:W-:Y:S01]  /*8670*/  FMUL.FTZ R39, R27.reuse, R37 ;  /* 0x000000251b277220 */ /* 0x040fe20000410000 */
[----:B------:R-:W-:Y:S01]  /*8680*/  FMUL.FTZ R38, R27, R34 ;  /* 0x000000221b267220 */ /* 0x000fe20000410000 */
[----:B------:R-:W-:Y:S01]  /*8690*/  FMUL.FTZ R27, R29, R36 ;  /* 0x000000241d1b7220 */ /* 0x000fe20000410000 */
[----:B------:R-:W-:-:S02]  /*86a0*/  IMAD.U32 R6, R4, 0x10000, RZ ;  /* 0x0001000004067824 */ /* 0x000fc400078e00ff */
[C---:B------:R-:W-:Y:S01]  /*86b0*/  FFMA.FTZ R39, R26.reuse, R34, -R39 ;  /* 0x000000221a277223 */ /* 0x040fe20000010827 */
[----:B------:R-:W-:Y:S01]  /*86c0*/  FFMA.FTZ R38, R26, R37, R38 ;  /* 0x000000251a267223 */ /* 0x000fe20000010026 */
[-C--:B------:R-:W-:Y:S01]  /*86d0*/  FFMA.FTZ R37, R28, R33.reuse, -R27 ;  /* 0x000000211c257223 */ /* 0x080fe2000001081b */
[C---:B------:R-:W-:Y:S01]  /*86e0*/  IMAD.U32 R7, R5.reuse, 0x10000, RZ ;  /* 0x0001000005077824 */ /* 0x040fe200078e00ff */
[----:B------:R-:W-:Y:S01]  /*86f0*/  LOP3.LUT R4, R4, 0xffff0000, RZ, 0xc0, !PT ;  /* 0xffff000004047812 */ /* 0x000fe200078ec0ff */
[C---:B------:R-:W-:Y:S01]  /*8700*/  IMAD.U32 R27, R30.reuse, 0x10000, RZ ;  /* 0x000100001e1b7824 */ /* 0x040fe200078e00ff */
[----:B------:R-:W-:Y:S01]  /*8710*/  LOP3.LUT R5, R5, 0xffff0000, RZ, 0xc0, !PT ;  /* 0xffff000005057812 */ /* 0x000fe200078ec0ff */
[----:B------:R-:W-:Y:S01]  /*8720*/  FMUL.FTZ R41, R29, R33 ;  /* 0x000000211d297220 */ /* 0x000fe20000410000 */
[C---:B------:R-:W-:Y:S01]  /*8730*/  LOP3.LUT R26, R35.reuse, 0xffff0000, RZ, 0xc0, !PT ;  /* 0xffff0000231a7812 */ /* 0x040fe200078ec0ff */
[----:B------:R-:W-:Y:S01]  /*8740*/  IMAD.U32 R29, R35, 0x10000, RZ ;  /* 0x00010000231d7824 */ /* 0x000fe200078e00ff */
[----:B------:R-:W-:Y:S01]  /*8750*/  LOP3.LUT R30, R30, 0xffff0000, RZ, 0xc0, !PT ;  /* 0xffff00001e1e7812 */ /* 0x000fe200078ec0ff */
[----:B------:R-:W-:Y:S01]  /*8760*/  FFMA.FTZ R36, R28, R36, R41 ;  /* 0x000000241c247223 */ /* 0x000fe20000010029 */
[C---:B------:R-:W-:Y:S01]  /*8770*/  FMUL.FTZ R28, R4.reuse, R27 ;  /* 0x0000001b041c7220 */ /* 0x040fe20000410000 */
[-C--:B------:R-:W-:Y:S01]  /*8780*/  FMUL.FTZ R33, R4, R29.reuse ;  /* 0x0000001d04217220 */ /* 0x080fe20000410000 */
        /* <DEDUP_REMOVED lines=9> */
[----:B------:R-:W-:-:S05]  /*8820*/  F2FP.BF16.F32.PACK_AB R5, R26, R5 ;  /* 0x000000051a05723e */ /* 0x000fca00000010ff */
[----:B------:R2:W-:Y:S02]  /*8830*/  STS.128 [R3+0x18400], R4 ;  /* 0x0184000403007388 */ /* 0x0005e40000000c00 */
.L_x_2940:
[----:B------:R-:W-:Y:S05]  /*8840*/  BSYNC B2 ;  /* 0x0000000000027941 */ /* 0x000fea0003800000 */
.L_x_2939:
[----:B------:R-:W-:Y:S05]  /*8850*/  @P1 BRA `(.L_x_2938) ;  /* 0x0000000000b81947 */ /* 0x000fea0003800000 */
[----:B--2---:R-:W2:Y:S01]  /*8860*/  LDS.128 R4, [R0] ;  /* 0x0000000000047984 */ /* 0x004ea20000000c00 */
[----:B-1----:R-:W-:Y:S02]  /*8870*/  SHF.R.U32.HI R30, RZ, 0x10, R21 ;  /* 0x00000010ff1e7819 */ /* 0x002fe40000011615 */
[----:B------:R-:W-:Y:S02]  /*8880*/  SHF.R.U32.HI R27, RZ, 0x10, R25 ;  /* 0x00000010ff1b7819 */ /* 0x000fe40000011619 */
[----:B------:R-:W-:Y:S02]  /*8890*/  PRMT R30, R43, 0x5432, R30 ;  /* 0x000054322b1e7816 */ /* 0x000fe4000000001e */
[----:B------:R-:W-:Y:S02]  /*88a0*/  PRMT R27, R42, 0x5410, R27 ;  /* 0x000054102a1b7816 */ /* 0x000fe4000000001b */
[----:B------:R-:W-:Y:S01]  /*88b0*/  SHF.R.U64 R29, R20, 0x10, R21 ;  /* 0x00000010141d7819 */ /* 0x000fe20000001215 */
[----:B------:R-:W-:Y:S01]  /*88c0*/  IMAD.U32 R33, R30, 0x10000, RZ ;  /* 0x000100001e217824 */ /* 0x000fe200078e00ff */
[----:B------:R-:W-:Y:S01]  /*88d0*/  SHF.R.U64 R26, R24, 0x10, R25 ;  /* 0x00000010181a7819 */ /* 0x000fe20000001219 */
[----:B------:R-:W-:Y:S01]  /*88e0*/  IMAD.U32 R28, R27, 0x10000, RZ ;  /* 0x000100001b1c7824 */ /* 0x000fe200078e00ff */
[----:B------:R-:W-:-:S02]  /*88f0*/  LOP3.LUT R30, R30, 0xffff0000, RZ, 0xc0, !PT ;  /* 0xffff00001e1e7812 */ /* 0x000fc400078ec0ff */
[----:B------:R-:W-:Y:S02]  /*8900*/  LOP3.LUT R27, R27, 0xffff0000, RZ, 0xc0, !PT ;  /* 0xffff00001b1b7812 */ /* 0x000fe400078ec0ff */
[----:B------:R-:W-:Y:S02]  /*8910*/  PRMT R26, R42, 0x5432, R26 ;  /* 0x000054322a1a7816 */ /* 0x000fe4000000001a */
[----:B------:R-:W-:Y:S02]  /*8920*/  PRMT R29, R43, 0x5410, R29 ;  /* 0x000054102b1d7816 */ /* 0x000fe4000000001d */
[C---:B--2---:R-:W-:Y:S01]  /*8930*/  LOP3.LUT R21, R6.reuse, 0xffff0000, RZ, 0xc0, !PT ;  /* 0xffff000006157812 */ /* 0x044fe200078ec0ff */
[----:B------:R-:W-:Y:S01]  /*8940*/  IMAD.U32 R20, R6, 0x10000, RZ ;  /* 0x0001000006147824 */ /* 0x000fe200078e00ff */
[C---:B------:R-:W-:Y:S01]  /*8950*/  LOP3.LUT R25, R7.reuse, 0xffff0000, RZ, 0xc0, !PT ;  /* 0xffff000007197812 */ /* 0x040fe200078ec0ff */
[----:B------:R-:W-:Y:S02]  /*8960*/  IMAD.U32 R24, R7, 0x10000, RZ ;  /* 0x0001000007187824 */ /* 0x000fe400078e00ff */
[C---:B------:R-:W-:Y:S01]  /*8970*/  FMUL.FTZ R35, R21.reuse, R33 ;  /* 0x0000002115237220 */ /* 0x040fe20000410000 */
[----:B0-----:R-:W-:Y:S01]  /*8980*/  FMUL.FTZ R34, R21, R28 ;  /* 0x0000001c15227220 */ /* 0x001fe20000410000 */
        /* <DEDUP_REMOVED lines=26> */
[----:B------:R3:W-:Y:S02]  /*8b30*/  STS.128 [R0], R4 ;  /* 0x0000000400007388 */ /* 0x0007e40000000c00 */
.L_x_2938:
[----:B------:R-:W-:Y:S05]  /*8b40*/  BSYNC B1 ;  /* 0x0000000000017941 */ /* 0x000fea0003800000 */
.L_x_2937:
[----:B--23--:R-:W-:-:S05]  /*8b50*/  VIADD R4, R208, 0x40 ;  /* 0x00000040d0047836 */ /* 0x00cfca0000000000 */
[----:B------:R-:W-:-:S13]  /*8b60*/  ISETP.GE.AND P0, PT, R4, R31, PT ;  /* 0x0000001f0400720c */ /* 0x000fda0003f06270 */
        /* <DEDUP_REMOVED lines=52> */
.L_x_2943:
[----:B------:R-:W-:Y:S05]  /*8eb0*/  BSYNC B1 ;  /* 0x0000000000017941 */ /* 0x000fea0003800000 */
.L_x_2942:
[----:B------:R-:W-:Y:S05]  /*8ec0*/  @P1 BRA `(.L_x_2941) ;  /* 0x0000001800081947 */ /* 0x000fea0003800000 */
[----:B--2---:R-:W2:Y:S01]  /*8ed0*/  LDS.128 R4, [R0+0x2000] ;  /* 0x0020000000047984 */ /* 0x004ea20000000c00 */
[----:B------:R-:W-:Y:S02]  /*8ee0*/  SHF.R.U32.HI R15, RZ, 0x10, R9 ;  /* 0x00000010ff0f7819 */ /* 0x000fe40000011609 */
[----:B------:R-:W-:Y:S02]  /*8ef0*/  SHF.R.U32.HI R12, RZ, 0x10, R11 ;  /* 0x00000010ff0c7819 */ /* 0x000fe4000001160b */
[----:B------:R-:W-:Y:S02]  /*8f00*/  PRMT R15, R40, 0x5410, R15 ;  /* 0x00005410280f7816 */ /* 0x000fe4000000000f */
[----:B------:R-:W-:Y:S02]  /*8f10*/  PRMT R12, R46, 0x5432, R12 ;  /* 0x000054322e0c7816 */ /* 0x000fe4000000000c */
[----:B------:R-:W-:Y:S01]  /*8f20*/  SHF.R.U64 R14, R8, 0x10, R9 ;  /* 0x00000010080e7819 */ /* 0x000fe20000001209 */
[C---:B------:R-:W-:Y:S01]  /*8f30*/  IMAD.U32 R20, R15.reuse, 0x10000, RZ ;  /* 0x000100000f147824 */ /* 0x040fe200078e00ff */
[----:B------:R-:W-:Y:S01]  /*8f40*/  SHF.R.U64 R3, R10, 0x10, R11 ;  /* 0x000000100a037819 */ /* 0x000fe2000000120b */
[----:B------:R-:W-:Y:S01]  /*8f50*/  IMAD.U32 R13, R12, 0x10000, RZ ;  /* 0x000100000c0d7824 */ /* 0x000fe200078e00ff */
[----:B------:R-:W-:-:S02]  /*8f60*/  LOP3.LUT R15, R15, 0xffff0000, RZ, 0xc0, !PT ;  /* 0xffff00000f0f7812 */ /* 0x000fc400078ec0ff */
[----:B------:R-:W-:Y:S02]  /*8f70*/  LOP3.LUT R12, R12, 0xffff0000, RZ, 0xc0, !PT ;  /* 0xffff00000c0c7812 */ /* 0x000fe400078ec0ff */
[----:B------:R-:W-:Y:S02]  /*8f80*/  PRMT R11, R46, 0x5410, R3 ;  /* 0x000054102e0b7816 */ /* 0x000fe40000000003 */
[----:B------:R-:W-:Y:S02]  /*8f90*/  PRMT R14, R40, 0x5432, R14 ;  /* 0x00005432280e7816 */ /* 0x000fe4000000000e */
[C---:B--2---:R-:W-:Y:S01]  /*8fa0*/  LOP3.LUT R9, R6.reuse, 0xffff0000, RZ, 0xc0, !PT ;  /* 0xffff000006097812 */ /* 0x044fe200078ec0ff */
[C---:B------:R-:W-:Y:S01]  /*8fb0*/  IMAD.U32 R10, R7.reuse, 0x10000, RZ ;  /* 0x00010000070a7824 */ /* 0x040fe200078e00ff */
[----:B------:R-:W-:Y:S01]  /*8fc0*/  LOP3.LUT R7, R7, 0xffff0000, RZ, 0xc0, !PT ;  /* 0xffff000007077812 */ /* 0x000fe200078ec0ff */
[----:B------:R-:W-:Y:S02]  /*8fd0*/  IMAD.U32 R8, R6, 0x10000, RZ ;  /* 0x0001000006087824 */ /* 0x000fe400078e00ff */
[C---:B------:R-:W-:Y:S01]  /*8fe0*/  FMUL.FTZ R21, R9.reuse, R20 ;  /* 0x0000001409157220 */ /* 0x040fe20000410000 */
[----:B------:R-:W-:Y:S01]  /*8ff0*/  FMUL.FTZ R9, R9, R13 ;  /* 0x0000000d09097220 */ /* 0x000fe20000410000 */
[----:B------:R-:W-:Y:S01]  /*9000*/  FMUL.FTZ R25, R7, R15 ;  /* 0x0000000f07197220 */ /* 0x000fe20000410000 */
[----:B------:R-:W-:-:S02]  /*9010*/  IMAD.U32 R3, R4, 0x10000, RZ ;  /* 0x0001000004037824 */ /* 0x000fc400078e00ff */
[C---:B------:R-:W-:Y:S01]  /*9020*/  FFMA.FTZ R21, R8.reuse, R13, -R21 ;  /* 0x0000000d08157223 */ /* 0x040fe20000010815 */
[----:B------:R-:W-:Y:S01]  /*9030*/  FFMA.FTZ R20, R8, R20, R9 ;  /* 0x0000001408147223 */ /* 0x000fe20000010009 */
[-C--:B------:R-:W-:Y:S01]  /*9040*/  FMUL.FTZ R9, R7, R12.reuse ;  /* 0x0000000c07097220 */ /* 0x080fe20000410000 */
[C---:B------:R-:W-:Y:S01]  /*9050*/  IMAD.U32 R6, R5.reuse, 0x10000, RZ ;  /* 0x0001000005067824 */ /* 0x040fe200078e00ff */
[----:B------:R-:W-:Y:S01]  /*9060*/  LOP3.LUT R4, R4, 0xffff0000, RZ, 0xc0, !PT ;  /* 0xffff000004047812 */ /* 0x000fe200078ec0ff */
[C---:B------:R-:W-:Y:S01]  /*9070*/  IMAD.U32 R8, R14.reuse, 0x10000, RZ ;  /* 0x000100000e087824 */ /* 0x040fe200078e00ff */
[----:B------:R-:W-:Y:S01]  /*9080*/  LOP3.LUT R5, R5, 0xffff0000, RZ, 0xc0, !PT ;  /* 0xffff000005057812 */ /* 0x000fe200078ec0ff */
[C---:B------:R-:W-:Y:S01]  /*9090*/  IMAD.U32 R7, R11.reuse, 0x10000, RZ ;  /* 0x000100000b077824 */ /* 0x040fe200078e00ff */
[----:B------:R-:W-:Y:S01]  /*90a0*/  LOP3.LUT R14, R14, 0xffff0000, RZ, 0xc0, !PT ;  /* 0xffff00000e0e7812 */ /* 0x000fe200078ec0ff */
[C---:B------:R-:W-:Y:S01]  /*90b0*/  FFMA.FTZ R25, R10.reuse, R12, -R25 ;  /* 0x0000000c0a197223 */ /* 0x040fe20000010819 */
[----:B------:R-:W-:Y:S01]  /*90c0*/  LOP3.LUT R11, R11, 0xffff0000, RZ, 0xc0, !PT ;  /* 0xffff00000b0b7812 */ /* 0x000fe200078ec0ff */
[----:B------:R-:W-:Y:S01]  /*90d0*/  FFMA.FTZ R12, R10, R15, R9 ;  /* 0x0000000f0a0c7223 */ /* 0x000fe20000010009 */
[C---:B------:R-:W-:Y:S01]  /*90e0*/  FMUL.FTZ R10, R4.reuse, R8 ;  /* 0x00000008040a7220 */ /* 0x040fe20000410000 */
[----:B------:R-:W-:Y:S01]  /*90f0*/  FMUL.FTZ R9, R4, R7 ;  /* 0x0000000704097220 */ /* 0x000fe20000410000 */
        /* <DEDUP_REMOVED lines=10> */
[----:B------:R3:W-:Y:S01]  /*91a0*/  STS.128 [R0+0x2000], R4 ;  /* 0x0020000400007388 */ /* 0x0007e20000000c00 */
[----:B------:R-:W-:Y:S05]  /*91b0*/  BRA `(.L_x_2941) ;  /* 0x00000014004c7947 */ /* 0x000fea0003800000 */
.L_x_2928:
[----:B------:R-:W1:Y:S01]  /*91c0*/  LDC R6, c[0x0][0x448] ;  /* 0x00011200ff067b82 */ /* 0x000e620000000800 */
[----:B------:R-:W-:Y:S01]  /*91d0*/  IMAD R3, R7, 0x40, R40 ;  /* 0x0000004007037824 */ /* 0x000fe200078e0228 */
[----:B------:R-:W-:Y:S01]  /*91e0*/  ULDC.64 UR4, c[0x0][0x3f8] ;  /* 0x0000fe0000047ab9 */ /* 0x000fe20000000a00 */
[----:B------:R-:W-:Y:S01]  /*91f0*/  ULDC.64 UR6, c[0x0][0x408] ;  /* 0x0001020000067ab9 */ /* 0x000fe20000000a00 */
[----:B------:R-:W-:Y:S02]  /*9200*/  IMAD.MOV.U32 R27, RZ, RZ, R29 ;  /* 0x000000ffff1b7224 */ /* 0x000fe400078e001d */
        /* <DEDUP_REMOVED lines=23> */
[----:B------:R-:W1:Y:S01]  /*9380*/  LDC R39, c[0x0][0x3f4] ;  /* 0x0000fd00ff277b82 */ /* 0x000e620000000800 */
[----:B------:R-:W2:Y:S01]  /*9390*/  SHFL.IDX PT, R3, R36, RZ, 0x1c1f ;  /* 0x001c1fff24037589 */ /* 0x000ea200000e0000 */
[----:B------:R-:W-:-:S03]  /*93a0*/  IMAD R25, R207, R6, RZ ;  /* 0x00000006cf197224 */ /* 0x000fc600078e02ff */
[----:B------:R-:W3:Y:S04]  /*93b0*/  SHFL.IDX PT, R0, R26, RZ, 0x1c1f ;  /* 0x001c1fff1a007589 */ /* 0x000ee800000e0000 */
[----:B------:R-:W4:Y:S04]  /*93c0*/  SHFL.IDX PT, R14, R37, RZ, 0x1c1f ;  /* 0x001c1fff250e7589 */ /* 0x000f2800000e0000 */
[----:B------:R-:W5:Y:S01]  /*93d0*/  SHFL.IDX PT, R4, R24, RZ, 0x1c1f ;  /* 0x001c1fff18047589 */ /* 0x000f6200000e0000 */
[----:B-1----:R-:W-:-:S04]  /*93e0*/  ISETP.GE.AND P0, PT, R18, R39, PT ;  /* 0x000000271200720c */ /* 0x002fc80003f06270 */
[----:B------:R-:W-:-:S13]  /*93f0*/  ISETP.GE.OR P1, PT, R40, R25, P0 ;  /* 0x000000192800720c */ /* 0x000fda0000726670 */
[C---:B------:R-:W-:Y:S01]  /*9400*/  @!P1 IMAD.SHL.U32 R5, R18.reuse, 0x2, RZ ;  /* 0x0000000212059824 */ /* 0x040fe200078e00ff */
[----:B------:R-:W-:-:S04]  /*9410*/  @!P1 SHF.L.U64.HI R7, R18, 0x1, R19 ;  /* 0x0000000112079819 */ /* 0x000fc80000010213 */
[----:B--2---:R-:W-:-:S05]  /*9420*/  @!P1 IADD3 R8, P2, R3, R5, RZ ;  /* 0x0000000503089210 */ /* 0x004fca0007f5e0ff */
[----:B---3--:R-:W-:-:S06]  /*9430*/  @!P1 IMAD.X R9, R0, 0x1, R7, P2 ;  /* 0x0000000100099824 */ /* 0x008fcc00010e0607 */
[----:B------:R-:W2:Y:S01]  /*9440*/  @!P1 LD.E.128 R8, desc[UR52][R8.64] ;  /* 0x0000003408089980 */ /* 0x000ea2000c101d00 */
[----:B----4-:R-:W-:-:S05]  /*9450*/  @!P1 IADD3 R14, P2, R14, R5, RZ ;  /* 0x000000050e0e9210 */ /* 0x010fca0007f5e0ff */
[----:B-----5:R-:W-:Y:S02]  /*9460*/  @!P1 IMAD.X R5, R4, 0x1, R7, P2 ;  /* 0x0000000104059824 */ /* 0x020fe400010e0607 */
[----:B------:R-:W-:-:S06]  /*9470*/  @!P1 IMAD.MOV.U32 R4, RZ, RZ, R14 ;  /* 0x000000ffff049224 */ /* 0x000fcc00078e000e */
[----:B------:R-:W3:Y:S01]  /*9480*/  @!P1 LD.E.128 R4, desc[UR52][R4.64] ;  /* 0x0000003404049980 */ /* 0x000ee2000c101d00 */
[----:B------:R-:W-:Y:S02]  /*9490*/  CS2R R20, SRZ ;  /* 0x0000000000147805 */ /* 0x000fe4000001ff00 */
[----:B------:R-:W-:Y:S02]  /*94a0*/  CS2R R30, SRZ ;  /* 0x00000000001e7805 */ /* 0x000fe4000001ff00 */
[----:B------:R-:W-:Y:S01]  /*94b0*/  CS2R R28, SRZ ;  /* 0x00000000001c7805 */ /* 0x000fe2000001ff00 */
[----:B------:R-:W1:Y:S01]  /*94c0*/  SHFL.IDX PT, R14, R37, 0x1, 0x1c1f ;  /* 0x003c1f00250e7f89 */ /* 0x000e6200000e0000 */
[----:B------:R-:W-:-:S03]  /*94d0*/  CS2R R34, SRZ ;  /* 0x0000000000227805 */ /* 0x000fc6000001ff00 */
[----:B------:R-:W4:Y:S01]  /*94e0*/  SHFL.IDX PT, R24, R24, 0x1, 0x1c1f ;  /* 0x003c1f0018187f89 */ /* 0x000f2200000e0000 */
[----:B--2---:R-:W-:Y:S02]  /*94f0*/  @!P1 IMAD.MOV.U32 R20, RZ, RZ, R8 ;  /* 0x000000ffff149224 */ /* 0x004fe400078e0008 */
[----:B------:R-:W-:Y:S02]  /*9500*/  @!P1 IMAD.MOV.U32 R21, RZ, RZ, R9 ;  /* 0x000000ffff159224 */ /* 0x000fe400078e0009 */
[----:B------:R-:W-:Y:S02]  /*9510*/  IMAD.MOV.U32 R0, RZ, RZ, R20 ;  /* 0x000000ffff007224 */ /* 0x000fe400078e0014 */
[----:B------:R-:W-:Y:S02]  /*9520*/  @!P1 IMAD.MOV.U32 R28, RZ, RZ, R10 ;  /* 0x000000ffff1c9224 */ /* 0x000fe400078e000a */
[----:B------:R-:W-:Y:S01]  /*9530*/  @!P1 IMAD.MOV.U32 R29, RZ, RZ, R11 ;  /* 0x000000ffff1d9224 */ /* 0x000fe200078e000b */
[----:B------:R-:W-:Y:S01]  /*9540*/  PRMT R38, R38, 0x5410, R0 ;  /* 0x0000541026267816 */ /* 0x000fe20000000000 */
[----:B------:R-:W-:Y:S01]  /*9550*/  IMAD.MOV.U32 R3, RZ, RZ, R21 ;  /* 0x000000ffff037224 */ /* 0x000fe200078e0015 */
[----:B------:R-:W2:Y:S01]  /*9560*/  SHFL.IDX PT, R0, R26, 0x1, 0x1c1f ;  /* 0x003c1f001a007f89 */ /* 0x000ea200000e0000 */
[----:B------:R-:W-:-:S02]  /*9570*/  IMAD.MOV.U32 R8, RZ, RZ, R28 ;  /* 0x000000ffff087224 */ /* 0x000fc400078e001c */
[----:B---3--:R-:W-:Y:S01]  /*9580*/  @!P1 IMAD.MOV.U32 R30, RZ, RZ, R4 ;  /* 0x000000ffff1e9224 */ /* 0x008fe200078e0004 */
[----:B------:R-:W-:Y:S01]  /*9590*/  PRMT R48, R48, 0x5410, R3 ;  /* 0x0000541030307816 */ /* 0x000fe20000000003 */
[----:B------:R-:W-:Y:S01]  /*95a0*/  @!P1 IMAD.MOV.U32 R31, RZ, RZ, R5 ;  /* 0x000000ffff1f9224 */ /* 0x000fe200078e0005 */
[----:B------:R3:W0:Y:S01]  /*95b0*/  SHFL.IDX PT, R3, R36, 0x1, 0x1c1f ;  /* 0x003c1f0024037f89 */ /* 0x00062200000e0000 */
[----:B------:R-:W-:Y:S01]  /*95c0*/  @!P1 IMAD.MOV.U32 R34, RZ, RZ, R6 ;  /* 0x000000ffff229224 */ /* 0x000fe200078e0006 */
[----:B------:R-:W-:Y:S01]  /*95d0*/  PRMT R38, R8, 0x7610, R38 ;  /* 0x0000761008267816 */ /* 0x000fe20000000026 */
[----:B------:R-:W-:Y:S02]  /*95e0*/  @!P1 IMAD.MOV.U32 R35, RZ, RZ, R7 ;  /* 0x000000ffff239224 */ /* 0x000fe400078e0007 */
[----:B------:R-:W-:Y:S02]  /*95f0*/  IMAD.MOV.U32 R4, RZ, RZ, R30 ;  /* 0x000000ffff047224 */ /* 0x000fe400078e001e */
[----:B------:R-:W-:-:S02]  /*9600*/  IMAD.MOV.U32 R5, RZ, RZ, R31 ;  /* 0x000000ffff057224 */ /* 0x000fc400078e001f */
[----:B------:R-:W-:Y:S02]  /*9610*/  IMAD.MOV.U32 R9, RZ, RZ, R29 ;  /* 0x000000ffff097224 */ /* 0x000fe400078e001d */
[----:B------:R-:W-:Y:S01]  /*9620*/  IMAD.MOV.U32 R6, RZ, RZ, R34 ;  /* 0x000000ffff067224 */ /* 0x000fe200078e0022 */
[----:B------:R-:W-:Y:S01]  /*9630*/  PRMT R41, R4, 0x5410, R5 ;  /* 0x0000541004297816 */ /* 0x000fe20000000005 */
[----:B------:R-:W-:Y:S01]  /*9640*/  IMAD.MOV.U32 R7, RZ, RZ, R35 ;  /* 0x000000ffff077224 */ /* 0x000fe200078e0023 */
[----:B---3--:R-:W-:Y:S02]  /*9650*/  PRMT R36, R9, 0x7610, R36 ;  /* 0x0000761009247816 */ /* 0x008fe40000000024 */
[----:B------:R-:W-:Y:S02]  /*9660*/  CS2R R4, SRZ ;  /* 0x0000000000047805 */ /* 0x000fe4000001ff00 */
[----:B-12-4-:R-:W-:-:S07]  /*9670*/  PRMT R45, R7, 0x5410, R6 ;  /* 0x00005410072d7816 */ /* 0x016fce0000000006 */
.L_x_3259:
[----:B------:R-:W2:Y:S01]  /*9680*/  LDL R7, [R1+0x3c] ;  /* 0x00003c0001077983 */ /* 0x000ea20000100800 */
[----:B------:R-:W-:Y:S01]  /*9690*/  VIADD R40, R40, 0x40 ;  /* 0x0000004028287836 */ /* 0x000fe20000000000 */
[----:B------:R-:W-:Y:S01]  /*96a0*/  BSSY B1, `(.L_x_2945) ;  /* 0x0000016000017945 */ /* 0x000fe20003800000 */
[----:B------:R-:W-:Y:S02]  /*96b0*/  CS2R R8, SRZ ;  /* 0x0000000000087805 */ /* 0x000fe4000001ff00 */
[----:B------:R-:W-:Y:S02]  /*96c0*/  CS2R R10, SRZ ;  /* 0x00000000000a7805 */ /* 0x000fe4000001ff00 */
[----:B------:R-:W-:Y:S02]  /*96d0*/  ISETP.GE.AND P1, PT, R40, R25, PT ;  /* 0x000000192800720c */ /* 0x000fe40003f26270 */
[----:B--2---:R-:W-:-:S04]  /*96e0*/  LEA.HI R6, R7, R7, RZ, 0x1 ;  /* 0x0000000707067211 */ /* 0x004fc800078f08ff */
[----:B------:R-:W-:-:S05]  /*96f0*/  LOP3.LUT R6, R6, 0xfffffffe, RZ, 0xc0, !PT ;  /* 0xfffffffe06067812 */ /* 0x000fca00078ec0ff */
[----:B------:R-:W-:Y:S01]  /*9700*/  IMAD.IADD R12, R7, 0x1, -R6 ;  /* 0x00000001070c7824 */ /* 0x000fe200078e0a06 */
[----:B------:R-:W-:-:S04]  /*9710*/  CS2R R6, SRZ ;  /* 0x0000000000067805 */ /* 0x000fc8000001ff00 */
[----:B------:R-:W-:Y:S01]  /*9720*/  SHF.L.U32 R12, R12, 0x1f, RZ ;  /* 0x0000001f0c0c7819 */ /* 0x000fe200000006ff */
[----:B------:R-:W-:Y:S06]  /*9730*/  @P1 BRA `(.L_x_2946) ;  /* 0x0000000000301947 */ /* 0x000fec0003800000 */
[----:B------:R-:W-:Y:S02]  /*9740*/  CS2R R6, SRZ ;  /* 0x0000000000067805 */ /* 0x000fe4000001ff00 */
[----:B------:R-:W-:Y:S02]  /*9750*/  CS2R R8, SRZ ;  /* 0x0000000000087805 */ /* 0x000fe4000001ff00 */
[----:B------:R-:W-:Y:S01]  /*9760*/  CS2R R10, SRZ ;  /* 0x00000000000a7805 */ /* 0x000fe2000001ff00 */
[----:B------:R-:W-:Y:S06]  /*9770*/  @P0 BRA `(.L_x_2946) ;  /* 0x0000000000200947 */ /* 0x000fec0003800000 */
[C---:B------:R-:W-:Y:S01]  /*9780*/  IMAD.SHL.U32 R4, R18.reuse, 0x2, RZ ;  /* 0x0000000212047824 */ /* 0x040fe200078e00ff */
[----:B------:R-:W-:-:S04]  /*9790*/  SHF.L.U64.HI R5, R18, 0x1, R19 ;  /* 0x0000000112057819 */ /* 0x000fc80000010213 */
[-C--:B0-----:R-:W-:Y:S02]  /*97a0*/  IADD3 R8, P1, R3, R4.reuse, RZ ;  /* 0x0000000403087210 */ /* 0x081fe40007f3e0ff */
[----:B------:R-:W-:-:S03]  /*97b0*/  IADD3 R4, P2, R14, R4, RZ ;  /* 0x000000040e047210 */ /* 0x000fc60007f5e0ff */
[--C-:B------:R-:W-:Y:S02]  /*97c0*/  IMAD.X R9, R0, 0x1, R5.reuse, P1 ;  /* 0x0000000100097824 */ /* 0x100fe400008e0605 */
[----:B------:R-:W-:-:S04]  /*97d0*/  IMAD.X R5, R24, 0x1, R5, P2 ;  /* 0x0000000118057824 */ /* 0x000fc800010e0605 */
[----:B------:R-:W5:Y:S04]  /*97e0*/  LD.E.128 R8, desc[UR52][R8.64] ;  /* 0x0000003408087980 */ /* 0x000f68000c101d00 */
[----:B------:R-:W5:Y:S02]  /*97f0*/  LD.E.128 R4, desc[UR52][R4.64] ;  /* 0x0000003404047980 */ /* 0x000f64000c101d00 */
.L_x_2946:
[----:B------:R-:W-:Y:S05]  /*9800*/  BSYNC B1 ;  /* 0x0000000000017941 */ /* 0x000fea0003800000 */
.L_x_2945:
[----:B------:R-:W1:Y:S01]  /*9810*/  SYNCS.PHASECHK.TRANS64.TRYWAIT P1, [R23+URZ+0x22800], R12 ;  /* 0x0228000c170075a7 */ /* 0x000e62000802017f */
[----:B-----5:R-:W-:Y:S01]  /*9820*/  IMAD.MOV.U32 R0, RZ, RZ, R4 ;  /* 0x000000ffff007224 */ /* 0x020fe200078e0004 */
[----:B------:R-:W-:Y:S01]  /*9830*/  VIADDMNMX R25, R25, -R228, 0x80, PT ;  /* 0x0000008019197446 */ /* 0x000fe200038009e4 */
[----:B0-----:R-:W-:Y:S01]  /*9840*/  IMAD.MOV.U32 R3, RZ, RZ, R5 ;  /* 0x000000ffff037224 */ /* 0x001fe200078e0005 */
[----:B------:R-:W-:Y:S01]  /*9850*/  BSSY B1, `(.L_x_2947) ;  /* 0x0000011000017945 */ /* 0x000fe20003800000 */
[C---:B------:R-:W-:Y:S01]  /*9860*/  VIADD R13, R208.reuse, 0x40 ;  /* 0x00000040d00d7836 */ /* 0x040fe20000000000 */
[-C--:B------:R-:W-:Y:S01]  /*9870*/  ISETP.GE.OR P2, PT, R208, R25.reuse, P0 ;  /* 0x00000019d000720c */ /* 0x080fe20000746670 */
[----:B------:R-:W-:Y:S01]  /*9880*/  IMAD.MOV.U32 R14, RZ, RZ, R9 ;  /* 0x000000ffff0e7224 */ /* 0x000fe200078e0009 */
[----:B------:R-:W-:Y:S01]  /*9890*/  PRMT R54, R0, 0x7610, R54 ;  /* 0x0000761000367816 */ /* 0x000fe20000000036 */
[----:B------:R-:W-:Y:S01]  /*98a0*/  IMAD.MOV.U32 R0, RZ, RZ, R6 ;  /* 0x000000ffff007224 */ /* 0x000fe200078e0006 */
[----:B------:R-:W-:Y:S01]  /*98b0*/  PRMT R55, R3, 0x7610, R55 ;  /* 0x0000761003377816 */ /* 0x000fe20000000037 */
[----:B------:R-:W-:Y:S01]  /*98c0*/  IMAD.MOV.U32 R3, RZ, RZ, R7 ;  /* 0x000000ffff037224 */ /* 0x000fe200078e0007 */
[----:B------:R-:W-:Y:S01]  /*98d0*/  ISETP.GE.OR P0, PT, R13, R25, P0 ;  /* 0x000000190d00720c */ /* 0x000fe20000706670 */
[----:B------:R-:W-:Y:S01]  /*98e0*/  IMAD.MOV.U32 R13, RZ, RZ, R8 ;  /* 0x000000ffff0d7224 */ /* 0x000fe200078e0008 */
[----:B------:R-:W-:Y:S01]  /*98f0*/  PRMT R56, R0, 0x7610, R56 ;  /* 0x0000761000387816 */ /* 0x000fe20000000038 */
[----:B------:R-:W-:Y:S01]  /*9900*/  IMAD.MOV.U32 R0, RZ, RZ, R10 ;  /* 0x000000ffff007224 */ /* 0x000fe200078e000a */
[----:B------:R-:W-:Y:S01]  /*9910*/  PRMT R54, R54, 0x5410, R3 ;  /* 0x0000541036367816 */ /* 0x000fe20000000003 */
[----:B------:R-:W-:Y:S01]  /*9920*/  IMAD.MOV.U32 R3, RZ, RZ, R11 ;  /* 0x000000ffff037224 */ /* 0x000fe200078e000b */
[----:B------:R-:W-:-:S02]  /*9930*/  PRMT R57, R13, 0x7610, R57 ;  /* 0x000076100d397816 */ /* 0x000fc40000000039 */
[----:B------:R-:W-:Y:S01]  /*9940*/  PRMT R58, R14, 0x7610, R58 ;  /* 0x000076100e3a7816 */ /* 0x000fe2000000003a */
[----:B-1----:R-:W-:Y:S06]  /*9950*/  @!P1 BRA `(.L_x_2948) ;  /* 0x000001b000c89947 */ /* 0x002fec0003800000 */
.L_x_3260:
[----:B------:R-:W-:Y:S05]  /*9960*/  BSYNC B1 ;  /* 0x0000000000017941 */ /* 0x000fea0003800000 */
.L_x_2947:
[----:B------:R-:W-:Y:S04]  /*9970*/  BSSY B1, `(.L_x_2949) ;  /* 0x000006b000017945 */ /* 0x000fe80003800000 */
[----:B------:R-:W-:Y:S05]  /*9980*/  @P2 BRA `(.L_x_2950) ;  /* 0x0000000400a42947 */ /* 0x000fea0003800000 */
[----:B------:R-:W2:Y:S01]  /*9990*/  LDL R15, [R1+0x28] ;  /* 0x00002800010f7983 */ /* 0x000ea20000100800 */
[----:B------:R-:W-:Y:S01]  /*99a0*/  IMAD.SHL.U32 R33, R33, 0x40, RZ ;  /* 0x0000004021217824 */ /* 0x000fe200078e00ff */
[----:B------:R-:W-:Y:S01]  /*99b0*/  SHF.R.U64 R43, R30, 0x10, R31 ;  /* 0x000000101e2b7819 */ /* 0x000fe2000000121f */
[----:B------:R-:W-:Y:S01]  /*99c0*/  IMAD.IADD R13, R18, 0x1, R39 ;  /* 0x00000001120d7824 */ /* 0x000fe200078e0227 */
[----:B------:R-:W-:Y:S02]  /*99d0*/  SHF.R.U64 R40, R20, 0x10, R21 ;  /* 0x0000001014287819 */ /* 0x000fe40000001215 */
[----:B------:R-:W-:Y:S02]  /*99e0*/  LOP3.LUT R33, R33, 0x1c0, RZ, 0xc0, !PT ;  /* 0x000001c021217812 */ /* 0x000fe400078ec0ff */
[----:B------:R-:W-:Y:S02]  /*99f0*/  SHF.R.U64 R46, R34, 0x10, R35 ;  /* 0x00000010222e7819 */ /* 0x000fe40000001223 */
[----:B------:R-:W-:-:S02]  /*9a00*/  SHF.R.U32.HI R14, RZ, 0x3, R33 ;  /* 0x00000003ff0e7819 */ /* 0x000fc40000011621 */
[C---:B------:R-:W-:Y:S02]  /*9a10*/  LOP3.LUT R13, R33.reuse, 0x38, R13, 0xf8, !PT ;  /* 0x00000038210d7812 */ /* 0x040fe400078ef80d */
[----:B0-----:R-:W-:Y:S02]  /*9a20*/  LOP3.LUT R12, R33, 0x38, R18, 0xf8, !PT ;  /* 0x00000038210c7812 */ /* 0x001fe400078ef812 */
[-C--:B------:R-:W-:Y:S02]  /*9a30*/  LOP3.LUT R13, R13, R14.reuse, RZ, 0x3c, !PT ;  /* 0x0000000e0d0d7212 */ /* 0x080fe400078e3cff */
[----:B------:R-:W-:Y:S02]  /*9a40*/  LOP3.LUT R12, R12, R14, RZ, 0x3c, !PT ;  /* 0x0000000e0c0c7212 */ /* 0x000fe400078e3cff */
[----:B------:R-:W-:Y:S02]  /*9a50*/  SHF.R.U32.HI R47, RZ, 0x10, R35 ;  /* 0x00000010ff2f7819 */ /* 0x000fe40000011623 */
[----:B------:R-:W-:-:S02]  /*9a60*/  PRMT R43, R41, 0x5410, R43 ;  /* 0x00005410292b7816 */ /* 0x000fc4000000002b */
[----:B------:R-:W-:Y:S02]  /*9a70*/  SHF.R.U32.HI R44, RZ, 0x10, R31 ;  /* 0x00000010ff2c7819 */ /* 0x000fe4000001161f */
[----:B------:R-:W-:Y:S02]  /*9a80*/  PRMT R40, R38, 0x5432, R40 ;  /* 0x0000543226287816 */ /* 0x000fe40000000028 */
[C---:B------:R-:W-:Y:S02]  /*9a90*/  PRMT R46, R45.reuse, 0x5432, R46 ;  /* 0x000054322d2e7816 */ /* 0x040fe4000000002e */
[----:B------:R-:W-:Y:S01]  /*9aa0*/  PRMT R47, R45, 0x5410, R47 ;  /* 0x000054102d2f7816 */ /* 0x000fe2000000002f */
[----:B------:R-:W-:Y:S01]  /*9ab0*/  IMAD.U32 R45, R43, 0x10000, RZ ;  /* 0x000100002b2d7824 */ /* 0x000fe200078e00ff */
[----:B------:R-:W-:Y:S01]  /*9ac0*/  PRMT R44, R41, 0x5432, R44 ;  /* 0x00005432292c7816 */ /* 0x000fe2000000002c */
[----:B------:R-:W-:Y:S01]  /*9ad0*/  IMAD.U32 R41, R40, 0x10000, RZ ;  /* 0x0001000028297824 */ /* 0x000fe200078e00ff */
[----:B------:R-:W-:-:S02]  /*9ae0*/  SHF.R.U32.HI R42, RZ, 0x10, R21 ;  /* 0x00000010ff2a7819 */ /* 0x000fc40000011615 */
[--C-:B------:R-:W-:Y:S02]  /*9af0*/  SHF.R.U64 R21, R28, 0x10, R29.reuse ;  /* 0x000000101c157819 */ /* 0x100fe4000000121d */
[----:B------:R-:W-:Y:S02]  /*9b00*/  LOP3.LUT R43, R43, 0xffff0000, RZ, 0xc0, !PT ;  /* 0xffff00002b2b7812 */ /* 0x000fe400078ec0ff */
[----:B------:R-:W-:Y:S02]  /*9b10*/  SHF.R.U32.HI R29, RZ, 0x10, R29 ;  /* 0x00000010ff1d7819 */ /* 0x000fe4000001161d */
[----:B------:R-:W-:Y:S02]  /*9b20*/  PRMT R42, R48, 0x5432, R42 ;  /* 0x00005432302a7816 */ /* 0x000fe4000000002a */
[----:B------:R-:W-:Y:S02]  /*9b30*/  PRMT R36, R36, 0x5410, R29 ;  /* 0x0000541024247816 */ /* 0x000fe4000000001d */
[----:B------:R-:W-:Y:S01]  /*9b40*/  PRMT R38, R38, 0x5410, R21 ;  /* 0x0000541026267816 */ /* 0x000fe20000000015 */
[----:B--2---:R-:W-:-:S02]  /*9b50*/  IMAD R24, R15, 0x200, R13 ;  /* 0x000002000f187824 */ /* 0x004fc400078e020d */
[----:B------:R-:W-:Y:S02]  /*9b60*/  IMAD R12, R15, 0x200, R12 ;  /* 0x000002000f0c7824 */ /* 0x000fe400078e020c */
[--C-:B------:R-:W-:Y:S02]  /*9b70*/  IMAD R37, R24, 0x2, R23.reuse ;  /* 0x0000000218257824 */ /* 0x100fe400078e0217 */
[----:B------:R-:W-:-:S03]  /*9b80*/  IMAD R33, R12, 0x2, R23 ;  /* 0x000000020c217824 */ /* 0x000fc600078e0217 */
[----:B------:R-:W0:Y:S04]  /*9b90*/  LDS.128 R24, [R37+0x18400] ;  /* 0x0184000025187984 */ /* 0x000e280000000c00 */
[----:B------:R-:W1:Y:S01]  /*9ba0*/  LDS.128 R12, [R33+0x18400] ;  /* 0x01840000210c7984 */ /* 0x000e620000000c00 */
[C---:B0-----:R-:W-:Y:S01]  /*9bb0*/  IMAD.U32 R30, R24.reuse, 0x10000, RZ ;  /* 0x00010000181e7824 */ /* 0x041fe200078e00ff */
[----:B------:R-:W-:Y:S01]  /*9bc0*/  LOP3.LUT R24, R24, 0xffff0000, RZ, 0xc0, !PT ;  /* 0xffff000018187812 */ /* 0x000fe200078ec0ff */
[C---:B------:R-:W-:Y:S01]  /*9bd0*/  IMAD.U32 R31, R25.reuse, 0x10000, RZ ;  /* 0x00010000191f7824 */ /* 0x040fe200078e00ff */
[----:B------:R-:W-:Y:S01]  /*9be0*/  LOP3.LUT R25, R25, 0xffff0000, RZ, 0xc0, !PT ;  /* 0xffff000019197812 */ /* 0x000fe200078ec0ff */
[----:B-1----:R-:W-:Y:S02]  /*9bf0*/  IMAD.U32 R20, R12, 0x10000, RZ ;  /* 0x000100000c147824 */ /* 0x002fe400078e00ff */
[C---:B------:R-:W-:Y:S01]  /*9c00*/  FMUL.FTZ R49, R30.reuse, R45 ;  /* 0x0000002d1e317220 */ /* 0x040fe20000410000 */
[----:B------:R-:W-:Y:S01]  /*9c10*/  FMUL.FTZ R51, R30, R41 ;  /* 0x000000291e337220 */ /* 0x000fe20000410000 */
[----:B------:R-:W-:Y:S01]  /*9c20*/  LOP3.LUT R12, R12, 0xffff0000, RZ, 0xc0, !PT ;  /* 0xffff00000c0c7812 */ /* 0x000fe200078ec0ff */
[----:B------:R-:W-:-:S02]  /*9c30*/  IMAD.U32 R30, R44, 0x10000, RZ ;  /* 0x000100002c1e7824 */ /* 0x000fc400078e00ff */
[----:B------:R-:W-:Y:S01]  /*9c40*/  FFMA.FTZ R49, R20, R41, -R49 ;  /* 0x0000002914317223 */ /* 0x000fe20000010831 */
[----:B------:R-:W-:Y:S01]  /*9c50*/  LOP3.LUT R41, R40, 0xffff0000, RZ, 0xc0, !PT ;  /* 0xffff000028297812 */ /* 0x000fe200078ec0ff */
[----:B------:R-:W-:Y:S01]  /*9c60*/  FFMA.FTZ R51, R20, R45, R51 ;  /* 0x0000002d14337223 */ /* 0x000fe20000010033 */
[----:B------:R-:W-:Y:S01]  /*9c70*/  FMUL.FTZ R53, R24, R43 ;  /* 0x0000002b18357220 */ /* 0x000fe20000410000 */
[----:B------:R-:W-:Y:S02]  /*9c80*/  IMAD.U32 R20, R42, 0x10000, RZ ;  /* 0x000100002a147824 */ /* 0x000fe400078e00ff */
[----:B------:R-:W-:Y:S01]  /*9c90*/  FMUL.FTZ R50, R31, R30 ;  /* 0x0000001e1f327220 */ /* 0x000fe20000410000 */
[-C--:B------:R-:W-:Y:S01]  /*9ca0*/  FMUL.FTZ R45, R24, R41.reuse ;  /* 0x00000029182d7220 */ /* 0x080fe20000410000 */
[----:B------:R-:W-:Y:S02]  /*9cb0*/  IMAD.U32 R21, R13, 0x10000, RZ ;  /* 0x000100000d157824 */ /* 0x000fe400078e00ff */
[----:B------:R-:W-:Y:S01]  /*9cc0*/  FFMA.FTZ R40, R12, R41, -R53 ;  /* 0x000000290c287223 */ /* 0x000fe20000010835 */
[----:B------:R-:W-:-:S02]  /*9cd0*/  IMAD.U32 R35, R27, 0x10000, RZ ;  /* 0x000100001b237824 */ /* 0x000fc400078e00ff */
[----:B------:R-:W-:Y:S01]  /*9ce0*/  FFMA.FTZ R48, R12, R43, R45 ;  /* 0x0000002b0c307223 */ /* 0x000fe2000001002d */
[----:B------:R-:W-:Y:S02]  /*9cf0*/  IMAD.U32 R24, R47, 0x10000, RZ ;  /* 0x000100002f187824 */ /* 0x000fe400078e00ff */
[-C--:B------:R-:W-:Y:S01]  /*9d00*/  FMUL.FTZ R31, R31, R20.reuse ;  /* 0x000000141f1f7220 */ /* 0x080fe20000410000 */
[----:B------:R-:W-:Y:S02]  /*9d10*/  IMAD.U32 R12, R36, 0x10000, RZ ;  /* 0x00010000240c7824 */ /* 0x000fe400078e00ff */
[----:B------:R-:W-:Y:S01]  /*9d20*/  FFMA.FTZ R50, R21, R20, -R50 ;  /* 0x0000001415327223 */ /* 0x000fe20000010832 */
[----:B------:R-:W-:Y:S02]  /*9d30*/  IMAD.U32 R29, R15, 0x10000, RZ ;  /* 0x000100000f1d7824 */ /* 0x000fe400078e00ff */
[----:B------:R-:W-:Y:S01]  /*9d40*/  FFMA.FTZ R30, R21, R30, R31 ;  /* 0x0000001e151e7223 */ /* 0x000fe2000001001f */
[C---:B------:R-:W-:Y:S01]  /*9d50*/  FMUL.FTZ R20, R35.reuse, R24 ;  /* 0x0000001823147220 */ /* 0x040fe20000410000 */
[----:B------:R-:W-:Y:S01]  /*9d60*/  LOP3.LUT R44, R44, 0xffff0000, RZ, 0xc0, !PT ;  /* 0xffff00002c2c7812 */ /* 0x000fe200078ec0ff */
[-C--:B------:R-:W-:Y:S01]  /*9d70*/  FMUL.FTZ R52, R35, R12.reuse ;  /* 0x0000000c23347220 */ /* 0x080fe20000410000 */
[----:B------:R-:W-:Y:S01]  /*9d80*/  IMAD.U32 R34, R26, 0x10000, RZ ;  /* 0x000100001a227824 */ /* 0x000fe200078e00ff */
[----:B------:R-:W-:Y:S01]  /*9d90*/  LOP3.LUT R42, R42, 0xffff0000, RZ, 0xc0, !PT ;  /* 0xffff00002a2a7812 */ /* 0x000fe200078ec0ff */
[----:B------:R-:W-:Y:S01]  /*9da0*/  IMAD.U32 R31, R46, 0x10000, RZ ;  /* 0x000100002e1f7824 */ /* 0x000fe200078e00ff */
[----:B------:R-:W-:Y:S01]  /*9db0*/  LOP3.LUT R13, R13, 0xffff0000, RZ, 0xc0, !PT ;  /* 0xffff00000d0d7812 */ /* 0x000fe200078ec0ff */
[C---:B------:R-:W-:Y:S01]  /*9dc0*/  FFMA.FTZ R43, R29.reuse, R12, -R20 ;  /* 0x0000000c1d2b7223 */ /* 0x040fe20000010814 */
[----:B------:R-:W-:Y:S01]  /*9dd0*/  FFMA.FTZ R52, R29, R24, R52 ;  /* 0x000000181d347223 */ /* 0x000fe20000010034 */
[----:B------:R-:W-:-:S02]  /*9de0*/  IMAD.U32 R28, R14, 0x10000, RZ ;  /* 0x000100000e1c7824 */ /* 0x000fc400078e00ff */
[C---:B------:R-:W-:Y:S01]  /*9df0*/  FMUL.FTZ R12, R25.reuse, R44 ;  /* 0x0000002c190c7220 */ /* 0x040fe20000410000 */
[----:B------:R-:W-:Y:S02]  /*9e00*/  IMAD.U32 R21, R38, 0x10000, RZ ;  /* 0x0001000026157824 */ /* 0x000fe400078e00ff */
[C---:B------:R-:W-:Y:S01]  /*9e10*/  FMUL.FTZ R29, R34.reuse, R31 ;  /* 0x0000001f221d7220 */ /* 0x040fe20000410000 */
[-C--:B------:R-:W-:Y:S01]  /*9e20*/  FMUL.FTZ R35, R25, R42.reuse ;  /* 0x0000002a19237220 */ /* 0x080fe20000410000 */
[C---:B------:R-:W-:Y:S01]  /*9e30*/  FFMA.FTZ R25, R13.reuse, R42, -R12 ;  /* 0x0000002a0d197223 */ /* 0x040fe2000001080c */
[-C--:B------:R-:W-:Y:S01]  /*9e40*/  FMUL.FTZ R41, R34, R21.reuse ;  /* 0x0000001522297220 */ /* 0x080fe20000410000 */
[----:B------:R-:W-:Y:S01]  /*9e50*/  FFMA.FTZ R29, R28, R21, -R29 ;  /* 0x000000151c1d7223 */ /* 0x000fe2000001081d */
[----:B------:R-:W-:Y:S01]  /*9e60*/  LOP3.LUT R26, R26, 0xffff0000, RZ, 0xc0, !PT ;  /* 0xffff00001a1a7812 */ /* 0x000fe200078ec0ff */
[----:B------:R-:W-:Y:S01]  /*9e70*/  FFMA.FTZ R35, R13, R44, R35 ;  /* 0x0000002c0d237223 */ /* 0x000fe20000010023 */
[----:B------:R-:W-:Y:S01]  /*9e80*/  LOP3.LUT R27, R27, 0xffff0000, RZ, 0xc0, !PT ;  /* 0xffff00001b1b7812 */ /* 0x000fe200078ec0ff */
[----:B------:R-:W-:Y:S01]  /*9e90*/  FFMA.FTZ R41, R28, R31, R41 ;  /* 0x0000001f1c297223 */ /* 0x000fe20000010029 */
[----:B------:R-:W-:-:S02]  /*9ea0*/  LOP3.LUT R21, R46, 0xffff0000, RZ, 0xc0, !PT ;  /* 0xffff00002e157812 */ /* 0x000fc400078ec0ff */
[----:B------:R-:W-:Y:S02]  /*9eb0*/  LOP3.LUT R12, R47, 0xffff0000, RZ, 0xc0, !PT ;  /* 0xffff00002f0c7812 */ /* 0x000fe400078ec0ff */
[----:B------:R-:W-:Y:S01]  /*9ec0*/  LOP3.LUT R13, R38, 0xffff0000, RZ, 0xc0, !PT ;  /* 0xffff0000260d7812 */ /* 0x000fe200078ec0ff */
[----:B------:R-:W-:Y:S01]  /*9ed0*/  FMUL.FTZ R31, R26, R21 ;  /* 0x000000151a1f7220 */ /* 0x000fe20000410000 */
[----:B------:R-:W-:Y:S01]  /*9ee0*/  LOP3.LUT R36, R36, 0xffff0000, RZ, 0xc0, !PT ;  /* 0xffff000024247812 */ /* 0x000fe200078ec0ff */
[----:B------:R-:W-:Y:S01]  /*9ef0*/  FMUL.FTZ R24, R27, R12 ;  /* 0x0000000c1b187220 */ /* 0x000fe20000410000 */
[----:B------:R-:W-:Y:S01]  /*9f00*/  LOP3.LUT R14, R14, 0xffff0000, RZ, 0xc0, !PT ;  /* 0xffff00000e0e7812 */ /* 0x000fe200078ec0ff */
[-C--:B------:R-:W-:Y:S01]  /*9f10*/  FMUL.FTZ R26, R26, R13.reuse ;  /* 0x0000000d1a1a7220 */ /* 0x080fe20000410000 */
[----:B------:R-:W-:Y:S01]  /*9f20*/  LOP3.LUT R15, R15, 0xffff0000, RZ, 0xc0, !PT ;  /* 0xffff00000f0f7812 */ /* 0x000fe200078ec0ff */
[-C--:B------:R-:W-:Y:S02]  /*9f30*/  FMUL.FTZ R27, R27, R36.reuse ;  /* 0x000000241b1b7220 */ /* 0x080fe40000410000 */
        /* <DEDUP_REMOVED lines=14> */
.L_x_2950:
[----:B------:R-:W-:Y:S05]  /*a020*/  BSYNC B1 ;  /* 0x0000000000017941 */ /* 0x000fea0003800000 */
.L_x_2949:
[----:B------:R-:W-:Y:S01]  /*a030*/  PRMT R3, R3, 0x5410, R0 ;  /* 0x0000541003037816 */ /* 0x000fe20000000000 */
[----:B------:R-:W-:Y:S06]  /*a040*/  @P0 BRA `(.L_x_2941) ;  /* 0x0000000400a80947 */ /* 0x000fec0003800000 */
[----:B01----:R-:W2:Y:S01]  /*a050*/  LDL R12, [R1+0x2c] ;  /* 0x00002c00010c7983 */ /* 0x003ea20000100800 */
        /* <DEDUP_REMOVED lines=10> */
[----:B------:R-:W-:Y:S02]  /*a100*/  LOP3.LUT R0, R0, R13, RZ, 0x3c, !PT ;  /* 0x0000000d00007212 */ /* 0x000fe400078e3cff */
[----:B------:R-:W-:Y:S02]  /*a110*/  SHF.R.U64 R33, R4, 0x10, R5 ;  /* 0x0000001004217819 */ /* 0x000fe40000001205 */
[----:B------:R-:W-:Y:S02]  /*a120*/  SHF.R.U64 R21, R8, 0x10, R9 ;  /* 0x0000001008157819 */ /* 0x000fe40000001209 */
[----:B------:R-:W-:Y:S02]  /*a130*/  PRMT R33, R54, 0x5410, R33 ;  /* 0x0000541036217816 */ /* 0x000fe40000000021 */
[----:B------:R-:W-:Y:S02]  /*a140*/  SHF.R.U32.HI R29, RZ, 0x10, R9 ;  /* 0x00000010ff1d7819 */ /* 0x000fe40000011609 */
[--C-:B------:R-:W-:Y:S01]  /*a150*/  SHF.R.U64 R30, R10, 0x10, R11.reuse ;  /* 0x000000100a1e7819 */ /* 0x100fe2000000120b */
[----:B------:R-:W-:Y:S01]  /*a160*/  IMAD.U32 R34, R33, 0x10000, RZ ;  /* 0x0001000021227824 */ /* 0x000fe200078e00ff */
[----:B------:R-:W-:-:S02]  /*a170*/  SHF.R.U32.HI R31, RZ, 0x10, R11 ;  /* 0x00000010ff1f7819 */ /* 0x000fc4000001160b */
[----:B------:R-:W-:Y:S02]  /*a180*/  SHF.R.U32.HI R35, RZ, 0x10, R5 ;  /* 0x00000010ff237819 */ /* 0x000fe40000011605 */
[----:B------:R-:W-:Y:S02]  /*a190*/  PRMT R21, R57, 0x5410, R21 ;  /* 0x0000541039157816 */ /* 0x000fe40000000015 */
[----:B------:R-:W-:Y:S02]  /*a1a0*/  SHF.R.U32.HI R38, RZ, 0x10, R7 ;  /* 0x00000010ff267819 */ /* 0x000fe40000011607 */
[----:B------:R-:W-:Y:S01]  /*a1b0*/  PRMT R30, R3, 0x5432, R30 ;  /* 0x00005432031e7816 */ /* 0x000fe2000000001e */
[----:B------:R-:W-:Y:S01]  /*a1c0*/  IMAD.U32 R28, R21, 0x10000, RZ ;  /* 0x00010000151c7824 */ /* 0x000fe200078e00ff */
[----:B------:R-:W-:Y:S02]  /*a1d0*/  PRMT R31, R3, 0x5410, R31 ;  /* 0x00005410031f7816 */ /* 0x000fe4000000001f */
[----:B------:R-:W-:-:S02]  /*a1e0*/  PRMT R35, R55, 0x5410, R35 ;  /* 0x0000541037237816 */ /* 0x000fc40000000023 */
[----:B------:R-:W-:Y:S02]  /*a1f0*/  PRMT R29, R58, 0x5410, R29 ;  /* 0x000054103a1d7816 */ /* 0x000fe4000000001d */
[----:B------:R-:W-:Y:S01]  /*a200*/  PRMT R38, R54, 0x5432, R38 ;  /* 0x0000543236267816 */ /* 0x000fe20000000026 */
[----:B------:R-:W-:Y:S01]  /*a210*/  IMAD.U32 R36, R35, 0x10000, RZ ;  /* 0x0001000023247824 */ /* 0x000fe200078e00ff */
[----:B------:R-:W-:Y:S02]  /*a220*/  SHF.R.U64 R37, R6, 0x10, R7 ;  /* 0x0000001006257819 */ /* 0x000fe40000001207 */
[----:B------:R-:W-:Y:S02]  /*a230*/  LOP3.LUT R33, R33, 0xffff0000, RZ, 0xc0, !PT ;  /* 0xffff000021217812 */ /* 0x000fe400078ec0ff */
[----:B------:R-:W-:Y:S02]  /*a240*/  PRMT R37, R56, 0x5410, R37 ;  /* 0x0000541038257816 */ /* 0x000fe40000000025 */
[----:B------:R-:W-:-:S02]  /*a250*/  LOP3.LUT R21, R21, 0xffff0000, RZ, 0xc0, !PT ;  /* 0xffff000015157812 */ /* 0x000fc400078ec0ff */
[----:B------:R-:W-:Y:S01]  /*a260*/  LOP3.LUT R35, R35, 0xffff0000, RZ, 0xc0, !PT ;  /* 0xffff000023237812 */ /* 0x000fe200078ec0ff */
[----:B--2---:R-:W-:-:S04]  /*a270*/  IMAD.IADD R0, R12, 0x1, R0 ;  /* 0x000000010c007824 */ /* 0x004fc800078e0200 */
[----:B------:R-:W-:Y:S01]  /*a280*/  IMAD R0, R0, 0x2, R23 ;  /* 0x0000000200007824 */ /* 0x000fe200078e0217 */
[----:B---3--:R-:W0:Y:S04]  /*a290*/  LDS.128 R12, [R41+0x18400] ;  /* 0x01840000290c7984 */ /* 0x008e280000000c00 */
[----:B------:R-:W1:Y:S01]  /*a2a0*/  LDS.128 R24, [R0+0x18400] ;  /* 0x0184000000187984 */ /* 0x000e620000000c00 */
[----:B0-----:R-:W-:Y:S02]  /*a2b0*/  IMAD.U32 R3, R12, 0x10000, RZ ;  /* 0x000100000c037824 */ /* 0x001fe400078e00ff */
[----:B-1----:R-:W-:-:S04]  /*a2c0*/  IMAD.U32 R9, R24, 0x10000, RZ ;  /* 0x0001000018097824 */ /* 0x002fc800078e00ff */
[----:B------:R-:W-:Y:S01]  /*a2d0*/  FMUL.FTZ R40, R9, R34 ;  /* 0x0000002209287220 */ /* 0x000fe20000410000 */
[----:B------:R-:W-:Y:S02]  /*a2e0*/  IMAD.U32 R11, R25, 0x10000, RZ ;  /* 0x00010000190b7824 */ /* 0x000fe400078e00ff */
[-C--:B------:R-:W-:Y:S01]  /*a2f0*/  FMUL.FTZ R42, R9, R28.reuse ;  /* 0x0000001c092a7220 */ /* 0x080fe20000410000 */
[----:B------:R-:W-:Y:S01]  /*a300*/  FFMA.FTZ R40, R3, R28, -R40 ;  /* 0x0000001c03287223 */ /* 0x000fe20000010828 */
[----:B------:R-:W-:Y:S02]  /*a310*/  IMAD.U32 R28, R29, 0x10000, RZ ;  /* 0x000100001d1c7824 */ /* 0x000fe400078e00ff */
[----:B------:R-:W-:Y:S02]  /*a320*/  IMAD.U32 R20, R27, 0x10000, RZ ;  /* 0x000100001b147824 */ /* 0x000fe400078e00ff */
[----:B------:R-:W-:Y:S02]  /*a330*/  IMAD.U32 R9, R38, 0x10000, RZ ;  /* 0x0001000026097824 */ /* 0x000fe400078e00ff */
[----:B------:R-:W-:Y:S01]  /*a340*/  FMUL.FTZ R44, R11, R36 ;  /* 0x000000240b2c7220 */ /* 0x000fe20000410000 */
[----:B------:R-:W-:-:S02]  /*a350*/  IMAD.U32 R5, R13, 0x10000, RZ ;  /* 0x000100000d057824 */ /* 0x000fc400078e00ff */
[----:B------:R-:W-:Y:S01]  /*a360*/  FFMA.FTZ R42, R3, R34, R42 ;  /* 0x00000022032a7223 */ /* 0x000fe2000001002a */
[----:B------:R-:W-:Y:S02]  /*a370*/  IMAD.U32 R3, R31, 0x10000, RZ ;  /* 0x000100001f037824 */ /* 0x000fe400078e00ff */
[-C--:B------:R-:W-:Y:S01]  /*a380*/  FMUL.FTZ R34, R11, R28.reuse ;  /* 0x0000001c0b227220 */ /* 0x080fe20000410000 */
[----:B------:R-:W-:Y:S01]  /*a390*/  IMAD.U32 R8, R15, 0x10000, RZ ;  /* 0x000100000f087824 */ /* 0x000fe200078e00ff */
[----:B------:R-:W-:Y:S01]  /*a3a0*/  LOP3.LUT R10, R24, 0xffff0000, RZ, 0xc0, !PT ;  /* 0xffff0000180a7812 */ /* 0x000fe200078ec0ff */
[C---:B------:R-:W-:Y:S01]  /*a3b0*/  FMUL.FTZ R11, R20.reuse, R9 ;  /* 0x00000009140b7220 */ /* 0x040fe20000410000 */
[----:B------:R-:W-:Y:S01]  /*a3c0*/  FFMA.FTZ R44, R5, R28, -R44 ;  /* 0x0000001c052c7223 */ /* 0x000fe2000001082c */
[-C--:B------:R-:W-:Y:S01]  /*a3d0*/  FMUL.FTZ R28, R20, R3.reuse ;  /* 0x00000003141c7220 */ /* 0x080fe20000410000 */
[----:B------:R-:W-:Y:S01]  /*a3e0*/  LOP3.LUT R4, R12, 0xffff0000, RZ, 0xc0, !PT ;  /* 0xffff00000c047812 */ /* 0x000fe200078ec0ff */
[----:B------:R-:W-:Y:S01]  /*a3f0*/  FFMA.FTZ R20, R8, R3, -R11 ;  /* 0x0000000308147223 */ /* 0x000fe2000001080b */
[----:B------:R-:W-:Y:S01]  /*a400*/  FMUL.FTZ R3, R10, R33 ;  /* 0x000000210a037220 */ /* 0x000fe20000410000 */
[----:B------:R-:W-:Y:S01]  /*a410*/  LOP3.LUT R12, R13, 0xffff0000, RZ, 0xc0, !PT ;  /* 0xffff00000d0c7812 */ /* 0x000fe200078ec0ff */
[----:B------:R-:W-:Y:S01]  /*a420*/  FFMA.FTZ R34, R5, R36, R34 ;  /* 0x0000002405227223 */ /* 0x000fe20000010022 */
[----:B------:R-:W-:-:S02]  /*a430*/  IMAD.U32 R13, R26, 0x10000, RZ ;  /* 0x000100001a0d7824 */ /* 0x000fc400078e00ff */
[----:B------:R-:W-:Y:S01]  /*a440*/  FFMA.FTZ R28, R8, R9, R28 ;  /* 0x00000009081c7223 */ /* 0x000fe2000001001c */
[----:B------:R-:W-:Y:S02]  /*a450*/  IMAD.U32 R5, R37, 0x10000, RZ ;  /* 0x0001000025057824 */ /* 0x000fe400078e00ff */
[-C--:B------:R-:W-:Y:S01]  /*a460*/  FMUL.FTZ R9, R10, R21.reuse ;  /* 0x000000150a097220 */ /* 0x080fe20000410000 */
[----:B------:R-:W-:Y:S01]  /*a470*/  FFMA.FTZ R21, R4, R21, -R3 ;  /* 0x0000001504157223 */ /* 0x000fe20000010803 */
[----:B------:R-:W-:Y:S01]  /*a480*/  LOP3.LUT R24, R25, 0xffff0000, RZ, 0xc0, !PT ;  /* 0xffff000019187812 */ /* 0x000fe200078ec0ff */
[----:B------:R-:W-:Y:S02]  /*a490*/  IMAD.U32 R3, R30, 0x10000, RZ ;  /* 0x000100001e037824 */ /* 0x000fe400078e00ff */
[----:B------:R-:W-:Y:S01]  /*a4a0*/  FMUL.FTZ R25, R13, R5 ;  /* 0x000000050d197220 */ /* 0x000fe20000410000 */
[C---:B------:R-:W-:Y:S01]  /*a4b0*/  IMAD.U32 R6, R14.reuse, 0x10000, RZ ;  /* 0x000100000e067824 */ /* 0x040fe200078e00ff */
[----:B------:R-:W-:Y:S01]  /*a4c0*/  LOP3.LUT R7, R14, 0xffff0000, RZ, 0xc0, !PT ;  /* 0xffff00000e077812 */ /* 0x000fe200078ec0ff */
[----:B------:R-:W-:Y:S01]  /*a4d0*/  FFMA.FTZ R9, R4, R33, R9 ;  /* 0x0000002104097223 */ /* 0x000fe20000010009 */
[----:B------:R-:W-:Y:S01]  /*a4e0*/  LOP3.LUT R14, R15, 0xffff0000, RZ, 0xc0, !PT ;  /* 0xffff00000f0e7812 */ /* 0x000fe200078ec0ff */
[-C--:B------:R-:W-:Y:S01]  /*a4f0*/  FMUL.FTZ R13, R13, R3.reuse ;  /* 0x000000030d0d7220 */ /* 0x080fe20000410000 */
[----:B------:R-:W-:Y:S01]  /*a500*/  LOP3.LUT R15, R26, 0xffff0000, RZ, 0xc0, !PT ;  /* 0xffff00001a0f7812 */ /* 0x000fe200078ec0ff */
[----:B------:R-:W-:Y:S01]  /*a510*/  FFMA.FTZ R25, R6, R3, -R25 ;  /* 0x0000000306197223 */ /* 0x000fe20000010819 */
[----:B------:R-:W-:-:S02]  /*a520*/  LOP3.LUT R4, R37, 0xffff0000, RZ, 0xc0, !PT ;  /* 0xffff000025047812 */ /* 0x000fc400078ec0ff */
[----:B------:R-:W-:Y:S02]  /*a530*/  LOP3.LUT R30, R30, 0xffff0000, RZ, 0xc0, !PT ;  /* 0xffff00001e1e7812 */ /* 0x000fe400078ec0ff */
[----:B------:R-:W-:Y:S02]  /*a540*/  LOP3.LUT R26, R27, 0xffff0000, RZ, 0xc0, !PT ;  /* 0xffff00001b1a7812 */ /* 0x000fe400078ec0ff */
[----:B------:R-:W-:Y:S01]  /*a550*/  LOP3.LUT R3, R38, 0xffff0000, RZ, 0xc0, !PT ;  /* 0xffff000026037812 */ /* 0x000fe200078ec0ff */
[----:B------:R-:W-:Y:S01]  /*a560*/  FFMA.FTZ R10, R6, R5, R13 ;  /* 0x00000005060a7223 */ /* 0x000fe2000001000d */
[----:B------:R-:W-:Y:S02]  /*a570*/  LOP3.LUT R29, R29, 0xffff0000, RZ, 0xc0, !PT ;  /* 0xffff00001d1d7812 */ /* 0x000fe400078ec0ff */
[----:B------:R-:W-:Y:S01]  /*a580*/  LOP3.LUT R31, R31, 0xffff0000, RZ, 0xc0, !PT ;  /* 0xffff00001f1f7812 */ /* 0x000fe200078ec0ff */
[C---:B------:R-:W-:Y:S01]  /*a590*/  FMUL.FTZ R6, R15.reuse, R4 ;  /* 0x000000040f067220 */ /* 0x040fe20000410000 */
[-C--:B------:R-:W-:Y:S01]  /*a5a0*/  FMUL.FTZ R15, R15, R30.reuse ;  /* 0x0000001e0f0f7220 */ /* 0x080fe20000410000 */
[----:B------:R-:W-:Y:S01]  /*a5b0*/  FMUL.FTZ R11, R24, R35 ;  /* 0x00000023180b7220 */ /* 0x000fe20000410000 */
[----:B------:R-:W-:Y:S01]  /*a5c0*/  FMUL.FTZ R5, R26, R3 ;  /* 0x000000031a057220 */ /* 0x000fe20000410000 */
[----:B------:R-:W-:Y:S01]  /*a5d0*/  FMUL.FTZ R24, R24, R29 ;  /* 0x0000001d18187220 */ /* 0x000fe20000410000 */
[----:B------:R-:W-:Y:S01]  /*a5e0*/  FMUL.FTZ R26, R26, R31 ;  /* 0x0000001f1a1a7220 */ /* 0x000fe20000410000 */
[C---:B------:R-:W-:Y:S01]  /*a5f0*/  FFMA.FTZ R6, R7.reuse, R30, -R6 ;  /* 0x0000001e07067223 */ /* 0x040fe20000010806 */
[----:B------:R-:W-:Y:S01]  /*a600*/  FFMA.FTZ R15, R7, R4, R15 ;  /* 0x00000004070f7223 */ /* 0x000fe2000001000f */
        /* <DEDUP_REMOVED lines=14> */
.L_x_2941:
[----:B------:R-:W-:Y:S05]  /*a6f0*/  BSYNC B0 ;  /* 0x0000000000007941 */ /* 0x000fea0003800000 */
.L_x_2927:
        /* <DEDUP_REMOVED lines=8> */
.L_x_2924:
[----:B-123--:R-:W1:Y:S01]  /*a780*/  S2R R0, SR_TID.X ;  /* 0x0000000000007919 */ /* 0x00ee620000002100 */
[----:B------:R-:W-:Y:S05]  /*a790*/  WARPSYNC.ALL ;  /* 0x0000000000007948 */ /* 0x000fea0003800000 */
[----:B------:R-:W-:Y:S02]  /*a7a0*/  LOP3.LUT R16, R16, 0xfffbffff, RZ, 0xc0, !PT ;  /* 0xfffbffff10107812 */ /* 0x000fe400078ec0ff */
[----:B-1----:R-:W-:-:S05]  /*a7b0*/  SHF.R.U32.HI R0, RZ, 0x7, R0 ;  /* 0x00000007ff007819 */ /* 0x002fca0000011600 */
[----:B------:R-:W-:Y:S02]  /*a7c0*/  VIADD R20, R0, 0x8 ;  /* 0x0000000800147836 */ /* 0x000fe40000000000 */
[----:B------:R-:W-:-:S03]  /*a7d0*/  IMAD.U32 R0, RZ, RZ, UR50 ;  /* 0x00000032ff007e24 */ /* 0x000fc6000f8e00ff */
[----:B------:R1:W-:Y:S02]  /*a7e0*/  BAR.SYNC.DEFER_BLOCKING R20, 0x100 ;  /* 0x000400140000751d */ /* 0x0003e40000010000 */
[----:B------:R-:W-:-:S13]  /*a7f0*/  ISETP.NE.AND P1, PT, R0, 0x3, PT ;  /* 0x000000030000780c */ /* 0x000fda0003f25270 */
[----:B------:R-:W-:Y:S01]  /*a800*/  @P1 LOP3.LUT R16, R16, 0x40000, RZ, 0xfc, !PT ;  /* 0x0004000010101812 */ /* 0x000fe200078efcff */
[----:B-1----:R-:W-:Y:S06]  /*a810*/  @!P1 BRA `(.L_x_2951) ;  /* 0x0000000000049947 */ /* 0x002fec0003800000 */
[----:B------:R-:W-:Y:S01]  /*a820*/  BPT.TRAP 0x1 ;  /* 0x000000040000795c */ /* 0x000fe20000300000 */
.L_x_2951:
[----:B------:R-:W-:Y:S01]  /*a830*/  IMAD R3, R2, 0x8, R23 ;  /* 0x0000000802037824 */ /* 0x000fe200078e0217 */
[----:B------:R-:W-:-:S04]  /*a840*/  SHF.L.U32 R72, R206, 0x1f, RZ ;  /* 0x0000001fce487819 */ /* 0x000fc800000006ff */
[----:B------:R1:W2:Y:S01]  /*a850*/  SYNCS.PHASECHK.TRANS64.TRYWAIT P0, [R3+URZ+0x22830], R72 ;  /* 0x02283048030075a7 */ /* 0x0002a2000800017f */
[----:B------:R-:W-:Y:S05]  /*a860*/  @!P1 BRA `(.L_x_2952) ;  /* 0x0000000000049947 */ /* 0x000fea0003800000 */
[----:B------:R-:W-:Y:S01]  /*a870*/  BPT.TRAP 0x1 ;  /* 0x000000040000795c */ /* 0x000fe20000300000 */
.L_x_2952:
[----:B------:R-:W-:Y:S01]  /*a880*/  VIADD R0, R23, 0x1c400 ;  /* 0x0001c40017007836 */ /* 0x000fe20000000000 */
[----:B------:R-:W-:Y:S01]  /*a890*/  LOP3.LUT R6, R32, 0x10000, RZ, 0xfc, !PT ;  /* 0x0001000020067812 */ /* 0x000fe200078efcff */
[----:B------:R-:W-:-:S03]  /*a8a0*/  IMAD.MOV.U32 R7, RZ, RZ, 0x40000040 ;  /* 0x40000040ff077424 */ /* 0x000fc600078e00ff */
[----:B------:R-:W-:-:S04]  /*a8b0*/  SHF.R.U32.HI R0, RZ, 0x4, R0 ;  /* 0x00000004ff007819 */ /* 0x000fc80000011600 */
[----:B------:R-:W-:-:S04]  /*a8c0*/  LOP3.LUT R0, R0, 0x3fff, RZ, 0xc0, !PT ;  /* 0x00003fff00007812 */ /* 0x000fc800078ec0ff */
[----:B------:R-:W-:Y:S01]  /*a8d0*/  LOP3.LUT R229, R0, 0x10000, RZ, 0xfc, !PT ;  /* 0x0001000000e57812 */ /* 0x000fe200078efcff */
[----:B--2---:R-:W-:Y:S06]  /*a8e0*/  @P0 BRA `(.L_x_2953) ;  /* 0x0000000000080947 */ /* 0x004fec0003800000 */
[----:B------:R-:W2:Y:S02]  /*a8f0*/  SYNCS.PHASECHK.TRANS64.TRYWAIT P0, [R3+URZ+0x22830], R72 ;  /* 0x02283048030075a7 */ /* 0x000ea4000800017f */
[----:B--2---:R-:W-:Y:S05]  /*a900*/  @!P0 BRA `(.L_x_2954) ;  /* 0x000001a000f08947 */ /* 0x004fea0003800000 */
.L_x_2953:
[----:B------:R-:W-:Y:S01]  /*a910*/  IMAD R4, R2, 0x300, R229 ;  /* 0x0000030002047824 */ /* 0x000fe200078e02e5 */
[----:B------:R-:W-:Y:S05]  /*a920*/  WARPSYNC.ALL ;  /* 0x0000000000007948 */ /* 0x000fea0003800000 */
[----:B------:R-:W-:Y:S01]  /*a930*/  IMAD.MOV.U32 R5, RZ, RZ, 0x40000040 ;  /* 0x40000040ff057424 */ /* 0x000fe200078e00ff */
[C---:B------:R-:W-:Y:S01]  /*a940*/  R2UR UR4, R6.reuse ;  /* 0x00000000060472ca */ /* 0x040fe200000e0000 */
[----:B0-----:R-:W-:Y:S01]  /*a950*/  WARPGROUP.ARRIVE ;  /* 0x00000000000079c5 */ /* 0x001fe20000000000 */
[----:B------:R-:W-:Y:S01]  /*a960*/  R2UR UR5, R7 ;  /* 0x00000000070572ca */ /* 0x000fe200000e0000 */
[----:B------:R-:W-:Y:S01]  /*a970*/  VIADD R14, R6, 0x2 ;  /* 0x00000002060e7836 */ /* 0x000fe20000000000 */
[C---:B------:R-:W-:Y:S01]  /*a980*/  R2UR UR6, R4.reuse ;  /* 0x00000000040672ca */ /* 0x040fe200000e0000 */
[----:B------:R-:W-:Y:S01]  /*a990*/  VIADD R8, R4, 0x2 ;  /* 0x0000000204087836 */ /* 0x000fe20000000000 */
[----:B------:R-:W-:Y:S01]  /*a9a0*/  R2UR UR7, R5 ;  /* 0x00000000050772ca */ /* 0x000fe200000e0000 */
[----:B------:R-:W-:Y:S01]  /*a9b0*/  IMAD.MOV.U32 R15, RZ, RZ, 0x40000040 ;  /* 0x40000040ff0f7424 */ /* 0x000fe200078e00ff */
[----:B------:R-:W0:Y:S01]  /*a9c0*/  S2R R0, SR_TID.X ;  /* 0x0000000000007919 */ /* 0x000e220000002100 */
[----:B------:R-:W-:-:S02]  /*a9d0*/  IMAD.MOV.U32 R9, RZ, RZ, 0x40000040 ;  /* 0x40000040ff097424 */ /* 0x000fc400078e00ff */
[C---:B------:R-:W-:Y:S02]  /*a9e0*/  VIADD R12, R6.reuse, 0x4 ;  /* 0x00000004060c7836 */ /* 0x040fe40000000000 */
[----:B------:R-:W-:Y:S02]  /*a9f0*/  IMAD.MOV.U32 R13, RZ, RZ, 0x40000040 ;  /* 0x40000040ff0d7424 */ /* 0x000fe400078e00ff */
[----:B------:R-:W-:Y:S02]  /*aa00*/  VIADD R10, R6, 0x6 ;  /* 0x00000006060a7836 */ /* 0x000fe40000000000 */
[----:B------:R-:W-:Y:S02]  /*aa10*/  IMAD.MOV.U32 R11, RZ, RZ, 0x40000040 ;  /* 0x40000040ff0b7424 */ /* 0x000fe400078e00ff */
[----:B------:R-:W-:Y:S01]  /*aa20*/  HGMMA.64x96x16.F32.BF16 R24, gdesc[UR4], RZ, !UPT, gsb0 ;  /* 0x01600000041879f0 */ /* 0x000fe2000c0018ff */
[----:B------:R-:W-:Y:S01]  /*aa30*/  R2UR UR4, R14 ;  /* 0x000000000e0472ca */ /* 0x000fe200000e0000 */
[----:B------:R-:W-:Y:S01]  /*aa40*/  IMAD.MOV.U32 R5, RZ, RZ, 0x40000040 ;  /* 0x40000040ff057424 */ /* 0x000fe200078e00ff */
[----:B------:R-:W-:Y:S01]  /*aa50*/  R2UR UR5, R15 ;  /* 0x000000000f0572ca */ /* 0x000fe200000e0000 */
[----:B------:R-:W-:Y:S01]  /*aa60*/  IMAD.U32 R94, RZ, RZ, UR50 ;  /* 0x00000032ff5e7e24 */ /* 0x000fe2000f8e00ff */
[----:B------:R-:W-:Y:S01]  /*aa70*/  R2UR UR6, R8 ;  /* 0x00000000080672ca */ /* 0x000fe200000e0000 */
[----:B------:R-:W-:Y:S01]  /*aa80*/  VIADD R8, R4, 0x4 ;  /* 0x0000000404087836 */ /* 0x000fe20000000000 */
[----:B------:R-:W-:Y:S01]  /*aa90*/  R2UR UR7, R9 ;  /* 0x00000000090772ca */ /* 0x000fe200000e0000 */
[----:B------:R-:W-:Y:S01]  /*aaa0*/  IMAD.MOV.U32 R9, RZ, RZ, 0x40000040 ;  /* 0x40000040ff097424 */ /* 0x000fe200078e00ff */
[----:B------:R-:W-:Y:S01]  /*aab0*/  ISETP.NE.AND P0, PT, R94, 0x3, PT ;  /* 0x000000035e00780c */ /* 0x000fe20003f05270 */
[----:B------:R-:W-:Y:S01]  /*aac0*/  VIADD R4, R4, 0x6 ;  /* 0x0000000604047836 */ /* 0x000fe20000000000 */
[----:B0-----:R-:W-:-:S04]  /*aad0*/  SHF.R.U32.HI R0, RZ, 0x7, R0 ;  /* 0x00000007ff007819 */ /* 0x001fc80000011600 */
[----:B------:R-:W-:Y:S01]  /*aae0*/  IADD3 R21, -R0, 0xb, RZ ;  /* 0x0000000b00157810 */ /* 0x000fe20007ffe1ff */
[----:B------:R-:W-:Y:S02]  /*aaf0*/  WARPGROUP.DEPBAR.LE gsb0, 0x0 ;  /* 0x00008000000079c5 */ /* 0x000fe40000010000 */
[----:B------:R-:W-:-:S06]  /*ab00*/  WARPGROUP.ARRIVE ;  /* 0x00000000000079c5 */ /* 0x000fcc0000000000 */
        /* <DEDUP_REMOVED lines=19> */
.L_x_2955:
[----:B------:R-:W3:Y:S01]  /*ac40*/  LDL R0, [R1+0x4] ;  /* 0x0000040001007983 */ /* 0x000ee20000100800 */
[----:B------:R-:W4:Y:S01]  /*ac50*/  LDC R4, c[0x0][0x448] ;  /* 0x00011200ff047b82 */ /* 0x000f220000000800 */
[----:B------:R-:W-:Y:S01]  /*ac60*/  ULDC.64 UR8, c[0x0][0x9e0] ;  /* 0x0002780000087ab9 */ /* 0x000fe20000000a00 */
[----:B------:R-:W-:Y:S01]  /*ac70*/  LOP3.LUT R16, R16, 0xfff7ffff, RZ, 0xc0, !PT ;  /* 0xfff7ffff10107812 */ /* 0x000fe200078ec0ff */
[----:B------:R-:W-:Y:S01]  /*ac80*/  UISETP.GE.AND UP0, UPT, UR9, 0x1, UPT ;  /* 0x000000010900788c */ /* 0x000fe2000bf06270 */
[C---:B------:R-:W-:Y:S01]  /*ac90*/  IMAD R8, R176.reuse, -0x60, R210 ;  /* 0xffffffa0b0087824 */ /* 0x040fe200078e02d2 */
[----:B------:R-:W-:Y:S01]  /*aca0*/  ULDC UR46, c[0x0][0x9dc] ;  /* 0x00027700002e7ab9 */ /* 0x000fe20000000800 */
[----:B------:R-:W-:Y:S01]  /*acb0*/  IMAD.MOV.U32 R73, RZ, RZ, -0x60 ;  /* 0xffffffa0ff497424 */ /* 0x000fe200078e00ff */
[----:B------:R-:W-:Y:S02]  /*acc0*/  ULOP3.LUT UR4, URZ, UR46, URZ, 0x33, !UPT ;  /* 0x0000002e3f047292 */ /* 0x000fe4000f8e333f */
[----:B------:R-:W-:Y:S01]  /*acd0*/  UP2UR UR51, UPR, URZ, 0x1 ;  /* 0x000000013f337883 */ /* 0x000fe20008000000 */
[----:B------:R-:W-:Y:S01]  /*ace0*/  IMAD R74, R176, R73, 0x60 ;  /* 0x00000060b04a7424 */ /* 0x000fe200078e0249 */
[----:B----4-:R-:W-:-:S13]  /*acf0*/  ISETP.NE.AND P0, PT, R4, 0x1, PT ;  /* 0x000000010400780c */ /* 0x010fda0003f05270 */
[----:B------:R-:W4:Y:S01]  /*ad00*/  @P0 LDC R5, c[0x0][0x44c] ;  /* 0x00011300ff050b82 */ /* 0x000f220000000800 */
[----:B------:R-:W-:-:S07]  /*ad10*/  @P0 LOP3.LUT R16, R16, 0x80000, RZ, 0xfc, !PT ;  /* 0x0008000010100812 */ /* 0x000fce00078efcff */
[----:B------:R-:W5:Y:S01]  /*ad20*/  @P0 LDC R9, c[0x0][0x450] ;  /* 0x00011400ff090b82 */ /* 0x000f620000000800 */
[----:B---3--:R-:W-:-:S04]  /*ad30*/  IMAD.IADD R0, R0, 0x1, R228 ;  /* 0x0000000100007824 */ /* 0x008fc800078e02e4 */
[----:B----4-:R-:W-:-:S04]  /*ad40*/  @P0 IMAD.HI.U32 R4, R0, R5, RZ ;  /* 0x0000000500040227 */ /* 0x010fc800078e00ff */
[----:B------:R-:W-:Y:S01]  /*ad50*/  IMAD.U32 R5, RZ, RZ, UR47 ;  /* 0x0000002fff057e24 */ /* 0x000fe2000f8e00ff */
[----:B-----5:R-:W-:Y:S01]  /*ad60*/  @P0 SHF.R.U32.HI R0, RZ, R9, R4 ;  /* 0x00000009ff000219 */ /* 0x020fe20000011604 */
[----:B------:R-:W-:Y:S01]  /*ad70*/  VIADD R4, R3, 0x22840 ;  /* 0x0002284003047836 */ /* 0x000fe20000000000 */
[----:B------:R-:W-:Y:S02]  /*ad80*/  PLOP3.LUT P0, PT, PT, PT, UP0, 0x40, 0x0 ;  /* 0x000000000000781c */ /* 0x000fe40003f0e808 */
[----:B------:R-:W-:Y:S01]  /*ad90*/  IADD3 R9, -R211, 0x60, R8 ;  /* 0x00000060d3097810 */ /* 0x000fe20007ffe108 */
[----:B------:R-:W3:Y:S01]  /*ada0*/  SHFL.IDX PT, R77, R0, RZ, 0x1c1f ;  /* 0x001c1fff004d7589 */ /* 0x000ee200000e0000 */
[----:B------:R-:W-:-:S04]  /*adb0*/  PRMT R4, R5, 0x654, R4 ;  /* 0x0000065405047816 */ /* 0x000fc80000000004 */
[----:B------:R4:W-:Y:S02]  /*adc0*/  SYNCS.ARRIVE.TRANS64.RED.A1T0 RZ, [R4+URZ], RZ ;  /* 0x000000ff04ff79a7 */ /* 0x0009e4000810043f */
[----:B----4-:R-:W-:-:S05]  /*add0*/  IADD3 R4, -R211, 0x61, R8 ;  /* 0x00000061d3047810 */ /* 0x010fca0007ffe108 */
[----:B------:R-:W-:-:S04]  /*ade0*/  IMAD.IADD R5, R4, 0x1, -R207 ;  /* 0x0000000104057824 */ /* 0x000fc800078e0acf */
[C---:B------:R-:W-:Y:S02]  /*adf0*/  VIADD R4, R5.reuse, UR8 ;  /* 0x0000000805047c36 */ /* 0x040fe40008000000 */
[----:B------:R-:W-:Y:S02]  /*ae00*/  VIADD R8, R5, UR4 ;  /* 0x0000000405087c36 */ /* 0x000fe40008000000 */
[----:B------:R-:W-:Y:S01]  /*ae10*/  IMAD.IADD R5, R74, 0x1, -R211 ;  /* 0x000000014a057824 */ /* 0x000fe200078e0ad3 */
[----:B---3--:R-:W-:Y:S01]  /*ae20*/  VIADDMNMX R75, R77, R4, R9, PT ;  /* 0x000000044d4b7246 */ /* 0x008fe20003800109 */
[----:B------:R-:W-:Y:S01]  /*ae30*/  IMAD.IADD R73, R8, 0x1, R77 ;  /* 0x0000000108497824 */ /* 0x000fe200078e024d */
[----:B------:R-:W-:Y:S06]  /*ae40*/  @P0 BRA `(.L_x_2956) ;  /* 0x0000000000540947 */ /* 0x000fec0003800000 */
[----:B------:R-:W-:Y:S01]  /*ae50*/  IADD3 R76, -R207, R210, R77 ;  /* 0x000000d2cf4c7210 */ /* 0x000fe20007ffe14d */
[----:B------:R-:W-:Y:S03]  /*ae60*/  BSSY B0, `(.L_x_2957) ;  /* 0x0000010000007945 */ /* 0x000fe60003800000 */
[----:B------:R-:W-:-:S13]  /*ae70*/  ISETP.GT.AND P0, PT, R76, -0x1, PT ;  /* 0xffffffff4c00780c */ /* 0x000fda0003f04270 */
[----:B------:R-:W-:Y:S05]  /*ae80*/  @P0 BRA `(.L_x_2958) ;  /* 0x0000000000200947 */ /* 0x000fea0003800000 */
[----:B------:R-:W-:Y:S01]  /*ae90*/  UISETP.NE.AND UP0, UPT, UR9, 0x1, UPT ;  /* 0x000000010900788c */ /* 0x000fe2000bf05270 */
[----:B------:R-:W-:-:S05]  /*aea0*/  LOP3.LUT R76, RZ, R76, RZ, 0x33, !PT ;  /* 0x0000004cff4c7212 */ /* 0x000fca00078e33ff */
[----:B------:R-:W-:-:S05]  /*aeb0*/  PLOP3.LUT P0, PT, PT, PT, UP0, 0x80, 0x0 ;  /* 0x000000000000781c */ /* 0x000fca0003f0f008 */
[----:B------:R-:W-:-:S08]  /*aec0*/  @UP0 ULDC.64 UR4, c[0x0][0x9e8] ;  /* 0x00027a0000040ab9 */ /* 0x000fd00000000a00 */
[----:B------:R-:W-:-:S05]  /*aed0*/  @P0 IMAD.HI.U32 R77, R76, UR4, RZ ;  /* 0x000000044c4d0c27 */ /* 0x000fca000f8e00ff */
[----:B------:R-:W-:-:S04]  /*aee0*/  @P0 SHF.R.U32.HI R76, RZ, UR5, R77 ;  /* 0x00000005ff4c0c19 */ /* 0x000fc8000801164d */
[----:B------:R-:W-:Y:S01]  /*aef0*/  LOP3.LUT R76, RZ, R76, RZ, 0x33, !PT ;  /* 0x0000004cff4c7212 */ /* 0x000fe200078e33ff */
[----:B------:R-:W-:Y:S06]  /*af00*/  BRA `(.L_x_2959) ;  /* 0x0000000000147947 */ /* 0x000fec0003800000 */
.L_x_2958:
[----:B------:R-:W-:-:S06]  /*af10*/  UISETP.NE.AND UP0, UPT, UR9, 0x1, UPT ;  /* 0x000000010900788c */ /* 0x000fcc000bf05270 */
[----:B------:R-:W-:-:S05]  /*af20*/  PLOP3.LUT P0, PT, PT, PT, UP0, 0x80, 0x0 ;  /* 0x000000000000781c */ /* 0x000fca0003f0f008 */
[----:B------:R-:W-:-:S08]  /*af30*/  @UP0 ULDC.64 UR4, c[0x0][0x9e8] ;  /* 0x00027a0000040ab9 */ /* 0x000fd00000000a00 */
[----:B------:R-:W-:-:S05]  /*af40*/  @P0 IMAD.HI.U32 R77, R76, UR4, RZ ;  /* 0x000000044c4d0c27 */ /* 0x000fca000f8e00ff */
[----:B------:R-:W-:-:S07]  /*af50*/  @P0 SHF.R.U32.HI R76, RZ, UR5, R77 ;  /* 0x00000005ff4c0c19 */ /* 0x000fce000801164d */
.L_x_2959:
[----:B------:R-:W-:Y:S05]  /*af60*/  BSYNC B0 ;  /* 0x0000000000007941 */ /* 0x000fea0003800000 */
.L_x_2957:
[----:B------:R-:W-:-:S05]  /*af70*/  IMAD R76, R76, UR9, R5 ;  /* 0x000000094c4c7c24 */ /* 0x000fca000f8e0205 */
[----:B------:R-:W-:Y:S02]  /*af80*/  VIMNMX R73, R73, R76, !PT ;  /* 0x0000004c49497248 */ /* 0x000fe40007fe0100 */
[----:B------:R-:W-:-:S07]  /*af90*/  VIADDMNMX R75, R76, UR9, R75, PT ;  /* 0x000000094c4b7c46 */ /* 0x000fce000b80014b */
.L_x_2956:
[C---:B------:R-:W-:Y:S01]  /*afa0*/  ISETP.GE.AND P1, PT, R74.reuse, 0x9, PT ;  /* 0x000000094a00780c */ /* 0x040fe20003f26270 */
[----:B------:R-:W-:Y:S01]  /*afb0*/  UISETP.GE.AND UP0, UPT, UR9, 0x1, UPT ;  /* 0x000000010900788c */ /* 0x000fe2000bf06270 */
[C---:B------:R-:W-:Y:S02]  /*afc0*/  ISETP.GE.AND P0, PT, R74.reuse, 0x2, PT ;  /* 0x000000024a00780c */ /* 0x040fe40003f06270 */
[C---:B------:R-:W-:Y:S02]  /*afd0*/  ISETP.GT.AND P2, PT, R73.reuse, 0x8, !P1 ;  /* 0x000000084900780c */ /* 0x040fe40004f44270 */
[----:B------:R-:W-:Y:S02]  /*afe0*/  ISETP.GT.AND P3, PT, R73, 0x1, !P0 ;  /* 0x000000014900780c */ /* 0x000fe40004764270 */
[----:B------:R-:W-:Y:S02]  /*aff0*/  ISETP.LT.OR P2, PT, R75, 0x9, P2 ;  /* 0x000000094b00780c */ /* 0x000fe40001741670 */
[----:B------:R-:W-:-:S02]  /*b000*/  ISETP.GE.AND P4, PT, R74, 0xa, PT ;  /* 0x0000000a4a00780c */ /* 0x000fc40003f86270 */
[----:B------:R-:W-:Y:S02]  /*b010*/  FSEL R28, R28, -INF , !P2 ;  /* 0xff8000001c1c7808 */ /* 0x000fe40005000000 */
[----:B------:R-:W-:Y:S02]  /*b020*/  ISETP.LT.OR P3, PT, R75, 0x2, P3 ;  /* 0x000000024b00780c */ /* 0x000fe40001f61670 */
[----:B------:R-:W-:Y:S02]  /*b030*/  ISETP.GT.AND P2, PT, R73, 0x9, !P4 ;  /* 0x000000094900780c */ /* 0x000fe40006744270 */
[----:B------:R-:W-:Y:S02]  /*b040*/  FSEL R25, R25, -INF , !P3 ;  /* 0xff80000019197808 */ /* 0x000fe40005800000 */
        /* <DEDUP_REMOVED lines=89> */
[C---:B------:R-:W-:Y:S02]  /*b5e0*/  ISETP.GE.AND P5, PT, R74.reuse, 0x1, PT ;  /* 0x000000014a00780c */ /* 0x040fe40003fa6270 */
[----:B------:R-:W-:Y:S02]  /*b5f0*/  ISETP.GT.AND P3, PT, R73, 0x51, !P2 ;  /* 0x000000514900780c */ /* 0x000fe40005764270 */
[----:B------:R-:W-:-:S02]  /*b600*/  ISETP.GE.AND P6, PT, R74, 0x5a, PT ;  /* 0x0000005a4a00780c */ /* 0x000fc40003fc6270 */
        /* <DEDUP_REMOVED lines=9> */
[----:B------:R-:W-:Y:S02]  /*b6a0*/  ISETP.GT.AND P4, PT, R73, 0x59, !P6 ;  /* 0x000000594900780c */ /* 0x000fe40007784270 */
[----:B------:R-:W3:Y:S02]  /*b6b0*/  SHFL.IDX PT, R73, R0, 0x1, 0x1c1f ;  /* 0x003c1f0000497f89 */ /* 0x000ee400000e0000 */
[----:B------:R-:W-:-:S04]  /*b6c0*/  ISETP.LT.OR P4, PT, R75, 0x5a, P4 ;  /* 0x0000005a4b00780c */ /* 0x000fc80002781670 */
[----:B------:R-:W-:Y:S02]  /*b6d0*/  FSEL R69, R69, -INF , !P4 ;  /* 0xff80000045457808 */ /* 0x000fe40006000000 */
[----:B------:R-:W-:Y:S02]  /*b6e0*/  PLOP3.LUT P4, PT, PT, PT, UP0, 0x40, 0x0 ;  /* 0x000000000000781c */ /* 0x000fe40003f8e808 */
[----:B---3--:R-:W-:Y:S01]  /*b6f0*/  VIADDMNMX R4, R73, R4, R9, PT ;  /* 0x0000000449047246 */ /* 0x008fe20003800109 */
[----:B------:R-:W-:-:S10]  /*b700*/  IMAD.IADD R8, R8, 0x1, R73 ;  /* 0x0000000108087824 */ /* 0x000fd400078e0249 */
[----:B------:R-:W-:Y:S05]  /*b710*/  @P4 BRA `(.L_x_2960) ;  /* 0x00000000005c4947 */ /* 0x000fea0003800000 */
        /* <DEDUP_REMOVED lines=8> */
[----:B------:R-:W-:Y:S01]  /*b7a0*/  @P4 IMAD.HI.U32 R9, R0, UR4, RZ ;  /* 0x0000000400094c27 */ /* 0x000fe2000f8e00ff */
[----:B------:R-:W-:-:S13]  /*b7b0*/  PLOP3.LUT P4, PT, PT, PT, UP0, 0x80, 0x0 ;  /* 0x000000000000781c */ /* 0x000fda0003f8f008 */
[----:B------:R-:W-:-:S04]  /*b7c0*/  @P4 SHF.R.U32.HI R0, RZ, UR5, R9 ;  /* 0x00000005ff004c19 */ /* 0x000fc80008011609 */
[----:B------:R-:W-:Y:S01]  /*b7d0*/  LOP3.LUT R0, RZ, R0, RZ, 0x33, !PT ;  /* 0x00000000ff007212 */ /* 0x000fe200078e33ff */
[----:B------:R-:W-:Y:S06]  /*b7e0*/  BRA `(.L_x_2963) ;  /* 0x0000000000187947 */ /* 0x000fec0003800000 */
.L_x_2962:
[----:B------:R-:W-:-:S06]  /*b7f0*/  UISETP.NE.AND UP0, UPT, UR9, 0x1, UPT ;  /* 0x000000010900788c */ /* 0x000fcc000bf05270 */
[----:B------:R-:W-:-:S05]  /*b800*/  PLOP3.LUT P4, PT, PT, PT, UP0, 0x80, 0x0 ;  /* 0x000000000000781c */ /* 0x000fca0003f8f008 */
[----:B------:R-:W-:-:S08]  /*b810*/  @UP0 ULDC.64 UR4, c[0x0][0x9e8] ;  /* 0x00027a0000040ab9 */ /* 0x000fd00000000a00 */
[----:B------:R-:W-:Y:S01]  /*b820*/  @P4 IMAD.HI.U32 R9, R0, UR4, RZ ;  /* 0x0000000400094c27 */ /* 0x000fe2000f8e00ff */
[----:B------:R-:W-:-:S13]  /*b830*/  PLOP3.LUT P4, PT, PT, PT, UP0, 0x80, 0x0 ;  /* 0x000000000000781c */ /* 0x000fda0003f8f008 */
[----:B------:R-:W-:-:S07]  /*b840*/  @P4 SHF.R.U32.HI R0, RZ, UR5, R9 ;  /* 0x00000005ff004c19 */ /* 0x000fce0008011609 */
.L_x_2963:
[----:B------:R-:W-:Y:S05]  /*b850*/  BSYNC B0 ;  /* 0x0000000000007941 */ /* 0x000fea0003800000 */
.L_x_2961:
[----:B------:R-:W-:-:S05]  /*b860*/  IMAD R5, R0, UR9, R5 ;  /* 0x0000000900057c24 */ /* 0x000fca000f8e0205 */
[----:B------:R-:W-:Y:S02]  /*b870*/  VIMNMX R8, R8, R5, !PT ;  /* 0x0000000508087248 */ /* 0x000fe40007fe0100 */
[----:B------:R-:W-:-:S07]  /*b880*/  VIADDMNMX R4, R5, UR9, R4, PT ;  /* 0x0000000905047c46 */ /* 0x000fce000b800104 */
.L_x_2960:
        /* <DEDUP_REMOVED lines=69> */
[----:B------:R-:W3:Y:S01]  /*bce0*/  SHFL.BFLY PT, R0, R5, 0x2, 0x1f ;  /* 0x0c401f0005007f89 */ /* 0x000ee200000e0000 */
[----:B------:R-:W-:Y:S02]  /*bcf0*/  ISETP.LT.OR P0, PT, R4, 0x31, P0 ;  /* 0x000000310400780c */ /* 0x000fe40000701670 */
[----:B------:R-:W-:Y:S02]  /*bd00*/  ISETP.NE.AND P4, PT, R93, RZ, PT ;  /* 0x000000ff5d00720c */ /* 0x000fe40003f85270 */
[----:B------:R-:W-:Y:S02]  /*bd10*/  FSEL R50, R50, -INF , !P0 ;  /* 0xff80000032327808 */ /* 0x000fe40004000000 */
[----:B------:R-:W-:-:S02]  /*bd20*/  ISETP.NE.AND P0, PT, R80, RZ, PT ;  /* 0x000000ff5000720c */ /* 0x000fc40003f05270 */
[C---:B------:R-:W-:Y:S02]  /*bd30*/  ISETP.GT.AND P5, PT, R8.reuse, RZ, !P5 ;  /* 0x000000ff0800720c */ /* 0x040fe40006fa4270 */
[----:B------:R-:W-:Y:S02]  /*bd40*/  ISETP.GT.AND P0, PT, R8, 0x31, !P0 ;  /* 0x000000310800780c */ /* 0x000fe40004704270 */
[C---:B------:R-:W-:Y:S02]  /*bd50*/  ISETP.LT.OR P5, PT, R4.reuse, 0x1, P5 ;  /* 0x000000010400780c */ /* 0x040fe40002fa1670 */
[----:B------:R-:W-:Y:S02]  /*bd60*/  ISETP.LT.OR P0, PT, R4, 0x32, P0 ;  /* 0x000000320400780c */ /* 0x000fe40000701670 */
[----:B------:R-:W-:Y:S02]  /*bd70*/  FSEL R26, R26, -INF , !P5 ;  /* 0xff8000001a1a7808 */ /* 0x000fe40006800000 */
[----:B------:R-:W-:-:S02]  /*bd80*/  FSEL R51, R51, -INF , !P0 ;  /* 0xff80000033337808 */ /* 0x000fc40004000000 */
[----:B------:R-:W-:Y:S02]  /*bd90*/  ISETP.NE.AND P0, PT, R79, RZ, PT ;  /* 0x000000ff4f00720c */ /* 0x000fe40003f05270 */
[C---:B------:R-:W-:Y:S02]  /*bda0*/  ISETP.GT.AND P2, PT, R8.reuse, 0x51, !P2 ;  /* 0x000000510800780c */ /* 0x040fe40005744270 */
[----:B------:R-:W-:Y:S02]  /*bdb0*/  ISETP.GT.AND P0, PT, R8, 0x38, !P0 ;  /* 0x000000380800780c */ /* 0x000fe40004704270 */
[----:B---3--:R-:W-:Y:S02]  /*bdc0*/  FMNMX.FTZ R9, R5, R0, !PT ;  /* 0x0000000005097209 */ /* 0x008fe40007810000 */
[----:B------:R-:W-:Y:S02]  /*bdd0*/  ISETP.LT.OR P0, PT, R4, 0x39, P0 ;  /* 0x000000390400780c */ /* 0x000fe40000701670 */
[----:B------:R-:W-:Y:S01]  /*bde0*/  FMNMX.FTZ R5, R26, R27, !PT ;  /* 0x0000001b1a057209 */ /* 0x000fe20007810000 */
[----:B------:R-:W3:Y:S01]  /*bdf0*/  SHFL.BFLY PT, R0, R9, 0x1, 0x1f ;  /* 0x0c201f0009007f89 */ /* 0x000ee200000e0000 */
[----:B------:R-:W-:-:S02]  /*be00*/  FSEL R54, R54, -INF , !P0 ;  /* 0xff80000036367808 */ /* 0x000fc40004000000 */
[----:B------:R-:W-:Y:S02]  /*be10*/  ISETP.NE.AND P0, PT, R78, RZ, PT ;  /* 0x000000ff4e00720c */ /* 0x000fe40003f05270 */
[C---:B------:R-:W-:Y:S02]  /*be20*/  ISETP.GT.AND P3, PT, R8.reuse, 0x58, !P3 ;  /* 0x000000580800780c */ /* 0x040fe40005f64270 */
[C---:B------:R-:W-:Y:S02]  /*be30*/  ISETP.GT.AND P0, PT, R8.reuse, 0x39, !P0 ;  /* 0x000000390800780c */ /* 0x040fe40004704270 */
[----:B------:R-:W-:Y:S02]  /*be40*/  ISETP.GT.AND P6, PT, R8, 0x59, !P6 ;  /* 0x000000590800780c */ /* 0x000fe400077c4270 */
[C---:B------:R-:W-:Y:S02]  /*be50*/  ISETP.LT.OR P0, PT, R4.reuse, 0x3a, P0 ;  /* 0x0000003a0400780c */ /* 0x040fe40000701670 */
[----:B------:R-:W-:-:S02]  /*be60*/  ISETP.LT.OR P2, PT, R4, 0x52, P2 ;  /* 0x000000520400780c */ /* 0x000fc40001741670 */
[----:B------:R-:W-:Y:S02]  /*be70*/  FSEL R55, R55, -INF , !P0 ;  /* 0xff80000037377808 */ /* 0x000fe40004000000 */
[----:B------:R-:W-:Y:S02]  /*be80*/  ISETP.NE.AND P0, PT, R77, RZ, PT ;  /* 0x000000ff4d00720c */ /* 0x000fe40003f05270 */
[----:B------:R-:W-:Y:S02]  /*be90*/  ISETP.LT.OR P3, PT, R4, 0x59, P3 ;  /* 0x000000590400780c */ /* 0x000fe40001f61670 */
[----:B------:R-:W-:Y:S02]  /*bea0*/  ISETP.GT.AND P0, PT, R8, 0x40, !P0 ;  /* 0x000000400800780c */ /* 0x000fe40004704270 */
[----:B------:R-:W-:Y:S02]  /*beb0*/  FSEL R67, R67, -INF , !P2 ;  /* 0xff80000043437808 */ /* 0x000fe40005000000 */
[----:B------:R-:W-:-:S02]  /*bec0*/  ISETP.LT.OR P0, PT, R4, 0x41, P0 ;  /* 0x000000410400780c */ /* 0x000fc40000701670 */
[----:B---3--:R-:W-:Y:S02]  /*bed0*/  FMNMX.FTZ R0, R9, R0, !PT ;  /* 0x0000000009007209 */ /* 0x008fe40007810000 */
[----:B------:R-:W-:Y:S02]  /*bee0*/  FSEL R58, R58, -INF , !P0 ;  /* 0xff8000003a3a7808 */ /* 0x000fe40004000000 */
[----:B------:R-:W-:Y:S01]  /*bef0*/  ISETP.GT.AND P0, PT, R8, 0x41, !P1 ;  /* 0x000000410800780c */ /* 0x000fe20004f04270 */
[----:B------:R-:W-:Y:S01]  /*bf00*/  FMUL.FTZ R73, R0, UR48 ;  /* 0x0000003000497c20 */ /* 0x000fe20008410000 */
[C---:B------:R-:W-:Y:S02]  /*bf10*/  ISETP.LT.OR P6, PT, R4.reuse, 0x5a, P6 ;  /* 0x0000005a0400780c */ /* 0x040fe400037c1670 */
[----:B------:R-:W-:Y:S02]  /*bf20*/  ISETP.LT.OR P0, PT, R4, 0x42, P0 ;  /* 0x000000420400780c */ /* 0x000fe40000701670 */
[----:B------:R-:W-:-:S02]  /*bf30*/  FSEL R70, R70, -INF , !P3 ;  /* 0xff80000046467808 */ /* 0x000fc40005800000 */
[----:B------:R-:W-:Y:S02]  /*bf40*/  FSEL R59, R59, -INF , !P0 ;  /* 0xff8000003b3b7808 */ /* 0x000fe40004000000 */
[----:B------:R-:W-:Y:S02]  /*bf50*/  ISETP.GT.AND P0, PT, R8, 0x48, !P4 ;  /* 0x000000480800780c */ /* 0x000fe40006704270 */
[----:B------:R-:W-:Y:S02]  /*bf60*/  ISETP.NE.AND P4, PT, R89, RZ, PT ;  /* 0x000000ff5900720c */ /* 0x000fe40003f85270 */
[----:B------:R-:W-:Y:S02]  /*bf70*/  ISETP.LT.OR P0, PT, R4, 0x49, P0 ;  /* 0x000000490400780c */ /* 0x000fe40000701670 */
[----:B------:R-:W-:Y:S02]  /*bf80*/  FSEL R71, R71, -INF , !P6 ;  /* 0xff80000047477808 */ /* 0x000fe40007000000 */
[----:B------:R-:W-:-:S02]  /*bf90*/  FSEL R62, R62, -INF , !P0 ;  /* 0xff8000003e3e7808 */ /* 0x000fc40004000000 */
[----:B------:R-:W-:-:S04]  /*bfa0*/  FSETP.NEU.FTZ.AND P0, PT, R0, -INF , PT ;  /* 0xff8000000000780b */ /* 0x000fc80003f1d000 */
[----:B------:R-:W-:Y:S02]  /*bfb0*/  FSEL R73, R73, RZ, P0 ;  /* 0x000000ff49497208 */ /* 0x000fe40000000000 */
[----:B------:R-:W-:Y:S02]  /*bfc0*/  ISETP.GT.AND P0, PT, R8, 0x49, !P4 ;  /* 0x000000490800780c */ /* 0x000fe40006704270 */
[----:B------:R-:W-:Y:S01]  /*bfd0*/  ISETP.NE.AND P4, PT, R76, RZ, PT ;  /* 0x000000ff4c00720c */ /* 0x000fe20003f85270 */
        /* <DEDUP_REMOVED lines=19> */
[----:B------:R-:W-:Y:S01]  /*c110*/  FSEL R66, R66, -INF , !P0 ;  /* 0xff80000042427808 */ /* 0x000fe20004000000 */
[--C-:B------:R-:W-:Y:S01]  /*c120*/  FFMA.FTZ R160, R40, UR48, -R73.reuse ;  /* 0x0000003028a07c23 */ /* 0x100fe20008010849 */
[----:B------:R-:W-:Y:S01]  /*c130*/  FMNMX.FTZ R5, R39, R24, !PT ;  /* 0x0000001827057209 */ /* 0x000fe20007810000 */
[----:B------:R-:W4:Y:S01]  /*c140*/  MUFU.EX2 R154, R154 ;  /* 0x0000009a009a7308 */ /* 0x000f220000000800 */
        /* <DEDUP_REMOVED lines=21> */
[----:B------:R-:W-:Y:S01]  /*c2a0*/  FFMA.FTZ R65, R69, UR48, -R73 ;  /* 0x0000003045417c23 */ /* 0x000fe20008010849 */
[----:B------:R-:W-:Y:S01]  /*c2b0*/  FMNMX.FTZ R5, R51, R24, !PT ;  /* 0x0000001833057209 */ /* 0x000fe20007810000 */
[----:B------:R-:W1:Y:S01]  /*c2c0*/  MUFU.EX2 R29, R29 ;  /* 0x0000001d001d7308 */ /* 0x000e620000000800 */
[----:B------:R-:W-:-:S02]  /*c2d0*/  ISETP.NE.AND P4, PT, R94, 0x3, PT ;  /* 0x000000035e00780c */ /* 0x000fc40003f85270 */
[----:B------:R-:W-:-:S04]  /*c2e0*/  FMNMX.FTZ R24, R54, R5, !PT ;  /* 0x0000000536187209 */ /* 0x000fc80007810000 */
[----:B------:R-:W-:Y:S01]  /*c2f0*/  FMNMX.FTZ R5, R55, R24, !PT ;  /* 0x0000001837057209 */ /* 0x000fe20007810000 */
[----:B------:R-:W2:Y:S03]  /*c300*/  MUFU.EX2 R158, R158 ;  /* 0x0000009e009e7308 */ /* 0x000ea60000000800 */
[----:B------:R-:W-:-:S04]  /*c310*/  FMNMX.FTZ R24, R58, R5, !PT ;  /* 0x000000053a187209 */ /* 0x000fc80007810000 */
[----:B------:R-:W-:Y:S01]  /*c320*/  FMNMX.FTZ R5, R59, R24, !PT ;  /* 0x000000183b057209 */ /* 0x000fe20007810000 */
[----:B------:R-:W2:Y:S03]  /*c330*/  MUFU.EX2 R33, R33 ;  /* 0x0000002100217308 */ /* 0x000ea60000000800 */
[----:B------:R-:W-:-:S04]  /*c340*/  FMNMX.FTZ R8, R62, R5, !PT ;  /* 0x000000053e087209 */ /* 0x000fc80007810000 */
[----:B------:R-:W-:Y:S01]  /*c350*/  FMNMX.FTZ R5, R63, R8, !PT ;  /* 0x000000083f057209 */ /* 0x000fe20007810000 */
[----:B------:R-:W-:Y:S03]  /*c360*/  MUFU.EX2 R160, R160 ;  /* 0x000000a000a07308 */ /* 0x000fe60000000800 */
[----:B------:R-:W-:-:S04]  /*c370*/  FMNMX.FTZ R8, R66, R5, !PT ;  /* 0x0000000542087209 */ /* 0x000fc80007810000 */
[----:B------:R-:W-:Y:S01]  /*c380*/  FMNMX.FTZ R5, R67, R8, !PT ;  /* 0x0000000843057209 */ /* 0x000fe20007810000 */
[----:B------:R-:W-:Y:S03]  /*c390*/  MUFU.EX2 R37, R37 ;  /* 0x0000002500257308 */ /* 0x000fe60000000800 */
[----:B------:R-:W-:-:S04]  /*c3a0*/  FMNMX.FTZ R4, R70, R5, !PT ;  /* 0x0000000546047209 */ /* 0x000fc80007810000 */
[----:B------:R-:W-:Y:S01]  /*c3b0*/  FMNMX.FTZ R4, R71, R4, !PT ;  /* 0x0000000447047209 */ /* 0x000fe20007810000 */
[----:B------:R-:W-:Y:S04]  /*c3c0*/  MUFU.EX2 R162, R162 ;  /* 0x000000a200a27308 */ /* 0x000fe80000000800 */
        /* <DEDUP_REMOVED lines=10> */
[----:B---3--:R-:W-:-:S04]  /*c470*/  FMNMX.FTZ R5, R8, R5, !PT ;  /* 0x0000000508057209 */ /* 0x008fc80007810000 */
[C---:B------:R-:W-:Y:S01]  /*c480*/  FSETP.NEU.FTZ.AND P0, PT, R5.reuse, -INF , PT ;  /* 0xff8000000500780b */ /* 0x040fe20003f1d000 */
[----:B------:R-:W-:Y:S02]  /*c490*/  FMUL.FTZ R8, R5, UR48 ;  /* 0x0000003005087c20 */ /* 0x000fe40008410000 */
[----:B------:R-:W-:Y:S03]  /*c4a0*/  MUFU.EX2 R170, R170 ;  /* 0x000000aa00aa7308 */ /* 0x000fe60000000800 */
[----:B------:R-:W-:-:S05]  /*c4b0*/  FSEL R8, R8, RZ, P0 ;  /* 0x000000ff08087208 */ /* 0x000fca0000000000 */
[--C-:B------:R-:W-:Y:S01]  /*c4c0*/  FFMA.FTZ R153, R26, UR48, -R8.reuse ;  /* 0x000000301a997c23 */ /* 0x100fe20008010808 */
[--C-:B------:R-:W-:Y:S01]  /*c4d0*/  FFMA.FTZ R4, R27, UR48, -R8.reuse ;  /* 0x000000301b047c23 */ /* 0x100fe20008010808 */
[--C-:B------:R-:W-:Y:S01]  /*c4e0*/  FFMA.FTZ R155, R30, UR48, -R8.reuse ;  /* 0x000000301e9b7c23 */ /* 0x100fe20008010808 */
[--C-:B------:R-:W-:Y:S01]  /*c4f0*/  FFMA.FTZ R24, R31, UR48, -R8.reuse ;  /* 0x000000301f187c23 */ /* 0x100fe20008010808 */
[--C-:B------:R-:W-:Y:S01]  /*c500*/  FFMA.FTZ R157, R34, UR48, -R8.reuse ;  /* 0x00000030229d7c23 */ /* 0x100fe20008010808 */
[----:B------:R-:W-:Y:S01]  /*c510*/  FADD.FTZ R27, R152, R9 ;  /* 0x00000009981b7221 */ /* 0x000fe20000010000 */
[----:B------:R-:W-:Y:S01]  /*c520*/  MUFU.EX2 R153, R153 ;  /* 0x0000009900997308 */ /* 0x000fe20000000800 */
[--C-:B------:R-:W-:Y:S01]  /*c530*/  FFMA.FTZ R26, R35, UR48, -R8.reuse ;  /* 0x00000030231a7c23 */ /* 0x100fe20008010808 */
[--C-:B------:R-:W-:Y:S01]  /*c540*/  FFMA.FTZ R159, R38, UR48, -R8.reuse ;  /* 0x00000030269f7c23 */ /* 0x100fe20008010808 */
[----:B----4-:R-:W-:Y:S01]  /*c550*/  FADD.FTZ R36, R154, R27 ;  /* 0x0000001b9a247221 */ /* 0x010fe20000010000 */
[--C-:B------:R-:W-:Y:S01]  /*c560*/  FFMA.FTZ R28, R39, UR48, -R8.reuse ;  /* 0x00000030271c7c23 */ /* 0x100fe20008010808 */
[--C-:B------:R-:W-:Y:S01]  /*c570*/  FFMA.FTZ R161, R42, UR48, -R8.reuse ;  /* 0x000000302aa17c23 */ /* 0x100fe20008010808 */
[----:B------:R-:W-:Y:S01]  /*c580*/  FFMA.FTZ R30, R43, UR48, -R8 ;  /* 0x000000302b1e7c23 */ /* 0x000fe20008010808 */
[----:B-----5:R-:W-:Y:S01]  /*c590*/  FADD.FTZ R27, R25, R36 ;  /* 0x00000024191b7221 */ /* 0x020fe20000010000 */
[----:B------:R-:W3:Y:S01]  /*c5a0*/  MUFU.EX2 R4, R4 ;  /* 0x0000000400047308 */ /* 0x000ee20000000800 */
[--C-:B------:R-:W-:Y:S01]  /*c5b0*/  FFMA.FTZ R163, R46, UR48, -R8.reuse ;  /* 0x000000302ea37c23 */ /* 0x100fe20008010808 */
[--C-:B------:R-:W-:Y:S01]  /*c5c0*/  FFMA.FTZ R32, R47, UR48, -R8.reuse ;  /* 0x000000302f207c23 */ /* 0x100fe20008010808 */
[----:B0-----:R-:W-:Y:S01]  /*c5d0*/  FADD.FTZ R36, R156, R27 ;  /* 0x0000001b9c247221 */ /* 0x001fe20000010000 */
[--C-:B------:R-:W-:Y:S01]  /*c5e0*/  FFMA.FTZ R165, R50, UR48, -R8.reuse ;  /* 0x0000003032a57c23 */ /* 0x100fe20008010808 */
[--C-:B------:R-:W-:Y:S01]  /*c5f0*/  FFMA.FTZ R34, R51, UR48, -R8.reuse ;  /* 0x0000003033227c23 */ /* 0x100fe20008010808 */
[----:B------:R-:W-:Y:S01]  /*c600*/  FFMA.FTZ R167, R54, UR48, -R8 ;  /* 0x0000003036a77c23 */ /* 0x000fe20008010808 */
[----:B-1----:R-:W-:Y:S01]  /*c610*/  FADD.FTZ R31, R29, R36 ;  /* 0x000000241d1f7221 */ /* 0x002fe20000010000 */
[----:B------:R-:W0:Y:S01]  /*c620*/  MUFU.EX2 R155, R155 ;  /* 0x0000009b009b7308 */ /* 0x000e220000000800 */
[--C-:B------:R-:W-:Y:S01]  /*c630*/  FFMA.FTZ R36, R55, UR48, -R8.reuse ;  /* 0x0000003037247c23 */ /* 0x100fe20008010808 */
[--C-:B------:R-:W-:Y:S01]  /*c640*/  FFMA.FTZ R169, R58, UR48, -R8.reuse ;  /* 0x000000303aa97c23 */ /* 0x100fe20008010808 */
[----:B--2---:R-:W-:Y:S01]  /*c650*/  FADD.FTZ R40, R158, R31 ;  /* 0x0000001f9e287221 */ /* 0x004fe20000010000 */
[----:B------:R-:W-:Y:S01]  /*c660*/  F2FP.BF16.F32.PACK_AB R152, R9, R152 ;  /* 0x000000980998723e */ /* 0x000fe200000010ff */
[--C-:B------:R-:W-:Y:S01]  /*c670*/  FFMA.FTZ R171, R62, UR48, -R8.reuse ;  /* 0x000000303eab7c23 */ /* 0x100fe20008010808 */
[----:B------:R-:W-:Y:S01]  /*c680*/  FFMA.FTZ R66, R66, UR48, -R8 ;  /* 0x0000003042427c23 */ /* 0x000fe20008010808 */
[----:B------:R-:W-:Y:S01]  /*c690*/  FADD.FTZ R31, R33, R40 ;  /* 0x00000028211f7221 */ /* 0x000fe20000010000 */
[----:B------:R-:W1:Y:S01]  /*c6a0*/  MUFU.EX2 R24, R24 ;  /* 0x0000001800187308 */ /* 0x000e620000000800 */
[----:B---3--:R-:W-:Y:S01]  /*c6b0*/  FADD.FTZ R38, R153, R4 ;  /* 0x0000000499267221 */ /* 0x008fe20000010000 */
[--C-:B------:R-:W-:Y:S01]  /*c6c0*/  FFMA.FTZ R67, R67, UR48, -R8.reuse ;  /* 0x0000003043437c23 */ /* 0x100fe20008010808 */
[--C-:B------:R-:W-:Y:S01]  /*c6d0*/  FFMA.FTZ R70, R70, UR48, -R8.reuse ;  /* 0x0000003046467c23 */ /* 0x100fe20008010808 */
[----:B------:R-:W-:Y:S01]  /*c6e0*/  FFMA.FTZ R71, R71, UR48, -R8 ;  /* 0x0000003047477c23 */ /* 0x000fe20008010808 */
        /* <DEDUP_REMOVED lines=14> */
[----:B------:R-:W-:Y:S01]  /*c7d0*/  FFMA.FTZ R38, R59, UR48, -R8 ;  /* 0x000000303b267c23 */ /* 0x000fe20008010808 */
[----:B------:R-:W2:Y:S01]  /*c7e0*/  MUFU.EX2 R28, R28 ;  /* 0x0000001c001c7308 */ /* 0x000ea20000000800 */
[----:B0-----:R-:W-:Y:S01]  /*c7f0*/  FADD.FTZ R40, R26, R27 ;  /* 0x0000001b1a287221 */ /* 0x001fe20000010000 */
[----:B------:R-:W-:Y:S01]  /*c800*/  FADD.FTZ R42, R162, R31 ;  /* 0x0000001fa22a7221 */ /* 0x000fe20000010000 */
[C---:B------:R-:W-:Y:S02]  /*c810*/  F2FP.BF16.F32.PACK_AB R162, R41.reuse, R162 ;  /* 0x000000a229a2723e */ /* 0x040fe400000010ff */
[----:B------:R-:W-:Y:S01]  /*c820*/  F2FP.BF16.F32.PACK_AB R157, R26, R157 ;  /* 0x0000009d1a9d723e */ /* 0x000fe200000010ff */
[----:B------:R-:W-:Y:S02]  /*c830*/  FADD.FTZ R31, R41, R42 ;  /* 0x0000002a291f7221 */ /* 0x000fe40000010000 */
[----:B------:R-:W0:Y:S01]  /*c840*/  MUFU.EX2 R161, R161 ;  /* 0x000000a100a17308 */ /* 0x000e220000000800 */
[----:B-1----:R-:W-:Y:S01]  /*c850*/  FADD.FTZ R27, R159, R40 ;  /* 0x000000289f1b7221 */ /* 0x002fe20000010000 */
[----:B------:R-:W-:Y:S01]  /*c860*/  FADD.FTZ R44, R164, R31 ;  /* 0x0000001fa42c7221 */ /* 0x000fe20000010000 */
[----:B------:R-:W-:-:S03]  /*c870*/  F2FP.BF16.F32.PACK_AB R164, R45, R164 ;  /* 0x000000a42da4723e */ /* 0x000fc600000010ff */
[----:B------:R-:W-:Y:S02]  /*c880*/  FADD.FTZ R31, R45, R44 ;  /* 0x0000002c2d1f7221 */ /* 0x000fe40000010000 */
[----:B------:R-:W1:Y:S01]  /*c890*/  MUFU.EX2 R30, R30 ;  /* 0x0000001e001e7308 */ /* 0x000e620000000800 */
[----:B--2---:R-:W-:Y:S01]  /*c8a0*/  FADD.FTZ R40, R28, R27 ;  /* 0x0000001b1c287221 */ /* 0x004fe20000010000 */
[----:B------:R-:W-:Y:S01]  /*c8b0*/  FADD.FTZ R44, R166, R31 ;  /* 0x0000001fa62c7221 */ /* 0x000fe20000010000 */
[----:B------:R-:W-:Y:S02]  /*c8c0*/  F2FP.BF16.F32.PACK_AB R166, R49, R166 ;  /* 0x000000a631a6723e */ /* 0x000fe400000010ff */
[----:B------:R-:W-:-:S03]  /*c8d0*/  F2FP.BF16.F32.PACK_AB R159, R28, R159 ;  /* 0x0000009f1c9f723e */ /* 0x000fc600000010ff */
[----:B------:R-:W2:Y:S01]  /*c8e0*/  MUFU.EX2 R163, R163 ;  /* 0x000000a300a37308 */ /* 0x000ea20000000800 */
[----:B0-----:R-:W-:Y:S01]  /*c8f0*/  FADD.FTZ R27, R161, R40 ;  /* 0x00000028a11b7221 */ /* 0x001fe20000010000 */
[----:B------:R-:W-:-:S06]  /*c900*/  FFMA.FTZ R40, R63, UR48, -R8 ;  /* 0x000000303f287c23 */ /* 0x000fcc0008010808 */
[----:B------:R-:W0:Y:S01]  /*c910*/  MUFU.EX2 R32, R32 ;  /* 0x0000002000207308 */ /* 0x000e220000000800 */
[C---:B-1----:R-:W-:Y:S01]  /*c920*/  FADD.FTZ R42, R30.reuse, R27 ;  /* 0x0000001b1e2a7221 */ /* 0x042fe20000010000 */
[----:B------:R-:W-:-:S06]  /*c930*/  F2FP.BF16.F32.PACK_AB R161, R30, R161 ;  /* 0x000000a11ea1723e */ /* 0x000fcc00000010ff */
[----:B------:R-:W1:Y:S01]  /*c940*/  MUFU.EX2 R165, R165 ;  /* 0x000000a500a57308 */ /* 0x000e620000000800 */
[----:B--2---:R-:W-:-:S07]  /*c950*/  FADD.FTZ R27, R163, R42 ;  /* 0x0000002aa31b7221 */ /* 0x004fce0000010000 */
[----:B------:R-:W2:Y:S01]  /*c960*/  MUFU.EX2 R34, R34 ;  /* 0x0000002200227308 */ /* 0x000ea20000000800 */
[C---:B0-----:R-:W-:Y:S01]  /*c970*/  FADD.FTZ R42, R32.reuse, R27 ;  /* 0x0000001b202a7221 */ /* 0x041fe20000010000 */
[----:B------:R-:W-:Y:S01]  /*c980*/  FADD.FTZ R27, R49, R44 ;  /* 0x0000002c311b7221 */ /* 0x000fe20000010000 */
[----:B------:R-:W-:-:S05]  /*c990*/  F2FP.BF16.F32.PACK_AB R163, R32, R163 ;  /* 0x000000a320a3723e */ /* 0x000fca00000010ff */
        /* <DEDUP_REMOVED lines=8> */
[----:B------:R-:W-:-:S05]  /*ca20*/  F2FP.BF16.F32.PACK_AB R165, R34, R165 ;  /* 0x000000a522a5723e */ /* 0x000fca00000010ff */
        /* <DEDUP_REMOVED lines=31> */
[----:B0-----:R-:W-:Y:S01]  /*cc20*/  FADD.FTZ R4, R70, R9 ;  /* 0x0000000946047221 */ /* 0x001fe20000010000 */
[C---:B-1----:R-:W-:Y:S01]  /*cc30*/  FADD.FTZ R8, R65.reuse, R8 ;  /* 0x0000000841087221 */ /* 0x042fe20000010000 */
[----:B------:R-:W-:Y:S02]  /*cc40*/  F2FP.BF16.F32.PACK_AB R174, R65, R174 ;  /* 0x000000ae41ae723e */ /* 0x000fe400000010ff */
[C---:B--2---:R-:W-:Y:S01]  /*cc50*/  FADD.FTZ R4, R71.reuse, R4 ;  /* 0x0000000447047221 */ /* 0x044fe20000010000 */
[----:B------:R-:W-:Y:S01]  /*cc60*/  F2FP.BF16.F32.PACK_AB R175, R71, R70 ;  /* 0x0000004647af723e */ /* 0x000fe200000010ff */
[----:B------:R-:W-:Y:S06]  /*cc70*/  @!P4 BRA `(.L_x_2964) ;  /* 0x000000000004c947 */ /* 0x000fec0003800000 */
[----:B------:R-:W-:Y:S01]  /*cc80*/  BPT.TRAP 0x1 ;  /* 0x000000040000795c */ /* 0x000fe20000300000 */
.L_x_2964:
[----:B------:R0:W1:Y:S01]  /*cc90*/  SYNCS.PHASECHK.TRANS64.TRYWAIT P0, [R3+URZ+0x22850], R72 ;  /* 0x02285048030075a7 */ /* 0x000062000800017f */
[----:B------:R-:W-:Y:S05]  /*cca0*/  @!P4 BRA `(.L_x_2965) ;  /* 0x000000000004c947 */ /* 0x000fea0003800000 */
[----:B------:R-:W-:Y:S01]  /*ccb0*/  BPT.TRAP 0x1 ;  /* 0x000000040000795c */ /* 0x000fe20000300000 */
.L_x_2965:
[----:B------:R-:W-:Y:S04]  /*ccc0*/  BSSY B0, `(.L_x_2966) ;  /* 0x0000004000007945 */ /* 0x000fe80003800000 */
[----:B-1----:R-:W-:Y:S05]  /*ccd0*/  @P0 BRA `(.L_x_2967) ;  /* 0x0000000000080947 */ /* 0x002fea0003800000 */
[----:B------:R-:W1:Y:S02]  /*cce0*/  SYNCS.PHASECHK.TRANS64.TRYWAIT P0, [R3+URZ+0x22850], R72 ;  /* 0x02285048030075a7 */ /* 0x000e64000800017f */
[----:B-1----:R-:W-:Y:S05]  /*ccf0*/  @!P0 BRA `(.L_x_2968) ;  /* 0x0000018000088947 */ /* 0x002fea0003800000 */
.L_x_2967:
[----:B------:R-:W-:Y:S05]  /*cd00*/  BSYNC B0 ;  /* 0x0000000000007941 */ /* 0x000fea0003800000 */
.L_x_2966:
[----:B------:R-:W-:Y:S05]  /*cd10*/  WARPSYNC.ALL ;  /* 0x0000000000007948 */ /* 0x000fea0003800000 */
[----:B------:R-:W-:Y:S01]  /*cd20*/  R2UR UR4, R23 ;  /* 0x00000000170472ca */ /* 0x000fe200000e0000 */
[----:B------:R2:W-:Y:S01]  /*cd30*/  BAR.SYNC.DEFER_BLOCKING R20, 0x100 ;  /* 0x000400140000751d */ /* 0x0005e20000010000 */
[----:B------:R-:W-:Y:S02]  /*cd40*/  IMAD.MOV.U32 R25, RZ, RZ, 0xc00 ;  /* 0x00000c00ff197424 */ /* 0x000fe400078e00ff */
[----:B------:R-:W-:Y:S02]  /*cd50*/  IMAD.MOV.U32 R29, RZ, RZ, 0x40000040 ;  /* 0x40000040ff1d7424 */ /* 0x000fe400078e00ff */
[----:B------:R-:W-:-:S02]  /*cd60*/  IMAD.MOV.U32 R27, RZ, RZ, 0x40000040 ;  /* 0x40000040ff1b7424 */ /* 0x000fc400078e00ff */
[----:B------:R-:W-:Y:S01]  /*cd70*/  IMAD.MOV.U32 R31, RZ, RZ, 0x40000040 ;  /* 0x40000040ff1f7424 */ /* 0x000fe200078e00ff */
[----:B------:R-:W-:Y:S01]  /*cd80*/  R2UR UR11, R29 ;  /* 0x000000001d0b72ca */ /* 0x000fe200000e0000 */
[----:B------:R-:W-:Y:S01]  /*cd90*/  IMAD.U32 R9, RZ, RZ, UR50 ;  /* 0x00000032ff097e24 */ /* 0x000fe2000f8e00ff */
[----:B------:R-:W-:Y:S02]  /*cda0*/  R2UR UR15, R27 ;  /* 0x000000001b0f72ca */ /* 0x000fe400000e0000 */
[----:B------:R-:W-:Y:S01]  /*cdb0*/  UIADD3 UR4, UR4, 0x400, URZ ;  /* 0x0000040004047890 */ /* 0x000fe2000fffe03f */
[----:B------:R-:W-:Y:S02]  /*cdc0*/  R2UR UR19, R29 ;  /* 0x000000001d1372ca */ /* 0x000fe400000e0000 */
[----:B------:R-:W-:Y:S01]  /*cdd0*/  R2UR UR23, R31 ;  /* 0x000000001f1772ca */ /* 0x000fe200000e0000 */
[----:B------:R-:W-:Y:S01]  /*cde0*/  USHF.R.U32.HI UR4, URZ, 0x4, UR4 ;  /* 0x000000043f047899 */ /* 0x000fe20008011604 */
[----:B------:R-:W-:-:S03]  /*cdf0*/  ISETP.NE.AND P0, PT, R9, 0x3, PT ;  /* 0x000000030900780c */ /* 0x000fc60003f05270 */
[----:B------:R-:W-:-:S04]  /*ce00*/  ULOP3.LUT UR4, UR4, 0x3fff, URZ, 0xc0, !UPT ;  /* 0x00003fff04047892 */ /* 0x000fc8000f8ec03f */
[----:B------:R-:W-:-:S06]  /*ce10*/  ULOP3.LUT UR49, UR4, 0x3000000, URZ, 0xfc, !UPT ;  /* 0x0300000004317892 */ /* 0x000fcc000f8efc3f */
[----:B------:R-:W-:Y:S02]  /*ce20*/  IMAD R24, R2, R25, UR49 ;  /* 0x0000003102187e24 */ /* 0x000fe4000f8e0219 */
[----:B------:R-:W-:Y:S02]  /*ce30*/  IMAD.MOV.U32 R25, RZ, RZ, 0x40000040 ;  /* 0x40000040ff197424 */ /* 0x000fe400078e00ff */
[C---:B------:R-:W-:Y:S01]  /*ce40*/  VIADD R28, R24.reuse, 0x80 ;  /* 0x00000080181c7836 */ /* 0x040fe20000000000 */
[C---:B------:R-:W-:Y:S01]  /*ce50*/  R2UR UR6, R24.reuse ;  /* 0x00000000180672ca */ /* 0x040fe200000e0000 */
[C---:B------:R-:W-:Y:S01]  /*ce60*/  VIADD R26, R24.reuse, 0x100 ;  /* 0x00000100181a7836 */ /* 0x040fe20000000000 */
[----:B------:R-:W-:Y:S01]  /*ce70*/  R2UR UR7, R25 ;  /* 0x00000000190772ca */ /* 0x000fe200000e0000 */
[----:B------:R-:W-:Y:S01]  /*ce80*/  VIADD R30, R24, 0x200 ;  /* 0x00000200181e7836 */ /* 0x000fe20000000000 */
[----:B------:R-:W-:Y:S01]  /*ce90*/  R2UR UR10, R28 ;  /* 0x000000001c0a72ca */ /* 0x000fe200000e0000 */
[----:B------:R-:W-:Y:S01]  /*cea0*/  VIADD R28, R24, 0x180 ;  /* 0x00000180181c7836 */ /* 0x000fe20000000000 */
[----:B------:R-:W-:Y:S01]  /*ceb0*/  R2UR UR14, R26 ;  /* 0x000000001a0e72ca */ /* 0x000fe200000e0000 */
[----:B------:R-:W-:Y:S01]  /*cec0*/  VIADD R24, R24, 0x280 ;  /* 0x0000028018187836 */ /* 0x000fe20000000000 */
[----:B------:R-:W-:-:S02]  /*ced0*/  R2UR UR22, R30 ;  /* 0x000000001e1672ca */ /* 0x000fc400000e0000 */
[----:B------:R-:W-:Y:S02]  /*cee0*/  R2UR UR18, R28 ;  /* 0x000000001c1272ca */ /* 0x000fe400000e0000 */
[----:B------:R-:W-:Y:S02]  /*cef0*/  R2UR UR26, R24 ;  /* 0x00000000181a72ca */ /* 0x000fe400000e0000 */
        /* <DEDUP_REMOVED lines=26> */
.L_x_2969:
[----:B------:R-:W0:Y:S01]  /*d0a0*/  LDC R9, c[0x0][0x448] ;  /* 0x00011200ff097b82 */ /* 0x000e220000000800 */
[----:B------:R-:W-:Y:S01]  /*d0b0*/  VIADD R3, R3, 0x22860 ;  /* 0x0002286003037836 */ /* 0x000fe20000000000 */
[----:B------:R-:W-:Y:S01]  /*d0c0*/  UISETP.GE.AND UP0, UPT, UR9, 0x1, UPT ;  /* 0x000000010900788c */ /* 0x000fe2000bf06270 */
[----:B------:R-:W-:Y:S01]  /*d0d0*/  IMAD.MOV.U32 R20, RZ, RZ, R228 ;  /* 0x000000ffff147224 */ /* 0x000fe200078e00e4 */
[----:B0-----:R-:W-:Y:S01]  /*d0e0*/  ISETP.NE.AND P0, PT, R9, 0x1, PT ;  /* 0x000000010900780c */ /* 0x001fe20003f05270 */
[----:B------:R-:W-:-:S05]  /*d0f0*/  IMAD.U32 R9, RZ, RZ, UR47 ;  /* 0x0000002fff097e24 */ /* 0x000fca000f8e00ff */
[----:B------:R-:W-:-:S04]  /*d100*/  PRMT R3, R9, 0x654, R3 ;  /* 0x0000065409037816 */ /* 0x000fc80000000003 */
[----:B------:R0:W-:Y:S03]  /*d110*/  SYNCS.ARRIVE.TRANS64.RED.A1T0 RZ, [R3+URZ], RZ ;  /* 0x000000ff03ff79a7 */ /* 0x0001e6000810043f */
[----:B------:R-:W1:Y:S08]  /*d120*/  @P0 LDC R9, c[0x0][0x44c] ;  /* 0x00011300ff090b82 */ /* 0x000e700000000800 */
[----:B0-----:R-:W0:Y:S01]  /*d130*/  @P0 LDC R3, c[0x0][0x450] ;  /* 0x00011400ff030b82 */ /* 0x001e220000000800 */
[----:B-1----:R-:W-:-:S05]  /*d140*/  @P0 IMAD.HI.U32 R9, R228, R9, RZ ;  /* 0x00000009e4090227 */ /* 0x002fca00078e00ff */
[----:B0-----:R-:W-:Y:S01]  /*d150*/  @P0 SHF.R.U32.HI R20, RZ, R3, R9 ;  /* 0x00000003ff140219 */ /* 0x001fe20000011609 */
[----:B------:R-:W-:Y:S01]  /*d160*/  VIADD R3, R176, 0xfffffffe ;  /* 0xfffffffeb0037836 */ /* 0x000fe20000000000 */
[----:B------:R-:W-:Y:S02]  /*d170*/  PLOP3.LUT P0, PT, PT, PT, UP0, 0x40, 0x0 ;  /* 0x000000000000781c */ /* 0x000fe40003f0e808 */
[----:B------:R-:W-:-:S05]  /*d180*/  IADD3 R9, R20, R210, -R207 ;  /* 0x000000d214097210 */ /* 0x000fca0007ffe8cf */
[----:B------:R-:W-:-:S06]  /*d190*/  VIADD R20, R9, UR8 ;  /* 0x0000000809147c36 */ /* 0x000fcc0008000000 */
[----:B------:R-:W-:Y:S05]  /*d1a0*/  @P0 BRA `(.L_x_2970) ;  /* 0x0000000000540947 */ /* 0x000fea0003800000 */
[C---:B------:R-:W-:Y:S01]  /*d1b0*/  ISETP.GT.AND P0, PT, R9.reuse, RZ, PT ;  /* 0x000000ff0900720c */ /* 0x040fe20003f04270 */
[----:B------:R-:W-:Y:S01]  /*d1c0*/  BSSY B0, `(.L_x_2971) ;  /* 0x0000010000007945 */ /* 0x000fe20003800000 */
[----:B------:R-:W-:-:S11]  /*d1d0*/  VIADD R152, R9, 0xffffffff ;  /* 0xffffffff09987836 */ /* 0x000fd60000000000 */
[----:B------:R-:W-:Y:S05]  /*d1e0*/  @P0 BRA `(.L_x_2972) ;  /* 0x0000000000200947 */ /* 0x000fea0003800000 */
[----:B------:R-:W-:Y:S01]  /*d1f0*/  UISETP.NE.AND UP0, UPT, UR9, 0x1, UPT ;  /* 0x000000010900788c */ /* 0x000fe2000bf05270 */
[----:B------:R-:W-:-:S05]  /*d200*/  IMAD.MOV R9, RZ, RZ, -R9 ;  /* 0x000000ffff097224 */ /* 0x000fca00078e0a09 */
[----:B------:R-:W-:-:S05]  /*d210*/  PLOP3.LUT P0, PT, PT, PT, UP0, 0x80, 0x0 ;  /* 0x000000000000781c */ /* 0x000fca0003f0f008 */
[----:B------:R-:W-:-:S08]  /*d220*/  @UP0 ULDC.64 UR4, c[0x0][0x9e8] ;  /* 0x00027a0000040ab9 */ /* 0x000fd00000000a00 */
[----:B------:R-:W-:-:S05]  /*d230*/  @P0 IMAD.HI.U32 R152, R9, UR4, RZ ;  /* 0x0000000409980c27 */ /* 0x000fca000f8e00ff */
[----:B------:R-:W-:-:S04]  /*d240*/  @P0 SHF.R.U32.HI R9, RZ, UR5, R152 ;  /* 0x00000005ff090c19 */ /* 0x000fc80008011698 */
[----:B------:R-:W-:Y:S01]  /*d250*/  LOP3.LUT R152, RZ, R9, RZ, 0x33, !PT ;  /* 0x00000009ff987212 */ /* 0x000fe200078e33ff */
[----:B------:R-:W-:Y:S06]  /*d260*/  BRA `(.L_x_2973) ;  /* 0x0000000000147947 */ /* 0x000fec0003800000 */
.L_x_2972:
[----:B------:R-:W-:-:S06]  /*d270*/  UISETP.NE.AND UP0, UPT, UR9, 0x1, UPT ;  /* 0x000000010900788c */ /* 0x000fcc000bf05270 */
[----:B------:R-:W-:-:S05]  /*d280*/  PLOP3.LUT P0, PT, PT, PT, UP0, 0x80, 0x0 ;  /* 0x000000000000781c */ /* 0x000fca0003f0f008 */
[----:B------:R-:W-:-:S08]  /*d290*/  @UP0 ULDC.64 UR4, c[0x0][0x9e8] ;  /* 0x00027a0000040ab9 */ /* 0x000fd00000000a00 */
[----:B------:R-:W-:-:S05]  /*d2a0*/  @P0 IMAD.HI.U32 R9, R152, UR4, RZ ;  /* 0x0000000498090c27 */ /* 0x000fca000f8e00ff */
[----:B------:R-:W-:-:S07]  /*d2b0*/  @P0 SHF.R.U32.HI R152, RZ, UR5, R9 ;  /* 0x00000005ff980c19 */ /* 0x000fce0008011609 */
.L_x_2973:
[----:B------:R-:W-:Y:S05]  /*d2c0*/  BSYNC B0 ;  /* 0x0000000000007941 */ /* 0x000fea0003800000 */
.L_x_2971:
[----:B------:R-:W-:-:S04]  /*d2d0*/  IMAD.U32 R9, RZ, RZ, UR9 ;  /* 0x00000009ff097e24 */ /* 0x000fc8000f8e00ff */
[----:B------:R-:W-:-:S05]  /*d2e0*/  IMAD R9, R152, R9, UR9 ;  /* 0x0000000998097e24 */ /* 0x000fca000f8e0209 */
[----:B------:R-:W-:-:S07]  /*d2f0*/  VIMNMX R20, R20, R9, PT ;  /* 0x0000000914147248 */ /* 0x000fce0003fe0100 */
.L_x_2970:
[----:B------:R-:W2:Y:S01]  /*d300*/  LDL R152, [R1+0x24] ;  /* 0x0000240001987983 */ /* 0x000ea20000100800 */
[----:B------:R-:W-:Y:S01]  /*d310*/  IMAD.HI R20, R20, 0x2aaaaaab, RZ ;  /* 0x2aaaaaab14147827 */ /* 0x000fe200078e02ff */
[----:B------:R-:W-:Y:S01]  /*d320*/  ULDC UR37, c[0x0][0x9e4] ;  /* 0x0002790000257ab9 */ /* 0x000fe20000000800 */
[----:B------:R-:W-:Y:S01]  /*d330*/  ULDC UR38, c[0x0][0x9e4] ;  /* 0x0002790000267ab9 */ /* 0x000fe20000000800 */
[----:B------:R-:W-:Y:S01]  /*d340*/  ULDC UR39, c[0x0][0x9dc] ;  /* 0x0002770000277ab9 */ /* 0x000fe20000000800 */
[----:B------:R-:W-:Y:S01]  /*d350*/  ULDC UR40, c[0x0][0x9dc] ;  /* 0x0002770000287ab9 */ /* 0x000fe20000000800 */
[----:B------:R-:W-:Y:S01]  /*d360*/  SHF.R.U32.HI R9, RZ, 0x1f, R20 ;  /* 0x0000001fff097819 */ /* 0x000fe20000011614 */
[----:B------:R-:W-:Y:S01]  /*d370*/  ULDC UR41, c[0x0][0x988] ;  /* 0x0002620000297ab9 */ /* 0x000fe20000000800 */
[----:B------:R-:W-:Y:S01]  /*d380*/  ULDC UR42, c[0x0][0x988] ;  /* 0x00026200002a7ab9 */ /* 0x000fe20000000800 */
[----:B------:R-:W-:Y:S01]  /*d390*/  ULDC UR43, c[0x0][0x988] ;  /* 0x00026200002b7ab9 */ /* 0x000fe20000000800 */
[----:B------:R-:W-:Y:S01]  /*d3a0*/  LEA.HI.SX32 R9, R20, R9, 0x1c ;  /* 0x0000000914097211 */ /* 0x000fe200078fe2ff */
[----:B------:R-:W-:Y:S01]  /*d3b0*/  ULDC UR44, c[0x0][0x9e0] ;  /* 0x00027800002c7ab9 */ /* 0x000fe20000000800 */
[----:B------:R-:W-:-:S02]  /*d3c0*/  ULDC UR45, c[0x0][0x9e0] ;  /* 0x00027800002d7ab9 */ /* 0x000fc40000000800 */
[----:B--2---:R-:W-:-:S04]  /*d3d0*/  VIMNMX R152, R152, R9, !PT ;  /* 0x0000000998987248 */ /* 0x004fc80007fe0100 */
[----:B------:R-:W-:Y:S01]  /*d3e0*/  ISETP.GE.AND P0, PT, R3, R152, PT ;  /* 0x000000980300720c */ /* 0x000fe20003f06270 */
[----:B------:R0:W-:-:S12]  /*d3f0*/  STL [R1], R152 ;  /* 0x0000009801007387 */ /* 0x0001d80000100800 */
[----:B0-----:R-:W-:Y:S05]  /*d400*/  @!P0 BRA `(.L_x_2974) ;  /* 0x00000030009c8947 */ /* 0x001fea0003800000 */
.L_x_2994:
[----:B------:R-:W-:Y:S01]  /*d410*/  IMAD.U32 R20, RZ, RZ, UR50 ;  /* 0x00000032ff147e24 */ /* 0x000fe2000f8e00ff */
[----:B------:R-:W-:Y:S05]  /*d420*/  YIELD ;  /* 0x0000000000007946 */ /* 0x000fea0003800000 */
[----:B------:R-:W-:Y:S01]  /*d430*/  ISETP.NE.AND P1, PT, R20, 0x3, PT ;  /* 0x000000031400780c */ /* 0x000fe20003f25270 */
[----:B------:R-:W-:-:S05]  /*d440*/  VIADD R2, R2, 0x1 ;  /* 0x0000000102027836 */ /* 0x000fca0000000000 */
[----:B------:R-:W-:-:S04]  /*d450*/  ISETP.NE.AND P0, PT, R2, 0x2, PT ;  /* 0x000000020200780c */ /* 0x000fc80003f05270 */
[----:B------:R-:W-:Y:S02]  /*d460*/  SEL R9, RZ, 0x1, P0 ;  /* 0x00000001ff097807 */ /* 0x000fe40000000000 */
[----:B------:R-:W-:Y:S02]  /*d470*/  SEL R2, R2, RZ, P0 ;  /* 0x000000ff02027207 */ /* 0x000fe40000000000 */
[----:B------:R-:W-:Y:S01]  /*d480*/  LOP3.LUT R206, R206, R9, RZ, 0x3c, !PT ;  /* 0x00000009cece7212 */ /* 0x000fe200078e3cff */
[----:B--2---:R-:W-:Y:S06]  /*d490*/  @!P1 BRA `(.L_x_2975) ;  /* 0x0000000000049947 */ /* 0x004fec0003800000 */
[----:B------:R-:W-:Y:S01]  /*d4a0*/  BPT.TRAP 0x1 ;  /* 0x000000040000795c */ /* 0x000fe20000300000 */
.L_x_2975:
[----:B------:R-:W-:Y:S01]  /*d4b0*/  IMAD R9, R2, 0x8, R23 ;  /* 0x0000000802097824 */ /* 0x000fe200078e0217 */
[----:B------:R-:W-:-:S04]  /*d4c0*/  SHF.L.U32 R20, R206, 0x1f, RZ ;  /* 0x0000001fce147819 */ /* 0x000fc800000006ff */
[----:B------:R0:W1:Y:S01]  /*d4d0*/  SYNCS.PHASECHK.TRANS64.TRYWAIT P0, [R9+URZ+0x22830], R20 ;  /* 0x02283014090075a7 */ /* 0x000062000800017f */
[----:B------:R-:W-:Y:S05]  /*d4e0*/  @!P1 BRA `(.L_x_2976) ;  /* 0x0000000000049947 */ /* 0x000fea0003800000 */
[----:B------:R-:W-:Y:S01]  /*d4f0*/  BPT.TRAP 0x1 ;  /* 0x000000040000795c */ /* 0x000fe20000300000 */
.L_x_2976:
[----:B------:R-:W-:Y:S02]  /*d500*/  IMAD R156, R2, 0x300, R229 ;  /* 0x00000300029c7824 */ /* 0x000fe400078e02e5 */
[----:B------:R-:W-:Y:S01]  /*d510*/  IMAD.MOV.U32 R157, RZ, RZ, 0x40000040 ;  /* 0x40000040ff9d7424 */ /* 0x000fe200078e00ff */
[----:B-1----:R-:W-:Y:S06]  /*d520*/  @P0 BRA `(.L_x_2977) ;  /* 0x0000000000080947 */ /* 0x002fec0003800000 */
[----:B------:R-:W1:Y:S02]  /*d530*/  SYNCS.PHASECHK.TRANS64.TRYWAIT P0, [R9+URZ+0x22830], R20 ;  /* 0x02283014090075a7 */ /* 0x000e64000800017f */
[----:B-1----:R-:W-:Y:S05]  /*d540*/  @!P0 BRA `(.L_x_2978) ;  /* 0x0000017800088947 */ /* 0x002fea0003800000 */
.L_x_2977:
        /* <DEDUP_REMOVED lines=15> */
[----:B------:R-:W-:Y:S01]  /*d640*/  R2UR UR15, R153 ;  /* 0x00000000990f72ca */ /* 0x000fe200000e0000 */
[----:B------:R-:W-:Y:S01]  /*d650*/  IMAD.U32 R200, RZ, RZ, UR50 ;  /* 0x00000032ffc87e24 */ /* 0x000fe2000f8e00ff */
[----:B------:R-:W-:-:S02]  /*d660*/  R2UR UR18, R156 ;  /* 0x000000009c1272ca */ /* 0x000fc400000e0000 */
[----:B------:R-:W-:Y:S02]  /*d670*/  R2UR UR19, R157 ;  /* 0x000000009d1372ca */ /* 0x000fe400000e0000 */
[----:B------:R-:W-:Y:S01]  /*d680*/  WARPGROUP.ARRIVE ;  /* 0x00000000000079c5 */ /* 0x000fe20000000000 */
[----:B------:R-:W-:Y:S02]  /*d690*/  R2UR UR8, R14 ;  /* 0x000000000e0872ca */ /* 0x000fe400000e0000 */
[----:B------:R-:W-:Y:S02]  /*d6a0*/  R2UR UR9, R15 ;  /* 0x000000000f0972ca */ /* 0x000fe400000e0000 */
[----:B------:R-:W-:Y:S01]  /*d6b0*/  R2UR UR12, R12 ;  /* 0x000000000c0c72ca */ /* 0x000fe200000e0000 */
[----:B------:R-:W-:Y:S01]  /*d6c0*/  HGMMA.64x96x16.F32.BF16 R152, gdesc[UR4], RZ, !UPT, gsb0 ;  /* 0x01600000049879f0 */ /* 0x000fe2000c0018ff */
[----:B------:R-:W-:Y:S02]  /*d6d0*/  R2UR UR13, R13 ;  /* 0x000000000d0d72ca */ /* 0x000fe400000e0000 */
[----:B------:R-:W-:-:S02]  /*d6e0*/  R2UR UR16, R10 ;  /* 0x000000000a1072ca */ /* 0x000fc400000e0000 */
[----:B------:R-:W-:Y:S02]  /*d6f0*/  R2UR UR17, R11 ;  /* 0x000000000b1172ca */ /* 0x000fe400000e0000 */
[----:B------:R-:W-:Y:S02]  /*d700*/  ISETP.NE.AND P0, PT, R200, 0x3, PT ;  /* 0x00000003c800780c */ /* 0x000fe40003f05270 */
        /* <DEDUP_REMOVED lines=15> */
.L_x_2979:
[----:B------:R-:W3:Y:S01]  /*d800*/  LDL R202, [R1+0x4] ;  /* 0x0000040001ca7983 */ /* 0x000ee20000100800 */
[----:B------:R-:W4:Y:S02]  /*d810*/  LDC R200, c[0x0][0x448] ;  /* 0x00011200ffc87b82 */ /* 0x000f240000000800 */
[----:B----4-:R-:W-:-:S13]  /*d820*/  ISETP.NE.AND P0, PT, R200, 0x1, PT ;  /* 0x00000001c800780c */ /* 0x010fda0003f05270 */
[----:B------:R-:W4:Y:S08]  /*d830*/  @P0 LDC R201, c[0x0][0x44c] ;  /* 0x00011300ffc90b82 */ /* 0x000f300000000800 */
[----:B------:R-:W5:Y:S01]  /*d840*/  @P0 LDC R200, c[0x0][0x450] ;  /* 0x00011400ffc80b82 */ /* 0x000f620000000800 */
[----:B------:R-:W-:Y:S01]  /*d850*/  UISETP.NE.AND UP0, UPT, UR51, URZ, UPT ;  /* 0x0000003f3300728c */ /* 0x000fe2000bf05270 */
[----:B------:R-:W-:-:S02]  /*d860*/  UMOV UR46, UR39 ;  /* 0x00000027002e7c82 */ /* 0x000fc40008000000 */
[----:B------:R-:W-:Y:S01]  /*d870*/  ULOP3.LUT UR4, URZ, UR46, URZ, 0x33, !UPT ;  /* 0x0000002e3f047292 */ /* 0x000fe2000f8e333f */
[----:B---3--:R-:W-:-:S04]  /*d880*/  IMAD.IADD R225, R202, 0x1, R228 ;  /* 0x00000001cae17824 */ /* 0x008fc800078e02e4 */
[----:B----4-:R-:W-:-:S05]  /*d890*/  @P0 IMAD.HI.U32 R201, R225, R201, RZ ;  /* 0x000000c9e1c90227 */ /* 0x010fca00078e00ff */
[----:B-----5:R-:W-:-:S05]  /*d8a0*/  @P0 SHF.R.U32.HI R225, RZ, R200, R201 ;  /* 0x000000c8ffe10219 */ /* 0x020fca00000116c9 */
[----:B------:R-:W3:Y:S01]  /*d8b0*/  SHFL.IDX PT, R226, R225, RZ, 0x1c1f ;  /* 0x001c1fffe1e27589 */ /* 0x000ee200000e0000 */
[----:B------:R-:W-:Y:S01]  /*d8c0*/  IMAD R202, R3, -0x60, RZ ;  /* 0xffffffa003ca7824 */ /* 0x000fe200078e02ff */
[----:B------:R-:W-:Y:S01]  /*d8d0*/  PLOP3.LUT P0, PT, PT, PT, UP0, 0x40, 0x0 ;  /* 0x000000000000781c */ /* 0x000fe20003f0e808 */
[----:B------:R-:W-:-:S03]  /*d8e0*/  VIADD R200, R9, 0x22840 ;  /* 0x0002284009c87836 */ /* 0x000fc60000000000 */
[----:B------:R-:W-:Y:S01]  /*d8f0*/  IADD3 R223, -R211, 0x1, R202 ;  /* 0x00000001d3df7810 */ /* 0x000fe20007ffe1ca */
[----:B------:R-:W-:-:S03]  /*d900*/  IMAD.U32 R201, RZ, RZ, UR47 ;  /* 0x0000002fffc97e24 */ /* 0x000fc6000f8e00ff */
[----:B------:R-:W-:Y:S02]  /*d910*/  IADD3 R223, -R207, R223, R210 ;  /* 0x000000dfcfdf7210 */ /* 0x000fe40007ffe1d2 */
[----:B------:R-:W-:-:S03]  /*d920*/  PRMT R200, R201, 0x654, R200 ;  /* 0x00000654c9c87816 */ /* 0x000fc600000000c8 */
[C---:B------:R-:W-:Y:S01]  /*d930*/  VIADD R224, R223.reuse, UR44 ;  /* 0x0000002cdfe07c36 */ /* 0x040fe20008000000 */
[----:B------:R4:W-:Y:S01]  /*d940*/  SYNCS.ARRIVE.TRANS64.RED.A1T0 RZ, [R200+URZ], RZ ;  /* 0x000000ffc8ff79a7 */ /* 0x0009e2000810043f */
[----:B------:R-:W-:Y:S02]  /*d950*/  VIADD R223, R223, UR4 ;  /* 0x00000004dfdf7c36 */ /* 0x000fe40008000000 */
[C---:B---3--:R-:W-:Y:S02]  /*d960*/  IMAD.IADD R222, R226.reuse, 0x1, R224 ;  /* 0x00000001e2de7824 */ /* 0x048fe400078e02e0 */
[----:B------:R-:W-:Y:S01]  /*d970*/  IMAD.IADD R203, R226, 0x1, R223 ;  /* 0x00000001e2cb7824 */ /* 0x000fe200078e02df */
[----:B----4-:R-:W-:Y:S06]  /*d980*/  @P0 BRA `(.L_x_2980) ;  /* 0x0000000000580947 */ /* 0x010fec0003800000 */
[----:B------:R-:W-:Y:S01]  /*d990*/  IADD3 R226, -R207, R210, R226 ;  /* 0x000000d2cfe27210 */ /* 0x000fe20007ffe1e2 */
[----:B------:R-:W-:Y:S03]  /*d9a0*/  BSSY B0, `(.L_x_2981) ;  /* 0x0000010000007945 */ /* 0x000fe60003800000 */
        /* <DEDUP_REMOVED lines=10> */
.L_x_2982:
[----:B------:R-:W-:-:S05]  /*da50*/  IMAD.U32 R227, RZ, RZ, UR37 ;  /* 0x00000025ffe37e24 */ /* 0x000fca000f8e00ff */
[----:B------:R-:W-:-:S13]  /*da60*/  ISETP.NE.AND P0, PT, R227, 0x1, PT ;  /* 0x00000001e300780c */ /* 0x000fda0003f05270 */
[----:B------:R-:W3:Y:S02]  /*da70*/  @P0 LDC.64 R200, c[0x0][0x9e8] ;  /* 0x00027a00ffc80b82 */ /* 0x000ee40000000a00 */
[----:B---3--:R-:W-:-:S05]  /*da80*/  @P0 IMAD.HI.U32 R200, R226, R200, RZ ;  /* 0x000000c8e2c80227 */ /* 0x008fca00078e00ff */
[----:B------:R-:W-:-:S07]  /*da90*/  @P0 SHF.R.U32.HI R226, RZ, R201, R200 ;  /* 0x000000c9ffe20219 */ /* 0x000fce00000116c8 */
.L_x_2983:
[----:B------:R-:W-:Y:S05]  /*daa0*/  BSYNC B0 ;  /* 0x0000000000007941 */ /* 0x000fea0003800000 */
.L_x_2981:
[----:B------:R-:W-:-:S04]  /*dab0*/  IMAD.IADD R200, R202, 0x1, -R211 ;  /* 0x00000001cac87824 */ /* 0x000fc800078e0ad3 */
[----:B------:R-:W-:-:S05]  /*dac0*/  IMAD R200, R226, R227, R200 ;  /* 0x000000e3e2c87224 */ /* 0x000fca00078e02c8 */
[----:B------:R-:W-:Y:S02]  /*dad0*/  VIADDMNMX R222, R200, R227, R222, PT ;  /* 0x000000e3c8de7246 */ /* 0x000fe400038001de */
[----:B------:R-:W-:-:S07]  /*dae0*/  VIMNMX R203, R203, R200, !PT ;  /* 0x000000c8cbcb7248 */ /* 0x000fce0007fe0100 */
.L_x_2980:
[----:B------:R-:W-:Y:S01]  /*daf0*/  ISETP.GE.AND P1, PT, R202, 0x1, PT ;  /* 0x00000001ca00780c */ /* 0x000fe20003f26270 */
[----:B------:R-:W-:Y:S01]  /*db00*/  UISETP.NE.AND UP0, UPT, UR51, URZ, UPT ;  /* 0x0000003f3300728c */ /* 0x000fe2000bf05270 */
[----:B------:R-:W-:Y:S02]  /*db10*/  LOP3.LUT R16, R16, 0xfffdffff, RZ, 0xc0, !PT ;  /* 0xfffdffff10107812 */ /* 0x000fe400078ec0ff */
[C---:B------:R-:W-:Y:S02]  /*db20*/  ISETP.GE.AND P0, PT, R202.reuse, 0x2, PT ;  /* 0x00000002ca00780c */ /* 0x040fe40003f06270 */
[----:B------:R-:W-:Y:S02]  /*db30*/  ISETP.GT.AND P2, PT, R203, RZ, !P1 ;  /* 0x000000ffcb00720c */ /* 0x000fe40004f44270 */
[----:B------:R-:W-:Y:S02]  /*db40*/  ISETP.GE.AND P3, PT, R202, 0x9, PT ;  /* 0x00000009ca00780c */ /* 0x000fe40003f66270 */
[----:B------:R-:W-:-:S03]  /*db50*/  ISETP.LT.OR P2, PT, R222, 0x1, P2 ;  /* 0x00000001de00780c */ /* 0x000fc60001741670 */
[----:B------:R-:W-:Y:S02]  /*db60*/  @P1 LOP3.LUT R16, R16, 0x20000, RZ, 0xfc, !PT ;  /* 0x0002000010101812 */ /* 0x000fe400078efcff */
[----:B------:R-:W-:Y:S02]  /*db70*/  ISETP.GT.AND P1, PT, R203, 0x1, !P0 ;  /* 0x00000001cb00780c */ /* 0x000fe40004724270 */
[----:B------:R-:W-:Y:S02]  /*db80*/  FSEL R152, R152, -INF , !P2 ;  /* 0xff80000098987808 */ /* 0x000fe40005000000 */
[----:B------:R-:W-:Y:S02]  /*db90*/  ISETP.LT.OR P1, PT, R222, 0x2, P1 ;  /* 0x00000002de00780c */ /* 0x000fe40000f21670 */
        /* <DEDUP_REMOVED lines=120> */
[----:B------:R-:W3:Y:S02]  /*e320*/  SHFL.IDX PT, R203, R225, 0x1, 0x1c1f ;  /* 0x003c1f00e1cb7f89 */ /* 0x000ee400000e0000 */
[----:B------:R-:W-:-:S04]  /*e330*/  ISETP.LT.OR P6, PT, R222, 0x5a, P6 ;  /* 0x0000005ade00780c */ /* 0x000fc800037c1670 */
[----:B------:R-:W-:Y:S02]  /*e340*/  FSEL R197, R197, -INF , !P6 ;  /* 0xff800000c5c57808 */ /* 0x000fe40007000000 */
[----:B------:R-:W-:Y:S01]  /*e350*/  PLOP3.LUT P6, PT, PT, PT, UP0, 0x40, 0x0 ;  /* 0x000000000000781c */ /* 0x000fe20003fce808 */
[--C-:B---3--:R-:W-:Y:S02]  /*e360*/  IMAD.IADD R224, R224, 0x1, R203.reuse ;  /* 0x00000001e0e07824 */ /* 0x108fe400078e02cb */
        /* <DEDUP_REMOVED lines=14> */
.L_x_2986:
[----:B------:R-:W-:-:S05]  /*e450*/  IMAD.U32 R222, RZ, RZ, UR37 ;  /* 0x00000025ffde7e24 */ /* 0x000fca000f8e00ff */
[----:B------:R-:W-:-:S13]  /*e460*/  ISETP.NE.AND P6, PT, R222, 0x1, PT ;  /* 0x00000001de00780c */ /* 0x000fda0003fc5270 */
[----:B------:R-:W3:Y:S02]  /*e470*/  @P6 LDC.64 R156, c[0x0][0x9e8] ;  /* 0x00027a00ff9c6b82 */ /* 0x000ee40000000a00 */
[----:B---3--:R-:W-:-:S05]  /*e480*/  @P6 IMAD.HI.U32 R156, R203, R156, RZ ;  /* 0x0000009ccb9c6227 */ /* 0x008fca00078e00ff */
[----:B------:R-:W-:-:S07]  /*e490*/  @P6 SHF.R.U32.HI R203, RZ, R157, R156 ;  /* 0x0000009dffcb6219 */ /* 0x000fce000001169c */
.L_x_2987:
[----:B------:R-:W-:Y:S05]  /*e4a0*/  BSYNC B0 ;  /* 0x0000000000007941 */ /* 0x000fea0003800000 */
.L_x_2985:
[----:B------:R-:W-:-:S04]  /*e4b0*/  IMAD.IADD R202, R202, 0x1, -R211 ;  /* 0x00000001caca7824 */ /* 0x000fc800078e0ad3 */
[----:B------:R-:W-:-:S05]  /*e4c0*/  IMAD R202, R203, R222, R202 ;  /* 0x000000decbca7224 */ /* 0x000fca00078e02ca */
[----:B------:R-:W-:Y:S02]  /*e4d0*/  VIADDMNMX R224, R202, R222, R224, PT ;  /* 0x000000decae07246 */ /* 0x000fe400038001e0 */
[----:B------:R-:W-:-:S07]  /*e4e0*/  VIMNMX R223, R223, R202, !PT ;  /* 0x000000cadfdf7248 */ /* 0x000fce0007fe0100 */
.L_x_2984:
        /* <DEDUP_REMOVED lines=60> */
[----:B------:R-:W-:-:S02]  /*e8b0*/  LOP3.LUT P0, RZ, R16, 0x2000, RZ, 0xc0, !PT ;  /* 0x0000200010ff7812 */ /* 0x000fc4000780c0ff */
[----:B------:R-:W-:Y:S02]  /*e8c0*/  LOP3.LUT P6, RZ, R16, 0x40, RZ, 0xc0, !PT ;  /* 0x0000004010ff7812 */ /* 0x000fe400078cc0ff */
[C---:B------:R-:W-:Y:S02]  /*e8d0*/  ISETP.GT.AND P0, PT, R223.reuse, 0x28, !P0 ;  /* 0x00000028df00780c */ /* 0x040fe40004704270 */
[----:B------:R-:W-:Y:S02]  /*e8e0*/  ISETP.GT.AND P1, PT, R223, 0x48, !P1 ;  /* 0x00000048df00780c */ /* 0x000fe40004f24270 */
[C---:B------:R-:W-:Y:S02]  /*e8f0*/  ISETP.LT.OR P0, PT, R224.reuse, 0x29, P0 ;  /* 0x00000029e000780c */ /* 0x040fe40000701670 */
[----:B------:R-:W-:Y:S02]  /*e900*/  ISETP.LT.OR P1, PT, R224, 0x49, P1 ;  /* 0x00000049e000780c */ /* 0x000fe40000f21670 */
[----:B------:R-:W-:-:S02]  /*e910*/  FSEL R174, R174, -INF , !P0 ;  /* 0xff800000aeae7808 */ /* 0x000fc40004000000 */
[----:B------:R-:W-:Y:S02]  /*e920*/  LOP3.LUT P0, RZ, R16, 0x1000, RZ, 0xc0, !PT ;  /* 0x0000100010ff7812 */ /* 0x000fe4000780c0ff */
[----:B------:R-:W-:Y:S02]  /*e930*/  FSEL R190, R190, -INF , !P1 ;  /* 0xff800000bebe7808 */ /* 0x000fe40004800000 */
[C---:B------:R-:W-:Y:S02]  /*e940*/  ISETP.GT.AND P0, PT, R223.reuse, 0x29, !P0 ;  /* 0x00000029df00780c */ /* 0x040fe40004704270 */
[----:B------:R-:W-:Y:S02]  /*e950*/  LOP3.LUT P1, RZ, R16, 0x20000, RZ, 0xc0, !PT ;  /* 0x0002000010ff7812 */ /* 0x000fe4000782c0ff */
[----:B------:R-:W-:Y:S02]  /*e960*/  ISETP.LT.OR P0, PT, R224, 0x2a, P0 ;  /* 0x0000002ae000780c */ /* 0x000fe40000701670 */
[----:B------:R-:W-:-:S02]  /*e970*/  ISETP.GT.AND P1, PT, R223, RZ, !P1 ;  /* 0x000000ffdf00720c */ /* 0x000fc40004f24270 */
[----:B------:R-:W-:Y:S02]  /*e980*/  FSEL R175, R175, -INF , !P0 ;  /* 0xff800000afaf7808 */ /* 0x000fe40004000000 */
[----:B------:R-:W-:Y:S02]  /*e990*/  LOP3.LUT P0, RZ, R16, 0x800, RZ, 0xc0, !PT ;  /* 0x0000080010ff7812 */ /* 0x000fe4000780c0ff */
[----:B------:R-:W-:Y:S02]  /*e9a0*/  ISETP.LT.OR P1, PT, R224, 0x1, P1 ;  /* 0x00000001e000780c */ /* 0x000fe40000f21670 */
[----:B------:R-:W-:Y:S02]  /*e9b0*/  ISETP.GT.AND P0, PT, R223, 0x30, !P0 ;  /* 0x00000030df00780c */ /* 0x000fe40004704270 */
[----:B------:R-:W-:Y:S02]  /*e9c0*/  FSEL R154, R154, -INF , !P1 ;  /* 0xff8000009a9a7808 */ /* 0x000fe40004800000 */
[----:B------:R-:W-:-:S02]  /*e9d0*/  ISETP.LT.OR P0, PT, R224, 0x31, P0 ;  /* 0x00000031e000780c */ /* 0x000fc40000701670 */
[C---:B------:R-:W-:Y:S02]  /*e9e0*/  ISETP.GT.AND P2, PT, R223.reuse, 0x49, !P2 ;  /* 0x00000049df00780c */ /* 0x040fe40005744270 */
[----:B------:R-:W-:Y:S02]  /*e9f0*/  FSEL R156, R178, -INF , !P0 ;  /* 0xff800000b29c7808 */ /* 0x000fe40004000000 */
[----:B------:R-:W-:Y:S01]  /*ea00*/  LOP3.LUT P0, RZ, R16, 0x400, RZ, 0xc0, !PT ;  /* 0x0000040010ff7812 */ /* 0x000fe2000780c0ff */
[----:B------:R-:W3:Y:S01]  /*ea10*/  SHFL.BFLY PT, R178, R157, 0x2, 0x1f ;  /* 0x0c401f009db27f89 */ /* 0x000ee200000e0000 */
[----:B------:R-:W-:Y:S02]  /*ea20*/  ISETP.LT.OR P2, PT, R224, 0x4a, P2 ;  /* 0x0000004ae000780c */ /* 0x000fe40001741670 */
[C---:B------:R-:W-:Y:S02]  /*ea30*/  ISETP.GT.AND P0, PT, R223.reuse, 0x31, !P0 ;  /* 0x00000031df00780c */ /* 0x040fe40004704270 */
[----:B------:R-:W-:-:S02]  /*ea40*/  ISETP.GT.AND P3, PT, R223, 0x50, !P3 ;  /* 0x00000050df00780c */ /* 0x000fc40005f64270 */
[----:B------:R-:W-:Y:S02]  /*ea50*/  ISETP.LT.OR P0, PT, R224, 0x32, P0 ;  /* 0x00000032e000780c */ /* 0x000fe40000701670 */
[----:B------:R-:W-:Y:S02]  /*ea60*/  FSEL R191, R191, -INF , !P2 ;  /* 0xff800000bfbf7808 */ /* 0x000fe40005000000 */
[----:B------:R-:W-:Y:S02]  /*ea70*/  FSEL R179, R179, -INF , !P0 ;  /* 0xff800000b3b37808 */ /* 0x000fe40004000000 */
[----:B------:R-:W-:Y:S02]  /*ea80*/  LOP3.LUT P0, RZ, R16, 0x200, RZ, 0xc0, !PT ;  /* 0x0000020010ff7812 */ /* 0x000fe4000780c0ff */
[C---:B------:R-:W-:Y:S02]  /*ea90*/  ISETP.GT.AND P4, PT, R223.reuse, 0x51, !P4 ;  /* 0x00000051df00780c */ /* 0x040fe40006784270 */
[----:B------:R-:W-:-:S02]  /*eaa0*/  ISETP.GT.AND P0, PT, R223, 0x38, !P0 ;  /* 0x00000038df00780c */ /* 0x000fc40004704270 */
[C---:B------:R-:W-:Y:S02]  /*eab0*/  ISETP.LT.OR P3, PT, R224.reuse, 0x51, P3 ;  /* 0x00000051e000780c */ /* 0x040fe40001f61670 */
[----:B------:R-:W-:Y:S02]  /*eac0*/  ISETP.LT.OR P0, PT, R224, 0x39, P0 ;  /* 0x00000039e000780c */ /* 0x000fe40000701670 */
[----:B------:R-:W-:Y:S02]  /*ead0*/  ISETP.GT.AND P5, PT, R223, 0x58, !P5 ;  /* 0x00000058df00780c */ /* 0x000fe40006fa4270 */
[----:B------:R-:W-:Y:S02]  /*eae0*/  FSEL R182, R182, -INF , !P0 ;  /* 0xff800000b6b67808 */ /* 0x000fe40004000000 */
[----:B------:R-:W-:Y:S02]  /*eaf0*/  LOP3.LUT P0, RZ, R16, 0x100, RZ, 0xc0, !PT ;  /* 0x0000010010ff7812 */ /* 0x000fe4000780c0ff */
[----:B---3--:R-:W-:-:S02]  /*eb00*/  FMNMX.FTZ R178, R157, R178, !PT ;  /* 0x000000b29db27209 */ /* 0x008fc40007810000 */
[----:B------:R-:W-:Y:S02]  /*eb10*/  ISETP.GT.AND P0, PT, R223, 0x39, !P0 ;  /* 0x00000039df00780c */ /* 0x000fe40004704270 */
[C---:B------:R-:W-:Y:S01]  /*eb20*/  ISETP.LT.OR P4, PT, R224.reuse, 0x52, P4 ;  /* 0x00000052e000780c */ /* 0x040fe20002781670 */
[----:B------:R-:W3:Y:S01]  /*eb30*/  SHFL.BFLY PT, R157, R178, 0x1, 0x1f ;  /* 0x0c201f00b29d7f89 */ /* 0x000ee200000e0000 */
[----:B------:R-:W-:Y:S02]  /*eb40*/  ISETP.LT.OR P0, PT, R224, 0x3a, P0 ;  /* 0x0000003ae000780c */ /* 0x000fe40000701670 */
[----:B------:R-:W-:Y:S02]  /*eb50*/  FSEL R194, R194, -INF , !P3 ;  /* 0xff800000c2c27808 */ /* 0x000fe40005800000 */
[----:B------:R-:W-:Y:S02]  /*eb60*/  FSEL R183, R183, -INF , !P0 ;  /* 0xff800000b7b77808 */ /* 0x000fe40004000000 */
[----:B------:R-:W-:-:S02]  /*eb70*/  LOP3.LUT P0, RZ, R16, 0x80, RZ, 0xc0, !PT ;  /* 0x0000008010ff7812 */ /* 0x000fc4000780c0ff */
[C---:B------:R-:W-:Y:S02]  /*eb80*/  ISETP.LT.OR P5, PT, R224.reuse, 0x59, P5 ;  /* 0x00000059e000780c */ /* 0x040fe40002fa1670 */
[----:B------:R-:W-:Y:S02]  /*eb90*/  ISETP.GT.AND P0, PT, R223, 0x40, !P0 ;  /* 0x00000040df00780c */ /* 0x000fe40004704270 */
[----:B------:R-:W-:Y:S02]  /*eba0*/  FSEL R195, R195, -INF , !P4 ;  /* 0xff800000c3c37808 */ /* 0x000fe40006000000 */
[----:B------:R-:W-:Y:S02]  /*ebb0*/  ISETP.LT.OR P0, PT, R224, 0x41, P0 ;  /* 0x00000041e000780c */ /* 0x000fe40000701670 */
[----:B------:R-:W-:Y:S02]  /*ebc0*/  FSEL R198, R198, -INF , !P5 ;  /* 0xff800000c6c67808 */ /* 0x000fe40006800000 */
[----:B------:R-:W-:-:S02]  /*ebd0*/  FSEL R186, R186, -INF , !P0 ;  /* 0xff800000baba7808 */ /* 0x000fc40004000000 */
[----:B------:R-:W-:Y:S02]  /*ebe0*/  ISETP.GT.AND P0, PT, R223, 0x41, !P6 ;  /* 0x00000041df00780c */ /* 0x000fe40007704270 */
[----:B------:R-:W-:Y:S02]  /*ebf0*/  LOP3.LUT P6, RZ, R16, 0x1, RZ, 0xc0, !PT ;  /* 0x0000000110ff7812 */ /* 0x000fe400078cc0ff */
[----:B------:R-:W-:Y:S02]  /*ec00*/  ISETP.LT.OR P0, PT, R224, 0x42, P0 ;  /* 0x00000042e000780c */ /* 0x000fe40000701670 */
[----:B---3--:R-:W-:Y:S02]  /*ec10*/  FMNMX.FTZ R178, R178, R157, !PT ;  /* 0x0000009db2b27209 */ /* 0x008fe40007810000 */
        /* <DEDUP_REMOVED lines=8> */
[----:B------:R-:W3:Y:S01]  /*eca0*/  MUFU.EX2 R0, R0 ;  /* 0x0000000000007308 */ /* 0x000ee20000000800 */
        /* <DEDUP_REMOVED lines=25> */
[----:B------:R-:W4:Y:S01]  /*ee40*/  MUFU.EX2 R227, R152 ;  /* 0x0000009800e37308 */ /* 0x000f220000000800 */
[----:B------:R-:W-:Y:S01]  /*ee50*/  ISETP.LT.OR P0, PT, R224, 0x5a, P0 ;  /* 0x0000005ae000780c */ /* 0x000fe20000701670 */
[-C--:B---3--:R-:W-:Y:S01]  /*ee60*/  FMUL.FTZ R24, R24, R0.reuse ;  /* 0x0000000018187220 */ /* 0x088fe20000410000 */
[----:B------:R-:W-:Y:S01]  /*ee70*/  FMNMX.FTZ R197, R155, R197, !PT ;  /* 0x000000c59bc57209 */ /* 0x000fe20007810000 */
[-C--:B------:R-:W-:Y:S01]  /*ee80*/  FMUL.FTZ R25, R25, R0.reuse ;  /* 0x0000000019197220 */ /* 0x080fe20000410000 */
[----:B------:R-:W-:Y:S01]  /*ee90*/  FSEL R199, R199, -INF , !P0 ;  /* 0xff800000c7c77808 */ /* 0x000fe20004000000 */
[-C--:B------:R-:W-:Y:S01]  /*eea0*/  FMUL.FTZ R28, R28, R0.reuse ;  /* 0x000000001c1c7220 */ /* 0x080fe20000410000 */
[----:B------:R-:W-:Y:S01]  /*eeb0*/  FMNMX.FTZ R197, R158, R197, !PT ;  /* 0x000000c59ec57209 */ /* 0x000fe20007810000 */
[----:B------:R-:W3:Y:S01]  /*eec0*/  MUFU.EX2 R226, R153 ;  /* 0x0000009900e27308 */ /* 0x000ee20000000800 */
[-C--:B------:R-:W-:Y:S01]  /*eed0*/  FMUL.FTZ R29, R29, R0.reuse ;  /* 0x000000001d1d7220 */ /* 0x080fe20000410000 */
[-C--:B------:R-:W-:Y:S01]  /*eee0*/  FMUL.FTZ R32, R32, R0.reuse ;  /* 0x0000000020207220 */ /* 0x080fe20000410000 */
[----:B------:R-:W-:Y:S01]  /*eef0*/  FMNMX.FTZ R197, R159, R197, !PT ;  /* 0x000000c59fc57209 */ /* 0x000fe20007810000 */
[-C--:B------:R-:W-:Y:S01]  /*ef00*/  FMUL.FTZ R33, R33, R0.reuse ;  /* 0x0000000021217220 */ /* 0x080fe20000410000 */
[-C--:B------:R-:W-:Y:S01]  /*ef10*/  FMUL.FTZ R36, R36, R0.reuse ;  /* 0x0000000024247220 */ /* 0x080fe20000410000 */
[-C--:B------:R-:W-:Y:S01]  /*ef20*/  FMUL.FTZ R37, R37, R0.reuse ;  /* 0x0000000025257220 */ /* 0x080fe20000410000 */
[----:B------:R-:W-:Y:S01]  /*ef30*/  FMNMX.FTZ R197, R162, R197, !PT ;  /* 0x000000c5a2c57209 */ /* 0x000fe20007810000 */
[----:B------:R-:W5:Y:S01]  /*ef40*/  MUFU.EX2 R225, R200 ;  /* 0x000000c800e17308 */ /* 0x000f620000000800 */
[-C--:B------:R-:W-:Y:S01]  /*ef50*/  FMUL.FTZ R40, R40, R0.reuse ;  /* 0x0000000028287220 */ /* 0x080fe20000410000 */
[-C--:B------:R-:W-:Y:S01]  /*ef60*/  FMUL.FTZ R41, R41, R0.reuse ;  /* 0x0000000029297220 */ /* 0x080fe20000410000 */
[----:B------:R-:W-:Y:S01]  /*ef70*/  FMNMX.FTZ R197, R163, R197, !PT ;  /* 0x000000c5a3c57209 */ /* 0x000fe20007810000 */
[-C--:B------:R-:W-:Y:S01]  /*ef80*/  FMUL.FTZ R44, R44, R0.reuse ;  /* 0x000000002c2c7220 */ /* 0x080fe20000410000 */
[-C--:B------:R-:W-:Y:S01]  /*ef90*/  FMUL.FTZ R45, R45, R0.reuse ;  /* 0x000000002d2d7220 */ /* 0x080fe20000410000 */
[-C--:B------:R-:W-:Y:S01]  /*efa0*/  FMUL.FTZ R48, R48, R0.reuse ;  /* 0x0000000030307220 */ /* 0x080fe20000410000 */
[----:B------:R-:W-:Y:S01]  /*efb0*/  FMNMX.FTZ R197, R166, R197, !PT ;  /* 0x000000c5a6c57209 */ /* 0x000fe20007810000 */
[----:B------:R4:W0:Y:S01]  /*efc0*/  MUFU.EX2 R224, R201 ;  /* 0x000000c900e07308 */ /* 0x0008220000000800 */
[-C--:B------:R-:W-:Y:S01]  /*efd0*/  FMUL.FTZ R49, R49, R0.reuse ;  /* 0x0000000031317220 */ /* 0x080fe20000410000 */
[-C--:B------:R-:W-:Y:S01]  /*efe0*/  FMUL.FTZ R52, R52, R0.reuse ;  /* 0x0000000034347220 */ /* 0x080fe20000410000 */
[----:B------:R-:W-:Y:S01]  /*eff0*/  FMNMX.FTZ R197, R167, R197, !PT ;  /* 0x000000c5a7c57209 */ /* 0x000fe20007810000 */
[-C--:B------:R-:W-:Y:S01]  /*f000*/  FMUL.FTZ R53, R53, R0.reuse ;  /* 0x0000000035357220 */ /* 0x080fe20000410000 */
[-C--:B------:R-:W-:Y:S01]  /*f010*/  FMUL.FTZ R56, R56, R0.reuse ;  /* 0x0000000038387220 */ /* 0x080fe20000410000 */
[----:B------:R-:W-:Y:S01]  /*f020*/  FMUL.FTZ R57, R57, R0 ;  /* 0x0000000039397220 */ /* 0x000fe20000410000 */
[----:B------:R-:W-:Y:S01]  /*f030*/  FMNMX.FTZ R197, R170, R197, !PT ;  /* 0x000000c5aac57209 */ /* 0x000fe20007810000 */
[----:B------:R-:W1:Y:S01]  /*f040*/  MUFU.EX2 R223, R160 ;  /* 0x000000a000df7308 */ /* 0x000e620000000800 */
[----:B----4-:R-:W-:Y:S01]  /*f050*/  FFMA.FTZ R201, R0, R8, R227 ;  /* 0x0000000800c97223 */ /* 0x010fe200000100e3 */
[-C--:B------:R-:W-:Y:S01]  /*f060*/  FMUL.FTZ R60, R60, R0.reuse ;  /* 0x000000003c3c7220 */ /* 0x080fe20000410000 */
[----:B------:R-:W-:Y:S01]  /*f070*/  FMNMX.FTZ R197, R171, R197, !PT ;  /* 0x000000c5abc57209 */ /* 0x000fe20007810000 */
[-C--:B------:R-:W-:Y:S01]  /*f080*/  FMUL.FTZ R61, R61, R0.reuse ;  /* 0x000000003d3d7220 */ /* 0x080fe20000410000 */
[----:B---3--:R-:W-:Y:S01]  /*f090*/  FADD.FTZ R201, R226, R201 ;  /* 0x000000c9e2c97221 */ /* 0x008fe20000010000 */
[-C--:B------:R-:W-:Y:S01]  /*f0a0*/  FMUL.FTZ R64, R64, R0.reuse ;  /* 0x0000000040407220 */ /* 0x080fe20000410000 */
[----:B------:R-:W-:Y:S01]  /*f0b0*/  FMNMX.FTZ R197, R174, R197, !PT ;  /* 0x000000c5aec57209 */ /* 0x000fe20007810000 */
[----:B------:R-:W3:Y:S01]  /*f0c0*/  MUFU.EX2 R222, R161 ;  /* 0x000000a100de7308 */ /* 0x000ee20000000800 */
[----:B-----5:R-:W-:Y:S01]  /*f0d0*/  FADD.FTZ R201, R225, R201 ;  /* 0x000000c9e1c97221 */ /* 0x020fe20000010000 */
[-C--:B------:R-:W-:Y:S01]  /*f0e0*/  FMUL.FTZ R65, R65, R0.reuse ;  /* 0x0000000041417220 */ /* 0x080fe20000410000 */
[----:B------:R-:W-:Y:S01]  /*f0f0*/  FMNMX.FTZ R197, R175, R197, !PT ;  /* 0x000000c5afc57209 */ /* 0x000fe20007810000 */
[-C--:B------:R-:W-:Y:S01]  /*f100*/  FMUL.FTZ R68, R68, R0.reuse ;  /* 0x0000000044447220 */ /* 0x080fe20000410000 */
[----:B0-----:R-:W-:Y:S01]  /*f110*/  FADD.FTZ R201, R224, R201 ;  /* 0x000000c9e0c97221 */ /* 0x001fe20000010000 */
[-C--:B------:R-:W-:Y:S01]  /*f120*/  FMUL.FTZ R69, R69, R0.reuse ;  /* 0x0000000045457220 */ /* 0x080fe20000410000 */
[----:B------:R-:W-:Y:S01]  /*f130*/  FMNMX.FTZ R197, R156, R197, !PT ;  /* 0x000000c59cc57209 */ /* 0x000fe20007810000 */
[----:B------:R-:W0:Y:S01]  /*f140*/  MUFU.EX2 R203, R164 ;  /* 0x000000a400cb7308 */ /* 0x000e220000000800 */
[----:B-1----:R-:W-:Y:S01]  /*f150*/  FADD.FTZ R201, R223, R201 ;  /* 0x000000c9dfc97221 */ /* 0x002fe20000010000 */
[-C--:B------:R-:W-:Y:S01]  /*f160*/  FMUL.FTZ R72, R72, R0.reuse ;  /* 0x0000000048487220 */ /* 0x080fe20000410000 */
[----:B------:R-:W-:Y:S01]  /*f170*/  FMNMX.FTZ R197, R179, R197, !PT ;  /* 0x000000c5b3c57209 */ /* 0x000fe20007810000 */
[-C--:B------:R-:W-:Y:S01]  /*f180*/  FMUL.FTZ R73, R73, R0.reuse ;  /* 0x0000000049497220 */ /* 0x080fe20000410000 */
[-C--:B------:R-:W-:Y:S01]  /*f190*/  FMUL.FTZ R76, R76, R0.reuse ;  /* 0x000000004c4c7220 */ /* 0x080fe20000410000 */
[-C--:B------:R-:W-:Y:S01]  /*f1a0*/  FMUL.FTZ R77, R77, R0.reuse ;  /* 0x000000004d4d7220 */ /* 0x080fe20000410000 */
[----:B------:R-:W-:Y:S01]  /*f1b0*/  FMNMX.FTZ R197, R182, R197, !PT ;  /* 0x000000c5b6c57209 */ /* 0x000fe20007810000 */
[----:B------:R-:W1:Y:S01]  /*f1c0*/  MUFU.EX2 R165, R165 ;  /* 0x000000a500a57308 */ /* 0x000e620000000800 */
[----:B---3--:R-:W-:Y:S01]  /*f1d0*/  FADD.FTZ R201, R222, R201 ;  /* 0x000000c9dec97221 */ /* 0x008fe20000010000 */
[-C--:B------:R-:W-:Y:S01]  /*f1e0*/  FMUL.FTZ R80, R80, R0.reuse ;  /* 0x0000000050507220 */ /* 0x080fe20000410000 */
[----:B------:R-:W-:Y:S01]  /*f1f0*/  FMNMX.FTZ R197, R183, R197, !PT ;  /* 0x000000c5b7c57209 */ /* 0x000fe20007810000 */
[-C--:B------:R-:W-:Y:S01]  /*f200*/  FMUL.FTZ R81, R81, R0.reuse ;  /* 0x0000000051517220 */ /* 0x080fe20000410000 */
[-C--:B------:R-:W-:Y:S01]  /*f210*/  FMUL.FTZ R84, R84, R0.reuse ;  /* 0x0000000054547220 */ /* 0x080fe20000410000 */
[-C--:B------:R-:W-:Y:S01]  /*f220*/  FMUL.FTZ R85, R85, R0.reuse ;  /* 0x0000000055557220 */ /* 0x080fe20000410000 */
[----:B------:R-:W-:Y:S01]  /*f230*/  FMNMX.FTZ R197, R186, R197, !PT ;  /* 0x000000c5bac57209 */ /* 0x000fe20007810000 */
[----:B------:R-:W3:Y:S01]  /*f240*/  MUFU.EX2 R160, R168 ;  /* 0x000000a800a07308 */ /* 0x000ee20000000800 */
[----:B0-----:R-:W-:Y:S01]  /*f250*/  FADD.FTZ R201, R203, R201 ;  /* 0x000000c9cbc97221 */ /* 0x001fe20000010000 */
[-C--:B------:R-:W-:Y:S01]  /*f260*/  FMUL.FTZ R88, R88, R0.reuse ;  /* 0x0000000058587220 */ /* 0x080fe20000410000 */
[----:B------:R-:W-:Y:S01]  /*f270*/  FMNMX.FTZ R197, R187, R197, !PT ;  /* 0x000000c5bbc57209 */ /* 0x000fe20007810000 */
[-C--:B------:R-:W-:Y:S01]  /*f280*/  FMUL.FTZ R89, R89, R0.reuse ;  /* 0x0000000059597220 */ /* 0x080fe20000410000 */
[-C--:B------:R-:W-:Y:S01]  /*f290*/  FMUL.FTZ R92, R92, R0.reuse ;  /* 0x000000005c5c7220 */ /* 0x080fe20000410000 */
[-C--:B------:R-:W-:Y:S01]  /*f2a0*/  FMUL.FTZ R93, R93, R0.reuse ;  /* 0x000000005d5d7220 */ /* 0x080fe20000410000 */
[----:B------:R-:W-:Y:S01]  /*f2b0*/  FMNMX.FTZ R197, R190, R197, !PT ;  /* 0x000000c5bec57209 */ /* 0x000fe20007810000 */
[----:B------:R-:W-:Y:S01]  /*f2c0*/  MUFU.EX2 R164, R176 ;  /* 0x000000b000a47308 */ /* 0x000fe20000000800 */
[----:B-1----:R-:W-:Y:S01]  /*f2d0*/  FADD.FTZ R201, R165, R201 ;  /* 0x000000c9a5c97221 */ /* 0x002fe20000010000 */
[-C--:B------:R-:W-:Y:S01]  /*f2e0*/  FMUL.FTZ R96, R96, R0.reuse ;  /* 0x0000000060607220 */ /* 0x080fe20000410000 */
[----:B------:R-:W-:Y:S01]  /*f2f0*/  FMNMX.FTZ R197, R191, R197, !PT ;  /* 0x000000c5bfc57209 */ /* 0x000fe20007810000 */
[-C--:B------:R-:W-:Y:S01]  /*f300*/  FMUL.FTZ R97, R97, R0.reuse ;  /* 0x0000000061617220 */ /* 0x080fe20000410000 */
[-C--:B------:R-:W-:Y:S01]  /*f310*/  FMUL.FTZ R100, R100, R0.reuse ;  /* 0x0000000064647220 */ /* 0x080fe20000410000 */
[-C--:B------:R-:W-:Y:S01]  /*f320*/  FMUL.FTZ R101, R101, R0.reuse ;  /* 0x0000000065657220 */ /* 0x080fe20000410000 */
[----:B------:R-:W-:Y:S01]  /*f330*/  FMNMX.FTZ R197, R194, R197, !PT ;  /* 0x000000c5c2c57209 */ /* 0x000fe20007810000 */
[----:B------:R-:W0:Y:S01]  /*f340*/  MUFU.EX2 R169, R169 ;  /* 0x000000a900a97308 */ /* 0x000e220000000800 */
[----:B---3--:R-:W-:Y:S01]  /*f350*/  FADD.FTZ R201, R160, R201 ;  /* 0x000000c9a0c97221 */ /* 0x008fe20000010000 */
        /* <DEDUP_REMOVED lines=13> */
[----:B------:R-:W-:Y:S01]  /*f430*/  FMUL.FTZ R121, R121, R0 ;  /* 0x0000000079797220 */ /* 0x000fe20000410000 */
[----:B------:R-:W1:Y:S01]  /*f440*/  SHFL.BFLY PT, R197, R202, 0x2, 0x1f ;  /* 0x0c401f00cac57f89 */ /* 0x000e6200000e0000 */
[C---:B0-----:R-:W-:Y:S01]  /*f450*/  FADD.FTZ R201, R169.reuse, R201 ;  /* 0x000000c9a9c97221 */ /* 0x041fe20000010000 */
[----:B------:R-:W-:Y:S01]  /*f460*/  F2FP.BF16.F32.PACK_AB R160, R169, R160 ;  /* 0x000000a0a9a0723e */ /* 0x000fe200000010ff */
        /* <DEDUP_REMOVED lines=15> */
[----:B------:R-:W-:Y:S01]  /*f560*/  FMUL.FTZ R149, R149, R0 ;  /* 0x0000000095957220 */ /* 0x000fe20000410000 */
[----:B------:R-:W4:Y:S01]  /*f570*/  MUFU.EX2 R177, R177 ;  /* 0x000000b100b17308 */ /* 0x000f220000000800 */
[----:B0-----:R-:W-:Y:S01]  /*f580*/  FADD.FTZ R201, R172, R201 ;  /* 0x000000c9acc97221 */ /* 0x001fe20000010000 */
[----:B-1----:R-:W-:-:S06]  /*f590*/  FMNMX.FTZ R197, R202, R197, !PT ;  /* 0x000000c5cac57209 */ /* 0x002fcc0007810000 */
[----:B------:R-:W0:Y:S01]  /*f5a0*/  MUFU.EX2 R180, R180 ;  /* 0x000000b400b47308 */ /* 0x000e220000000800 */
[----:B---3--:R-:W-:Y:S01]  /*f5b0*/  FADD.FTZ R201, R173, R201 ;  /* 0x000000c9adc97221 */ /* 0x008fe20000010000 */
[----:B------:R-:W1:Y:S03]  /*f5c0*/  SHFL.BFLY PT, R152, R197, 0x1, 0x1f ;  /* 0x0c201f00c5987f89 */ /* 0x000e6600000e0000 */
[----:B------:R-:W-:-:S03]  /*f5d0*/  FADD.FTZ R201, R164, R201 ;  /* 0x000000c9a4c97221 */ /* 0x000fc60000010000 */
[----:B------:R-:W3:Y:S01]  /*f5e0*/  MUFU.EX2 R181, R181 ;  /* 0x000000b500b57308 */ /* 0x000ee20000000800 */
[C---:B----4-:R-:W-:Y:S01]  /*f5f0*/  FADD.FTZ R201, R177.reuse, R201 ;  /* 0x000000c9b1c97221 */ /* 0x050fe20000010000 */
[----:B------:R-:W-:-:S06]  /*f600*/  F2FP.BF16.F32.PACK_AB R164, R177, R164 ;  /* 0x000000a4b1a4723e */ /* 0x000fcc00000010ff */
[----:B------:R-:W4:Y:S01]  /*f610*/  MUFU.EX2 R185, R185 ;  /* 0x000000b900b97308 */ /* 0x000f220000000800 */
[----:B0-----:R-:W-:-:S07]  /*f620*/  FADD.FTZ R201, R180, R201 ;  /* 0x000000c9b4c97221 */ /* 0x001fce0000010000 */
[----:B------:R-:W0:Y:S01]  /*f630*/  MUFU.EX2 R188, R188 ;  /* 0x000000bc00bc7308 */ /* 0x000e220000000800 */
[----:B---3--:R-:W-:Y:S01]  /*f640*/  FADD.FTZ R201, R181, R201 ;  /* 0x000000c9b5c97221 */ /* 0x008fe20000010000 */
[----:B-1----:R-:W-:-:S03]  /*f650*/  FMNMX.FTZ R176, R197, R152, !PT ;  /* 0x00000098c5b07209 */ /* 0x002fc60007810000 */
[----:B------:R-:W-:Y:S01]  /*f660*/  FADD.FTZ R201, R168, R201 ;  /* 0x000000c9a8c97221 */ /* 0x000fe20000010000 */
[C---:B------:R-:W-:Y:S01]  /*f670*/  FSETP.NEU.FTZ.AND P0, PT, R176.reuse, -INF , PT ;  /* 0xff800000b000780b */ /* 0x040fe20003f1d000 */
[----:B------:R-:W-:Y:S01]  /*f680*/  FMUL.FTZ R152, R176, UR48 ;  /* 0x00000030b0987c20 */ /* 0x000fe20008410000 */
[----:B------:R-:W1:Y:S01]  /*f690*/  MUFU.EX2 R189, R189 ;  /* 0x000000bd00bd7308 */ /* 0x000e620000000800 */
[C---:B----4-:R-:W-:Y:S01]  /*f6a0*/  FADD.FTZ R201, R185.reuse, R201 ;  /* 0x000000c9b9c97221 */ /* 0x050fe20000010000 */
[----:B------:R-:W-:Y:S02]  /*f6b0*/  F2FP.BF16.F32.PACK_AB R168, R185, R168 ;  /* 0x000000a8b9a8723e */ /* 0x000fe400000010ff */
[----:B------:R-:W-:-:S04]  /*f6c0*/  FSEL R152, R152, RZ, P0 ;  /* 0x000000ff98987208 */ /* 0x000fc80000000000 */
[----:B------:R-:W3:Y:S01]  /*f6d0*/  MUFU.EX2 R192, R192 ;  /* 0x000000c000c07308 */ /* 0x000ee20000000800 */
[--C-:B------:R-:W-:Y:S01]  /*f6e0*/  FFMA.FTZ R153, R170, UR48, -R152.reuse ;  /* 0x00000030aa997c23 */ /* 0x100fe20008010898 */
[--C-:B------:R-:W-:Y:S01]  /*f6f0*/  FFMA.FTZ R200, R154, UR48, -R152.reuse ;  /* 0x000000309ac87c23 */ /* 0x100fe20008010898 */
[--C-:B------:R-:W-:Y:S01]  /*f700*/  FFMA.FTZ R8, R155, UR48, -R152.reuse ;  /* 0x000000309b087c23 */ /* 0x100fe20008010898 */
[--C-:B------:R-:W-:Y:S01]  /*f710*/  FFMA.FTZ R197, R158, UR48, -R152.reuse ;  /* 0x000000309ec57c23 */ /* 0x100fe20008010898 */
[----:B------:R-:W-:Y:S01]  /*f720*/  F2FP.BF16.F32.PACK_AB R158, R165, R203 ;  /* 0x000000cba59e723e */ /* 0x000fe200000010ff */
[--C-:B------:R-:W-:Y:S01]  /*f730*/  FFMA.FTZ R159, R159, UR48, -R152.reuse ;  /* 0x000000309f9f7c23 */ /* 0x100fe20008010898 */
[--C-:B------:R-:W-:Y:S01]  /*f740*/  FFMA.FTZ R184, R162, UR48, -R152.reuse ;  /* 0x00000030a2b87c23 */ /* 0x100fe20008010898 */
[----:B------:R4:W-:Y:S01]  /*f750*/  MUFU.EX2 R169, R153 ;  /* 0x0000009900a97308 */ /* 0x0009e20000000800 */
[--C-:B------:R-:W-:Y:S01]  /*f760*/  FFMA.FTZ R163, R163, UR48, -R152.reuse ;  /* 0x00000030a3a37c23 */ /* 0x100fe20008010898 */
[--C-:B------:R-:W-:Y:S01]  /*f770*/  FFMA.FTZ R161, R166, UR48, -R152.reuse ;  /* 0x00000030a6a17c23 */ /* 0x100fe20008010898 */
[--C-:B------:R-:W-:Y:S01]  /*f780*/  FFMA.FTZ R167, R167, UR48, -R152.reuse ;  /* 0x00000030a7a77c23 */ /* 0x100fe20008010898 */
[--C-:B------:R-:W-:Y:S01]  /*f790*/  FFMA.FTZ R171, R171, UR48, -R152.reuse ;  /* 0x00000030abab7c23 */ /* 0x100fe20008010898 */
[--C-:B------:R-:W-:Y:S01]  /*f7a0*/  FFMA.FTZ R155, R174, UR48, -R152.reuse ;  /* 0x00000030ae9b7c23 */ /* 0x100fe20008010898 */
[--C-:B------:R-:W-:Y:S01]  /*f7b0*/  FFMA.FTZ R175, R175, UR48, -R152.reuse ;  /* 0x00000030afaf7c23 */ /* 0x100fe20008010898 */
[----:B------:R-:W-:Y:S01]  /*f7c0*/  F2FP.BF16.F32.PACK_AB R162, R173, R172 ;  /* 0x000000acada2723e */ /* 0x000fe200000010ff */
[----:B------:R-:W-:Y:S01]  /*f7d0*/  MUFU.EX2 R200, R200 ;  /* 0x000000c800c87308 */ /* 0x000fe20000000800 */
[----:B----4-:R-:W-:Y:S01]  /*f7e0*/  FSEL R153, R176, RZ, P0 ;  /* 0x000000ffb0997208 */ /* 0x010fe20000000000 */
[--C-:B------:R-:W-:Y:S01]  /*f7f0*/  FFMA.FTZ R202, R156, UR48, -R152.reuse ;  /* 0x000000309cca7c23 */ /* 0x100fe20008010898 */
[--C-:B------:R-:W-:Y:S01]  /*f800*/  FFMA.FTZ R179, R179, UR48, -R152.reuse ;  /* 0x00000030b3b37c23 */ /* 0x100fe20008010898 */
[--C-:B------:R-:W-:Y:S01]  /*f810*/  FFMA.FTZ R182, R182, UR48, -R152.reuse ;  /* 0x00000030b6b67c23 */ /* 0x100fe20008010898 */
[--C-:B------:R-:W-:Y:S01]  /*f820*/  FFMA.FTZ R183, R183, UR48, -R152.reuse ;  /* 0x00000030b7b77c23 */ /* 0x100fe20008010898 */
[----:B------:R-:W-:Y:S01]  /*f830*/  FADD.FTZ R5, -R153, R5 ;  /* 0x0000000599057221 */ /* 0x000fe20000010100 */
[--C-:B------:R-:W-:Y:S01]  /*f840*/  FFMA.FTZ R186, R186, UR48, -R152.reuse ;  /* 0x00000030baba7c23 */ /* 0x100fe20008010898 */
[----:B------:R-:W4:Y:S01]  /*f850*/  MUFU.EX2 R165, R8 ;  /* 0x0000000800a57308 */ /* 0x000f220000000800 */
[--C-:B------:R-:W-:Y:S01]  /*f860*/  FFMA.FTZ R187, R187, UR48, -R152.reuse ;  /* 0x00000030bbbb7c23 */ /* 0x100fe20008010898 */
[----:B------:R-:W-:Y:S01]  /*f870*/  FMUL.FTZ R5, R5, UR48 ;  /* 0x0000003005057c20 */ /* 0x000fe20008410000 */
[--C-:B------:R-:W-:Y:S01]  /*f880*/  FFMA.FTZ R190, R190, UR48, -R152.reuse ;  /* 0x00000030bebe7c23 */ /* 0x100fe20008010898 */
[--C-:B------:R-:W-:Y:S01]  /*f890*/  FFMA.FTZ R191, R191, UR48, -R152.reuse ;  /* 0x00000030bfbf7c23 */ /* 0x100fe20008010898 */
[--C-:B------:R-:W-:Y:S01]  /*f8a0*/  FFMA.FTZ R194, R194, UR48, -R152.reuse ;  /* 0x00000030c2c27c23 */ /* 0x100fe20008010898 */
[--C-:B------:R-:W-:Y:S01]  /*f8b0*/  FFMA.FTZ R195, R195, UR48, -R152.reuse ;  /* 0x00000030c3c37c23 */ /* 0x100fe20008010898 */
[--C-:B------:R-:W-:Y:S01]  /*f8c0*/  FFMA.FTZ R198, R198, UR48, -R152.reuse ;  /* 0x00000030c6c67c23 */ /* 0x100fe20008010898 */
[----:B------:R-:W5:Y:S01]  /*f8d0*/  MUFU.EX2 R5, R5 ;  /* 0x0000000500057308 */ /* 0x000f620000000800 */
[----:B------:R-:W-:Y:S01]  /*f8e0*/  FFMA.FTZ R199, R199, UR48, -R152 ;  /* 0x00000030c7c77c23 */ /* 0x000fe20008010898 */
[----:B0-----:R-:W-:Y:S01]  /*f8f0*/  FADD.FTZ R201, R188, R201 ;  /* 0x000000c9bcc97221 */ /* 0x001fe20000010000 */
[----:B------:R-:W-:Y:S01]  /*f900*/  F2FP.BF16.F32.PACK_AB R152, R226, R227 ;  /* 0x000000e3e298723e */ /* 0x000fe200000010ff */
[----:B------:R-:W-:Y:S01]  /*f910*/  IMAD.U32 R226, RZ, RZ, UR50 ;  /* 0x00000032ffe27e24 */ /* 0x000fe2000f8e00ff */
[----:B------:R-:W-:Y:S01]  /*f920*/  F2FP.BF16.F32.PACK_AB R154, R224, R225 ;  /* 0x000000e1e09a723e */ /* 0x000fe200000010ff */
[----:B-1----:R-:W-:Y:S01]  /*f930*/  FADD.FTZ R201, R189, R201 ;  /* 0x000000c9bdc97221 */ /* 0x002fe20000010000 */
[----:B------:R-:W-:Y:S01]  /*f940*/  F2FP.BF16.F32.PACK_AB R156, R222, R223 ;  /* 0x000000dfde9c723e */ /* 0x000fe200000010ff */
[----:B------:R-:W0:Y:S01]  /*f950*/  MUFU.EX2 R197, R197 ;  /* 0x000000c500c57308 */ /* 0x000e220000000800 */
[----:B------:R-:W-:Y:S01]  /*f960*/  ISETP.NE.AND P6, PT, R226, 0x3, PT ;  /* 0x00000003e200780c */ /* 0x000fe20003fc5270 */
[----:B---3--:R-:W-:Y:S01]  /*f970*/  FADD.FTZ R201, R192, R201 ;  /* 0x000000c9c0c97221 */ /* 0x008fe20000010000 */
[----:B----4-:R-:W-:-:S02]  /*f980*/  F2FP.BF16.F32.PACK_AB R153, R165, R200 ;  /* 0x000000c8a599723e */ /* 0x010fc400000010ff */
[----:B------:R-:W-:Y:S02]  /*f990*/  F2FP.BF16.F32.PACK_AB R166, R181, R180 ;  /* 0x000000b4b5a6723e */ /* 0x000fe400000010ff */
[----:B------:R-:W-:Y:S01]  /*f9a0*/  F2FP.BF16.F32.PACK_AB R170, R189, R188 ;  /* 0x000000bcbdaa723e */ /* 0x000fe200000010ff */
[----:B------:R-:W1:Y:S01]  /*f9b0*/  MUFU.EX2 R159, R159 ;  /* 0x0000009f009f7308 */ /* 0x000e620000000800 */
[----:B-----5:R-:W-:Y:S01]  /*f9c0*/  FFMA.FTZ R4, R5, R4, R200 ;  /* 0x0000000405047223 */ /* 0x020fe200000100c8 */
[-C--:B------:R-:W-:Y:S01]  /*f9d0*/  FMUL.FTZ R26, R26, R5.reuse ;  /* 0x000000051a1a7220 */ /* 0x080fe20000410000 */
[-C--:B------:R-:W-:Y:S01]  /*f9e0*/  FMUL.FTZ R27, R27, R5.reuse ;  /* 0x000000051b1b7220 */ /* 0x080fe20000410000 */
[-C--:B------:R-:W-:Y:S01]  /*f9f0*/  FMUL.FTZ R30, R30, R5.reuse ;  /* 0x000000051e1e7220 */ /* 0x080fe20000410000 */
[----:B------:R-:W-:Y:S01]  /*fa00*/  FADD.FTZ R4, R165, R4 ;  /* 0x00000004a5047221 */ /* 0x000fe20000010000 */
[-C--:B------:R-:W-:Y:S01]  /*fa10*/  FMUL.FTZ R31, R31, R5.reuse ;  /* 0x000000051f1f7220 */ /* 0x080fe20000410000 */
[-C--:B------:R-:W-:Y:S01]  /*fa20*/  FMUL.FTZ R34, R34, R5.reuse ;  /* 0x0000000522227220 */ /* 0x080fe20000410000 */
[----:B------:R-:W3:Y:S01]  /*fa30*/  MUFU.EX2 R184, R184 ;  /* 0x000000b800b87308 */ /* 0x000ee20000000800 */
        /* <DEDUP_REMOVED lines=39> */
[----:B------:R1:W4:Y:S01]  /*fcb0*/  MUFU.EX2 R173, R155 ;  /* 0x0000009b00ad7308 */ /* 0x0003220000000800 */
[----:B---3--:R-:W-:Y:S01]  /*fcc0*/  FADD.FTZ R4, R167, R4 ;  /* 0x00000004a7047221 */ /* 0x008fe20000010000 */
[-C--:B------:R-:W-:Y:S01]  /*fcd0*/  FMUL.FTZ R95, R95, R5.reuse ;  /* 0x000000055f5f7220 */ /* 0x080fe20000410000 */
[-C--:B------:R-:W-:Y:S01]  /*fce0*/  FMUL.FTZ R98, R98, R5.reuse ;  /* 0x0000000562627220 */ /* 0x080fe20000410000 */
[-C--:B------:R-:W-:Y:S01]  /*fcf0*/  FMUL.FTZ R99, R99, R5.reuse ;  /* 0x0000000563637220 */ /* 0x080fe20000410000 */
[----:B------:R-:W-:Y:S01]  /*fd00*/  FADD.FTZ R4, R169, R4 ;  /* 0x00000004a9047221 */ /* 0x000fe20000010000 */
[-C--:B------:R-:W-:Y:S01]  /*fd10*/  FMUL.FTZ R102, R102, R5.reuse ;  /* 0x0000000566667220 */ /* 0x080fe20000410000 */
[----:B------:R-:W-:Y:S01]  /*fd20*/  FMUL.FTZ R103, R103, R5 ;  /* 0x0000000567677220 */ /* 0x000fe20000410000 */
[----:B------:R-:W3:Y:S01]  /*fd30*/  MUFU.EX2 R175, R175 ;  /* 0x000000af00af7308 */ /* 0x000ee20000000800 */
[----:B0-----:R-:W-:Y:S01]  /*fd40*/  FADD.FTZ R4, R171, R4 ;  /* 0x00000004ab047221 */ /* 0x001fe20000010000 */
[----:B-1----:R-:W-:Y:S01]  /*fd50*/  F2FP.BF16.F32.PACK_AB R155, R159, R197 ;  /* 0x000000c59f9b723e */ /* 0x002fe200000010ff */
[----:B------:R-:W-:Y:S01]  /*fd60*/  FMUL.FTZ R106, R106, R5 ;  /* 0x000000056a6a7220 */ /* 0x000fe20000410000 */
[----:B------:R-:W-:Y:S01]  /*fd70*/  F2FP.BF16.F32.PACK_AB R159, R167, R161 ;  /* 0x000000a1a79f723e */ /* 0x000fe200000010ff */
[----:B------:R-:W-:Y:S01]  /*fd80*/  FMUL.FTZ R107, R107, R5 ;  /* 0x000000056b6b7220 */ /* 0x000fe20000410000 */
[----:B------:R-:W-:Y:S01]  /*fd90*/  F2FP.BF16.F32.PACK_AB R161, R171, R169 ;  /* 0x000000a9aba1723e */ /* 0x000fe200000010ff */
[-C--:B------:R-:W-:Y:S01]  /*fda0*/  FMUL.FTZ R110, R110, R5.reuse ;  /* 0x000000056e6e7220 */ /* 0x080fe20000410000 */
[----:B------:R-:W0:Y:S01]  /*fdb0*/  MUFU.EX2 R202, R202 ;  /* 0x000000ca00ca7308 */ /* 0x000e220000000800 */
[----:B----4-:R-:W-:Y:S01]  /*fdc0*/  FADD.FTZ R4, R173, R4 ;  /* 0x00000004ad047221 */ /* 0x010fe20000010000 */
        /* <DEDUP_REMOVED lines=27> */
[----:B------:R-:W-:-:S03]  /*ff80*/  FMUL.FTZ R151, R151, R5 ;  /* 0x0000000597977220 */ /* 0x000fc60000410000 */
[----:B------:R-:W1:Y:S01]  /*ff90*/  MUFU.EX2 R186, R186 ;  /* 0x000000ba00ba7308 */ /* 0x000e620000000800 */
[----:B---3--:R-:W-:-:S07]  /*ffa0*/  FADD.FTZ R4, R182, R4 ;  /* 0x00000004b6047221 */ /* 0x008fce0000010000 */
[----:B------:R-:W3:Y:S01]  /*ffb0*/  MUFU.EX2 R187, R187 ;  /* 0x000000bb00bb7308 */ /* 0x000ee20000000800 */
[C---:B0-----:R-:W-:Y:S01]  /*ffc0*/  FADD.FTZ R4, R183.reuse, R4 ;  /* 0x00000004b7047221 */ /* 0x041fe20000010000 */
[----:B------:R-:W-:-:S06]  /*ffd0*/  F2FP.BF16.F32.PACK_AB R167, R183, R182 ;  /* 0x000000b6b7a7723e */ /* 0x000fcc00000010ff */
[----:B------:R-:W0:Y:S01]  /*ffe0*/  MUFU.EX2 R190, R190 ;  /* 0x000000be00be7308 */ /* 0x000e220000000800 */
[----:B-1----:R-:W-:-:S07]  /*fff0*/  FADD.FTZ R4, R186, R4 ;  /* 0x00000004ba047221 */ /* 0x002fce0000010000 */
[----:B------:R-:W1:Y:S01]  /*10000*/  MUFU.EX2 R191, R191 ;  /* 0x000000bf00bf7308 */ /* 0x000e620000000800 */
[C---:B---3--:R-:W-:Y:S01]  /*10010*/  FADD.FTZ R4, R187.reuse, R4 ;  /* 0x00000004bb047221 */ /* 0x048fe20000010000 */
[----:B------:R-:W-:-:S06]  /*10020*/  F2FP.BF16.F32.PACK_AB R169, R187, R186 ;  /* 0x000000babba9723e */ /* 0x000fcc00000010ff */
[----:B------:R-:W3:Y:S01]  /*10030*/  MUFU.EX2 R194, R194 ;  /* 0x000000c200c27308 */ /* 0x000ee20000000800 */
[----:B0-----:R-:W-:-:S07]  /*10040*/  FADD.FTZ R4, R190, R4 ;  /* 0x00000004be047221 */ /* 0x001fce0000010000 */
[----:B------:R-:W0:Y:S01]  /*10050*/  MUFU.EX2 R193, R193 ;  /* 0x000000c100c17308 */ /* 0x000e220000000800 */
[C---:B-1----:R-:W-:Y:S01]  /*10060*/  FADD.FTZ R4, R191.reuse, R4 ;  /* 0x00000004bf047221 */ /* 0x042fe20000010000 */
[----:B------:R-:W-:-:S06]  /*10070*/  F2FP.BF16.F32.PACK_AB R171, R191, R190 ;  /* 0x000000bebfab723e */ /* 0x000fcc00000010ff */
        /* <DEDUP_REMOVED lines=8> */
[----:B---3--:R-:W-:-:S07]  /*10100*/  FADD.FTZ R201, R174, R201 ;  /* 0x000000c9aec97221 */ /* 0x008fce0000010000 */
[----:B------:R-:W3:Y:S01]  /*10110*/  MUFU.EX2 R199, R199 ;  /* 0x000000c700c77308 */ /* 0x000ee20000000800 */
[----:B0-----:R-:W-:Y:S01]  /*10120*/  FADD.FTZ R4, R198, R4 ;  /* 0x00000004c6047221 */ /* 0x001fe20000010000 */
[C---:B-1----:R-:W-:Y:S01]  /*10130*/  FADD.FTZ R8, R157.reuse, R201 ;  /* 0x000000c99d087221 */ /* 0x042fe20000010000 */
[----:B------:R-:W-:Y:S02]  /*10140*/  F2FP.BF16.F32.PACK_AB R174, R157, R174 ;  /* 0x000000ae9dae723e */ /* 0x000fe400000010ff */
[----:B------:R-:W-:Y:S02]  /*10150*/  F2FP.BF16.F32.PACK_AB R157, R163, R184 ;  /* 0x000000b8a39d723e */ /* 0x000fe400000010ff */
[----:B------:R-:W-:Y:S02]  /*10160*/  F2FP.BF16.F32.PACK_AB R163, R175, R173 ;  /* 0x000000adafa3723e */ /* 0x000fe400000010ff */
[----:B------:R-:W-:Y:S01]  /*10170*/  F2FP.BF16.F32.PACK_AB R173, R195, R194 ;  /* 0x000000c2c3ad723e */ /* 0x000fe200000010ff */
[C---:B---3--:R-:W-:Y:S01]  /*10180*/  FADD.FTZ R4, R199.reuse, R4 ;  /* 0x00000004c7047221 */ /* 0x048fe20000010000 */
[----:B------:R-:W-:Y:S01]  /*10190*/  F2FP.BF16.F32.PACK_AB R175, R199, R198 ;  /* 0x000000c6c7af723e */ /* 0x000fe200000010ff */
[----:B------:R-:W-:Y:S06]  /*101a0*/  @!P6 BRA `(.L_x_2988) ;  /* 0x000000000004e947 */ /* 0x000fec0003800000 */
[----:B------:R-:W-:Y:S01]  /*101b0*/  BPT.TRAP 0x1 ;  /* 0x000000040000795c */ /* 0x000fe20000300000 */
.L_x_2988:
[----:B------:R0:W1:Y:S01]  /*101c0*/  SYNCS.PHASECHK.TRANS64.TRYWAIT P0, [R9+URZ+0x22850], R20 ;  /* 0x02285014090075a7 */ /* 0x000062000800017f */
[----:B------:R-:W-:Y:S05]  /*101d0*/  @!P6 BRA `(.L_x_2989) ;  /* 0x000000000004e947 */ /* 0x000fea0003800000 */
[----:B------:R-:W-:Y:S01]  /*101e0*/  BPT.TRAP 0x1 ;  /* 0x000000040000795c */ /* 0x000fe20000300000 */
.L_x_2989:
[----:B------:R-:W-:Y:S04]  /*101f0*/  BSSY B0, `(.L_x_2990) ;  /* 0x0000004000007945 */ /* 0x000fe80003800000 */
[----:B-1----:R-:W-:Y:S05]  /*10200*/  @P0 BRA `(.L_x_2991) ;  /* 0x0000000000080947 */ /* 0x002fea0003800000 */
[----:B------:R-:W1:Y:S02]  /*10210*/  SYNCS.PHASECHK.TRANS64.TRYWAIT P0, [R9+URZ+0x22850], R20 ;  /* 0x02285014090075a7 */ /* 0x000e64000800017f */
[----:B-1----:R-:W-:Y:S05]  /*10220*/  @!P0 BRA `(.L_x_2992) ;  /* 0x0000014800e48947 */ /* 0x002fea0003800000 */
.L_x_2991:
[----:B------:R-:W-:Y:S05]  /*10230*/  BSYNC B0 ;  /* 0x0000000000007941 */ /* 0x000fea0003800000 */
.L_x_2990:
[----:B------:R-:W3:Y:S01]  /*10240*/  S2R R0, SR_TID.X ;  /* 0x0000000000007919 */ /* 0x000ee20000002100 */
[----:B------:R-:W-:Y:S05]  /*10250*/  WARPSYNC.ALL ;  /* 0x0000000000007948 */ /* 0x000fea0003800000 */
[----:B------:R-:W-:Y:S02]  /*10260*/  IMAD.MOV.U32 R180, RZ, RZ, 0xc00 ;  /* 0x00000c00ffb47424 */ /* 0x000fe400078e00ff */
[----:B------:R-:W-:Y:S02]  /*10270*/  IMAD.MOV.U32 R181, RZ, RZ, 0x40000040 ;  /* 0x40000040ffb57424 */ /* 0x000fe400078e00ff */
[----:B------:R-:W-:-:S02]  /*10280*/  IMAD R180, R2, R180, UR49 ;  /* 0x0000003102b47e24 */ /* 0x000fc4000f8e02b4 */
[----:B------:R-:W-:Y:S01]  /*10290*/  IMAD.U32 R5, RZ, RZ, UR50 ;  /* 0x00000032ff057e24 */ /* 0x000fe2000f8e00ff */
[----:B------:R-:W-:Y:S01]  /*102a0*/  R2UR UR7, R181 ;  /* 0x00000000b50772ca */ /* 0x000fe200000e0000 */
[----:B------:R-:W-:Y:S01]  /*102b0*/  IMAD.MOV.U32 R181, RZ, RZ, 0x40000040 ;  /* 0x40000040ffb57424 */ /* 0x000fe200078e00ff */
[----:B------:R-:W-:Y:S02]  /*102c0*/  R2UR UR6, R180 ;  /* 0x00000000b40672ca */ /* 0x000fe400000e0000 */
[----:B------:R-:W-:Y:S02]  /*102d0*/  ISETP.NE.AND P0, PT, R5, 0x3, PT ;  /* 0x000000030500780c */ /* 0x000fe40003f05270 */
[----:B---3--:R-:W-:-:S05]  /*102e0*/  SHF.R.U32.HI R0, RZ, 0x7, R0 ;  /* 0x00000007ff007819 */ /* 0x008fca0000011600 */
[----:B------:R-:W-:-:S05]  /*102f0*/  VIADD R0, R0, 0x8 ;  /* 0x0000000800007836 */ /* 0x000fca0000000000 */
[----:B------:R3:W-:Y:S06]  /*10300*/  BAR.SYNC.DEFER_BLOCKING R0, 0x100 ;  /* 0x000400000000751d */ /* 0x0007ec0000010000 */
[----:B------:R-:W-:-:S06]  /*10310*/  WARPGROUP.ARRIVE ;  /* 0x00000000000079c5 */ /* 0x000fcc0000000000 */
        /* <DEDUP_REMOVED lines=11> */
[----:B------:R-:W-:Y:S01]  /*103d0*/  VIADD R152, R180, 0x180 ;  /* 0x00000180b4987836 */ /* 0x000fe20000000000 */
[----:B------:R-:W-:Y:S01]  /*103e0*/  R2UR UR7, R153 ;  /* 0x00000000990772ca */ /* 0x000fe200000e0000 */
[----:B------:R-:W-:Y:S01]  /*103f0*/  IMAD.MOV.U32 R153, RZ, RZ, 0x40000040 ;  /* 0x40000040ff997424 */ /* 0x000fe200078e00ff */
[----:B------:R-:W-:Y:S02]  /*10400*/  WARPGROUP.DEPBAR.LE gsb0, 0x0 ;  /* 0x00008000000079c5 */ /* 0x000fe40000010000 */
[----:B------:R-:W-:-:S15]  /*10410*/  WARPGROUP.ARRIVE ;  /* 0x00000000000079c5 */ /* 0x000fde0000000000 */
[----:B------:R-:W-:-:S06]  /*10420*/  NOP ;  /* 0x0000000000007918 */ /* 0x000fcc0000000000 */
        /* <DEDUP_REMOVED lines=23> */
[----:B---3--:R-:W-:Y:S05]  /*105a0*/  @!P0 BRA `(.L_x_2993) ;  /* 0x0000000000048947 */ /* 0x008fea0003800000 */
[----:B------:R-:W-:Y:S01]  /*105b0*/  BPT.TRAP 0x1 ;  /* 0x000000040000795c */ /* 0x000fe20000300000 */
.L_x_2993:
[----:B------:R-:W3:Y:S01]  /*105c0*/  LDL R5, [R1] ;  /* 0x0000000001057983 */ /* 0x000ee20000100800 */
[----:B01----:R-:W-:Y:S02]  /*105d0*/  VIADD R9, R9, 0x22860 ;  /* 0x0002286009097836 */ /* 0x003fe40000000000 */
[----:B------:R-:W-:-:S05]  /*105e0*/  IMAD.U32 R0, RZ, RZ, UR47 ;  /* 0x0000002fff007e24 */ /* 0x000fca000f8e00ff */
[----:B------:R-:W-:-:S04]  /*105f0*/  PRMT R0, R0, 0x654, R9 ;  /* 0x0000065400007816 */ /* 0x000fc80000000009 */
[----:B------:R0:W-:Y:S02]  /*10600*/  SYNCS.ARRIVE.TRANS64.RED.A1T0 RZ, [R0+URZ], RZ ;  /* 0x000000ff00ff79a7 */ /* 0x0001e4000810043f */
[----:B0-----:R-:W-:Y:S01]  /*10610*/  IMAD.MOV.U32 R0, RZ, RZ, R178 ;  /* 0x000000ffff007224 */ /* 0x001fe200078e00b2 */
[C---:B---3--:R-:W-:Y:S01]  /*10620*/  ISETP.GT.AND P0, PT, R3.reuse, R5, PT ;  /* 0x000000050300720c */ /* 0x048fe20003f04270 */
[----:B------:R-:W-:Y:S02]  /*10630*/  VIADD R3, R3, 0xffffffff ;  /* 0xffffffff03037836 */ /* 0x000fe40000000000 */
[----:B------:R-:W-:-:S10]  /*10640*/  IMAD.MOV.U32 R5, RZ, RZ, R176 ;  /* 0x000000ffff057224 */ /* 0x000fd400078e00b0 */
[----:B------:R-:W-:Y:S05]  /*10650*/  @P0 BRA `(.L_x_2994) ;  /* 0xffffffcc006c0947 */ /* 0x000fea000383ffff */
[----:B------:R-:W-:Y:S02]  /*10660*/  IMAD.MOV.U32 R5, RZ, RZ, R176 ;  /* 0x000000ffff057224 */ /* 0x000fe400078e00b0 */
[----:B------:R-:W-:-:S07]  /*10670*/  IMAD.MOV.U32 R0, RZ, RZ, R178 ;  /* 0x000000ffff007224 */ /* 0x000fce00078e00b2 */
.L_x_2974:
[----:B------:R-:W0:Y:S01]  /*10680*/  LDC R9, c[0x0][0x448] ;  /* 0x00011200ff097b82 */ /* 0x000e220000000800 */
[----:B------:R-:W-:Y:S01]  /*10690*/  VIADD R20, R228, 0x7f ;  /* 0x0000007fe4147836 */ /* 0x000fe20000000000 */
[----:B------:R-:W-:-:S06]  /*106a0*/  LOP3.LUT R16, R16, 0xfff7ffff, RZ, 0xc0, !PT ;  /* 0xfff7ffff10107812 */ /* 0x000fcc00078ec0ff */
[----:B------:R-:W1:Y:S01]  /*106b0*/  LDC R154, c[0x0][0x9e4] ;  /* 0x00027900ff9a7b82 */ /* 0x000e620000000800 */
[----:B0-----:R-:W-:-:S13]  /*106c0*/  ISETP.NE.AND P0, PT, R9, 0x1, PT ;  /* 0x000000010900780c */ /* 0x001fda0003f05270 */
[----:B------:R-:W0:Y:S01]  /*106d0*/  @P0 LDC R152, c[0x0][0x44c] ;  /* 0x00011300ff980b82 */ /* 0x000e220000000800 */
[----:B------:R-:W-:-:S04]  /*106e0*/  @P0 LOP3.LUT R16, R16, 0x80000, RZ, 0xfc, !PT ;  /* 0x0008000010100812 */ /* 0x000fc800078efcff */
[----:B------:R-:W-:-:S03]  /*106f0*/  LOP3.LUT R16, R16, 0xffefffff, RZ, 0xc0, !PT ;  /* 0xffefffff10107812 */ /* 0x000fc600078ec0ff */
[----:B------:R-:W3:Y:S01]  /*10700*/  @P0 LDC R9, c[0x0][0x450] ;  /* 0x00011400ff090b82 */ /* 0x000ee20000000800 */
[----:B0-----:R-:W-:-:S05]  /*10710*/  @P0 IMAD.HI.U32 R152, R20, R152, RZ ;  /* 0x0000009814980227 */ /* 0x001fca00078e00ff */
[----:B---3--:R-:W-:Y:S02]  /*10720*/  @P0 SHF.R.U32.HI R20, RZ, R9, R152 ;  /* 0x00000009ff140219 */ /* 0x008fe40000011698 */
[----:B-1----:R-:W-:Y:S02]  /*10730*/  ISETP.GE.AND P0, PT, R154, 0x1, PT ;  /* 0x000000019a00780c */ /* 0x002fe40003f06270 */
[----:B------:R-:W-:-:S05]  /*10740*/  IADD3 R9, R210, 0x1, -R207 ;  /* 0x00000001d2097810 */ /* 0x000fca0007ffe8cf */
[----:B------:R-:W-:-:S04]  /*10750*/  IMAD.IADD R20, R9, 0x1, R20 ;  /* 0x0000000109147824 */ /* 0x000fc800078e0214 */
[----:B------:R-:W-:Y:S02]  /*10760*/  VIADD R9, R20, -UR46 ;  /* 0x8000002e14097c36 */ /* 0x000fe40008000000 */
[----:B------:R-:W-:Y:S01]  /*10770*/  @P0 LOP3.LUT R16, R16, 0x100000, RZ, 0xfc, !PT ;  /* 0x0010000010100812 */ /* 0x000fe200078efcff */
        /* <DEDUP_REMOVED lines=11> */
.L_x_2997:
[----:B------:R-:W-:-:S13]  /*10830*/  ISETP.NE.AND P0, PT, R154, 0x1, PT ;  /* 0x000000019a00780c */ /* 0x000fda0003f05270 */
[----:B------:R-:W0:Y:S02]  /*10840*/  @P0 LDC.64 R152, c[0x0][0x9e8] ;  /* 0x00027a00ff980b82 */ /* 0x000e240000000a00 */
[----:B0-----:R-:W-:-:S05]  /*10850*/  @P0 IMAD.HI.U32 R152, R20, R152, RZ ;  /* 0x0000009814980227 */ /* 0x001fca00078e00ff */
[----:B------:R-:W-:-:S07]  /*10860*/  @P0 SHF.R.U32.HI R20, RZ, R153, R152 ;  /* 0x00000099ff140219 */ /* 0x000fce0000011698 */
.L_x_2998:
[----:B------:R-:W-:Y:S05]  /*10870*/  BSYNC B0 ;  /* 0x0000000000007941 */ /* 0x000fea0003800000 */
.L_x_2996:
[----:B------:R-:W-:-:S05]  /*10880*/  IMAD R20, R20, R154, RZ ;  /* 0x0000009a14147224 */ /* 0x000fca00078e02ff */
[----:B------:R-:W-:-:S07]  /*10890*/  VIMNMX R9, R9, R20, !PT ;  /* 0x0000001409097248 */ /* 0x000fce0007fe0100 */
.L_x_2995:
[----:B------:R-:W3:Y:S01]  /*108a0*/  LDL R152, [R1+0x24] ;  /* 0x0000240001987983 */ /* 0x000ee20000100800 */
[----:B------:R-:W-:-:S04]  /*108b0*/  VIADD R9, R9, 0x5f ;  /* 0x0000005f09097836 */ /* 0x000fc80000000000 */
[----:B------:R-:W-:-:S05]  /*108c0*/  IMAD.HI R9, R9, 0x2aaaaaab, RZ ;  /* 0x2aaaaaab09097827 */ /* 0x000fca00078e02ff */
[----:B------:R-:W-:-:S04]  /*108d0*/  SHF.R.U32.HI R20, RZ, 0x1f, R9 ;  /* 0x0000001fff147819 */ /* 0x000fc80000011609 */
[----:B------:R-:W-:-:S04]  /*108e0*/  LEA.HI.SX32 R20, R9, R20, 0x1c ;  /* 0x0000001409147211 */ /* 0x000fc800078fe2ff */
[----:B---3--:R-:W-:-:S04]  /*108f0*/  VIMNMX R224, R152, R20, !PT ;  /* 0x0000001498e07248 */ /* 0x008fc80007fe0100 */
[----:B------:R-:W-:-:S13]  /*10900*/  ISETP.GE.AND P0, PT, R3, R224, PT ;  /* 0x000000e00300720c */ /* 0x000fda0003f06270 */
[----:B------:R-:W-:Y:S05]  /*10910*/  @!P0 BRA `(.L_x_2999) ;  /* 0x0000001c00f08947 */ /* 0x000fea0003800000 */
[----:B------:R-:W-:Y:S02]  /*10920*/  IMAD.MOV.U32 R201, RZ, RZ, R5 ;  /* 0x000000ffffc97224 */ /* 0x000fe400078e0005 */
[----:B------:R-:W-:Y:S02]  /*10930*/  IMAD.MOV.U32 R200, RZ, RZ, R0 ;  /* 0x000000ffffc87224 */ /* 0x000fe400078e0000 */
[----:B------:R-:W-:-:S07]  /*10940*/  IMAD.MOV.U32 R20, RZ, RZ, R3 ;  /* 0x000000ffff147224 */ /* 0x000fce00078e0003 */
.L_x_3011:
[----:B0-----:R-:W-:Y:S01]  /*10950*/  IMAD.U32 R3, RZ, RZ, UR50 ;  /* 0x00000032ff037e24 */ /* 0x001fe2000f8e00ff */
[----:B------:R-:W-:Y:S05]  /*10960*/  YIELD ;  /* 0x0000000000007946 */ /* 0x000fea0003800000 */
[----:B------:R-:W-:Y:S01]  /*10970*/  ISETP.NE.AND P2, PT, R3, 0x3, PT ;  /* 0x000000030300780c */ /* 0x000fe20003f45270 */
[----:B------:R-:W-:Y:S02]  /*10980*/  VIADD R2, R2, 0x1 ;  /* 0x0000000102027836 */ /* 0x000fe40000000000 */
[----:B------:R-:W-:Y:S02]  /*10990*/  IMAD.MOV.U32 R0, RZ, RZ, R20 ;  /* 0x000000ffff007224 */ /* 0x000fe400078e0014 */
[----:B------:R-:W-:Y:S01]  /*109a0*/  VIADD R20, R20, 0xffffffff ;  /* 0xffffffff14147836 */ /* 0x000fe20000000000 */
[----:B------:R-:W-:-:S02]  /*109b0*/  ISETP.NE.AND P1, PT, R2, 0x2, PT ;  /* 0x000000020200780c */ /* 0x000fc40003f25270 */
[----:B------:R-:W-:Y:S02]  /*109c0*/  ISETP.GT.AND P0, PT, R0, R224, PT ;  /* 0x000000e00000720c */ /* 0x000fe40003f04270 */
[----:B------:R-:W-:Y:S02]  /*109d0*/  SEL R0, RZ, 0x1, P1 ;  /* 0x00000001ff007807 */ /* 0x000fe40000800000 */
[----:B------:R-:W-:Y:S02]  /*109e0*/  SEL R2, R2, RZ, P1 ;  /* 0x000000ff02027207 */ /* 0x000fe40000800000 */
[----:B------:R-:W-:Y:S01]  /*109f0*/  LOP3.LUT R206, R206, R0, RZ, 0x3c, !PT ;  /* 0x00000000cece7212 */ /* 0x000fe200078e3cff */
[----:B------:R-:W-:Y:S06]  /*10a00*/  @!P2 BRA `(.L_x_3000) ;  /* 0x000000000004a947 */ /* 0x000fec0003800000 */
[----:B------:R-:W-:Y:S01]  /*10a10*/  BPT.TRAP 0x1 ;  /* 0x000000040000795c */ /* 0x000fe20000300000 */
.L_x_3000:
[----:B------:R-:W-:Y:S01]  /*10a20*/  IMAD R3, R2, 0x8, R23 ;  /* 0x0000000802037824 */ /* 0x000fe200078e0217 */
[----:B------:R-:W-:-:S04]  /*10a30*/  SHF.L.U32 R9, R206, 0x1f, RZ ;  /* 0x0000001fce097819 */ /* 0x000fc800000006ff */
[----:B------:R0:W1:Y:S01]  /*10a40*/  SYNCS.PHASECHK.TRANS64.TRYWAIT P1, [R3+URZ+0x22830], R9 ;  /* 0x02283009030075a7 */ /* 0x000062000802017f */
[----:B------:R-:W-:Y:S05]  /*10a50*/  @!P2 BRA `(.L_x_3001) ;  /* 0x000000000004a947 */ /* 0x000fea0003800000 */
[----:B------:R-:W-:Y:S01]  /*10a60*/  BPT.TRAP 0x1 ;  /* 0x000000040000795c */ /* 0x000fe20000300000 */
.L_x_3001:
[----:B------:R-:W-:Y:S02]  /*10a70*/  IMAD R156, R2, 0x300, R229 ;  /* 0x00000300029c7824 */ /* 0x000fe400078e02e5 */
[----:B------:R-:W-:Y:S01]  /*10a80*/  IMAD.MOV.U32 R157, RZ, RZ, 0x40000040 ;  /* 0x40000040ff9d7424 */ /* 0x000fe200078e00ff */
[----:B-1----:R-:W-:Y:S06]  /*10a90*/  @P1 BRA `(.L_x_3002) ;  /* 0x0000000000081947 */ /* 0x002fec0003800000 */
[----:B------:R-:W1:Y:S02]  /*10aa0*/  SYNCS.PHASECHK.TRANS64.TRYWAIT P1, [R3+URZ+0x22830], R9 ;  /* 0x02283009030075a7 */ /* 0x000e64000802017f */
[----:B-1----:R-:W-:Y:S05]  /*10ab0*/  @!P1 BRA `(.L_x_3003) ;  /* 0x0000014000d49947 */ /* 0x002fea0003800000 */
.L_x_3002:
        /* <DEDUP_REMOVED lines=14> */
[----:B------:R-:W3:Y:S01]  /*10ba0*/  S2R R5, SR_TID.X ;  /* 0x0000000000057919 */ /* 0x000ee20000002100 */
        /* <DEDUP_REMOVED lines=13> */
[----:B---3--:R-:W-:-:S04]  /*10c80*/  SHF.R.U32.HI R5, RZ, 0x7, R5 ;  /* 0x00000007ff057819 */ /* 0x008fc80000011605 */
[----:B--2---:R-:W-:Y:S01]  /*10c90*/  IADD3 R21, -R5, 0xb, RZ ;  /* 0x0000000b05157810 */ /* 0x004fe20007ffe1ff */
        /* <DEDUP_REMOVED lines=13> */
.L_x_3004:
        /* <DEDUP_REMOVED lines=28> */
[----:B---3--:R-:W-:-:S05]  /*10f30*/  FMNMX.FTZ R0, R0, R5, !PT ;  /* 0x0000000500007209 */ /* 0x008fca0007810000 */
        /* <DEDUP_REMOVED lines=25> */
[----:B------:R-:W4:Y:S01]  /*110d0*/  MUFU.EX2 R153, R153 ;  /* 0x0000009900997308 */ /* 0x000f220000000800 */
[--C-:B------:R-:W-:Y:S01]  /*110e0*/  FFMA.FTZ R192, R192, UR48, -R5.reuse ;  /* 0x00000030c0c07c23 */ /* 0x100fe20008010805 */
[--C-:B------:R-:W-:Y:S01]  /*110f0*/  FFMA.FTZ R193, R193, UR48, -R5.reuse ;  /* 0x00000030c1c17c23 */ /* 0x100fe20008010805 */
[--C-:B------:R-:W-:Y:S01]  /*11100*/  FFMA.FTZ R196, R196, UR48, -R5.reuse ;  /* 0x00000030c4c47c23 */ /* 0x100fe20008010805 */
[----:B------:R-:W-:-:S04]  /*11110*/  FFMA.FTZ R197, R197, UR48, -R5 ;  /* 0x00000030c5c57c23 */ /* 0x000fc80008010805 */
        /* <DEDUP_REMOVED lines=16> */
[----:B------:R-:W-:Y:S01]  /*11220*/  MUFU.EX2 R222, R164 ;  /* 0x000000a400de7308 */ /* 0x000fe20000000800 */
[----:B-----5:R-:W-:Y:S01]  /*11230*/  FADD.FTZ R5, R156, R5 ;  /* 0x000000059c057221 */ /* 0x020fe20000010000 */
[-C--:B------:R-:W-:Y:S01]  /*11240*/  FMUL.FTZ R45, R45, R172.reuse ;  /* 0x000000ac2d2d7220 */ /* 0x080fe20000410000 */
[-C--:B------:R-:W-:Y:S01]  /*11250*/  FMUL.FTZ R48, R48, R172.reuse ;  /* 0x000000ac30307220 */ /* 0x080fe20000410000 */
[-C--:B------:R-:W-:Y:S01]  /*11260*/  FMUL.FTZ R49, R49, R172.reuse ;  /* 0x000000ac31317220 */ /* 0x080fe20000410000 */
[-C--:B------:R-:W-:Y:S01]  /*11270*/  FMUL.FTZ R52, R52, R172.reuse ;  /* 0x000000ac34347220 */ /* 0x080fe20000410000 */
[-C--:B------:R-:W-:Y:S01]  /*11280*/  FMUL.FTZ R53, R53, R172.reuse ;  /* 0x000000ac35357220 */ /* 0x080fe20000410000 */
[-C--:B------:R-:W-:Y:S01]  /*11290*/  FMUL.FTZ R56, R56, R172.reuse ;  /* 0x000000ac38387220 */ /* 0x080fe20000410000 */
[----:B------:R-:W-:Y:S01]  /*112a0*/  MUFU.EX2 R164, R185 ;  /* 0x000000b900a47308 */ /* 0x000fe20000000800 */
[----:B---3--:R-:W-:Y:S01]  /*112b0*/  FADD.FTZ R8, R157, R5 ;  /* 0x000000059d087221 */ /* 0x008fe20000010000 */
[----:B------:R-:W-:Y:S01]  /*112c0*/  FMNMX.FTZ R5, R154, R201, !PT ;  /* 0x000000c99a057209 */ /* 0x000fe20007810000 */
[----:B------:R-:W-:Y:S01]  /*112d0*/  FMUL.FTZ R57, R57, R172 ;  /* 0x000000ac39397220 */ /* 0x000fe20000410000 */
[----:B------:R-:W-:Y:S01]  /*112e0*/  F2FP.BF16.F32.PACK_AB R202, R157, R156 ;  /* 0x0000009c9dca723e */ /* 0x000fe200000010ff */
[-C--:B------:R-:W-:Y:S01]  /*112f0*/  FMUL.FTZ R60, R60, R172.reuse ;  /* 0x000000ac3c3c7220 */ /* 0x080fe20000410000 */
[----:B------:R-:W-:Y:S01]  /*11300*/  FMNMX.FTZ R5, R155, R5, !PT ;  /* 0x000000059b057209 */ /* 0x000fe20007810000 */
[-C--:B------:R-:W-:Y:S01]  /*11310*/  FMUL.FTZ R61, R61, R172.reuse ;  /* 0x000000ac3d3d7220 */ /* 0x080fe20000410000 */
[----:B------:R3:W-:Y:S01]  /*11320*/  MUFU.EX2 R156, R169 ;  /* 0x000000a9009c7308 */ /* 0x0007e20000000800 */
[-C--:B------:R-:W-:Y:S01]  /*11330*/  FMUL.FTZ R64, R64, R172.reuse ;  /* 0x000000ac40407220 */ /* 0x080fe20000410000 */
[----:B------:R-:W-:Y:S01]  /*11340*/  FMNMX.FTZ R5, R158, R5, !PT ;  /* 0x000000059e057209 */ /* 0x000fe20007810000 */
[-C--:B------:R-:W-:Y:S01]  /*11350*/  FMUL.FTZ R65, R65, R172.reuse ;  /* 0x000000ac41417220 */ /* 0x080fe20000410000 */
[-C--:B------:R-:W-:Y:S01]  /*11360*/  FMUL.FTZ R68, R68, R172.reuse ;  /* 0x000000ac44447220 */ /* 0x080fe20000410000 */
[-C--:B------:R-:W-:Y:S01]  /*11370*/  FMUL.FTZ R69, R69, R172.reuse ;  /* 0x000000ac45457220 */ /* 0x080fe20000410000 */
[----:B------:R-:W-:Y:S01]  /*11380*/  FMNMX.FTZ R5, R159, R5, !PT ;  /* 0x000000059f057209 */ /* 0x000fe20007810000 */
[-C--:B------:R-:W-:Y:S01]  /*11390*/  FMUL.FTZ R72, R72, R172.reuse ;  /* 0x000000ac48487220 */ /* 0x080fe20000410000 */
[----:B------:R-:W-:Y:S01]  /*113a0*/  MUFU.EX2 R223, R160 ;  /* 0x000000a000df7308 */ /* 0x000fe20000000800 */
[-C--:B------:R-:W-:Y:S01]  /*113b0*/  FMUL.FTZ R73, R73, R172.reuse ;  /* 0x000000ac49497220 */ /* 0x080fe20000410000 */
[----:B------:R-:W-:Y:S01]  /*113c0*/  FMNMX.FTZ R5, R162, R5, !PT ;  /* 0x00000005a2057209 */ /* 0x000fe20007810000 */
[-C--:B------:R-:W-:Y:S01]  /*113d0*/  FMUL.FTZ R76, R76, R172.reuse ;  /* 0x000000ac4c4c7220 */ /* 0x080fe20000410000 */
[-C--:B------:R-:W-:Y:S01]  /*113e0*/  FMUL.FTZ R77, R77, R172.reuse ;  /* 0x000000ac4d4d7220 */ /* 0x080fe20000410000 */
        /* <DEDUP_REMOVED lines=56> */
[----:B------:R-:W-:Y:S01]  /*11770*/  FMUL.FTZ R149, R149, R172 ;  /* 0x000000ac95957220 */ /* 0x000fe20000410000 */
[----:B------:R-:W-:-:S02]  /*11780*/  FMNMX.FTZ R5, R191, R5, !PT ;  /* 0x00000005bf057209 */ /* 0x000fc40007810000 */
[----:B------:R-:W-:Y:S02]  /*11790*/  MUFU.EX2 R184, R184 ;  /* 0x000000b800b87308 */ /* 0x000fe40000000800 */
[----:B------:R-:W-:-:S04]  /*117a0*/  FMNMX.FTZ R5, R194, R5, !PT ;  /* 0x00000005c2057209 */ /* 0x000fc80007810000 */
[----:B------:R-:W-:Y:S02]  /*117b0*/  FMNMX.FTZ R5, R195, R5, !PT ;  /* 0x00000005c3057209 */ /* 0x000fe40007810000 */
[----:B------:R-:W-:Y:S02]  /*117c0*/  MUFU.EX2 R188, R188 ;  /* 0x000000bc00bc7308 */ /* 0x000fe40000000800 */
[----:B------:R-:W-:-:S04]  /*117d0*/  FMNMX.FTZ R5, R198, R5, !PT ;  /* 0x00000005c6057209 */ /* 0x000fc80007810000 */
[----:B------:R-:W-:Y:S02]  /*117e0*/  FMNMX.FTZ R5, R199, R5, !PT ;  /* 0x00000005c7057209 */ /* 0x000fe40007810000 */
[----:B------:R-:W-:Y:S03]  /*117f0*/  MUFU.EX2 R189, R189 ;  /* 0x000000bd00bd7308 */ /* 0x000fe60000000800 */
[----:B------:R-:W5:Y:S05]  /*11800*/  SHFL.BFLY PT, R152, R5, 0x2, 0x1f ;  /* 0x0c401f0005987f89 */ /* 0x000f6a00000e0000 */
[----:B------:R-:W-:Y:S08]  /*11810*/  MUFU.EX2 R168, R192 ;  /* 0x000000c000a87308 */ /* 0x000ff00000000800 */
[----:B------:R-:W-:Y:S08]  /*11820*/  MUFU.EX2 R193, R193 ;  /* 0x000000c100c17308 */ /* 0x000ff00000000800 */
[----:B------:R-:W-:Y:S01]  /*11830*/  MUFU.EX2 R196, R196 ;  /* 0x000000c400c47308 */ /* 0x000fe20000000800 */
[----:B-----5:R-:W-:-:S05]  /*11840*/  FMNMX.FTZ R5, R5, R152, !PT ;  /* 0x0000009805057209 */ /* 0x020fca0007810000 */
[----:B------:R-:W5:Y:S02]  /*11850*/  SHFL.BFLY PT, R153, R5, 0x1, 0x1f ;  /* 0x0c201f0005997f89 */ /* 0x000f6400000e0000 */
[----:B------:R-:W-:Y:S08]  /*11860*/  MUFU.EX2 R152, R161 ;  /* 0x000000a100987308 */ /* 0x000ff00000000800 */
[----:B------:R-:W-:Y:S01]  /*11870*/  MUFU.EX2 R161, R203 ;  /* 0x000000cb00a17308 */ /* 0x000fe20000000800 */
[----:B-----5:R-:W-:-:S05]  /*11880*/  FMNMX.FTZ R5, R5, R153, !PT ;  /* 0x0000009905057209 */ /* 0x020fca0007810000 */
[C---:B------:R-:W-:Y:S01]  /*11890*/  FMUL.FTZ R153, R5.reuse, UR48 ;  /* 0x0000003005997c20 */ /* 0x040fe20008410000 */
[----:B---3--:R-:W-:-:S03]  /*118a0*/  FADD.FTZ R169, -R5, R201 ;  /* 0x000000c905a97221 */ /* 0x008fc60000010100 */
[--C-:B------:R-:W-:Y:S01]  /*118b0*/  FFMA.FTZ R154, R154, UR48, -R153.reuse ;  /* 0x000000309a9a7c23 */ /* 0x100fe20008010899 */
[----:B------:R-:W-:Y:S01]  /*118c0*/  FMUL.FTZ R169, R169, UR48 ;  /* 0x00000030a9a97c20 */ /* 0x000fe20008410000 */
[--C-:B------:R-:W-:Y:S01]  /*118d0*/  FFMA.FTZ R155, R155, UR48, -R153.reuse ;  /* 0x000000309b9b7c23 */ /* 0x100fe20008010899 */
        /* <DEDUP_REMOVED lines=8> */
[--C-:B----4-:R-:W-:Y:S01]  /*11960*/  FFMA.FTZ R177, R170, UR48, -R153.reuse ;  /* 0x00000030aab17c23 */ /* 0x110fe20008010899 */
[--C-:B------:R-:W-:Y:S01]  /*11970*/  FFMA.FTZ R171, R171, UR48, -R153.reuse ;  /* 0x00000030abab7c23 */ /* 0x100fe20008010899 */
[----:B------:R-:W4:Y:S01]  /*11980*/  MUFU.EX2 R154, R154 ;  /* 0x0000009a009a7308 */ /* 0x000f220000000800 */
[--C-:B------:R-:W-:Y:S01]  /*11990*/  FFMA.FTZ R175, R175, UR48, -R153.reuse ;  /* 0x00000030afaf7c23 */ /* 0x100fe20008010899 */
[--C-:B------:R-:W-:Y:S01]  /*119a0*/  FFMA.FTZ R178, R178, UR48, -R153.reuse ;  /* 0x00000030b2b27c23 */ /* 0x100fe20008010899 */
[--C-:B------:R-:W-:Y:S01]  /*119b0*/  FFMA.FTZ R179, R179, UR48, -R153.reuse ;  /* 0x00000030b3b37c23 */ /* 0x100fe20008010899 */
[--C-:B------:R-:W-:Y:S01]  /*119c0*/  FFMA.FTZ R182, R182, UR48, -R153.reuse ;  /* 0x00000030b6b67c23 */ /* 0x100fe20008010899 */
[--C-:B------:R-:W-:Y:S01]  /*119d0*/  FFMA.FTZ R183, R183, UR48, -R153.reuse ;  /* 0x00000030b7b77c23 */ /* 0x100fe20008010899 */
[--C-:B------:R-:W-:Y:S01]  /*119e0*/  FFMA.FTZ R186, R186, UR48, -R153.reuse ;  /* 0x00000030baba7c23 */ /* 0x100fe20008010899 */
[--C-:B------:R-:W-:Y:S01]  /*119f0*/  FFMA.FTZ R187, R187, UR48, -R153.reuse ;  /* 0x00000030bbbb7c23 */ /* 0x100fe20008010899 */
[----:B------:R-:W5:Y:S01]  /*11a00*/  MUFU.EX2 R155, R155 ;  /* 0x0000009b009b7308 */ /* 0x000f620000000800 */
[--C-:B------:R-:W-:Y:S01]  /*11a10*/  FFMA.FTZ R190, R190, UR48, -R153.reuse ;  /* 0x00000030bebe7c23 */ /* 0x100fe20008010899 */
[--C-:B------:R-:W-:Y:S01]  /*11a20*/  FFMA.FTZ R191, R191, UR48, -R153.reuse ;  /* 0x00000030bfbf7c23 */ /* 0x100fe20008010899 */
[--C-:B------:R-:W-:Y:S01]  /*11a30*/  FFMA.FTZ R194, R194, UR48, -R153.reuse ;  /* 0x00000030c2c27c23 */ /* 0x100fe20008010899 */
[--C-:B------:R-:W-:Y:S01]  /*11a40*/  FFMA.FTZ R195, R195, UR48, -R153.reuse ;  /* 0x00000030c3c37c23 */ /* 0x100fe20008010899 */
[--C-:B------:R-:W-:Y:S01]  /*11a50*/  FFMA.FTZ R198, R198, UR48, -R153.reuse ;  /* 0x00000030c6c67c23 */ /* 0x100fe20008010899 */
[----:B------:R-:W-:Y:S01]  /*11a60*/  FFMA.FTZ R199, R199, UR48, -R153 ;  /* 0x00000030c7c77c23 */ /* 0x000fe20008010899 */
[----:B---3--:R-:W-:Y:S01]  /*11a70*/  IMAD.U32 R169, RZ, RZ, UR47 ;  /* 0x0000002fffa97e24 */ /* 0x008fe2000f8e00ff */
[----:B------:R-:W3:Y:S01]  /*11a80*/  MUFU.EX2 R158, R158 ;  /* 0x0000009e009e7308 */ /* 0x000ee20000000800 */
[----:B----4-:R-:W-:Y:S01]  /*11a90*/  FFMA.FTZ R4, R174, R4, R154 ;  /* 0x00000004ae047223 */ /* 0x010fe2000001009a */
[-C--:B------:R-:W-:Y:S01]  /*11aa0*/  FMUL.FTZ R26, R26, R174.reuse ;  /* 0x000000ae1a1a7220 */ /* 0x080fe20000410000 */
[-C--:B------:R-:W-:Y:S01]  /*11ab0*/  FMUL.FTZ R27, R27, R174.reuse ;  /* 0x000000ae1b1b7220 */ /* 0x080fe20000410000 */
[-C--:B------:R-:W-:Y:S01]  /*11ac0*/  FMUL.FTZ R30, R30, R174.reuse ;  /* 0x000000ae1e1e7220 */ /* 0x080fe20000410000 */
[-C--:B------:R-:W-:Y:S01]  /*11ad0*/  FMUL.FTZ R31, R31, R174.reuse ;  /* 0x000000ae1f1f7220 */ /* 0x080fe20000410000 */
[-C--:B------:R-:W-:Y:S01]  /*11ae0*/  FMUL.FTZ R34, R34, R174.reuse ;  /* 0x000000ae22227220 */ /* 0x080fe20000410000 */
[----:B------:R-:W-:Y:S01]  /*11af0*/  FMUL.FTZ R35, R35, R174 ;  /* 0x000000ae23237220 */ /* 0x000fe20000410000 */
[----:B------:R-:W4:Y:S01]  /*11b00*/  MUFU.EX2 R203, R159 ;  /* 0x0000009f00cb7308 */ /* 0x000f220000000800 */
[C---:B-----5:R-:W-:Y:S01]  /*11b10*/  FADD.FTZ R4, R155.reuse, R4 ;  /* 0x000000049b047221 */ /* 0x060fe20000010000 */
[----:B------:R-:W-:Y:S01]  /*11b20*/  F2FP.BF16.F32.PACK_AB R201, R155, R154 ;  /* 0x0000009a9bc9723e */ /* 0x000fe200000010ff */
[----:B------:R-:W-:Y:S01]  /*11b30*/  FADD.FTZ R154, R223, R8 ;  /* 0x00000008df9a7221 */ /* 0x000fe20000010000 */
[-C--:B------:R-:W-:Y:S01]  /*11b40*/  FMUL.FTZ R38, R38, R174.reuse ;  /* 0x000000ae26267220 */ /* 0x080fe20000410000 */
[-C--:B------:R-:W-:Y:S01]  /*11b50*/  FMUL.FTZ R39, R39, R174.reuse ;  /* 0x000000ae27277220 */ /* 0x080fe20000410000 */
[-C--:B------:R-:W-:Y:S01]  /*11b60*/  FMUL.FTZ R42, R42, R174.reuse ;  /* 0x000000ae2a2a7220 */ /* 0x080fe20000410000 */
[-C--:B------:R-:W-:Y:S01]  /*11b70*/  FMUL.FTZ R43, R43, R174.reuse ;  /* 0x000000ae2b2b7220 */ /* 0x080fe20000410000 */
[----:B------:R5:W0:Y:S01]  /*11b80*/  MUFU.EX2 R153, R162 ;  /* 0x000000a200997308 */ /* 0x000a220000000800 */
        /* <DEDUP_REMOVED lines=8> */
[----:B----4-:R-:W-:Y:S01]  /*11c10*/  FADD.FTZ R4, R203, R4 ;  /* 0x00000004cb047221 */ /* 0x010fe20000010000 */
[----:B-----5:R-:W-:Y:S01]  /*11c20*/  VIADD R162, R3, 0x22840 ;  /* 0x0002284003a27836 */ /* 0x020fe20000000000 */
[----:B------:R-:W-:Y:S01]  /*11c30*/  F2FP.BF16.F32.PACK_AB R203, R203, R158 ;  /* 0x0000009ecbcb723e */ /* 0x000fe200000010ff */
[-C--:B------:R-:W-:Y:S01]  /*11c40*/  FMUL.FTZ R58, R58, R174.reuse ;  /* 0x000000ae3a3a7220 */ /* 0x080fe20000410000 */
[----:B------:R-:W-:Y:S01]  /*11c50*/  F2FP.BF16.F32.PACK_AB R158, R173, R161 ;  /* 0x000000a1ad9e723e */ /* 0x000fe200000010ff */
[----:B------:R-:W-:Y:S01]  /*11c60*/  FMUL.FTZ R59, R59, R174 ;  /* 0x000000ae3b3b7220 */ /* 0x000fe20000410000 */
[----:B------:R-:W-:Y:S01]  /*11c70*/  PRMT R162, R169, 0x654, R162 ;  /* 0x00000654a9a27816 */ /* 0x000fe200000000a2 */
[----:B------:R-:W4:Y:S01]  /*11c80*/  MUFU.EX2 R166, R166 ;  /* 0x000000a600a67308 */ /* 0x000f220000000800 */
[----:B0-----:R-:W-:Y:S01]  /*11c90*/  FADD.FTZ R8, R153, R4 ;  /* 0x0000000499087221 */ /* 0x001fe20000010000 */
[C---:B------:R-:W-:Y:S01]  /*11ca0*/  FADD.FTZ R4, R152.reuse, R154 ;  /* 0x0000009a98047221 */ /* 0x040fe20000010000 */
[----:B------:R-:W-:Y:S01]  /*11cb0*/  F2FP.BF16.F32.PACK_AB R154, R165, R222 ;  /* 0x000000dea59a723e */ /* 0x000fe200000010ff */
[----:B------:R0:W-:Y:S01]  /*11cc0*/  SYNCS.ARRIVE.TRANS64.RED.A1T0 RZ, [R162+URZ], RZ ;  /* 0x000000ffa2ff79a7 */ /* 0x0001e2000810043f */
[----:B------:R-:W-:Y:S01]  /*11cd0*/  F2FP.BF16.F32.PACK_AB R152, R152, R223 ;  /* 0x000000df9898723e */ /* 0x000fe200000010ff */
[----:B------:R-:W-:Y:S01]  /*11ce0*/  FADD.FTZ R4, R222, R4 ;  /* 0x00000004de047221 */ /* 0x000fe20000010000 */
[-C--:B------:R-:W-:Y:S01]  /*11cf0*/  FMUL.FTZ R62, R62, R174.reuse ;  /* 0x000000ae3e3e7220 */ /* 0x080fe20000410000 */
[----:B------:R-:W5:Y:S01]  /*11d00*/  MUFU.EX2 R167, R167 ;  /* 0x000000a700a77308 */ /* 0x000f620000000800 */
[----:B---3--:R-:W-:Y:S01]  /*11d10*/  FADD.FTZ R8, R163, R8 ;  /* 0x00000008a3087221 */ /* 0x008fe20000010000 */
[----:B------:R-:W-:Y:S01]  /*11d20*/  FADD.FTZ R4, R165, R4 ;  /* 0x00000004a5047221 */ /* 0x000fe20000010000 */
[----:B------:R-:W-:Y:S01]  /*11d30*/  F2FP.BF16.F32.PACK_AB R153, R163, R153 ;  /* 0x00000099a399723e */ /* 0x000fe200000010ff */
[----:B------:R-:W-:Y:S01]  /*11d40*/  FMUL.FTZ R63, R63, R174 ;  /* 0x000000ae3f3f7220 */ /* 0x000fe20000410000 */
[----:B0-----:R-:W-:Y:S01]  /*11d50*/  F2FP.BF16.F32.PACK_AB R162, R181, R180 ;  /* 0x000000b4b5a2723e */ /* 0x001fe200000010ff */
[----:B------:R-:W-:Y:S01]  /*11d60*/  FADD.FTZ R4, R157, R4 ;  /* 0x000000049d047221 */ /* 0x000fe20000010000 */
[-C--:B------:R-:W-:Y:S01]  /*11d70*/  FMUL.FTZ R66, R66, R174.reuse ;  /* 0x000000ae42427220 */ /* 0x080fe20000410000 */
[----:B------:R-:W0:Y:S01]  /*11d80*/  MUFU.EX2 R177, R177 ;  /* 0x000000b100b17308 */ /* 0x000e220000000800 */
[----:B----4-:R-:W-:Y:S01]  /*11d90*/  FADD.FTZ R8, R166, R8 ;  /* 0x00000008a6087221 */ /* 0x010fe20000010000 */
[C---:B------:R-:W-:Y:S01]  /*11da0*/  FADD.FTZ R4, R156.reuse, R4 ;  /* 0x000000049c047221 */ /* 0x040fe20000010000 */
[----:B------:R-:W-:Y:S01]  /*11db0*/  F2FP.BF16.F32.PACK_AB R156, R156, R157 ;  /* 0x0000009d9c9c723e */ /* 0x000fe200000010ff */
[-C--:B------:R-:W-:Y:S01]  /*11dc0*/  FMUL.FTZ R67, R67, R174.reuse ;  /* 0x000000ae43437220 */ /* 0x080fe20000410000 */
[-C--:B------:R-:W-:Y:S01]  /*11dd0*/  FMUL.FTZ R70, R70, R174.reuse ;  /* 0x000000ae46467220 */ /* 0x080fe20000410000 */
[----:B------:R-:W-:Y:S01]  /*11de0*/  FADD.FTZ R4, R161, R4 ;  /* 0x00000004a1047221 */ /* 0x000fe20000010000 */
[----:B------:R-:W-:Y:S01]  /*11df0*/  FMUL.FTZ R71, R71, R174 ;  /* 0x000000ae47477220 */ /* 0x000fe20000410000 */
[----:B------:R-:W3:Y:S01]  /*11e00*/  MUFU.EX2 R171, R171 ;  /* 0x000000ab00ab7308 */ /* 0x000ee20000000800 */
[----:B-----5:R-:W-:Y:S01]  /*11e10*/  FADD.FTZ R8, R167, R8 ;  /* 0x00000008a7087221 */ /* 0x020fe20000010000 */
[----:B------:R-:W-:Y:S01]  /*11e20*/  FADD.FTZ R4, R173, R4 ;  /* 0x00000004ad047221 */ /* 0x000fe20000010000 */
[----:B------:R-:W-:Y:S01]  /*11e30*/  F2FP.BF16.F32.PACK_AB R155, R167, R166 ;  /* 0x000000a6a79b723e */ /* 0x000fe200000010ff */
[----:B------:R-:W-:Y:S01]  /*11e40*/  FMUL.FTZ R74, R74, R174 ;  /* 0x000000ae4a4a7220 */ /* 0x000fe20000410000 */
[----:B------:R-:W-:Y:S01]  /*11e50*/  F2FP.BF16.F32.PACK_AB R166, R189, R188 ;  /* 0x000000bcbda6723e */ /* 0x000fe200000010ff */
[----:B------:R-:W-:Y:S01]  /*11e60*/  FADD.FTZ R4, R176, R4 ;  /* 0x00000004b0047221 */ /* 0x000fe20000010000 */
[----:B------:R-:W-:Y:S01]  /*11e70*/  FMUL.FTZ R75, R75, R174 ;  /* 0x000000ae4b4b7220 */ /* 0x000fe20000410000 */
[----:B------:R-:W4:Y:S01]  /*11e80*/  MUFU.EX2 R159, R185 ;  /* 0x000000b9009f7308 */ /* 0x000f220000000800 */
[----:B0-----:R-:W-:Y:S01]  /*11e90*/  FADD.FTZ R8, R177, R8 ;  /* 0x00000008b1087221 */ /* 0x001fe20000010000 */
[C---:B------:R-:W-:Y:S01]  /*11ea0*/  FADD.FTZ R4, R160.reuse, R4 ;  /* 0x00000004a0047221 */ /* 0x040fe20000010000 */
[----:B------:R-:W-:Y:S01]  /*11eb0*/  F2FP.BF16.F32.PACK_AB R160, R160, R176 ;  /* 0x000000b0a0a0723e */ /* 0x000fe200000010ff */
[-C--:B------:R-:W-:Y:S01]  /*11ec0*/  FMUL.FTZ R78, R78, R174.reuse ;  /* 0x000000ae4e4e7220 */ /* 0x080fe20000410000 */
[-C--:B------:R-:W-:Y:S01]  /*11ed0*/  FMUL.FTZ R79, R79, R174.reuse ;  /* 0x000000ae4f4f7220 */ /* 0x080fe20000410000 */
[----:B------:R-:W-:Y:S01]  /*11ee0*/  FADD.FTZ R4, R180, R4 ;  /* 0x00000004b4047221 */ /* 0x000fe20000010000 */
[-C--:B------:R-:W-:Y:S01]  /*11ef0*/  FMUL.FTZ R82, R82, R174.reuse ;  /* 0x000000ae52527220 */ /* 0x080fe20000410000 */
[----:B------:R-:W0:Y:S01]  /*11f00*/  MUFU.EX2 R175, R175 ;  /* 0x000000af00af7308 */ /* 0x000e220000000800 */
[----:B---3--:R-:W-:Y:S01]  /*11f10*/  FADD.FTZ R8, R171, R8 ;  /* 0x00000008ab087221 */ /* 0x008fe20000010000 */
[----:B------:R-:W-:Y:S01]  /*11f20*/  FADD.FTZ R4, R181, R4 ;  /* 0x00000004b5047221 */ /* 0x000fe20000010000 */
[----:B------:R-:W-:Y:S01]  /*11f30*/  F2FP.BF16.F32.PACK_AB R157, R171, R177 ;  /* 0x000000b1ab9d723e */ /* 0x000fe200000010ff */
[-C--:B------:R-:W-:Y:S01]  /*11f40*/  FMUL.FTZ R83, R83, R174.reuse ;  /* 0x000000ae53537220 */ /* 0x080fe20000410000 */
[-C--:B------:R-:W-:Y:S01]  /*11f50*/  FMUL.FTZ R86, R86, R174.reuse ;  /* 0x000000ae56567220 */ /* 0x080fe20000410000 */
[----:B------:R-:W-:Y:S01]  /*11f60*/  FADD.FTZ R4, R184, R4 ;  /* 0x00000004b8047221 */ /* 0x000fe20000010000 */
[----:B------:R-:W-:Y:S01]  /*11f70*/  FMUL.FTZ R87, R87, R174 ;  /* 0x000000ae57577220 */ /* 0x000fe20000410000 */
[----:B------:R-:W3:Y:S01]  /*11f80*/  MUFU.EX2 R178, R178 ;  /* 0x000000b200b27308 */ /* 0x000ee20000000800 */
[----:B----4-:R-:W-:Y:S01]  /*11f90*/  FADD.FTZ R8, R159, R8 ;  /* 0x000000089f087221 */ /* 0x010fe20000010000 */
[C---:B------:R-:W-:Y:S01]  /*11fa0*/  FADD.FTZ R4, R164.reuse, R4 ;  /* 0x00000004a4047221 */ /* 0x040fe20000010000 */
[----:B------:R-:W-:Y:S01]  /*11fb0*/  F2FP.BF16.F32.PACK_AB R164, R164, R184 ;  /* 0x000000b8a4a4723e */ /* 0x000fe200000010ff */
[-C--:B------:R-:W-:Y:S01]  /*11fc0*/  FMUL.FTZ R90, R90, R174.reuse ;  /* 0x000000ae5a5a7220 */ /* 0x080fe20000410000 */
[-C--:B------:R-:W-:Y:S01]  /*11fd0*/  FMUL.FTZ R91, R91, R174.reuse ;  /* 0x000000ae5b5b7220 */ /* 0x080fe20000410000 */
[----:B------:R-:W-:Y:S01]  /*11fe0*/  FADD.FTZ R4, R188, R4 ;  /* 0x00000004bc047221 */ /* 0x000fe20000010000 */
[-C--:B------:R-:W-:Y:S01]  /*11ff0*/  FMUL.FTZ R94, R94, R174.reuse ;  /* 0x000000ae5e5e7220 */ /* 0x080fe20000410000 */
[----:B------:R-:W4:Y:S01]  /*12000*/  MUFU.EX2 R179, R179 ;  /* 0x000000b300b37308 */ /* 0x000f220000000800 */
[----:B0-----:R-:W-:Y:S01]  /*12010*/  FADD.FTZ R8, R175, R8 ;  /* 0x00000008af087221 */ /* 0x001fe20000010000 */
[----:B------:R-:W-:Y:S01]  /*12020*/  FADD.FTZ R4, R189, R4 ;  /* 0x00000004bd047221 */ /* 0x000fe20000010000 */
[----:B------:R-:W-:Y:S01]  /*12030*/  F2FP.BF16.F32.PACK_AB R159, R175, R159 ;  /* 0x0000009faf9f723e */ /* 0x000fe200000010ff */
[-C--:B------:R-:W-:Y:S01]  /*12040*/  FMUL.FTZ R95, R95, R174.reuse ;  /* 0x000000ae5f5f7220 */ /* 0x080fe20000410000 */
[----:B------:R-:W-:Y:S01]  /*12050*/  FMUL.FTZ R98, R98, R174 ;  /* 0x000000ae62627220 */ /* 0x000fe20000410000 */
[----:B------:R-:W-:Y:S01]  /*12060*/  FADD.FTZ R4, R168, R4 ;  /* 0x00000004a8047221 */ /* 0x000fe20000010000 */
[C---:B------:R-:W-:Y:S01]  /*12070*/  F2FP.BF16.F32.PACK_AB R168, R193.reuse, R168 ;  /* 0x000000a8c1a8723e */ /* 0x040fe200000010ff */
[----:B------:R-:W0:Y:S01]  /*12080*/  MUFU.EX2 R182, R182 ;  /* 0x000000b600b67308 */ /* 0x000e220000000800 */
[----:B---3--:R-:W-:Y:S01]  /*12090*/  FADD.FTZ R8, R178, R8 ;  /* 0x00000008b2087221 */ /* 0x008fe20000010000 */
[----:B------:R-:W-:Y:S01]  /*120a0*/  FADD.FTZ R4, R193, R4 ;  /* 0x00000004c1047221 */ /* 0x000fe20000010000 */
[-C--:B------:R-:W-:Y:S01]  /*120b0*/  FMUL.FTZ R99, R99, R174.reuse ;  /* 0x000000ae63637220 */ /* 0x080fe20000410000 */
[-C--:B------:R-:W-:Y:S01]  /*120c0*/  FMUL.FTZ R102, R102, R174.reuse ;  /* 0x000000ae66667220 */ /* 0x080fe20000410000 */
[-C--:B------:R-:W-:Y:S01]  /*120d0*/  FMUL.FTZ R103, R103, R174.reuse ;  /* 0x000000ae67677220 */ /* 0x080fe20000410000 */
[----:B------:R-:W-:Y:S01]  /*120e0*/  FADD.FTZ R173, R196, R4 ;  /* 0x00000004c4ad7221 */ /* 0x000fe20000010000 */
        /* <DEDUP_REMOVED lines=34> */
[C---:B0-----:R-:W-:Y:S01]  /*12310*/  FADD.FTZ R8, R165.reuse, R8 ;  /* 0x00000008a5087221 */ /* 0x041fe20000010000 */
[----:B------:R-:W-:Y:S01]  /*12320*/  F2FP.BF16.F32.PACK_AB R165, R165, R186 ;  /* 0x000000baa5a5723e */ /* 0x000fe200000010ff */
[----:B------:R-:W-:-:S05]  /*12330*/  FMUL.FTZ R151, R151, R174 ;  /* 0x000000ae97977220 */ /* 0x000fca0000410000 */
[----:B------:R-:W0:Y:S01]  /*12340*/  MUFU.EX2 R169, R194 ;  /* 0x000000c200a97308 */ /* 0x000e220000000800 */
[----:B---3--:R-:W-:-:S07]  /*12350*/  FADD.FTZ R8, R167, R8 ;  /* 0x00000008a7087221 */ /* 0x008fce0000010000 */
[----:B------:R-:W3:Y:S01]  /*12360*/  MUFU.EX2 R195, R195 ;  /* 0x000000c300c37308 */ /* 0x000ee20000000800 */
[C---:B----4-:R-:W-:Y:S01]  /*12370*/  FADD.FTZ R8, R191.reuse, R8 ;  /* 0x00000008bf087221 */ /* 0x050fe20000010000 */
[----:B------:R-:W-:-:S06]  /*12380*/  F2FP.BF16.F32.PACK_AB R167, R191, R167 ;  /* 0x000000a7bfa7723e */ /* 0x000fcc00000010ff */
[----:B------:R-:W4:Y:S01]  /*12390*/  MUFU.EX2 R171, R198 ;  /* 0x000000c600ab7308 */ /* 0x000f220000000800 */
[----:B0-----:R-:W-:-:S07]  /*123a0*/  FADD.FTZ R8, R169, R8 ;  /* 0x00000008a9087221 */ /* 0x001fce0000010000 */
[----:B------:R-:W0:Y:S01]  /*123b0*/  MUFU.EX2 R170, R197 ;  /* 0x000000c500aa7308 */ /* 0x000e220000000800 */
[C---:B---3--:R-:W-:Y:S01]  /*123c0*/  FADD.FTZ R8, R195.reuse, R8 ;  /* 0x00000008c3087221 */ /* 0x048fe20000010000 */
[----:B------:R-:W-:-:S06]  /*123d0*/  F2FP.BF16.F32.PACK_AB R169, R195, R169 ;  /* 0x000000a9c3a9723e */ /* 0x000fcc00000010ff */
[----:B------:R-:W3:Y:S01]  /*123e0*/  MUFU.EX2 R199, R199 ;  /* 0x000000c700c77308 */ /* 0x000ee20000000800 */
[----:B----4-:R-:W-:Y:S01]  /*123f0*/  FADD.FTZ R4, R171, R8 ;  /* 0x00000008ab047221 */ /* 0x010fe20000010000 */
[C---:B0-----:R-:W-:Y:S01]  /*12400*/  FADD.FTZ R8, R170.reuse, R173 ;  /* 0x000000adaa087221 */ /* 0x041fe20000010000 */
[----:B------:R-:W-:Y:S02]  /*12410*/  F2FP.BF16.F32.PACK_AB R170, R170, R196 ;  /* 0x000000c4aaaa723e */ /* 0x000fe400000010ff */
[C---:B---3--:R-:W-:Y:S01]  /*12420*/  FADD.FTZ R4, R199.reuse, R4 ;  /* 0x00000004c7047221 */ /* 0x048fe20000010000 */
[----:B------:R-:W-:Y:S01]  /*12430*/  F2FP.BF16.F32.PACK_AB R171, R199, R171 ;  /* 0x000000abc7ab723e */ /* 0x000fe200000010ff */
[----:B------:R-:W-:Y:S06]  /*12440*/  @!P2 BRA `(.L_x_3005) ;  /* 0x000000000004a947 */ /* 0x000fec0003800000 */
[----:B------:R-:W-:Y:S01]  /*12450*/  BPT.TRAP 0x1 ;  /* 0x000000040000795c */ /* 0x000fe20000300000 */
.L_x_3005:
[----:B------:R0:W3:Y:S01]  /*12460*/  SYNCS.PHASECHK.TRANS64.TRYWAIT P1, [R3+URZ+0x22850], R9 ;  /* 0x02285009030075a7 */ /* 0x0000e2000802017f */
[----:B------:R-:W-:Y:S05]  /*12470*/  @!P2 BRA `(.L_x_3006) ;  /* 0x000000000004a947 */ /* 0x000fea0003800000 */
[----:B------:R-:W-:Y:S01]  /*12480*/  BPT.TRAP 0x1 ;  /* 0x000000040000795c */ /* 0x000fe20000300000 */
.L_x_3006:
[----:B------:R-:W-:Y:S04]  /*12490*/  BSSY B0, `(.L_x_3007) ;  /* 0x0000004000007945 */ /* 0x000fe80003800000 */
[----:B---3--:R-:W-:Y:S05]  /*124a0*/  @P1 BRA `(.L_x_3008) ;  /* 0x0000000000081947 */ /* 0x008fea0003800000 */
[----:B------:R-:W3:Y:S02]  /*124b0*/  SYNCS.PHASECHK.TRANS64.TRYWAIT P1, [R3+URZ+0x22850], R9 ;  /* 0x02285009030075a7 */ /* 0x000ee4000802017f */
[----:B---3--:R-:W-:Y:S05]  /*124c0*/  @!P1 BRA `(.L_x_3009) ;  /* 0x0000012800649947 */ /* 0x008fea0003800000 */
.L_x_3008:
[----:B------:R-:W-:Y:S05]  /*124d0*/  BSYNC B0 ;  /* 0x0000000000007941 */ /* 0x000fea0003800000 */
.L_x_3007:
[----:B------:R-:W4:Y:S01]  /*124e0*/  S2R R174, SR_TID.X ;  /* 0x0000000000ae7919 */ /* 0x000f220000002100 */
[----:B------:R-:W-:Y:S05]  /*124f0*/  WARPSYNC.ALL ;  /* 0x0000000000007948 */ /* 0x000fea0003800000 */
[----:B------:R-:W-:Y:S02]  /*12500*/  IMAD.MOV.U32 R172, RZ, RZ, 0xc00 ;  /* 0x00000c00ffac7424 */ /* 0x000fe400078e00ff */
[----:B------:R-:W-:Y:S02]  /*12510*/  IMAD.MOV.U32 R173, RZ, RZ, 0x40000040 ;  /* 0x40000040ffad7424 */ /* 0x000fe400078e00ff */
[----:B------:R-:W-:-:S02]  /*12520*/  IMAD R172, R2, R172, UR49 ;  /* 0x0000003102ac7e24 */ /* 0x000fc4000f8e02ac */
[----:B------:R-:W-:Y:S01]  /*12530*/  IMAD.MOV.U32 R175, RZ, RZ, 0x40000040 ;  /* 0x40000040ffaf7424 */ /* 0x000fe200078e00ff */
[----:B------:R-:W-:Y:S01]  /*12540*/  R2UR UR7, R173 ;  /* 0x00000000ad0772ca */ /* 0x000fe200000e0000 */
[----:B------:R-:W-:Y:S01]  /*12550*/  IMAD.MOV.U32 R173, RZ, RZ, 0x40000040 ;  /* 0x40000040ffad7424 */ /* 0x000fe200078e00ff */
[----:B------:R-:W-:Y:S01]  /*12560*/  R2UR UR6, R172 ;  /* 0x00000000ac0672ca */ /* 0x000fe200000e0000 */
[----:B------:R-:W-:-:S05]  /*12570*/  IMAD.U32 R176, RZ, RZ, UR50 ;  /* 0x00000032ffb07e24 */ /* 0x000fca000f8e00ff */
[----:B------:R-:W-:Y:S02]  /*12580*/  ISETP.NE.AND P1, PT, R176, 0x3, PT ;  /* 0x00000003b000780c */ /* 0x000fe40003f25270 */
[----:B----4-:R-:W-:-:S05]  /*12590*/  SHF.R.U32.HI R174, RZ, 0x7, R174 ;  /* 0x00000007ffae7819 */ /* 0x010fca00000116ae */
[----:B01-3--:R-:W-:Y:S02]  /*125a0*/  VIADD R9, R174, 0x8 ;  /* 0x00000008ae097836 */ /* 0x00bfe40000000000 */
[----:B------:R-:W-:-:S03]  /*125b0*/  VIADD R174, R172, 0x80 ;  /* 0x00000080acae7836 */ /* 0x000fc60000000000 */
[----:B------:R0:W-:Y:S06]  /*125c0*/  BAR.SYNC.DEFER_BLOCKING R9, 0x100 ;  /* 0x000400090000751d */ /* 0x0001ec0000010000 */
        /* <DEDUP_REMOVED lines=41> */
.L_x_3010:
[----:B------:R-:W-:Y:S02]  /*12860*/  VIADD R3, R3, 0x22860 ;  /* 0x0002286003037836 */ /* 0x000fe40000000000 */
[----:B------:R-:W-:Y:S02]  /*12870*/  IMAD.U32 R9, RZ, RZ, UR47 ;  /* 0x0000002fff097e24 */ /* 0x000fe4000f8e00ff */
[----:B------:R-:W-:Y:S02]  /*12880*/  IMAD.MOV.U32 R201, RZ, RZ, R5 ;  /* 0x000000ffffc97224 */ /* 0x000fe400078e0005 */
[----:B------:R-:W-:Y:S01]  /*12890*/  IMAD.MOV.U32 R200, RZ, RZ, R0 ;  /* 0x000000ffffc87224 */ /* 0x000fe200078e0000 */
[----:B------:R-:W-:-:S04]  /*128a0*/  PRMT R3, R9, 0x654, R3 ;  /* 0x0000065409037816 */ /* 0x000fc80000000003 */
[----:B------:R0:W-:Y:S01]  /*128b0*/  SYNCS.ARRIVE.TRANS64.RED.A1T0 RZ, [R3+URZ], RZ ;  /* 0x000000ff03ff79a7 */ /* 0x0001e2000810043f */
[----:B------:R-:W-:Y:S05]  /*128c0*/  @P0 BRA `(.L_x_3011) ;  /* 0xffffffe000200947 */ /* 0x000fea000383ffff */
[----:B0-----:R-:W-:-:S07]  /*128d0*/  IMAD.MOV.U32 R3, RZ, RZ, R20 ;  /* 0x000000ffff037224 */ /* 0x001fce00078e0014 */
.L_x_2999:
[----:B------:R-:W3:Y:S02]  /*128e0*/  LDL R9, [R1+0x24] ;  /* 0x0000240001097983 */ /* 0x000ee40000100800 */
[----:B---3--:R-:W-:-:S13]  /*128f0*/  ISETP.GE.AND P0, PT, R3, R9, PT ;  /* 0x000000090300720c */ /* 0x008fda0003f06270 */
[----:B------:R-:W-:Y:S05]  /*12900*/  @!P0 BRA `(.L_x_3012) ;  /* 0x0000003000988947 */ /* 0x000fea0003800000 */
[----:B------:R-:W-:Y:S02]  /*12910*/  IMAD.MOV.U32 R202, RZ, RZ, R5 ;  /* 0x000000ffffca7224 */ /* 0x000fe400078e0005 */
[----:B------:R-:W-:-:S07]  /*12920*/  IMAD.MOV.U32 R203, RZ, RZ, R0 ;  /* 0x000000ffffcb7224 */ /* 0x000fce00078e0000 */
.L_x_3032:
        /* <DEDUP_REMOVED lines=8> */
[----:B------:R-:W-:Y:S06]  /*129b0*/  @!P1 BRA `(.L_x_3013) ;  /* 0x0000000000049947 */ /* 0x000fec0003800000 */
[----:B------:R-:W-:Y:S01]  /*129c0*/  BPT.TRAP 0x1 ;  /* 0x000000040000795c */ /* 0x000fe20000300000 */
.L_x_3013:
[----:B------:R-:W-:Y:S01]  /*129d0*/  IMAD R9, R2, 0x8, R23 ;  /* 0x0000000802097824 */ /* 0x000fe200078e0217 */
[----:B------:R-:W-:-:S04]  /*129e0*/  SHF.L.U32 R20, R206, 0x1f, RZ ;  /* 0x0000001fce147819 */ /* 0x000fc800000006ff */
[----:B------:R0:W1:Y:S01]  /*129f0*/  SYNCS.PHASECHK.TRANS64.TRYWAIT P0, [R9+URZ+0x22830], R20 ;  /* 0x02283014090075a7 */ /* 0x000062000800017f */
[----:B------:R-:W-:Y:S05]  /*12a00*/  @!P1 BRA `(.L_x_3014) ;  /* 0x0000000000049947 */ /* 0x000fea0003800000 */
[----:B------:R-:W-:Y:S01]  /*12a10*/  BPT.TRAP 0x1 ;  /* 0x000000040000795c */ /* 0x000fe20000300000 */
.L_x_3014:
[----:B------:R-:W-:Y:S02]  /*12a20*/  IMAD R156, R2, 0x300, R229 ;  /* 0x00000300029c7824 */ /* 0x000fe400078e02e5 */
[----:B------:R-:W-:Y:S01]  /*12a30*/  IMAD.MOV.U32 R157, RZ, RZ, 0x40000040 ;  /* 0x40000040ff9d7424 */ /* 0x000fe200078e00ff */
[----:B-1----:R-:W-:Y:S06]  /*12a40*/  @P0 BRA `(.L_x_3015) ;  /* 0x0000000000080947 */ /* 0x002fec0003800000 */
[----:B------:R-:W1:Y:S02]  /*12a50*/  SYNCS.PHASECHK.TRANS64.TRYWAIT P0, [R9+URZ+0x22830], R20 ;  /* 0x02283014090075a7 */ /* 0x000e64000800017f */
[----:B-1----:R-:W-:Y:S05]  /*12a60*/  @!P0 BRA `(.L_x_3016) ;  /* 0x0000012400108947 */ /* 0x002fea0003800000 */
.L_x_3015:
        /* <DEDUP_REMOVED lines=43> */
.L_x_3017:
[----:B------:R-:W3:Y:S01]  /*12d20*/  LDL R200, [R1+0x4] ;  /* 0x0000040001c87983 */ /* 0x000ee20000100800 */
[----:B------:R-:W4:Y:S02]  /*12d30*/  LDC R0, c[0x0][0x448] ;  /* 0x00011200ff007b82 */ /* 0x000f240000000800 */
[----:B----4-:R-:W-:-:S13]  /*12d40*/  ISETP.NE.AND P0, PT, R0, 0x1, PT ;  /* 0x000000010000780c */ /* 0x010fda0003f05270 */
[----:B------:R-:W4:Y:S08]  /*12d50*/  @P0 LDC R5, c[0x0][0x44c] ;  /* 0x00011300ff050b82 */ /* 0x000f300000000800 */
[----:B------:R-:W5:Y:S01]  /*12d60*/  @P0 LDC R0, c[0x0][0x450] ;  /* 0x00011400ff000b82 */ /* 0x000f620000000800 */
[----:B------:R-:W-:Y:S01]  /*12d70*/  ULOP3.LUT UR4, URZ, UR40, URZ, 0x33, !UPT ;  /* 0x000000283f047292 */ /* 0x000fe2000f8e333f */
[----:B---3--:R-:W-:-:S06]  /*12d80*/  IMAD.IADD R225, R200, 0x1, R228 ;  /* 0x00000001c8e17824 */ /* 0x008fcc00078e02e4 */
[----:B------:R-:W3:Y:S01]  /*12d90*/  LDC R200, c[0x0][0x9e4] ;  /* 0x00027900ffc87b82 */ /* 0x000ee20000000800 */
[----:B----4-:R-:W-:-:S05]  /*12da0*/  @P0 IMAD.HI.U32 R5, R225, R5, RZ ;  /* 0x00000005e1050227 */ /* 0x010fca00078e00ff */
[----:B-----5:R-:W-:Y:S01]  /*12db0*/  @P0 SHF.R.U32.HI R225, RZ, R0, R5 ;  /* 0x00000000ffe10219 */ /* 0x020fe20000011605 */
[----:B------:R-:W-:Y:S02]  /*12dc0*/  VIADD R0, R9, 0x22840 ;  /* 0x0002284009007836 */ /* 0x000fe40000000000 */
[----:B------:R-:W-:Y:S02]  /*12dd0*/  IMAD.U32 R5, RZ, RZ, UR47 ;  /* 0x0000002fff057e24 */ /* 0x000fe4000f8e00ff */
[----:B------:R-:W4:Y:S03]  /*12de0*/  SHFL.IDX PT, R226, R225, RZ, 0x1c1f ;  /* 0x001c1fffe1e27589 */ /* 0x000f2600000e0000 */
[----:B------:R-:W-:-:S04]  /*12df0*/  PRMT R0, R5, 0x654, R0 ;  /* 0x0000065405007816 */ /* 0x000fc80000000000 */
[----:B------:R5:W-:Y:S02]  /*12e00*/  SYNCS.ARRIVE.TRANS64.RED.A1T0 RZ, [R0+URZ], RZ ;  /* 0x000000ff00ff79a7 */ /* 0x000be4000810043f */
[----:B-----5:R-:W-:Y:S01]  /*12e10*/  IMAD R0, R3, -0x60, RZ ;  /* 0xffffffa003007824 */ /* 0x020fe200078e02ff */
[----:B---3--:R-:W-:-:S04]  /*12e20*/  ISETP.GE.AND P0, PT, R200, 0x1, PT ;  /* 0x00000001c800780c */ /* 0x008fc80003f06270 */
[----:B------:R-:W-:-:S04]  /*12e30*/  IADD3 R223, -R211, 0x1, R0 ;  /* 0x00000001d3df7810 */ /* 0x000fc80007ffe100 */
[----:B------:R-:W-:-:S05]  /*12e40*/  IADD3 R223, -R207, R223, R210 ;  /* 0x000000dfcfdf7210 */ /* 0x000fca0007ffe1d2 */
[C---:B------:R-:W-:Y:S02]  /*12e50*/  VIADD R224, R223.reuse, UR45 ;  /* 0x0000002ddfe07c36 */ /* 0x040fe40008000000 */
[----:B------:R-:W-:Y:S02]  /*12e60*/  VIADD R223, R223, UR4 ;  /* 0x00000004dfdf7c36 */ /* 0x000fe40008000000 */
[C---:B----4-:R-:W-:Y:S02]  /*12e70*/  IMAD.IADD R222, R226.reuse, 0x1, R224 ;  /* 0x00000001e2de7824 */ /* 0x050fe400078e02e0 */
[----:B------:R-:W-:Y:S01]  /*12e80*/  IMAD.IADD R5, R226, 0x1, R223 ;  /* 0x00000001e2057824 */ /* 0x000fe200078e02df */
[----:B------:R-:W-:Y:S06]  /*12e90*/  @!P0 BRA `(.L_x_3018) ;  /* 0x0000000000588947 */ /* 0x000fec0003800000 */
        /* <DEDUP_REMOVED lines=12> */
.L_x_3020:
[----:B------:R-:W-:-:S05]  /*12f60*/  IMAD.U32 R227, RZ, RZ, UR38 ;  /* 0x00000026ffe37e24 */ /* 0x000fca000f8e00ff */
[----:B------:R-:W-:-:S13]  /*12f70*/  ISETP.NE.AND P0, PT, R227, 0x1, PT ;  /* 0x00000001e300780c */ /* 0x000fda0003f05270 */
[----:B------:R-:W3:Y:S02]  /*12f80*/  @P0 LDC.64 R200, c[0x0][0x9e8] ;  /* 0x00027a00ffc80b82 */ /* 0x000ee40000000a00 */
[----:B---3--:R-:W-:-:S05]  /*12f90*/  @P0 IMAD.HI.U32 R200, R226, R200, RZ ;  /* 0x000000c8e2c80227 */ /* 0x008fca00078e00ff */
[----:B------:R-:W-:-:S07]  /*12fa0*/  @P0 SHF.R.U32.HI R226, RZ, R201, R200 ;  /* 0x000000c9ffe20219 */ /* 0x000fce00000116c8 */
.L_x_3021:
[----:B------:R-:W-:Y:S05]  /*12fb0*/  BSYNC B0 ;  /* 0x0000000000007941 */ /* 0x000fea0003800000 */
.L_x_3019:
[----:B------:R-:W-:-:S04]  /*12fc0*/  IMAD.IADD R200, R0, 0x1, -R211 ;  /* 0x0000000100c87824 */ /* 0x000fc800078e0ad3 */
[----:B------:R-:W-:-:S05]  /*12fd0*/  IMAD R200, R226, R227, R200 ;  /* 0x000000e3e2c87224 */ /* 0x000fca00078e02c8 */
[----:B------:R-:W-:Y:S02]  /*12fe0*/  VIADDMNMX R222, R200, R227, R222, PT ;  /* 0x000000e3c8de7246 */ /* 0x000fe400038001de */
[----:B------:R-:W-:-:S07]  /*12ff0*/  VIMNMX R5, R5, R200, !PT ;  /* 0x000000c805057248 */ /* 0x000fce0007fe0100 */
.L_x_3018:
[----:B------:R-:W-:Y:S01]  /*13000*/  ISETP.GE.AND P0, PT, R0, 0x1, PT ;  /* 0x000000010000780c */ /* 0x000fe20003f06270 */
[----:B------:R-:W3:Y:S01]  /*13010*/  LDC R226, c[0x0][0x9e4] ;  /* 0x00027900ffe27b82 */ /* 0x000ee20000000800 */
[----:B------:R-:W-:Y:S02]  /*13020*/  LOP3.LUT R16, R16, 0xfffdffff, RZ, 0xc0, !PT ;  /* 0xfffdffff10107812 */ /* 0x000fe400078ec0ff */
[----:B------:R-:W-:-:S09]  /*13030*/  ISETP.GE.AND P2, PT, R0, 0x9, PT ;  /* 0x000000090000780c */ /* 0x000fd20003f46270 */
[----:B------:R-:W-:Y:S02]  /*13040*/  @P0 LOP3.LUT R16, R16, 0x20000, RZ, 0xfc, !PT ;  /* 0x0002000010100812 */ /* 0x000fe400078efcff */
[----:B------:R-:W-:Y:S02]  /*13050*/  ISETP.GT.AND P0, PT, R5, RZ, !P0 ;  /* 0x000000ff0500720c */ /* 0x000fe40004704270 */
[----:B------:R-:W-:Y:S02]  /*13060*/  LOP3.LUT R16, R16, 0xfffffffd, RZ, 0xc0, !PT ;  /* 0xfffffffd10107812 */ /* 0x000fe400078ec0ff */
[----:B------:R-:W-:Y:S02]  /*13070*/  ISETP.LT.OR P1, PT, R222, 0x1, P0 ;  /* 0x00000001de00780c */ /* 0x000fe40000721670 */
[----:B------:R-:W-:Y:S02]  /*13080*/  ISETP.GE.AND P0, PT, R0, 0x2, PT ;  /* 0x000000020000780c */ /* 0x000fe40003f06270 */
[----:B------:R-:W-:-:S02]  /*13090*/  FSEL R152, R152, -INF , !P1 ;  /* 0xff80000098987808 */ /* 0x000fc40004800000 */
[----:B------:R-:W-:Y:S02]  /*130a0*/  ISETP.GT.AND P1, PT, R5, 0x1, !P0 ;  /* 0x000000010500780c */ /* 0x000fe40004724270 */
[----:B------:R-:W-:Y:S02]  /*130b0*/  @P2 LOP3.LUT R16, R16, 0x2, RZ, 0xfc, !PT ;  /* 0x0000000210102812 */ /* 0x000fe400078efcff */
[----:B------:R-:W-:Y:S02]  /*130c0*/  ISETP.LT.OR P1, PT, R222, 0x2, P1 ;  /* 0x00000002de00780c */ /* 0x000fe40000f21670 */
[----:B------:R-:W-:Y:S02]  /*130d0*/  LOP3.LUT R16, R16, 0xfffffffb, RZ, 0xc0, !PT ;  /* 0xfffffffb10107812 */ /* 0x000fe400078ec0ff */
[----:B------:R-:W-:Y:S02]  /*130e0*/  FSEL R153, R153, -INF , !P1 ;  /* 0xff80000099997808 */ /* 0x000fe40004800000 */
[----:B------:R-:W-:-:S02]  /*130f0*/  ISETP.GT.AND P1, PT, R5, 0x8, !P2 ;  /* 0x000000080500780c */ /* 0x000fc40005724270 */
[----:B------:R-:W-:Y:S02]  /*13100*/  ISETP.GE.AND P2, PT, R0, 0xa, PT ;  /* 0x0000000a0000780c */ /* 0x000fe40003f46270 */
[----:B------:R-:W-:-:S04]  /*13110*/  ISETP.LT.OR P1, PT, R222, 0x9, P1 ;  /* 0x00000009de00780c */ /* 0x000fc80000f21670 */
        /* <DEDUP_REMOVED lines=113> */
[----:B------:R-:W4:Y:S02]  /*13830*/  SHFL.IDX PT, R5, R225, 0x1, 0x1c1f ;  /* 0x003c1f00e1057f89 */ /* 0x000f2400000e0000 */
[----:B------:R-:W-:-:S04]  /*13840*/  ISETP.LT.OR P6, PT, R222, 0x5a, P6 ;  /* 0x0000005ade00780c */ /* 0x000fc800037c1670 */
[----:B------:R-:W-:Y:S02]  /*13850*/  FSEL R197, R197, -INF , !P6 ;  /* 0xff800000c5c57808 */ /* 0x000fe40007000000 */
[----:B---3--:R-:W-:Y:S01]  /*13860*/  ISETP.GE.AND P6, PT, R226, 0x1, PT ;  /* 0x00000001e200780c */ /* 0x008fe20003fc6270 */
[--C-:B----4-:R-:W-:Y:S02]  /*13870*/  IMAD.IADD R224, R224, 0x1, R5.reuse ;  /* 0x00000001e0e07824 */ /* 0x110fe400078e0205 */
[----:B------:R-:W-:-:S10]  /*13880*/  IMAD.IADD R223, R223, 0x1, R5 ;  /* 0x00000001dfdf7824 */ /* 0x000fd400078e0205 */
[----:B------:R-:W-:Y:S05]  /*13890*/  @!P6 BRA `(.L_x_3022) ;  /* 0x000000000058e947 */ /* 0x000fea0003800000 */
        /* <DEDUP_REMOVED lines=12> */
.L_x_3024:
[----:B------:R-:W-:-:S05]  /*13960*/  IMAD.U32 R222, RZ, RZ, UR38 ;  /* 0x00000026ffde7e24 */ /* 0x000fca000f8e00ff */
[----:B------:R-:W-:-:S13]  /*13970*/  ISETP.NE.AND P6, PT, R222, 0x1, PT ;  /* 0x00000001de00780c */ /* 0x000fda0003fc5270 */
[----:B------:R-:W3:Y:S02]  /*13980*/  @P6 LDC.64 R156, c[0x0][0x9e8] ;  /* 0x00027a00ff9c6b82 */ /* 0x000ee40000000a00 */
[----:B---3--:R-:W-:-:S05]  /*13990*/  @P6 IMAD.HI.U32 R156, R5, R156, RZ ;  /* 0x0000009c059c6227 */ /* 0x008fca00078e00ff */
[----:B------:R-:W-:-:S07]  /*139a0*/  @P6 SHF.R.U32.HI R5, RZ, R157, R156 ;  /* 0x0000009dff056219 */ /* 0x000fce000001169c */
.L_x_3025:
[----:B------:R-:W-:Y:S05]  /*139b0*/  BSYNC B0 ;  /* 0x0000000000007941 */ /* 0x000fea0003800000 */
.L_x_3023:
[----:B------:R-:W-:-:S04]  /*139c0*/  IMAD.IADD R0, R0, 0x1, -R211 ;  /* 0x0000000100007824 */ /* 0x000fc800078e0ad3 */
[----:B------:R-:W-:-:S05]  /*139d0*/  IMAD R0, R5, R222, R0 ;  /* 0x000000de05007224 */ /* 0x000fca00078e0200 */
[----:B------:R-:W-:Y:S02]  /*139e0*/  VIADDMNMX R224, R0, R222, R224, PT ;  /* 0x000000de00e07246 */ /* 0x000fe400038001e0 */
[----:B------:R-:W-:-:S07]  /*139f0*/  VIMNMX R223, R223, R0, !PT ;  /* 0x00000000dfdf7248 */ /* 0x000fce0007fe0100 */
.L_x_3022:
[----:B------:R-:W-:Y:S01]  /*13a00*/  ISETP.GT.AND P0, PT, R223, 0x1, !P0 ;  /* 0x00000001df00780c */ /* 0x000fe20004704270 */
[----:B------:R-:W-:Y:S01]  /*13a10*/  UMOV UR48, UR41 ;  /* 0x0000002900307c82 */ /* 0x000fe20008000000 */
[----:B------:R-:W-:Y:S01]  /*13a20*/  LOP3.LUT P6, RZ, R16, 0x20, RZ, 0xc0, !PT ;  /* 0x0000002010ff7812 */ /* 0x000fe200078cc0ff */
[----:B------:R-:W-:Y:S01]  /*13a30*/  IMAD.U32 R227, RZ, RZ, UR50 ;  /* 0x00000032ffe37e24 */ /* 0x000fe2000f8e00ff */
        /* <DEDUP_REMOVED lines=34> */
[C---:B------:R-:W-:Y:S02]  /*13c60*/  ISETP.GT.AND P1, PT, R223.reuse, 0x48, !P1 ;  /* 0x00000048df00780c */ /* 0x040fe40004f24270 */
[----:B------:R-:W-:Y:S02]  /*13c70*/  FSEL R166, R166, -INF , !P0 ;  /* 0xff800000a6a67808 */ /* 0x000fe40004000000 */
[----:B------:R-:W-:Y:S02]  /*13c80*/  LOP3.LUT P0, RZ, R16, 0x10000, RZ, 0xc0, !PT ;  /* 0x0001000010ff7812 */ /* 0x000fe4000780c0ff */
[----:B------:R-:W-:Y:S02]  /*13c90*/  FMNMX.FTZ R0, R180, R0, !PT ;  /* 0x00000000b4007209 */ /* 0x000fe40007810000 */
[----:B------:R-:W-:Y:S02]  /*13ca0*/  ISETP.GT.AND P0, PT, R223, 0x19, !P0 ;  /* 0x00000019df00780c */ /* 0x000fe40004704270 */
[----:B------:R-:W-:-:S02]  /*13cb0*/  ISETP.LT.OR P1, PT, R224, 0x49, P1 ;  /* 0x00000049e000780c */ /* 0x000fc40000f21670 */
[----:B------:R-:W-:Y:S02]  /*13cc0*/  ISETP.LT.OR P0, PT, R224, 0x1a, P0 ;  /* 0x0000001ae000780c */ /* 0x000fe40000701670 */
[----:B------:R-:W-:Y:S02]  /*13cd0*/  FMNMX.FTZ R0, R181, R0, !PT ;  /* 0x00000000b5007209 */ /* 0x000fe40007810000 */
[----:B------:R-:W-:Y:S02]  /*13ce0*/  FSEL R167, R167, -INF , !P0 ;  /* 0xff800000a7a77808 */ /* 0x000fe40004000000 */
[----:B------:R-:W-:Y:S02]  /*13cf0*/  LOP3.LUT P0, RZ, R16, 0x8000, RZ, 0xc0, !PT ;  /* 0x0000800010ff7812 */ /* 0x000fe4000780c0ff */
[----:B------:R-:W-:Y:S02]  /*13d00*/  FSEL R190, R190, -INF , !P1 ;  /* 0xff800000bebe7808 */ /* 0x000fe40004800000 */
[----:B------:R-:W-:-:S02]  /*13d10*/  ISETP.GT.AND P0, PT, R223, 0x20, !P0 ;  /* 0x00000020df00780c */ /* 0x000fc40004704270 */
[----:B------:R-:W-:Y:S02]  /*13d20*/  FMNMX.FTZ R0, R184, R0, !PT ;  /* 0x00000000b8007209 */ /* 0x000fe40007810000 */
[----:B------:R-:W-:Y:S02]  /*13d30*/  ISETP.LT.OR P0, PT, R224, 0x21, P0 ;  /* 0x00000021e000780c */ /* 0x000fe40000701670 */
[----:B------:R-:W-:Y:S02]  /*13d40*/  LOP3.LUT P1, RZ, R16, 0x20000, RZ, 0xc0, !PT ;  /* 0x0002000010ff7812 */ /* 0x000fe4000782c0ff */
[----:B------:R-:W-:Y:S02]  /*13d50*/  FSEL R170, R170, -INF , !P0 ;  /* 0xff800000aaaa7808 */ /* 0x000fe40004000000 */
[----:B------:R-:W-:Y:S02]  /*13d60*/  LOP3.LUT P0, RZ, R16, 0x4000, RZ, 0xc0, !PT ;  /* 0x0000400010ff7812 */ /* 0x000fe4000780c0ff */
[----:B------:R-:W-:-:S02]  /*13d70*/  FMNMX.FTZ R0, R185, R0, !PT ;  /* 0x00000000b9007209 */ /* 0x000fc40007810000 */
[C---:B------:R-:W-:Y:S02]  /*13d80*/  ISETP.GT.AND P0, PT, R223.reuse, 0x21, !P0 ;  /* 0x00000021df00780c */ /* 0x040fe40004704270 */
[----:B------:R-:W-:Y:S02]  /*13d90*/  ISETP.GT.AND P1, PT, R223, RZ, !P1 ;  /* 0x000000ffdf00720c */ /* 0x000fe40004f24270 */
[----:B------:R-:W-:Y:S02]  /*13da0*/  ISETP.LT.OR P0, PT, R224, 0x22, P0 ;  /* 0x00000022e000780c */ /* 0x000fe40000701670 */
[----:B------:R-:W-:Y:S02]  /*13db0*/  FMNMX.FTZ R0, R188, R0, !PT ;  /* 0x00000000bc007209 */ /* 0x000fe40007810000 */
[----:B------:R-:W-:Y:S02]  /*13dc0*/  FSEL R171, R171, -INF , !P0 ;  /* 0xff800000abab7808 */ /* 0x000fe40004000000 */
[----:B------:R-:W-:-:S02]  /*13dd0*/  LOP3.LUT P0, RZ, R16, 0x2000, RZ, 0xc0, !PT ;  /* 0x0000200010ff7812 */ /* 0x000fc4000780c0ff */
[C---:B------:R-:W-:Y:S02]  /*13de0*/  ISETP.LT.OR P1, PT, R224.reuse, 0x1, P1 ;  /* 0x00000001e000780c */ /* 0x040fe40000f21670 */
[----:B------:R-:W-:Y:S02]  /*13df0*/  ISETP.GT.AND P0, PT, R223, 0x28, !P0 ;  /* 0x00000028df00780c */ /* 0x000fe40004704270 */
[----:B------:R-:W-:Y:S02]  /*13e00*/  FMNMX.FTZ R0, R189, R0, !PT ;  /* 0x00000000bd007209 */ /* 0x000fe40007810000 */
[----:B------:R-:W-:Y:S02]  /*13e10*/  ISETP.LT.OR P0, PT, R224, 0x29, P0 ;  /* 0x00000029e000780c */ /* 0x000fe40000701670 */
[----:B------:R-:W-:Y:S02]  /*13e20*/  FSEL R154, R154, -INF , !P1 ;  /* 0xff8000009a9a7808 */ /* 0x000fe40004800000 */
        /* <DEDUP_REMOVED lines=18> */
[----:B------:R-:W-:Y:S01]  /*13f50*/  FMNMX.FTZ R157, R159, R157, !PT ;  /* 0x0000009d9f9d7209 */ /* 0x000fe20007810000 */
[----:B------:R-:W3:Y:S01]  /*13f60*/  SHFL.BFLY PT, R5, R0, 0x2, 0x1f ;  /* 0x0c401f0000057f89 */ /* 0x000ee200000e0000 */
        /* <DEDUP_REMOVED lines=15> */
[----:B---3--:R-:W-:Y:S02]  /*14060*/  FMNMX.FTZ R0, R0, R5, !PT ;  /* 0x0000000500007209 */ /* 0x008fe40007810000 */
[----:B------:R-:W-:Y:S02]  /*14070*/  FMNMX.FTZ R157, R174, R157, !PT ;  /* 0x0000009dae9d7209 */ /* 0x000fe40007810000 */
[----:B------:R-:W-:Y:S01]  /*14080*/  FSEL R183, R183, -INF , !P0 ;  /* 0xff800000b7b77808 */ /* 0x000fe20004000000 */
[----:B------:R-:W3:Y:S01]  /*14090*/  SHFL.BFLY PT, R5, R0, 0x1, 0x1f ;  /* 0x0c201f0000057f89 */ /* 0x000ee200000e0000 */
[----:B------:R-:W-:-:S02]  /*140a0*/  LOP3.LUT P0, RZ, R16, 0x80, RZ, 0xc0, !PT ;  /* 0x0000008010ff7812 */ /* 0x000fc4000780c0ff */
[----:B------:R-:W-:Y:S02]  /*140b0*/  FMNMX.FTZ R157, R175, R157, !PT ;  /* 0x0000009daf9d7209 */ /* 0x000fe40007810000 */
[----:B------:R-:W-:Y:S02]  /*140c0*/  ISETP.GT.AND P0, PT, R223, 0x40, !P0 ;  /* 0x00000040df00780c */ /* 0x000fe40004704270 */
[----:B------:R-:W-:Y:S02]  /*140d0*/  FMNMX.FTZ R157, R178, R157, !PT ;  /* 0x0000009db29d7209 */ /* 0x000fe40007810000 */
[----:B------:R-:W-:Y:S02]  /*140e0*/  ISETP.LT.OR P0, PT, R224, 0x41, P0 ;  /* 0x00000041e000780c */ /* 0x000fe40000701670 */
[----:B------:R-:W-:Y:S02]  /*140f0*/  LOP3.LUT P6, RZ, R16, 0x40, RZ, 0xc0, !PT ;  /* 0x0000004010ff7812 */ /* 0x000fe400078cc0ff */
[----:B------:R-:W-:-:S02]  /*14100*/  FMNMX.FTZ R157, R179, R157, !PT ;  /* 0x0000009db39d7209 */ /* 0x000fc40007810000 */
[----:B------:R-:W-:Y:S02]  /*14110*/  FSEL R186, R186, -INF , !P0 ;  /* 0xff800000baba7808 */ /* 0x000fe40004000000 */
[----:B------:R-:W-:Y:S02]  /*14120*/  ISETP.GT.AND P0, PT, R223, 0x41, !P6 ;  /* 0x00000041df00780c */ /* 0x000fe40007704270 */
[----:B------:R-:W-:Y:S02]  /*14130*/  FMNMX.FTZ R157, R182, R157, !PT ;  /* 0x0000009db69d7209 */ /* 0x000fe40007810000 */
[----:B------:R-:W-:Y:S02]  /*14140*/  ISETP.LT.OR P0, PT, R224, 0x42, P0 ;  /* 0x00000042e000780c */ /* 0x000fe40000701670 */
[----:B------:R-:W-:Y:S02]  /*14150*/  FMNMX.FTZ R157, R183, R157, !PT ;  /* 0x0000009db79d7209 */ /* 0x000fe40007810000 */
[----:B------:R-:W-:-:S02]  /*14160*/  FSEL R187, R187, -INF , !P0 ;  /* 0xff800000bbbb7808 */ /* 0x000fc40004000000 */
[C---:B------:R-:W-:Y:S02]  /*14170*/  ISETP.GT.AND P2, PT, R223.reuse, 0x49, !P2 ;  /* 0x00000049df00780c */ /* 0x040fe40005744270 */
[----:B------:R-:W-:Y:S02]  /*14180*/  FMNMX.FTZ R157, R186, R157, !PT ;  /* 0x0000009dba9d7209 */ /* 0x000fe40007810000 */
[----:B------:R-:W-:Y:S02]  /*14190*/  ISETP.LT.OR P2, PT, R224, 0x4a, P2 ;  /* 0x0000004ae000780c */ /* 0x000fe40001741670 */
[----:B------:R-:W-:Y:S02]  /*141a0*/  ISETP.GT.AND P3, PT, R223, 0x50, !P3 ;  /* 0x00000050df00780c */ /* 0x000fe40005f64270 */
[----:B------:R-:W-:Y:S02]  /*141b0*/  FMNMX.FTZ R157, R187, R157, !PT ;  /* 0x0000009dbb9d7209 */ /* 0x000fe40007810000 */
[----:B---3--:R-:W-:-:S02]  /*141c0*/  FMNMX.FTZ R0, R0, R5, !PT ;  /* 0x0000000500007209 */ /* 0x008fc40007810000 */
[----:B------:R-:W-:Y:S02]  /*141d0*/  FSEL R191, R191, -INF , !P2 ;  /* 0xff800000bfbf7808 */ /* 0x000fe40005000000 */
[----:B------:R-:W-:Y:S01]  /*141e0*/  ISETP.LT.OR P3, PT, R224, 0x51, P3 ;  /* 0x00000051e000780c */ /* 0x000fe20001f61670 */
[----:B------:R-:W-:Y:S01]  /*141f0*/  FMUL.FTZ R156, R0, UR48 ;  /* 0x00000030009c7c20 */ /* 0x000fe20008410000 */
[----:B------:R-:W-:Y:S02]  /*14200*/  ISETP.GT.AND P4, PT, R223, 0x51, !P4 ;  /* 0x00000051df00780c */ /* 0x000fe40006784270 */
[----:B------:R-:W-:Y:S02]  /*14210*/  FMNMX.FTZ R157, R190, R157, !PT ;  /* 0x0000009dbe9d7209 */ /* 0x000fe40007810000 */
[----:B------:R-:W-:Y:S02]  /*14220*/  FSETP.NEU.FTZ.AND P0, PT, R0, -INF , PT ;  /* 0xff8000000000780b */ /* 0x000fe40003f1d000 */
[----:B------:R-:W-:-:S02]  /*14230*/  LOP3.LUT P6, RZ, R16, 0x1, RZ, 0xc0, !PT ;  /* 0x0000000110ff7812 */ /* 0x000fc400078cc0ff */
[----:B------:R-:W-:Y:S02]  /*14240*/  FSEL R194, R194, -INF , !P3 ;  /* 0xff800000c2c27808 */ /* 0x000fe40005800000 */
[----:B------:R-:W-:Y:S02]  /*14250*/  ISETP.GT.AND P5, PT, R223, 0x58, !P5 ;  /* 0x00000058df00780c */ /* 0x000fe40006fa4270 */
[----:B------:R-:W-:Y:S02]  /*14260*/  ISETP.LT.OR P4, PT, R224, 0x52, P4 ;  /* 0x00000052e000780c */ /* 0x000fe40002781670 */
[----:B------:R-:W-:Y:S02]  /*14270*/  FMNMX.FTZ R157, R191, R157, !PT ;  /* 0x0000009dbf9d7209 */ /* 0x000fe40007810000 */
[----:B------:R-:W-:Y:S02]  /*14280*/  FSEL R5, R0, RZ, P0 ;  /* 0x000000ff00057208 */ /* 0x000fe40000000000 */
[----:B------:R-:W-:-:S02]  /*14290*/  FSEL R156, R156, RZ, P0 ;  /* 0x000000ff9c9c7208 */ /* 0x000fc40000000000 */
[----:B------:R-:W-:Y:S01]  /*142a0*/  ISETP.GT.AND P0, PT, R223, 0x59, !P6 ;  /* 0x00000059df00780c */ /* 0x000fe20007704270 */
[----:B------:R-:W-:Y:S01]  /*142b0*/  FADD.FTZ R5, -R5, R203 ;  /* 0x000000cb05057221 */ /* 0x000fe20000010100 */
[----:B------:R-:W-:Y:S01]  /*142c0*/  ISETP.LT.OR P5, PT, R224, 0x59, P5 ;  /* 0x00000059e000780c */ /* 0x000fe20002fa1670 */
[--C-:B------:R-:W-:Y:S01]  /*142d0*/  FFMA.FTZ R152, R152, UR48, -R156.reuse ;  /* 0x0000003098987c23 */ /* 0x100fe2000801089c */
[----:B------:R-:W-:Y:S01]  /*142e0*/  FSEL R195, R195, -INF , !P4 ;  /* 0xff800000c3c37808 */ /* 0x000fe20006000000 */
[--C-:B------:R-:W-:Y:S01]  /*142f0*/  FFMA.FTZ R153, R153, UR48, -R156.reuse ;  /* 0x0000003099997c23 */ /* 0x100fe2000801089c */
[----:B------:R-:W-:Y:S01]  /*14300*/  FMNMX.FTZ R157, R194, R157, !PT ;  /* 0x0000009dc29d7209 */ /* 0x000fe20007810000 */
[--C-:B------:R-:W-:Y:S01]  /*14310*/  FFMA.FTZ R200, R200, UR48, -R156.reuse ;  /* 0x00000030c8c87c23 */ /* 0x100fe2000801089c */
[----:B------:R-:W-:Y:S01]  /*14320*/  ISETP.LT.OR P0, PT, R224, 0x5a, P0 ;  /* 0x0000005ae000780c */ /* 0x000fe20000701670 */
[--C-:B------:R-:W-:Y:S01]  /*14330*/  FFMA.FTZ R201, R201, UR48, -R156.reuse ;  /* 0x00000030c9c97c23 */ /* 0x100fe2000801089c */
[----:B------:R-:W-:Y:S01]  /*14340*/  FSEL R198, R198, -INF , !P5 ;  /* 0xff800000c6c67808 */ /* 0x000fe20006800000 */
[--C-:B------:R-:W-:Y:S01]  /*14350*/  FFMA.FTZ R160, R160, UR48, -R156.reuse ;  /* 0x00000030a0a07c23 */ /* 0x100fe2000801089c */
[----:B------:R-:W-:Y:S01]  /*14360*/  FMNMX.FTZ R157, R195, R157, !PT ;  /* 0x0000009dc39d7209 */ /* 0x000fe20007810000 */
[--C-:B------:R-:W-:Y:S01]  /*14370*/  FFMA.FTZ R161, R161, UR48, -R156.reuse ;  /* 0x00000030a1a17c23 */ /* 0x100fe2000801089c */
[----:B------:R-:W-:Y:S01]  /*14380*/  FSEL R199, R199, -INF , !P0 ;  /* 0xff800000c7c77808 */ /* 0x000fe20004000000 */
[--C-:B------:R-:W-:Y:S01]  /*14390*/  FFMA.FTZ R164, R164, UR48, -R156.reuse ;  /* 0x00000030a4a47c23 */ /* 0x100fe2000801089c */
[----:B------:R-:W-:Y:S01]  /*143a0*/  FMNMX.FTZ R157, R198, R157, !PT ;  /* 0x0000009dc69d7209 */ /* 0x000fe20007810000 */
        /* <DEDUP_REMOVED lines=19> */
[----:B------:R-:W-:Y:S01]  /*144e0*/  MUFU.EX2 R225, R153 ;  /* 0x0000009900e17308 */ /* 0x000fe20000000800 */
[----:B------:R-:W-:-:S02]  /*144f0*/  ISETP.NE.AND P6, PT, R227, 0x3, PT ;  /* 0x00000003e300780c */ /* 0x000fc40003fc5270 */
[----:B------:R-:W3:Y:S05]  /*14500*/  SHFL.BFLY PT, R157, R197, 0x2, 0x1f ;  /* 0x0c401f00c59d7f89 */ /* 0x000eea00000e0000 */
[----:B------:R4:W-:Y:S08]  /*14510*/  MUFU.EX2 R226, R152 ;  /* 0x0000009800e27308 */ /* 0x0009f00000000800 */
[----:B------:R-:W5:Y:S08]  /*14520*/  MUFU.EX2 R153, R5 ;  /* 0x0000000500997308 */ /* 0x000f700000000800 */
[----:B------:R5:W0:Y:S01]  /*14530*/  MUFU.EX2 R224, R200 ;  /* 0x000000c800e07308 */ /* 0x000a220000000800 */
[----:B---3--:R-:W-:-:S07]  /*14540*/  FMNMX.FTZ R157, R197, R157, !PT ;  /* 0x0000009dc59d7209 */ /* 0x008fce0007810000 */
[----:B------:R-:W3:Y:S01]  /*14550*/  MUFU.EX2 R223, R201 ;  /* 0x000000c900df7308 */ /* 0x000ee20000000800 */
[----:B----4-:R-:W4:Y:S01]  /*14560*/  SHFL.BFLY PT, R152, R157, 0x1, 0x1f ;  /* 0x0c201f009d987f89 */ /* 0x010f2200000e0000 */
[----:B-----5:R-:W-:Y:S01]  /*14570*/  FFMA.FTZ R200, R153, R8, R226 ;  /* 0x0000000899c87223 */ /* 0x020fe200000100e2 */
[-C--:B------:R-:W-:Y:S01]  /*14580*/  FMUL.FTZ R24, R24, R153.reuse ;  /* 0x0000009918187220 */ /* 0x080fe20000410000 */
[-C--:B------:R-:W-:Y:S01]  /*14590*/  FMUL.FTZ R25, R25, R153.reuse ;  /* 0x0000009919197220 */ /* 0x080fe20000410000 */
[-C--:B------:R-:W-:Y:S01]  /*145a0*/  FMUL.FTZ R28, R28, R153.reuse ;  /* 0x000000991c1c7220 */ /* 0x080fe20000410000 */
[----:B------:R-:W-:Y:S01]  /*145b0*/  FADD.FTZ R200, R225, R200 ;  /* 0x000000c8e1c87221 */ /* 0x000fe20000010000 */
[-C--:B------:R-:W-:Y:S01]  /*145c0*/  FMUL.FTZ R29, R29, R153.reuse ;  /* 0x000000991d1d7220 */ /* 0x080fe20000410000 */
[----:B------:R-:W5:Y:S01]  /*145d0*/  MUFU.EX2 R222, R160 ;  /* 0x000000a000de7308 */ /* 0x000f620000000800 */
[-C--:B------:R-:W-:Y:S01]  /*145e0*/  FMUL.FTZ R32, R32, R153.reuse ;  /* 0x0000009920207220 */ /* 0x080fe20000410000 */
[----:B0-----:R-:W-:Y:S01]  /*145f0*/  FADD.FTZ R200, R224, R200 ;  /* 0x000000c8e0c87221 */ /* 0x001fe20000010000 */
[-C--:B------:R-:W-:Y:S01]  /*14600*/  FMUL.FTZ R33, R33, R153.reuse ;  /* 0x0000009921217220 */ /* 0x080fe20000410000 */
        /* <DEDUP_REMOVED lines=14> */
[----:B----4-:R-:W-:Y:S01]  /*146f0*/  FMNMX.FTZ R5, R157, R152, !PT ;  /* 0x000000989d057209 */ /* 0x010fe20007810000 */
[-C--:B------:R-:W-:Y:S01]  /*14700*/  FMUL.FTZ R56, R56, R153.reuse ;  /* 0x0000009938387220 */ /* 0x080fe20000410000 */
[-C--:B------:R-:W-:Y:S01]  /*14710*/  FMUL.FTZ R57, R57, R153.reuse ;  /* 0x0000009939397220 */ /* 0x080fe20000410000 */
[-C--:B------:R-:W-:Y:S01]  /*14720*/  FMUL.FTZ R60, R60, R153.reuse ;  /* 0x000000993c3c7220 */ /* 0x080fe20000410000 */
[C---:B------:R-:W-:Y:S01]  /*14730*/  FSETP.NEU.FTZ.AND P0, PT, R5.reuse, -INF , PT ;  /* 0xff8000000500780b */ /* 0x040fe20003f1d000 */
[----:B------:R-:W-:Y:S01]  /*14740*/  FMUL.FTZ R152, R5, UR48 ;  /* 0x0000003005987c20 */ /* 0x000fe20008410000 */
[----:B------:R-:W4:Y:S01]  /*14750*/  MUFU.EX2 R165, R165 ;  /* 0x000000a500a57308 */ /* 0x000f220000000800 */
[----:B0-----:R-:W-:Y:S01]  /*14760*/  FADD.FTZ R200, R203, R200 ;  /* 0x000000c8cbc87221 */ /* 0x001fe20000010000 */
[-C--:B------:R-:W-:Y:S01]  /*14770*/  FMUL.FTZ R61, R61, R153.reuse ;  /* 0x000000993d3d7220 */ /* 0x080fe20000410000 */
[-C--:B------:R-:W-:Y:S01]  /*14780*/  FMUL.FTZ R64, R64, R153.reuse ;  /* 0x0000009940407220 */ /* 0x080fe20000410000 */
[----:B------:R-:W-:Y:S01]  /*14790*/  FSEL R152, R152, RZ, P0 ;  /* 0x000000ff98987208 */ /* 0x000fe20000000000 */
[-C--:B------:R-:W-:Y:S01]  /*147a0*/  FMUL.FTZ R65, R65, R153.reuse ;  /* 0x0000009941417220 */ /* 0x080fe20000410000 */
[-C--:B------:R-:W-:Y:S01]  /*147b0*/  FMUL.FTZ R68, R68, R153.reuse ;  /* 0x0000009944447220 */ /* 0x080fe20000410000 */
[-C--:B------:R-:W-:Y:S01]  /*147c0*/  FMUL.FTZ R69, R69, R153.reuse ;  /* 0x0000009945457220 */ /* 0x080fe20000410000 */
[----:B------:R-:W0:Y:S01]  /*147d0*/  MUFU.EX2 R160, R168 ;  /* 0x000000a800a07308 */ /* 0x000e220000000800 */
[----:B---3--:R-:W-:Y:S01]  /*147e0*/  FADD.FTZ R200, R201, R200 ;  /* 0x000000c8c9c87221 */ /* 0x008fe20000010000 */
[--C-:B------:R-:W-:Y:S01]  /*147f0*/  FFMA.FTZ R8, R155, UR48, -R152.reuse ;  /* 0x000000309b087c23 */ /* 0x100fe20008010898 */
[--C-:B------:R-:W-:Y:S01]  /*14800*/  FFMA.FTZ R155, R170, UR48, -R152.reuse ;  /* 0x00000030aa9b7c23 */ /* 0x100fe20008010898 */
[--C-:B------:R-:W-:Y:S01]  /*14810*/  FFMA.FTZ R197, R154, UR48, -R152.reuse ;  /* 0x000000309ac57c23 */ /* 0x100fe20008010898 */
[--C-:B------:R-:W-:Y:S01]  /*14820*/  FFMA.FTZ R159, R159, UR48, -R152.reuse ;  /* 0x000000309f9f7c23 */ /* 0x100fe20008010898 */
[--C-:B------:R-:W-:Y:S01]  /*14830*/  FFMA.FTZ R163, R163, UR48, -R152.reuse ;  /* 0x00000030a3a37c23 */ /* 0x100fe20008010898 */
[----:B------:R-:W-:Y:S01]  /*14840*/  FFMA.FTZ R161, R166, UR48, -R152 ;  /* 0x00000030a6a17c23 */ /* 0x000fe20008010898 */
[----:B------:R-:W3:Y:S01]  /*14850*/  MUFU.EX2 R169, R169 ;  /* 0x000000a900a97308 */ /* 0x000ee20000000800 */
[----:B----4-:R-:W-:Y:S01]  /*14860*/  FADD.FTZ R200, R165, R200 ;  /* 0x000000c8a5c87221 */ /* 0x010fe20000010000 */
[--C-:B------:R-:W-:Y:S01]  /*14870*/  FFMA.FTZ R167, R167, UR48, -R152.reuse ;  /* 0x00000030a7a77c23 */ /* 0x100fe20008010898 */
[--C-:B------:R-:W-:Y:S01]  /*14880*/  FFMA.FTZ R171, R171, UR48, -R152.reuse ;  /* 0x00000030abab7c23 */ /* 0x100fe20008010898 */
[--C-:B------:R-:W-:Y:S01]  /*14890*/  FFMA.FTZ R157, R174, UR48, -R152.reuse ;  /* 0x00000030ae9d7c23 */ /* 0x100fe20008010898 */
[--C-:B------:R-:W-:Y:S01]  /*148a0*/  FFMA.FTZ R175, R175, UR48, -R152.reuse ;  /* 0x00000030afaf7c23 */ /* 0x100fe20008010898 */
[--C-:B------:R-:W-:Y:S01]  /*148b0*/  FFMA.FTZ R178, R178, UR48, -R152.reuse ;  /* 0x00000030b2b27c23 */ /* 0x100fe20008010898 */
[----:B------:R-:W-:Y:S01]  /*148c0*/  FFMA.FTZ R179, R179, UR48, -R152 ;  /* 0x00000030b3b37c23 */ /* 0x000fe20008010898 */
[----:B------:R-:W4:Y:S01]  /*148d0*/  MUFU.EX2 R172, R172 ;  /* 0x000000ac00ac7308 */ /* 0x000f220000000800 */
[----:B0-----:R-:W-:Y:S01]  /*148e0*/  FADD.FTZ R200, R160, R200 ;  /* 0x000000c8a0c87221 */ /* 0x001fe20000010000 */
[--C-:B------:R-:W-:Y:S01]  /*148f0*/  FFMA.FTZ R182, R182, UR48, -R152.reuse ;  /* 0x00000030b6b67c23 */ /* 0x100fe20008010898 */
[--C-:B------:R-:W-:Y:S01]  /*14900*/  FFMA.FTZ R183, R183, UR48, -R152.reuse ;  /* 0x00000030b7b77c23 */ /* 0x100fe20008010898 */
[--C-:B------:R-:W-:Y:S01]  /*14910*/  FFMA.FTZ R186, R186, UR48, -R152.reuse ;  /* 0x00000030baba7c23 */ /* 0x100fe20008010898 */
[--C-:B------:R-:W-:Y:S01]  /*14920*/  FFMA.FTZ R187, R187, UR48, -R152.reuse ;  /* 0x00000030bbbb7c23 */ /* 0x100fe20008010898 */
[--C-:B------:R-:W-:Y:S01]  /*14930*/  FFMA.FTZ R190, R190, UR48, -R152.reuse ;  /* 0x00000030bebe7c23 */ /* 0x100fe20008010898 */
[----:B------:R-:W-:Y:S01]  /*14940*/  FFMA.FTZ R191, R191, UR48, -R152 ;  /* 0x00000030bfbf7c23 */ /* 0x000fe20008010898 */
[----:B------:R-:W0:Y:S01]  /*14950*/  MUFU.EX2 R173, R173 ;  /* 0x000000ad00ad7308 */ /* 0x000e220000000800 */
[C---:B---3--:R-:W-:Y:S01]  /*14960*/  FADD.FTZ R200, R169.reuse, R200 ;  /* 0x000000c8a9c87221 */ /* 0x048fe20000010000 */
[----:B------:R-:W-:Y:S01]  /*14970*/  F2FP.BF16.F32.PACK_AB R160, R169, R160 ;  /* 0x000000a0a9a0723e */ /* 0x000fe200000010ff */
[--C-:B------:R-:W-:Y:S01]  /*14980*/  FFMA.FTZ R194, R194, UR48, -R152.reuse ;  /* 0x00000030c2c27c23 */ /* 0x100fe20008010898 */
[--C-:B------:R-:W-:Y:S01]  /*14990*/  FFMA.FTZ R195, R195, UR48, -R152.reuse ;  /* 0x00000030c3c37c23 */ /* 0x100fe20008010898 */
[--C-:B------:R-:W-:Y:S01]  /*149a0*/  FFMA.FTZ R198, R198, UR48, -R152.reuse ;  /* 0x00000030c6c67c23 */ /* 0x100fe20008010898 */
[----:B------:R-:W-:Y:S01]  /*149b0*/  FFMA.FTZ R199, R199, UR48, -R152 ;  /* 0x00000030c7c77c23 */ /* 0x000fe20008010898 */
        /* <DEDUP_REMOVED lines=10> */
[C---:B0-----:R-:W-:Y:S01]  /*14a60*/  FADD.FTZ R200, R173.reuse, R200 ;  /* 0x000000c8adc87221 */ /* 0x041fe20000010000 */
[----:B---3--:R-:W-:Y:S01]  /*14a70*/  FFMA.FTZ R176, R162, UR48, -R152 ;  /* 0x00000030a2b07c23 */ /* 0x008fe20008010898 */
[----:B------:R-:W-:Y:S01]  /*14a80*/  F2FP.BF16.F32.PACK_AB R162, R173, R172 ;  /* 0x000000acada2723e */ /* 0x000fe200000010ff */
[-C--:B------:R-:W-:Y:S01]  /*14a90*/  FMUL.FTZ R85, R85, R153.reuse ;  /* 0x0000009955557220 */ /* 0x080fe20000410000 */
[-C--:B------:R-:W-:Y:S01]  /*14aa0*/  FMUL.FTZ R88, R88, R153.reuse ;  /* 0x0000009958587220 */ /* 0x080fe20000410000 */
[-C--:B------:R-:W-:Y:S01]  /*14ab0*/  FMUL.FTZ R89, R89, R153.reuse ;  /* 0x0000009959597220 */ /* 0x080fe20000410000 */
[-C--:B------:R-:W-:Y:S01]  /*14ac0*/  FMUL.FTZ R92, R92, R153.reuse ;  /* 0x000000995c5c7220 */ /* 0x080fe20000410000 */
[----:B------:R0:W-:Y:S01]  /*14ad0*/  MUFU.EX2 R169, R155 ;  /* 0x0000009b00a97308 */ /* 0x0001e20000000800 */
        /* <DEDUP_REMOVED lines=8> */
[----:B0-----:R-:W-:Y:S01]  /*14b60*/  FSEL R155, R5, RZ, P0 ;  /* 0x000000ff059b7208 */ /* 0x001fe20000000000 */
[C---:B----4-:R-:W-:Y:S01]  /*14b70*/  FADD.FTZ R200, R177.reuse, R200 ;  /* 0x000000c8b1c87221 */ /* 0x050fe20000010000 */
[----:B------:R-:W-:Y:S01]  /*14b80*/  F2FP.BF16.F32.PACK_AB R164, R177, R164 ;  /* 0x000000a4b1a4723e */ /* 0x000fe200000010ff */
[-C--:B------:R-:W-:Y:S01]  /*14b90*/  FMUL.FTZ R105, R105, R153.reuse ;  /* 0x0000009969697220 */ /* 0x080fe20000410000 */
[-C--:B------:R-:W-:Y:S01]  /*14ba0*/  FMUL.FTZ R108, R108, R153.reuse ;  /* 0x000000996c6c7220 */ /* 0x080fe20000410000 */
[----:B------:R-:W-:Y:S01]  /*14bb0*/  FADD.FTZ R155, -R155, R202 ;  /* 0x000000ca9b9b7221 */ /* 0x000fe20000010100 */
[-C--:B------:R-:W-:Y:S01]  /*14bc0*/  FMUL.FTZ R109, R109, R153.reuse ;  /* 0x000000996d6d7220 */ /* 0x080fe20000410000 */
[----:B------:R0:W-:Y:S01]  /*14bd0*/  MUFU.EX2 R168, R184 ;  /* 0x000000b800a87308 */ /* 0x0001e20000000800 */
[-C--:B------:R-:W-:Y:S01]  /*14be0*/  FMUL.FTZ R112, R112, R153.reuse ;  /* 0x0000009970707220 */ /* 0x080fe20000410000 */
[----:B------:R-:W-:Y:S01]  /*14bf0*/  FMUL.FTZ R155, R155, UR48 ;  /* 0x000000309b9b7c20 */ /* 0x000fe20008410000 */
[-C--:B------:R-:W-:Y:S01]  /*14c00*/  FMUL.FTZ R113, R113, R153.reuse ;  /* 0x0000009971717220 */ /* 0x080fe20000410000 */
[-C--:B------:R-:W-:Y:S01]  /*14c10*/  FMUL.FTZ R116, R116, R153.reuse ;  /* 0x0000009974747220 */ /* 0x080fe20000410000 */
[-C--:B------:R-:W-:Y:S01]  /*14c20*/  FMUL.FTZ R117, R117, R153.reuse ;  /* 0x0000009975757220 */ /* 0x080fe20000410000 */
[-C--:B------:R-:W-:Y:S01]  /*14c30*/  FMUL.FTZ R120, R120, R153.reuse ;  /* 0x0000009978787220 */ /* 0x080fe20000410000 */
[----:B------:R-:W-:Y:S01]  /*14c40*/  FMUL.FTZ R121, R121, R153 ;  /* 0x0000009979797220 */ /* 0x000fe20000410000 */
[----:B------:R-:W3:Y:S01]  /*14c50*/  MUFU.EX2 R177, R155 ;  /* 0x0000009b00b17308 */ /* 0x000ee20000000800 */
[----:B0-----:R-:W-:Y:S01]  /*14c60*/  FFMA.FTZ R184, R158, UR48, -R152 ;  /* 0x000000309eb87c23 */ /* 0x001fe20008010898 */
[----:B------:R-:W-:Y:S01]  /*14c70*/  F2FP.BF16.F32.PACK_AB R158, R165, R201 ;  /* 0x000000c9a59e723e */ /* 0x000fe200000010ff */
[-C--:B------:R-:W-:Y:S01]  /*14c80*/  FMUL.FTZ R124, R124, R153.reuse ;  /* 0x000000997c7c7220 */ /* 0x080fe20000410000 */
[-C--:B------:R-:W-:Y:S01]  /*14c90*/  FMUL.FTZ R125, R125, R153.reuse ;  /* 0x000000997d7d7220 */ /* 0x080fe20000410000 */
[-C--:B------:R-:W-:Y:S01]  /*14ca0*/  FMUL.FTZ R128, R128, R153.reuse ;  /* 0x0000009980807220 */ /* 0x080fe20000410000 */
        /* <DEDUP_REMOVED lines=11> */
[----:B---3--:R-:W-:Y:S01]  /*14d60*/  FFMA.FTZ R4, R177, R4, R197 ;  /* 0x00000004b1047223 */ /* 0x008fe200000100c5 */
[-C--:B------:R-:W-:Y:S01]  /*14d70*/  FMUL.FTZ R148, R148, R153.reuse ;  /* 0x0000009994947220 */ /* 0x080fe20000410000 */
[----:B------:R-:W-:Y:S01]  /*14d80*/  FMUL.FTZ R149, R149, R153 ;  /* 0x0000009995957220 */ /* 0x000fe20000410000 */
[----:B------:R-:W-:Y:S01]  /*14d90*/  F2FP.BF16.F32.PACK_AB R152, R225, R226 ;  /* 0x000000e2e198723e */ /* 0x000fe200000010ff */
[-C--:B------:R-:W-:Y:S01]  /*14da0*/  FMUL.FTZ R26, R26, R177.reuse ;  /* 0x000000b11a1a7220 */ /* 0x080fe20000410000 */
[----:B------:R-:W-:Y:S01]  /*14db0*/  F2FP.BF16.F32.PACK_AB R154, R223, R224 ;  /* 0x000000e0df9a723e */ /* 0x000fe200000010ff */
[----:B------:R-:W-:Y:S01]  /*14dc0*/  FMUL.FTZ R27, R27, R177 ;  /* 0x000000b11b1b7220 */ /* 0x000fe20000410000 */
[----:B------:R-:W3:Y:S01]  /*14dd0*/  MUFU.EX2 R159, R159 ;  /* 0x0000009f009f7308 */ /* 0x000ee20000000800 */
        /* <DEDUP_REMOVED lines=46> */
[----:B------:R-:W-:Y:S01]  /*150c0*/  FMUL.FTZ R95, R95, R177 ;  /* 0x000000b15f5f7220 */ /* 0x000fe20000410000 */
[----:B------:R3:W5:Y:S01]  /*150d0*/  MUFU.EX2 R173, R157 ;  /* 0x0000009d00ad7308 */ /* 0x0007620000000800 */
[C---:B0-----:R-:W-:Y:S01]  /*150e0*/  FADD.FTZ R4, R167.reuse, R4 ;  /* 0x00000004a7047221 */ /* 0x041fe20000010000 */
[----:B------:R-:W-:Y:S01]  /*150f0*/  F2FP.BF16.F32.PACK_AB R159, R167, R161 ;  /* 0x000000a1a79f723e */ /* 0x000fe200000010ff */
[-C--:B------:R-:W-:Y:S01]  /*15100*/  FMUL.FTZ R98, R98, R177.reuse ;  /* 0x000000b162627220 */ /* 0x080fe20000410000 */
[-C--:B------:R-:W-:Y:S01]  /*15110*/  FMUL.FTZ R99, R99, R177.reuse ;  /* 0x000000b163637220 */ /* 0x080fe20000410000 */
[----:B------:R-:W-:Y:S01]  /*15120*/  FADD.FTZ R4, R169, R4 ;  /* 0x00000004a9047221 */ /* 0x000fe20000010000 */
[-C--:B------:R-:W-:Y:S01]  /*15130*/  FMUL.FTZ R102, R102, R177.reuse ;  /* 0x000000b166667220 */ /* 0x080fe20000410000 */
[-C--:B------:R-:W-:Y:S01]  /*15140*/  FMUL.FTZ R103, R103, R177.reuse ;  /* 0x000000b167677220 */ /* 0x080fe20000410000 */
[----:B------:R-:W0:Y:S01]  /*15150*/  MUFU.EX2 R175, R175 ;  /* 0x000000af00af7308 */ /* 0x000e220000000800 */
[----:B----4-:R-:W-:Y:S01]  /*15160*/  FADD.FTZ R4, R171, R4 ;  /* 0x00000004ab047221 */ /* 0x010fe20000010000 */
[----:B---3--:R-:W-:Y:S01]  /*15170*/  F2FP.BF16.F32.PACK_AB R157, R163, R176 ;  /* 0x000000b0a39d723e */ /* 0x008fe200000010ff */
[----:B------:R-:W-:Y:S01]  /*15180*/  FMUL.FTZ R106, R106, R177 ;  /* 0x000000b16a6a7220 */ /* 0x000fe20000410000 */
[----:B------:R-:W-:Y:S01]  /*15190*/  F2FP.BF16.F32.PACK_AB R161, R171, R169 ;  /* 0x000000a9aba1723e */ /* 0x000fe200000010ff */
        /* <DEDUP_REMOVED lines=32> */
[----:B------:R-:W-:-:S03]  /*153a0*/  FMUL.FTZ R151, R151, R177 ;  /* 0x000000b197977220 */ /* 0x000fc60000410000 */
[----:B------:R-:W4:Y:S01]  /*153b0*/  MUFU.EX2 R181, R181 ;  /* 0x000000b500b57308 */ /* 0x000f220000000800 */
[----:B0-----:R-:W-:-:S07]  /*153c0*/  FADD.FTZ R200, R180, R200 ;  /* 0x000000c8b4c87221 */ /* 0x001fce0000010000 */
[----:B------:R-:W0:Y:S01]  /*153d0*/  MUFU.EX2 R183, R183 ;  /* 0x000000b700b77308 */ /* 0x000e220000000800 */
[----:B---3--:R-:W-:-:S07]  /*153e0*/  FADD.FTZ R4, R182, R4 ;  /* 0x00000004b6047221 */ /* 0x008fce0000010000 */
[----:B------:R-:W3:Y:S01]  /*153f0*/  MUFU.EX2 R186, R186 ;  /* 0x000000ba00ba7308 */ /* 0x000ee20000000800 */
[C---:B----4-:R-:W-:Y:S01]  /*15400*/  FADD.FTZ R200, R181.reuse, R200 ;  /* 0x000000c8b5c87221 */ /* 0x050fe20000010000 */
[----:B------:R-:W-:-:S03]  /*15410*/  F2FP.BF16.F32.PACK_AB R166, R181, R180 ;  /* 0x000000b4b5a6723e */ /* 0x000fc600000010ff */
[----:B------:R-:W-:-:S03]  /*15420*/  FADD.FTZ R200, R168, R200 ;  /* 0x000000c8a8c87221 */ /* 0x000fc60000010000 */
[----:B------:R-:W4:Y:S01]  /*15430*/  MUFU.EX2 R185, R185 ;  /* 0x000000b900b97308 */ /* 0x000f220000000800 */
[C---:B0-----:R-:W-:Y:S01]  /*15440*/  FADD.FTZ R4, R183.reuse, R4 ;  /* 0x00000004b7047221 */ /* 0x041fe20000010000 */
[----:B------:R-:W-:-:S06]  /*15450*/  F2FP.BF16.F32.PACK_AB R167, R183, R182 ;  /* 0x000000b6b7a7723e */ /* 0x000fcc00000010ff */
[----:B------:R-:W0:Y:S01]  /*15460*/  MUFU.EX2 R187, R187 ;  /* 0x000000bb00bb7308 */ /* 0x000e220000000800 */
[----:B---3--:R-:W-:-:S07]  /*15470*/  FADD.FTZ R4, R186, R4 ;  /* 0x00000004ba047221 */ /* 0x008fce0000010000 */
[----:B------:R-:W3:Y:S01]  /*15480*/  MUFU.EX2 R188, R188 ;  /* 0x000000bc00bc7308 */ /* 0x000ee20000000800 */
[C---:B----4-:R-:W-:Y:S01]  /*15490*/  FADD.FTZ R200, R185.reuse, R200 ;  /* 0x000000c8b9c87221 */ /* 0x050fe20000010000 */
[----:B------:R-:W-:-:S06]  /*154a0*/  F2FP.BF16.F32.PACK_AB R168, R185, R168 ;  /* 0x000000a8b9a8723e */ /* 0x000fcc00000010ff */
[----:B------:R-:W4:Y:S01]  /*154b0*/  MUFU.EX2 R190, R190 ;  /* 0x000000be00be7308 */ /* 0x000f220000000800 */
[C---:B0-----:R-:W-:Y:S01]  /*154c0*/  FADD.FTZ R4, R187.reuse, R4 ;  /* 0x00000004bb047221 */ /* 0x041fe20000010000 */
[----:B------:R-:W-:-:S06]  /*154d0*/  F2FP.BF16.F32.PACK_AB R169, R187, R186 ;  /* 0x000000babba9723e */ /* 0x000fcc00000010ff */
[----:B------:R-:W0:Y:S01]  /*154e0*/  MUFU.EX2 R189, R189 ;  /* 0x000000bd00bd7308 */ /* 0x000e220000000800 */
[----:B---3--:R-:W-:-:S07]  /*154f0*/  FADD.FTZ R200, R188, R200 ;  /* 0x000000c8bcc87221 */ /* 0x008fce0000010000 */
[----:B------:R-:W3:Y:S01]  /*15500*/  MUFU.EX2 R191, R191 ;  /* 0x000000bf00bf7308 */ /* 0x000ee20000000800 */
[----:B----4-:R-:W-:-:S07]  /*15510*/  FADD.FTZ R4, R190, R4 ;  /* 0x00000004be047221 */ /* 0x010fce0000010000 */
[----:B------:R-:W4:Y:S01]  /*15520*/  MUFU.EX2 R192, R192 ;  /* 0x000000c000c07308 */ /* 0x000f220000000800 */
[C---:B0-----:R-:W-:Y:S01]  /*15530*/  FADD.FTZ R200, R189.reuse, R200 ;  /* 0x000000c8bdc87221 */ /* 0x041fe20000010000 */
[----:B------:R-:W-:-:S06]  /*15540*/  F2FP.BF16.F32.PACK_AB R170, R189, R188 ;  /* 0x000000bcbdaa723e */ /* 0x000fcc00000010ff */
[----:B------:R-:W0:Y:S01]  /*15550*/  MUFU.EX2 R194, R194 ;  /* 0x000000c200c27308 */ /* 0x000e220000000800 */
[C---:B---3--:R-:W-:Y:S01]  /*15560*/  FADD.FTZ R4, R191.reuse, R4 ;  /* 0x00000004bf047221 */ /* 0x048fe20000010000 */
[----:B------:R-:W-:-:S06]  /*15570*/  F2FP.BF16.F32.PACK_AB R171, R191, R190 ;  /* 0x000000bebfab723e */ /* 0x000fcc00000010ff */
[----:B------:R-:W3:Y:S01]  /*15580*/  MUFU.EX2 R193, R193 ;  /* 0x000000c100c17308 */ /* 0x000ee20000000800 */
[----:B----4-:R-:W-:-:S07]  /*15590*/  FADD.FTZ R200, R192, R200 ;  /* 0x000000c8c0c87221 */ /* 0x010fce0000010000 */
[----:B------:R-:W4:Y:S01]  /*155a0*/  MUFU.EX2 R195, R195 ;  /* 0x000000c300c37308 */ /* 0x000f220000000800 */
[----:B0-----:R-:W-:-:S07]  /*155b0*/  FADD.FTZ R4, R194, R4 ;  /* 0x00000004c2047221 */ /* 0x001fce0000010000 */
[----:B------:R-:W0:Y:S01]  /*155c0*/  MUFU.EX2 R174, R196 ;  /* 0x000000c400ae7308 */ /* 0x000e220000000800 */
[C---:B---3--:R-:W-:Y:S01]  /*155d0*/  FADD.FTZ R200, R193.reuse, R200 ;  /* 0x000000c8c1c87221 */ /* 0x048fe20000010000 */
[----:B------:R-:W-:-:S06]  /*155e0*/  F2FP.BF16.F32.PACK_AB R172, R193, R192 ;  /* 0x000000c0c1ac723e */ /* 0x000fcc00000010ff */
[----:B------:R-:W3:Y:S01]  /*155f0*/  MUFU.EX2 R198, R198 ;  /* 0x000000c600c67308 */ /* 0x000ee20000000800 */
[C---:B----4-:R-:W-:Y:S01]  /*15600*/  FADD.FTZ R4, R195.reuse, R4 ;  /* 0x00000004c3047221 */ /* 0x050fe20000010000 */
[----:B------:R-:W-:-:S06]  /*15610*/  F2FP.BF16.F32.PACK_AB R173, R195, R194 ;  /* 0x000000c2c3ad723e */ /* 0x000fcc00000010ff */
[----:B------:R4:W5:Y:S01]  /*15620*/  MUFU.EX2 R196, R156 ;  /* 0x0000009c00c47308 */ /* 0x0009620000000800 */
[----:B0-----:R-:W-:-:S07]  /*15630*/  FADD.FTZ R200, R174, R200 ;  /* 0x000000c8aec87221 */ /* 0x001fce0000010000 */
[----:B------:R-:W0:Y:S01]  /*15640*/  MUFU.EX2 R199, R199 ;  /* 0x000000c700c77308 */ /* 0x000e220000000800 */
[----:B---3--:R-:W-:Y:S01]  /*15650*/  FADD.FTZ R4, R198, R4 ;  /* 0x00000004c6047221 */ /* 0x008fe20000010000 */
[----:B----4-:R-:W-:Y:S01]  /*15660*/  F2FP.BF16.F32.PACK_AB R156, R203, R222 ;  /* 0x000000decb9c723e */ /* 0x010fe200000010ff */
[C---:B-----5:R-:W-:Y:S01]  /*15670*/  FADD.FTZ R8, R196.reuse, R200 ;  /* 0x000000c8c4087221 */ /* 0x060fe20000010000 */
[----:B------:R-:W-:Y:S01]  /*15680*/  F2FP.BF16.F32.PACK_AB R174, R196, R174 ;  /* 0x000000aec4ae723e */ /* 0x000fe200000010ff */
[C---:B0-----:R-:W-:Y:S01]  /*15690*/  FADD.FTZ R4, R199.reuse, R4 ;  /* 0x00000004c7047221 */ /* 0x041fe20000010000 */
[----:B------:R-:W-:Y:S01]  /*156a0*/  F2FP.BF16.F32.PACK_AB R175, R199, R198 ;  /* 0x000000c6c7af723e */ /* 0x000fe200000010ff */
[----:B------:R-:W-:Y:S06]  /*156b0*/  @!P6 BRA `(.L_x_3026) ;  /* 0x000000000004e947 */ /* 0x000fec0003800000 */
[----:B------:R-:W-:Y:S01]  /*156c0*/  BPT.TRAP 0x1 ;  /* 0x000000040000795c */ /* 0x000fe20000300000 */
.L_x_3026:
[----:B------:R0:W3:Y:S01]  /*156d0*/  SYNCS.PHASECHK.TRANS64.TRYWAIT P0, [R9+URZ+0x22850], R20 ;  /* 0x02285014090075a7 */ /* 0x0000e2000800017f */
[----:B------:R-:W-:Y:S05]  /*156e0*/  @!P6 BRA `(.L_x_3027) ;  /* 0x000000000004e947 */ /* 0x000fea0003800000 */
[----:B------:R-:W-:Y:S01]  /*156f0*/  BPT.TRAP 0x1 ;  /* 0x000000040000795c */ /* 0x000fe20000300000 */
.L_x_3027:
[----:B------:R-:W-:Y:S04]  /*15700*/  BSSY B0, `(.L_x_3028) ;  /* 0x0000004000007945 */ /* 0x000fe80003800000 */
[----:B---3--:R-:W-:Y:S05]  /*15710*/  @P0 BRA `(.L_x_3029) ;  /* 0x0000000000080947 */ /* 0x008fea0003800000 */
[----:B------:R-:W3:Y:S02]  /*15720*/  SYNCS.PHASECHK.TRANS64.TRYWAIT P0, [R9+URZ+0x22850], R20 ;  /* 0x02285014090075a7 */ /* 0x000ee4000800017f */
[----:B---3--:R-:W-:Y:S05]  /*15730*/  @!P0 BRA `(.L_x_3030) ;  /* 0x000000f400f08947 */ /* 0x008fea0003800000 */
.L_x_3029:
[----:B------:R-:W-:Y:S05]  /*15740*/  BSYNC B0 ;  /* 0x0000000000007941 */ /* 0x000fea0003800000 */
.L_x_3028:
[----:B------:R-:W4:Y:S01]  /*15750*/  S2R R178, SR_TID.X ;  /* 0x0000000000b27919 */ /* 0x000f220000002100 */
[----:B------:R-:W-:Y:S05]  /*15760*/  WARPSYNC.ALL ;  /* 0x0000000000007948 */ /* 0x000fea0003800000 */
[----:B------:R-:W-:Y:S02]  /*15770*/  IMAD.MOV.U32 R176, RZ, RZ, 0xc00 ;  /* 0x00000c00ffb07424 */ /* 0x000fe400078e00ff */
[----:B------:R-:W-:Y:S02]  /*15780*/  IMAD.MOV.U32 R177, RZ, RZ, 0x40000040 ;  /* 0x40000040ffb17424 */ /* 0x000fe400078e00ff */
[----:B------:R-:W-:-:S03]  /*15790*/  IMAD R176, R2, R176, UR49 ;  /* 0x0000003102b07e24 */ /* 0x000fc6000f8e02b0 */
[----:B------:R-:W-:Y:S01]  /*157a0*/  R2UR UR7, R177 ;  /* 0x00000000b10772ca */ /* 0x000fe200000e0000 */
[----:B------:R-:W-:Y:S01]  /*157b0*/  IMAD.MOV.U32 R177, RZ, RZ, 0x40000040 ;  /* 0x40000040ffb17424 */ /* 0x000fe200078e00ff */
[----:B------:R-:W-:Y:S02]  /*157c0*/  R2UR UR6, R176 ;  /* 0x00000000b00672ca */ /* 0x000fe400000e0000 */
[----:B----4-:R-:W-:-:S05]  /*157d0*/  SHF.R.U32.HI R178, RZ, 0x7, R178 ;  /* 0x00000007ffb27819 */ /* 0x010fca00000116b2 */
[----:B01-3--:R-:W-:Y:S02]  /*157e0*/  VIADD R20, R178, 0x8 ;  /* 0x00000008b2147836 */ /* 0x00bfe40000000000 */
[----:B------:R-:W-:-:S03]  /*157f0*/  IMAD.U32 R178, RZ, RZ, UR50 ;  /* 0x00000032ffb27e24 */ /* 0x000fc6000f8e00ff */
[----:B------:R0:W-:Y:S02]  /*15800*/  BAR.SYNC.DEFER_BLOCKING R20, 0x100 ;  /* 0x000400140000751d */ /* 0x0001e40000010000 */
[----:B------:R-:W-:-:S04]  /*15810*/  ISETP.NE.AND P0, PT, R178, 0x3, PT ;  /* 0x00000003b200780c */ /* 0x000fc80003f05270 */
        /* <DEDUP_REMOVED lines=43> */
.L_x_3031:
[----:B------:R-:W3:Y:S01]  /*15ad0*/  LDL R152, [R1+0x24] ;  /* 0x0000240001987983 */ /* 0x000ee20000100800 */
[----:B------:R-:W-:Y:S02]  /*15ae0*/  VIADD R9, R9, 0x22860 ;  /* 0x0002286009097836 */ /* 0x000fe40000000000 */
[----:B------:R-:W-:Y:S02]  /*15af0*/  IMAD.U32 R20, RZ, RZ, UR47 ;  /* 0x0000002fff147e24 */ /* 0x000fe4000f8e00ff */
[----:B------:R-:W-:Y:S02]  /*15b00*/  IMAD.MOV.U32 R202, RZ, RZ, R5 ;  /* 0x000000ffffca7224 */ /* 0x000fe400078e0005 */
[----:B------:R-:W-:Y:S01]  /*15b10*/  IMAD.MOV.U32 R203, RZ, RZ, R0 ;  /* 0x000000ffffcb7224 */ /* 0x000fe200078e0000 */
[----:B------:R-:W-:-:S04]  /*15b20*/  PRMT R9, R20, 0x654, R9 ;  /* 0x0000065414097816 */ /* 0x000fc80000000009 */
[----:B------:R0:W-:Y:S01]  /*15b30*/  SYNCS.ARRIVE.TRANS64.RED.A1T0 RZ, [R9+URZ], RZ ;  /* 0x000000ff09ff79a7 */ /* 0x0001e2000810043f */
[C---:B---3--:R-:W-:Y:S01]  /*15b40*/  ISETP.GT.AND P0, PT, R3.reuse, R152, PT ;  /* 0x000000980300720c */ /* 0x048fe20003f04270 */
[----:B------:R-:W-:-:S12]  /*15b50*/  VIADD R3, R3, 0xffffffff ;  /* 0xffffffff03037836 */ /* 0x000fd80000000000 */
[----:B0-----:R-:W-:Y:S05]  /*15b60*/  @P0 BRA `(.L_x_3032) ;  /* 0xffffffcc00700947 */ /* 0x001fea000383ffff */
.L_x_3012:
[----:B------:R-:W3:Y:S01]  /*15b70*/  LDL.LU R9, [R1+0x3c] ;  /* 0x00003c0001097983 */ /* 0x000ee20000300800 */
[----:B------:R-:W-:Y:S05]  /*15b80*/  WARPSYNC.ALL ;  /* 0x0000000000007948 */ /* 0x000fea0003800000 */
[----:B------:R-:W0:Y:S01]  /*15b90*/  SHFL.BFLY PT, R3, R8, 0x2, 0x1f ;  /* 0x0c401f0008037f89 */ /* 0x000e2200000e0000 */
        /* <DEDUP_REMOVED lines=12> */
[----:B------:R-:W0:Y:S08]  /*15c60*/  @P0 MUFU.LG2 R7, R6 ;  /* 0x0000000600070308 */ /* 0x000e300000000c00 */
[----:B------:R1:W4:Y:S02]  /*15c70*/  @P0 MUFU.RCP R3, R6 ;  /* 0x0000000600030308 */ /* 0x0003240000001000 */
[----:B-1----:R-:W-:-:S02]  /*15c80*/  IMAD.U32 R6, RZ, RZ, UR48 ;  /* 0x00000030ff067e24 */ /* 0x002fc4000f8e00ff */
[----:B0-----:R-:W-:Y:S02]  /*15c90*/  @P0 FMUL.FTZ R7, R7, 0.69314718246459960938 ;  /* 0x3f31721807070820 */ /* 0x001fe40000410000 */
[----:B------:R-:W-:-:S04]  /*15ca0*/  @P0 FMUL.FTZ R6, R6, 0.69314718246459960938 ;  /* 0x3f31721806060820 */ /* 0x000fc80000410000 */
[----:B------:R-:W-:Y:S01]  /*15cb0*/  @P0 FFMA.FTZ R155, R6, R0, R7 ;  /* 0x00000000069b0223 */ /* 0x000fe20000010007 */
[-C--:B----4-:R-:W-:Y:S01]  /*15cc0*/  FMUL.FTZ R152, R24, R3.reuse ;  /* 0x0000000318987220 */ /* 0x090fe20000410000 */
        /* <DEDUP_REMOVED lines=56> */
[-C--:B------:R-:W-:Y:S01]  /*16050*/  FMUL.FTZ R128, R128, R3.reuse ;  /* 0x0000000380807220 */ /* 0x080fe20000410000 */
[-C--:B------:R-:W-:Y:S01]  /*16060*/  FMUL.FTZ R129, R129, R3.reuse ;  /* 0x0000000381817220 */ /* 0x080fe20000410000 */
[----:B------:R-:W-:Y:S01]  /*16070*/  FSETP.NE.FTZ.AND P0, PT, R4, RZ, PT ;  /* 0x000000ff0400720b */ /* 0x000fe20003f15000 */
        /* <DEDUP_REMOVED lines=9> */
[----:B------:R-:W-:-:S03]  /*16110*/  FMUL.FTZ R149, R149, R3 ;  /* 0x0000000395957220 */ /* 0x000fc60000410000 */
[----:B------:R-:W0:Y:S08]  /*16120*/  @P0 MUFU.LG2 R6, R4 ;  /* 0x0000000400060308 */ /* 0x000e300000000c00 */
[----:B------:R1:W2:Y:S02]  /*16130*/  @P0 MUFU.RCP R0, R4 ;  /* 0x0000000400000308 */ /* 0x0002a40000001000 */
[----:B-1----:R-:W-:-:S02]  /*16140*/  IMAD.U32 R4, RZ, RZ, UR48 ;  /* 0x00000030ff047e24 */ /* 0x002fc4000f8e00ff */
[----:B0-----:R-:W-:Y:S02]  /*16150*/  @P0 FMUL.FTZ R6, R6, 0.69314718246459960938 ;  /* 0x3f31721806060820 */ /* 0x001fe40000410000 */
[----:B------:R-:W-:-:S04]  /*16160*/  @P0 FMUL.FTZ R4, R4, 0.69314718246459960938 ;  /* 0x3f31721804040820 */ /* 0x000fc80000410000 */
[----:B------:R-:W-:Y:S01]  /*16170*/  @P0 FFMA.FTZ R154, R4, R5, R6 ;  /* 0x00000005049a0223 */ /* 0x000fe20000010006 */
        /* <DEDUP_REMOVED lines=69> */
.L_x_2916:
[----:B------:R-:W-:Y:S05]  /*165d0*/  WARPSYNC.ALL ;  /* 0x0000000000007948 */ /* 0x000fea0003800000 */
[----:B------:R-:W1:Y:S08]  /*165e0*/  S2UR UR47, SR_CgaCtaId ;  /* 0x00000000002f79c3 */ /* 0x000e700000008800 */
[----:B------:R-:W-:Y:S06]  /*165f0*/  BAR.SYNC.DEFER_BLOCKING 0x5, 0x180 ;  /* 0x0146000000007b1d */ /* 0x000fec0000010000 */
[----:B------:R-:W-:Y:S01]  /*16600*/  UMOV UR4, 0x400 ;  /* 0x0000040000047882 */ /* 0x000fe20000000000 */
[----:B------:R-:W-:Y:S01]  /*16610*/  BSSY B0, `(.L_x_3033) ;  /* 0x000054a000007945 */ /* 0x000fe20003800000 */
[----:B-1----:R-:W-:-:S06]  /*16620*/  ULEA UR4, UR47, UR4, 0x18 ;  /* 0x000000042f047291 */ /* 0x002fcc000f8ec03f */
[----:B------:R-:W-:-:S05]  /*16630*/  IMAD.U32 R23, RZ, RZ, UR4 ;  /* 0x00000004ff177e24 */ /* 0x000fca000f8e00ff */
[----:B------:R1:W2:Y:S01]  /*16640*/  LDS.128 R48, [R23+0x228d0] ;  /* 0x0228d00017307984 */ /* 0x0002a20000000c00 */
[----:B------:R-:W-:Y:S06]  /*16650*/  BAR.ARV 0x4, 0x180 ;  /* 0x0106000000007b1d */ /* 0x000fec0000002000 */
[----:B------:R-:W-:Y:S05]  /*16660*/  @P0 BRA `(.L_x_3034) ;  /* 0x0000004000c40947 */ /* 0x000fea0003800000 */
[----:B------:R-:W3:Y:S01]  /*16670*/  LDL R3, [R1+0x50] ;  /* 0x0000500001037983 */ /* 0x000ee20000100800 */
[----:B------:R-:W-:-:S03]  /*16680*/  ULDC UR4, c[0x0][0xad4] ;  /* 0x0002b50000047ab9 */ /* 0x000fc60000000800 */
[----:B------:R-:W4:Y:S01]  /*16690*/  LDL.LU R10, [R1+0x34] ;  /* 0x00003400010a7983 */ /* 0x000f220000300800 */
[----:B------:R-:W0:Y:S01]  /*166a0*/  S2R R0, SR_SWINHI ;  /* 0x0000000000007919 */ /* 0x000e220000002f00 */
[----:B------:R-:W-:Y:S02]  /*166b0*/  F2FP.BF16.F32.PACK_AB R11, R31, R30 ;  /* 0x0000001e1f0b723e */ /* 0x000fe400000010ff */
[----:B------:R-:W-:Y:S01]  /*166c0*/  F2FP.BF16.F32.PACK_AB R12, R33, R32 ;  /* 0x00000020210c723e */ /* 0x000fe200000010ff */
[----:B--2---:R-:W2:Y:S01]  /*166d0*/  LDL R48, [R1+0x38] ;  /* 0x0000380001307983 */ /* 0x004ea20000100800 */
[----:B------:R-:W-:Y:S02]  /*166e0*/  MOV R6, R23 ;  /* 0x0000001700067202 */ /* 0x000fe40000000f00 */
[----:B0-----:R-:W-:Y:S02]  /*166f0*/  MOV R7, R0 ;  /* 0x0000000000077202 */ /* 0x001fe40000000f00 */
[----:B------:R-:W-:-:S02]  /*16700*/  F2FP.BF16.F32.PACK_AB R13, R35, R34 ;  /* 0x00000022230d723e */ /* 0x000fc400000010ff */
[----:B------:R-:W-:Y:S02]  /*16710*/  F2FP.BF16.F32.PACK_AB R14, R37, R36 ;  /* 0x00000024250e723e */ /* 0x000fe400000010ff */
[----:B------:R-:W-:Y:S01]  /*16720*/  F2FP.BF16.F32.PACK_AB R15, R39, R38 ;  /* 0x00000026270f723e */ /* 0x000fe200000010ff */
[----:B---3--:R-:W-:Y:S01]  /*16730*/  IMAD.WIDE R24, R3, 0x2, R6 ;  /* 0x0000000203187825 */ /* 0x008fe200078e0206 */
[----:B----4-:R-:W-:-:S03]  /*16740*/  ISETP.NE.AND P0, PT, R10, RZ, PT ;  /* 0x000000ff0a00720c */ /* 0x010fc60003f05270 */
        /* <DEDUP_REMOVED lines=175> */
[----:B------:R-:W-:Y:S08]  /*17240*/  BAR.SYNC.DEFER_BLOCKING 0x1, 0x100 ;  /* 0x0044000000007b1d */ /* 0x000ff00000010000 */
[----:B0-----:R-:W2:Y:S01]  /*17250*/  LDC.64 R14, c[0x0][0xc00] ;  /* 0x00030000ff0e7b82 */ /* 0x001ea20000000a00 */
[----:B------:R-:W-:-:S04]  /*17260*/  ISETP.NE.U32.AND P1, PT, RZ, UR4, PT ;  /* 0x00000004ff007c0c */ /* 0x000fc8000bf25070 */
[----:B------:R-:W-:Y:S01]  /*17270*/  ISETP.NE.AND.EX P1, PT, RZ, UR5, PT, P1 ;  /* 0x00000005ff007c0c */ /* 0x000fe2000bf25310 */
[----:B------:R-:W-:Y:S02]  /*17280*/  IMAD.MOV.U32 R9, RZ, RZ, RZ ;  /* 0x000000ffff097224 */ /* 0x000fe400078e00ff */
[----:B--2---:R-:W-:-:S10]  /*17290*/  IMAD.WIDE R14, R48, 0x4, R14 ;  /* 0x00000004300e7825 */ /* 0x004fd400078e020e */
[----:B------:R-:W5:Y:S01]  /*172a0*/  @P1 LDG.E R9, desc[UR52][R14.64] ;  /* 0x000000340e091981 */ /* 0x000f62000c1e1900 */
[----:B------:R-:W-:-:S04]  /*172b0*/  ISETP.NE.U32.AND P0, PT, RZ, UR6, PT ;  /* 0x00000006ff007c0c */ /* 0x000fc8000bf05070 */
[----:B------:R-:W-:-:S13]  /*172c0*/  ISETP.NE.AND.EX P0, PT, RZ, UR7, PT, P0 ;  /* 0x00000007ff007c0c */ /* 0x000fda000bf05300 */
[----:B------:R-:W0:Y:S01]  /*172d0*/  @P0 LDC.64 R10, c[0x0][0xc08] ;  /* 0x00030200ff0a0b82 */ /* 0x000e220000000a00 */
[----:B------:R-:W-:Y:S01]  /*172e0*/  ISETP.GT.AND P2, PT, R0, 0x1, PT ;  /* 0x000000010000780c */ /* 0x000fe20003f44270 */
[----:B------:R-:W-:Y:S01]  /*172f0*/  ULDC UR6, c[0x0][0xa88] ;  /* 0x0002a20000067ab9 */ /* 0x000fe20000000800 */
[----:B------:R-:W-:Y:S02]  /*17300*/  IMAD.MOV.U32 R0, RZ, RZ, 0x9b8 ;  /* 0x000009b8ff007424 */ /* 0x000fe400078e00ff */
[----:B------:R-:W-:-:S03]  /*17310*/  IMAD.U32 R24, RZ, RZ, UR6 ;  /* 0x00000006ff187e24 */ /* 0x000fc6000f8e00ff */
[----:B------:R-:W-:-:S04]  /*17320*/  SEL R0, R0, 0x978, P2 ;  /* 0x0000097800007807 */ /* 0x000fc80001000000 */
[----:B------:R2:W3:Y:S01]  /*17330*/  LDC.64 R12, c[0x0][R0+0x220] ;  /* 0x00008800000c7b82 */ /* 0x0004e20000000a00 */
[----:B0-----:R-:W-:-:S05]  /*17340*/  @P0 IMAD.WIDE R10, R48, 0x4, R10 ;  /* 0x00000004300a0825 */ /* 0x001fca00078e020a */
[----:B------:R0:W5:Y:S02]  /*17350*/  @P0 LDG.E R24, desc[UR52][R10.64] ;  /* 0x000000340a180981 */ /* 0x000164000c1e1900 */
[----:B0-----:R2:W0:Y:S01]  /*17360*/  LDC.64 R10, c[0x0][R0+0x218] ;  /* 0x00008600000a7b82 */ /* 0x0014220000000a00 */
[----:B---3--:R-:W-:Y:S05]  /*17370*/  @P0 BRA `(.L_x_3035) ;  /* 0x0000000000100947 */ /* 0x008fea0003800000 */
[----:B------:R-:W-:Y:S05]  /*17380*/  @!P1 BRA `(.L_x_3035) ;  /* 0x00000000000c9947 */ /* 0x000fea0003800000 */
[----:B-----5:R-:W3:Y:S04]  /*17390*/  LDG.E R24, desc[UR52][R14.64] ;  /* 0x000000340e187981 */ /* 0x020ee8000c1e1900 */
[----:B------:R-:W3:Y:S02]  /*173a0*/  LDG.E R14, desc[UR52][R14.64+0x4] ;  /* 0x000004340e0e7981 */ /* 0x000ee4000c1e1900 */
[----:B---3--:R-:W-:-:S07]  /*173b0*/  IMAD.IADD R24, R14, 0x1, -R24 ;  /* 0x000000010e187824 */ /* 0x008fce00078e0a18 */
.L_x_3035:
[----:B------:R-:W3:Y:S01]  /*173c0*/  LDL R158, [R1+0x40] ;  /* 0x00004000019e7983 */ /* 0x000ee20000100800 */
[----:B------:R-:W4:Y:S03]  /*173d0*/  LDC R157, c[0x0][0xbe8] ;  /* 0x0002fa00ff9d7b82 */ /* 0x000f260000000800 */
[----:B------:R-:W2:Y:S04]  /*173e0*/  LDL R161, [R1+0x4] ;  /* 0x0000040001a17983 */ /* 0x000ea80000100800 */
[----:B------:R-:W2:Y:S04]  /*173f0*/  LDL R160, [R1+0x4c] ;  /* 0x00004c0001a07983 */ /* 0x000ea80000100800 */
[----:B------:R-:W2:Y:S01]  /*17400*/  LDL R159, [R1+0x44] ;  /* 0x00004400019f7983 */ /* 0x000ea20000100800 */
[----:B------:R-:W1:Y:S01]  /*17410*/  LDC.64 R14, c[0x0][R0+0x228] ;  /* 0x00008a00000e7b82 */ /* 0x000e620000000a00 */
[----:B------:R-:W-:-:S04]  /*17420*/  ISETP.NE.U32.AND P0, PT, RZ, UR4, PT ;  /* 0x00000004ff007c0c */ /* 0x000fc8000bf05070 */
[----:B------:R-:W-:Y:S02]  /*17430*/  ISETP.NE.AND.EX P0, PT, RZ, UR5, PT, P0 ;  /* 0x00000005ff007c0c */ /* 0x000fe4000bf05300 */
[----:B------:R-:W-:Y:S02]  /*17440*/  SHF.R.S32.HI R3, RZ, 0x1f, R48 ;  /* 0x0000001fff037819 */ /* 0x000fe40000011430 */
[----:B------:R-:W-:Y:S02]  /*17450*/  SEL R8, R48, RZ, !P0 ;  /* 0x000000ff30087207 */ /* 0x000fe40004000000 */
[----:B------:R-:W-:Y:S02]  /*17460*/  SEL R3, R3, RZ, !P0 ;  /* 0x000000ff03037207 */ /* 0x000fe40004000000 */
[----:B----4-:R-:W-:Y:S01]  /*17470*/  ISETP.NE.AND P1, PT, R157, 0x1, PT ;  /* 0x000000019d00780c */ /* 0x010fe20003f25270 */
[----:B------:R-:W-:-:S04]  /*17480*/  IMAD R48, R13, R8, RZ ;  /* 0x000000080d307224 */ /* 0x000fc800078e02ff */
[----:B------:R-:W-:Y:S02]  /*17490*/  IMAD R48, R12, R3, R48 ;  /* 0x000000030c307224 */ /* 0x000fe400078e0230 */
[-C--:B0-----:R-:W-:Y:S02]  /*174a0*/  IMAD R3, R11, R209.reuse, RZ ;  /* 0x000000d10b037224 */ /* 0x081fe400078e02ff */
[----:B------:R-:W-:-:S04]  /*174b0*/  IMAD.WIDE.U32 R10, R10, R209, RZ ;  /* 0x000000d10a0a7225 */ /* 0x000fc800078e00ff */
[----:B------:R-:W-:-:S04]  /*174c0*/  IMAD.WIDE.U32 R12, R12, R8, RZ ;  /* 0x000000080c0c7225 */ /* 0x000fc800078e00ff */
[----:B------:R-:W-:Y:S02]  /*174d0*/  IMAD.IADD R156, R11, 0x1, R3 ;  /* 0x000000010b9c7824 */ /* 0x000fe400078e0203 */
[----:B------:R-:W0:Y:S01]  /*174e0*/  @P1 LDC R11, c[0x0][0xbec] ;  /* 0x0002fb00ff0b1b82 */ /* 0x000e220000000800 */
[----:B-----5:R-:W-:-:S07]  /*174f0*/  IADD3 R25, P0, P3, R12, R10, R9 ;  /* 0x0000000a0c197210 */ /* 0x020fce0007b1e009 */
[----:B------:R-:W4:Y:S01]  /*17500*/  @P1 LDC R10, c[0x0][0xbf0] ;  /* 0x0002fc00ff0a1b82 */ /* 0x000f220000000800 */
[----:B------:R-:W-:Y:S01]  /*17510*/  IMAD.IADD R48, R13, 0x1, R48 ;  /* 0x000000010d307824 */ /* 0x000fe200078e0230 */
[----:B------:R-:W-:Y:S02]  /*17520*/  SHF.R.S32.HI R3, RZ, 0x1f, R9 ;  /* 0x0000001fff037819 */ /* 0x000fe40000011409 */
[----:B---3--:R-:W-:-:S05]  /*17530*/  SEL R12, R158, RZ, P2 ;  /* 0x000000ff9e0c7207 */ /* 0x008fca0001000000 */
[-C--:B-1----:R-:W-:Y:S02]  /*17540*/  IMAD R15, R15, R12.reuse, RZ ;  /* 0x0000000c0f0f7224 */ /* 0x082fe400078e02ff */
[----:B------:R-:W-:Y:S01]  /*17550*/  IMAD.WIDE.U32 R12, R14, R12, RZ ;  /* 0x0000000c0e0c7225 */ /* 0x000fe200078e00ff */
[----:B------:R-:W-:-:S03]  /*17560*/  IADD3.X R14, R48, R156, R3, P0, P3 ;  /* 0x0000009c300e7210 */ /* 0x000fc600007e6403 */
[----:B--2---:R-:W-:-:S04]  /*17570*/  IMAD.IADD R48, R161, 0x1, R228 ;  /* 0x00000001a1307824 */ /* 0x004fc800078e02e4 */
[----:B0-----:R-:W-:-:S04]  /*17580*/  @P1 IMAD.HI.U32 R11, R48, R11, RZ ;  /* 0x0000000b300b1227 */ /* 0x001fc800078e00ff */
[----:B------:R-:W-:Y:S01]  /*17590*/  IMAD.MOV.U32 R156, RZ, RZ, R48 ;  /* 0x000000ffff9c7224 */ /* 0x000fe200078e0030 */
[----:B----4-:R-:W-:Y:S02]  /*175a0*/  @P1 SHF.R.U32.HI R156, RZ, R10, R11 ;  /* 0x0000000aff9c1219 */ /* 0x010fe4000001160b */
        /* <DEDUP_REMOVED lines=18> */
[----:B------:R-:W-:-:S03]  /*176d0*/  IMAD.IADD R25, R160, 0x1, R228 ;  /* 0x00000001a0197824 */ /* 0x000fc600078e02e4 */
        /* <DEDUP_REMOVED lines=12> */
[----:B------:R-:W-:Y:S01]  /*177a0*/  ULDC.64 UR4, c[0x0][0xaa0] ;  /* 0x0002a80000047ab9 */ /* 0x000fe20000000a00 */
[----:B------:R-:W1:Y:S01]  /*177b0*/  @P1 LDC R48, c[0x0][0xbf0] ;  /* 0x0002fc00ff301b82 */ /* 0x000e620000000800 */
        /* <DEDUP_REMOVED lines=36> */
[C---:B------:R-:W-:Y:S01]  /*17a00*/  LOP3.LUT R15, R6.reuse, 0x380, RZ, 0xc0, !PT ;  /* 0x00000380060f7812 */ /* 0x040fe200078ec0ff */
[----:B------:R-:W-:Y:S01]  /*17a10*/  IMAD R3, R9, UR5, R10 ;  /* 0x0000000509037c24 */ /* 0x000fe2000f8e020a */
[C---:B------:R-:W-:Y:S01]  /*17a20*/  IADD3 R53, P2, R6.reuse, 0x7000, RZ ;  /* 0x0000700006357810 */ /* 0x040fe20007f5e0ff */
[----:B------:R-:W5:Y:S01]  /*17a30*/  LD.E.128 R24, desc[UR52][R24.64] ;  /* 0x0000003418187980 */ /* 0x000f62000c101d00 */
[C---:B------:R-:W-:Y:S02]  /*17a40*/  IADD3 R57, P3, R6.reuse, 0x8000, RZ ;  /* 0x0000800006397810 */ /* 0x040fe40007f7e0ff */
[----:B------:R-:W-:Y:S01]  /*17a50*/  IADD3 R61, P4, R6, 0x9000, RZ ;  /* 0x00009000063d7810 */ /* 0x000fe20007f9e0ff */
[----:B------:R-:W5:Y:S01]  /*17a60*/  LD.E.128 R28, desc[UR52][R28.64] ;  /* 0x000000341c1c7980 */ /* 0x000f62000c101d00 */
[----:B------:R-:W-:Y:S02]  /*17a70*/  SHF.R.U64 R64, R64, 0x3, RZ ;  /* 0x0000000340407819 */ /* 0x000fe400000012ff */
[----:B------:R-:W-:Y:S01]  /*17a80*/  LOP3.LUT R44, R45, 0x380, RZ, 0xc0, !PT ;  /* 0x000003802d2c7812 */ /* 0x000fe200078ec0ff */
[----:B------:R-:W5:Y:S01]  /*17a90*/  LD.E.128 R32, desc[UR52][R32.64] ;  /* 0x0000003420207980 */ /* 0x000f62000c101d00 */
[----:B------:R-:W-:-:S02]  /*17aa0*/  LOP3.LUT R52, R53, 0x380, RZ, 0xc0, !PT ;  /* 0x0000038035347812 */ /* 0x000fc400078ec0ff */
[----:B------:R-:W-:Y:S01]  /*17ab0*/  LOP3.LUT R56, R57, 0x380, RZ, 0xc0, !PT ;  /* 0x0000038039387812 */ /* 0x000fe200078ec0ff */
[----:B------:R-:W5:Y:S01]  /*17ac0*/  LD.E.128 R36, desc[UR52][R36.64] ;  /* 0x0000003424247980 */ /* 0x000f62000c101d00 */
[----:B------:R-:W-:Y:S02]  /*17ad0*/  LOP3.LUT R60, R61, 0x380, RZ, 0xc0, !PT ;  /* 0x000003803d3c7812 */ /* 0x000fe400078ec0ff */
[----:B------:R-:W-:Y:S01]  /*17ae0*/  LOP3.LUT R64, R64, R65, RZ, 0x3c, !PT ;  /* 0x0000004140407212 */ /* 0x000fe200078e3cff */
[--C-:B------:R-:W-:Y:S01]  /*17af0*/  IMAD.X R65, RZ, RZ, R7.reuse, P5 ;  /* 0x000000ffff417224 */ /* 0x100fe200028e0607 */
[----:B------:R-:W-:Y:S02]  /*17b00*/  IADD3 R11, P5, R6, 0xf000, RZ ;  /* 0x0000f000060b7810 */ /* 0x000fe40007fbe0ff */
[----:B------:R-:W-:Y:S02]  /*17b10*/  SHF.R.U64 R15, R15, 0x3, RZ ;  /* 0x000000030f0f7819 */ /* 0x000fe400000012ff */
[----:B------:R-:W-:Y:S01]  /*17b20*/  SHF.R.U64 R44, R44, 0x3, RZ ;  /* 0x000000032c2c7819 */ /* 0x000fe200000012ff */
[----:B------:R-:W-:Y:S01]  /*17b30*/  IMAD.X R85, RZ, RZ, R7, P5 ;  /* 0x000000ffff557224 */ /* 0x000fe200028e0607 */
[----:B------:R-:W-:Y:S01]  /*17b40*/  SHF.R.U64 R52, R52, 0x3, RZ ;  /* 0x0000000334347819 */ /* 0x000fe200000012ff */
[----:B------:R-:W5:Y:S01]  /*17b50*/  LD.E.128 R64, desc[UR52][R64.64] ;  /* 0x0000003440407980 */ /* 0x000f62000c101d00 */
[----:B------:R-:W-:-:S02]  /*17b60*/  SHF.R.U64 R56, R56, 0x3, RZ ;  /* 0x0000000338387819 */ /* 0x000fc400000012ff */
        /* <DEDUP_REMOVED lines=11> */
[----:B------:R-:W5:Y:S01]  /*17c20*/  LD.E.128 R44, desc[UR52][R44.64] ;  /* 0x000000342c2c7980 */ /* 0x000f62000c101d00 */
[----:B------:R-:W0:Y:S01]  /*17c30*/  @P1 LDC R15, c[0x0][0xbec] ;  /* 0x0002fb00ff0f1b82 */ /* 0x000e220000000800 */
[----:B------:R-:W-:-:S02]  /*17c40*/  IADD3 R69, P0, R6, 0xb000, RZ ;  /* 0x0000b00006457810 */ /* 0x000fc40007f1e0ff */
[C---:B------:R-:W-:Y:S01]  /*17c50*/  IADD3 R73, P2, R6.reuse, 0xc000, RZ ;  /* 0x0000c00006497810 */ /* 0x040fe20007f5e0ff */
[----:B------:R-:W5:Y:S01]  /*17c60*/  LD.E.128 R52, desc[UR52][R52.64] ;  /* 0x0000003434347980 */ /* 0x000f62000c101d00 */
[C---:B------:R-:W-:Y:S02]  /*17c70*/  IADD3 R77, P3, R6.reuse, 0xd000, RZ ;  /* 0x0000d000064d7810 */ /* 0x040fe40007f7e0ff */
[----:B------:R-:W-:Y:S01]  /*17c80*/  IADD3 R81, P4, R6, 0xe000, RZ ;  /* 0x0000e00006517810 */ /* 0x000fe20007f9e0ff */
[----:B------:R-:W5:Y:S01]  /*17c90*/  LD.E.128 R56, desc[UR52][R56.64] ;  /* 0x0000003438387980 */ /* 0x000f62000c101d00 */
[----:B------:R-:W-:Y:S01]  /*17ca0*/  SHF.R.U64 R6, R5, 0x3, RZ ;  /* 0x0000000305067819 */ /* 0x000fe200000012ff */
[----:B------:R-:W-:Y:S01]  /*17cb0*/  IMAD.MOV.U32 R5, RZ, RZ, R7 ;  /* 0x000000ffff057224 */ /* 0x000fe200078e0007 */
[----:B------:R-:W-:Y:S01]  /*17cc0*/  LOP3.LUT R13, R13, 0xfffffff8, RZ, 0xc0, !PT ;  /* 0xfffffff80d0d7812 */ /* 0x000fe200078ec0ff */
[----:B------:R-:W5:Y:S01]  /*17cd0*/  LD.E.128 R60, desc[UR52][R60.64] ;  /* 0x000000343c3c7980 */ /* 0x000f62000c101d00 */
[----:B------:R-:W-:Y:S01]  /*17ce0*/  LOP3.LUT R84, R6, R11, RZ, 0x3c, !PT ;  /* 0x0000000b06547212 */ /* 0x000fe200078e3cff */
[----:B------:R-:W-:Y:S01]  /*17cf0*/  IMAD.WIDE.U32 R10, R9, UR4, RZ ;  /* 0x00000004090a7c25 */ /* 0x000fe2000f8e00ff */
[----:B------:R-:W-:Y:S01]  /*17d00*/  LOP3.LUT R68, R69, 0x380, RZ, 0xc0, !PT ;  /* 0x0000038045447812 */ /* 0x000fe200078ec0ff */
[----:B------:R-:W-:Y:S01]  /*17d10*/  ULDC.64 UR4, c[0x0][0xae8] ;  /* 0x0002ba0000047ab9 */ /* 0x000fe20000000a00 */
[----:B------:R-:W-:Y:S01]  /*17d20*/  LOP3.LUT R72, R73, 0x380, RZ, 0xc0, !PT ;  /* 0x0000038049487812 */ /* 0x000fe200078ec0ff */
[----:B------:R-:W-:Y:S01]  /*17d30*/  IMAD.IADD R11, R11, 0x1, R3 ;  /* 0x000000010b0b7824 */ /* 0x000fe200078e0203 */
[----:B------:R-:W-:Y:S01]  /*17d40*/  LOP3.LUT R76, R77, 0x380, RZ, 0xc0, !PT ;  /* 0x000003804d4c7812 */ /* 0x000fe200078ec0ff */
[----:B------:R-:W-:Y:S01]  /*17d50*/  IMAD.IADD R3, R12, 0x1, -R13 ;  /* 0x000000010c037824 */ /* 0x000fe200078e0a0d */
[----:B------:R-:W-:Y:S01]  /*17d60*/  LOP3.LUT R80, R81, 0x380, RZ, 0xc0, !PT ;  /* 0x0000038051507812 */ /* 0x000fe200078ec0ff */
[----:B------:R-:W-:Y:S01]  /*17d70*/  IMAD.WIDE.U32 R10, R209, UR4, R10 ;  /* 0x00000004d10a7c25 */ /* 0x000fe2000f8e000a */
[----:B------:R-:W-:Y:S01]  /*17d80*/  SHF.R.U64 R68, R68, 0x3, RZ ;  /* 0x0000000344447819 */ /* 0x000fe200000012ff */
[----:B------:R-:W5:Y:S01]  /*17d90*/  LD.E.128 R84, desc[UR52][R84.64] ;  /* 0x0000003454547980 */ /* 0x000f62000c101d00 */
[----:B------:R-:W-:Y:S01]  /*17da0*/  SHF.R.U64 R72, R72, 0x3, RZ ;  /* 0x0000000348487819 */ /* 0x000fe200000012ff */
[----:B------:R-:W-:Y:S01]  /*17db0*/  IMAD R3, R3, 0x20, R20 ;  /* 0x0000002003037824 */ /* 0x000fe200078e0214 */
[----:B------:R-:W-:-:S02]  /*17dc0*/  SHF.R.U64 R76, R76, 0x3, RZ ;  /* 0x000000034c4c7819 */ /* 0x000fc400000012ff */
[----:B------:R-:W-:Y:S01]  /*17dd0*/  SHF.R.U64 R80, R80, 0x3, RZ ;  /* 0x0000000350507819 */ /* 0x000fe200000012ff */
[----:B------:R-:W-:Y:S01]  /*17de0*/  IMAD.IADD R14, R228, 0x1, R3 ;  /* 0x00000001e40e7824 */ /* 0x000fe200078e0203 */
[----:B------:R-:W-:Y:S01]  /*17df0*/  SHF.R.S32.HI R9, RZ, 0x1f, R8 ;  /* 0x0000001fff097819 */ /* 0x000fe20000011408 */
[----:B------:R-:W-:Y:S01]  /*17e00*/  IMAD R11, R209, UR5, R11 ;  /* 0x00000005d10b7c24 */ /* 0x000fe2000f8e020b */
[----:B------:R-:W-:Y:S01]  /*17e10*/  LOP3.LUT R68, R68, R69, RZ, 0x3c, !PT ;  /* 0x0000004544447212 */ /* 0x000fe200078e3cff */
[----:B0-----:R-:W-:Y:S01]  /*17e20*/  @P1 IMAD.HI.U32 R3, R14, R15, RZ ;  /* 0x0000000f0e031227 */ /* 0x001fe200078e00ff */
[----:B------:R-:W-:Y:S01]  /*17e30*/  LOP3.LUT R72, R72, R73, RZ, 0x3c, !PT ;  /* 0x0000004948487212 */ /* 0x000fe200078e3cff */
[----:B------:R-:W-:Y:S01]  /*17e40*/  ULDC.64 UR4, c[0x0][0xaf0] ;  /* 0x0002bc0000047ab9 */ /* 0x000fe20000000a00 */
[----:B------:R-:W-:Y:S01]  /*17e50*/  LOP3.LUT R76, R76, R77, RZ, 0x3c, !PT ;  /* 0x0000004d4c4c7212 */ /* 0x000fe200078e3cff */
[--C-:B------:R-:W-:Y:S01]  /*17e60*/  IMAD.X R69, RZ, RZ, R7.reuse, P0 ;  /* 0x000000ffff457224 */ /* 0x100fe200000e0607 */
[----:B------:R-:W-:Y:S01]  /*17e70*/  LOP3.LUT R80, R80, R81, RZ, 0x3c, !PT ;  /* 0x0000005150507212 */ /* 0x000fe200078e3cff */
[----:B------:R-:W-:-:S02]  /*17e80*/  IMAD.X R73, RZ, RZ, R7, P2 ;  /* 0x000000ffff497224 */ /* 0x000fc400010e0607 */
[--C-:B------:R-:W-:Y:S02]  /*17e90*/  IMAD.X R77, RZ, RZ, R7.reuse, P3 ;  /* 0x000000ffff4d7224 */ /* 0x100fe400018e0607 */
[----:B------:R-:W-:Y:S01]  /*17ea0*/  IMAD.X R81, RZ, RZ, R7, P4 ;  /* 0x000000ffff517224 */ /* 0x000fe200020e0607 */
[----:B------:R-:W5:Y:S01]  /*17eb0*/  LD.E.128 R68, desc[UR52][R68.64] ;  /* 0x0000003444447980 */ /* 0x000f62000c101d00 */
[----:B------:R-:W-:Y:S02]  /*17ec0*/  IMAD R9, R9, UR4, RZ ;  /* 0x0000000409097c24 */ /* 0x000fe4000f8e02ff */
[----:B------:R-:W-:Y:S01]  /*17ed0*/  IMAD.MOV.U32 R13, RZ, RZ, R14 ;  /* 0x000000ffff0d7224 */ /* 0x000fe200078e000e */
[----:B-1----:R-:W-:Y:S01]  /*17ee0*/  @P1 SHF.R.U32.HI R13, RZ, R48, R3 ;  /* 0x00000030ff0d1219 */ /* 0x002fe20000011603 */
[----:B------:R-:W5:Y:S01]  /*17ef0*/  LD.E.128 R4, desc[UR52][R4.64] ;  /* 0x0000003404047980 */ /* 0x000f62000c101d00 */
[----:B------:R-:W-:-:S03]  /*17f00*/  IMAD R15, R8, UR5, R9 ;  /* 0x00000005080f7c24 */ /* 0x000fc6000f8e0209 */
[----:B------:R-:W5:Y:S01]  /*17f10*/  LD.E.128 R72, desc[UR52][R72.64] ;  /* 0x0000003448487980 */ /* 0x000f62000c101d00 */
[----:B------:R-:W-:Y:S01]  /*17f20*/  IMAD.WIDE.U32 R8, R8, UR4, R10 ;  /* 0x0000000408087c25 */ /* 0x000fe2000f8e000a */
[--C-:B------:R-:W-:Y:S01]  /*17f30*/  SHF.R.S32.HI R3, RZ, 0x1f, R13.reuse ;  /* 0x0000001fff037819 */ /* 0x100fe2000001140d */
[----:B------:R-:W-:Y:S01]  /*17f40*/  ULDC.64 UR4, c[0x0][0xae0] ;  /* 0x0002b80000047ab9 */ /* 0x000fe20000000a00 */
        /* <DEDUP_REMOVED lines=9> */
[----:B------:R-:W-:Y:S02]  /*17fe0*/  IMAD.IADD R9, R9, 0x1, R15 ;  /* 0x0000000109097824 */ /* 0x000fe400078e020f */
[----:B------:R-:W-:-:S02]  /*17ff0*/  IMAD R10, R3, UR4, RZ ;  /* 0x00000004030a7c24 */ /* 0x000fc4000f8e02ff */
        /* <DEDUP_REMOVED lines=20> */
.L_x_3263:
[----:B------:R-:W-:Y:S01]  /*18140*/  IMAD.IADD R89, R20, 0x1, R228 ;  /* 0x0000000114597824 */ /* 0x000fe200078e02e4 */
        /* <DEDUP_REMOVED lines=30> */
.L_x_3039:
[----:B------:R-:W-:Y:S05]  /*18330*/  BSYNC B1 ;  /* 0x0000000000017941 */ /* 0x000fea0003800000 */
.L_x_3038:
[----:B------:R-:W-:-:S03]  /*18340*/  UMOV UR4, 0xffffffff ;  /* 0xffffffff00047882 */ /* 0x000fc60000000000 */
[----:B------:R-:W-:Y:S05]  /*18350*/  BRA.DIV UR4, `(.L_x_3040) ;  /* 0x000000ce04307947 */ /* 0x000fea000b800000 */
[----:B------:R4:W0:Y:S04]  /*18360*/  SHFL.IDX PT, R20, R21, 0x1, 0x181f ;  /* 0x00381f0015147f89 */ /* 0x00082800000e0000 */
[----:B--23--:R4:W2:Y:S02]  /*18370*/  SHFL.IDX PT, R14, R3, 0x1, 0x181f ;  /* 0x00381f00030e7f89 */ /* 0x00c8a400000e0000 */
.L_x_3267:
        /* <DEDUP_REMOVED lines=31> */
.L_x_3042:
[----:B------:R-:W-:Y:S05]  /*18570*/  BSYNC B1 ;  /* 0x0000000000017941 */ /* 0x000fea0003800000 */
.L_x_3041:
[----:B------:R-:W-:-:S03]  /*18580*/  UMOV UR4, 0xffffffff ;  /* 0xffffffff00047882 */ /* 0x000fc60000000000 */
[----:B------:R-:W-:Y:S05]  /*18590*/  BRA.DIV UR4, `(.L_x_3043) ;  /* 0x000000ca04e87947 */ /* 0x000fea000b800000 */
[----:B0-----:R0:W0:Y:S04]  /*185a0*/  SHFL.IDX PT, R20, R21, 0x2, 0x181f ;  /* 0x00581f0015147f89 */ /* 0x00102800000e0000 */
[----:B--2---:R2:W0:Y:S02]  /*185b0*/  SHFL.IDX PT, R14, R3, 0x2, 0x181f ;  /* 0x00581f00030e7f89 */ /* 0x00442400000e0000 */
.L_x_3271:
        /* <DEDUP_REMOVED lines=31> */
.L_x_3045:
[----:B------:R-:W-:Y:S05]  /*187b0*/  BSYNC B1 ;  /* 0x0000000000017941 */ /* 0x000fea0003800000 */
.L_x_3044:
[----:B------:R-:W-:-:S03]  /*187c0*/  UMOV UR4, 0xffffffff ;  /* 0xffffffff00047882 */ /* 0x000fc60000000000 */
[----:B------:R-:W-:Y:S05]  /*187d0*/  BRA.DIV UR4, `(.L_x_3046) ;  /* 0x000000ca04a07947 */ /* 0x000fea000b800000 */
[----:B---3--:R3:W1:Y:S04]  /*187e0*/  SHFL.IDX PT, R10, R21, 0x3, 0x181f ;  /* 0x00781f00150a7f89 */ /* 0x00866800000e0000 */
[----:B0-----:R3:W0:Y:S02]  /*187f0*/  SHFL.IDX PT, R14, R3, 0x3, 0x181f ;  /* 0x00781f00030e7f89 */ /* 0x00162400000e0000 */
.L_x_3275:
[----:B--234-:R-:W-:-:S05]  /*18800*/  VIADD R3, R89, 0x60 ;  /* 0x0000006059037836 */ /* 0x01cfca0000000000 */
        /* <DEDUP_REMOVED lines=13> */
[-C--:B0-----:R-:W-:Y:S02]  /*188e0*/  @!P3 LEA R4, P0, R215, R14.reuse, 0x1 ;  /* 0x0000000ed704b211 */ /* 0x081fe400078008ff */
[-C--:B------:R-:W-:Y:S02]  /*188f0*/  @!P4 LEA R6, P1, R13, R14.reuse, 0x1 ;  /* 0x0000000e0d06c211 */ /* 0x080fe400078208ff */
[----:B------:R-:W-:Y:S02]  /*18900*/  @!P5 LEA R8, P2, R11, R14, 0x1 ;  /* 0x0000000e0b08d211 */ /* 0x000fe400078408ff */
[-C--:B-1----:R-:W-:Y:S02]  /*18910*/  @!P3 LEA.HI.X R5, R215, R10.reuse, R20, 0x1, P0 ;  /* 0x0000000ad705b211 */ /* 0x082fe400000f0c14 */
        /* <DEDUP_REMOVED lines=9> */
[----:B------:R-:W-:-:S04]  /*189b0*/  LEA R14, P0, R11, R14, 0x1 ;  /* 0x0000000e0b0e7211 */ /* 0x000fc800078008ff */
[----:B------:R-:W-:-:S04]  /*189c0*/  SHF.R.S32.HI R12, RZ, 0x1f, R12 ;  /* 0x0000001fff0c7819 */ /* 0x000fc8000001140c */
[----:B------:R-:W-:-:S05]  /*189d0*/  LEA.HI.X R15, R11, R10, R12, 0x1, P0 ;  /* 0x0000000a0b0f7211 */ /* 0x000fca00000f0c0c */
[----:B------:R1:W-:Y:S01]  /*189e0*/  ST.E.128 desc[UR52][R14.64], R84 ;  /* 0x000000540e007985 */ /* 0x0003e2000c101d34 */
[----:B------:R-:W-:Y:S05]  /*189f0*/  BRA `(.L_x_3047) ;  /* 0x00000030002c7947 */ /* 0x000fea0003800000 */
.L_x_3036:
[----:B------:R-:W1:Y:S01]  /*18a00*/  @P1 LDC R7, c[0x0][0xbec] ;  /* 0x0002fb00ff071b82 */ /* 0x000e620000000800 */
[----:B------:R-:W-:Y:S01]  /*18a10*/  ULDC.64 UR4, c[0x0][0xb08] ;  /* 0x0002c20000047ab9 */ /* 0x000fe20000000a00 */
[----:B0-----:R-:W-:Y:S02]  /*18a20*/  IMAD.MOV.U32 R10, RZ, RZ, R48 ;  /* 0x000000ffff0a7224 */ /* 0x001fe400078e0030 */
[----:B------:R-:W-:-:S04]  /*18a30*/  IMAD R3, R3, UR4, RZ ;  /* 0x0000000403037c24 */ /* 0x000fc8000f8e02ff */
[----:B------:R-:W0:Y:S01]  /*18a40*/  @P1 LDC R6, c[0x0][0xbf0] ;  /* 0x0002fc00ff061b82 */ /* 0x000e220000000800 */
[----:B------:R-:W-:Y:S02]  /*18a50*/  IMAD R3, R9, UR5, R3 ;  /* 0x0000000509037c24 */ /* 0x000fe4000f8e0203 */
[----:B-1----:R-:W-:-:S05]  /*18a60*/  @P1 IMAD.HI.U32 R7, R48, R7, RZ ;  /* 0x0000000730071227 */ /* 0x002fca00078e00ff */
[----:B0-----:R-:W-:Y:S01]  /*18a70*/  @P1 SHF.R.U32.HI R10, RZ, R6, R7 ;  /* 0x00000006ff0a1219 */ /* 0x001fe20000011607 */
[----:B------:R-:W-:Y:S01]  /*18a80*/  IMAD.WIDE.U32 R6, R9, UR4, RZ ;  /* 0x0000000409067c25 */ /* 0x000fe2000f8e00ff */
[----:B------:R-:W-:-:S03]  /*18a90*/  ULDC.64 UR4, c[0x0][0xb38] ;  /* 0x0002ce0000047ab9 */ /* 0x000fc60000000a00 */
[----:B------:R-:W-:Y:S01]  /*18aa0*/  IMAD.IADD R7, R7, 0x1, R3 ;  /* 0x0000000107077824 */ /* 0x000fe200078e0203 */
[----:B------:R-:W-:Y:S01]  /*18ab0*/  SHF.R.S32.HI R3, RZ, 0x1f, R8 ;  /* 0x0000001fff037819 */ /* 0x000fe20000011408 */
        /* <DEDUP_REMOVED lines=34> */
.L_x_3278:
[----:B------:R-:W-:Y:S01]  /*18ce0*/  ISETP.GE.AND P0, PT, R25, R0, PT ;  /* 0x000000001900720c */ /* 0x000fe20003f06270 */
[----:B------:R-:W-:-:S12]  /*18cf0*/  BSSY B1, `(.L_x_3049) ;  /* 0x00000e1000017945 */ /* 0x000fd80003800000 */
[----:B------:R-:W-:Y:S05]  /*18d00*/  @P0 BRA `(.L_x_3050) ;  /* 0x0000000c007c0947 */ /* 0x000fea0003800000 */
[----:B------:R-:W-:Y:S01]  /*18d10*/  ULDC UR4, c[0x0][0xac8] ;  /* 0x0002b20000047ab9 */ /* 0x000fe20000000800 */
[C---:B------:R-:W-:Y:S01]  /*18d20*/  VIADD R12, R211.reuse, 0x8 ;  /* 0x00000008d30c7836 */ /* 0x040fe20000000000 */
[C---:B------:R-:W-:Y:S01]  /*18d30*/  ISETP.GE.AND P0, PT, R211.reuse, UR4, PT ;  /* 0x00000004d3007c0c */ /* 0x040fe2000bf06270 */
[C---:B------:R-:W-:Y:S02]  /*18d40*/  VIADD R13, R211.reuse, 0x8 ;  /* 0x00000008d30d7836 */ /* 0x040fe40000000000 */
[C---:B------:R-:W-:Y:S02]  /*18d50*/  VIADD R9, R211.reuse, 0x10 ;  /* 0x00000010d3097836 */ /* 0x040fe40000000000 */
[C---:B------:R-:W-:Y:S01]  /*18d60*/  VIADD R8, R211.reuse, 0x18 ;  /* 0x00000018d3087836 */ /* 0x040fe20000000000 */
[----:B------:R-:W-:Y:S01]  /*18d70*/  SHF.R.S32.HI R13, RZ, 0x1f, R13 ;  /* 0x0000001fff0d7819 */ /* 0x000fe2000001140d */
[C---:B------:R-:W-:Y:S02]  /*18d80*/  VIADD R15, R211.reuse, 0x50 ;  /* 0x00000050d30f7836 */ /* 0x040fe40000000000 */
[----:B------:R-:W-:-:S02]  /*18d90*/  VIADD R25, R211, 0x60 ;  /* 0x00000060d3197836 */ /* 0x000fc40000000000 */
[----:B------:R-:W-:Y:S01]  /*18da0*/  VIADD R14, R211, 0x58 ;  /* 0x00000058d30e7836 */ /* 0x000fe20000000000 */
[----:B------:R-:W-:Y:S01]  /*18db0*/  ISETP.GE.AND P3, PT, R15, UR4, PT ;  /* 0x000000040f007c0c */ /* 0x000fe2000bf66270 */
[----:B--2---:R-:W-:Y:S02]  /*18dc0*/  @!P0 IMAD.MOV.U32 R6, RZ, RZ, R11 ;  /* 0x000000ffff068224 */ /* 0x004fe400078e000b */
[----:B-1----:R-:W-:Y:S01]  /*18dd0*/  @!P0 IMAD.MOV.U32 R7, RZ, RZ, R48 ;  /* 0x000000ffff078224 */ /* 0x002fe200078e0030 */
[----:B------:R-:W-:Y:S01]  /*18de0*/  SHF.R.S32.HI R14, RZ, 0x1f, R14 ;  /* 0x0000001fff0e7819 */ /* 0x000fe2000001140e */
[----:B------:R-:W-:-:S05]  /*18df0*/  @!P0 IMAD.WIDE R6, R211, 0x4, R6 ;  /* 0x00000004d3068825 */ /* 0x000fca00078e0206 */
[----:B------:R1:W-:Y:S01]  /*18e00*/  @!P0 ST.E.64 desc[UR52][R6.64], R152 ;  /* 0x0000009806008985 */ /* 0x0003e2000c101b34 */
[----:B------:R-:W-:-:S13]  /*18e10*/  ISETP.GE.AND P0, PT, R12, UR4, PT ;  /* 0x000000040c007c0c */ /* 0x000fda000bf06270 */
[----:B-1----:R-:W-:-:S04]  /*18e20*/  @!P0 LEA R6, P1, R12, R11, 0x2 ;  /* 0x0000000b0c068211 */ /* 0x002fc800078210ff */
[----:B------:R-:W-:Y:S01]  /*18e30*/  @!P0 LEA.HI.X R7, R12, R48, R13, 0x2, P1 ;  /* 0x000000300c078211 */ /* 0x000fe200008f140d */
[C---:B------:R-:W-:Y:S01]  /*18e40*/  VIADD R13, R211.reuse, 0x10 ;  /* 0x00000010d30d7836 */ /* 0x040fe20000000000 */
[----:B------:R-:W-:Y:S01]  /*18e50*/  ISETP.GE.AND P1, PT, R8, UR4, PT ;  /* 0x0000000408007c0c */ /* 0x000fe2000bf26270 */
[----:B------:R-:W-:Y:S02]  /*18e60*/  VIADD R12, R211, 0x20 ;  /* 0x00000020d30c7836 */ /* 0x000fe40000000000 */
[----:B------:R1:W-:Y:S01]  /*18e70*/  @!P0 ST.E.64 desc[UR52][R6.64], R28 ;  /* 0x0000001c06008985 */ /* 0x0003e2000c101b34 */
[----:B------:R-:W-:Y:S02]  /*18e80*/  ISETP.GE.AND P0, PT, R9, UR4, PT ;  /* 0x0000000409007c0c */ /* 0x000fe4000bf06270 */
[----:B------:R-:W-:-:S11]  /*18e90*/  SHF.R.S32.HI R13, RZ, 0x1f, R13 ;  /* 0x0000001fff0d7819 */ /* 0x000fd6000001140d */
[----:B-1----:R-:W-:Y:S01]  /*18ea0*/  @!P0 LEA R6, P2, R9, R11, 0x2 ;  /* 0x0000000b09068211 */ /* 0x002fe200078410ff */
[----:B------:R-:W-:-:S03]  /*18eb0*/  VIADD R28, R211, 0x50 ;  /* 0x00000050d31c7836 */ /* 0x000fc60000000000 */
[----:B------:R-:W-:Y:S01]  /*18ec0*/  @!P0 LEA.HI.X R7, R9, R48, R13, 0x2, P2 ;  /* 0x0000003009078211 */ /* 0x000fe200010f140d */
[C---:B------:R-:W-:Y:S01]  /*18ed0*/  VIADD R13, R211.reuse, 0x18 ;  /* 0x00000018d30d7836 */ /* 0x040fe20000000000 */
[----:B------:R-:W-:Y:S01]  /*18ee0*/  SHF.R.S32.HI R28, RZ, 0x1f, R28 ;  /* 0x0000001fff1c7819 */ /* 0x000fe2000001141c */
[----:B------:R-:W-:Y:S02]  /*18ef0*/  VIADD R9, R211, 0x28 ;  /* 0x00000028d3097836 */ /* 0x000fe40000000000 */
[----:B------:R1:W-:Y:S01]  /*18f00*/  @!P0 ST.E.64 desc[UR52][R6.64], R32 ;  /* 0x0000002006008985 */ /* 0x0003e2000c101b34 */
[----:B------:R-:W-:Y:S02]  /*18f10*/  ISETP.GE.AND P0, PT, R12, UR4, PT ;  /* 0x000000040c007c0c */ /* 0x000fe4000bf06270 */
[----:B------:R-:W-:Y:S02]  /*18f20*/  SHF.R.S32.HI R13, RZ, 0x1f, R13 ;  /* 0x0000001fff0d7819 */ /* 0x000fe4000001140d */
[----:B-1----:R-:W-:-:S04]  /*18f30*/  @!P1 LEA R6, P2, R8, R11, 0x2 ;  /* 0x0000000b08069211 */ /* 0x002fc800078410ff */
[----:B------:R-:W-:Y:S01]  /*18f40*/  @!P1 LEA.HI.X R7, R8, R48, R13, 0x2, P2 ;  /* 0x0000003008079211 */ /* 0x000fe200010f140d */
[C---:B------:R-:W-:Y:S02]  /*18f50*/  VIADD R13, R211.reuse, 0x20 ;  /* 0x00000020d30d7836 */ /* 0x040fe40000000000 */
        /* <DEDUP_REMOVED lines=25> */
[----:B-1----:R-:W-:Y:S01]  /*190f0*/  @!P1 LEA R6, P2, R12, R11, 0x2 ;  /* 0x0000000b0c069211 */ /* 0x002fe200078410ff */
[----:B------:R-:W-:-:S02]  /*19100*/  VIADD R20, R211, 0x70 ;  /* 0x00000070d3147836 */ /* 0x000fc40000000000 */
[C---:B------:R-:W-:Y:S01]  /*19110*/  VIADD R21, R211.reuse, 0x90 ;  /* 0x00000090d3157836 */ /* 0x040fe20000000000 */
[----:B------:R-:W-:Y:S01]  /*19120*/  @!P1 LEA.HI.X R7, R12, R48, R13, 0x2, P2 ;  /* 0x000000300c079211 */ /* 0x000fe200010f140d */
[C---:B------:R-:W-:Y:S01]  /*19130*/  VIADD R12, R211.reuse, 0x40 ;  /* 0x00000040d30c7836 */ /* 0x040fe20000000000 */
[----:B------:R-:W-:Y:S01]  /*19140*/  SHF.R.S32.HI R20, RZ, 0x1f, R20 ;  /* 0x0000001fff147819 */ /* 0x000fe20000011414 */
[----:B------:R-:W-:Y:S01]  /*19150*/  VIADD R13, R211, 0x68 ;  /* 0x00000068d30d7836 */ /* 0x000fe20000000000 */
[----:B------:R-:W-:Y:S01]  /*19160*/  SHF.R.S32.HI R21, RZ, 0x1f, R21 ;  /* 0x0000001fff157819 */ /* 0x000fe20000011415 */
        /* <DEDUP_REMOVED lines=11> */
[----:B------:R-:W-:Y:S02]  /*19220*/  @!P1 LEA.HI.X R7, R8, R48, R9, 0x2, P0 ;  /* 0x0000003008079211 */ /* 0x000fe400000f1409 */
[----:B------:R-:W-:-:S03]  /*19230*/  ISETP.GE.AND P0, PT, R25, UR4, PT ;  /* 0x0000000419007c0c */ /* 0x000fc6000bf06270 */
[C---:B------:R-:W-:Y:S01]  /*19240*/  @!P2 LEA R8, P5, R12.reuse, R11, 0x2 ;  /* 0x0000000b0c08a211 */ /* 0x040fe200078a10ff */
[----:B------:R1:W-:Y:S01]  /*19250*/  @!P1 ST.E.64 desc[UR52][R6.64], R60 ;  /* 0x0000003c06009985 */ /* 0x0003e2000c101b34 */
[----:B------:R-:W-:Y:S02]  /*19260*/  ISETP.GE.AND P1, PT, R13, UR4, PT ;  /* 0x000000040d007c0c */ /* 0x000fe4000bf26270 */
[----:B------:R-:W-:Y:S01]  /*19270*/  @!P2 LEA.HI.X R9, R12, R48, R14, 0x2, P5 ;  /* 0x000000300c09a211 */ /* 0x000fe200028f140e */
[C---:B------:R-:W-:Y:S02]  /*19280*/  VIADD R12, R211.reuse, 0x78 ;  /* 0x00000078d30c7836 */ /* 0x040fe40000000000 */
[----:B------:R-:W-:-:S05]  /*19290*/  VIADD R14, R211, 0x68 ;  /* 0x00000068d30e7836 */ /* 0x000fca0000000000 */
[----:B------:R-:W-:Y:S02]  /*192a0*/  SHF.R.S32.HI R14, RZ, 0x1f, R14 ;  /* 0x0000001fff0e7819 */ /* 0x000fe4000001140e */
[----:B-1----:R-:W-:-:S04]  /*192b0*/  @!P3 LEA R6, P4, R15, R11, 0x2 ;  /* 0x0000000b0f06b211 */ /* 0x002fc800078810ff */
[----:B------:R-:W-:Y:S01]  /*192c0*/  @!P3 LEA.HI.X R7, R15, R48, R28, 0x2, P4 ;  /* 0x000000300f07b211 */ /* 0x000fe200020f141c */
[C---:B------:R-:W-:Y:S02]  /*192d0*/  VIADD R15, R211.reuse, 0x70 ;  /* 0x00000070d30f7836 */ /* 0x040fe40000000000 */
[----:B------:R-:W-:Y:S02]  /*192e0*/  VIADD R28, R211, 0x60 ;  /* 0x00000060d31c7836 */ /* 0x000fe40000000000 */
[----:B------:R1:W-:Y:S01]  /*192f0*/  @!P3 ST.E.64 desc[UR52][R6.64], R64 ;  /* 0x000000400600b985 */ /* 0x0003e2000c101b34 */
[----:B------:R-:W-:Y:S02]  /*19300*/  ISETP.GE.AND P3, PT, R15, UR4, PT ;  /* 0x000000040f007c0c */ /* 0x000fe4000bf66270 */
[----:B------:R-:W-:Y:S01]  /*19310*/  SHF.R.S32.HI R28, RZ, 0x1f, R28 ;  /* 0x0000001fff1c7819 */ /* 0x000fe2000001141c */
[----:B------:R2:W-:Y:S01]  /*19320*/  @!P2 ST.E.64 desc[UR52][R8.64], R68 ;  /* 0x000000440800a985 */ /* 0x0005e2000c101b34 */
[----:B------:R-:W-:-:S02]  /*19330*/  ISETP.GE.AND P2, PT, R12, UR4, PT ;  /* 0x000000040c007c0c */ /* 0x000fc4000bf46270 */
[-C--:B-1----:R-:W-:Y:S02]  /*19340*/  @!P0 LEA R6, P4, R25, R11.reuse, 0x2 ;  /* 0x0000000b19068211 */ /* 0x082fe400078810ff */
[----:B--2---:R-:W-:Y:S02]  /*19350*/  @!P1 LEA R8, P5, R13, R11, 0x2 ;  /* 0x0000000b0d089211 */ /* 0x004fe400078a10ff */
[-C--:B------:R-:W-:Y:S01]  /*19360*/  @!P0 LEA.HI.X R7, R25, R48.reuse, R28, 0x2, P4 ;  /* 0x0000003019078211 */ /* 0x080fe200020f141c */
[----:B------:R-:W-:Y:S01]  /*19370*/  VIADD R25, R211, 0x80 ;  /* 0x00000080d3197836 */ /* 0x000fe20000000000 */
[----:B------:R-:W-:Y:S01]  /*19380*/  @!P1 LEA.HI.X R9, R13, R48, R14, 0x2, P5 ;  /* 0x000000300d099211 */ /* 0x000fe200028f140e */
[C---:B------:R-:W-:Y:S02]  /*19390*/  VIADD R13, R211.reuse, 0x88 ;  /* 0x00000088d30d7836 */ /* 0x040fe40000000000 */
[----:B------:R-:W-:Y:S01]  /*193a0*/  VIADD R14, R211, 0x78 ;  /* 0x00000078d30e7836 */ /* 0x000fe20000000000 */
[----:B------:R1:W-:Y:S01]  /*193b0*/  @!P0 ST.E.64 desc[UR52][R6.64], R72 ;  /* 0x0000004806008985 */ /* 0x0003e2000c101b34 */
[----:B------:R-:W-:Y:S01]  /*193c0*/  ISETP.GE.AND P0, PT, R25, UR4, PT ;  /* 0x0000000419007c0c */ /* 0x000fe2000bf06270 */
[----:B------:R-:W-:-:S02]  /*193d0*/  VIADD R28, R211, 0xd8 ;  /* 0x000000d8d31c7836 */ /* 0x000fc40000000000 */
[----:B------:R2:W-:Y:S01]  /*193e0*/  @!P1 ST.E.64 desc[UR52][R8.64], R76 ;  /* 0x0000004c08009985 */ /* 0x0005e2000c101b34 */
[----:B------:R-:W-:Y:S02]  /*193f0*/  ISETP.GE.AND P1, PT, R13, UR4, PT ;  /* 0x000000040d007c0c */ /* 0x000fe4000bf26270 */
[----:B------:R-:W-:Y:S02]  /*19400*/  SHF.R.S32.HI R14, RZ, 0x1f, R14 ;  /* 0x0000001fff0e7819 */ /* 0x000fe4000001140e */
[----:B------:R-:W-:Y:S02]  /*19410*/  SHF.R.S32.HI R28, RZ, 0x1f, R28 ;  /* 0x0000001fff1c7819 */ /* 0x000fe4000001141c */
[CC--:B-1----:R-:W-:Y:S02]  /*19420*/  @!P3 LEA R6, P4, R15.reuse, R11.reuse, 0x2 ;  /* 0x0000000b0f06b211 */ /* 0x0c2fe400078810ff */
[C---:B--2---:R-:W-:Y:S02]  /*19430*/  @!P2 LEA R8, P5, R12.reuse, R11, 0x2 ;  /* 0x0000000b0c08a211 */ /* 0x044fe400078a10ff */
[-C--:B------:R-:W-:Y:S01]  /*19440*/  @!P3 LEA.HI.X R7, R15, R48.reuse, R20, 0x2, P4 ;  /* 0x000000300f07b211 */ /* 0x080fe200020f1414 */
[C---:B------:R-:W-:Y:S01]  /*19450*/  VIADD R15, R211.reuse, 0x90 ;  /* 0x00000090d30f7836 */ /* 0x040fe20000000000 */
[----:B------:R-:W-:Y:S01]  /*19460*/  @!P2 LEA.HI.X R9, R12, R48, R14, 0x2, P5 ;  /* 0x000000300c09a211 */ /* 0x000fe200028f140e */
[----:B------:R-:W-:-:S02]  /*19470*/  VIADD R12, R211, 0x98 ;  /* 0x00000098d30c7836 */ /* 0x000fc40000000000 */
[C---:B------:R-:W-:Y:S01]  /*19480*/  VIADD R20, R211.reuse, 0x80 ;  /* 0x00000080d3147836 */ /* 0x040fe20000000000 */
[----:B------:R1:W-:Y:S01]  /*19490*/  @!P3 ST.E.64 desc[UR52][R6.64], R80 ;  /* 0x000000500600b985 */ /* 0x0003e2000c101b34 */
[----:B------:R-:W-:Y:S01]  /*194a0*/  VIADD R14, R211, 0x88 ;  /* 0x00000088d30e7836 */ /* 0x000fe20000000000 */
[----:B------:R-:W-:Y:S02]  /*194b0*/  ISETP.GE.AND P3, PT, R15, UR4, PT ;  /* 0x000000040f007c0c */ /* 0x000fe4000bf66270 */
[----:B------:R2:W-:Y:S01]  /*194c0*/  @!P2 ST.E.64 desc[UR52][R8.64], R84 ;  /* 0x000000540800a985 */ /* 0x0005e2000c101b34 */
[----:B------:R-:W-:Y:S02]  /*194d0*/  ISETP.GE.AND P2, PT, R12, UR4, PT ;  /* 0x000000040c007c0c */ /* 0x000fe4000bf46270 */
[----:B------:R-:W-:Y:S02]  /*194e0*/  SHF.R.S32.HI R20, RZ, 0x1f, R20 ;  /* 0x0000001fff147819 */ /* 0x000fe40000011414 */
[----:B------:R-:W-:-:S02]  /*194f0*/  SHF.R.S32.HI R14, RZ, 0x1f, R14 ;  /* 0x0000001fff0e7819 */ /* 0x000fc4000001140e */
[-C--:B-1----:R-:W-:Y:S02]  /*19500*/  @!P0 LEA R6, P4, R25, R11.reuse, 0x2 ;  /* 0x0000000b19068211 */ /* 0x082fe400078810ff */
[----:B--2---:R-:W-:Y:S02]  /*19510*/  @!P1 LEA R8, P5, R13, R11, 0x2 ;  /* 0x0000000b0d089211 */ /* 0x004fe400078a10ff */
[-C--:B------:R-:W-:Y:S01]  /*19520*/  @!P0 LEA.HI.X R7, R25, R48.reuse, R20, 0x2, P4 ;  /* 0x0000003019078211 */ /* 0x080fe200020f1414 */
[----:B------:R-:W-:Y:S01]  /*19530*/  VIADD R20, R211, 0xa0 ;  /* 0x000000a0d3147836 */ /* 0x000fe20000000000 */
[----:B------:R-:W-:Y:S01]  /*19540*/  @!P1 LEA.HI.X R9, R13, R48, R14, 0x2, P5 ;  /* 0x000000300d099211 */ /* 0x000fe200028f140e */
[C---:B------:R-:W-:Y:S02]  /*19550*/  VIADD R14, R211.reuse, 0xa8 ;  /* 0x000000a8d30e7836 */ /* 0x040fe40000000000 */
[C---:B------:R-:W-:Y:S01]  /*19560*/  VIADD R13, R211.reuse, 0x98 ;  /* 0x00000098d30d7836 */ /* 0x040fe20000000000 */
        /* <DEDUP_REMOVED lines=13> */
[----:B------:R1:W-:Y:S01]  /*19640*/  @!P3 ST.E.64 desc[UR52][R6.64], R96 ;  /* 0x000000600600b985 */ /* 0x0003e2000c101b34 */
[----:B------:R-:W-:Y:S01]  /*19650*/  VIADD R15, R211, 0xa8 ;  /* 0x000000a8d30f7836 */ /* 0x000fe20000000000 */
[----:B------:R-:W-:Y:S01]  /*19660*/  ISETP.GE.AND P3, PT, R21, UR4, PT ;  /* 0x0000000415007c0c */ /* 0x000fe2000bf66270 */
[----:B------:R-:W-:Y:S01]  /*19670*/  VIADD R12, R211, 0xc0 ;  /* 0x000000c0d30c7836 */ /* 0x000fe20000000000 */
[----:B------:R-:W-:Y:S01]  /*19680*/  ISETP.GE.AND P4, PT, R13, UR4, PT ;  /* 0x000000040d007c0c */ /* 0x000fe2000bf86270 */
[----:B------:R2:W-:Y:S01]  /*19690*/  @!P2 ST.E.64 desc[UR52][R8.64], R100 ;  /* 0x000000640800a985 */ /* 0x0005e2000c101b34 */
[----:B------:R-:W-:Y:S02]  /*196a0*/  SHF.R.S32.HI R15, RZ, 0x1f, R15 ;  /* 0x0000001fff0f7819 */ /* 0x000fe4000001140f */
[----:B-1----:R-:W-:-:S04]  /*196b0*/  @!P0 LEA R6, P5, R20, R11, 0x2 ;  /* 0x0000000b14068211 */ /* 0x002fc800078a10ff */
[-C--:B------:R-:W-:Y:S01]  /*196c0*/  @!P0 LEA.HI.X R7, R20, R48.reuse, R25, 0x2, P5 ;  /* 0x0000003014078211 */ /* 0x080fe200028f1419 */
[C---:B------:R-:W-:Y:S01]  /*196d0*/  VIADD R25, R211.reuse, 0xb0 ;  /* 0x000000b0d3197836 */ /* 0x040fe20000000000 */
[C---:B--2---:R-:W-:Y:S01]  /*196e0*/  @!P1 LEA R8, P2, R14.reuse, R11, 0x2 ;  /* 0x0000000b0e089211 */ /* 0x044fe200078410ff */
[C---:B------:R-:W-:Y:S02]  /*196f0*/  VIADD R20, R211.reuse, 0xd0 ;  /* 0x000000d0d3147836 */ /* 0x040fe40000000000 */
[----:B------:R1:W-:Y:S01]  /*19700*/  @!P0 ST.E.64 desc[UR52][R6.64], R104 ;  /* 0x0000006806008985 */ /* 0x0003e2000c101b34 */
[----:B------:R-:W-:Y:S01]  /*19710*/  @!P1 LEA.HI.X R9, R14, R48, R15, 0x2, P2 ;  /* 0x000000300e099211 */ /* 0x000fe200010f140f */
[C---:B------:R-:W-:Y:S01]  /*19720*/  VIADD R15, R211.reuse, 0xb8 ;  /* 0x000000b8d30f7836 */ /* 0x040fe20000000000 */
[----:B------:R-:W-:Y:S01]  /*19730*/  ISETP.GE.AND P2, PT, R12, UR4, PT ;  /* 0x000000040c007c0c */ /* 0x000fe2000bf46270 */
[----:B------:R-:W-:Y:S01]  /*19740*/  VIADD R14, R211, 0xc8 ;  /* 0x000000c8d30e7836 */ /* 0x000fe20000000000 */
[----:B------:R-:W-:Y:S01]  /*19750*/  SHF.R.S32.HI R25, RZ, 0x1f, R25 ;  /* 0x0000001fff197819 */ /* 0x000fe20000011419 */
[----:B------:R2:W-:Y:S01]  /*19760*/  @!P1 ST.E.64 desc[UR52][R8.64], R108 ;  /* 0x0000006c08009985 */ /* 0x0005e2000c101b34 */
[----:B------:R-:W-:-:S02]  /*19770*/  SHF.R.S32.HI R15, RZ, 0x1f, R15 ;  /* 0x0000001fff0f7819 */ /* 0x000fc4000001140f */
[----:B------:R-:W-:Y:S02]  /*19780*/  ISETP.GE.AND P1, PT, R14, UR4, PT ;  /* 0x000000040e007c0c */ /* 0x000fe4000bf26270 */
[----:B-1----:R-:W-:-:S04]  /*19790*/  @!P3 LEA R6, P0, R21, R11, 0x2 ;  /* 0x0000000b1506b211 */ /* 0x002fc800078010ff */
[-C--:B------:R-:W-:Y:S01]  /*197a0*/  @!P3 LEA.HI.X R7, R21, R48.reuse, R25, 0x2, P0 ;  /* 0x000000301507b211 */ /* 0x080fe200000f1419 */
[----:B------:R-:W-:Y:S01]  /*197b0*/  VIADD R21, R211, 0xd8 ;  /* 0x000000d8d3157836 */ /* 0x000fe20000000000 */
[----:B--2---:R-:W-:Y:S01]  /*197c0*/  @!P4 LEA R8, P5, R13, R11, 0x2 ;  /* 0x0000000b0d08c211 */ /* 0x004fe200078a10ff */
[----:B------:R-:W-:Y:S01]  /*197d0*/  VIADD R25, R211, 0xc8 ;  /* 0x000000c8d3197836 */ /* 0x000fe20000000000 */
[----:B------:R-:W-:Y:S01]  /*197e0*/  ISETP.GE.AND P0, PT, R20, UR4, PT ;  /* 0x0000000414007c0c */ /* 0x000fe2000bf06270 */
[----:B------:R1:W-:Y:S01]  /*197f0*/  @!P3 ST.E.64 desc[UR52][R6.64], R112 ;  /* 0x000000700600b985 */ /* 0x0003e2000c101b34 */
[----:B------:R-:W-:Y:S01]  /*19800*/  @!P4 LEA.HI.X R9, R13, R48, R15, 0x2, P5 ;  /* 0x000000300d09c211 */ /* 0x000fe200028f140f */
[C---:B------:R-:W-:Y:S01]  /*19810*/  VIADD R13, R211.reuse, 0xc0 ;  /* 0x000000c0d30d7836 */ /* 0x040fe20000000000 */
[----:B------:R-:W-:Y:S01]  /*19820*/  SHF.R.S32.HI R25, RZ, 0x1f, R25 ;  /* 0x0000001fff197819 */ /* 0x000fe20000011419 */
[----:B------:R-:W-:Y:S02]  /*19830*/  VIADD R15, R211, 0xe0 ;  /* 0x000000e0d30f7836 */ /* 0x000fe40000000000 */
[----:B------:R2:W-:Y:S01]  /*19840*/  @!P4 ST.E.64 desc[UR52][R8.64], R116 ;  /* 0x000000740800c985 */ /* 0x0005e2000c101b34 */
[----:B------:R-:W-:-:S02]  /*19850*/  ISETP.GE.AND P4, PT, R21, UR4, PT ;  /* 0x0000000415007c0c */ /* 0x000fc4000bf86270 */
[----:B------:R-:W-:Y:S02]  /*19860*/  SHF.R.S32.HI R13, RZ, 0x1f, R13 ;  /* 0x0000001fff0d7819 */ /* 0x000fe4000001140d */
[----:B-1----:R-:W-:-:S04]  /*19870*/  @!P2 LEA R6, P3, R12, R11, 0x2 ;  /* 0x0000000b0c06a211 */ /* 0x002fc800078610ff */
[-C--:B------:R-:W-:Y:S02]  /*19880*/  @!P2 LEA.HI.X R7, R12, R48.reuse, R13, 0x2, P3 ;  /* 0x000000300c07a211 */ /* 0x080fe400018f140d */
[-C--:B--2---:R-:W-:Y:S02]  /*19890*/  @!P1 LEA R8, P5, R14, R11.reuse, 0x2 ;  /* 0x0000000b0e089211 */ /* 0x084fe400078a10ff */
[----:B------:R-:W-:Y:S01]  /*198a0*/  @!P0 LEA R12, P3, R20, R11, 0x2 ;  /* 0x0000000b140c8211 */ /* 0x000fe200078610ff */
[----:B------:R1:W-:Y:S01]  /*198b0*/  @!P2 ST.E.64 desc[UR52][R6.64], R120 ;  /* 0x000000780600a985 */ /* 0x0003e2000c101b34 */
[----:B------:R-:W-:Y:S01]  /*198c0*/  @!P1 LEA.HI.X R9, R14, R48, R25, 0x2, P5 ;  /* 0x000000300e099211 */ /* 0x000fe200028f1419 */
[----:B------:R-:W-:Y:S01]  /*198d0*/  VIADD R25, R211, 0xd0 ;  /* 0x000000d0d3197836 */ /* 0x000fe20000000000 */
[----:B------:R-:W-:Y:S01]  /*198e0*/  ISETP.GE.AND P2, PT, R15, UR4, PT ;  /* 0x000000040f007c0c */ /* 0x000fe2000bf46270 */
[----:B------:R-:W-:Y:S02]  /*198f0*/  VIADD R14, R211, 0xe8 ;  /* 0x000000e8d30e7836 */ /* 0x000fe40000000000 */
[----:B------:R2:W-:Y:S01]  /*19900*/  @!P1 ST.E.64 desc[UR52][R8.64], R124 ;  /* 0x0000007c08009985 */ /* 0x0005e2000c101b34 */
[----:B------:R-:W-:-:S04]  /*19910*/  SHF.R.S32.HI R25, RZ, 0x1f, R25 ;  /* 0x0000001fff197819 */ /* 0x000fc80000011419 */
[-C--:B------:R-:W-:Y:S01]  /*19920*/  @!P0 LEA.HI.X R13, R20, R48.reuse, R25, 0x2, P3 ;  /* 0x00000030140d8211 */ /* 0x080fe200018f1419 */
[C---:B------:R-:W-:Y:S01]  /*19930*/  VIADD R25, R211.reuse, 0xf0 ;  /* 0x000000f0d3197836 */ /* 0x040fe20000000000 */
[----:B------:R-:W-:Y:S01]  /*19940*/  ISETP.GE.AND P3, PT, R14, UR4, PT ;  /* 0x000000040e007c0c */ /* 0x000fe2000bf66270 */
[----:B------:R-:W-:Y:S01]  /*19950*/  VIADD R20, R211, 0xf8 ;  /* 0x000000f8d3147836 */ /* 0x000fe20000000000 */
[-C--:B-1----:R-:W-:Y:S01]  /*19960*/  @!P4 LEA R6, P5, R21, R11.reuse, 0x2 ;  /* 0x0000000b1506c211 */ /* 0x082fe200078a10ff */
[----:B------:R1:W-:Y:S01]  /*19970*/  @!P0 ST.E.64 desc[UR52][R12.64], R128 ;  /* 0x000000800c008985 */ /* 0x0003e2000c101b34 */
[----:B------:R-:W-:Y:S02]  /*19980*/  ISETP.GE.AND P1, PT, R25, UR4, PT ;  /* 0x0000000419007c0c */ /* 0x000fe4000bf26270 */
[----:B------:R-:W-:Y:S01]  /*19990*/  @!P4 LEA.HI.X R7, R21, R48, R28, 0x2, P5 ;  /* 0x000000301507c211 */ /* 0x000fe200028f141c */
[----:B------:R-:W-:Y:S01]  /*199a0*/  VIADD R21, R211, 0xe0 ;  /* 0x000000e0d3157836 */ /* 0x000fe20000000000 */
[----:B--2---:R-:W-:Y:S01]  /*199b0*/  @!P2 LEA R8, P5, R15, R11, 0x2 ;  /* 0x0000000b0f08a211 */ /* 0x004fe200078a10ff */
[----:B------:R-:W-:Y:S01]  /*199c0*/  VIADD R28, R211, 0xf0 ;  /* 0x000000f0d31c7836 */ /* 0x000fe20000000000 */
[----:B------:R-:W-:Y:S01]  /*199d0*/  ISETP.GE.AND P0, PT, R20, UR4, PT ;  /* 0x0000000414007c0c */ /* 0x000fe2000bf06270 */
[----:B------:R2:W-:Y:S01]  /*199e0*/  @!P4 ST.E.64 desc[UR52][R6.64], R132 ;  /* 0x000000840600c985 */ /* 0x0005e2000c101b34 */
[----:B------:R-:W-:-:S02]  /*199f0*/  SHF.R.S32.HI R21, RZ, 0x1f, R21 ;  /* 0x0000001fff157819 */ /* 0x000fc40000011415 */
[----:B------:R-:W-:Y:S02]  /*19a00*/  SHF.R.S32.HI R28, RZ, 0x1f, R28 ;  /* 0x0000001fff1c7819 */ /* 0x000fe4000001141c */
[----:B------:R-:W-:Y:S01]  /*19a10*/  @!P2 LEA.HI.X R9, R15, R48, R21, 0x2, P5 ;  /* 0x000000300f09a211 */ /* 0x000fe200028f1415 */
[C---:B------:R-:W-:Y:S01]  /*19a20*/  VIADD R15, R211.reuse, 0xe8 ;  /* 0x000000e8d30f7836 */ /* 0x040fe20000000000 */
[----:B-1----:R-:W-:Y:S01]  /*19a30*/  @!P3 LEA R12, P4, R14, R11, 0x2 ;  /* 0x0000000b0e0cb211 */ /* 0x002fe200078810ff */
[----:B------:R-:W-:Y:S02]  /*19a40*/  VIADD R21, R211, 0xf8 ;  /* 0x000000f8d3157836 */ /* 0x000fe40000000000 */
[----:B------:R3:W-:Y:S01]  /*19a50*/  @!P2 ST.E.64 desc[UR52][R8.64], R136 ;  /* 0x000000880800a985 */ /* 0x0007e2000c101b34 */
[----:B------:R-:W-:Y:S02]  /*19a60*/  SHF.R.S32.HI R15, RZ, 0x1f, R15 ;  /* 0x0000001fff0f7819 */ /* 0x000fe4000001140f */
[----:B------:R-:W-:-:S02]  /*19a70*/  SHF.R.S32.HI R21, RZ, 0x1f, R21 ;  /* 0x0000001fff157819 */ /* 0x000fc40000011415 */
[CC--:B--2---:R-:W-:Y:S02]  /*19a80*/  @!P1 LEA R6, P5, R25.reuse, R11.reuse, 0x2 ;  /* 0x0000000b19069211 */ /* 0x0c4fe400078a10ff */
[-C--:B------:R-:W-:Y:S02]  /*19a90*/  @!P3 LEA.HI.X R13, R14, R48.reuse, R15, 0x2, P4 ;  /* 0x000000300e0db211 */ /* 0x080fe400020f140f */
[C---:B------:R-:W-:Y:S02]  /*19aa0*/  @!P0 LEA R14, P4, R20.reuse, R11, 0x2 ;  /* 0x0000000b140e8211 */ /* 0x040fe400078810ff */
[-C--:B------:R-:W-:Y:S01]  /*19ab0*/  @!P1 LEA.HI.X R7, R25, R48.reuse, R28, 0x2, P5 ;  /* 0x0000003019079211 */ /* 0x080fe200028f141c */
[----:B------:R3:W-:Y:S01]  /*19ac0*/  @!P3 ST.E.64 desc[UR52][R12.64], R140 ;  /* 0x0000008c0c00b985 */ /* 0x0007e2000c101b34 */
[----:B------:R-:W-:-:S03]  /*19ad0*/  @!P0 LEA.HI.X R15, R20, R48, R21, 0x2, P4 ;  /* 0x00000030140f8211 */ /* 0x000fc600020f1415 */
[----:B------:R3:W-:Y:S04]  /*19ae0*/  @!P1 ST.E.64 desc[UR52][R6.64], R144 ;  /* 0x0000009006009985 */ /* 0x0007e8000c101b34 */
[----:B------:R3:W-:Y:S02]  /*19af0*/  @!P0 ST.E.64 desc[UR52][R14.64], R148 ;  /* 0x000000940e008985 */ /* 0x0007e4000c101b34 */
.L_x_3050:
[----:B------:R-:W-:Y:S05]  /*19b00*/  BSYNC B1 ;  /* 0x0000000000017941 */ /* 0x000fea0003800000 */
.L_x_3049:
[----:B------:R-:W-:-:S03]  /*19b10*/  UMOV UR4, 0xffffffff ;  /* 0xffffffff00047882 */ /* 0x000fc60000000000 */
[----:B------:R-:W-:Y:S05]  /*19b20*/  BRA.DIV UR4, `(.L_x_3051) ;  /* 0x000000ba044c7947 */ /* 0x000fea000b800000 */
[----:B0-----:R-:W0:Y:S04]  /*19b30*/  SHFL.IDX PT, R10, R10, 0x1, 0x1c1f ;  /* 0x003c1f000a0a7f89 */ /* 0x001e2800000e0000 */
[----:B------:R-:W4:Y:S02]  /*19b40*/  SHFL.IDX PT, R3, R3, 0x1, 0x1c1f ;  /* 0x003c1f0003037f89 */ /* 0x000f2400000e0000 */
.L_x_3282:
[----:B------:R-:W-:-:S13]  /*19b50*/  ISETP.GE.AND P0, PT, R24, R0, PT ;  /* 0x000000001800720c */ /* 0x000fda0003f06270 */
[----:B------:R-:W-:Y:S05]  /*19b60*/  @P0 BRA `(.L_x_3047) ;  /* 0x0000001c00d00947 */ /* 0x000fea0003800000 */
[----:B------:R-:W-:Y:S01]  /*19b70*/  ULDC UR4, c[0x0][0xac8] ;  /* 0x0002b20000047ab9 */ /* 0x000fe20000000800 */
[C---:B---3--:R-:W-:Y:S01]  /*19b80*/  VIADD R14, R211.reuse, 0x8 ;  /* 0x00000008d30e7836 */ /* 0x048fe20000000000 */
[C---:B------:R-:W-:Y:S01]  /*19b90*/  ISETP.GE.AND P2, PT, R211.reuse, UR4, PT ;  /* 0x00000004d3007c0c */ /* 0x040fe2000bf46270 */
[C---:B------:R-:W-:Y:S02]  /*19ba0*/  VIADD R12, R211.reuse, 0x10 ;  /* 0x00000010d30c7836 */ /* 0x040fe40000000000 */
[C---:B------:R-:W-:Y:S01]  /*19bb0*/  VIADD R15, R211.reuse, 0x18 ;  /* 0x00000018d30f7836 */ /* 0x040fe20000000000 */
[----:B------:R-:W-:Y:S01]  /*19bc0*/  ISETP.GE.AND P3, PT, R14, UR4, PT ;  /* 0x000000040e007c0c */ /* 0x000fe2000bf66270 */
[C---:B------:R-:W-:Y:S01]  /*19bd0*/  VIADD R20, R211.reuse, 0x8 ;  /* 0x00000008d3147836 */ /* 0x040fe20000000000 */
[----:B------:R-:W-:Y:S01]  /*19be0*/  ISETP.GE.AND P1, PT, R12, UR4, PT ;  /* 0x000000040c007c0c */ /* 0x000fe2000bf26270 */
[----:B--2---:R-:W-:Y:S01]  /*19bf0*/  VIADD R11, R211, 0x20 ;  /* 0x00000020d30b7836 */ /* 0x004fe20000000000 */
[----:B------:R-:W-:Y:S01]  /*19c00*/  ISETP.GE.AND P0, PT, R15, UR4, PT ;  /* 0x000000040f007c0c */ /* 0x000fe2000bf06270 */
[C---:B------:R-:W-:Y:S01]  /*19c10*/  VIADD R13, R211.reuse, 0x10 ;  /* 0x00000010d30d7836 */ /* 0x040fe20000000000 */
[----:B------:R-:W-:Y:S01]  /*19c20*/  SHF.R.S32.HI R20, RZ, 0x1f, R20 ;  /* 0x0000001fff147819 */ /* 0x000fe20000011414 */
[----:B------:R-:W-:-:S02]  /*19c30*/  VIADD R21, R211, 0x98 ;  /* 0x00000098d3157836 */ /* 0x000fc40000000000 */
[----:B----4-:R-:W-:Y:S01]  /*19c40*/  @!P2 IMAD.MOV.U32 R6, RZ, RZ, R3 ;  /* 0x000000ffff06a224 */ /* 0x010fe200078e0003 */
[----:B------:R-:W-:Y:S01]  /*19c50*/  SHF.R.S32.HI R13, RZ, 0x1f, R13 ;  /* 0x0000001fff0d7819 */ /* 0x000fe2000001140d */
[----:B0-----:R-:W-:Y:S01]  /*19c60*/  @!P2 IMAD.MOV.U32 R7, RZ, RZ, R10 ;  /* 0x000000ffff07a224 */ /* 0x001fe200078e000a */
[----:B------:R-:W-:Y:S02]  /*19c70*/  SHF.R.S32.HI R21, RZ, 0x1f, R21 ;  /* 0x0000001fff157819 */ /* 0x000fe40000011415 */
[----:B------:R-:W-:Y:S01]  /*19c80*/  @!P3 LEA R8, P4, R14, R3, 0x2 ;  /* 0x000000030e08b211 */ /* 0x000fe200078810ff */
[----:B------:R-:W-:-:S03]  /*19c90*/  @!P2 IMAD.WIDE R6, R211, 0x4, R6 ;  /* 0x00000004d306a825 */ /* 0x000fc600078e0206 */
[----:B------:R-:W-:Y:S01]  /*19ca0*/  @!P3 LEA.HI.X R9, R14, R10, R20, 0x2, P4 ;  /* 0x0000000a0e09b211 */ /* 0x000fe200020f1414 */
[----:B------:R-:W-:Y:S01]  /*19cb0*/  VIADD R14, R211, 0x28 ;  /* 0x00000028d30e7836 */ /* 0x000fe20000000000 */
[----:B------:R0:W-:Y:S01]  /*19cc0*/  @!P2 ST.E.64 desc[UR52][R6.64], R26 ;  /* 0x0000001a0600a985 */ /* 0x0001e2000c101b34 */
[----:B------:R-:W-:Y:S01]  /*19cd0*/  ISETP.GE.AND P2, PT, R11, UR4, PT ;  /* 0x000000040b007c0c */ /* 0x000fe2000bf46270 */
[----:B------:R-:W-:Y:S02]  /*19ce0*/  VIADD R20, R211, 0x18 ;  /* 0x00000018d3147836 */ /* 0x000fe40000000000 */
[----:B------:R2:W-:Y:S01]  /*19cf0*/  @!P3 ST.E.64 desc[UR52][R8.64], R30 ;  /* 0x0000001e0800b985 */ /* 0x0005e2000c101b34 */
[----:B------:R-:W-:Y:S02]  /*19d00*/  ISETP.GE.AND P3, PT, R14, UR4, PT ;  /* 0x000000040e007c0c */ /* 0x000fe4000bf66270 */
[----:B------:R-:W-:Y:S02]  /*19d10*/  SHF.R.S32.HI R20, RZ, 0x1f, R20 ;  /* 0x0000001fff147819 */ /* 0x000fe40000011414 */
[----:B0-----:R-:W-:-:S04]  /*19d20*/  @!P1 LEA R6, P5, R12, R3, 0x2 ;  /* 0x000000030c069211 */ /* 0x001fc800078a10ff */
[-C--:B------:R-:W-:Y:S01]  /*19d30*/  @!P1 LEA.HI.X R7, R12, R10.reuse, R13, 0x2, P5 ;  /* 0x0000000a0c079211 */ /* 0x080fe200028f140d */
[----:B------:R-:W-:Y:S01]  /*19d40*/  VIADD R12, R211, 0x30 ;  /* 0x00000030d30c7836 */ /* 0x000fe20000000000 */
[----:B--2---:R-:W-:Y:S01]  /*19d50*/  @!P0 LEA R8, P4, R15, R3, 0x2 ;  /* 0x000000030f088211 */ /* 0x004fe200078810ff */
[----:B------:R-:W-:Y:S02]  /*19d60*/  VIADD R13, R211, 0x20 ;  /* 0x00000020d30d7836 */ /* 0x000fe40000000000 */
[----:B------:R0:W-:Y:S01]  /*19d70*/  @!P1 ST.E.64 desc[UR52][R6.64], R34 ;  /* 0x0000002206009985 */ /* 0x0001e2000c101b34 */
[----:B------:R-:W-:Y:S02]  /*19d80*/  ISETP.GE.AND P1, PT, R12, UR4, PT ;  /* 0x000000040c007c0c */ /* 0x000fe4000bf26270 */
[----:B------:R-:W-:Y:S02]  /*19d90*/  SHF.R.S32.HI R13, RZ, 0x1f, R13 ;  /* 0x0000001fff0d7819 */ /* 0x000fe4000001140d */
[----:B------:R-:W-:Y:S01]  /*19da0*/  @!P0 LEA.HI.X R9, R15, R10, R20, 0x2, P4 ;  /* 0x0000000a0f098211 */ /* 0x000fe200020f1414 */
[----:B------:R-:W-:-:S02]  /*19db0*/  VIADD R15, R211, 0x38 ;  /* 0x00000038d30f7836 */ /* 0x000fc40000000000 */
[----:B------:R-:W-:Y:S02]  /*19dc0*/  VIADD R20, R211, 0x28 ;  /* 0x00000028d3147836 */ /* 0x000fe40000000000 */
[----:B------:R2:W-:Y:S01]  /*19dd0*/  @!P0 ST.E.64 desc[UR52][R8.64], R38 ;  /* 0x0000002608008985 */ /* 0x0005e2000c101b34 */
[----:B------:R-:W-:Y:S02]  /*19de0*/  ISETP.GE.AND P0, PT, R15, UR4, PT ;  /* 0x000000040f007c0c */ /* 0x000fe4000bf06270 */
[----:B------:R-:W-:Y:S02]  /*19df0*/  SHF.R.S32.HI R20, RZ, 0x1f, R20 ;  /* 0x0000001fff147819 */ /* 0x000fe40000011414 */
[----:B0-----:R-:W-:-:S04]  /*19e00*/  @!P2 LEA R6, P5, R11, R3, 0x2 ;  /* 0x000000030b06a211 */ /* 0x001fc800078a10ff */
[-C--:B------:R-:W-:Y:S01]  /*19e10*/  @!P2 LEA.HI.X R7, R11, R10.reuse, R13, 0x2, P5 ;  /* 0x0000000a0b07a211 */ /* 0x080fe200028f140d */
[C---:B------:R-:W-:Y:S02]  /*19e20*/  VIADD R11, R211.reuse, 0x40 ;  /* 0x00000040d30b7836 */ /* 0x040fe40000000000 */
[----:B------:R-:W-:Y:S01]  /*19e30*/  VIADD R13, R211, 0x30 ;  /* 0x00000030d30d7836 */ /* 0x000fe20000000000 */
[C---:B--2---:R-:W-:Y:S01]  /*19e40*/  @!P3 LEA R8, P4, R14.reuse, R3, 0x2 ;  /* 0x000000030e08b211 */ /* 0x044fe200078810ff */
        /* <DEDUP_REMOVED lines=20> */
[----:B------:R-:W-:Y:S01]  /*19f90*/  @!P0 ST.E.64 desc[UR52][R8.64], R54 ;  /* 0x0000003608008985 */ /* 0x000fe2000c101b34 */
[----:B------:R-:W-:Y:S02]  /*19fa0*/  ISETP.GE.AND P0, PT, R15, UR4, PT ;  /* 0x000000040f007c0c */ /* 0x000fe4000bf06270 */
[----:B------:R-:W-:Y:S02]  /*19fb0*/  SHF.R.S32.HI R20, RZ, 0x1f, R20 ;  /* 0x0000001fff147819 */ /* 0x000fe40000011414 */
[CC--:B0-----:R-:W-:Y:S02]  /*19fc0*/  @!P2 LEA R4, P5, R11.reuse, R3.reuse, 0x2 ;  /* 0x000000030b04a211 */ /* 0x0c1fe400078a10ff */
[C---:B------:R-:W-:Y:S02]  /*19fd0*/  @!P3 LEA R6, P4, R14.reuse, R3, 0x2 ;  /* 0x000000030e06b211 */ /* 0x040fe400078810ff */
[-C--:B------:R-:W-:Y:S01]  /*19fe0*/  @!P2 LEA.HI.X R5, R11, R10.reuse, R13, 0x2, P5 ;  /* 0x0000000a0b05a211 */ /* 0x080fe200028f140d */
[C---:B------:R-:W-:Y:S01]  /*19ff0*/  VIADD R11, R211.reuse, 0x60 ;  /* 0x00000060d30b7836 */ /* 0x040fe20000000000 */
[----:B------:R-:W-:Y:S01]  /*1a000*/  @!P3 LEA.HI.X R7, R14, R10, R20, 0x2, P4 ;  /* 0x0000000a0e07b211 */ /* 0x000fe200020f1414 */
[----:B------:R-:W-:-:S02]  /*1a010*/  VIADD R13, R211, 0x50 ;  /* 0x00000050d30d7836 */ /* 0x000fc40000000000 */
[----:B------:R0:W-:Y:S01]  /*1a020*/  @!P2 ST.E.64 desc[UR52][R4.64], R58 ;  /* 0x0000003a0400a985 */ /* 0x0001e2000c101b34 */
[----:B------:R-:W-:Y:S01]  /*1a030*/  ISETP.GE.AND P2, PT, R11, UR4, PT ;  /* 0x000000040b007c0c */ /* 0x000fe2000bf46270 */
[C---:B------:R-:W-:Y:S01]  /*1a040*/  VIADD R14, R211.reuse, 0x68 ;  /* 0x00000068d30e7836 */ /* 0x040fe20000000000 */
[----:B------:R-:W-:Y:S01]  /*1a050*/  SHF.R.S32.HI R13, RZ, 0x1f, R13 ;  /* 0x0000001fff0d7819 */ /* 0x000fe2000001140d */
[----:B------:R-:W-:Y:S01]  /*1a060*/  VIADD R20, R211, 0x58 ;  /* 0x00000058d3147836 */ /* 0x000fe20000000000 */
[----:B------:R2:W-:Y:S02]  /*1a070*/  @!P3 ST.E.64 desc[UR52][R6.64], R62 ;  /* 0x0000003e0600b985 */ /* 0x0005e4000c101b34 */
        /* <DEDUP_REMOVED lines=57> */
[----:B------:R-:W-:Y:S02]  /*1a410*/  ISETP.GE.AND P3, PT, R14, UR4, PT ;  /* 0x000000040e007c0c */ /* 0x000fe4000bf66270 */
[----:B0-----:R-:W-:-:S04]  /*1a420*/  @!P1 LEA R4, P5, R12, R3, 0x2 ;  /* 0x000000030c049211 */ /* 0x001fc800078a10ff */
[-C--:B------:R-:W-:Y:S01]  /*1a430*/  @!P1 LEA.HI.X R5, R12, R10.reuse, R13, 0x2, P5 ;  /* 0x0000000a0c059211 */ /* 0x080fe200028f140d */
[C---:B------:R-:W-:Y:S02]  /*1a440*/  VIADD R12, R211.reuse, 0xa0 ;  /* 0x000000a0d30c7836 */ /* 0x040fe40000000000 */
[----:B------:R-:W-:Y:S01]  /*1a450*/  VIADD R13, R211, 0xb8 ;  /* 0x000000b8d30d7836 */ /* 0x000fe20000000000 */
[C---:B--2---:R-:W-:Y:S01]  /*1a460*/  @!P0 LEA R6, P5, R15.reuse, R3, 0x2 ;  /* 0x000000030f068211 */ /* 0x044fe200078a10ff */
[----:B------:R0:W-:Y:S01]  /*1a470*/  @!P1 ST.E.64 desc[UR52][R4.64], R98 ;  /* 0x0000006204009985 */ /* 0x0001e2000c101b34 */
[----:B------:R-:W-:Y:S02]  /*1a480*/  SHF.R.S32.HI R12, RZ, 0x1f, R12 ;  /* 0x0000001fff0c7819 */ /* 0x000fe4000001140c */
[----:B------:R-:W-:Y:S01]  /*1a490*/  @!P0 LEA.HI.X R7, R15, R10, R21, 0x2, P5 ;  /* 0x0000000a0f078211 */ /* 0x000fe200028f1415 */
[C---:B------:R-:W-:Y:S02]  /*1a4a0*/  VIADD R21, R211.reuse, 0xa8 ;  /* 0x000000a8d3157836 */ /* 0x040fe40000000000 */
[----:B------:R-:W-:-:S02]  /*1a4b0*/  VIADD R15, R211, 0xb0 ;  /* 0x000000b0d30f7836 */ /* 0x000fc40000000000 */
[----:B------:R2:W-:Y:S01]  /*1a4c0*/  @!P0 ST.E.64 desc[UR52][R6.64], R102 ;  /* 0x0000006606008985 */ /* 0x0005e2000c101b34 */
[----:B------:R-:W-:Y:S02]  /*1a4d0*/  SHF.R.S32.HI R21, RZ, 0x1f, R21 ;  /* 0x0000001fff157819 */ /* 0x000fe40000011415 */
[----:B------:R-:W-:Y:S02]  /*1a4e0*/  SHF.R.S32.HI R15, RZ, 0x1f, R15 ;  /* 0x0000001fff0f7819 */ /* 0x000fe4000001140f */
[----:B0-----:R-:W-:-:S04]  /*1a4f0*/  @!P2 LEA R4, P1, R11, R3, 0x2 ;  /* 0x000000030b04a211 */ /* 0x001fc800078210ff */
[-C--:B------:R-:W-:Y:S01]  /*1a500*/  @!P2 LEA.HI.X R5, R11, R10.reuse, R12, 0x2, P1 ;  /* 0x0000000a0b05a211 */ /* 0x080fe200008f140c */
[----:B------:R-:W-:Y:S01]  /*1a510*/  VIADD R12, R211, 0xc0 ;  /* 0x000000c0d30c7836 */ /* 0x000fe20000000000 */
[----:B------:R-:W-:Y:S01]  /*1a520*/  ISETP.GE.AND P1, PT, R13, UR4, PT ;  /* 0x000000040d007c0c */ /* 0x000fe2000bf26270 */
[C---:B------:R-:W-:Y:S01]  /*1a530*/  VIADD R11, R211.reuse, 0xc8 ;  /* 0x000000c8d30b7836 */ /* 0x040fe20000000000 */
[----:B--2---:R-:W-:Y:S01]  /*1a540*/  @!P4 LEA R6, P0, R20, R3, 0x2 ;  /* 0x000000031406c211 */ /* 0x004fe200078010ff */
[----:B------:R0:W-:Y:S01]  /*1a550*/  @!P2 ST.E.64 desc[UR52][R4.64], R106 ;  /* 0x0000006a0400a985 */ /* 0x0001e2000c101b34 */
[----:B------:R-:W-:Y:S02]  /*1a560*/  ISETP.GE.AND P2, PT, R12, UR4, PT ;  /* 0x000000040c007c0c */ /* 0x000fe4000bf46270 */
[----:B------:R-:W-:Y:S01]  /*1a570*/  @!P4 LEA.HI.X R7, R20, R10, R21, 0x2, P0 ;  /* 0x0000000a1407c211 */ /* 0x000fe200000f1415 */
[----:B------:R-:W-:Y:S01]  /*1a580*/  VIADD R20, R211, 0xb8 ;  /* 0x000000b8d3147836 */ /* 0x000fe20000000000 */
[----:B------:R-:W-:-:S03]  /*1a590*/  ISETP.GE.AND P0, PT, R11, UR4, PT ;  /* 0x000000040b007c0c */ /* 0x000fc6000bf06270 */
[----:B------:R2:W-:Y:S01]  /*1a5a0*/  @!P4 ST.E.64 desc[UR52][R6.64], R110 ;  /* 0x0000006e0600c985 */ /* 0x0005e2000c101b34 */
[----:B------:R-:W-:Y:S02]  /*1a5b0*/  SHF.R.S32.HI R20, RZ, 0x1f, R20 ;  /* 0x0000001fff147819 */ /* 0x000fe40000011414 */
[----:B0-----:R-:W-:-:S04]  /*1a5c0*/  @!P3 LEA R4, P5, R14, R3, 0x2 ;  /* 0x000000030e04b211 */ /* 0x001fc800078a10ff */
[-C--:B------:R-:W-:Y:S01]  /*1a5d0*/  @!P3 LEA.HI.X R5, R14, R10.reuse, R15, 0x2, P5 ;  /* 0x0000000a0e05b211 */ /* 0x080fe200028f140f */
[C---:B------:R-:W-:Y:S02]  /*1a5e0*/  VIADD R14, R211.reuse, 0xd0 ;  /* 0x000000d0d30e7836 */ /* 0x040fe40000000000 */
[----:B------:R-:W-:Y:S01]  /*1a5f0*/  VIADD R15, R211, 0xc0 ;  /* 0x000000c0d30f7836 */ /* 0x000fe20000000000 */
[CC--:B--2---:R-:W-:Y:S01]  /*1a600*/  @!P1 LEA R6, P4, R13.reuse, R3.reuse, 0x2 ;  /* 0x000000030d069211 */ /* 0x0c4fe200078810ff */
[----:B------:R0:W-:Y:S01]  /*1a610*/  @!P3 ST.E.64 desc[UR52][R4.64], R114 ;  /* 0x000000720400b985 */ /* 0x0001e2000c101b34 */
[----:B------:R-:W-:Y:S02]  /*1a620*/  ISETP.GE.AND P3, PT, R14, UR4, PT ;  /* 0x000000040e007c0c */ /* 0x000fe4000bf66270 */
[----:B------:R-:W-:Y:S02]  /*1a630*/  SHF.R.S32.HI R15, RZ, 0x1f, R15 ;  /* 0x0000001fff0f7819 */ /* 0x000fe4000001140f */
[----:B------:R-:W-:Y:S01]  /*1a640*/  @!P1 LEA.HI.X R7, R13, R10, R20, 0x2, P4 ;  /* 0x0000000a0d079211 */ /* 0x000fe200020f1414 */
[----:B------:R-:W-:Y:S01]  /*1a650*/  VIADD R13, R211, 0xd8 ;  /* 0x000000d8d30d7836 */ /* 0x000fe20000000000 */
[----:B------:R-:W-:Y:S01]  /*1a660*/  @!P0 LEA R8, P4, R11, R3, 0x2 ;  /* 0x000000030b088211 */ /* 0x000fe200078810ff */
[----:B------:R-:W-:-:S02]  /*1a670*/  VIADD R20, R211, 0xd0 ;  /* 0x000000d0d3147836 */ /* 0x000fc40000000000 */
[----:B------:R-:W-:Y:S01]  /*1a680*/  @!P1 ST.E.64 desc[UR52][R6.64], R118 ;  /* 0x0000007606009985 */ /* 0x000fe2000c101b34 */
[----:B------:R-:W-:Y:S02]  /*1a690*/  ISETP.GE.AND P1, PT, R13, UR4, PT ;  /* 0x000000040d007c0c */ /* 0x000fe4000bf26270 */
[----:B------:R-:W-:Y:S02]  /*1a6a0*/  SHF.R.S32.HI R20, RZ, 0x1f, R20 ;  /* 0x0000001fff147819 */ /* 0x000fe40000011414 */
[----:B0-----:R-:W-:-:S04]  /*1a6b0*/  @!P2 LEA R4, P5, R12, R3, 0x2 ;  /* 0x000000030c04a211 */ /* 0x001fc800078a10ff */
[----:B------:R-:W-:Y:S01]  /*1a6c0*/  @!P2 LEA.HI.X R5, R12, R10, R15, 0x2, P5 ;  /* 0x0000000a0c05a211 */ /* 0x000fe200028f140f */
[C---:B------:R-:W-:Y:S02]  /*1a6d0*/  VIADD R15, R211.reuse, 0xc8 ;  /* 0x000000c8d30f7836 */ /* 0x040fe40000000000 */
[----:B------:R-:W-:Y:S02]  /*1a6e0*/  VIADD R12, R211, 0xe0 ;  /* 0x000000e0d30c7836 */ /* 0x000fe40000000000 */
[----:B------:R0:W-:Y:S01]  /*1a6f0*/  @!P2 ST.E.64 desc[UR52][R4.64], R122 ;  /* 0x0000007a0400a985 */ /* 0x0001e2000c101b34 */
[----:B------:R-:W-:-:S04]  /*1a700*/  SHF.R.S32.HI R15, RZ, 0x1f, R15 ;  /* 0x0000001fff0f7819 */ /* 0x000fc8000001140f */
[----:B------:R-:W-:Y:S01]  /*1a710*/  @!P0 LEA.HI.X R9, R11, R10, R15, 0x2, P4 ;  /* 0x0000000a0b098211 */ /* 0x000fe200020f140f */
[C---:B------:R-:W-:Y:S01]  /*1a720*/  VIADD R15, R211.reuse, 0xe8 ;  /* 0x000000e8d30f7836 */ /* 0x040fe20000000000 */
[----:B------:R-:W-:Y:S01]  /*1a730*/  ISETP.GE.AND P4, PT, R12, UR4, PT ;  /* 0x000000040c007c0c */ /* 0x000fe2000bf86270 */
[----:B------:R-:W-:Y:S02]  /*1a740*/  VIADD R11, R211, 0xf0 ;  /* 0x000000f0d30b7836 */ /* 0x000fe40000000000 */
[----:B------:R2:W-:Y:S01]  /*1a750*/  @!P0 ST.E.64 desc[UR52][R8.64], R126 ;  /* 0x0000007e08008985 */ /* 0x0005e2000c101b34 */
[----:B------:R-:W-:Y:S02]  /*1a760*/  ISETP.GE.AND P2, PT, R15, UR4, PT ;  /* 0x000000040f007c0c */ /* 0x000fe4000bf46270 */
[----:B------:R-:W-:Y:S02]  /*1a770*/  ISETP.GE.AND P0, PT, R11, UR4, PT ;  /* 0x000000040b007c0c */ /* 0x000fe4000bf06270 */
[----:B0-----:R-:W-:-:S04]  /*1a780*/  @!P3 LEA R4, P5, R14, R3, 0x2 ;  /* 0x000000030e04b211 */ /* 0x001fc800078a10ff */
[-C--:B------:R-:W-:Y:S01]  /*1a790*/  @!P3 LEA.HI.X R5, R14, R10.reuse, R20, 0x2, P5 ;  /* 0x0000000a0e05b211 */ /* 0x080fe200028f1414 */
[----:B------:R-:W-:Y:S01]  /*1a7a0*/  VIADD R14, R211, 0xd8 ;  /* 0x000000d8d30e7836 */ /* 0x000fe20000000000 */
[-C--:B------:R-:W-:Y:S01]  /*1a7b0*/  @!P1 LEA R6, P5, R13, R3.reuse, 0x2 ;  /* 0x000000030d069211 */ /* 0x080fe200078a10ff */
[----:B------:R-:W-:Y:S02]  /*1a7c0*/  VIADD R20, R211, 0xe8 ;  /* 0x000000e8d3147836 */ /* 0x000fe40000000000 */
[----:B------:R0:W-:Y:S01]  /*1a7d0*/  @!P3 ST.E.64 desc[UR52][R4.64], R130 ;  /* 0x000000820400b985 */ /* 0x0001e2000c101b34 */
[----:B------:R-:W-:Y:S02]  /*1a7e0*/  SHF.R.S32.HI R14, RZ, 0x1f, R14 ;  /* 0x0000001fff0e7819 */ /* 0x000fe4000001140e */
[----:B------:R-:W-:Y:S02]  /*1a7f0*/  SHF.R.S32.HI R20, RZ, 0x1f, R20 ;  /* 0x0000001fff147819 */ /* 0x000fe40000011414 */
[----:B------:R-:W-:Y:S01]  /*1a800*/  @!P1 LEA.HI.X R7, R13, R10, R14, 0x2, P5 ;  /* 0x0000000a0d079211 */ /* 0x000fe200028f140e */
[----:B------:R-:W-:Y:S01]  /*1a810*/  VIADD R13, R211, 0xe0 ;  /* 0x000000e0d30d7836 */ /* 0x000fe20000000000 */
[----:B--2---:R-:W-:Y:S01]  /*1a820*/  @!P2 LEA R8, P5, R15, R3, 0x2 ;  /* 0x000000030f08a211 */ /* 0x004fe200078a10ff */
[----:B------:R-:W-:-:S02]  /*1a830*/  VIADD R14, R211, 0xf0 ;  /* 0x000000f0d30e7836 */ /* 0x000fc40000000000 */
[----:B------:R2:W-:Y:S01]  /*1a840*/  @!P1 ST.E.64 desc[UR52][R6.64], R134 ;  /* 0x0000008606009985 */ /* 0x0005e2000c101b34 */
[----:B------:R-:W-:Y:S02]  /*1a850*/  SHF.R.S32.HI R13, RZ, 0x1f, R13 ;  /* 0x0000001fff0d7819 */ /* 0x000fe4000001140d */
[----:B------:R-:W-:Y:S02]  /*1a860*/  SHF.R.S32.HI R14, RZ, 0x1f, R14 ;  /* 0x0000001fff0e7819 */ /* 0x000fe4000001140e */
[CC--:B0-----:R-:W-:Y:S02]  /*1a870*/  @!P4 LEA R4, P3, R12.reuse, R3.reuse, 0x2 ;  /* 0x000000030c04c211 */ /* 0x0c1fe400078610ff */
[-C--:B------:R-:W-:Y:S02]  /*1a880*/  @!P2 LEA.HI.X R9, R15, R10.reuse, R20, 0x2, P5 ;  /* 0x0000000a0f09a211 */ /* 0x080fe400028f1414 */
[----:B------:R-:W-:Y:S02]  /*1a890*/  @!P4 LEA.HI.X R5, R12, R10, R13, 0x2, P3 ;  /* 0x0000000a0c05c211 */ /* 0x000fe400018f140d */
[----:B------:R-:W-:-:S03]  /*1a8a0*/  @!P0 LEA R12, P3, R11, R3, 0x2 ;  /* 0x000000030b0c8211 */ /* 0x000fc600078610ff */
[----:B------:R2:W-:Y:S01]  /*1a8b0*/  @!P4 ST.E.64 desc[UR52][R4.64], R138 ;  /* 0x0000008a0400c985 */ /* 0x0005e2000c101b34 */
[----:B------:R-:W-:Y:S01]  /*1a8c0*/  @!P0 LEA.HI.X R13, R11, R10, R14, 0x2, P3 ;  /* 0x0000000a0b0d8211 */ /* 0x000fe200018f140e */
[----:B------:R-:W-:Y:S02]  /*1a8d0*/  VIADD R11, R211, 0xf8 ;  /* 0x000000f8d30b7836 */ /* 0x000fe40000000000 */
[----:B------:R2:W-:Y:S04]  /*1a8e0*/  @!P2 ST.E.64 desc[UR52][R8.64], R142 ;  /* 0x0000008e0800a985 */ /* 0x0005e8000c101b34 */
[----:B------:R2:W-:Y:S01]  /*1a8f0*/  @!P0 ST.E.64 desc[UR52][R12.64], R146 ;  /* 0x000000920c008985 */ /* 0x0005e2000c101b34 */
[----:B------:R-:W-:-:S13]  /*1a900*/  ISETP.GE.AND P0, PT, R11, UR4, PT ;  /* 0x000000040b007c0c */ /* 0x000fda000bf06270 */
[----:B--2---:R-:W-:Y:S05]  /*1a910*/  @P0 BRA `(.L_x_3047) ;  /* 0x0000001000640947 */ /* 0x004fea0003800000 */
[----:B------:R-:W-:Y:S01]  /*1a920*/  VIADD R14, R211, 0xf8 ;  /* 0x000000f8d30e7836 */ /* 0x000fe20000000000 */
[----:B------:R-:W-:-:S04]  /*1a930*/  LEA R4, P0, R11, R3, 0x2 ;  /* 0x000000030b047211 */ /* 0x000fc800078010ff */
[----:B------:R-:W-:-:S04]  /*1a940*/  SHF.R.S32.HI R14, RZ, 0x1f, R14 ;  /* 0x0000001fff0e7819 */ /* 0x000fc8000001140e */
[----:B------:R-:W-:-:S05]  /*1a950*/  LEA.HI.X R5, R11, R10, R14, 0x2, P0 ;  /* 0x0000000a0b057211 */ /* 0x000fca00000f140e */
[----:B------:R0:W-:Y:S01]  /*1a960*/  ST.E.64 desc[UR52][R4.64], R150 ;  /* 0x0000009604007985 */ /* 0x0001e2000c101b34 */
[----:B------:R-:W-:Y:S05]  /*1a970*/  BRA `(.L_x_3047) ;  /* 0x00000010004c7947 */ /* 0x000fea0003800000 */
.L_x_3034:
[----:B0-----:R-:W3:Y:S01]  /*1a980*/  LDL R9, [R1+0x38] ;  /* 0x0000380001097983 */ /* 0x001ee20000100800 */
[----:B------:R-:W-:Y:S01]  /*1a990*/  ULDC.64 UR4, c[0x0][0xc08] ;  /* 0x0003020000047ab9 */ /* 0x000fe20000000a00 */
[----:B------:R-:W3:Y:S01]  /*1a9a0*/  LDC.64 R6, c[0x0][0xc00] ;  /* 0x00030000ff067b82 */ /* 0x000ee20000000a00 */
[----:B------:R-:W-:Y:S01]  /*1a9b0*/  ISETP.NE.U32.AND P0, PT, RZ, UR4, PT ;  /* 0x00000004ff007c0c */ /* 0x000fe2000bf05070 */
[----:B------:R-:W4:Y:S01]  /*1a9c0*/  LDL R8, [R1+0x34] ;  /* 0x0000340001087983 */ /* 0x000f220000100800 */
[----:B------:R-:W-:Y:S02]  /*1a9d0*/  IMAD.MOV.U32 R3, RZ, RZ, RZ ;  /* 0x000000ffff037224 */ /* 0x000fe400078e00ff */
[----:B------:R-:W-:Y:S01]  /*1a9e0*/  ISETP.NE.AND.EX P1, PT, RZ, UR5, PT, P0 ;  /* 0x00000005ff007c0c */ /* 0x000fe2000bf25300 */
[----:B------:R-:W-:Y:S02]  /*1a9f0*/  ULDC.64 UR4, c[0x0][0xc00] ;  /* 0x0003000000047ab9 */ /* 0x000fe40000000a00 */
[----:B------:R-:W-:-:S04]  /*1aa00*/  ISETP.NE.U32.AND P0, PT, RZ, UR4, PT ;  /* 0x00000004ff007c0c */ /* 0x000fc8000bf05070 */
[----:B------:R-:W-:-:S06]  /*1aa10*/  ISETP.NE.AND.EX P0, PT, RZ, UR5, PT, P0 ;  /* 0x00000005ff007c0c */ /* 0x000fcc000bf05300 */
[----:B------:R-:W0:Y:S01]  /*1aa20*/  @P1 LDC.64 R4, c[0x0][0xc08] ;  /* 0x00030200ff041b82 */ /* 0x000e220000000a00 */
[----:B------:R-:W-:Y:S02]  /*1aa30*/  ULDC UR4, c[0x0][0xa88] ;  /* 0x0002a20000047ab9 */ /* 0x000fe40000000800 */
[----:B------:R-:W-:Y:S01]  /*1aa40*/  IMAD.U32 R24, RZ, RZ, UR4 ;  /* 0x00000004ff187e24 */ /* 0x000fe2000f8e00ff */
[----:B------:R-:W1:Y:S01]  /*1aa50*/  S2R R31, SR_TID.X ;  /* 0x00000000001f7919 */ /* 0x000e620000002100 */
[----:B---3--:R-:W-:-:S04]  /*1aa60*/  IMAD.WIDE R6, R9, 0x4, R6 ;  /* 0x0000000409067825 */ /* 0x008fc800078e0206 */
[----:B0-----:R-:W-:Y:S01]  /*1aa70*/  @P1 IMAD.WIDE R4, R9, 0x4, R4 ;  /* 0x0000000409041825 */ /* 0x001fe200078e0204 */
[----:B------:R0:W5:Y:S04]  /*1aa80*/  @P0 LDG.E R3, desc[UR52][R6.64] ;  /* 0x0000003406030981 */ /* 0x000168000c1e1900 */
[----:B------:R0:W5:Y:S01]  /*1aa90*/  @P1 LDG.E R24, desc[UR52][R4.64] ;  /* 0x0000003404181981 */ /* 0x000162000c1e1900 */
[----:B----4-:R-:W-:Y:S01]  /*1aaa0*/  ISETP.NE.AND P2, PT, R8, RZ, PT ;  /* 0x000000ff0800720c */ /* 0x010fe20003f45270 */
[----:B-1----:R-:W-:Y:S01]  /*1aab0*/  VIADD R0, R31, 0xffffff80 ;  /* 0xffffff801f007836 */ /* 0x002fe20000000000 */
[----:B------:R-:W-:-:S04]  /*1aac0*/  SHF.R.S32.HI R28, RZ, 0x1f, R9 ;  /* 0x0000001fff1c7819 */ /* 0x000fc80000011409 */
[----:B------:R-:W-:-:S07]  /*1aad0*/  ISETP.GT.AND P3, PT, R0, 0x7f, PT ;  /* 0x0000007f0000780c */ /* 0x000fce0003f64270 */
[----:B------:R-:W1:Y:S02]  /*1aae0*/  @!P2 LDC R8, c[0x0][0xad4] ;  /* 0x0002b500ff08ab82 */ /* 0x000e640000000800 */
[----:B-1----:R0:W-:Y:S01]  /*1aaf0*/  @!P2 STL [R1+0x34], R8 ;  /* 0x000034080100a387 */ /* 0x0021e20000100800 */
[----:B------:R-:W-:Y:S01]  /*1ab00*/  ISETP.GT.AND P2, PT, R8, 0x1, PT ;  /* 0x000000010800780c */ /* 0x000fe20003f44270 */
[----:B------:R-:W-:-:S12]  /*1ab10*/  @P1 BRA `(.L_x_3052) ;  /* 0x0000000000101947 */ /* 0x000fd80003800000 */
[----:B------:R-:W-:Y:S05]  /*1ab20*/  @!P0 BRA `(.L_x_3052) ;  /* 0x00000000000c8947 */ /* 0x000fea0003800000 */
[----:B0-----:R-:W3:Y:S04]  /*1ab30*/  LDG.E R5, desc[UR52][R6.64] ;  /* 0x0000003406057981 */ /* 0x001ee8000c1e1900 */
[----:B-----5:R-:W3:Y:S02]  /*1ab40*/  LDG.E R24, desc[UR52][R6.64+0x4] ;  /* 0x0000043406187981 */ /* 0x020ee4000c1e1900 */
[----:B---3--:R-:W-:-:S07]  /*1ab50*/  IMAD.IADD R24, R24, 0x1, -R5 ;  /* 0x0000000118187824 */ /* 0x008fce00078e0a05 */
.L_x_3052:
[----:B------:R-:W-:Y:S01]  /*1ab60*/  BSSY B1, `(.L_x_3053) ;  /* 0x0000036000017945 */ /* 0x000fe20003800000 */
[----:B------:R-:W-:Y:S02]  /*1ab70*/  SEL R29, R9, RZ, !P0 ;  /* 0x000000ff091d7207 */ /* 0x000fe40004000000 */
[----:B------:R-:W-:Y:S02]  /*1ab80*/  SEL R28, R28, RZ, !P0 ;  /* 0x000000ff1c1c7207 */ /* 0x000fe40004000000 */
[----:B-----5:R-:W-:Y:S01]  /*1ab90*/  SHF.R.S32.HI R26, RZ, 0x1f, R3 ;  /* 0x0000001fff1a7819 */ /* 0x020fe20000011403 */
[----:B------:R-:W-:Y:S06]  /*1aba0*/  @P3 BRA `(.L_x_3054) ;  /* 0x0000000000c43947 */ /* 0x000fec0003800000 */
[----:B------:R-:W1:Y:S01]  /*1abb0*/  LDC R33, c[0x0][0xbe8] ;  /* 0x0002fa00ff217b82 */ /* 0x000e620000000800 */
[----:B------:R-:W-:Y:S01]  /*1abc0*/  IADD3 R31, R228, -0x80, R31 ;  /* 0xffffff80e41f7810 */ /* 0x000fe20007ffe01f */
[----:B-1----:R-:W-:-:S05]  /*1abd0*/  IMAD R0, R24, R33, RZ ;  /* 0x0000002118007224 */ /* 0x002fca00078e02ff */
[----:B------:R-:W-:-:S13]  /*1abe0*/  ISETP.GE.AND P0, PT, R31, R0, PT ;  /* 0x000000001f00720c */ /* 0x000fda0003f06270 */
[----:B------:R-:W-:Y:S05]  /*1abf0*/  @P0 BRA `(.L_x_3054) ;  /* 0x0000000000b00947 */ /* 0x000fea0003800000 */
[----:B------:R-:W3:Y:S01]  /*1ac00*/  LDL.LU R30, [R1+0x40] ;  /* 0x00004000011e7983 */ /* 0x000ee20000300800 */
[----:B------:R-:W-:Y:S01]  /*1ac10*/  IMAD.MOV.U32 R20, RZ, RZ, 0x9b8 ;  /* 0x000009b8ff147424 */ /* 0x000fe200078e00ff */
[----:B------:R-:W-:Y:S01]  /*1ac20*/  ISETP.GT.AND P0, PT, R8, 0x1, PT ;  /* 0x000000010800780c */ /* 0x000fe20003f04270 */
[----:B------:R-:W1:Y:S01]  /*1ac30*/  LDC.64 R10, c[0x0][0xba8] ;  /* 0x0002ea00ff0a7b82 */ /* 0x000e620000000a00 */
[----:B------:R-:W-:Y:S01]  /*1ac40*/  ISETP.NE.AND P1, PT, R33, 0x1, PT ;  /* 0x000000012100780c */ /* 0x000fe20003f25270 */
[----:B------:R-:W-:Y:S01]  /*1ac50*/  IMAD.MOV.U32 R21, RZ, RZ, R31 ;  /* 0x000000ffff157224 */ /* 0x000fe200078e001f */
[----:B------:R-:W-:-:S05]  /*1ac60*/  SEL R20, R20, 0x978, P0 ;  /* 0x0000097814147807 */ /* 0x000fca0000000000 */
[----:B0-----:R-:W0:Y:S08]  /*1ac70*/  LDC.64 R4, c[0x0][R20+0x220] ;  /* 0x0000880014047b82 */ /* 0x001e300000000a00 */
[----:B------:R-:W4:Y:S08]  /*1ac80*/  LDC.64 R12, c[0x0][R20+0x218] ;  /* 0x00008600140c7b82 */ /* 0x000f300000000a00 */
[----:B------:R-:W5:Y:S08]  /*1ac90*/  LDC.64 R6, c[0x0][R20+0x228] ;  /* 0x00008a0014067b82 */ /* 0x000f700000000a00 */
[----:B------:R-:W2:Y:S08]  /*1aca0*/  @P1 LDC R0, c[0x0][0xbec] ;  /* 0x0002fb00ff001b82 */ /* 0x000eb00000000800 */
[----:B------:R-:W5:Y:S08]  /*1acb0*/  LDC.64 R8, c[0x0][R20+0x210] ;  /* 0x0000840014087b82 */ /* 0x000f700000000a00 */
[----:B------:R-:W5:Y:S01]  /*1acc0*/  @P1 LDC R27, c[0x0][0xbf0] ;  /* 0x0002fc00ff1b1b82 */ /* 0x000f620000000800 */
[----:B--2---:R-:W-:-:S07]  /*1acd0*/  @P1 IMAD.HI.U32 R0, R31, R0, RZ ;  /* 0x000000001f001227 */ /* 0x004fce00078e00ff */
[----:B-1----:R-:W1:Y:S01]  /*1ace0*/  @!P0 LDC R10, c[0x0][0xb50] ;  /* 0x0002d400ff0a8b82 */ /* 0x002e620000000800 */
[-C--:B0-----:R-:W-:Y:S02]  /*1acf0*/  IMAD R5, R5, R29.reuse, RZ ;  /* 0x0000001d05057224 */ /* 0x081fe400078e02ff */
[----:B------:R-:W-:-:S05]  /*1ad00*/  IMAD.WIDE.U32 R14, R4, R29, RZ ;  /* 0x0000001d040e7225 */ /* 0x000fca00078e00ff */
[----:B------:R-:W0:Y:S01]  /*1ad10*/  @!P0 LDC R11, c[0x0][0xb54] ;  /* 0x0002d500ff0b8b82 */ /* 0x000e220000000800 */
        /* <DEDUP_REMOVED lines=8> */
[----:B---3--:R-:W-:-:S05]  /*1ada0*/  SEL R5, R30, RZ, P0 ;  /* 0x000000ff1e057207 */ /* 0x008fca0000000000 */
        /* <DEDUP_REMOVED lines=15> */
[----:B0-----:R-:W-:-:S05]  /*1aea0*/  LEA.HI.X R11, R6, R11, R0, 0x2, P0 ;  /* 0x0000000b060b7211 */ /* 0x001fca00000f1400 */
[----:B------:R1:W-:Y:S02]  /*1aeb0*/  STG.E desc[UR52][R10.64], R5 ;  /* 0x000000050a007986 */ /* 0x0003e4000c101934 */
.L_x_3054:
[----:B------:R-:W-:Y:S05]  /*1aec0*/  BSYNC B1 ;  /* 0x0000000000017941 */ /* 0x000fea0003800000 */
.L_x_3053:
[----:B------:R-:W-:Y:S05]  /*1aed0*/  @P2 BRA `(.L_x_3047) ;  /* 0x0000000800f42947 */ /* 0x000fea0003800000 */
[----:B------:R-:W0:Y:S01]  /*1aee0*/  S2R R0, SR_TID.X ;  /* 0x0000000000007919 */ /* 0x000e220000002100 */
[----:B------:R-:W3:Y:S01]  /*1aef0*/  LDC R9, c[0x0][0xbe8] ;  /* 0x0002fa00ff097b82 */ /* 0x000ee20000000800 */
[----:B------:R-:W-:Y:S01]  /*1af00*/  ULDC.64 UR4, c[0x0][0xaa0] ;  /* 0x0002a80000047ab9 */ /* 0x000fe20000000a00 */
[----:B---3--:R-:W-:Y:S01]  /*1af10*/  ISETP.NE.AND P0, PT, R9, 0x1, PT ;  /* 0x000000010900780c */ /* 0x008fe20003f05270 */
[----:B0-----:R-:W-:Y:S02]  /*1af20*/  VIADD R6, R0, 0xffffff80 ;  /* 0xffffff8000067836 */ /* 0x001fe40000000000 */
[----:B------:R-:W-:-:S03]  /*1af30*/  IMAD R0, R26, UR4, RZ ;  /* 0x000000041a007c24 */ /* 0x000fc6000f8e02ff */
[----:B-1----:R-:W-:-:S07]  /*1af40*/  SHF.R.S32.HI R5, RZ, 0x1f, R6 ;  /* 0x0000001fff057819 */ /* 0x002fce0000011406 */
[----:B------:R-:W0:Y:S01]  /*1af50*/  @P0 LDC R11, c[0x0][0xbec] ;  /* 0x0002fb00ff0b0b82 */ /* 0x000e220000000800 */
[----:B------:R-:W-:Y:S01]  /*1af60*/  IMAD R7, R3, UR5, R0 ;  /* 0x0000000503077c24 */ /* 0x000fe2000f8e0200 */
[----:B------:R-:W-:Y:S01]  /*1af70*/  LEA.HI R0, R5, R6, RZ, 0x3 ;  /* 0x0000000605007211 */ /* 0x000fe200078f18ff */
[----:B------:R-:W-:Y:S01]  /*1af80*/  IMAD.WIDE.U32 R4, R3, UR4, RZ ;  /* 0x0000000403047c25 */ /* 0x000fe2000f8e00ff */
[----:B------:R-:W-:Y:S02]  /*1af90*/  ULDC.64 UR4, c[0x0][0xae8] ;  /* 0x0002ba0000047ab9 */ /* 0x000fe40000000a00 */
[----:B------:R-:W-:Y:S02]  /*1afa0*/  LOP3.LUT R3, R0, 0xfffffff8, RZ, 0xc0, !PT ;  /* 0xfffffff800037812 */ /* 0x000fe400078ec0ff */
[----:B------:R-:W1:Y:S01]  /*1afb0*/  @P0 LDC R13, c[0x0][0xbf0] ;  /* 0x0002fc00ff0d0b82 */ /* 0x000e620000000800 */
[----:B------:R-:W-:Y:S01]  /*1afc0*/  SHF.R.S32.HI R10, RZ, 0x3, R0 ;  /* 0x00000003ff0a7819 */ /* 0x000fe20000011400 */
[----:B------:R-:W-:-:S02]  /*1afd0*/  IMAD.IADD R5, R5, 0x1, R7 ;  /* 0x0000000105057824 */ /* 0x000fc400078e0207 */
[----:B------:R-:W-:Y:S02]  /*1afe0*/  IMAD.IADD R3, R6, 0x1, -R3 ;  /* 0x0000000106037824 */ /* 0x000fe400078e0a03 */
[----:B------:R-:W-:-:S04]  /*1aff0*/  IMAD.WIDE.U32 R4, R209, UR4, R4 ;  /* 0x00000004d1047c25 */ /* 0x000fc8000f8e0004 */
[----:B------:R-:W-:Y:S02]  /*1b000*/  IMAD R3, R3, 0x20, R10 ;  /* 0x0000002003037824 */ /* 0x000fe400078e020a */
[----:B------:R-:W-:Y:S01]  /*1b010*/  IMAD R5, R209, UR5, R5 ;  /* 0x00000005d1057c24 */ /* 0x000fe2000f8e0205 */
[----:B------:R-:W-:Y:S01]  /*1b020*/  ULDC.64 UR4, c[0x0][0xaf0] ;  /* 0x0002bc0000047ab9 */ /* 0x000fe20000000a00 */
[----:B------:R-:W-:Y:S02]  /*1b030*/  IMAD.IADD R8, R228, 0x1, R3 ;  /* 0x00000001e4087824 */ /* 0x000fe400078e0203 */
[----:B------:R-:W-:Y:S02]  /*1b040*/  IMAD R6, R28, UR4, RZ ;  /* 0x000000041c067c24 */ /* 0x000fe4000f8e02ff */
[----:B0-----:R-:W-:-:S04]  /*1b050*/  @P0 IMAD.HI.U32 R0, R8, R11, RZ ;  /* 0x0000000b08000227 */ /* 0x001fc800078e00ff */
[----:B------:R-:W-:Y:S02]  /*1b060*/  IMAD.MOV.U32 R3, RZ, RZ, R8 ;  /* 0x000000ffff037224 */ /* 0x000fe400078e0008 */
[C---:B------:R-:W-:Y:S01]  /*1b070*/  IMAD R7, R29.reuse, UR5, R6 ;  /* 0x000000051d077c24 */ /* 0x040fe2000f8e0206 */
[----:B-1----:R-:W-:Y:S01]  /*1b080*/  @P0 SHF.R.U32.HI R3, RZ, R13, R0 ;  /* 0x0000000dff030219 */ /* 0x002fe20000011600 */
[----:B------:R-:W-:Y:S01]  /*1b090*/  IMAD.WIDE.U32 R4, R29, UR4, R4 ;  /* 0x000000041d047c25 */ /* 0x000fe2000f8e0004 */
[----:B------:R-:W-:Y:S02]  /*1b0a0*/  ULDC.64 UR4, c[0x0][0xae0] ;  /* 0x0002b80000047ab9 */ /* 0x000fe40000000a00 */
[----:B------:R-:W-:Y:S01]  /*1b0b0*/  SHF.R.S32.HI R0, RZ, 0x1f, R3 ;  /* 0x0000001fff007819 */ /* 0x000fe20000011403 */
[----:B------:R-:W-:Y:S02]  /*1b0c0*/  IMAD.IADD R5, R5, 0x1, R7 ;  /* 0x0000000105057824 */ /* 0x000fe400078e0207 */
[----:B------:R-:W-:-:S02]  /*1b0d0*/  IMAD.MOV R7, RZ, RZ, -R3 ;  /* 0x000000ffff077224 */ /* 0x000fc400078e0a03 */
[----:B------:R-:W-:Y:S02]  /*1b0e0*/  IMAD R0, R0, UR4, RZ ;  /* 0x0000000400007c24 */ /* 0x000fe4000f8e02ff */
[----:B------:R-:W-:Y:S02]  /*1b0f0*/  IMAD R7, R9, R7, R8 ;  /* 0x0000000709077224 */ /* 0x000fe400078e0208 */
[----:B------:R-:W-:-:S04]  /*1b100*/  IMAD.WIDE.U32 R4, R3, UR4, R4 ;  /* 0x0000000403047c25 */ /* 0x000fc8000f8e0004 */
        /* <DEDUP_REMOVED lines=14> */
[----:B------:R0:W3:Y:S02]  /*1b1f0*/  SHFL.IDX PT, R14, R3, RZ, 0x181f ;  /* 0x00181fff030e7589 */ /* 0x0000e400000e0000 */
.L_x_3285:
[----:B------:R-:W-:Y:S01]  /*1b200*/  IMAD R21, R24, R9, RZ ;  /* 0x0000000918157224 */ /* 0x000fe200078e02ff */
[----:B------:R-:W-:Y:S01]  /*1b210*/  BSSY B1, `(.L_x_3056) ;  /* 0x000001f000017945 */ /* 0x000fe20003800000 */
[----:B------:R-:W-:-:S05]  /*1b220*/  IMAD.IADD R228, R10, 0x1, R228 ;  /* 0x000000010ae47824 */ /* 0x000fca00078e02e4 */
[----:B------:R-:W-:-:S13]  /*1b230*/  ISETP.GE.AND P0, PT, R228, R21, PT ;  /* 0x00000015e400720c */ /* 0x000fda0003f06270 */
[----:B------:R-:W-:Y:S05]  /*1b240*/  @P0 BRA `(.L_x_3057) ;  /* 0x00000000006c0947 */ /* 0x000fea0003800000 */
[----:B------:R-:W-:Y:S01]  /*1b250*/  ULDC UR4, c[0x0][0xac8] ;  /* 0x0002b20000047ab9 */ /* 0x000fe20000000800 */
[C---:B------:R-:W-:Y:S01]  /*1b260*/  VIADD R4, R215.reuse, 0x40 ;  /* 0x00000040d7047836 */ /* 0x040fe20000000000 */
[C---:B------:R-:W-:Y:S01]  /*1b270*/  ISETP.GE.AND P3, PT, R215.reuse, UR4, PT ;  /* 0x00000004d7007c0c */ /* 0x040fe2000bf66270 */
[C---:B------:R-:W-:Y:S01]  /*1b280*/  VIADD R15, R215.reuse, 0x80 ;  /* 0x00000080d70f7836 */ /* 0x040fe20000000000 */
[----:B------:R-:W-:Y:S01]  /*1b290*/  SHF.R.S32.HI R5, RZ, 0x1f, R215 ;  /* 0x0000001fff057819 */ /* 0x000fe200000114d7 */
[C---:B------:R-:W-:Y:S01]  /*1b2a0*/  VIADD R12, R215.reuse, 0xc0 ;  /* 0x000000c0d70c7836 */ /* 0x040fe20000000000 */
[----:B------:R-:W-:Y:S01]  /*1b2b0*/  ISETP.GE.AND P2, PT, R4, UR4, PT ;  /* 0x0000000404007c0c */ /* 0x000fe2000bf46270 */
[----:B------:R-:W-:Y:S01]  /*1b2c0*/  VIADD R25, R215, 0x80 ;  /* 0x00000080d7197836 */ /* 0x000fe20000000000 */
[----:B------:R-:W-:Y:S01]  /*1b2d0*/  ISETP.GE.AND P1, PT, R15, UR4, PT ;  /* 0x000000040f007c0c */ /* 0x000fe2000bf26270 */
[----:B------:R-:W-:Y:S01]  /*1b2e0*/  VIADD R13, R215, 0xc0 ;  /* 0x000000c0d70d7836 */ /* 0x000fe20000000000 */
[----:B------:R-:W-:-:S02]  /*1b2f0*/  ISETP.GE.AND P0, PT, R12, UR4, PT ;  /* 0x000000040c007c0c */ /* 0x000fc4000bf06270 */
[----:B------:R-:W-:Y:S02]  /*1b300*/  SHF.R.S32.HI R25, RZ, 0x1f, R25 ;  /* 0x0000001fff197819 */ /* 0x000fe40000011419 */
[----:B------:R-:W-:Y:S02]  /*1b310*/  SHF.R.S32.HI R13, RZ, 0x1f, R13 ;  /* 0x0000001fff0d7819 */ /* 0x000fe4000001140d */
[----:B---3--:R-:W-:-:S03]  /*1b320*/  @!P3 LEA R6, P5, R215, R14, 0x1 ;  /* 0x0000000ed706b211 */ /* 0x008fc600078a08ff */
[----:B------:R-:W-:Y:S02]  /*1b330*/  @!P2 LEA R8, P4, R4, R14, 0x1 ;  /* 0x0000000e0408a211 */ /* 0x000fe400078808ff */
[C---:B-1----:R-:W-:Y:S01]  /*1b340*/  @!P3 LEA.HI.X R7, R215.reuse, R0, R5, 0x1, P5 ;  /* 0x00000000d707b211 */ /* 0x042fe200028f0c05 */
[----:B------:R-:W-:Y:S01]  /*1b350*/  VIADD R5, R215, 0x40 ;  /* 0x00000040d7057836 */ /* 0x000fe20000000000 */
[----:B------:R-:W-:-:S03]  /*1b360*/  @!P1 LEA R10, P5, R15, R14, 0x1 ;  /* 0x0000000e0f0a9211 */ /* 0x000fc600078a08ff */
[----:B------:R4:W-:Y:S01]  /*1b370*/  @!P3 ST.E.128 desc[UR52][R6.64], RZ ;  /* 0x000000ff0600b985 */ /* 0x0009e2000c101d34 */
[----:B------:R-:W-:Y:S02]  /*1b380*/  SHF.R.S32.HI R5, RZ, 0x1f, R5 ;  /* 0x0000001fff057819 */ /* 0x000fe40000011405 */
[-C--:B------:R-:W-:Y:S02]  /*1b390*/  @!P1 LEA.HI.X R11, R15, R0.reuse, R25, 0x1, P5 ;  /* 0x000000000f0b9211 */ /* 0x080fe400028f0c19 */
[----:B------:R-:W-:Y:S02]  /*1b3a0*/  @!P2 LEA.HI.X R9, R4, R0, R5, 0x1, P4 ;  /* 0x000000000409a211 */ /* 0x000fe400020f0c05 */
[----:B------:R-:W-:-:S03]  /*1b3b0*/  @!P0 LEA R4, P4, R12, R14, 0x1 ;  /* 0x0000000e0c048211 */ /* 0x000fc600078808ff */
[----:B------:R4:W-:Y:S01]  /*1b3c0*/  @!P2 ST.E.128 desc[UR52][R8.64], RZ ;  /* 0x000000ff0800a985 */ /* 0x0009e2000c101d34 */
[----:B------:R-:W-:-:S03]  /*1b3d0*/  @!P0 LEA.HI.X R5, R12, R0, R13, 0x1, P4 ;  /* 0x000000000c058211 */ /* 0x000fc600020f0c0d */
[----:B------:R4:W-:Y:S04]  /*1b3e0*/  @!P1 ST.E.128 desc[UR52][R10.64], RZ ;  /* 0x000000ff0a009985 */ /* 0x0009e8000c101d34 */
[----:B------:R4:W-:Y:S02]  /*1b3f0*/  @!P0 ST.E.128 desc[UR52][R4.64], RZ ;  /* 0x000000ff04008985 */ /* 0x0009e4000c101d34 */
.L_x_3057:
[----:B------:R-:W-:Y:S05]  /*1b400*/  BSYNC B1 ;  /* 0x0000000000017941 */ /* 0x000fea0003800000 */
.L_x_3056:
[----:B------:R-:W-:-:S03]  /*1b410*/  UMOV UR4, 0xffffffff ;  /* 0xffffffff00047882 */ /* 0x000fc60000000000 */
[----:B------:R-:W-:Y:S05]  /*1b420*/  BRA.DIV UR4, `(.L_x_3058) ;  /* 0x000000a2048c7947 */ /* 0x000fea000b800000 */
[----:B-1----:R1:W0:Y:S04]  /*1b430*/  SHFL.IDX PT, R0, R20, 0x1, 0x181f ;  /* 0x00381f0014007f89 */ /* 0x00222800000e0000 */
[----:B---3--:R1:W3:Y:S02]  /*1b440*/  SHFL.IDX PT, R14, R3, 0x1, 0x181f ;  /* 0x00381f00030e7f89 */ /* 0x0082e400000e0000 */
.L_x_3289:
        /* <DEDUP_REMOVED lines=18> */
[-C--:B---3--:R-:W-:Y:S02]  /*1b570*/  @!P3 LEA R6, P5, R215, R14.reuse, 0x1 ;  /* 0x0000000ed706b211 */ /* 0x088fe400078a08ff */
        /* <DEDUP_REMOVED lines=12> */
.L_x_3060:
[----:B------:R-:W-:Y:S05]  /*1b640*/  BSYNC B1 ;  /* 0x0000000000017941 */ /* 0x000fea0003800000 */
.L_x_3059:
[----:B------:R-:W-:-:S03]  /*1b650*/  UMOV UR4, 0xffffffff ;  /* 0xffffffff00047882 */ /* 0x000fc60000000000 */
[----:B------:R-:W-:Y:S05]  /*1b660*/  BRA.DIV UR4, `(.L_x_3061) ;  /* 0x000000a204447947 */ /* 0x000fea000b800000 */
[----:B0-----:R0:W0:Y:S04]  /*1b670*/  SHFL.IDX PT, R0, R20, 0x2, 0x181f ;  /* 0x00581f0014007f89 */ /* 0x00102800000e0000 */
[----:B---3--:R3:W0:Y:S02]  /*1b680*/  SHFL.IDX PT, R14, R3, 0x2, 0x181f ;  /* 0x00581f00030e7f89 */ /* 0x00862400000e0000 */
.L_x_3293:
        /* <DEDUP_REMOVED lines=18> */
[-C--:B0-----:R-:W-:Y:S02]  /*1b7b0*/  @!P3 LEA R6, P5, R215, R14.reuse, 0x1 ;  /* 0x0000000ed706b211 */ /* 0x081fe400078a08ff */
        /* <DEDUP_REMOVED lines=12> */
.L_x_3063:
[----:B------:R-:W-:Y:S05]  /*1b880*/  BSYNC B1 ;  /* 0x0000000000017941 */ /* 0x000fea0003800000 */
.L_x_3062:
[----:B------:R-:W-:-:S03]  /*1b890*/  UMOV UR4, 0xffffffff ;  /* 0xffffffff00047882 */ /* 0x000fc60000000000 */
[----:B------:R-:W-:Y:S05]  /*1b8a0*/  BRA.DIV UR4, `(.L_x_3064) ;  /* 0x0000009e04fc7947 */ /* 0x000fea000b800000 */
[----:B0-----:R0:W0:Y:S04]  /*1b8b0*/  SHFL.IDX PT, R0, R20, 0x3, 0x181f ;  /* 0x00781f0014007f89 */ /* 0x00102800000e0000 */
[----:B------:R0:W0:Y:S02]  /*1b8c0*/  SHFL.IDX PT, R14, R3, 0x3, 0x181f ;  /* 0x00781f00030e7f89 */ /* 0x00002400000e0000 */
.L_x_3297:
[----:B01-3--:R-:W-:-:S05]  /*1b8d0*/  VIADD R3, R228, 0x60 ;  /* 0x00000060e4037836 */ /* 0x00bfca0000000000 */
[----:B------:R-:W-:-:S13]  /*1b8e0*/  ISETP.GE.AND P0, PT, R3, R21, PT ;  /* 0x000000150300720c */ /* 0x000fda0003f06270 */
[----:B------:R-:W-:Y:S05]  /*1b8f0*/  @P0 BRA `(.L_x_3047) ;  /* 0x00000000006c0947 */ /* 0x000fea0003800000 */
[----:B------:R-:W-:Y:S01]  /*1b900*/  ULDC UR4, c[0x0][0xac8] ;  /* 0x0002b20000047ab9 */ /* 0x000fe20000000800 */
[C---:B----4-:R-:W-:Y:S01]  /*1b910*/  VIADD R4, R215.reuse, 0x40 ;  /* 0x00000040d7047836 */ /* 0x050fe20000000000 */
        /* <DEDUP_REMOVED lines=11> */
[----:B------:R-:W-:-:S03]  /*1b9d0*/  @!P3 LEA R6, P5, R215, R14, 0x1 ;  /* 0x0000000ed706b211 */ /* 0x000fc600078a08ff */
[----:B------:R-:W-:Y:S02]  /*1b9e0*/  @!P2 LEA R8, P4, R4, R14, 0x1 ;  /* 0x0000000e0408a211 */ /* 0x000fe400078808ff */
[C---:B------:R-:W-:Y:S01]  /*1b9f0*/  @!P3 LEA.HI.X R7, R215.reuse, R0, R5, 0x1, P5 ;  /* 0x00000000d707b211 */ /* 0x040fe200028f0c05 */
        /* <DEDUP_REMOVED lines=11> */
.L_x_3047:
[----:B------:R-:W-:Y:S05]  /*1bab0*/  BSYNC B0 ;  /* 0x0000000000007941 */ /* 0x000fea0003800000 */
.L_x_3033:
[----:B------:R-:W-:Y:S02]  /*1bac0*/  ULDC UR4, c[0x0][0xc3c] ;  /* 0x00030f0000047ab9 */ /* 0x000fe40000000800 */
[----:B--2---:R-:W-:-:S13]  /*1bad0*/  ISETP.GE.AND P0, PT, R51, UR4, PT ;  /* 0x0000000433007c0c */ /* 0x004fda000bf06270 */
[----:B------:R-:W-:Y:S05]  /*1bae0*/  @!P0 BRA `(.L_x_3065) ;  /* 0xfffffe5800848947 */ /* 0x000fea000383ffff */
[----:B------:R-:W-:Y:S05]  /*1baf0*/  BRA `(.L_x_2832) ;  /* 0x0000007c00c47947 */ /* 0x000fea0003800000 */
.L_x_2830:
        /* <DEDUP_REMOVED lines=16> */
.L_x_3066:
        /* <DEDUP_REMOVED lines=43> */
.L_x_3070:
        /* <DEDUP_REMOVED lines=37> */
.L_x_3068:
        /* <DEDUP_REMOVED lines=13> */
.L_x_3071:
        /* <DEDUP_REMOVED lines=62> */
.L_x_3072:
        /* <DEDUP_REMOVED lines=61> */
.L_x_3073:
[----:B------:R-:W-:-:S05]  /*1c980*/  LOP3.LUT R25, RZ, R2, RZ, 0x33, !PT ;  /* 0x00000002ff197212 */ /* 0x000fca00078e33ff */
[----:B------:R-:W-:Y:S01]  /*1c990*/  IMAD.IADD R25, R6, 0x1, R25 ;  /* 0x0000000106197824 */ /* 0x000fe200078e0219 */
[----:B------:R-:W-:Y:S06]  /*1c9a0*/  BRA `(.L_x_3074) ;  /* 0x00000000000c7947 */ /* 0x000fec0003800000 */
.L_x_3069:
[----:B------:R-:W-:Y:S02]  /*1c9b0*/  IMAD.MOV.U32 R25, RZ, RZ, RZ ;  /* 0x000000ffff197224 */ /* 0x000fe400078e00ff */
[----:B------:R-:W-:Y:S02]  /*1c9c0*/  IMAD.U32 R24, RZ, RZ, UR6 ;  /* 0x00000006ff187e24 */ /* 0x000fe4000f8e00ff */
[----:B------:R-:W-:-:S07]  /*1c9d0*/  IMAD.MOV.U32 R26, RZ, RZ, RZ ;  /* 0x000000ffff1a7224 */ /* 0x000fce00078e00ff */
.L_x_3074:
[----:B------:R-:W-:-:S13]  /*1c9e0*/  ISETP.NE.AND P0, PT, R7, RZ, PT ;  /* 0x000000ff0700720c */ /* 0x000fda0003f05270 */
[----:B------:R-:W0:Y:S01]  /*1c9f0*/  @!P0 S2R R3, SR_CgaCtaId ;  /* 0x0000000000038919 */ /* 0x000e220000008800 */
[----:B------:R-:W-:-:S04]  /*1ca00*/  @!P0 MOV R2, 0x400 ;  /* 0x0000040000028802 */ /* 0x000fc80000000f00 */
[----:B0-----:R-:W-:-:S05]  /*1ca10*/  @!P0 LEA R2, R3, R2, 0x18 ;  /* 0x0000000203028211 */ /* 0x001fca00078ec0ff */
[----:B------:R1:W-:Y:S01]  /*1ca20*/  @!P0 STS.128 [R2+0x228d0], R24 ;  /* 0x0228d01802008388 */ /* 0x0003e20000000c00 */
[----:B------:R-:W-:Y:S06]  /*1ca30*/  BAR.ARV 0x5, 0x180 ;  /* 0x0146000000007b1d */ /* 0x000fec0000002000 */
.L_x_3067:
[----:B------:R2:W-:Y:S01]  /*1ca40*/  STL [R1+0x20], RZ ;  /* 0x000020ff01007387 */ /* 0x0005e20000100800 */
[----:B------:R-:W-:Y:S01]  /*1ca50*/  ULDC UR4, c[0x0][0xc3c] ;  /* 0x00030f0000047ab9 */ /* 0x000fe20000000800 */
[----:B------:R-:W-:Y:S01]  /*1ca60*/  IMAD.MOV.U32 R23, RZ, RZ, 0x1 ;  /* 0x00000001ff177424 */ /* 0x000fe200078e00ff */
[----:B0-----:R-:W-:Y:S01]  /*1ca70*/  ISETP.GE.AND P0, PT, R27, UR4, PT ;  /* 0x000000041b007c0c */ /* 0x001fe2000bf06270 */
[----:B------:R-:W-:-:S12]  /*1ca80*/  IMAD.MOV.U32 R19, RZ, RZ, RZ ;  /* 0x000000ffff137224 */ /* 0x000fd800078e00ff */
[----:B--2---:R-:W-:Y:S05]  /*1ca90*/  @P0 BRA `(.L_x_3075) ;  /* 0x0000006c00000947 */ /* 0x004fea0003800000 */
[----:B------:R-:W0:Y:S01]  /*1caa0*/  S2UR UR5, SR_CgaCtaId ;  /* 0x00000000000579c3 */ /* 0x000e220000008800 */
[C---:B-1----:R-:W-:Y:S01]  /*1cab0*/  IMAD.SHL.U32 R2, R0.reuse, 0x8, RZ ;  /* 0x0000000800027824 */ /* 0x042fe200078e00ff */
[----:B------:R-:W-:Y:S01]  /*1cac0*/  LOP3.LUT R5, R0, 0x7f, RZ, 0xc0, !PT ;  /* 0x0000007f00057812 */ /* 0x000fe200078ec0ff */
[----:B------:R-:W-:Y:S01]  /*1cad0*/  UMOV UR4, 0x400 ;  /* 0x0000040000047882 */ /* 0x000fe20000000000 */
[----:B------:R1:W-:Y:S01]  /*1cae0*/  STL [R1+0x20], RZ ;  /* 0x000020ff01007387 */ /* 0x0003e20000100800 */
[----:B------:R-:W-:Y:S01]  /*1caf0*/  BSSY B8, `(.L_x_3075) ;  /* 0x00006ba000087945 */ /* 0x000fe20003800000 */
[C---:B------:R-:W-:Y:S01]  /*1cb00*/  LOP3.LUT R3, R2.reuse, 0x1f8, RZ, 0xc0, !PT ;  /* 0x000001f802037812 */ /* 0x040fe200078ec0ff */
[----:B------:R-:W-:Y:S01]  /*1cb10*/  IMAD.SHL.U32 R29, R5, 0x8, RZ ;  /* 0x00000008051d7824 */ /* 0x000fe200078e00ff */
[----:B------:R-:W-:Y:S01]  /*1cb20*/  LOP3.LUT R2, R2, 0x38, RZ, 0xc0, !PT ;  /* 0x0000003802027812 */ /* 0x000fe200078ec0ff */
[----:B------:R-:W-:Y:S01]  /*1cb30*/  IMAD.MOV.U32 R28, RZ, RZ, 0x1 ;  /* 0x00000001ff1c7424 */ /* 0x000fe200078e00ff */
[----:B------:R-:W-:Y:S01]  /*1cb40*/  LOP3.LUT R4, R3, 0x38, R0, 0x78, !PT ;  /* 0x0000003803047812 */ /* 0x000fe200078e7800 */
[----:B------:R-:W-:Y:S01]  /*1cb50*/  IMAD.SHL.U32 R0, R0, 0x10, RZ ;  /* 0x0000001000007824 */ /* 0x000fe200078e00ff */
[----:B------:R-:W-:-:S02]  /*1cb60*/  SHF.R.U32.HI R3, RZ, 0x3, R5 ;  /* 0x00000003ff037819 */ /* 0x000fc40000011605 */
[----:B------:R-:W-:Y:S02]  /*1cb70*/  CS2R R18, SRZ ;  /* 0x0000000000127805 */ /* 0x000fe4000001ff00 */
[----:B------:R-:W-:Y:S01]  /*1cb80*/  LOP3.LUT R29, R4, 0x200, R29, 0xf8, !PT ;  /* 0x00000200041d7812 */ /* 0x000fe200078ef81d */
[----:B------:R-:W-:Y:S01]  /*1cb90*/  IMAD.MOV.U32 R23, RZ, RZ, 0x1 ;  /* 0x00000001ff177424 */ /* 0x000fe200078e00ff */
[----:B------:R-:W-:Y:S01]  /*1cba0*/  LOP3.LUT R3, R3, 0x70, R0, 0xf8, !PT ;  /* 0x0000007003037812 */ /* 0x000fe200078ef800 */
[----:B------:R-:W-:Y:S01]  /*1cbb0*/  ULDC.64 UR40, c[0x0][0x198] ;  /* 0x0000660000287ab9 */ /* 0x000fe20000000a00 */
[C---:B------:R-:W-:Y:S01]  /*1cbc0*/  LOP3.LUT R0, R2.reuse, 0x40, RZ, 0xfc, !PT ;  /* 0x0000004002007812 */ /* 0x040fe200078efcff */
[----:B------:R-:W-:Y:S01]  /*1cbd0*/  ULOP3.LUT UR38, UR36, 0x2, URZ, 0xfc, !UPT ;  /* 0x0000000224267892 */ /* 0x000fe2000f8efc3f */
[C---:B------:R-:W-:Y:S01]  /*1cbe0*/  LOP3.LUT R3, R2.reuse, 0x80, RZ, 0xfc, !PT ;  /* 0x0000008002037812 */ /* 0x040fe200078efcff */
[----:B------:R-:W-:Y:S01]  /*1cbf0*/  ULDC UR37, c[0x0][0xc] ;  /* 0x0000030000257ab9 */ /* 0x000fe20000000800 */
[----:B------:R-:W-:Y:S01]  /*1cc00*/  LOP3.LUT R2, R2, 0xc0, RZ, 0xfc, !PT ;  /* 0x000000c002027812 */ /* 0x000fe200078efcff */
[----:B0-----:R-:W-:-:S06]  /*1cc10*/  ULEA UR4, UR5, UR4, 0x18 ;  /* 0x0000000405047291 */ /* 0x001fcc000f8ec03f */
[----:B------:R-:W-:-:S04]  /*1cc20*/  IMAD.U32 R17, RZ, RZ, UR4 ;  /* 0x00000004ff117e24 */ /* 0x000fc8000f8e00ff */
[----:B------:R-:W-:-:S05]  /*1cc30*/  IMAD R0, R29, 0x2, R17 ;  /* 0x000000021d007824 */ /* 0x000fca00078e0211 */
[----:B------:R1:W-:Y:S02]  /*1cc40*/  STL [R1+0x4], R0 ;  /* 0x0000040001007387 */ /* 0x0003e40000100800 */
.L_x_3194:
[----:B------:R-:W-:Y:S05]  /*1cc50*/  YIELD ;  /* 0x0000000000007946 */ /* 0x000fea0003800000 */
[----:B------:R-:W-:Y:S01]  /*1cc60*/  ULDC.64 UR4, c[0x0][0xa28] ;  /* 0x00028a0000047ab9 */ /* 0x000fe20000000a00 */
[----:B------:R-:W-:Y:S01]  /*1cc70*/  IMAD.MOV.U32 R31, RZ, RZ, RZ ;  /* 0x000000ffff1f7224 */ /* 0x000fe200078e00ff */
[----:B------:R-:W-:Y:S01]  /*1cc80*/  ISETP.NE.U32.AND P0, PT, RZ, UR4, PT ;  /* 0x00000004ff007c0c */ /* 0x000fe2000bf05070 */
[----:B------:R-:W0:Y:S01]  /*1cc90*/  LDC.64 R4, c[0x0][0xa00] ;  /* 0x00028000ff047b82 */ /* 0x000e220000000a00 */
[----:B------:R-:W-:Y:S01]  /*1cca0*/  IMAD.MOV.U32 R8, RZ, RZ, RZ ;  /* 0x000000ffff087224 */ /* 0x000fe200078e00ff */
[----:B------:R-:W-:Y:S01]  /*1ccb0*/  ULDC.64 UR6, c[0x0][0xa10] ;  /* 0x0002840000067ab9 */ /* 0x000fe20000000a00 */
[----:B------:R-:W-:Y:S01]  /*1ccc0*/  ISETP.NE.AND.EX P0, PT, RZ, UR5, PT, P0 ;  /* 0x00000005ff007c0c */ /* 0x000fe2000bf05300 */
[----:B------:R-:W-:-:S12]  /*1ccd0*/  ULDC.64 UR4, c[0x0][0xa18] ;  /* 0x0002860000047ab9 */ /* 0x000fd80000000a00 */
[----:B--2---:R-:W2:Y:S02]  /*1cce0*/  @P0 LDC.64 R2, c[0x0][0xa28] ;  /* 0x00028a00ff020b82 */ /* 0x004ea40000000a00 */
[----:B--2---:R-:W-:-:S05]  /*1ccf0*/  @P0 IMAD.WIDE R2, R27, 0x4, R2 ;  /* 0x000000041b020825 */ /* 0x004fca00078e0202 */
[----:B------:R2:W5:Y:S01]  /*1cd00*/  @P0 LDG.E R31, desc[UR52][R2.64] ;  /* 0x00000034021f0981 */ /* 0x000562000c1e1900 */
[----:B------:R-:W-:Y:S01]  /*1cd10*/  ISETP.NE.U32.AND P0, PT, RZ, UR4, PT ;  /* 0x00000004ff007c0c */ /* 0x000fe2000bf05070 */
[----:B0-----:R-:W-:Y:S01]  /*1cd20*/  IMAD.WIDE R4, R27, 0x4, R4 ;  /* 0x000000041b047825 */ /* 0x001fe200078e0204 */
[----:B------:R-:W-:Y:S02]  /*1cd30*/  ISETP.NE.U32.AND P1, PT, RZ, UR6, PT ;  /* 0x00000006ff007c0c */ /* 0x000fe4000bf25070 */
[----:B------:R-:W-:Y:S01]  /*1cd40*/  ISETP.NE.AND.EX P2, PT, RZ, UR5, PT, P0 ;  /* 0x00000005ff007c0c */ /* 0x000fe2000bf45300 */
[----:B------:R-:W-:Y:S01]  /*1cd50*/  ULDC.64 UR4, c[0x0][0xa00] ;  /* 0x0002800000047ab9 */ /* 0x000fe20000000a00 */
[----:B------:R-:W-:Y:S01]  /*1cd60*/  ISETP.NE.AND.EX P1, PT, RZ, UR7, PT, P1 ;  /* 0x00000007ff007c0c */ /* 0x000fe2000bf25310 */
[----:B-1----:R-:W-:Y:S01]  /*1cd70*/  IMAD.MOV.U32 R0, RZ, RZ, RZ ;  /* 0x000000ffff007224 */ /* 0x002fe200078e00ff */
[----:B------:R-:W-:Y:S01]  /*1cd80*/  ISETP.NE.U32.AND P0, PT, RZ, UR4, PT ;  /* 0x00000004ff007c0c */ /* 0x000fe2000bf05070 */
[----:B--2---:R-:W0:Y:S03]  /*1cd90*/  LDC.64 R2, c[0x0][0xa10] ;  /* 0x00028400ff027b82 */ /* 0x004e260000000a00 */
[----:B------:R-:W-:-:S05]  /*1cda0*/  ISETP.NE.AND.EX P0, PT, RZ, UR5, PT, P0 ;  /* 0x00000005ff007c0c */ /* 0x000fca000bf05300 */
[----:B---3--:R-:W1:Y:S08]  /*1cdb0*/  @P2 LDC.64 R6, c[0x0][0xa18] ;  /* 0x00028600ff062b82 */ /* 0x008e700000000a00 */
[----:B------:R-:W2:Y:S01]  /*1cdc0*/  @P0 LDG.E R8, desc[UR52][R4.64] ;  /* 0x0000003404080981 */ /* 0x000ea2000c1e1900 */
[----:B------:R-:W-:Y:S01]  /*1cdd0*/  ULDC UR4, c[0x0][0x288] ;  /* 0x0000a20000047ab9 */ /* 0x000fe20000000800 */
[----:B0-----:R-:W-:-:S05]  /*1cde0*/  IMAD.WIDE R2, R27, 0x4, R2 ;  /* 0x000000041b027825 */ /* 0x001fca00078e0202 */
[----:B------:R-:W5:Y:S01]  /*1cdf0*/  @P1 LDG.E R0, desc[UR52][R2.64] ;  /* 0x0000003402001981 */ /* 0x000f62000c1e1900 */
[----:B-1----:R-:W-:-:S03]  /*1ce00*/  @P2 IMAD.WIDE R6, R27, 0x4, R6 ;  /* 0x000000041b062825 */ /* 0x002fc600078e0206 */
[----:B--2---:R0:W-:Y:S02]  /*1ce10*/  STL [R1+0x8], R8 ;  /* 0x0000080801007387 */ /* 0x0041e40000100800 */
[----:B0-----:R-:W-:Y:S01]  /*1ce20*/  IMAD.U32 R8, RZ, RZ, UR4 ;  /* 0x00000004ff087e24 */ /* 0x001fe2000f8e00ff */
[----:B------:R-:W-:-:S05]  /*1ce30*/  ULDC.64 UR4, c[0x0][0x418] ;  /* 0x0001060000047ab9 */ /* 0x000fca0000000a00 */
        /* <DEDUP_REMOVED lines=8> */
[----:B0-----:R-:W-:Y:S02]  /*1cec0*/  IMAD.U32 R7, RZ, RZ, UR5 ;  /* 0x00000005ff077e24 */ /* 0x001fe4000f8e00ff */
[----:B------:R-:W-:Y:S01]  /*1ced0*/  IMAD.U32 R10, RZ, RZ, UR4 ;  /* 0x00000004ff0a7e24 */ /* 0x000fe2000f8e00ff */
[----:B--2---:R0:W-:Y:S01]  /*1cee0*/  STL [R1], R8 ;  /* 0x0000000801007387 */ /* 0x0041e20000100800 */
[----:B------:R-:W-:Y:S01]  /*1cef0*/  IMAD.MOV.U32 R12, RZ, RZ, R8 ;  /* 0x000000ffff0c7224 */ /* 0x000fe200078e0008 */
[----:B----4-:R-:W-:Y:S06]  /*1cf00*/  @P2 BRA `(.L_x_3076) ;  /* 0x0000000000142947 */ /* 0x010fec0003800000 */
[----:B------:R-:W-:Y:S05]  /*1cf10*/  @!P0 BRA `(.L_x_3076) ;  /* 0x0000000000108947 */ /* 0x000fea0003800000 */
[----:B------:R-:W2:Y:S04]  /*1cf20*/  LDG.E R9, desc[UR52][R4.64] ;  /* 0x0000003404097981 */ /* 0x000ea8000c1e1900 */
[----:B------:R-:W2:Y:S02]  /*1cf30*/  LDG.E R6, desc[UR52][R4.64+0x4] ;  /* 0x0000043404067981 */ /* 0x000ea4000c1e1900 */
[----:B--2---:R-:W-:-:S05]  /*1cf40*/  IMAD.IADD R12, R6, 0x1, -R9 ;  /* 0x00000001060c7824 */ /* 0x004fca00078e0a09 */
[----:B------:R1:W-:Y:S02]  /*1cf50*/  STL [R1], R12 ;  /* 0x0000000c01007387 */ /* 0x0003e40000100800 */
.L_x_3076:
[----:B------:R-:W-:Y:S01]  /*1cf60*/  ULDC.64 UR4, c[0x0][0xa20] ;  /* 0x0002880000047ab9 */ /* 0x000fe20000000a00 */
[C---:B------:R-:W-:Y:S02]  /*1cf70*/  LOP3.LUT R4, R26.reuse, 0xff000000, RZ, 0xc0, !PT ;  /* 0xff0000001a047812 */ /* 0x040fe400078ec0ff */
[----:B------:R-:W-:Y:S02]  /*1cf80*/  ISETP.NE.U32.AND P0, PT, RZ, UR4, PT ;  /* 0x00000004ff007c0c */ /* 0x000fe4000bf05070 */
[----:B------:R-:W-:Y:S02]  /*1cf90*/  SHF.R.U32.HI R5, RZ, 0x8, R4 ;  /* 0x00000008ff057819 */ /* 0x000fe40000011604 */
[----:B------:R-:W-:Y:S02]  /*1cfa0*/  ISETP.NE.AND.EX P0, PT, RZ, UR5, PT, P0 ;  /* 0x00000005ff007c0c */ /* 0x000fe4000bf05300 */
[C---:B------:R-:W-:Y:S02]  /*1cfb0*/  LOP3.LUT R6, R26.reuse, 0xff0000, RZ, 0xc0, !PT ;  /* 0x00ff00001a067812 */ /* 0x040fe400078ec0ff */
[----:B------:R-:W-:-:S02]  /*1cfc0*/  LOP3.LUT R26, R26, 0xffff, RZ, 0xc0, !PT ;  /* 0x0000ffff1a1a7812 */ /* 0x000fc400078ec0ff */
[----:B------:R-:W-:-:S07]  /*1cfd0*/  LEA.HI R6, R6, R5, RZ, 0x10 ;  /* 0x0000000506067211 */ /* 0x000fce00078f80ff */
[----:B------:R-:W-:Y:S05]  /*1cfe0*/  @!P0 BRA `(.L_x_3077) ;  /* 0x0000000000108947 */ /* 0x000fea0003800000 */
[----:B------:R-:W2:Y:S02]  /*1cff0*/  LDC.64 R4, c[0x0][0xa20] ;  /* 0x00028800ff047b82 */ /* 0x000ea40000000a00 */
[----:B--2---:R-:W-:-:S05]  /*1d000*/  IMAD.WIDE R4, R27, 0x4, R4 ;  /* 0x000000041b047825 */ /* 0x004fca00078e0204 */
[----:B------:R2:W5:Y:S01]  /*1d010*/  LDG.E R10, desc[UR52][R4.64] ;  /* 0x00000034040a7981 */ /* 0x000562000c1e1900 */
[----:B------:R-:W-:Y:S05]  /*1d020*/  BRA `(.L_x_3078) ;  /* 0x0000000000247947 */ /* 0x000fea0003800000 */
.L_x_3077:
[----:B------:R-:W-:Y:S02]  /*1d030*/  ULDC.64 UR4, c[0x0][0xa08] ;  /* 0x0002820000047ab9 */ /* 0x000fe40000000a00 */
[----:B------:R-:W-:-:S04]  /*1d040*/  ISETP.NE.U32.AND P0, PT, RZ, UR4, PT ;  /* 0x00000004ff007c0c */ /* 0x000fc8000bf05070 */
[----:B------:R-:W-:-:S13]  /*1d050*/  ISETP.NE.AND.EX P0, PT, RZ, UR5, PT, P0 ;  /* 0x00000005ff007c0c */ /* 0x000fda000bf05300 */
[----:B------:R-:W-:Y:S05]  /*1d060*/  @!P0 BRA `(.L_x_3078) ;  /* 0x0000000000148947 */ /* 0x000fea0003800000 */
[----:B------:R-:W2:Y:S02]  /*1d070*/  LDC.64 R4, c[0x0][0xa08] ;  /* 0x00028200ff047b82 */ /* 0x000ea40000000a00 */
[----:B--2---:R-:W-:-:S05]  /*1d080*/  IMAD.WIDE R4, R27, 0x4, R4 ;  /* 0x000000041b047825 */ /* 0x004fca00078e0204 */
[----:B------:R-:W2:Y:S04]  /*1d090*/  LDG.E R10, desc[UR52][R4.64] ;  /* 0x00000034040a7981 */ /* 0x000ea8000c1e1900 */
[----:B------:R-:W2:Y:S02]  /*1d0a0*/  LDG.E R9, desc[UR52][R4.64+0x4] ;  /* 0x0000043404097981 */ /* 0x000ea4000c1e1900 */
[----:B--2---:R-:W-:-:S07]  /*1d0b0*/  IMAD.IADD R10, R9, 0x1, -R10 ;  /* 0x00000001090a7824 */ /* 0x004fce00078e0a0a */
.L_x_3078:
[----:B--2---:R-:W2:Y:S01]  /*1d0c0*/  @P1 LDG.E R5, desc[UR52][R2.64] ;  /* 0x0000003402051981 */ /* 0x004ea2000c1e1900 */
[----:B0-----:R-:W0:Y:S03]  /*1d0d0*/  LDC R8, c[0x0][0x448] ;  /* 0x00011200ff087b82 */ /* 0x001e260000000800 */
[----:B------:R3:W2:Y:S01]  /*1d0e0*/  @P1 LDG.E R4, desc[UR52][R2.64+0x4] ;  /* 0x0000043402041981 */ /* 0x0006a2000c1e1900 */
[----:B------:R-:W-:Y:S02]  /*1d0f0*/  IMAD.SHL.U32 R35, R25, 0x80, RZ ;  /* 0x0000008019237824 */ /* 0x000fe400078e00ff */
[----:B-----5:R-:W-:Y:S02]  /*1d100*/  IMAD.IADD R10, R10, 0x1, -R31 ;  /* 0x000000010a0a7824 */ /* 0x020fe400078e0a1f */
[----:B---3--:R-:W3:Y:S01]  /*1d110*/  LDC.64 R2, c[0x0][0x9e0] ;  /* 0x00027800ff027b82 */ /* 0x008ee20000000a00 */
[----:B0-----:R-:W-:Y:S01]  /*1d120*/  ISETP.NE.AND P2, PT, R8, 0x1, PT ;  /* 0x000000010800780c */ /* 0x001fe20003f45270 */
[----:B------:R-:W-:-:S12]  /*1d130*/  VIADD R8, R35, 0x7f ;  /* 0x0000007f23087836 */ /* 0x000fd80000000000 */
[----:B------:R-:W0:Y:S01]  /*1d140*/  @P2 LDC R9, c[0x0][0x44c] ;  /* 0x00011300ff092b82 */ /* 0x000e220000000800 */
[----:B---3--:R-:W-:-:S07]  /*1d150*/  ISETP.GE.AND P3, PT, R3, 0x1, PT ;  /* 0x000000010300780c */ /* 0x008fce0003f66270 */
[----:B------:R-:W3:Y:S01]  /*1d160*/  @P2 LDC R11, c[0x0][0x450] ;  /* 0x00011400ff0b2b82 */ /* 0x000ee20000000800 */
[----:B--2---:R-:W-:Y:S02]  /*1d170*/  @P1 IMAD.IADD R7, R4, 0x1, -R5 ;  /* 0x0000000104071824 */ /* 0x004fe400078e0a05 */
[----:B0-----:R-:W-:-:S04]  /*1d180*/  @P2 IMAD.HI.U32 R4, R8, R9, RZ ;  /* 0x0000000908042227 */ /* 0x001fc800078e00ff */
[----:B------:R-:W-:Y:S01]  /*1d190*/  IMAD.IADD R22, R10, 0x1, R7 ;  /* 0x000000010a167824 */ /* 0x000fe200078e0207 */
[----:B---3--:R-:W-:-:S03]  /*1d1a0*/  @P2 SHF.R.U32.HI R8, RZ, R11, R4 ;  /* 0x0000000bff082219 */ /* 0x008fc60000011604 */
[C---:B------:R-:W-:Y:S01]  /*1d1b0*/  VIADD R4, R22.reuse, 0x5f ;  /* 0x0000005f16047836 */ /* 0x040fe20000000000 */
[----:B------:R-:W-:-:S03]  /*1d1c0*/  IADD3 R9, R22, 0x1, -R12 ;  /* 0x0000000116097810 */ /* 0x000fc60007ffe80c */
        /* <DEDUP_REMOVED lines=17> */
.L_x_3081:
[----:B------:R-:W-:-:S13]  /*1d2e0*/  ISETP.NE.AND P0, PT, R3, 0x1, PT ;  /* 0x000000010300780c */ /* 0x000fda0003f05270 */
[----:B------:R-:W0:Y:S02]  /*1d2f0*/  @P0 LDC.64 R4, c[0x0][0x9e8] ;  /* 0x00027a00ff040b82 */ /* 0x000e240000000a00 */
[----:B0-----:R-:W-:-:S05]  /*1d300*/  @P0 IMAD.HI.U32 R4, R11, R4, RZ ;  /* 0x000000040b040227 */ /* 0x001fca00078e00ff */
[----:B------:R-:W-:-:S07]  /*1d310*/  @P0 SHF.R.U32.HI R11, RZ, R5, R4 ;  /* 0x00000005ff0b0219 */ /* 0x000fce0000011604 */
.L_x_3082:
[----:B------:R-:W-:Y:S05]  /*1d320*/  BSYNC B0 ;  /* 0x0000000000007941 */ /* 0x000fea0003800000 */
.L_x_3080:
[----:B------:R-:W-:-:S05]  /*1d330*/  IMAD R11, R11, R3, R3 ;  /* 0x000000030b0b7224 */ /* 0x000fca00078e0203 */
[----:B------:R-:W-:-:S07]  /*1d340*/  VIMNMX R2, R2, R11, PT ;  /* 0x0000000b02027248 */ /* 0x000fce0003fe0100 */
.L_x_3079:
[----:B------:R-:W0:Y:S01]  /*1d350*/  @P2 LDC R8, c[0x0][0x44c] ;  /* 0x00011300ff082b82 */ /* 0x000e220000000800 */
[----:B------:R-:W-:Y:S01]  /*1d360*/  VIADD R2, R2, 0x5f ;  /* 0x0000005f02027836 */ /* 0x000fe20000000000 */
[----:B------:R-:W-:Y:S01]  /*1d370*/  ULDC UR4, c[0x0][0x9dc] ;  /* 0x0002770000047ab9 */ /* 0x000fe20000000800 */
[----:B------:R-:W-:Y:S02]  /*1d380*/  IMAD.MOV.U32 R5, RZ, RZ, R35 ;  /* 0x000000ffff057224 */ /* 0x000fe400078e0023 */
[----:B------:R-:W-:-:S03]  /*1d390*/  IMAD.HI R2, R2, 0x2aaaaaab, RZ ;  /* 0x2aaaaaab02027827 */ /* 0x000fc600078e02ff */
[----:B------:R-:W2:Y:S01]  /*1d3a0*/  @P2 LDC R4, c[0x0][0x450] ;  /* 0x00011400ff042b82 */ /* 0x000ea20000000800 */
[----:B0-----:R-:W-:-:S04]  /*1d3b0*/  @P2 IMAD.HI.U32 R11, R35, R8, RZ ;  /* 0x00000008230b2227 */ /* 0x001fc800078e00ff */
[----:B------:R-:W-:Y:S01]  /*1d3c0*/  IMAD.IADD R8, R22, 0x1, -R12 ;  /* 0x0000000116087824 */ /* 0x000fe200078e0a0c */
[----:B--2---:R-:W-:Y:S02]  /*1d3d0*/  @P2 SHF.R.U32.HI R5, RZ, R4, R11 ;  /* 0x00000004ff052219 */ /* 0x004fe4000001160b */
[----:B------:R-:W-:-:S03]  /*1d3e0*/  SHF.R.U32.HI R11, RZ, 0x1f, R2 ;  /* 0x0000001fff0b7819 */ /* 0x000fc60000011602 */
[----:B-1----:R-:W-:Y:S01]  /*1d3f0*/  IMAD.IADD R12, R8, 0x1, R5 ;  /* 0x00000001080c7824 */ /* 0x002fe200078e0205 */
[----:B------:R-:W-:-:S03]  /*1d400*/  LEA.HI.SX32 R11, R2, R11, 0x1c ;  /* 0x0000000b020b7211 */ /* 0x000fc600078fe2ff */
[----:B------:R-:W-:Y:S01]  /*1d410*/  VIADD R2, R12, -UR4 ;  /* 0x800000040c027c36 */ /* 0x000fe20008000000 */
[----:B------:R-:W-:Y:S01]  /*1d420*/  VIMNMX R11, R20, R11, PT ;  /* 0x0000000b140b7248 */ /* 0x000fe20003fe0100 */
        /* <DEDUP_REMOVED lines=11> */
.L_x_3085:
[----:B------:R-:W-:-:S13]  /*1d4e0*/  ISETP.NE.AND P0, PT, R3, 0x1, PT ;  /* 0x000000010300780c */ /* 0x000fda0003f05270 */
[----:B------:R-:W0:Y:S02]  /*1d4f0*/  @P0 LDC.64 R4, c[0x0][0x9e8] ;  /* 0x00027a00ff040b82 */ /* 0x000e240000000a00 */
[----:B0-----:R-:W-:-:S05]  /*1d500*/  @P0 IMAD.HI.U32 R4, R12, R4, RZ ;  /* 0x000000040c040227 */ /* 0x001fca00078e00ff */
[----:B------:R-:W-:-:S07]  /*1d510*/  @P0 SHF.R.U32.HI R12, RZ, R5, R4 ;  /* 0x00000005ff0c0219 */ /* 0x000fce0000011604 */
.L_x_3086:
[----:B------:R-:W-:Y:S05]  /*1d520*/  BSYNC B0 ;  /* 0x0000000000007941 */ /* 0x000fea0003800000 */
.L_x_3084:
[----:B------:R-:W-:-:S05]  /*1d530*/  IMAD R3, R12, R3, RZ ;  /* 0x000000030c037224 */ /* 0x000fca00078e02ff */
[----:B------:R-:W-:-:S07]  /*1d540*/  VIMNMX R2, R2, R3, !PT ;  /* 0x0000000302027248 */ /* 0x000fce0007fe0100 */
.L_x_3083:
[----:B------:R-:W-:Y:S01]  /*1d550*/  IMAD.HI R2, R2, 0x2aaaaaab, RZ ;  /* 0x2aaaaaab02027827 */ /* 0x000fe200078e02ff */
[----:B------:R-:W-:Y:S01]  /*1d560*/  BSSY B0, `(.L_x_3087) ;  /* 0x0000026000007945 */ /* 0x000fe20003800000 */
[----:B------:R-:W-:Y:S02]  /*1d570*/  LOP3.LUT R30, R6, 0xff, RZ, 0xc0, !PT ;  /* 0x000000ff061e7812 */ /* 0x000fe400078ec0ff */
[----:B------:R-:W-:Y:S01]  /*1d580*/  SHF.R.U32.HI R6, RZ, 0x10, R6 ;  /* 0x00000010ff067819 */ /* 0x000fe20000011606 */
[----:B------:R-:W-:Y:S01]  /*1d590*/  IMAD.MOV.U32 R14, RZ, RZ, RZ ;  /* 0x000000ffff0e7224 */ /* 0x000fe200078e00ff */
[----:B------:R-:W-:-:S04]  /*1d5a0*/  SHF.R.U32.HI R3, RZ, 0x1f, R2 ;  /* 0x0000001fff037819 */ /* 0x000fc80000011602 */
[----:B------:R-:W-:-:S04]  /*1d5b0*/  LEA.HI.SX32 R3, R2, R3, 0x1c ;  /* 0x0000000302037211 */ /* 0x000fc800078fe2ff */
[----:B------:R-:W-:-:S04]  /*1d5c0*/  VIMNMX R4, RZ, R3, !PT ;  /* 0x00000003ff047248 */ /* 0x000fc80007fe0100 */
[----:B------:R-:W-:-:S13]  /*1d5d0*/  ISETP.GT.AND P0, PT, R11, R4, PT ;  /* 0x000000040b00720c */ /* 0x000fda0003f04270 */
[----:B------:R-:W-:Y:S05]  /*1d5e0*/  @!P0 BRA `(.L_x_3088) ;  /* 0x0000000000748947 */ /* 0x000fea0003800000 */
[----:B------:R-:W-:Y:S01]  /*1d5f0*/  ISETP.NE.AND P0, PT, R6, RZ, PT ;  /* 0x000000ff0600720c */ /* 0x000fe20003f05270 */
[----:B------:R-:W-:-:S03]  /*1d600*/  ULDC UR4, c[0x0][0x9f0] ;  /* 0x00027c0000047ab9 */ /* 0x000fc60000000800 */
[----:B------:R-:W-:-:S04]  /*1d610*/  SEL R5, R6, UR4, P0 ;  /* 0x0000000406057c07 */ /* 0x000fc80008000000 */
[----:B------:R-:W-:Y:S02]  /*1d620*/  IABS R13, R5 ;  /* 0x00000005000d7213 */ /* 0x000fe40000000000 */
[----:B------:R-:W-:Y:S02]  /*1d630*/  IADD3 R12, R5, -0x1, R11 ;  /* 0xffffffff050c7810 */ /* 0x000fe40007ffe00b */
[----:B------:R-:W0:Y:S03]  /*1d640*/  I2F.RP R2, R13 ;  /* 0x0000000d00027306 */ /* 0x000e260000209400 */
[----:B------:R-:W-:-:S05]  /*1d650*/  IMAD.IADD R12, R12, 0x1, -R4 ;  /* 0x000000010c0c7824 */ /* 0x000fca00078e0a04 */
        /* <DEDUP_REMOVED lines=22> */
.L_x_3088:
[----:B------:R-:W-:Y:S05]  /*1d7c0*/  BSYNC B0 ;  /* 0x0000000000007941 */ /* 0x000fea0003800000 */
.L_x_3087:
[-C--:B------:R-:W-:Y:S01]  /*1d7d0*/  IMAD R3, R30, R14.reuse, R4 ;  /* 0x0000000e1e037224 */ /* 0x080fe200078e0204 */
[----:B------:R-:W-:Y:S04]  /*1d7e0*/  BSSY B0, `(.L_x_3089) ;  /* 0x0000131000007945 */ /* 0x000fe80003800000 */
[C---:B------:R-:W-:Y:S01]  /*1d7f0*/  VIADDMNMX R11, R3.reuse, R14, R11, PT ;  /* 0x0000000e030b7246 */ /* 0x040fe2000380010b */
[----:B------:R-:W-:-:S04]  /*1d800*/  IMAD R3, R3, 0x60, -R10 ;  /* 0x0000006003037824 */ /* 0x000fc800078e0a0a */
[----:B------:R-:W-:Y:S01]  /*1d810*/  IMAD R10, R11, 0x60, -R10 ;  /* 0x000000600b0a7824 */ /* 0x000fe200078e0a0a */
[----:B------:R-:W-:-:S04]  /*1d820*/  VIMNMX R3, RZ, R3, !PT ;  /* 0x00000003ff037248 */ /* 0x000fc80007fe0100 */
[----:B------:R-:W-:-:S04]  /*1d830*/  VIMNMX R10, R10, R7, PT ;  /* 0x000000070a0a7248 */ /* 0x000fc80003fe0100 */
[----:B------:R-:W-:Y:S01]  /*1d840*/  ISETP.GT.AND P0, PT, R10, R3, PT ;  /* 0x000000030a00720c */ /* 0x000fe20003f04270 */
[----:B------:R-:W-:-:S05]  /*1d850*/  IMAD.WIDE.U32 R2, R3, -0x55555555, RZ ;  /* 0xaaaaaaab03027825 */ /* 0x000fca00078e00ff */
[----:B------:R-:W-:-:S05]  /*1d860*/  SHF.R.U32.HI R4, RZ, 0x6, R3 ;  /* 0x00000006ff047819 */ /* 0x000fca0000011603 */
[----:B------:R-:W-:Y:S02]  /*1d870*/  IMAD.MOV.U32 R2, RZ, RZ, R4 ;  /* 0x000000ffff027224 */ /* 0x000fe400078e0004 */
[----:B------:R-:W-:-:S04]  /*1d880*/  @P0 VIADD R5, R10, 0x5f ;  /* 0x0000005f0a050836 */ /* 0x000fc80000000000 */
[----:B------:R-:W-:-:S05]  /*1d890*/  @P0 IMAD.HI R5, R5, 0x2aaaaaab, RZ ;  /* 0x2aaaaaab05050827 */ /* 0x000fca00078e02ff */
[----:B------:R-:W-:-:S04]  /*1d8a0*/  @P0 SHF.R.U32.HI R10, RZ, 0x1f, R5 ;  /* 0x0000001fff0a0819 */ /* 0x000fc80000011605 */
        /* <DEDUP_REMOVED lines=11> */
.L_x_3300:
[----:B-1----:R-:W-:Y:S02]  /*1d960*/  ISETP.NE.AND P0, PT, R14, RZ, PT ;  /* 0x000000ff0e00720c */ /* 0x002fe40003f05270 */
[----:B------:R-:W-:-:S11]  /*1d970*/  PLOP3.LUT P6, PT, PT, PT, PT, 0x8, 0x0 ;  /* 0x000000000000781c */ /* 0x000fd60003fce170 */
[----:B------:R-:W-:Y:S05]  /*1d980*/  @P0 BRA `(.L_x_3092) ;  /* 0x00000000000c0947 */ /* 0x000fea0003800000 */
[----:B------:R-:W-:-:S03]  /*1d990*/  UMOV UR4, 0xffffffff ;  /* 0xffffffff00047882 */ /* 0x000fc60000000000 */
[----:B------:R-:W-:Y:S05]  /*1d9a0*/  BRA.DIV UR4, `(.L_x_3093) ;  /* 0x0000008204387947 */ /* 0x000fea000b800000 */
[----:B------:R-:W-:-:S13]  /*1d9b0*/  ELECT P6, URZ, PT ;  /* 0x00000000003f782f */ /* 0x000fda00038c0000 */
.L_x_3092:
        /* <DEDUP_REMOVED lines=9> */
.L_x_3303:
[----:B------:R-:W-:Y:S05]  /*1da50*/  BSYNC B1 ;  /* 0x0000000000017941 */ /* 0x000fea0003800000 */
.L_x_3094:
[----:B------:R-:W-:Y:S04]  /*1da60*/  BSSY B1, `(.L_x_3096) ;  /* 0x000007b000017945 */ /* 0x000fe80003800000 */
[----:B------:R-:W-:Y:S05]  /*1da70*/  @!P6 BRA `(.L_x_3097) ;  /* 0x0000000400e4e947 */ /* 0x000fea0003800000 */
[----:B------:R-:W-:Y:S01]  /*1da80*/  IMAD R12, R18, 0x8, R17 ;  /* 0x00000008120c7824 */ /* 0x000fe200078e0211 */
[----:B0-----:R-:W-:Y:S01]  /*1da90*/  SHF.L.U32 R10, R28, 0x1f, RZ ;  /* 0x0000001f1c0a7819 */ /* 0x001fe200000006ff */
[----:B------:R-:W0:Y:S01]  /*1daa0*/  S2R R3, SR_TID.X ;  /* 0x0000000000037919 */ /* 0x000e220000002100 */
[----:B------:R-:W-:Y:S02]  /*1dab0*/  BSSY B2, `(.L_x_3098) ;  /* 0x0000005000027945 */ /* 0x000fe40003800000 */
[----:B------:R-:W1:Y:S01]  /*1dac0*/  SYNCS.PHASECHK.TRANS64.TRYWAIT P0, [R12+URZ+0x228a0], R10 ;  /* 0x0228a00a0c0075a7 */ /* 0x000e62000800017f */
[----:B0-----:R-:W-:-:S04]  /*1dad0*/  LOP3.LUT R3, R3, 0x7f, RZ, 0xc0, !PT ;  /* 0x0000007f03037812 */ /* 0x001fc800078ec0ff */
[----:B------:R-:W-:Y:S01]  /*1dae0*/  ISETP.NE.AND P1, PT, R3, RZ, PT ;  /* 0x000000ff0300720c */ /* 0x000fe20003f25270 */
[----:B-1----:R-:W-:-:S12]  /*1daf0*/  @!P0 BRA `(.L_x_3099) ;  /* 0x0000008000188947 */ /* 0x002fd80003800000 */
.L_x_3304:
[----:B------:R-:W-:Y:S05]  /*1db00*/  BSYNC B2 ;  /* 0x0000000000027941 */ /* 0x000fea0003800000 */
.L_x_3098:
        /* <DEDUP_REMOVED lines=9> */
.L_x_3101:
[----:B------:R-:W-:Y:S05]  /*1dba0*/  BSYNC B2 ;  /* 0x0000000000027941 */ /* 0x000fea0003800000 */
.L_x_3100:
        /* <DEDUP_REMOVED lines=12> */
.L_x_3102:
        /* <DEDUP_REMOVED lines=13> */
.L_x_3305:
[----:B------:R-:W-:Y:S05]  /*1dd40*/  BSYNC B2 ;  /* 0x0000000000027941 */ /* 0x000fea0003800000 */
.L_x_3103:
        /* <DEDUP_REMOVED lines=11> */
.L_x_3106:
[----:B------:R-:W-:Y:S05]  /*1de00*/  BSYNC B2 ;  /* 0x0000000000027941 */ /* 0x000fea0003800000 */
.L_x_3105:
[----:B------:R-:W-:Y:S01]  /*1de10*/  R2UR UR6, R10 ;  /* 0x000000000a0672ca */ /* 0x000fe200000e0000 */
[----:B------:R-:W-:Y:S01]  /*1de20*/  UIADD3 UR4, UP0, UR40, 0x670, URZ ;  /* 0x0000067028047890 */ /* 0x000fe2000ff1e03f */
[----:B------:R-:W-:Y:S01]  /*1de30*/  R2UR UR7, R11 ;  /* 0x000000000b0772ca */ /* 0x000fe200000e0000 */
[----:B------:R-:W-:Y:S01]  /*1de40*/  VIADD R12, R12, 0x228b0 ;  /* 0x000228b00c0c7836 */ /* 0x000fe20000000000 */
[----:B------:R-:W-:Y:S01]  /*1de50*/  R2UR UR10, R7 ;  /* 0x00000000070a72ca */ /* 0x000fe200000e0000 */
[----:B------:R-:W-:Y:S01]  /*1de60*/  IMAD R7, R18, 0xc000, R17 ;  /* 0x0000c00012077824 */ /* 0x000fe200078e0211 */
[----:B------:R-:W-:Y:S01]  /*1de70*/  PLOP3.LUT P0, PT, PT, PT, PT, 0x80, 0x0 ;  /* 0x000000000000781c */ /* 0x000fe20003f0f070 */
[----:B------:R-:W-:Y:S02]  /*1de80*/  UIADD3.X UR5, URZ, UR41, URZ, UP0, !UPT ;  /* 0x000000293f057290 */ /* 0x000fe400087fe43f */
[----:B------:R-:W-:-:S10]  /*1de90*/  VIADD R13, R7, 0x400 ;  /* 0x00000400070d7836 */ /* 0x000fd40000000000 */
.L_x_3107:
        /* <DEDUP_REMOVED lines=15> */
.L_x_3108:
        /* <DEDUP_REMOVED lines=15> */
.L_x_3109:
        /* <DEDUP_REMOVED lines=15> */
.L_x_3110:
        /* <DEDUP_REMOVED lines=10> */
.L_x_3097:
[----:B------:R-:W-:Y:S05]  /*1e210*/  BSYNC B1 ;  /* 0x0000000000017941 */ /* 0x000fea0003800000 */
.L_x_3096:
        /* <DEDUP_REMOVED lines=9> */
.L_x_3126:
[----:B------:R-:W-:Y:S05]  /*1e2b0*/  YIELD ;  /* 0x0000000000007946 */ /* 0x000fea0003800000 */
        /* <DEDUP_REMOVED lines=10> */
.L_x_3306:
[----:B------:R-:W-:Y:S05]  /*1e360*/  BSYNC B2 ;  /* 0x0000000000027941 */ /* 0x000fea0003800000 */
.L_x_3113:
        /* <DEDUP_REMOVED lines=9> */
.L_x_3116:
[----:B------:R-:W-:Y:S05]  /*1e400*/  BSYNC B2 ;  /* 0x0000000000027941 */ /* 0x000fea0003800000 */
.L_x_3115:
        /* <DEDUP_REMOVED lines=11> */
.L_x_3117:
        /* <DEDUP_REMOVED lines=13> */
.L_x_3307:
[----:B------:R-:W-:Y:S05]  /*1e590*/  BSYNC B2 ;  /* 0x0000000000027941 */ /* 0x000fea0003800000 */
.L_x_3118:
        /* <DEDUP_REMOVED lines=11> */
.L_x_3121:
[----:B------:R-:W-:Y:S05]  /*1e650*/  BSYNC B2 ;  /* 0x0000000000027941 */ /* 0x000fea0003800000 */
.L_x_3120:
        /* <DEDUP_REMOVED lines=9> */
.L_x_3122:
        /* <DEDUP_REMOVED lines=15> */
.L_x_3123:
        /* <DEDUP_REMOVED lines=15> */
.L_x_3124:
        /* <DEDUP_REMOVED lines=15> */
.L_x_3125:
        /* <DEDUP_REMOVED lines=10> */
.L_x_3112:
[----:B------:R-:W-:Y:S05]  /*1ea60*/  BSYNC B1 ;  /* 0x0000000000017941 */ /* 0x000fea0003800000 */
.L_x_3111:
[C---:B------:R-:W-:Y:S01]  /*1ea70*/  ISETP.GT.AND P2, PT, R11.reuse, R4, PT ;  /* 0x000000040b00720c */ /* 0x040fe20003f44270 */
[----:B------:R-:W-:Y:S02]  /*1ea80*/  VIADD R18, R18, 0x1 ;  /* 0x0000000112127836 */ /* 0x000fe40000000000 */
[----:B------:R-:W-:-:S03]  /*1ea90*/  VIADD R11, R11, 0xffffffff ;  /* 0xffffffff0b0b7836 */ /* 0x000fc60000000000 */
[----:B------:R-:W-:-:S04]  /*1eaa0*/  ISETP.NE.AND P1, PT, R18, 0x2, PT ;  /* 0x000000021200780c */ /* 0x000fc80003f25270 */
[----:B------:R-:W-:Y:S02]  /*1eab0*/  SEL R3, RZ, 0x1, P1 ;  /* 0x00000001ff037807 */ /* 0x000fe40000800000 */
[----:B------:R-:W-:Y:S02]  /*1eac0*/  SEL R18, R18, RZ, P1 ;  /* 0x000000ff12127207 */ /* 0x000fe40000800000 */
[----:B------:R-:W-:Y:S01]  /*1ead0*/  LOP3.LUT R28, R28, R3, RZ, 0x3c, !PT ;  /* 0x000000031c1c7212 */ /* 0x000fe200078e3cff */
[----:B------:R-:W-:Y:S06]  /*1eae0*/  @P2 BRA `(.L_x_3126) ;  /* 0xfffffff400f02947 */ /* 0x000fec000383ffff */
.L_x_3090:
[----:B------:R-:W-:Y:S05]  /*1eaf0*/  BSYNC B0 ;  /* 0x0000000000007941 */ /* 0x000fea0003800000 */
.L_x_3089:
[----:B------:R-:W1:Y:S01]  /*1eb00*/  LDC R0, c[0x0][0x448] ;  /* 0x00011200ff007b82 */ /* 0x000e620000000800 */
[----:B------:R-:W-:Y:S07]  /*1eb10*/  @!P0 WARPSYNC.ALL ;  /* 0x0000000000008948 */ /* 0x000fee0003800000 */
[----:B------:R-:W-:Y:S01]  /*1eb20*/  @!P0 BAR.SYNC.DEFER_BLOCKING 0xc, 0x180 ;  /* 0x0306000000008b1d */ /* 0x000fe20000010000 */
[----:B-1----:R-:W-:Y:S01]  /*1eb30*/  ISETP.NE.AND P1, PT, R0, 0x1, PT ;  /* 0x000000010000780c */ /* 0x002fe20003f25270 */
[----:B------:R-:W-:-:S12]  /*1eb40*/  VIADD R0, R35, 0x7f ;  /* 0x0000007f23007836 */ /* 0x000fd80000000000 */
[----:B------:R-:W1:Y:S08]  /*1eb50*/  @P1 LDC R3, c[0x0][0x44c] ;  /* 0x00011300ff031b82 */ /* 0x000e700000000800 */
[----:B------:R-:W2:Y:S01]  /*1eb60*/  @P1 LDC R2, c[0x0][0x450] ;  /* 0x00011400ff021b82 */ /* 0x000ea20000000800 */
[----:B-1----:R-:W-:-:S05]  /*1eb70*/  @P1 IMAD.HI.U32 R3, R0, R3, RZ ;  /* 0x0000000300031227 */ /* 0x002fca00078e00ff */
[----:B--2---:R-:W-:Y:S02]  /*1eb80*/  @P1 SHF.R.U32.HI R0, RZ, R2, R3 ;  /* 0x00000002ff001219 */ /* 0x004fe40000011603 */
[----:B------:R-:W1:Y:S03]  /*1eb90*/  LDC.64 R2, c[0x0][0x9e0] ;  /* 0x00027800ff027b82 */ /* 0x000e660000000a00 */
[----:B------:R-:W-:Y:S01]  /*1eba0*/  IMAD.IADD R7, R9, 0x1, R0 ;  /* 0x0000000109077824 */ /* 0x000fe200078e0200 */
[----:B-1----:R-:W-:-:S03]  /*1ebb0*/  ISETP.GE.AND P2, PT, R3, 0x1, PT ;  /* 0x000000010300780c */ /* 0x002fc60003f46270 */
[----:B------:R-:W-:-:S10]  /*1ebc0*/  IMAD.IADD R2, R7, 0x1, R2 ;  /* 0x0000000107027824 */ /* 0x000fd400078e0202 */
[----:B------:R-:W-:Y:S05]  /*1ebd0*/  @!P2 BRA `(.L_x_3127) ;  /* 0x000000000048a947 */ /* 0x000fea0003800000 */
[C---:B------:R-:W-:Y:S01]  /*1ebe0*/  ISETP.GT.AND P0, PT, R7.reuse, RZ, PT ;  /* 0x000000ff0700720c */ /* 0x040fe20003f04270 */
[----:B------:R-:W-:Y:S01]  /*1ebf0*/  BSSY B0, `(.L_x_3128) ;  /* 0x000000e000007945 */ /* 0x000fe20003800000 */
[----:B------:R-:W-:-:S11]  /*1ec00*/  VIADD R0, R7, 0xffffffff ;  /* 0xffffffff07007836 */ /* 0x000fd60000000000 */
[----:B------:R-:W-:Y:S05]  /*1ec10*/  @P0 BRA `(.L_x_3129) ;  /* 0x00000000001c0947 */ /* 0x000fea0003800000 */
[----:B------:R-:W-:Y:S01]  /*1ec20*/  ISETP.NE.AND P0, PT, R3, 0x1, PT ;  /* 0x000000010300780c */ /* 0x000fe20003f05270 */
[----:B------:R-:W-:-:S12]  /*1ec30*/  IMAD.MOV R7, RZ, RZ, -R7 ;  /* 0x000000ffff077224 */ /* 0x000fd800078e0a07 */
[----:B------:R-:W1:Y:S02]  /*1ec40*/  @P0 LDC.64 R4, c[0x0][0x9e8] ;  /* 0x00027a00ff040b82 */ /* 0x000e640000000a00 */
[----:B-1----:R-:W-:-:S05]  /*1ec50*/  @P0 IMAD.HI.U32 R4, R7, R4, RZ ;  /* 0x0000000407040227 */ /* 0x002fca00078e00ff */
[----:B------:R-:W-:-:S04]  /*1ec60*/  @P0 SHF.R.U32.HI R7, RZ, R5, R4 ;  /* 0x00000005ff070219 */ /* 0x000fc80000011604 */
[----:B------:R-:W-:Y:S01]  /*1ec70*/  LOP3.LUT R0, RZ, R7, RZ, 0x33, !PT ;  /* 0x00000007ff007212 */ /* 0x000fe200078e33ff */
[----:B------:R-:W-:Y:S06]  /*1ec80*/  BRA `(.L_x_3130) ;  /* 0x0000000000107947 */ /* 0x000fec0003800000 */
.L_x_3129:
[----:B------:R-:W-:-:S13]  /*1ec90*/  ISETP.NE.AND P0, PT, R3, 0x1, PT ;  /* 0x000000010300780c */ /* 0x000fda0003f05270 */
[----:B------:R-:W1:Y:S02]  /*1eca0*/  @P0 LDC.64 R4, c[0x0][0x9e8] ;  /* 0x00027a00ff040b82 */ /* 0x000e640000000a00 */
[----:B-1----:R-:W-:-:S05]  /*1ecb0*/  @P0 IMAD.HI.U32 R4, R0, R4, RZ ;  /* 0x0000000400040227 */ /* 0x002fca00078e00ff */
[----:B------:R-:W-:-:S07]  /*1ecc0*/  @P0 SHF.R.U32.HI R0, RZ, R5, R4 ;  /* 0x00000005ff000219 */ /* 0x000fce0000011604 */
.L_x_3130:
[----:B------:R-:W-:Y:S05]  /*1ecd0*/  BSYNC B0 ;  /* 0x0000000000007941 */ /* 0x000fea0003800000 */
.L_x_3128:
[----:B------:R-:W-:-:S05]  /*1ece0*/  IMAD R5, R0, R3, R3 ;  /* 0x0000000300057224 */ /* 0x000fca00078e0203 */
[----:B------:R-:W-:-:S07]  /*1ecf0*/  VIMNMX R2, R2, R5, PT ;  /* 0x0000000502027248 */ /* 0x000fce0003fe0100 */
.L_x_3127:
[----:B------:R-:W1:Y:S01]  /*1ed00*/  @P1 LDC R4, c[0x0][0x44c] ;  /* 0x00011300ff041b82 */ /* 0x000e620000000800 */
[----:B------:R-:W-:Y:S01]  /*1ed10*/  VIADD R2, R2, 0x5f ;  /* 0x0000005f02027836 */ /* 0x000fe20000000000 */
[----:B------:R-:W-:Y:S01]  /*1ed20*/  ULDC UR4, c[0x0][0x9dc] ;  /* 0x0002770000047ab9 */ /* 0x000fe20000000800 */
[----:B------:R-:W-:Y:S02]  /*1ed30*/  IMAD.MOV.U32 R7, RZ, RZ, R35 ;  /* 0x000000ffff077224 */ /* 0x000fe400078e0023 */
[----:B------:R-:W-:-:S03]  /*1ed40*/  IMAD.HI R2, R2, 0x2aaaaaab, RZ ;  /* 0x2aaaaaab02027827 */ /* 0x000fc600078e02ff */
[----:B------:R-:W2:Y:S02]  /*1ed50*/  @P1 LDC R0, c[0x0][0x450] ;  /* 0x00011400ff001b82 */ /* 0x000ea40000000800 */
[----:B------:R-:W-:-:S04]  /*1ed60*/  SHF.R.U32.HI R5, RZ, 0x1f, R2 ;  /* 0x0000001fff057819 */ /* 0x000fc80000011602 */
[----:B------:R-:W-:Y:S01]  /*1ed70*/  LEA.HI.SX32 R5, R2, R5, 0x1c ;  /* 0x0000000502057211 */ /* 0x000fe200078fe2ff */
[----:B-1----:R-:W-:-:S05]  /*1ed80*/  @P1 IMAD.HI.U32 R9, R35, R4, RZ ;  /* 0x0000000423091227 */ /* 0x002fca00078e00ff */
[----:B--2---:R-:W-:-:S05]  /*1ed90*/  @P1 SHF.R.U32.HI R7, RZ, R0, R9 ;  /* 0x00000000ff071219 */ /* 0x004fca0000011609 */
[----:B------:R-:W-:Y:S01]  /*1eda0*/  IMAD.IADD R8, R8, 0x1, R7 ;  /* 0x0000000108087824 */ /* 0x000fe200078e0207 */
[----:B------:R-:W-:-:S03]  /*1edb0*/  VIMNMX R7, R20, R5, PT ;  /* 0x0000000514077248 */ /* 0x000fc60003fe0100 */
[----:B------:R-:W-:Y:S01]  /*1edc0*/  VIADD R0, R8, -UR4 ;  /* 0x8000000408007c36 */ /* 0x000fe20008000000 */
[----:B------:R-:W-:Y:S06]  /*1edd0*/  @!P2 BRA `(.L_x_3131) ;  /* 0x000000000044a947 */ /* 0x000fec0003800000 */
[----:B------:R-:W-:Y:S01]  /*1ede0*/  ISETP.GT.AND P0, PT, R8, -0x1, PT ;  /* 0xffffffff0800780c */ /* 0x000fe20003f04270 */
[----:B------:R-:W-:-:S12]  /*1edf0*/  BSSY B0, `(.L_x_3132) ;  /* 0x000000d000007945 */ /* 0x000fd80003800000 */
[----:B------:R-:W-:Y:S05]  /*1ee00*/  @P0 BRA `(.L_x_3133) ;  /* 0x00000000001c0947 */ /* 0x000fea0003800000 */
[----:B------:R-:W-:Y:S02]  /*1ee10*/  ISETP.NE.AND P0, PT, R3, 0x1, PT ;  /* 0x000000010300780c */ /* 0x000fe40003f05270 */
[----:B------:R-:W-:-:S11]  /*1ee20*/  LOP3.LUT R9, RZ, R8, RZ, 0x33, !PT ;  /* 0x00000008ff097212 */ /* 0x000fd600078e33ff */
[----:B------:R-:W1:Y:S02]  /*1ee30*/  @P0 LDC.64 R4, c[0x0][0x9e8] ;  /* 0x00027a00ff040b82 */ /* 0x000e640000000a00 */
[----:B-1----:R-:W-:-:S05]  /*1ee40*/  @P0 IMAD.HI.U32 R4, R9, R4, RZ ;  /* 0x0000000409040227 */ /* 0x002fca00078e00ff */
[----:B------:R-:W-:-:S04]  /*1ee50*/  @P0 SHF.R.U32.HI R9, RZ, R5, R4 ;  /* 0x00000005ff090219 */ /* 0x000fc80000011604 */
[----:B------:R-:W-:Y:S01]  /*1ee60*/  LOP3.LUT R8, RZ, R9, RZ, 0x33, !PT ;  /* 0x00000009ff087212 */ /* 0x000fe200078e33ff */
[----:B------:R-:W-:Y:S06]  /*1ee70*/  BRA `(.L_x_3134) ;  /* 0x0000000000107947 */ /* 0x000fec0003800000 */
.L_x_3133:
[----:B------:R-:W-:-:S13]  /*1ee80*/  ISETP.NE.AND P0, PT, R3, 0x1, PT ;  /* 0x000000010300780c */ /* 0x000fda0003f05270 */
[----:B------:R-:W1:Y:S02]  /*1ee90*/  @P0 LDC.64 R4, c[0x0][0x9e8] ;  /* 0x00027a00ff040b82 */ /* 0x000e640000000a00 */
[----:B-1----:R-:W-:-:S05]  /*1eea0*/  @P0 IMAD.HI.U32 R4, R8, R4, RZ ;  /* 0x0000000408040227 */ /* 0x002fca00078e00ff */
[----:B------:R-:W-:-:S07]  /*1eeb0*/  @P0 SHF.R.U32.HI R8, RZ, R5, R4 ;  /* 0x00000005ff080219 */ /* 0x000fce0000011604 */
.L_x_3134:
[----:B------:R-:W-:Y:S05]  /*1eec0*/  BSYNC B0 ;  /* 0x0000000000007941 */ /* 0x000fea0003800000 */
.L_x_3132:
[----:B------:R-:W-:-:S05]  /*1eed0*/  IMAD R3, R8, R3, RZ ;  /* 0x0000000308037224 */ /* 0x000fca00078e02ff */
[----:B------:R-:W-:-:S07]  /*1eee0*/  VIMNMX R0, R0, R3, !PT ;  /* 0x0000000300007248 */ /* 0x000fce0007fe0100 */
.L_x_3131:
[----:B------:R-:W-:Y:S01]  /*1eef0*/  ISETP.NE.AND P1, PT, R6, RZ, PT ;  /* 0x000000ff0600720c */ /* 0x000fe20003f25270 */
[----:B------:R-:W-:Y:S01]  /*1ef00*/  IMAD.HI R0, R0, 0x2aaaaaab, RZ ;  /* 0x2aaaaaab00007827 */ /* 0x000fe200078e02ff */
[----:B------:R-:W-:Y:S04]  /*1ef10*/  BSSY B0, `(.L_x_3135) ;  /* 0x0000023000007945 */ /* 0x000fe80003800000 */
[----:B------:R-:W-:-:S04]  /*1ef20*/  SHF.R.U32.HI R3, RZ, 0x1f, R0 ;  /* 0x0000001fff037819 */ /* 0x000fc80000011600 */
[----:B------:R-:W-:Y:S01]  /*1ef30*/  LEA.HI.SX32 R0, R0, R3, 0x1c ;  /* 0x0000000300007211 */ /* 0x000fe200078fe2ff */
[----:B------:R-:W-:Y:S02]  /*1ef40*/  IMAD.MOV.U32 R3, RZ, RZ, RZ ;  /* 0x000000ffff037224 */ /* 0x000fe400078e00ff */
[----:B------:R-:W1:Y:S01]  /*1ef50*/  @!P1 LDC R6, c[0x0][0x9f0] ;  /* 0x00027c00ff069b82 */ /* 0x000e620000000800 */
[----:B------:R-:W-:-:S04]  /*1ef60*/  VIMNMX R0, RZ, R0, !PT ;  /* 0x00000000ff007248 */ /* 0x000fc80007fe0100 */
[----:B------:R-:W-:-:S13]  /*1ef70*/  ISETP.GT.AND P0, PT, R7, R0, PT ;  /* 0x000000000700720c */ /* 0x000fda0003f04270 */
[----:B------:R-:W-:Y:S05]  /*1ef80*/  @!P0 BRA `(.L_x_3136) ;  /* 0x00000000006c8947 */ /* 0x000fea0003800000 */
[----:B-1----:R-:W-:Y:S01]  /*1ef90*/  IABS R4, R6 ;  /* 0x0000000600047213 */ /* 0x002fe20000000000 */
[----:B------:R-:W-:-:S03]  /*1efa0*/  IMAD.MOV.U32 R2, RZ, RZ, RZ ;  /* 0x000000ffff027224 */ /* 0x000fc600078e00ff */
[----:B------:R-:W1:Y:S08]  /*1efb0*/  I2F.RP R5, R4 ;  /* 0x0000000400057306 */ /* 0x000e700000209400 */
[----:B-1----:R-:W1:Y:S02]  /*1efc0*/  MUFU.RCP R5, R5 ;  /* 0x0000000500057308 */ /* 0x002e640000001000 */
[----:B-1----:R-:W-:-:S06]  /*1efd0*/  VIADD R8, R5, 0xffffffe ;  /* 0x0ffffffe05087836 */ /* 0x002fcc0000000000 */
[----:B------:R-:W1:Y:S02]  /*1efe0*/  F2I.FTZ.U32.TRUNC.NTZ R3, R8 ;  /* 0x0000000800037305 */ /* 0x000e64000021f000 */
[----:B-1----:R-:W-:-:S04]  /*1eff0*/  IMAD.MOV R9, RZ, RZ, -R3 ;  /* 0x000000ffff097224 */ /* 0x002fc800078e0a03 */
[----:B------:R-:W-:-:S04]  /*1f000*/  IMAD R9, R9, R4, RZ ;  /* 0x0000000409097224 */ /* 0x000fc800078e02ff */
[----:B------:R-:W-:Y:S01]  /*1f010*/  IMAD.HI.U32 R2, R3, R9, R2 ;  /* 0x0000000903027227 */ /* 0x000fe200078e0002 */
[----:B------:R-:W-:Y:S02]  /*1f020*/  IADD3 R3, R6, -0x1, R7 ;  /* 0xffffffff06037810 */ /* 0x000fe40007ffe007 */
[----:B------:R-:W-:-:S03]  /*1f030*/  IABS R9, R6 ;  /* 0x0000000600097213 */ /* 0x000fc60000000000 */
[----:B------:R-:W-:Y:S02]  /*1f040*/  IMAD.IADD R3, R3, 0x1, -R0 ;  /* 0x0000000103037824 */ /* 0x000fe400078e0a00 */
[----:B------:R-:W-:-:S03]  /*1f050*/  IMAD.MOV R8, RZ, RZ, -R9 ;  /* 0x000000ffff087224 */ /* 0x000fc600078e0a09 */
        /* <DEDUP_REMOVED lines=14> */
.L_x_3136:
[----:B------:R-:W-:Y:S05]  /*1f140*/  BSYNC B0 ;  /* 0x0000000000007941 */ /* 0x000fea0003800000 */
.L_x_3135:
[-C--:B------:R-:W-:Y:S01]  /*1f150*/  IMAD R30, R30, R3.reuse, R0 ;  /* 0x000000031e1e7224 */ /* 0x080fe200078e0200 */
        /* <DEDUP_REMOVED lines=20> */
[----:B---3--:R-:W-:Y:S01]  /*1f2a0*/  IADD3 R24, R0, UR37, R7 ;  /* 0x0000002500187c10 */ /* 0x008fe2000fffe007 */
[----:B------:R-:W-:Y:S06]  /*1f2b0*/  BRA `(.L_x_3139) ;  /* 0x0000003000e47947 */ /* 0x000fec0003800000 */
.L_x_3138:
        /* <DEDUP_REMOVED lines=11> */
[----:B-1----:R-:W-:Y:S02]  /*1f370*/  IMAD.U32 R6, RZ, RZ, UR8 ;  /* 0x00000008ff067e24 */ /* 0x002fe4000f8e00ff */
[----:B------:R-:W-:-:S02]  /*1f380*/  IMAD.U32 R7, RZ, RZ, UR9 ;  /* 0x00000009ff077e24 */ /* 0x000fc4000f8e00ff */
[----:B0-----:R-:W-:Y:S02]  /*1f390*/  IMAD.U32 R10, RZ, RZ, UR4 ;  /* 0x00000004ff0a7e24 */ /* 0x001fe4000f8e00ff */
[----:B------:R-:W-:Y:S02]  /*1f3a0*/  IMAD.U32 R11, RZ, RZ, UR5 ;  /* 0x00000005ff0b7e24 */ /* 0x000fe4000f8e00ff */
[----:B------:R-:W-:Y:S02]  /*1f3b0*/  IMAD.MOV.U32 R8, RZ, RZ, 0x70 ;  /* 0x00000070ff087424 */ /* 0x000fe400078e00ff */
[----:B------:R-:W-:Y:S02]  /*1f3c0*/  IMAD.MOV.U32 R12, RZ, RZ, 0x1 ;  /* 0x00000001ff0c7424 */ /* 0x000fe400078e00ff */
[----:B------:R-:W-:-:S07]  /*1f3d0*/  IMAD.MOV.U32 R13, RZ, RZ, RZ ;  /* 0x000000ffff0d7224 */ /* 0x000fce00078e00ff */
[----:B------:R-:W-:-:S07]  /*1f3e0*/  LEPC R20, `(.L_x_3141) ;  /* 0x000000001014794e */ /* 0x000fce0000000000 */
[----:B--2---:R-:W-:Y:S05]  /*1f3f0*/  CALL.ABS.NOINC R2 ;  /* 0x0000000002007343 */ /* 0x004fea0003c00000 */
.L_x_3141:
[----:B------:R-:W-:Y:S05]  /*1f400*/  BSYNC B6 ;  /* 0x0000000000067941 */ /* 0x000fea0003800000 */
.L_x_3140:
        /* <DEDUP_REMOVED lines=11> */
[----:B-1----:R-:W-:Y:S02]  /*1f4c0*/  IMAD.U32 R6, RZ, RZ, UR8 ;  /* 0x00000008ff067e24 */ /* 0x002fe4000f8e00ff */
[----:B------:R-:W-:-:S02]  /*1f4d0*/  IMAD.U32 R7, RZ, RZ, UR9 ;  /* 0x00000009ff077e24 */ /* 0x000fc4000f8e00ff */
[----:B0-----:R-:W-:Y:S02]  /*1f4e0*/  IMAD.U32 R10, RZ, RZ, UR4 ;  /* 0x00000004ff0a7e24 */ /* 0x001fe4000f8e00ff */
[----:B------:R-:W-:Y:S02]  /*1f4f0*/  IMAD.U32 R11, RZ, RZ, UR5 ;  /* 0x00000005ff0b7e24 */ /* 0x000fe4000f8e00ff */
[----:B------:R-:W-:Y:S02]  /*1f500*/  IMAD.MOV.U32 R8, RZ, RZ, 0x70 ;  /* 0x00000070ff087424 */ /* 0x000fe400078e00ff */
[----:B------:R-:W-:Y:S02]  /*1f510*/  IMAD.MOV.U32 R12, RZ, RZ, 0x1 ;  /* 0x00000001ff0c7424 */ /* 0x000fe400078e00ff */
[----:B--2---:R-:W-:-:S07]  /*1f520*/  IMAD.MOV.U32 R13, RZ, RZ, RZ ;  /* 0x000000ffff0d7224 */ /* 0x004fce00078e00ff */
[----:B------:R-:W-:-:S07]  /*1f530*/  LEPC R20, `(.L_x_3144) ;  /* 0x000000001014794e */ /* 0x000fce0000000000 */
[----:B---3--:R-:W-:Y:S05]  /*1f540*/  CALL.ABS.NOINC R2 ;  /* 0x0000000002007343 */ /* 0x008fea0003c00000 */
.L_x_3144:
        /* <DEDUP_REMOVED lines=15> */
.L_x_3143:
[----:B------:R-:W-:Y:S05]  /*1f640*/  BSYNC B6 ;  /* 0x0000000000067941 */ /* 0x000fea0003800000 */
.L_x_3142:
[----:B------:R-:W-:Y:S01]  /*1f650*/  ULDC.64 UR4, c[0x0][0x9f8] ;  /* 0x00027e0000047ab9 */ /* 0x000fe20000000a00 */
[----:B------:R-:W-:Y:S01]  /*1f660*/  IMAD.MOV.U32 R25, RZ, RZ, R27 ;  /* 0x000000ffff197224 */ /* 0x000fe200078e001b */
[----:B------:R-:W-:Y:S01]  /*1f670*/  ISETP.NE.U32.AND P0, PT, RZ, UR4, PT ;  /* 0x00000004ff007c0c */ /* 0x000fe2000bf05070 */
[----:B------:R-:W2:Y:S01]  /*1f680*/  S2R R20, SR_TID.X ;  /* 0x0000000000147919 */ /* 0x000ea20000002100 */
[----:B------:R-:W3:Y:S01]  /*1f690*/  LDC R8, c[0x0][0x430] ;  /* 0x00010c00ff087b82 */ /* 0x000ee20000000800 */
[----:B------:R-:W-:Y:S01]  /*1f6a0*/  VIADD R0, R32, 0xffffffff ;  /* 0xffffffff20007836 */ /* 0x000fe20000000000 */
[----:B------:R-:W-:Y:S01]  /*1f6b0*/  ISETP.NE.AND.EX P0, PT, RZ, UR5, PT, P0 ;  /* 0x00000005ff007c0c */ /* 0x000fe2000bf05300 */
[----:B------:R-:W-:Y:S02]  /*1f6c0*/  IMAD.MOV.U32 R36, RZ, RZ, RZ ;  /* 0x000000ffff247224 */ /* 0x000fe400078e00ff */
[----:B------:R-:W-:Y:S01]  /*1f6d0*/  IMAD.U32 R9, RZ, RZ, UR38 ;  /* 0x00000026ff097e24 */ /* 0x000fe2000f8e00ff */
[----:B------:R-:W-:Y:S01]  /*1f6e0*/  LOP3.LUT R16, R16, 0xffffffdf, RZ, 0xc0, !PT ;  /* 0xffffffdf10107812 */ /* 0x000fe200078ec0ff */
[----:B------:R-:W-:-:S08]  /*1f6f0*/  ULDC UR4, c[0x0][0x320] ;  /* 0x0000c80000047ab9 */ /* 0x000fd00000000800 */
[----:B------:R-:W4:Y:S01]  /*1f700*/  @P0 LDC.64 R2, c[0x0][0x9f8] ;  /* 0x00027e00ff020b82 */ /* 0x000f220000000a00 */
[----:B--2---:R-:W-:-:S04]  /*1f710*/  LOP3.LUT R20, R20, 0x7f, RZ, 0xc0, !PT ;  /* 0x0000007f14147812 */ /* 0x004fc800078ec0ff */
[----:B------:R-:W-:Y:S01]  /*1f720*/  SHF.R.U32.HI R21, RZ, 0x3, R20 ;  /* 0x00000003ff157819 */ /* 0x000fe20000011614 */
[----:B----4-:R-:W-:-:S05]  /*1f730*/  @P0 IMAD.WIDE R2, R27, 0x4, R2 ;  /* 0x000000041b020825 */ /* 0x010fca00078e0202 */
[----:B------:R2:W4:Y:S01]  /*1f740*/  @P0 LDG.E R25, desc[UR52][R2.64] ;  /* 0x0000003402190981 */ /* 0x000522000c1e1900 */
[----:B---3--:R-:W-:Y:S01]  /*1f750*/  ISETP.NE.AND P1, PT, R8, 0x1, PT ;  /* 0x000000010800780c */ /* 0x008fe20003f25270 */
[----:B------:R-:W3:-:S12]  /*1f760*/  S2R R20, SR_TID.X ;  /* 0x0000000000147919 */ /* 0x000ed80000002100 */
[----:B-1----:R-:W1:Y:S08]  /*1f770*/  @P1 LDC R6, c[0x0][0x434] ;  /* 0x00010d00ff061b82 */ /* 0x002e700000000800 */
[----:B------:R-:W0:Y:S01]  /*1f780*/  @P1 LDC R4, c[0x0][0x438] ;  /* 0x00010e00ff041b82 */ /* 0x000e220000000800 */
[----:B---3--:R-:W-:-:S05]  /*1f790*/  IMAD.SHL.U32 R20, R20, 0x10, RZ ;  /* 0x0000001014147824 */ /* 0x008fca00078e00ff */
[----:B------:R-:W-:-:S05]  /*1f7a0*/  LOP3.LUT R20, R21, 0x70, R20, 0xf8, !PT ;  /* 0x0000007015147812 */ /* 0x000fca00078ef814 */
[----:B------:R-:W-:-:S05]  /*1f7b0*/  IMAD R37, R0, 0x60, R20 ;  /* 0x0000006000257824 */ /* 0x000fca00078e0214 */
[C---:B------:R-:W-:Y:S01]  /*1f7c0*/  ISETP.GE.AND P0, PT, R37.reuse, R22, PT ;  /* 0x000000162500720c */ /* 0x040fe20003f06270 */
[----:B------:R-:W-:-:S03]  /*1f7d0*/  IMAD.IADD R37, R37, 0x1, R31 ;  /* 0x0000000125257824 */ /* 0x000fc600078e021f */
[----:B------:R-:W-:Y:S01]  /*1f7e0*/  ISETP.GT.U32.OR P0, PT, R20, 0x5f, P0 ;  /* 0x0000005f1400780c */ /* 0x000fe20000704470 */
[----:B-1----:R-:W-:-:S04]  /*1f7f0*/  @P1 IMAD.HI.U32 R5, R37, R6, RZ ;  /* 0x0000000625051227 */ /* 0x002fc800078e00ff */
[----:B------:R-:W-:Y:S01]  /*1f800*/  IMAD.MOV.U32 R6, RZ, RZ, R37 ;  /* 0x000000ffff067224 */ /* 0x000fe200078e0025 */
[----:B0-----:R-:W-:-:S07]  /*1f810*/  @P1 SHF.R.U32.HI R6, RZ, R4, R5 ;  /* 0x00000004ff061219 */ /* 0x001fce0000011605 */
[----:B--2---:R-:W0:Y:S01]  /*1f820*/  @!P0 LDC.64 R2, c[0x0][0x428] ;  /* 0x00010a00ff028b82 */ /* 0x004e220000000a00 */
[--C-:B------:R-:W-:Y:S01]  /*1f830*/  @!P0 SHF.R.S32.HI R5, RZ, 0x1f, R6.reuse ;  /* 0x0000001fff058819 */ /* 0x100fe20000011406 */
[----:B------:R-:W-:Y:S01]  /*1f840*/  @!P0 IMAD.MOV.U32 R4, RZ, RZ, R6 ;  /* 0x000000ffff048224 */ /* 0x000fe200078e0006 */
[----:B------:R-:W-:Y:S01]  /*1f850*/  ISETP.NE.AND P2, PT, R9, 0x3, PT ;  /* 0x000000030900780c */ /* 0x000fe20003f45270 */
[----:B------:R-:W-:Y:S01]  /*1f860*/  UMOV UR5, 0xffffffff ;  /* 0xffffffff00057882 */ /* 0x000fe20000000000 */
[----:B----4-:R-:W-:Y:S01]  /*1f870*/  SHF.R.S32.HI R32, RZ, 0x1f, R25 ;  /* 0x0000001fff207819 */ /* 0x010fe20000011419 */
[----:B0-----:R-:W-:-:S04]  /*1f880*/  @!P0 IMAD.WIDE.U32 R4, R25, R2, R4 ;  /* 0x0000000219048225 */ /* 0x001fc800078e0004 */
[----:B------:R-:W-:-:S04]  /*1f890*/  @!P0 IMAD R7, R32, R2, RZ ;  /* 0x0000000220078224 */ /* 0x000fc800078e02ff */
[----:B------:R-:W-:Y:S02]  /*1f8a0*/  @!P0 IMAD R7, R25, R3, R7 ;  /* 0x0000000319078224 */ /* 0x000fe400078e0207 */
[----:B------:R-:W0:Y:S02]  /*1f8b0*/  @!P0 LDC.64 R2, c[0x0][0x418] ;  /* 0x00010600ff028b82 */ /* 0x000e240000000a00 */
[----:B------:R-:W-:Y:S01]  /*1f8c0*/  @!P0 IMAD.IADD R7, R5, 0x1, R7 ;  /* 0x0000000105078824 */ /* 0x000fe200078e0207 */
[----:B0-----:R-:W-:-:S04]  /*1f8d0*/  @!P0 LEA R2, P1, R4, R2, 0x2 ;  /* 0x0000000204028211 */ /* 0x001fc800078210ff */
[----:B------:R-:W-:-:S05]  /*1f8e0*/  @!P0 LEA.HI.X R3, R4, R3, R7, 0x2, P1 ;  /* 0x0000000304038211 */ /* 0x000fca00008f1407 */
[----:B------:R0:W5:Y:S01]  /*1f8f0*/  @!P0 LDG.E R36, desc[UR52][R2.64] ;  /* 0x0000003402248981 */ /* 0x000162000c1e1900 */
[----:B------:R-:W-:Y:S01]  /*1f900*/  ISETP.GT.U32.AND P0, PT, R20, 0x5f, PT ;  /* 0x0000005f1400780c */ /* 0x000fe20003f04070 */
[----:B------:R-:W-:Y:S01]  /*1f910*/  IMAD.MOV R4, RZ, RZ, -R6 ;  /* 0x000000ffff047224 */ /* 0x000fe200078e0a06 */
[----:B------:R-:W1:Y:S03]  /*1f920*/  S2R R20, SR_TID.X ;  /* 0x0000000000147919 */ /* 0x000e660000002100 */
[----:B------:R-:W-:-:S08]  /*1f930*/  IMAD R37, R8, R4, R37 ;  /* 0x0000000408257224 */ /* 0x000fd000078e0225 */
[----:B------:R-:W-:-:S04]  /*1f940*/  @P0 LOP3.LUT R16, R16, 0x20, RZ, 0xfc, !PT ;  /* 0x0000002010100812 */ /* 0x000fc800078efcff */
[----:B------:R-:W-:-:S04]  /*1f950*/  LOP3.LUT R16, R16, 0xffffffbf, RZ, 0xc0, !PT ;  /* 0xffffffbf10107812 */ /* 0x000fc800078ec0ff */
[----:B------:R-:W-:-:S04]  /*1f960*/  @P2 LOP3.LUT R16, R16, 0x40, RZ, 0xfc, !PT ;  /* 0x0000004010102812 */ /* 0x000fc800078efcff */
[----:B------:R-:W-:Y:S01]  /*1f970*/  LOP3.LUT R16, R16, 0xfffffff7, RZ, 0xc0, !PT ;  /* 0xfffffff710107812 */ /* 0x000fe200078ec0ff */
[----:B-1----:R-:W-:-:S05]  /*1f980*/  IMAD.SHL.U32 R20, R20, 0x8, RZ ;  /* 0x0000000814147824 */ /* 0x002fca00078e00ff */
[----:B------:R-:W-:-:S04]  /*1f990*/  LOP3.LUT R20, R20, 0x38, RZ, 0xc0, !PT ;  /* 0x0000003814147812 */ /* 0x000fc800078ec0ff */
[C---:B------:R-:W-:Y:S02]  /*1f9a0*/  LOP3.LUT R11, R20.reuse, 0x40, RZ, 0xfc, !PT ;  /* 0x00000040140b7812 */ /* 0x040fe400078efcff */
[----:B------:R-:W-:Y:S02]  /*1f9b0*/  LOP3.LUT R10, R20, 0x80, RZ, 0xfc, !PT ;  /* 0x00000080140a7812 */ /* 0x000fe400078efcff */
[----:B------:R-:W-:Y:S02]  /*1f9c0*/  ISETP.GE.AND P4, PT, R11, UR4, PT ;  /* 0x000000040b007c0c */ /* 0x000fe4000bf86270 */
[----:B------:R-:W-:Y:S02]  /*1f9d0*/  ISETP.GE.AND P3, PT, R10, UR4, PT ;  /* 0x000000040a007c0c */ /* 0x000fe4000bf66270 */
        /* <DEDUP_REMOVED lines=11> */
.L_x_3310:
[----:B------:R-:W-:Y:S01]  /*1fa90*/  SEL R6, RZ, 0x1, P0 ;  /* 0x00000001ff067807 */ /* 0x000fe20000000000 */
[----:B------:R-:W-:Y:S06]  /*1faa0*/  @!P2 BRA `(.L_x_3146) ;  /* 0x000000000004a947 */ /* 0x000fec0003800000 */
[----:B------:R-:W-:Y:S01]  /*1fab0*/  BPT.TRAP 0x1 ;  /* 0x000000040000795c */ /* 0x000fe20000300000 */
.L_x_3146:
[----:B------:R-:W-:Y:S01]  /*1fac0*/  IMAD R22, R0, -0x60, R22 ;  /* 0xffffffa000167824 */ /* 0x000fe200078e0216 */
[----:B------:R-:W-:Y:S01]  /*1fad0*/  SHF.L.U32 R0, R23, 0x1f, RZ ;  /* 0x0000001f17007819 */ /* 0x000fe200000006ff */
[----:B------:R-:W-:Y:S01]  /*1fae0*/  IMAD R33, R19, 0x8, R17 ;  /* 0x0000000813217824 */ /* 0x000fe200078e0211 */
[----:B------:R-:W-:Y:S03]  /*1faf0*/  BSSY B0, `(.L_x_3147) ;  /* 0x0000003000007945 */ /* 0x000fe60003800000 */
[----:B------:R-:W0:Y:S02]  /*1fb00*/  SYNCS.PHASECHK.TRANS64.TRYWAIT P0, [R33+URZ+0x22840], R0 ;  /* 0x02284000210075a7 */ /* 0x000e24000800017f */
[----:B0-----:R-:W-:Y:S05]  /*1fb10*/  @!P0 BRA `(.L_x_3148) ;  /* 0x0000006000948947 */ /* 0x001fea0003800000 */
.L_x_3311:
[----:B------:R-:W-:Y:S05]  /*1fb20*/  BSYNC B0 ;  /* 0x0000000000007941 */ /* 0x000fea0003800000 */
.L_x_3147:
        /* <DEDUP_REMOVED lines=87> */
.L_x_3325:
        /* <DEDUP_REMOVED lines=10> */
.L_x_3150:
        /* <DEDUP_REMOVED lines=11> */
.L_x_3151:
[----:B0-----:R0:W5:Y:S01]  /*201f0*/  LDL.LU R3, [R1+0x8] ;  /* 0x0000080001037983 */ /* 0x0011620000300800 */
        /* <DEDUP_REMOVED lines=9> */
[----:B------:R-:W-:Y:S01]  /*20290*/  SEL R34, RZ, 0x8, P0 ;  /* 0x00000008ff227807 */ /* 0x000fe20000000000 */
[----:B------:R-:W-:Y:S01]  /*202a0*/  BSSY B6, `(.L_x_3152) ;  /* 0x0000025000067945 */ /* 0x000fe20003800000 */
[----:B------:R-:W-:-:S02]  /*202b0*/  IADD3 R0, R2, R0, R6 ;  /* 0x0000000002007210 */ /* 0x000fc40007ffe006 */
[----:B------:R-:W-:-:S03]  /*202c0*/  ISETP.NE.U32.AND P0, PT, RZ, UR4, PT ;  /* 0x00000004ff007c0c */ /* 0x000fc6000bf05070 */
[----:B------:R-:W-:Y:S01]  /*202d0*/  IMAD.IADD R34, R0, 0x1, R34 ;  /* 0x0000000100227824 */ /* 0x000fe200078e0222 */
[----:B------:R-:W-:Y:S01]  /*202e0*/  ISETP.NE.AND.EX P0, PT, RZ, UR5, PT, P0 ;  /* 0x00000005ff007c0c */ /* 0x000fe2000bf05300 */
[----:B------:R-:W-:Y:S01]  /*202f0*/  VIADD R0, R17, 0x18400 ;  /* 0x0001840011007836 */ /* 0x000fe20000000000 */
[----:B------:R-:W-:Y:S02]  /*20300*/  ULDC.64 UR4, c[0x0][0x298] ;  /* 0x0000a60000047ab9 */ /* 0x000fe40000000a00 */
[----:B------:R-:W-:Y:S02]  /*20310*/  SEL R2, R27, RZ, !P0 ;  /* 0x000000ff1b027207 */ /* 0x000fe40004000000 */
[----:B------:R-:W-:Y:S02]  /*20320*/  LOP3.LUT P1, RZ, R0, 0x3ff, RZ, 0xc0, !PT ;  /* 0x000003ff00ff7812 */ /* 0x000fe4000782c0ff */
[----:B------:R-:W-:-:S04]  /*20330*/  SHF.R.S32.HI R0, RZ, 0x1f, R27 ;  /* 0x0000001fff007819 */ /* 0x000fc8000001141b */
[----:B------:R-:W-:-:S05]  /*20340*/  SEL R0, R0, RZ, !P0 ;  /* 0x000000ff00007207 */ /* 0x000fca0004000000 */
[----:B------:R1:W-:Y:S04]  /*20350*/  STL [R1+0x30], R0 ;  /* 0x0000300001007387 */ /* 0x0003e80000100800 */
[----:B------:R2:W-:Y:S01]  /*20360*/  STL [R1+0x18], R2 ;  /* 0x0000180201007387 */ /* 0x0005e20000100800 */
[----:B-1---5:R-:W-:-:S05]  /*20370*/  SHF.R.S32.HI R0, RZ, 0x1f, R3 ;  /* 0x0000001fff007819 */ /* 0x022fca0000011403 */
[----:B------:R-:W-:-:S04]  /*20380*/  IMAD R0, R0, UR4, RZ ;  /* 0x0000000400007c24 */ /* 0x000fc8000f8e02ff */
[C---:B------:R-:W-:Y:S02]  /*20390*/  IMAD R0, R3.reuse, UR5, R0 ;  /* 0x0000000503007c24 */ /* 0x040fe4000f8e0200 */
[----:B--2---:R-:W-:-:S04]  /*203a0*/  IMAD.WIDE.U32 R2, R3, UR4, RZ ;  /* 0x0000000403027c25 */ /* 0x004fc8000f8e00ff */
[----:B------:R-:W-:Y:S01]  /*203b0*/  IMAD.IADD R0, R3, 0x1, R0 ;  /* 0x0000000103007824 */ /* 0x000fe200078e0200 */
[----:B------:R1:W-:Y:S04]  /*203c0*/  STL.64 [R1+0x10], R2 ;  /* 0x0000100201007387 */ /* 0x0003e80000100a00 */
[----:B------:R1:W-:Y:S01]  /*203d0*/  STL [R1+0x8], R0 ;  /* 0x0000080001007387 */ /* 0x0003e20000100800 */
[----:B------:R-:W-:Y:S05]  /*203e0*/  @!P1 BRA `(.L_x_3153) ;  /* 0x0000000000409947 */ /* 0x000fea0003800000 */
[----:B-1----:R-:W-:Y:S01]  /*203f0*/  MOV R2, 0x0 ;  /* 0x0000000000027802 */ /* 0x002fe20000000f00 */
        /* <DEDUP_REMOVED lines=15> */
.L_x_3153:
[----:B------:R-:W-:Y:S05]  /*204f0*/  BSYNC B6 ;  /* 0x0000000000067941 */ /* 0x000fea0003800000 */
.L_x_3152:
[----:B-1----:R-:W2:Y:S01]  /*20500*/  LDL.LU R0, [R1+0x8] ;  /* 0x0000080001007983 */ /* 0x002ea20000300800 */
[----:B------:R-:W-:Y:S01]  /*20510*/  ULDC.64 UR4, c[0x0][0x2d8] ;  /* 0x0000b60000047ab9 */ /* 0x000fe20000000a00 */
[----:B------:R-:W1:Y:S02]  /*20520*/  LDC R7, c[0x0][0x448] ;  /* 0x00011200ff077b82 */ /* 0x000e640000000800 */
[----:B------:R-:W2:Y:S04]  /*20530*/  LDL.LU.64 R2, [R1+0x10] ;  /* 0x0000100001027983 */ /* 0x000ea80000300a00 */
[----:B------:R-:W3:Y:S04]  /*20540*/  LDL.LU R20, [R1+0x30] ;  /* 0x0000300001147983 */ /* 0x000ee80000300800 */
[----:B------:R-:W4:Y:S04]  /*20550*/  LDL.LU R21, [R1+0x18] ;  /* 0x0000180001157983 */ /* 0x000f280000300800 */
[----:B------:R0:W5:Y:S01]  /*20560*/  LDL R8, [R1+0x4] ;  /* 0x0000040001087983 */ /* 0x0001620000100800 */
[----:B-1----:R-:W-:-:S13]  /*20570*/  ISETP.NE.AND P0, PT, R7, 0x1, PT ;  /* 0x000000010700780c */ /* 0x002fda0003f05270 */
[----:B------:R-:W1:Y:S01]  /*20580*/  @P0 LDC R6, c[0x0][0x44c] ;  /* 0x00011300ff060b82 */ /* 0x000e620000000800 */
[----:B--2---:R-:W-:Y:S02]  /*20590*/  IMAD.MOV.U32 R3, RZ, RZ, R0 ;  /* 0x000000ffff037224 */ /* 0x004fe400078e0000 */
[----:B------:R-:W-:-:S04]  /*205a0*/  IMAD.WIDE.U32 R2, R26, UR4, R2 ;  /* 0x000000041a027c25 */ /* 0x000fc8000f8e0002 */
[----:B------:R-:W-:Y:S01]  /*205b0*/  IMAD R3, R26, UR5, R3 ;  /* 0x000000051a037c24 */ /* 0x000fe2000f8e0203 */
[----:B------:R-:W-:Y:S02]  /*205c0*/  ULDC.64 UR4, c[0x0][0x2e0] ;  /* 0x0000b80000047ab9 */ /* 0x000fe40000000a00 */
[----:B---3--:R-:W-:Y:S02]  /*205d0*/  IMAD R0, R20, UR4, RZ ;  /* 0x0000000414007c24 */ /* 0x008fe4000f8e02ff */
[----:B------:R-:W2:Y:S01]  /*205e0*/  S2R R20, SR_TID.X ;  /* 0x0000000000147919 */ /* 0x000ea20000002100 */
[----:B----4-:R-:W-:-:S04]  /*205f0*/  IMAD.WIDE.U32 R2, R21, UR4, R2 ;  /* 0x0000000415027c25 */ /* 0x010fc8000f8e0002 */
[----:B------:R-:W-:Y:S01]  /*20600*/  IMAD R0, R21, UR5, R0 ;  /* 0x0000000515007c24 */ /* 0x000fe2000f8e0200 */
[----:B------:R-:W3:Y:S01]  /*20610*/  S2R R9, SR_TID.X ;  /* 0x0000000000097919 */ /* 0x000ee20000002100 */
[----:B------:R-:W-:Y:S02]  /*20620*/  ULDC.64 UR4, c[0x0][0x2d0] ;  /* 0x0000b40000047ab9 */ /* 0x000fe40000000a00 */
[----:B------:R-:W-:Y:S02]  /*20630*/  IMAD.IADD R3, R3, 0x1, R0 ;  /* 0x0000000103037824 */ /* 0x000fe400078e0200 */
[----:B------:R-:W4:Y:S01]  /*20640*/  @P0 LDC R0, c[0x0][0x450] ;  /* 0x00011400ff000b82 */ /* 0x000f220000000800 */
[----:B--2---:R-:W-:-:S04]  /*20650*/  LOP3.LUT R20, R20, 0x7f, RZ, 0xc0, !PT ;  /* 0x0000007f14147812 */ /* 0x004fc800078ec0ff */
[----:B------:R-:W-:Y:S02]  /*20660*/  SHF.R.U32.HI R21, RZ, 0x3, R20 ;  /* 0x00000003ff157819 */ /* 0x000fe40000011614 */
[----:B------:R-:W2:Y:S02]  /*20670*/  S2R R20, SR_TID.X ;  /* 0x0000000000147919 */ /* 0x000ea40000002100 */
[----:B--2---:R-:W-:-:S05]  /*20680*/  IMAD.SHL.U32 R20, R20, 0x10, RZ ;  /* 0x0000001014147824 */ /* 0x004fca00078e00ff */
[----:B------:R-:W-:-:S05]  /*20690*/  LOP3.LUT R20, R21, 0x70, R20, 0xf8, !PT ;  /* 0x0000007015147812 */ /* 0x000fca00078ef814 */
[----:B------:R-:W-:Y:S02]  /*206a0*/  IMAD.IADD R5, R20, 0x1, R35 ;  /* 0x0000000114057824 */ /* 0x000fe400078e0223 */
[----:B------:R0:W5:Y:S02]  /*206b0*/  LDL R20, [R1] ;  /* 0x0000000001147983 */ /* 0x0001640000100800 */
[----:B-1----:R-:W-:-:S04]  /*206c0*/  @P0 IMAD.HI.U32 R6, R5, R6, RZ ;  /* 0x0000000605060227 */ /* 0x002fc800078e00ff */
[----:B------:R-:W-:Y:S01]  /*206d0*/  IMAD.MOV.U32 R4, RZ, RZ, R5 ;  /* 0x000000ffff047224 */ /* 0x000fe200078e0005 */
[----:B----4-:R-:W-:Y:S01]  /*206e0*/  @P0 SHF.R.U32.HI R4, RZ, R0, R6 ;  /* 0x00000000ff040219 */ /* 0x010fe20000011606 */
[----:B------:R-:W1:Y:S04]  /*206f0*/  S2R R21, SR_TID.X ;  /* 0x0000000000157919 */ /* 0x000e680000002100 */
        /* <DEDUP_REMOVED lines=13> */
[----:B---3--:R-:W-:Y:S01]  /*207d0*/  IMAD.SHL.U32 R9, R9, 0x8, RZ ;  /* 0x0000000809097824 */ /* 0x008fe200078e00ff */
[C---:B------:R-:W-:Y:S01]  /*207e0*/  LEA R0, P0, R2.reuse, UR4, 0x1 ;  /* 0x0000000402007c11 */ /* 0x040fe2000f8008ff */
[----:B------:R-:W-:Y:S01]  /*207f0*/  IMAD.IADD R4, R3, 0x1, R4 ;  /* 0x0000000103047824 */ /* 0x000fe200078e0204 */
[----:B------:R-:W-:Y:S02]  /*20800*/  ULDC UR4, c[0x0][0x2b8] ;  /* 0x0000ae0000047ab9 */ /* 0x000fe40000000800 */
[----:B------:R-:W-:Y:S02]  /*20810*/  LOP3.LUT R9, R9, 0x38, RZ, 0xc0, !PT ;  /* 0x0000003809097812 */ /* 0x000fe400078ec0ff */
[----:B------:R-:W-:Y:S01]  /*20820*/  LEA.HI.X R4, R2, UR5, R4, 0x1, P0 ;  /* 0x0000000502047c11 */ /* 0x000fe200080f0c04 */
[----:B------:R-:W-:Y:S01]  /*20830*/  UMOV UR5, 0xffffffff ;  /* 0xffffffff00057882 */ /* 0x000fe20000000000 */
[----:B-1----:R-:W-:-:S02]  /*20840*/  LOP3.LUT R21, R21, 0x7f, RZ, 0xc0, !PT ;  /* 0x0000007f15157812 */ /* 0x002fc400078ec0ff */
[----:B------:R-:W-:Y:S02]  /*20850*/  ISETP.GE.AND P1, PT, R9, UR4, PT ;  /* 0x0000000409007c0c */ /* 0x000fe4000bf26270 */
[----:B------:R-:W-:Y:S01]  /*20860*/  SHF.R.U32.HI R10, RZ, 0x3, R21 ;  /* 0x00000003ff0a7819 */ /* 0x000fe20000011615 */
[----:B0-----:R-:W-:Y:S10]  /*20870*/  BRA.DIV UR5, `(.L_x_3154) ;  /* 0x0000005e05507947 */ /* 0x001ff4000b800000 */
        /* <DEDUP_REMOVED lines=74> */
.L_x_3342:
        /* <DEDUP_REMOVED lines=10> */
.L_x_3155:
        /* <DEDUP_REMOVED lines=18> */
.L_x_3343:
[----:B------:R-:W-:Y:S05]  /*20ee0*/  BSYNC B0 ;  /* 0x0000000000007941 */ /* 0x000fea0003800000 */
.L_x_3156:
[----:B------:R-:W-:-:S05]  /*20ef0*/  IMAD.U32 R2, RZ, RZ, UR38 ;  /* 0x00000026ff027e24 */ /* 0x000fca000f8e00ff */
[----:B------:R-:W-:-:S13]  /*20f00*/  ISETP.NE.AND P0, PT, R2, 0x3, PT ;  /* 0x000000030200780c */ /* 0x000fda0003f05270 */
[----:B------:R-:W-:Y:S05]  /*20f10*/  @!P0 BRA `(.L_x_3158) ;  /* 0x0000000000048947 */ /* 0x000fea0003800000 */
[----:B------:R-:W-:Y:S01]  /*20f20*/  BPT.TRAP 0x1 ;  /* 0x000000040000795c */ /* 0x000fe20000300000 */
.L_x_3158:
[----:B0-----:R-:W-:Y:S01]  /*20f30*/  SHF.L.U32 R0, R23, 0x1f, RZ ;  /* 0x0000001f17007819 */ /* 0x001fe200000006ff */
[----:B------:R-:W-:Y:S03]  /*20f40*/  BSSY B0, `(.L_x_3159) ;  /* 0x0000003000007945 */ /* 0x000fe60003800000 */
[----:B------:R-:W0:Y:S02]  /*20f50*/  SYNCS.PHASECHK.TRANS64.TRYWAIT P0, [R33+URZ+0x22860], R0 ;  /* 0x02286000210075a7 */ /* 0x000e24000800017f */
[----:B0-----:R-:W-:Y:S05]  /*20f60*/  @!P0 BRA `(.L_x_3160) ;  /* 0x00000060004c8947 */ /* 0x001fea0003800000 */
.L_x_3344:
[----:B------:R-:W-:Y:S05]  /*20f70*/  BSYNC B0 ;  /* 0x0000000000007941 */ /* 0x000fea0003800000 */
.L_x_3159:
[----:B------:R-:W0:Y:S01]  /*20f80*/  LDL.LU R2, [R1+0x24] ;  /* 0x0000240001027983 */ /* 0x000e220000300800 */
[----:B------:R-:W-:Y:S01]  /*20f90*/  ULDC.64 UR4, c[0x0][0x328] ;  /* 0x0000ca0000047ab9 */ /* 0x000fe20000000a00 */
[----:B------:R-:W-:Y:S02]  /*20fa0*/  ULDC.64 UR6, c[0x0][0x318] ;  /* 0x0000c60000067ab9 */ /* 0x000fe40000000a00 */
[----:B------:R-:W2:Y:S01]  /*20fb0*/  LDL.LU R4, [R1+0x28] ;  /* 0x0000280001047983 */ /* 0x000ea20000300800 */
[----:B0-----:R-:W-:Y:S02]  /*20fc0*/  IMAD R0, R2, UR4, RZ ;  /* 0x0000000402007c24 */ /* 0x001fe4000f8e02ff */
[----:B------:R-:W-:-:S04]  /*20fd0*/  IMAD.WIDE.U32 R2, R37, UR4, RZ ;  /* 0x0000000425027c25 */ /* 0x000fc8000f8e00ff */
        /* <DEDUP_REMOVED lines=87> */
.L_x_3358:
        /* <DEDUP_REMOVED lines=15> */
.L_x_3162:
        /* <DEDUP_REMOVED lines=11> */
.L_x_3163:
[----:B------:R-:W2:Y:S01]  /*216f0*/  LDL.LU R2, [R1+0x1c] ;  /* 0x00001c0001027983 */ /* 0x000ea20000300800 */
[----:B------:R0:W-:Y:S01]  /*21700*/  SYNCS.ARRIVE.TRANS64.A1T0 RZ, [R33+URZ+0x22850], RZ ;  /* 0x022850ff21ff79a7 */ /* 0x0001e2000810003f */
[----:B------:R-:W-:Y:S01]  /*21710*/  BSSY B0, `(.L_x_3164) ;  /* 0x00000dc000007945 */ /* 0x000fe20003800000 */
[----:B--2---:R-:W-:-:S05]  /*21720*/  VIADD R10, R2, 0xfffffffe ;  /* 0xfffffffe020a7836 */ /* 0x004fca0000000000 */
[----:B------:R-:W-:-:S13]  /*21730*/  ISETP.GE.AND P0, PT, R10, R30, PT ;  /* 0x0000001e0a00720c */ /* 0x000fda0003f06270 */
[----:B0-----:R-:W-:Y:S05]  /*21740*/  @!P0 BRA `(.L_x_3165) ;  /* 0x0000000c00608947 */ /* 0x001fea0003800000 */
.L_x_3178:
[----:B0-----:R-:W0:Y:S01]  /*21750*/  S2R R2, SR_TID.X ;  /* 0x0000000000027919 */ /* 0x001e220000002100 */
[----:B------:R-:W1:Y:S01]  /*21760*/  LDC R8, c[0x0][0x430] ;  /* 0x00010c00ff087b82 */ /* 0x000e620000000800 */
[----:B------:R-:W-:Y:S01]  /*21770*/  IMAD R9, R10, 0x60, R31 ;  /* 0x000000600a097824 */ /* 0x000fe200078e021f */
[----:B--2---:R-:W2:Y:S01]  /*21780*/  S2R R4, SR_TID.X ;  /* 0x0000000000047919 */ /* 0x004ea20000002100 */
        /* <DEDUP_REMOVED lines=12> */
[----:B---3--:R-:W3:Y:S01]  /*21850*/  @!P1 LDC.64 R6, c[0x0][0x418] ;  /* 0x00010600ff069b82 */ /* 0x008ee20000000a00 */
[----:B-1----:R-:W-:-:S05]  /*21860*/  @P0 IMAD.HI.U32 R2, R9, R2, RZ ;  /* 0x0000000209020227 */ /* 0x002fca00078e00ff */
[----:B0-----:R-:W-:-:S04]  /*21870*/  @P0 SHF.R.U32.HI R11, RZ, R3, R2 ;  /* 0x00000003ff0b0219 */ /* 0x001fc80000011602 */
[----:B------:R-:W-:Y:S01]  /*21880*/  @!P1 SHF.R.S32.HI R3, RZ, 0x1f, R11 ;  /* 0x0000001fff039819 */ /* 0x000fe2000001140b */
[----:B--2---:R-:W-:-:S04]  /*21890*/  @!P1 IMAD R2, R32, R4, RZ ;  /* 0x0000000420029224 */ /* 0x004fc800078e02ff */
[----:B------:R-:W-:Y:S02]  /*218a0*/  @!P1 IMAD R5, R25, R5, R2 ;  /* 0x0000000519059224 */ /* 0x000fe400078e0202 */
[----:B------:R-:W-:-:S04]  /*218b0*/  @!P1 IMAD.MOV.U32 R2, RZ, RZ, R11 ;  /* 0x000000ffff029224 */ /* 0x000fc800078e000b */
[----:B------:R-:W-:-:S04]  /*218c0*/  @!P1 IMAD.WIDE.U32 R2, R25, R4, R2 ;  /* 0x0000000419029225 */ /* 0x000fc800078e0002 */
[----:B------:R-:W-:Y:S01]  /*218d0*/  @!P1 IMAD.IADD R5, R5, 0x1, R3 ;  /* 0x0000000105059824 */ /* 0x000fe200078e0203 */
[C---:B---3--:R-:W-:Y:S01]  /*218e0*/  @!P1 LEA R6, P0, R2.reuse, R6, 0x2 ;  /* 0x0000000602069211 */ /* 0x048fe200078010ff */
[----:B------:R-:W-:Y:S02]  /*218f0*/  IMAD.MOV.U32 R4, RZ, RZ, RZ ;  /* 0x000000ffff047224 */ /* 0x000fe400078e00ff */
[----:B------:R-:W-:Y:S01]  /*21900*/  IMAD.U32 R12, RZ, RZ, UR38 ;  /* 0x00000026ff0c7e24 */ /* 0x000fe2000f8e00ff */
[----:B------:R-:W-:Y:S02]  /*21910*/  @!P1 LEA.HI.X R7, R2, R7, R5, 0x2, P0 ;  /* 0x0000000702079211 */ /* 0x000fe400000f1405 */
[----:B------:R-:W-:-:S03]  /*21920*/  ISETP.NE.AND P0, PT, R19, 0x2, PT ;  /* 0x000000021300780c */ /* 0x000fc60003f05270 */
[----:B------:R0:W5:Y:S01]  /*21930*/  @!P1 LDG.E R4, desc[UR52][R6.64] ;  /* 0x0000003406049981 */ /* 0x000162000c1e1900 */
[----:B------:R-:W-:Y:S01]  /*21940*/  ISETP.NE.AND P1, PT, R12, 0x3, PT ;  /* 0x000000030c00780c */ /* 0x000fe20003f25270 */
[----:B------:R-:W-:Y:S01]  /*21950*/  IMAD.MOV.U32 R3, RZ, RZ, R10 ;  /* 0x000000ffff037224 */ /* 0x000fe200078e000a */
[----:B------:R-:W-:Y:S01]  /*21960*/  SEL R2, RZ, 0x1, P0 ;  /* 0x00000001ff027807 */ /* 0x000fe20000000000 */
[----:B------:R-:W-:Y:S01]  /*21970*/  IMAD.MOV R5, RZ, RZ, -R11 ;  /* 0x000000ffff057224 */ /* 0x000fe200078e0a0b */
[----:B------:R-:W-:Y:S05]  /*21980*/  YIELD ;  /* 0x0000000000007946 */ /* 0x000fea0003800000 */
[----:B------:R-:W-:Y:S01]  /*21990*/  SEL R19, R19, RZ, P0 ;  /* 0x000000ff13137207 */ /* 0x000fe20000000000 */
[----:B------:R-:W-:Y:S01]  /*219a0*/  IMAD R5, R8, R5, R9 ;  /* 0x0000000508057224 */ /* 0x000fe200078e0209 */
[----:B------:R-:W-:Y:S01]  /*219b0*/  LOP3.LUT R23, R23, R2, RZ, 0x3c, !PT ;  /* 0x0000000217177212 */ /* 0x000fe200078e3cff */
[----:B------:R-:W-:Y:S01]  /*219c0*/  VIADD R10, R10, 0xffffffff ;  /* 0xffffffff0a0a7836 */ /* 0x000fe20000000000 */
[----:B------:R-:W-:Y:S01]  /*219d0*/  ISETP.GT.AND P2, PT, R3, R30, PT ;  /* 0x0000001e0300720c */ /* 0x000fe20003f44270 */
[----:B0-----:R-:W-:-:S12]  /*219e0*/  @!P1 BRA `(.L_x_3166) ;  /* 0x0000000000049947 */ /* 0x001fd80003800000 */
[----:B------:R-:W-:Y:S01]  /*219f0*/  BPT.TRAP 0x1 ;  /* 0x000000040000795c */ /* 0x000fe20000300000 */
.L_x_3166:
[----:B------:R-:W-:Y:S01]  /*21a00*/  IMAD R6, R19, 0x8, R17 ;  /* 0x0000000813067824 */ /* 0x000fe200078e0211 */
[----:B------:R-:W-:Y:S01]  /*21a10*/  SHF.L.U32 R22, R23, 0x1f, RZ ;  /* 0x0000001f17167819 */ /* 0x000fe200000006ff */
[----:B------:R-:W-:Y:S01]  /*21a20*/  BSSY B1, `(.L_x_3167) ;  /* 0x0000004000017945 */ /* 0x000fe20003800000 */
[----:B------:R-:W-:Y:S02]  /*21a30*/  SHF.R.S32.HI R20, RZ, 0x1f, R5 ;  /* 0x0000001fff147819 */ /* 0x000fe40000011405 */
[----:B------:R-:W0:Y:S02]  /*21a40*/  SYNCS.PHASECHK.TRANS64.TRYWAIT P0, [R6+URZ+0x22840], R22 ;  /* 0x02284016060075a7 */ /* 0x000e24000800017f */
[----:B0-----:R-:W-:Y:S05]  /*21a50*/  @!P0 BRA `(.L_x_3168) ;  /* 0x0000005c00ec8947 */ /* 0x001fea0003800000 */
.L_x_3359:
[----:B------:R-:W-:Y:S05]  /*21a60*/  BSYNC B1 ;  /* 0x0000000000017941 */ /* 0x000fea0003800000 */
.L_x_3167:
        /* <DEDUP_REMOVED lines=50> */
.L_x_3373:
        /* <DEDUP_REMOVED lines=8> */
.L_x_3170:
[----:B------:R-:W-:Y:S02]  /*21e10*/  PLOP3.LUT P1, PT, P1, P0, PT, 0xa2, 0x0 ;  /* 0x000000000000781c */ /* 0x000fe40000f21472 */
[----:B------:R-:W-:-:S08]  /*21e20*/  @P0 R2UR P1, UR4, R6 ;  /* 0x00000000060402ca */ /* 0x000fd00000020000 */
[----:B------:R-:W-:-:S05]  /*21e30*/  @P0 PLOP3.LUT P0, PT, P1, PT, PT, 0x80, 0x0 ;  /* 0x000000000000081c */ /* 0x000fca0000f0f070 */
[----:B------:R-:W-:Y:S01]  /*21e40*/  @!P1 SYNCS.ARRIVE.TRANS64.RED.A0T1 RZ, [UR4+0x22830], RZ ;  /* 0x022830ffffff99a7 */ /* 0x000fe20008200404 */
[----:B------:R-:W-:Y:S07]  /*21e50*/  @!P1 ARRIVES.LDGSTSBAR.64.TRANSCNT [UR4+0x22830] ;  /* 0x02283000ff0099b0 */ /* 0x000fee0008000a84 */
[----:B------:R-:W-:Y:S05]  /*21e60*/  @P0 BRA.U.ANY `(.L_x_3170) ;  /* 0xfffffffd00e80947 */ /* 0x000fea000393ffff */
[----:B------:R-:W-:Y:S01]  /*21e70*/  NOP ;  /* 0x0000000000007918 */ /* 0x000fe20000000000 */
[----:B--2---:R-:W-:-:S05]  /*21e80*/  IMAD.U32 R2, RZ, RZ, UR38 ;  /* 0x00000026ff027e24 */ /* 0x004fca000f8e00ff */
[----:B------:R-:W-:-:S13]  /*21e90*/  ISETP.NE.AND P3, PT, R2, 0x3, PT ;  /* 0x000000030200780c */ /* 0x000fda0003f65270 */
[----:B------:R-:W-:Y:S05]  /*21ea0*/  @!P3 BRA `(.L_x_3171) ;  /* 0x000000000004b947 */ /* 0x000fea0003800000 */
[----:B------:R-:W-:Y:S01]  /*21eb0*/  BPT.TRAP 0x1 ;  /* 0x000000040000795c */ /* 0x000fe20000300000 */
.L_x_3171:
[----:B------:R2:W-:Y:S01]  /*21ec0*/  SYNCS.ARRIVE.TRANS64.A1T0 RZ, [R6+URZ+0x22830], RZ ;  /* 0x022830ff06ff79a7 */ /* 0x0005e2000810003f */
[----:B------:R-:W-:Y:S05]  /*21ed0*/  @!P3 BRA `(.L_x_3172) ;  /* 0x000000000004b947 */ /* 0x000fea0003800000 */
[----:B------:R-:W-:Y:S01]  /*21ee0*/  BPT.TRAP 0x1 ;  /* 0x000000040000795c */ /* 0x000fe20000300000 */
.L_x_3172:
[----:B------:R-:W3:Y:S01]  /*21ef0*/  SYNCS.PHASECHK.TRANS64.TRYWAIT P0, [R6+URZ+0x22860], R22 ;  /* 0x02286016060075a7 */ /* 0x000ee2000800017f */
[----:B------:R-:W-:Y:S04]  /*21f00*/  BSSY B1, `(.L_x_3173) ;  /* 0x0000002000017945 */ /* 0x000fe80003800000 */
[----:B---3--:R-:W-:Y:S05]  /*21f10*/  @!P0 BRA `(.L_x_3174) ;  /* 0x0000006000748947 */ /* 0x008fea0003800000 */
.L_x_3374:
[----:B------:R-:W-:Y:S05]  /*21f20*/  BSYNC B1 ;  /* 0x0000000000017941 */ /* 0x000fea0003800000 */
.L_x_3173:
[----:B------:R-:W-:Y:S01]  /*21f30*/  ULDC.64 UR4, c[0x0][0x328] ;  /* 0x0000ca0000047ab9 */ /* 0x000fe20000000a00 */
[----:B------:R-:W-:Y:S01]  /*21f40*/  ULDC.64 UR6, c[0x0][0x318] ;  /* 0x0000c60000067ab9 */ /* 0x000fe20000000a00 */
[----:B------:R-:W-:Y:S01]  /*21f50*/  IMAD R20, R20, UR4, RZ ;  /* 0x0000000414147c24 */ /* 0x000fe2000f8e02ff */
[C---:B------:R-:W-:Y:S01]  /*21f60*/  LOP3.LUT P5, RZ, R16.reuse, 0x10, RZ, 0xc0, !PT ;  /* 0x0000001010ff7812 */ /* 0x040fe200078ac0ff */
[C---:B------:R-:W-:Y:S01]  /*21f70*/  IMAD.WIDE.U32 R2, R5.reuse, UR4, RZ ;  /* 0x0000000405027c25 */ /* 0x040fe2000f8e00ff */
[C---:B------:R-:W-:Y:S02]  /*21f80*/  LOP3.LUT P4, RZ, R16.reuse, 0x8, RZ, 0xc0, !PT ;  /* 0x0000000810ff7812 */ /* 0x040fe4000788c0ff */
[C---:B------:R-:W-:Y:S01]  /*21f90*/  LOP3.LUT P3, RZ, R16.reuse, 0x4, RZ, 0xc0, !PT ;  /* 0x0000000410ff7812 */ /* 0x040fe2000786c0ff */
[----:B------:R-:W-:Y:S01]  /*21fa0*/  IMAD R7, R5, UR5, R20 ;  /* 0x0000000505077c24 */ /* 0x000fe2000f8e0214 */
[----:B------:R-:W-:Y:S01]  /*21fb0*/  ULDC.64 UR4, c[0x0][0x338] ;  /* 0x0000ce0000047ab9 */ /* 0x000fe20000000a00 */
[----:B------:R-:W-:Y:S01]  /*21fc0*/  LOP3.LUT P1, RZ, R16, 0x2, RZ, 0xc0, !PT ;  /* 0x0000000210ff7812 */ /* 0x000fe2000782c0ff */
[----:B------:R-:W-:-:S02]  /*21fd0*/  IMAD R21, R21, UR4, RZ ;  /* 0x0000000415157c24 */ /* 0x000fc4000f8e02ff */
[----:B------:R-:W-:Y:S02]  /*21fe0*/  IMAD.IADD R3, R3, 0x1, R7 ;  /* 0x0000000103037824 */ /* 0x000fe400078e0207 */
[C---:B------:R-:W-:Y:S02]  /*21ff0*/  IMAD R21, R4.reuse, UR5, R21 ;  /* 0x0000000504157c24 */ /* 0x040fe4000f8e0215 */
[----:B------:R-:W-:Y:S01]  /*22000*/  IMAD.WIDE.U32 R2, R4, UR4, R2 ;  /* 0x0000000404027c25 */ /* 0x000fe2000f8e0002 */
[----:B------:R-:W-:-:S03]  /*22010*/  ULDC.64 UR4, c[0x0][0x330] ;  /* 0x0000cc0000047ab9 */ /* 0x000fc60000000a00 */
[----:B------:R-:W-:Y:S02]  /*22020*/  IMAD.IADD R3, R3, 0x1, R21 ;  /* 0x0000000103037824 */ /* 0x000fe400078e0215 */
[----:B------:R-:W-:Y:S02]  /*22030*/  IMAD R7, R19, 0x6000, R29 ;  /* 0x0000600013077824 */ /* 0x000fe400078e021d */
[----:B------:R-:W-:Y:S01]  /*22040*/  IMAD.WIDE.U32 R2, R26, UR4, R2 ;  /* 0x000000041a027c25 */ /* 0x000fe2000f8e0002 */
[----:B------:R-:W-:-:S03]  /*22050*/  UMOV UR4, 0xffffffff ;  /* 0xffffffff00047882 */ /* 0x000fc60000000000 */
[----:B------:R-:W-:Y:S01]  /*22060*/  IMAD R9, R26, UR5, R3 ;  /* 0x000000051a097c24 */ /* 0x000fe2000f8e0203 */
[----:B-1----:R-:W-:-:S04]  /*22070*/  LEA R8, P0, R2, UR6, 0x1 ;  /* 0x0000000602087c11 */ /* 0x002fc8000f8008ff */
[----:B------:R-:W-:Y:S01]  /*22080*/  LEA.HI.X R9, R2, UR7, R9, 0x1, P0 ;  /* 0x0000000702097c11 */ /* 0x000fe200080f0c09 */
[----:B------:R-:W-:Y:S08]  /*22090*/  BRA.DIV UR4, `(.L_x_3175) ;  /* 0x0000006204287947 */ /* 0x000ff0000b800000 */
[----:B------:R-:W1:Y:S01]  /*220a0*/  SHFL.IDX PT, R14, R8, RZ, 0x181f ;  /* 0x00181fff080e7589 */ /* 0x000e6200000e0000 */
[----:B------:R-:W-:-:S03]  /*220b0*/  IMAD R7, R7, 0x2, R17 ;  /* 0x0000000207077824 */ /* 0x000fc600078e0211 */
[----:B------:R-:W4:Y:S04]  /*220c0*/  SHFL.IDX PT, R3, R9, RZ, 0x181f ;  /* 0x00181fff09037589 */ /* 0x000f2800000e0000 */
[----:B------:R-:W-:Y:S04]  /*220d0*/  SHFL.IDX PT, R5, R9, 0x1, 0x181f ;  /* 0x00381f0009057f89 */ /* 0x000fe800000e0000 */
[----:B------:R-:W-:Y:S01]  /*220e0*/  SHFL.IDX PT, R20, R9, 0x2, 0x181f ;  /* 0x00581f0009147f89 */ /* 0x000fe200000e0000 */
[----:B-1----:R-:W-:-:S03]  /*220f0*/  IADD3 R2, P0, R14, R0, RZ ;  /* 0x000000000e027210 */ /* 0x002fc60007f1e0ff */
[----:B------:R-:W1:Y:S02]  /*22100*/  SHFL.IDX PT, R14, R8, 0x1, 0x181f ;  /* 0x00381f00080e7f89 */ /* 0x000e6400000e0000 */
[----:B----4-:R-:W-:-:S05]  /*22110*/  IMAD.X R3, RZ, RZ, R3, P0 ;  /* 0x000000ffff037224 */ /* 0x010fca00000e0603 */
[----:B------:R-:W-:Y:S04]  /*22120*/  LDGSTS.E.BYPASS.LTC128B.128 [R7+0x400], desc[UR52][R2.64], !P5 ;  /* 0x0040000002077fae */ /* 0x000fe8000e901d74 */
[----:B------:R-:W-:Y:S04]  /*22130*/  LDGSTS.E.BYPASS.LTC128B.128 [R7+0x3400], desc[UR52][R2.64+0x80], !P4 ;  /* 0x0340008002077fae */ /* 0x000fe8000e101d74 */
[----:B------:R-:W-:Y:S04]  /*22140*/  LDGSTS.E.BYPASS.LTC128B.128 [R7+0x6400], desc[UR52][R2.64+0x100], !P3 ;  /* 0x0640010002077fae */ /* 0x000fe8000d901d74 */
[----:B------:R4:W-:Y:S01]  /*22150*/  LDGSTS.E.BYPASS.LTC128B.128 [R7+0x9400], desc[UR52][R2.64+0x180], !P1 ;  /* 0x0940018002077fae */ /* 0x0009e2000c901d74 */
[----:B-1----:R-:W-:-:S03]  /*22160*/  IADD3 R4, P0, R14, R0, RZ ;  /* 0x000000000e047210 */ /* 0x002fc60007f1e0ff */
[----:B------:R-:W4:Y:S02]  /*22170*/  SHFL.IDX PT, R14, R8, 0x2, 0x181f ;  /* 0x00581f00080e7f89 */ /* 0x000f2400000e0000 */
[----:B------:R-:W-:-:S05]  /*22180*/  IMAD.X R5, RZ, RZ, R5, P0 ;  /* 0x000000ffff057224 */ /* 0x000fca00000e0605 */
[----:B------:R-:W-:Y:S04]  /*22190*/  LDGSTS.E.BYPASS.LTC128B.128 [R7+0xc00], desc[UR52][R4.64], !P5 ;  /* 0x00c0000004077fae */ /* 0x000fe8000e901d74 */
[----:B------:R-:W-:Y:S04]  /*221a0*/  LDGSTS.E.BYPASS.LTC128B.128 [R7+0x3c00], desc[UR52][R4.64+0x80], !P4 ;  /* 0x03c0008004077fae */ /* 0x000fe8000e101d74 */
[----:B------:R-:W-:Y:S04]  /*221b0*/  LDGSTS.E.BYPASS.LTC128B.128 [R7+0x6c00], desc[UR52][R4.64+0x100], !P3 ;  /* 0x06c0010004077fae */ /* 0x000fe8000d901d74 */
[----:B------:R1:W-:Y:S01]  /*221c0*/  LDGSTS.E.BYPASS.LTC128B.128 [R7+0x9c00], desc[UR52][R4.64+0x180], !P1 ;  /* 0x09c0018004077fae */ /* 0x0003e2000c901d74 */
[----:B----4-:R-:W-:-:S03]  /*221d0*/  IADD3 R2, P0, R14, R0, RZ ;  /* 0x000000000e027210 */ /* 0x010fc60007f1e0ff */
[----:B------:R-:W4:Y:S02]  /*221e0*/  SHFL.IDX PT, R14, R8, 0x3, 0x181f ;  /* 0x00781f00080e7f89 */ /* 0x000f2400000e0000 */
[----:B------:R-:W-:Y:S02]  /*221f0*/  IMAD.X R3, RZ, RZ, R20, P0 ;  /* 0x000000ffff037224 */ /* 0x000fe400000e0614 */
[----:B------:R-:W-:Y:S04]  /*22200*/  SHFL.IDX PT, R20, R9, 0x4, 0x181f ;  /* 0x00981f0009147f89 */ /* 0x000fe800000e0000 */
[----:B-1----:R-:W1:Y:S04]  /*22210*/  SHFL.IDX PT, R5, R9, 0x3, 0x181f ;  /* 0x00781f0009057f89 */ /* 0x002e6800000e0000 */
[----:B------:R-:W-:Y:S04]  /*22220*/  LDGSTS.E.BYPASS.LTC128B.128 [R7+0x1400], desc[UR52][R2.64], !P5 ;  /* 0x0140000002077fae */ /* 0x000fe8000e901d74 */
[----:B------:R-:W-:Y:S04]  /*22230*/  LDGSTS.E.BYPASS.LTC128B.128 [R7+0x4400], desc[UR52][R2.64+0x80], !P4 ;  /* 0x0440008002077fae */ /* 0x000fe8000e101d74 */
[----:B------:R-:W-:Y:S01]  /*22240*/  LDGSTS.E.BYPASS.LTC128B.128 [R7+0x7400], desc[UR52][R2.64+0x100], !P3 ;  /* 0x0740010002077fae */ /* 0x000fe2000d901d74 */
[----:B----4-:R-:W-:-:S03]  /*22250*/  IADD3 R4, P0, R14, R0, RZ ;  /* 0x000000000e047210 */ /* 0x010fc60007f1e0ff */
[----:B------:R4:W-:Y:S04]  /*22260*/  LDGSTS.E.BYPASS.LTC128B.128 [R7+0xa400], desc[UR52][R2.64+0x180], !P1 ;  /* 0x0a40018002077fae */ /* 0x0009e8000c901d74 */
[----:B------:R-:W4:Y:S01]  /*22270*/  SHFL.IDX PT, R14, R8, 0x4, 0x181f ;  /* 0x00981f00080e7f89 */ /* 0x000f2200000e0000 */
[----:B-1----:R-:W-:-:S03]  /*22280*/  IMAD.X R5, RZ, RZ, R5, P0 ;  /* 0x000000ffff057224 */ /* 0x002fc600000e0605 */
[----:B------:R-:W1:Y:S04]  /*22290*/  SHFL.IDX PT, R9, R9, 0x5, 0x181f ;  /* 0x00b81f0009097f89 */ /* 0x000e6800000e0000 */
[----:B------:R0:W-:Y:S04]  /*222a0*/  LDGSTS.E.BYPASS.LTC128B.128 [R7+0x1c00], desc[UR52][R4.64], !P5 ;  /* 0x01c0000004077fae */ /* 0x0001e8000e901d74 */
[----:B------:R0:W-:Y:S04]  /*222b0*/  LDGSTS.E.BYPASS.LTC128B.128 [R7+0x4c00], desc[UR52][R4.64+0x80], !P4 ;  /* 0x04c0008004077fae */ /* 0x0001e8000e101d74 */
[----:B------:R0:W-:Y:S04]  /*222c0*/  LDGSTS.E.BYPASS.LTC128B.128 [R7+0x7c00], desc[UR52][R4.64+0x100], !P3 ;  /* 0x07c0010004077fae */ /* 0x0001e8000d901d74 */
[----:B------:R0:W-:Y:S01]  /*222d0*/  LDGSTS.E.BYPASS.LTC128B.128 [R7+0xac00], desc[UR52][R4.64+0x180], !P1 ;  /* 0x0ac0018004077fae */ /* 0x0001e2000c901d74 */
[----:B----4-:R-:W-:-:S03]  /*222e0*/  IADD3 R2, P0, R14, R0, RZ ;  /* 0x000000000e027210 */ /* 0x010fc60007f1e0ff */
[----:B------:R0:W4:Y:S02]  /*222f0*/  SHFL.IDX PT, R14, R8, 0x5, 0x181f ;  /* 0x00b81f00080e7f89 */ /* 0x00012400000e0000 */
[----:B------:R-:W-:-:S05]  /*22300*/  IMAD.X R3, RZ, RZ, R20, P0 ;  /* 0x000000ffff037224 */ /* 0x000fca00000e0614 */
[----:B------:R0:W-:Y:S04]  /*22310*/  LDGSTS.E.BYPASS.LTC128B.128 [R7+0x2400], desc[UR52][R2.64], !P5 ;  /* 0x0240000002077fae */ /* 0x0001e8000e901d74 */
[----:B------:R0:W-:Y:S04]  /*22320*/  LDGSTS.E.BYPASS.LTC128B.128 [R7+0x5400], desc[UR52][R2.64+0x80], !P4 ;  /* 0x0540008002077fae */ /* 0x0001e8000e101d74 */
[----:B------:R0:W-:Y:S04]  /*22330*/  LDGSTS.E.BYPASS.LTC128B.128 [R7+0x8400], desc[UR52][R2.64+0x100], !P3 ;  /* 0x0840010002077fae */ /* 0x0001e8000d901d74 */
[----:B-1----:R0:W-:Y:S02]  /*22340*/  LDGSTS.E.BYPASS.LTC128B.128 [R7+0xb400], desc[UR52][R2.64+0x180], !P1 ;  /* 0x0b40018002077fae */ /* 0x0021e4000c901d74 */
.L_x_3388:
        /* <DEDUP_REMOVED lines=11> */
.L_x_3176:
        /* <DEDUP_REMOVED lines=11> */
.L_x_3177:
[----:B------:R0:W-:Y:S01]  /*224b0*/  SYNCS.ARRIVE.TRANS64.A1T0 RZ, [R6+URZ+0x22850], RZ ;  /* 0x022850ff06ff79a7 */ /* 0x0001e2000810003f */
[----:B------:R-:W-:Y:S05]  /*224c0*/  @P2 BRA `(.L_x_3178) ;  /* 0xfffffff000a02947 */ /* 0x000fea000383ffff */
.L_x_3165:
[----:B------:R-:W-:Y:S05]  /*224d0*/  BSYNC B0 ;  /* 0x0000000000007941 */ /* 0x000fea0003800000 */
.L_x_3164:
[----:B------:R-:W1:Y:S01]  /*224e0*/  S2R R2, SR_TID.X ;  /* 0x0000000000027919 */ /* 0x000e620000002100 */
[----:B------:R-:W-:Y:S01]  /*224f0*/  VIADD R19, R19, 0x1 ;  /* 0x0000000113137836 */ /* 0x000fe20000000000 */
[----:B------:R-:W-:Y:S04]  /*22500*/  BSSY B0, `(.L_x_3179) ;  /* 0x0000012000007945 */ /* 0x000fe80003800000 */
[----:B------:R-:W-:-:S04]  /*22510*/  ISETP.NE.AND P0, PT, R19, 0x2, PT ;  /* 0x000000021300780c */ /* 0x000fc80003f05270 */
[----:B------:R-:W-:Y:S02]  /*22520*/  SEL R0, RZ, 0x1, P0 ;  /* 0x00000001ff007807 */ /* 0x000fe40000000000 */
        /* <DEDUP_REMOVED lines=15> */
.L_x_3180:
[----:B------:R-:W-:Y:S05]  /*22620*/  BSYNC B0 ;  /* 0x0000000000007941 */ /* 0x000fea0003800000 */
.L_x_3179:
[----:B------:R-:W-:Y:S02]  /*22630*/  LOP3.LUT R23, R23, R0, RZ, 0x3c, !PT ;  /* 0x0000000017177212 */ /* 0x000fe400078e3cff */
[----:B------:R-:W-:-:S07]  /*22640*/  SEL R19, R19, RZ, P0 ;  /* 0x000000ff13137207 */ /* 0x000fce0000000000 */
.L_x_3139:
[----:B------:R-:W-:Y:S05]  /*22650*/  BSYNC B7 ;  /* 0x0000000000077941 */ /* 0x000fea0003800000 */
.L_x_3137:
[----:B------:R-:W-:-:S13]  /*22660*/  LOP3.LUT P0, RZ, R16, 0x80, RZ, 0xc0, !PT ;  /* 0x0000008010ff7812 */ /* 0x000fda000780c0ff */
[----:B------:R-:W-:Y:S05]  /*22670*/  @!P0 BRA `(.L_x_3181) ;  /* 0x0000000000248947 */ /* 0x000fea0003800000 */
[----:B------:R-:W-:Y:S05]  /*22680*/  WARPSYNC.ALL ;  /* 0x0000000000007948 */ /* 0x000fea0003800000 */
[----:B------:R-:W4:Y:S08]  /*22690*/  S2UR UR5, SR_CgaCtaId ;  /* 0x00000000000579c3 */ /* 0x000f300000008800 */
[----:B------:R-:W-:Y:S06]  /*226a0*/  BAR.SYNC.DEFER_BLOCKING 0x5, 0x180 ;  /* 0x0146000000007b1d */ /* 0x000fec0000010000 */
[----:B------:R-:W-:-:S02]  /*226b0*/  UMOV UR4, 0x400 ;  /* 0x0000040000047882 */ /* 0x000fc40000000000 */
[----:B----4-:R-:W-:-:S06]  /*226c0*/  ULEA UR4, UR5, UR4, 0x18 ;  /* 0x0000000405047291 */ /* 0x010fcc000f8ec03f */
[----:B0-----:R-:W-:-:S05]  /*226d0*/  IMAD.U32 R17, RZ, RZ, UR4 ;  /* 0x00000004ff117e24 */ /* 0x001fca000f8e00ff */
[----:B------:R4:W0:Y:S01]  /*226e0*/  LDS.128 R24, [R17+0x228d0] ;  /* 0x0228d00011187984 */ /* 0x0008220000000c00 */
[----:B------:R-:W-:Y:S06]  /*226f0*/  BAR.ARV 0x4, 0x180 ;  /* 0x0106000000007b1d */ /* 0x000fec0000002000 */
[----:B------:R-:W-:Y:S05]  /*22700*/  BRA `(.L_x_3182) ;  /* 0x0000000c00d47947 */ /* 0x000fea0003800000 */
.L_x_3181:
[----:B------:R-:W4:Y:S01]  /*22710*/  S2R R8, SR_TID.X ;  /* 0x0000000000087919 */ /* 0x000f220000002100 */
[----:B------:R-:W-:Y:S01]  /*22720*/  UMOV UR4, 0xffffffff ;  /* 0xffffffff00047882 */ /* 0x000fe20000000000 */
[----:B----4-:R-:W-:-:S04]  /*22730*/  LOP3.LUT R8, R8, 0x1f, RZ, 0xc0, !PT ;  /* 0x0000001f08087812 */ /* 0x010fc800078ec0ff */
[----:B------:R-:W-:Y:S01]  /*22740*/  ISETP.NE.AND P0, PT, R8, 0x1f, PT ;  /* 0x0000001f0800780c */ /* 0x000fe20003f05270 */
[----:B------:R-:W-:-:S12]  /*22750*/  BRA.DIV UR4, `(.L_x_3183) ;  /* 0x0000006204407947 */ /* 0x000fd8000b800000 */
[----:B------:R-:W-:Y:S01]  /*22760*/  IMAD.IADD R7, R27, 0x1, R8 ;  /* 0x000000011b077824 */ /* 0x000fe200078e0208 */
[----:B------:R-:W-:-:S04]  /*22770*/  ULDC UR4, c[0x0][0xc3c] ;  /* 0x00030f0000047ab9 */ /* 0x000fc80000000800 */
[----:B------:R-:W-:-:S13]  /*22780*/  ISETP.GE.OR P1, PT, R7, UR4, !P0 ;  /* 0x0000000407007c0c */ /* 0x000fda000c726670 */
[----:B------:R-:W4:Y:S08]  /*22790*/  @!P1 LDC.64 R2, c[0x0][0xc80] ;  /* 0x00032000ff029b82 */ /* 0x000f300000000a00 */
[----:B------:R-:W5:Y:S01]  /*227a0*/  @!P1 LDC.64 R4, c[0x0][0xc78] ;  /* 0x00031e00ff049b82 */ /* 0x000f620000000a00 */
[----:B----4-:R-:W-:-:S05]  /*227b0*/  @!P1 IMAD.WIDE R2, R7, 0x4, R2 ;  /* 0x0000000407029825 */ /* 0x010fca00078e0202 */
[----:B0123--:R5:W2:Y:S02]  /*227c0*/  @!P1 LDG.E R6, desc[UR52][R2.64] ;  /* 0x0000003402069981 */ /* 0x00faa4000c1e1900 */
[----:B-----5:R-:W-:-:S05]  /*227d0*/  @!P1 IMAD.WIDE R2, R7, 0x4, R4 ;  /* 0x0000000407029825 */ /* 0x020fca00078e0204 */
        /* <DEDUP_REMOVED lines=30> */
.L_x_3398:
[----:B------:R-:W-:Y:S02]  /*229c0*/  ULDC UR4, c[0x0][0xc38] ;  /* 0x00030e0000047ab9 */ /* 0x000fe40000000800 */
[----:B------:R-:W-:-:S04]  /*229d0*/  IMAD.U32 R5, RZ, RZ, UR4 ;  /* 0x00000004ff057e24 */ /* 0x000fc8000f8e00ff */
[----:B-1----:R-:W-:-:S04]  /*229e0*/  IMAD R14, R14, R5, RZ ;  /* 0x000000050e0e7224 */ /* 0x002fc800078e02ff */
[----:B------:R-:W-:-:S05]  /*229f0*/  IMAD.IADD R7, R7, 0x1, R14 ;  /* 0x0000000107077824 */ /* 0x000fca00078e020e */
[----:B------:R-:W-:-:S13]  /*22a00*/  ISETP.GT.AND P6, PT, R7, R0, PT ;  /* 0x000000000700720c */ /* 0x000fda0003fc4270 */
[----:B------:R-:W-:Y:S05]  /*22a10*/  @P6 BRA `(.L_x_3184) ;  /* 0x0000000000a46947 */ /* 0x000fea0003800000 */
.L_x_3187:
        /* <DEDUP_REMOVED lines=35> */
.L_x_3406:
[----:B------:R-:W-:Y:S02]  /*22c50*/  ULDC UR4, c[0x0][0xc38] ;  /* 0x00030e0000047ab9 */ /* 0x000fe40000000800 */
[----:B------:R-:W-:-:S04]  /*22c60*/  IMAD.U32 R5, RZ, RZ, UR4 ;  /* 0x00000004ff057e24 */ /* 0x000fc8000f8e00ff */
[----:B-1----:R-:W-:-:S04]  /*22c70*/  IMAD R14, R14, R5, RZ ;  /* 0x000000050e0e7224 */ /* 0x002fc800078e02ff */
[----:B------:R-:W-:-:S05]  /*22c80*/  IMAD.IADD R7, R14, 0x1, R7 ;  /* 0x000000010e077824 */ /* 0x000fca00078e0207 */
[----:B------:R-:W-:-:S13]  /*22c90*/  ISETP.GT.AND P6, PT, R7, R0, PT ;  /* 0x000000000700720c */ /* 0x000fda0003fc4270 */
[----:B------:R-:W-:Y:S05]  /*22ca0*/  @!P6 BRA `(.L_x_3187) ;  /* 0xfffffffc005ce947 */ /* 0x000fea000383ffff */
.L_x_3184:
[----:B------:R-:W-:Y:S01]  /*22cb0*/  IMAD.IADD R7, R7, 0x1, -R14 ;  /* 0x0000000107077824 */ /* 0x000fe200078e0a0e */
[----:B------:R-:W-:-:S03]  /*22cc0*/  UMOV UR4, 0xffffffff ;  /* 0xffffffff00047882 */ /* 0x000fc60000000000 */
[----:B------:R-:W-:-:S05]  /*22cd0*/  IMAD R3, R2, R5, R7 ;  /* 0x0000000502037224 */ /* 0x000fca00078e0207 */
[----:B------:R-:W-:Y:S01]  /*22ce0*/  ISETP.GT.AND P6, PT, R3, R0, PT ;  /* 0x000000000300720c */ /* 0x000fe20003fc4270 */
[----:B------:R-:W-:-:S12]  /*22cf0*/  BRA.DIV UR4, `(.L_x_3188) ;  /* 0x0000006204cc7947 */ /* 0x000fd8000b800000 */
[----:B------:R-:W-:-:S04]  /*22d00*/  VOTE.ANY R3, PT, !P6 ;  /* 0x0000000000037806 */ /* 0x000fc800070e0100 */
[----:B------:R-:W1:Y:S02]  /*22d10*/  POPC R12, R3 ;  /* 0x00000003000c7309 */ /* 0x000e640000000000 */
[----:B-1----:R1:W2:Y:S01]  /*22d20*/  SHFL.IDX PT, R25, R25, R12, 0x1f ;  /* 0x00001f0c19197589 */ /* 0x0022a200000e0000 */
[----:B------:R-:W-:-:S03]  /*22d30*/  IMAD.IADD R27, R12, 0x1, R27 ;  /* 0x000000010c1b7824 */ /* 0x000fc600078e021b */
[----:B------:R1:W3:Y:S04]  /*22d40*/  SHFL.IDX PT, R4, R4, R12, 0x1f ;  /* 0x00001f0c04047589 */ /* 0x0002e800000e0000 */
.L_x_3411:
[----:B------:R-:W-:-:S13]  /*22d50*/  ISETP.NE.AND P0, PT, R3, RZ, PT ;  /* 0x000000ff0300720c */ /* 0x000fda0003f05270 */
[----:B------:R-:W-:Y:S05]  /*22d60*/  @!P0 BRA `(.L_x_3189) ;  /* 0x0000000000108947 */ /* 0x000fea0003800000 */
[----:B------:R-:W-:Y:S01]  /*22d70*/  UMOV UR4, 0xffffffff ;  /* 0xffffffff00047882 */ /* 0x000fe20000000000 */
[----:B-1----:R-:W-:Y:S02]  /*22d80*/  VIADD R12, R12, 0xffffffff ;  /* 0xffffffff0c0c7836 */ /* 0x002fe40000000000 */
[----:B------:R-:W-:Y:S05]  /*22d90*/  BRA.DIV UR4, `(.L_x_3190) ;  /* 0x0000006604007947 */ /* 0x000fea000b800000 */
[----:B------:R4:W1:Y:S02]  /*22da0*/  SHFL.IDX PT, R6, R2, R12, 0x1f ;  /* 0x00001f0c02067589 */ /* 0x00086400000e0000 */
.L_x_3189:
[----:B---3--:R-:W-:Y:S01]  /*22db0*/  ISETP.NE.AND P0, PT, R4, 0x1, PT ;  /* 0x000000010400780c */ /* 0x008fe20003f05270 */
[----:B-1----:R-:W-:-:S04]  /*22dc0*/  IMAD R24, R6, R5, R7 ;  /* 0x0000000506187224 */ /* 0x002fc800078e0207 */
[----:B------:R-:W-:-:S08]  /*22dd0*/  IMAD.IADD R0, R0, 0x1, -R24 ;  /* 0x0000000100007824 */ /* 0x000fd000078e0a18 */
[----:B------:R-:W-:Y:S05]  /*22de0*/  @!P0 BRA `(.L_x_3191) ;  /* 0x0000000000dc8947 */ /* 0x000fea0003800000 */
[-C--:B--2---:R-:W-:Y:S02]  /*22df0*/  IABS R5, R25.reuse ;  /* 0x0000001900057213 */ /* 0x084fe40000000000 */
[----:B------:R-:W-:Y:S02]  /*22e00*/  IABS R6, R4 ;  /* 0x0000000400067213 */ /* 0x000fe40000000000 */
[----:B------:R-:W1:Y:S08]  /*22e10*/  I2F.RP R7, R5 ;  /* 0x0000000500077306 */ /* 0x000e700000209400 */
[----:B------:R-:W2:Y:S08]  /*22e20*/  I2F.RP R8, R6 ;  /* 0x0000000600087306 */ /* 0x000eb00000209400 */
[----:B-1----:R-:W0:Y:S08]  /*22e30*/  MUFU.RCP R7, R7 ;  /* 0x0000000700077308 */ /* 0x002e300000001000 */
[----:B--2---:R-:W-:Y:S01]  /*22e40*/  MUFU.RCP R8, R8 ;  /* 0x0000000800087308 */ /* 0x004fe20000001000 */
[----:B0---4-:R-:W-:Y:S01]  /*22e50*/  VIADD R2, R7, 0xffffffe ;  /* 0x0ffffffe07027836 */ /* 0x011fe20000000000 */
[----:B------:R-:W-:-:S06]  /*22e60*/  IABS R7, R25 ;  /* 0x0000001900077213 */ /* 0x000fcc0000000000 */
[----:B------:R0:W1:Y:S02]  /*22e70*/  F2I.FTZ.U32.TRUNC.NTZ R3, R2 ;  /* 0x0000000200037305 */ /* 0x000064000021f000 */
[----:B0-----:R-:W-:Y:S02]  /*22e80*/  IMAD.MOV.U32 R2, RZ, RZ, RZ ;  /* 0x000000ffff027224 */ /* 0x001fe400078e00ff */
[----:B-1----:R-:W-:-:S04]  /*22e90*/  IMAD.MOV R10, RZ, RZ, -R3 ;  /* 0x000000ffff0a7224 */ /* 0x002fc800078e0a03 */
[----:B------:R-:W-:-:S04]  /*22ea0*/  IMAD R9, R10, R5, RZ ;  /* 0x000000050a097224 */ /* 0x000fc800078e02ff */
[----:B------:R-:W-:Y:S01]  /*22eb0*/  IMAD.HI.U32 R3, R3, R9, R2 ;  /* 0x0000000903037227 */ /* 0x000fe200078e0002 */
[----:B------:R-:W-:-:S03]  /*22ec0*/  IABS R2, R0 ;  /* 0x0000000000027213 */ /* 0x000fc60000000000 */
[----:B------:R-:W-:Y:S02]  /*22ed0*/  IMAD.MOV R9, RZ, RZ, -R7 ;  /* 0x000000ffff097224 */ /* 0x000fe400078e0a07 */
[----:B------:R-:W-:-:S04]  /*22ee0*/  IMAD.HI.U32 R7, R3, R2, RZ ;  /* 0x0000000203077227 */ /* 0x000fc800078e00ff */
[----:B------:R-:W-:Y:S02]  /*22ef0*/  IMAD R2, R7, R9, R2 ;  /* 0x0000000907027224 */ /* 0x000fe400078e0202 */
[----:B------:R-:W-:-:S03]  /*22f00*/  VIADD R3, R8, 0xffffffe ;  /* 0x0ffffffe08037836 */ /* 0x000fc60000000000 */
[----:B------:R-:W-:-:S03]  /*22f10*/  ISETP.GT.U32.AND P1, PT, R5, R2, PT ;  /* 0x000000020500720c */ /* 0x000fc60003f24070 */
[----:B------:R-:W0:Y:S10]  /*22f20*/  F2I.FTZ.U32.TRUNC.NTZ R3, R3 ;  /* 0x0000000300037305 */ /* 0x000e34000021f000 */
[----:B------:R-:W-:-:S02]  /*22f30*/  @!P1 IMAD.IADD R2, R2, 0x1, -R5 ;  /* 0x0000000102029824 */ /* 0x000fc400078e0a05 */
[----:B------:R-:W-:Y:S01]  /*22f40*/  @!P1 VIADD R7, R7, 0x1 ;  /* 0x0000000107079836 */ /* 0x000fe20000000000 */
[----:B------:R-:W-:Y:S02]  /*22f50*/  ISETP.NE.AND P1, PT, R25, RZ, PT ;  /* 0x000000ff1900720c */ /* 0x000fe40003f25270 */
[----:B------:R-:W-:Y:S01]  /*22f60*/  ISETP.GE.U32.AND P0, PT, R2, R5, PT ;  /* 0x000000050200720c */ /* 0x000fe20003f06070 */
[----:B0-----:R-:W-:Y:S02]  /*22f70*/  IMAD.MOV R5, RZ, RZ, -R3 ;  /* 0x000000ffff057224 */ /* 0x001fe400078e0a03 */
[----:B------:R-:W-:Y:S02]  /*22f80*/  IMAD.MOV.U32 R2, RZ, RZ, RZ ;  /* 0x000000ffff027224 */ /* 0x000fe400078e00ff */
[----:B------:R-:W-:-:S04]  /*22f90*/  IMAD R5, R5, R6, RZ ;  /* 0x0000000605057224 */ /* 0x000fc800078e02ff */
[----:B------:R-:W-:Y:S01]  /*22fa0*/  IMAD.HI.U32 R5, R3, R5, R2 ;  /* 0x0000000503057227 */ /* 0x000fe200078e0002 */
[----:B------:R-:W-:Y:S02]  /*22fb0*/  LOP3.LUT R2, R0, R25, RZ, 0x3c, !PT ;  /* 0x0000001900027212 */ /* 0x000fe400078e3cff */
[----:B------:R-:W-:Y:S01]  /*22fc0*/  IABS R3, R4 ;  /* 0x0000000400037213 */ /* 0x000fe20000000000 */
[----:B------:R-:W-:Y:S01]  /*22fd0*/  @P0 VIADD R7, R7, 0x1 ;  /* 0x0000000107070836 */ /* 0x000fe20000000000 */
[----:B------:R-:W-:-:S03]  /*22fe0*/  ISETP.GE.AND P2, PT, R2, RZ, PT ;  /* 0x000000ff0200720c */ /* 0x000fc60003f46270 */
[----:B------:R-:W-:-:S10]  /*22ff0*/  IMAD.MOV R3, RZ, RZ, -R3 ;  /* 0x000000ffff037224 */ /* 0x000fd400078e0a03 */
[----:B------:R-:W-:Y:S01]  /*23000*/  @!P2 IMAD.MOV R7, RZ, RZ, -R7 ;  /* 0x000000ffff07a224 */ /* 0x000fe200078e0a07 */
[----:B------:R-:W-:-:S04]  /*23010*/  @!P1 LOP3.LUT R7, RZ, R25, RZ, 0x33, !PT ;  /* 0x00000019ff079212 */ /* 0x000fc800078e33ff */
[----:B------:R-:W-:-:S05]  /*23020*/  IABS R2, R7 ;  /* 0x0000000700027213 */ /* 0x000fca0000000000 */
[----:B------:R-:W-:-:S04]  /*23030*/  IMAD.HI.U32 R5, R5, R2, RZ ;  /* 0x0000000205057227 */ /* 0x000fc800078e00ff */
[----:B------:R-:W-:Y:S01]  /*23040*/  IMAD R3, R5, R3, R2 ;  /* 0x0000000305037224 */ /* 0x000fe200078e0202 */
[----:B------:R-:W-:-:S04]  /*23050*/  LOP3.LUT R2, R7, R4, RZ, 0x3c, !PT ;  /* 0x0000000407027212 */ /* 0x000fc800078e3cff */
[----:B------:R-:W-:Y:S02]  /*23060*/  ISETP.GT.U32.AND P1, PT, R6, R3, PT ;  /* 0x000000030600720c */ /* 0x000fe40003f24070 */
        /* <DEDUP_REMOVED lines=8> */
[--C-:B------:R-:W-:Y:S02]  /*230f0*/  IMAD.MOV R2, RZ, RZ, -R5.reuse ;  /* 0x000000ffff027224 */ /* 0x100fe400078e0a05 */
[C---:B------:R-:W-:Y:S02]  /*23100*/  IMAD R5, R4.reuse, 0x1000000, R5 ;  /* 0x0100000004057824 */ /* 0x040fe400078e0205 */
[--C-:B------:R-:W-:Y:S02]  /*23110*/  IMAD R4, R4, R2, R7.reuse ;  /* 0x0000000204047224 */ /* 0x100fe400078e0207 */
[----:B------:R-:W-:Y:S02]  /*23120*/  IMAD.MOV R2, RZ, RZ, -R7 ;  /* 0x000000ffff027224 */ /* 0x000fe400078e0a07 */
[----:B------:R-:W-:Y:S02]  /*23130*/  IMAD R26, R4, 0x10000, R5 ;  /* 0x00010000041a7824 */ /* 0x000fe400078e0205 */
[----:B------:R-:W-:Y:S01]  /*23140*/  IMAD R2, R25, R2, R0 ;  /* 0x0000000219027224 */ /* 0x000fe200078e0200 */
[----:B------:R-:W-:Y:S06]  /*23150*/  BRA `(.L_x_3192) ;  /* 0x0000000000f07947 */ /* 0x000fec0003800000 */
.L_x_3191:
[----:B0---4-:R-:W0:Y:S02]  /*23160*/  LDC.64 R2, c[0x0][0xc90] ;  /* 0x00032400ff027b82 */ /* 0x011e240000000a00 */
[----:B0-----:R-:W-:-:S05]  /*23170*/  IMAD.WIDE R2, R27, 0x4, R2 ;  /* 0x000000041b027825 */ /* 0x001fca00078e0202 */
[----:B------:R0:W2:Y:S02]  /*23180*/  LDG.E R6, desc[UR52][R2.64] ;  /* 0x0000003402067981 */ /* 0x0000a4000c1e1900 */
[----:B0-----:R-:W-:Y:S02]  /*23190*/  IMAD.MOV.U32 R2, RZ, RZ, RZ ;  /* 0x000000ffff027224 */ /* 0x001fe400078e00ff */
[----:B--2---:R-:W-:-:S05]  /*231a0*/  IMAD R7, R25, R6, RZ ;  /* 0x0000000619077224 */ /* 0x004fca00078e02ff */
        /* <DEDUP_REMOVED lines=55> */
.L_x_3192:
[----:B------:R-:W-:-:S05]  /*23520*/  LOP3.LUT R2, RZ, R2, RZ, 0x33, !PT ;  /* 0x00000002ff027212 */ /* 0x000fca00078e33ff */
[----:B------:R-:W-:Y:S01]  /*23530*/  IMAD.IADD R25, R25, 0x1, R2 ;  /* 0x0000000119197824 */ /* 0x000fe200078e0202 */
[----:B------:R-:W-:Y:S06]  /*23540*/  BRA `(.L_x_3193) ;  /* 0x00000000001c7947 */ /* 0x000fec0003800000 */
.L_x_3185:
[----:B------:R-:W-:Y:S01]  /*23550*/  UMOV UR4, URZ ;  /* 0x0000003f00047c82 */ /* 0x000fe20008000000 */
[----:B------:R-:W-:Y:S01]  /*23560*/  UMOV UR5, URZ ;  /* 0x0000003f00057c82 */ /* 0x000fe20008000000 */
[----:B------:R-:W-:Y:S01]  /*23570*/  ULDC UR6, c[0x0][0xc3c] ;  /* 0x00030f0000067ab9 */ /* 0x000fe20000000800 */
[----:B------:R-:W-:Y:S02]  /*23580*/  IMAD.MOV.U32 R24, RZ, RZ, R0 ;  /* 0x000000ffff187224 */ /* 0x000fe400078e0000 */
[----:B------:R-:W-:Y:S02]  /*23590*/  IMAD.U32 R25, RZ, RZ, UR4 ;  /* 0x00000004ff197e24 */ /* 0x000fe4000f8e00ff */
[----:B------:R-:W-:Y:S02]  /*235a0*/  IMAD.U32 R26, RZ, RZ, UR5 ;  /* 0x00000005ff1a7e24 */ /* 0x000fe4000f8e00ff */
[----:B------:R-:W-:-:S07]  /*235b0*/  IMAD.U32 R27, RZ, RZ, UR6 ;  /* 0x00000006ff1b7e24 */ /* 0x000fce000f8e00ff */
.L_x_3193:
        /* <DEDUP_REMOVED lines=10> */
.L_x_3182:
[----:B------:R-:W-:Y:S02]  /*23660*/  ULDC UR4, c[0x0][0xc3c] ;  /* 0x00030f0000047ab9 */ /* 0x000fe40000000800 */
[----:B0-----:R-:W-:-:S13]  /*23670*/  ISETP.GE.AND P0, PT, R27, UR4, PT ;  /* 0x000000041b007c0c */ /* 0x001fda000bf06270 */
[----:B------:R-:W-:Y:S05]  /*23680*/  @!P0 BRA `(.L_x_3194) ;  /* 0xffffff9400708947 */ /* 0x000fea000383ffff */
[----:B------:R-:W-:Y:S05]  /*23690*/  BSYNC B8 ;  /* 0x0000000000087941 */ /* 0x000fea0003800000 */
.L_x_3075:
[----:B------:R-:W5:Y:S01]  /*236a0*/  LDL.LU R0, [R1+0x20] ;  /* 0x0000200001007983 */ /* 0x000f620000300800 */
[----:B------:R-:W-:Y:S01]  /*236b0*/  BSSY B0, `(.L_x_3195) ;  /* 0x000000b000007945 */ /* 0x000fe20003800000 */
[----:B------:R-:W0:Y:S01]  /*236c0*/  S2R R5, SR_CgaCtaId ;  /* 0x0000000000057919 */ /* 0x000e220000008800 */
[----:B-----5:R-:W-:-:S05]  /*236d0*/  VIADD R0, R0, 0x1 ;  /* 0x0000000100007836 */ /* 0x020fca0000000000 */
[----:B-1----:R-:W-:-:S04]  /*236e0*/  LEA.HI R2, R0, R0, RZ, 0x1 ;  /* 0x0000000000027211 */ /* 0x002fc800078f08ff */
[----:B------:R-:W-:Y:S02]  /*236f0*/  LOP3.LUT R3, R2, 0xfffffffe, RZ, 0xc0, !PT ;  /* 0xfffffffe02037812 */ /* 0x000fe400078ec0ff */
[----:B------:R-:W-:-:S03]  /*23700*/  MOV R2, 0x400 ;  /* 0x0000040000027802 */ /* 0x000fc60000000f00 */
[----:B------:R-:W-:Y:S01]  /*23710*/  IMAD.IADD R0, R0, 0x1, -R3 ;  /* 0x0000000100007824 */ /* 0x000fe200078e0a03 */
[----:B0-----:R-:W-:-:S04]  /*23720*/  LEA R5, R5, R2, 0x18 ;  /* 0x0000000205057211 */ /* 0x001fc800078ec0ff */
[----:B------:R-:W-:-:S04]  /*23730*/  SHF.L.U32 R0, R0, 0x1f, RZ ;  /* 0x0000001f00007819 */ /* 0x000fc800000006ff */
[----:B------:R-:W0:Y:S02]  /*23740*/  SYNCS.PHASECHK.TRANS64.TRYWAIT P0, [R5+URZ+0x22820], R0 ;  /* 0x02282000050075a7 */ /* 0x000e24000800017f */
[----:B0-----:R-:W-:Y:S05]  /*23750*/  @!P0 BRA `(.L_x_3196) ;  /* 0x0000005800b88947 */ /* 0x001fea0003800000 */
.L_x_3414:
[----:B------:R-:W-:Y:S05]  /*23760*/  BSYNC B0 ;  /* 0x0000000000007941 */ /* 0x000fea0003800000 */
.L_x_3195:
[----:B------:R-:W-:-:S03]  /*23770*/  UMOV UR4, 0xffffffff ;  /* 0xffffffff00047882 */ /* 0x000fc60000000000 */
[----:B------:R-:W-:Y:S05]  /*23780*/  BRA.DIV UR4, `(.L_x_3197) ;  /* 0x0000005a04c07947 */ /* 0x000fea000b800000 */
[----:B0-----:R-:W0:Y:S02]  /*23790*/  S2R R0, SR_TID.X ;  /* 0x0000000000007919 */ /* 0x001e240000002100 */
[----:B0-----:R-:W-:-:S04]  /*237a0*/  SHF.R.U32.HI R0, RZ, 0x5, R0 ;  /* 0x00000005ff007819 */ /* 0x001fc80000011600 */
[----:B------:R-:W-:-:S05]  /*237b0*/  LOP3.LUT R0, R0, 0x3, RZ, 0xc0, !PT ;  /* 0x0000000300007812 */ /* 0x000fca00078ec0ff */
[----:B------:R0:W1:Y:S02]  /*237c0*/  SHFL.IDX PT, R14, R0, RZ, 0x1f ;  /* 0x00001fff000e7589 */ /* 0x00006400000e0000 */
.L_x_3417:
[----:B-1----:R-:W-:-:S13]  /*237d0*/  ISETP.NE.AND P0, PT, R14, RZ, PT ;  /* 0x000000ff0e00720c */ /* 0x002fda0003f05270 */
[----:B------:R-:W-:Y:S05]  /*237e0*/  @P0 BRA `(.L_x_2832) ;  /* 0x0000000000880947 */ /* 0x000fea0003800000 */
[----:B------:R-:W-:-:S03]  /*237f0*/  UMOV UR4, 0xffffffff ;  /* 0xffffffff00047882 */ /* 0x000fc60000000000 */
[----:B------:R-:W-:Y:S05]  /*23800*/  BRA.DIV UR4, `(.L_x_3198) ;  /* 0x0000005a04d47947 */ /* 0x000fea000b800000 */
[----:B------:R-:W-:-:S13]  /*23810*/  ELECT P6, URZ, PT ;  /* 0x00000000003f782f */ /* 0x000fda00038c0000 */
.L_x_3420:
[----:B------:R-:W-:Y:S05]  /*23820*/  @!P6 BRA `(.L_x_2832) ;  /* 0x000000000078e947 */ /* 0x000fea0003800000 */
[----:B------:R-:W-:-:S06]  /*23830*/  ULOP3.LUT UR4, UR36, 0x2, URZ, 0xfc, !UPT ;  /* 0x0000000224047892 */ /* 0x000fcc000f8efc3f */
[----:B0-----:R-:W-:-:S05]  /*23840*/  IMAD.U32 R0, RZ, RZ, UR4 ;  /* 0x00000004ff007e24 */ /* 0x001fca000f8e00ff */
[----:B------:R-:W-:-:S13]  /*23850*/  ISETP.NE.AND P0, PT, R0, 0x3, PT ;  /* 0x000000030000780c */ /* 0x000fda0003f05270 */
[----:B------:R-:W-:Y:S05]  /*23860*/  @!P0 BRA `(.L_x_3199) ;  /* 0x0000000000048947 */ /* 0x000fea0003800000 */
[----:B------:R-:W-:Y:S01]  /*23870*/  BPT.TRAP 0x1 ;  /* 0x000000040000795c */ /* 0x000fe20000300000 */
.L_x_3199:
[----:B------:R-:W-:Y:S01]  /*23880*/  IMAD R3, R19, 0x8, R5 ;  /* 0x0000000813037824 */ /* 0x000fe200078e0205 */
[----:B------:R-:W-:Y:S01]  /*23890*/  SHF.L.U32 R2, R23, 0x1f, RZ ;  /* 0x0000001f17027819 */ /* 0x000fe200000006ff */
[----:B------:R-:W-:-:S03]  /*238a0*/  VIADD R19, R19, 0x1 ;  /* 0x0000000113137836 */ /* 0x000fc60000000000 */
[----:B------:R-:W0:Y:S02]  /*238b0*/  SYNCS.PHASECHK.TRANS64.TRYWAIT P1, [R3+URZ+0x22840], R2 ;  /* 0x02284002030075a7 */ /* 0x000e24000802017f */
[----:B------:R-:W-:-:S04]  /*238c0*/  ISETP.NE.AND P2, PT, R19, 0x2, PT ;  /* 0x000000021300780c */ /* 0x000fc80003f45270 */
[----:B------:R-:W-:Y:S01]  /*238d0*/  SEL R0, RZ, 0x1, P2 ;  /* 0x00000001ff007807 */ /* 0x000fe20001000000 */
[----:B0-----:R-:W-:Y:S08]  /*238e0*/  @!P1 BRA `(.L_x_3200) ;  /* 0x0000005800bc9947 */ /* 0x001ff00003800000 */
.L_x_3421:
[----:B------:R-:W-:Y:S02]  /*238f0*/  SEL R19, R19, RZ, P2 ;  /* 0x000000ff13137207 */ /* 0x000fe40001000000 */
[----:B------:R-:W-:Y:S01]  /*23900*/  LOP3.LUT R0, R23, R0, RZ, 0x3c, !PT ;  /* 0x0000000017007212 */ /* 0x000fe200078e3cff */
[----:B------:R-:W-:Y:S06]  /*23910*/  @!P0 BRA `(.L_x_3201) ;  /* 0x0000000000048947 */ /* 0x000fec0003800000 */
[----:B------:R-:W-:Y:S01]  /*23920*/  BPT.TRAP 0x1 ;  /* 0x000000040000795c */ /* 0x000fe20000300000 */
.L_x_3201:
[----:B------:R-:W-:Y:S01]  /*23930*/  IMAD R19, R19, 0x8, R5 ;  /* 0x0000000813137824 */ /* 0x000fe200078e0205 */
[----:B------:R-:W-:-:S04]  /*23940*/  SHF.L.U32 R0, R0, 0x1f, RZ ;  /* 0x0000001f00007819 */ /* 0x000fc800000006ff */
[----:B------:R-:W1:Y:S02]  /*23950*/  SYNCS.PHASECHK.TRANS64.TRYWAIT P1, [R19+URZ+0x22840], R0 ;  /* 0x02284000130075a7 */ /* 0x000e64000802017f */
[----:B-1----:R-:W-:Y:S05]  /*23960*/  @!P1 BRA `(.L_x_3202) ;  /* 0x0000005800b09947 */ /* 0x002fea0003800000 */
.L_x_3422:
[----:B------:R-:W-:Y:S05]  /*23970*/  @!P0 BRA `(.L_x_3203) ;  /* 0x0000000000048947 */ /* 0x000fea0003800000 */
[----:B------:R-:W-:Y:S01]  /*23980*/  BPT.TRAP 0x1 ;  /* 0x000000040000795c */ /* 0x000fe20000300000 */
.L_x_3203:
[----:B------:R-:W5:Y:S02]  /*23990*/  SYNCS.PHASECHK.TRANS64.TRYWAIT P1, [R3+URZ+0x22860], R2 ;  /* 0x02286002030075a7 */ /* 0x000f64000802017f */
[----:B-----5:R-:W-:Y:S05]  /*239a0*/  @!P1 BRA `(.L_x_3204) ;  /* 0x0000005800b49947 */ /* 0x020fea0003800000 */
.L_x_3423:
[----:B------:R-:W-:Y:S05]  /*239b0*/  @!P0 BRA `(.L_x_3205) ;  /* 0x0000000000048947 */ /* 0x000fea0003800000 */
[----:B------:R-:W-:Y:S01]  /*239c0*/  BPT.TRAP 0x1 ;  /* 0x000000040000795c */ /* 0x000fe20000300000 */
.L_x_3205:
[----:B------:R0:W0:Y:S02]  /*239d0*/  SYNCS.PHASECHK.TRANS64.TRYWAIT P0, [R19+URZ+0x22860], R0 ;  /* 0x02286000130075a7 */ /* 0x000024000800017f */
[----:B0-----:R-:W-:Y:S05]  /*239e0*/  @!P0 NANOSLEEP.SYNCS 0x989680 ;  /* 0x009896800000895d */ /* 0x001fea0003900000 */
[----:B------:R-:W0:Y:S02]  /*239f0*/  @!P0 SYNCS.PHASECHK.TRANS64 P0, [R19+URZ+0x22860], R0 ;  /* 0x02286000130085a7 */ /* 0x000e24000800007f */
[----:B0-----:R-:W-:Y:S05]  /*23a00*/  @!P0 BRA `(.L_x_3205) ;  /* 0xfffffffc00f08947 */ /* 0x001fea000383ffff */
.L_x_2832:
[----:B------:R-:W-:Y:S05]  /*23a10*/  BSYNC B9 ;  /* 0x0000000000097941 */ /* 0x000fea0003800000 */
.L_x_2829:
[----:B------:R-:W-:Y:S05]  /*23a20*/  EXIT ;  /* 0x000000000000794d */ /* 0x000fea0003800000 */
.L_x_2860:
[----:B0-----:R0:W1:Y:S02]  /*23a30*/  SYNCS.PHASECHK.TRANS64.TRYWAIT P5, [R87+URZ+0x22890], R95 ;  /* 0x0228905f570075a7 */ /* 0x00106400080a017f */
[----:B-1----:R-:W-:Y:S05]  /*23a40*/  @!P5 NANOSLEEP.SYNCS 0x989680 ;  /* 0x009896800000d95d */ /* 0x002fea0003900000 */
[----:B------:R-:W1:Y:S02]  /*23a50*/  @!P5 SYNCS.PHASECHK.TRANS64 P5, [R87+URZ+0x22890], R95 ;  /* 0x0228905f5700d5a7 */ /* 0x000e6400080a007f */
[----:B-1----:R-:W-:Y:S05]  /*23a60*/  @!P5 BRA `(.L_x_2860) ;  /* 0xfffffffc00f0d947 */ /* 0x002fea000383ffff */
[----:B------:R-:W-:Y:S05]  /*23a70*/  BRA `(.L_x_3206) ;  /* 0xfffffdfc00407947 */ /* 0x000fea000383ffff */
.L_x_2861:
        /* <DEDUP_REMOVED lines=8> */
.L_x_3208:
[----:B------:R-:W-:Y:S05]  /*23b00*/  BSYNC B1 ;  /* 0x0000000000017941 */ /* 0x000fea0003800000 */
.L_x_3207:
        /* <DEDUP_REMOVED lines=8> */
.L_x_3209:
[----:B------:R-:W-:Y:S05]  /*23b90*/  BRA `(.L_x_3210) ;  /* 0xfffffdfc000c7947 */ /* 0x000fea000383ffff */
.L_x_2870:
[----:B------:R-:W-:Y:S01]  /*23ba0*/  BSSY B1, `(.L_x_3211) ;  /* 0x0000008000017945 */ /* 0x000fe20003800000 */
[----:B0---4-:R-:W-:Y:S02]  /*23bb0*/  IMAD.MOV.U32 R13, RZ, RZ, R97 ;  /* 0x000000ffff0d7224 */ /* 0x011fe400078e0061 */
[----:B------:R-:W-:Y:S02]  /*23bc0*/  IMAD.MOV.U32 R12, RZ, RZ, 0x1 ;  /* 0x00000001ff0c7424 */ /* 0x000fe400078e00ff */
[----:B------:R-:W-:Y:S02]  /*23bd0*/  IMAD.MOV.U32 R11, RZ, RZ, 0x1c1f ;  /* 0x00001c1fff0b7424 */ /* 0x000fe400078e00ff */
[----:B------:R-:W-:-:S07]  /*23be0*/  IMAD.MOV.U32 R15, RZ, RZ, -0x1 ;  /* 0xffffffffff0f7424 */ /* 0x000fce00078e00ff */
[----:B-123--:R-:W-:Y:S05]  /*23bf0*/  WARPSYNC.COLLECTIVE R15, `(.L_x_3212) ;  /* 0x000000000f087348 */ /* 0x00efea0003c00000 */
[----:B---3--:R0:W3:Y:S02]  /*23c00*/  SHFL.IDX P6, R14, R13, R12, R11 ;  /* 0x0000000c0d0e7389 */ /* 0x0080e400000c000b */
[----:B0123--:R-:W-:Y:S01]  /*23c10*/  ENDCOLLECTIVE ;  /* 0x000000000000791b */ /* 0x00ffe20003800000 */
.L_x_3212:
[----:B------:R-:W-:Y:S05]  /*23c20*/  BSYNC B1 ;  /* 0x0000000000017941 */ /* 0x000fea0003800000 */
.L_x_3211:
        /* <DEDUP_REMOVED lines=8> */
.L_x_3213:
[----:B------:R-:W-:Y:S05]  /*23cb0*/  BRA `(.L_x_3214) ;  /* 0xfffffe0000987947 */ /* 0x000fea000383ffff */
.L_x_2880:
[----:B-1----:R1:W2:Y:S02]  /*23cc0*/  SYNCS.PHASECHK.TRANS64.TRYWAIT P4, [R87+URZ+0x22890], R95 ;  /* 0x0228905f570075a7 */ /* 0x0022a4000808017f */
[----:B--2---:R-:W-:Y:S05]  /*23cd0*/  @!P4 NANOSLEEP.SYNCS 0x989680 ;  /* 0x009896800000c95d */ /* 0x004fea0003900000 */
[----:B------:R-:W2:Y:S02]  /*23ce0*/  @!P4 SYNCS.PHASECHK.TRANS64 P4, [R87+URZ+0x22890], R95 ;  /* 0x0228905f5700c5a7 */ /* 0x000ea4000808007f */
[----:B--2---:R-:W-:Y:S05]  /*23cf0*/  @!P4 BRA `(.L_x_2880) ;  /* 0xfffffffc00f0c947 */ /* 0x004fea000383ffff */
[----:B------:R-:W-:Y:S05]  /*23d00*/  BRA `(.L_x_3215) ;  /* 0xfffffe0c00847947 */ /* 0x000fea000383ffff */
.L_x_2881:
        /* <DEDUP_REMOVED lines=8> */
.L_x_3217:
[----:B------:R-:W-:Y:S05]  /*23d90*/  BSYNC B1 ;  /* 0x0000000000017941 */ /* 0x000fea0003800000 */
.L_x_3216:
        /* <DEDUP_REMOVED lines=8> */
.L_x_3218:
[----:B------:R-:W-:Y:S01]  /*23e20*/  IMAD.MOV.U32 R99, RZ, RZ, R14 ;  /* 0x000000ffff637224 */ /* 0x000fe200078e000e */
[----:B------:R-:W-:Y:S06]  /*23e30*/  BRA `(.L_x_3219) ;  /* 0xfffffe0c00507947 */ /* 0x000fec000383ffff */
.L_x_2886:
        /* <DEDUP_REMOVED lines=8> */
.L_x_3221:
[----:B------:R-:W-:Y:S05]  /*23ec0*/  BSYNC B1 ;  /* 0x0000000000017941 */ /* 0x000fea0003800000 */
.L_x_3220:
        /* <DEDUP_REMOVED lines=8> */
.L_x_3222:
[----:B------:R-:W-:Y:S01]  /*23f50*/  IMAD.MOV.U32 R96, RZ, RZ, R14 ;  /* 0x000000ffff607224 */ /* 0x000fe200078e000e */
[----:B------:R-:W-:Y:S06]  /*23f60*/  BRA `(.L_x_3223) ;  /* 0xfffffe1000fc7947 */ /* 0x000fec000383ffff */
.L_x_2891:
[----:B0-----:R0:W1:Y:S02]  /*23f70*/  SYNCS.PHASECHK.TRANS64.TRYWAIT P2, [R87+URZ+0x22890], R95 ;  /* 0x0228905f570075a7 */ /* 0x001064000804017f */
[----:B-1----:R-:W-:Y:S05]  /*23f80*/  @!P2 NANOSLEEP.SYNCS 0x989680 ;  /* 0x009896800000a95d */ /* 0x002fea0003900000 */
[----:B------:R-:W1:Y:S02]  /*23f90*/  @!P2 SYNCS.PHASECHK.TRANS64 P2, [R87+URZ+0x22890], R95 ;  /* 0x0228905f5700a5a7 */ /* 0x000e64000804007f */
[----:B-1----:R-:W-:Y:S05]  /*23fa0*/  @!P2 BRA `(.L_x_2891) ;  /* 0xfffffffc00f0a947 */ /* 0x002fea000383ffff */
[----:B------:R-:W-:Y:S05]  /*23fb0*/  BRA `(.L_x_3224) ;  /* 0xfffffe1c001c7947 */ /* 0x000fea000383ffff */
.L_x_2892:
        /* <DEDUP_REMOVED lines=8> */
.L_x_3226:
[----:B------:R-:W-:Y:S05]  /*24040*/  BSYNC B1 ;  /* 0x0000000000017941 */ /* 0x000fea0003800000 */
.L_x_3225:
        /* <DEDUP_REMOVED lines=8> */
.L_x_3227:
[----:B------:R-:W-:Y:S01]  /*240d0*/  IMAD.MOV.U32 R4, RZ, RZ, R14 ;  /* 0x000000ffff047224 */ /* 0x000fe200078e000e */
[----:B------:R-:W-:Y:S06]  /*240e0*/  BRA `(.L_x_3228) ;  /* 0xfffffe1c00387947 */ /* 0x000fec000383ffff */
.L_x_2895:
        /* <DEDUP_REMOVED lines=8> */
.L_x_3230:
[----:B------:R-:W-:Y:S05]  /*24170*/  BSYNC B1 ;  /* 0x0000000000017941 */ /* 0x000fea0003800000 */
.L_x_3229:
        /* <DEDUP_REMOVED lines=8> */
.L_x_3231:
[----:B------:R-:W-:Y:S01]  /*24200*/  IMAD.MOV.U32 R4, RZ, RZ, R14 ;  /* 0x000000ffff047224 */ /* 0x000fe200078e000e */
[----:B------:R-:W-:Y:S06]  /*24210*/  BRA `(.L_x_3232) ;  /* 0xfffffe1c00347947 */ /* 0x000fec000383ffff */
.L_x_2899:
[----:B---3--:R3:W4:Y:S02]  /*24220*/  SYNCS.PHASECHK.TRANS64.TRYWAIT P3, [R87+URZ+0x228b0], R95 ;  /* 0x0228b05f570075a7 */ /* 0x008724000806017f */
[----:B----4-:R-:W-:Y:S05]  /*24230*/  @!P3 NANOSLEEP.SYNCS 0x989680 ;  /* 0x009896800000b95d */ /* 0x010fea0003900000 */
[----:B------:R-:W4:Y:S02]  /*24240*/  @!P3 SYNCS.PHASECHK.TRANS64 P3, [R87+URZ+0x228b0], R95 ;  /* 0x0228b05f5700b5a7 */ /* 0x000f24000806007f */
[----:B----4-:R-:W-:Y:S05]  /*24250*/  @!P3 BRA `(.L_x_2899) ;  /* 0xfffffffc00f0b947 */ /* 0x010fea000383ffff */
[----:B------:R-:W-:Y:S05]  /*24260*/  BRA `(.L_x_3233) ;  /* 0xfffffe1c00ac7947 */ /* 0x000fea000383ffff */
.L_x_2917:
[----:B------:R-:W-:Y:S01]  /*24270*/  BSSY B0, `(.L_x_3234) ;  /* 0x0000007000007945 */ /* 0x000fe20003800000 */
[----:B------:R-:W-:Y:S02]  /*24280*/  IMAD.MOV.U32 R12, RZ, RZ, RZ ;  /* 0x000000ffff0c7224 */ /* 0x000fe400078e00ff */
[----:B------:R-:W-:Y:S02]  /*24290*/  IMAD.MOV.U32 R11, RZ, RZ, 0x1f ;  /* 0x0000001fff0b7424 */ /* 0x000fe400078e00ff */
[----:B------:R-:W-:-:S07]  /*242a0*/  IMAD.MOV.U32 R15, RZ, RZ, -0x1 ;  /* 0xffffffffff0f7424 */ /* 0x000fce00078e00ff */
[----:B------:R-:W-:Y:S05]  /*242b0*/  WARPSYNC.COLLECTIVE R15, `(.L_x_3235) ;  /* 0x000000000f087348 */ /* 0x000fea0003c00000 */
[----:B------:R0:W1:Y:S02]  /*242c0*/  SHFL.IDX P6, R14, R13, R12, R11 ;  /* 0x0000000c0d0e7389 */ /* 0x00006400000c000b */
[----:B01----:R-:W-:Y:S01]  /*242d0*/  ENDCOLLECTIVE ;  /* 0x000000000000791b */ /* 0x003fe20003800000 */
.L_x_3235:
[----:B------:R-:W-:Y:S05]  /*242e0*/  BSYNC B0 ;  /* 0x0000000000007941 */ /* 0x000fea0003800000 */
.L_x_3234:
[----:B------:R-:W-:Y:S05]  /*242f0*/  BRA `(.L_x_3236) ;  /* 0xfffffe3000b87947 */ /* 0x000fea000383ffff */
.L_x_2929:
        /* <DEDUP_REMOVED lines=8> */
.L_x_3238:
[----:B------:R-:W-:Y:S05]  /*24380*/  BSYNC B1 ;  /* 0x0000000000017941 */ /* 0x000fea0003800000 */
.L_x_3237:
        /* <DEDUP_REMOVED lines=8> */
.L_x_3239:
[----:B------:R-:W-:Y:S02]  /*24410*/  IMAD.MOV.U32 R13, RZ, RZ, R34 ;  /* 0x000000ffff0d7224 */ /* 0x000fe400078e0022 */
[----:B------:R-:W-:-:S07]  /*24420*/  IMAD.MOV.U32 R3, RZ, RZ, R14 ;  /* 0x000000ffff037224 */ /* 0x000fce00078e000e */
[----:B------:R-:W-:Y:S05]  /*24430*/  WARPSYNC.COLLECTIVE R15, `(.L_x_3240) ;  /* 0x000000000f087348 */ /* 0x000fea0003c00000 */
[----:B------:R0:W1:Y:S02]  /*24440*/  SHFL.IDX P6, R14, R13, R12, R11 ;  /* 0x0000000c0d0e7389 */ /* 0x00006400000c000b */
[----:B01----:R-:W-:Y:S01]  /*24450*/  ENDCOLLECTIVE ;  /* 0x000000000000791b */ /* 0x003fe20003800000 */
.L_x_3240:
[----:B------:R-:W-:Y:S02]  /*24460*/  IMAD.MOV.U32 R13, RZ, RZ, R30 ;  /* 0x000000ffff0d7224 */ /* 0x000fe400078e001e */
[----:B------:R-:W-:-:S07]  /*24470*/  IMAD.MOV.U32 R7, RZ, RZ, R14 ;  /* 0x000000ffff077224 */ /* 0x000fce00078e000e */
[----:B------:R-:W-:Y:S05]  /*24480*/  WARPSYNC.COLLECTIVE R15, `(.L_x_3241) ;  /* 0x000000000f087348 */ /* 0x000fea0003c00000 */
[----:B------:R0:W1:Y:S02]  /*24490*/  SHFL.IDX P6, R14, R13, R12, R11 ;  /* 0x0000000c0d0e7389 */ /* 0x00006400000c000b */
[----:B01----:R-:W-:Y:S01]  /*244a0*/  ENDCOLLECTIVE ;  /* 0x000000000000791b */ /* 0x003fe20003800000 */
.L_x_3241:
[----:B------:R-:W-:Y:S01]  /*244b0*/  IMAD.MOV.U32 R8, RZ, RZ, R14 ;  /* 0x000000ffff087224 */ /* 0x000fe200078e000e */
[----:B------:R-:W-:Y:S06]  /*244c0*/  BRA `(.L_x_3242) ;  /* 0xfffffe38002c7947 */ /* 0x000fec000383ffff */
.L_x_2932:
[----:B------:R-:W-:Y:S01]  /*244d0*/  BSSY B1, `(.L_x_3243) ;  /* 0x0000008000017945 */ /* 0x000fe20003800000 */
[----:B------:R-:W-:Y:S02]  /*244e0*/  IMAD.MOV.U32 R13, RZ, RZ, R31 ;  /* 0x000000ffff0d7224 */ /* 0x000fe400078e001f */
[----:B------:R-:W-:Y:S02]  /*244f0*/  IMAD.MOV.U32 R12, RZ, RZ, 0x1 ;  /* 0x00000001ff0c7424 */ /* 0x000fe400078e00ff */
[----:B------:R-:W-:Y:S02]  /*24500*/  IMAD.MOV.U32 R11, RZ, RZ, 0x1c1f ;  /* 0x00001c1fff0b7424 */ /* 0x000fe400078e00ff */
[----:B------:R-:W-:-:S07]  /*24510*/  IMAD.MOV.U32 R15, RZ, RZ, -0x1 ;  /* 0xffffffffff0f7424 */ /* 0x000fce00078e00ff */
[----:B-1--4-:R-:W-:Y:S05]  /*24520*/  WARPSYNC.COLLECTIVE R15, `(.L_x_3244) ;  /* 0x000000000f087348 */ /* 0x012fea0003c00000 */
[----:B------:R0:W2:Y:S02]  /*24530*/  SHFL.IDX P6, R14, R13, R12, R11 ;  /* 0x0000000c0d0e7389 */ /* 0x0000a400000c000b */
[----:B012-4-:R-:W-:Y:S01]  /*24540*/  ENDCOLLECTIVE ;  /* 0x000000000000791b */ /* 0x017fe20003800000 */
.L_x_3244:
[----:B------:R-:W-:Y:S05]  /*24550*/  BSYNC B1 ;  /* 0x0000000000017941 */ /* 0x000fea0003800000 */
.L_x_3243:
        /* <DEDUP_REMOVED lines=8> */
.L_x_3245:
[----:B------:R-:W-:Y:S02]  /*245e0*/  IMAD.MOV.U32 R13, RZ, RZ, R34 ;  /* 0x000000ffff0d7224 */ /* 0x000fe400078e0022 */
[----:B------:R-:W-:-:S07]  /*245f0*/  IMAD.MOV.U32 R3, RZ, RZ, R14 ;  /* 0x000000ffff037224 */ /* 0x000fce00078e000e */
[----:B------:R-:W-:Y:S05]  /*24600*/  WARPSYNC.COLLECTIVE R15, `(.L_x_3246) ;  /* 0x000000000f087348 */ /* 0x000fea0003c00000 */
[----:B------:R0:W1:Y:S02]  /*24610*/  SHFL.IDX P6, R14, R13, R12, R11 ;  /* 0x0000000c0d0e7389 */ /* 0x00006400000c000b */
[----:B01----:R-:W-:Y:S01]  /*24620*/  ENDCOLLECTIVE ;  /* 0x000000000000791b */ /* 0x003fe20003800000 */
.L_x_3246:
[----:B------:R-:W-:Y:S02]  /*24630*/  IMAD.MOV.U32 R13, RZ, RZ, R30 ;  /* 0x000000ffff0d7224 */ /* 0x000fe400078e001e */
[----:B------:R-:W-:-:S07]  /*24640*/  IMAD.MOV.U32 R7, RZ, RZ, R14 ;  /* 0x000000ffff077224 */ /* 0x000fce00078e000e */
[----:B------:R-:W-:Y:S05]  /*24650*/  WARPSYNC.COLLECTIVE R15, `(.L_x_3247) ;  /* 0x000000000f087348 */ /* 0x000fea0003c00000 */
[----:B------:R0:W1:Y:S02]  /*24660*/  SHFL.IDX P6, R14, R13, R12, R11 ;  /* 0x0000000c0d0e7389 */ /* 0x00006400000c000b */
[----:B01----:R-:W-:Y:S01]  /*24670*/  ENDCOLLECTIVE ;  /* 0x000000000000791b */ /* 0x003fe20003800000 */
.L_x_3247:
[----:B------:R-:W-:Y:S01]  /*24680*/  IMAD.MOV.U32 R30, RZ, RZ, R14 ;  /* 0x000000ffff1e7224 */ /* 0x000fe200078e000e */
[----:B------:R-:W-:Y:S06]  /*24690*/  BRA `(.L_x_3248) ;  /* 0xfffffe3800807947 */ /* 0x000fec000383ffff */
.L_x_2936:
[----:B0-----:R0:W2:Y:S02]  /*246a0*/  SYNCS.PHASECHK.TRANS64.TRYWAIT P0, [R23+URZ+0x22800], R34 ;  /* 0x02280022170075a7 */ /* 0x0010a4000800017f */
[----:B--2---:R-:W-:Y:S05]  /*246b0*/  @!P0 NANOSLEEP.SYNCS 0x989680 ;  /* 0x009896800000895d */ /* 0x004fea0003900000 */
[----:B------:R-:W2:Y:S02]  /*246c0*/  @!P0 SYNCS.PHASECHK.TRANS64 P0, [R23+URZ+0x22800], R34 ;  /* 0x02280022170085a7 */ /* 0x000ea4000800007f */
[----:B--2---:R-:W-:Y:S05]  /*246d0*/  @!P0 BRA `(.L_x_2936) ;  /* 0xfffffffc00f08947 */ /* 0x004fea000383ffff */
[----:B------:R-:W-:Y:S05]  /*246e0*/  BRA `(.L_x_3249) ;  /* 0xfffffe3c00747947 */ /* 0x000fea000383ffff */
.L_x_2944:
[----:B------:R-:W1:Y:S01]  /*246f0*/  LDC R39, c[0x0][0x3f4] ;  /* 0x0000fd00ff277b82 */ /* 0x000e620000000800 */
[----:B------:R-:W-:Y:S01]  /*24700*/  BSSY B1, `(.L_x_3250) ;  /* 0x0000008000017945 */ /* 0x000fe20003800000 */
[----:B0-----:R-:W-:Y:S02]  /*24710*/  IMAD.MOV.U32 R13, RZ, RZ, R26 ;  /* 0x000000ffff0d7224 */ /* 0x001fe400078e001a */
[----:B------:R-:W-:Y:S02]  /*24720*/  IMAD.MOV.U32 R12, RZ, RZ, RZ ;  /* 0x000000ffff0c7224 */ /* 0x000fe400078e00ff */
[----:B------:R-:W-:Y:S02]  /*24730*/  IMAD.MOV.U32 R11, RZ, RZ, 0x1c1f ;  /* 0x00001c1fff0b7424 */ /* 0x000fe400078e00ff */
[----:B------:R-:W-:-:S07]  /*24740*/  IMAD.MOV.U32 R15, RZ, RZ, -0x1 ;  /* 0xffffffffff0f7424 */ /* 0x000fce00078e00ff */
[----:B-1----:R-:W-:Y:S05]  /*24750*/  WARPSYNC.COLLECTIVE R15, `(.L_x_3251) ;  /* 0x000000000f087348 */ /* 0x002fea0003c00000 */
[----:B------:R0:W2:Y:S02]  /*24760*/  SHFL.IDX P6, R14, R13, R12, R11 ;  /* 0x0000000c0d0e7389 */ /* 0x0000a400000c000b */
[----:B012---:R-:W-:Y:S01]  /*24770*/  ENDCOLLECTIVE ;  /* 0x000000000000791b */ /* 0x007fe20003800000 */
.L_x_3251:
[----:B------:R-:W-:Y:S05]  /*24780*/  BSYNC B1 ;  /* 0x0000000000017941 */ /* 0x000fea0003800000 */
.L_x_3250:
[----:B------:R-:W-:Y:S01]  /*24790*/  IMAD.MOV.U32 R13, RZ, RZ, R36 ;  /* 0x000000ffff0d7224 */ /* 0x000fe200078e0024 */
[----:B------:R-:W-:Y:S01]  /*247a0*/  ISETP.GE.AND P0, PT, R18, R39, PT ;  /* 0x000000271200720c */ /* 0x000fe20003f06270 */
[----:B------:R-:W-:Y:S02]  /*247b0*/  IMAD.MOV.U32 R12, RZ, RZ, RZ ;  /* 0x000000ffff0c7224 */ /* 0x000fe400078e00ff */
[----:B------:R-:W-:Y:S02]  /*247c0*/  IMAD.MOV.U32 R11, RZ, RZ, 0x1c1f ;  /* 0x00001c1fff0b7424 */ /* 0x000fe400078e00ff */
[----:B------:R-:W-:Y:S02]  /*247d0*/  IMAD.MOV.U32 R15, RZ, RZ, -0x1 ;  /* 0xffffffffff0f7424 */ /* 0x000fe400078e00ff */
[----:B------:R-:W-:Y:S02]  /*247e0*/  IMAD.MOV.U32 R0, RZ, RZ, R14 ;  /* 0x000000ffff007224 */ /* 0x000fe400078e000e */
[----:B------:R-:W-:-:S07]  /*247f0*/  IMAD R25, R207, R6, RZ ;  /* 0x00000006cf197224 */ /* 0x000fce00078e02ff */
[----:B------:R-:W-:Y:S05]  /*24800*/  WARPSYNC.COLLECTIVE R15, `(.L_x_3252) ;  /* 0x000000000f087348 */ /* 0x000fea0003c00000 */
[----:B------:R0:W1:Y:S02]  /*24810*/  SHFL.IDX P6, R14, R13, R12, R11 ;  /* 0x0000000c0d0e7389 */ /* 0x00006400000c000b */
[----:B01----:R-:W-:Y:S01]  /*24820*/  ENDCOLLECTIVE ;  /* 0x000000000000791b */ /* 0x003fe20003800000 */
.L_x_3252:
[----:B------:R-:W-:Y:S01]  /*24830*/  ISETP.GE.OR P1, PT, R40, R25, P0 ;  /* 0x000000192800720c */ /* 0x000fe20000726670 */
[----:B------:R-:W-:-:S12]  /*24840*/  IMAD.MOV.U32 R13, RZ, RZ, R24 ;  /* 0x000000ffff0d7224 */ /* 0x000fd800078e0018 */
[C---:B------:R-:W-:Y:S01]  /*24850*/  @!P1 IMAD.SHL.U32 R5, R18.reuse, 0x2, RZ ;  /* 0x0000000212059824 */ /* 0x040fe200078e00ff */
[----:B------:R-:W-:Y:S01]  /*24860*/  @!P1 SHF.L.U64.HI R7, R18, 0x1, R19 ;  /* 0x0000000112079819 */ /* 0x000fe20000010213 */
[----:B------:R-:W-:-:S07]  /*24870*/  IMAD.MOV.U32 R3, RZ, RZ, R14 ;  /* 0x000000ffff037224 */ /* 0x000fce00078e000e */
[----:B------:R-:W-:Y:S05]  /*24880*/  WARPSYNC.COLLECTIVE R15, `(.L_x_3253) ;  /* 0x000000000f087348 */ /* 0x000fea0003c00000 */
[----:B------:R0:W1:Y:S02]  /*24890*/  SHFL.IDX P6, R14, R13, R12, R11 ;  /* 0x0000000c0d0e7389 */ /* 0x00006400000c000b */
[----:B01----:R-:W-:Y:S01]  /*248a0*/  ENDCOLLECTIVE ;  /* 0x000000000000791b */ /* 0x003fe20003800000 */
.L_x_3253:
[----:B------:R-:W-:-:S05]  /*248b0*/  @!P1 IADD3 R8, P2, R3, R5, RZ ;  /* 0x0000000503089210 */ /* 0x000fca0007f5e0ff */
[----:B------:R-:W-:Y:S02]  /*248c0*/  @!P1 IMAD.X R9, R0, 0x1, R7, P2 ;  /* 0x0000000100099824 */ /* 0x000fe400010e0607 */
[----:B------:R-:W-:Y:S02]  /*248d0*/  IMAD.MOV.U32 R13, RZ, RZ, R37 ;  /* 0x000000ffff0d7224 */ /* 0x000fe400078e0025 */
[----:B------:R-:W-:-:S07]  /*248e0*/  IMAD.MOV.U32 R4, RZ, RZ, R14 ;  /* 0x000000ffff047224 */ /* 0x000fce00078e000e */
[----:B------:R-:W-:Y:S05]  /*248f0*/  WARPSYNC.COLLECTIVE R15, `(.L_x_3254) ;  /* 0x000000000f087348 */ /* 0x000fea0003c00000 */
[----:B------:R0:W1:Y:S02]  /*24900*/  SHFL.IDX P6, R14, R13, R12, R11 ;  /* 0x0000000c0d0e7389 */ /* 0x00006400000c000b */
[----:B01----:R-:W-:Y:S01]  /*24910*/  ENDCOLLECTIVE ;  /* 0x000000000000791b */ /* 0x003fe20003800000 */
.L_x_3254:
[----:B------:R-:W2:Y:S01]  /*24920*/  @!P1 LD.E.128 R8, desc[UR52][R8.64] ;  /* 0x0000003408089980 */ /* 0x000ea2000c101d00 */
[----:B------:R-:W-:-:S05]  /*24930*/  @!P1 IADD3 R14, P2, R14, R5, RZ ;  /* 0x000000050e0e9210 */ /* 0x000fca0007f5e0ff */
[----:B------:R-:W-:Y:S02]  /*24940*/  @!P1 IMAD.X R5, R4, 0x1, R7, P2 ;  /* 0x0000000104059824 */ /* 0x000fe400010e0607 */
[----:B------:R-:W-:-:S06]  /*24950*/  @!P1 IMAD.MOV.U32 R4, RZ, RZ, R14 ;  /* 0x000000ffff049224 */ /* 0x000fcc00078e000e */
[----:B------:R-:W5:Y:S01]  /*24960*/  @!P1 LD.E.128 R4, desc[UR52][R4.64] ;  /* 0x0000003404049980 */ /* 0x000f62000c101d00 */
[----:B------:R-:W-:Y:S01]  /*24970*/  CS2R R28, SRZ ;  /* 0x00000000001c7805 */ /* 0x000fe2000001ff00 */
[----:B------:R-:W-:Y:S01]  /*24980*/  IMAD.MOV.U32 R13, RZ, RZ, R26 ;  /* 0x000000ffff0d7224 */ /* 0x000fe200078e001a */
[----:B------:R-:W-:Y:S01]  /*24990*/  CS2R R20, SRZ ;  /* 0x0000000000147805 */ /* 0x000fe2000001ff00 */
[----:B------:R-:W-:Y:S01]  /*249a0*/  IMAD.MOV.U32 R12, RZ, RZ, 0x1 ;  /* 0x00000001ff0c7424 */ /* 0x000fe200078e00ff */
[----:B------:R-:W-:Y:S02]  /*249b0*/  CS2R R30, SRZ ;  /* 0x00000000001e7805 */ /* 0x000fe4000001ff00 */
[----:B------:R-:W-:Y:S01]  /*249c0*/  CS2R R34, SRZ ;  /* 0x0000000000227805 */ /* 0x000fe2000001ff00 */
[----:B--2---:R-:W-:Y:S02]  /*249d0*/  @!P1 IMAD.MOV.U32 R29, RZ, RZ, R11 ;  /* 0x000000ffff1d9224 */ /* 0x004fe400078e000b */
[----:B------:R-:W-:-:S02]  /*249e0*/  IMAD.MOV.U32 R11, RZ, RZ, 0x1c1f ;  /* 0x00001c1fff0b7424 */ /* 0x000fc400078e00ff */
[----:B------:R-:W-:Y:S02]  /*249f0*/  @!P1 IMAD.MOV.U32 R20, RZ, RZ, R8 ;  /* 0x000000ffff149224 */ /* 0x000fe400078e0008 */
[----:B------:R-:W-:-:S07]  /*24a00*/  @!P1 IMAD.MOV.U32 R21, RZ, RZ, R9 ;  /* 0x000000ffff159224 */ /* 0x000fce00078e0009 */
[----:B-----5:R-:W-:Y:S05]  /*24a10*/  WARPSYNC.COLLECTIVE R15, `(.L_x_3255) ;  /* 0x000000000f087348 */ /* 0x020fea0003c00000 */
[----:B------:R0:W1:Y:S02]  /*24a20*/  SHFL.IDX P6, R14, R13, R12, R11 ;  /* 0x0000000c0d0e7389 */ /* 0x00006400000c000b */
[----:B01---5:R-:W-:Y:S01]  /*24a30*/  ENDCOLLECTIVE ;  /* 0x000000000000791b */ /* 0x023fe20003800000 */
.L_x_3255:
[----:B------:R-:W-:Y:S02]  /*24a40*/  IMAD.MOV.U32 R0, RZ, RZ, R20 ;  /* 0x000000ffff007224 */ /* 0x000fe400078e0014 */
[----:B------:R-:W-:Y:S02]  /*24a50*/  IMAD.MOV.U32 R3, RZ, RZ, R21 ;  /* 0x000000ffff037224 */ /* 0x000fe400078e0015 */
[----:B------:R-:W-:Y:S01]  /*24a60*/  @!P1 IMAD.MOV.U32 R28, RZ, RZ, R10 ;  /* 0x000000ffff1c9224 */ /* 0x000fe200078e000a */
[----:B------:R-:W-:Y:S01]  /*24a70*/  PRMT R38, R38, 0x5410, R0 ;  /* 0x0000541026267816 */ /* 0x000fe20000000000 */
[----:B------:R-:W-:Y:S01]  /*24a80*/  IMAD.MOV.U32 R9, RZ, RZ, R29 ;  /* 0x000000ffff097224 */ /* 0x000fe200078e001d */
[----:B------:R-:W-:Y:S01]  /*24a90*/  PRMT R48, R48, 0x5410, R3 ;  /* 0x0000541030307816 */ /* 0x000fe20000000003 */
[----:B------:R-:W-:Y:S02]  /*24aa0*/  IMAD.MOV.U32 R8, RZ, RZ, R28 ;  /* 0x000000ffff087224 */ /* 0x000fe400078e001c */
[----:B------:R-:W-:-:S03]  /*24ab0*/  IMAD.MOV.U32 R13, RZ, RZ, R36 ;  /* 0x000000ffff0d7224 */ /* 0x000fc600078e0024 */
[----:B------:R-:W-:Y:S01]  /*24ac0*/  PRMT R38, R8, 0x7610, R38 ;  /* 0x0000761008267816 */ /* 0x000fe20000000026 */
[----:B------:R-:W-:Y:S01]  /*24ad0*/  @!P1 IMAD.MOV.U32 R30, RZ, RZ, R4 ;  /* 0x000000ffff1e9224 */ /* 0x000fe200078e0004 */
[----:B------:R-:W-:Y:S01]  /*24ae0*/  PRMT R36, R9, 0x7610, R36 ;  /* 0x0000761009247816 */ /* 0x000fe20000000024 */
[----:B------:R-:W-:Y:S02]  /*24af0*/  @!P1 IMAD.MOV.U32 R31, RZ, RZ, R5 ;  /* 0x000000ffff1f9224 */ /* 0x000fe400078e0005 */
[----:B------:R-:W-:Y:S02]  /*24b00*/  @!P1 IMAD.MOV.U32 R34, RZ, RZ, R6 ;  /* 0x000000ffff229224 */ /* 0x000fe400078e0006 */
[----:B------:R-:W-:Y:S02]  /*24b10*/  @!P1 IMAD.MOV.U32 R35, RZ, RZ, R7 ;  /* 0x000000ffff239224 */ /* 0x000fe400078e0007 */
[----:B------:R-:W-:-:S07]  /*24b20*/  IMAD.MOV.U32 R0, RZ, RZ, R14 ;  /* 0x000000ffff007224 */ /* 0x000fce00078e000e */
[----:B------:R-:W-:Y:S05]  /*24b30*/  WARPSYNC.COLLECTIVE R15, `(.L_x_3256) ;  /* 0x000000000f087348 */ /* 0x000fea0003c00000 */
[----:B------:R0:W1:Y:S02]  /*24b40*/  SHFL.IDX P6, R14, R13, R12, R11 ;  /* 0x0000000c0d0e7389 */ /* 0x00006400000c000b */
[----:B01----:R-:W-:Y:S01]  /*24b50*/  ENDCOLLECTIVE ;  /* 0x000000000000791b */ /* 0x003fe20003800000 */
.L_x_3256:
[----:B------:R-:W-:Y:S02]  /*24b60*/  IMAD.MOV.U32 R4, RZ, RZ, R30 ;  /* 0x000000ffff047224 */ /* 0x000fe400078e001e */
[----:B------:R-:W-:Y:S02]  /*24b70*/  IMAD.MOV.U32 R5, RZ, RZ, R31 ;  /* 0x000000ffff057224 */ /* 0x000fe400078e001f */
[----:B------:R-:W-:Y:S02]  /*24b80*/  IMAD.MOV.U32 R6, RZ, RZ, R34 ;  /* 0x000000ffff067224 */ /* 0x000fe400078e0022 */
[----:B------:R-:W-:Y:S01]  /*24b90*/  IMAD.MOV.U32 R7, RZ, RZ, R35 ;  /* 0x000000ffff077224 */ /* 0x000fe200078e0023 */
[----:B------:R-:W-:Y:S02]  /*24ba0*/  PRMT R41, R4, 0x5410, R5 ;  /* 0x0000541004297816 */ /* 0x000fe40000000005 */
[----:B------:R-:W-:Y:S02]  /*24bb0*/  CS2R R4, SRZ ;  /* 0x0000000000047805 */ /* 0x000fe4000001ff00 */
[----:B------:R-:W-:Y:S01]  /*24bc0*/  PRMT R45, R7, 0x5410, R6 ;  /* 0x00005410072d7816 */ /* 0x000fe20000000006 */
[----:B------:R-:W-:-:S02]  /*24bd0*/  IMAD.MOV.U32 R13, RZ, RZ, R24 ;  /* 0x000000ffff0d7224 */ /* 0x000fc400078e0018 */
[----:B------:R-:W-:-:S07]  /*24be0*/  IMAD.MOV.U32 R3, RZ, RZ, R14 ;  /* 0x000000ffff037224 */ /* 0x000fce00078e000e */
[----:B------:R-:W-:Y:S05]  /*24bf0*/  WARPSYNC.COLLECTIVE R15, `(.L_x_3257) ;  /* 0x000000000f087348 */ /* 0x000fea0003c00000 */
[----:B------:R0:W1:Y:S02]  /*24c00*/  SHFL.IDX P6, R14, R13, R12, R11 ;  /* 0x0000000c0d0e7389 */ /* 0x00006400000c000b */
[----:B01----:R-:W-:Y:S01]  /*24c10*/  ENDCOLLECTIVE ;  /* 0x000000000000791b */ /* 0x003fe20003800000 */
.L_x_3257:
[----:B------:R-:W-:Y:S02]  /*24c20*/  IMAD.MOV.U32 R13, RZ, RZ, R37 ;  /* 0x000000ffff0d7224 */ /* 0x000fe400078e0025 */
[----:B------:R-:W-:-:S07]  /*24c30*/  IMAD.MOV.U32 R24, RZ, RZ, R14 ;  /* 0x000000ffff187224 */ /* 0x000fce00078e000e */
[----:B------:R-:W-:Y:S05]  /*24c40*/  WARPSYNC.COLLECTIVE R15, `(.L_x_3258) ;  /* 0x000000000f087348 */ /* 0x000fea0003c00000 */
[----:B------:R0:W1:Y:S02]  /*24c50*/  SHFL.IDX P6, R14, R13, R12, R11 ;  /* 0x0000000c0d0e7389 */ /* 0x00006400000c000b */
[----:B01----:R-:W-:Y:S01]  /*24c60*/  ENDCOLLECTIVE ;  /* 0x000000000000791b */ /* 0x003fe20003800000 */
.L_x_3258:
[----:B------:R-:W-:Y:S05]  /*24c70*/  BRA `(.L_x_3259) ;  /* 0xfffffe4800807947 */ /* 0x000fea000383ffff */
.L_x_2948:
[----:B0-----:R0:W1:Y:S02]  /*24c80*/  SYNCS.PHASECHK.TRANS64.TRYWAIT P1, [R23+URZ+0x22800], R12 ;  /* 0x0228000c170075a7 */ /* 0x001064000802017f */
[----:B-1----:R-:W-:Y:S05]  /*24c90*/  @!P1 NANOSLEEP.SYNCS 0x989680 ;  /* 0x009896800000995d */ /* 0x002fea0003900000 */
[----:B------:R-:W1:Y:S02]  /*24ca0*/  @!P1 SYNCS.PHASECHK.TRANS64 P1, [R23+URZ+0x22800], R12 ;  /* 0x0228000c170095a7 */ /* 0x000e64000802007f */
[----:B-1----:R-:W-:Y:S05]  /*24cb0*/  @!P1 BRA `(.L_x_2948) ;  /* 0xfffffffc00f09947 */ /* 0x002fea000383ffff */
[----:B------:R-:W-:Y:S05]  /*24cc0*/  BRA `(.L_x_3260) ;  /* 0xfffffe4c00247947 */ /* 0x000fea000383ffff */
.L_x_2954:
[----:B--2---:R2:W3:Y:S02]  /*24cd0*/  SYNCS.PHASECHK.TRANS64.TRYWAIT P0, [R3+URZ+0x22830], R72 ;  /* 0x02283048030075a7 */ /* 0x0044e4000800017f */
[----:B---3--:R-:W-:Y:S05]  /*24ce0*/  @!P0 NANOSLEEP.SYNCS 0x989680 ;  /* 0x009896800000895d */ /* 0x008fea0003900000 */
[----:B------:R-:W3:Y:S02]  /*24cf0*/  @!P0 SYNCS.PHASECHK.TRANS64 P0, [R3+URZ+0x22830], R72 ;  /* 0x02283048030085a7 */ /* 0x000ee4000800007f */
[----:B---3--:R-:W-:Y:S05]  /*24d00*/  @!P0 BRA `(.L_x_2954) ;  /* 0xfffffffc00f08947 */ /* 0x008fea000383ffff */
[----:B------:R-:W-:Y:S05]  /*24d10*/  BRA `(.L_x_2953) ;  /* 0xfffffe5800fc7947 */ /* 0x000fea000383ffff */
.L_x_2968:
[----:B-1----:R1:W2:Y:S02]  /*24d20*/  SYNCS.PHASECHK.TRANS64.TRYWAIT P0, [R3+URZ+0x22850], R72 ;  /* 0x02285048030075a7 */ /* 0x0022a4000800017f */
[----:B--2---:R-:W-:Y:S05]  /*24d30*/  @!P0 NANOSLEEP.SYNCS 0x989680 ;  /* 0x009896800000895d */ /* 0x004fea0003900000 */
[----:B------:R-:W2:Y:S02]  /*24d40*/  @!P0 SYNCS.PHASECHK.TRANS64 P0, [R3+URZ+0x22850], R72 ;  /* 0x02285048030085a7 */ /* 0x000ea4000800007f */
[----:B--2---:R-:W-:Y:S05]  /*24d50*/  @!P0 BRA `(.L_x_2968) ;  /* 0xfffffffc00f08947 */ /* 0x004fea000383ffff */
[----:B------:R-:W-:Y:S05]  /*24d60*/  BRA `(.L_x_2967) ;  /* 0xfffffe7c00e47947 */ /* 0x000fea000383ffff */
.L_x_2978:
[----:B-1----:R1:W2:Y:S02]  /*24d70*/  SYNCS.PHASECHK.TRANS64.TRYWAIT P0, [R9+URZ+0x22830], R20 ;  /* 0x02283014090075a7 */ /* 0x0022a4000800017f */
[----:B--2---:R-:W-:Y:S05]  /*24d80*/  @!P0 NANOSLEEP.SYNCS 0x989680 ;  /* 0x009896800000895d */ /* 0x004fea0003900000 */
[----:B------:R-:W2:Y:S02]  /*24d90*/  @!P0 SYNCS.PHASECHK.TRANS64 P0, [R9+URZ+0x22830], R20 ;  /* 0x02283014090085a7 */ /* 0x000ea4000800007f */
[----:B--2---:R-:W-:Y:S05]  /*24da0*/  @!P0 BRA `(.L_x_2978) ;  /* 0xfffffffc00f08947 */ /* 0x004fea000383ffff */
[----:B------:R-:W-:Y:S05]  /*24db0*/  BRA `(.L_x_2977) ;  /* 0xfffffe8400e47947 */ /* 0x000fea000383ffff */
.L_x_2992:
[----:B-1----:R1:W3:Y:S02]  /*24dc0*/  SYNCS.PHASECHK.TRANS64.TRYWAIT P0, [R9+URZ+0x22850], R20 ;  /* 0x02285014090075a7 */ /* 0x0022e4000800017f */
[----:B---3--:R-:W-:Y:S05]  /*24dd0*/  @!P0 NANOSLEEP.SYNCS 0x989680 ;  /* 0x009896800000895d */ /* 0x008fea0003900000 */
[----:B------:R-:W3:Y:S02]  /*24de0*/  @!P0 SYNCS.PHASECHK.TRANS64 P0, [R9+URZ+0x22850], R20 ;  /* 0x02285014090085a7 */ /* 0x000ee4000800007f */
[----:B---3--:R-:W-:Y:S05]  /*24df0*/  @!P0 BRA `(.L_x_2992) ;  /* 0xfffffffc00f08947 */ /* 0x008fea000383ffff */
[----:B------:R-:W-:Y:S05]  /*24e00*/  BRA `(.L_x_2991) ;  /* 0xfffffeb400087947 */ /* 0x000fea000383ffff */
.L_x_3003:
[----:B-1----:R1:W3:Y:S02]  /*24e10*/  SYNCS.PHASECHK.TRANS64.TRYWAIT P1, [R3+URZ+0x22830], R9 ;  /* 0x02283009030075a7 */ /* 0x0022e4000802017f */
[----:B---3--:R-:W-:Y:S05]  /*24e20*/  @!P1 NANOSLEEP.SYNCS 0x989680 ;  /* 0x009896800000995d */ /* 0x008fea0003900000 */
[----:B------:R-:W3:Y:S02]  /*24e30*/  @!P1 SYNCS.PHASECHK.TRANS64 P1, [R3+URZ+0x22830], R9 ;  /* 0x02283009030095a7 */ /* 0x000ee4000802007f */
[----:B---3--:R-:W-:Y:S05]  /*24e40*/  @!P1 BRA `(.L_x_3003) ;  /* 0xfffffffc00f09947 */ /* 0x008fea000383ffff */
[----:B------:R-:W-:Y:S05]  /*24e50*/  BRA `(.L_x_3002) ;  /* 0xfffffebc00187947 */ /* 0x000fea000383ffff */
.L_x_3009:
[----:B---3--:R3:W4:Y:S02]  /*24e60*/  SYNCS.PHASECHK.TRANS64.TRYWAIT P1, [R3+URZ+0x22850], R9 ;  /* 0x02285009030075a7 */ /* 0x008724000802017f */
[----:B----4-:R-:W-:Y:S05]  /*24e70*/  @!P1 NANOSLEEP.SYNCS 0x989680 ;  /* 0x009896800000995d */ /* 0x010fea0003900000 */
[----:B------:R-:W4:Y:S02]  /*24e80*/  @!P1 SYNCS.PHASECHK.TRANS64 P1, [R3+URZ+0x22850], R9 ;  /* 0x02285009030095a7 */ /* 0x000f24000802007f */
[----:B----4-:R-:W-:Y:S05]  /*24e90*/  @!P1 BRA `(.L_x_3009) ;  /* 0xfffffffc00f09947 */ /* 0x010fea000383ffff */
[----:B------:R-:W-:Y:S05]  /*24ea0*/  BRA `(.L_x_3008) ;  /* 0xfffffed400887947 */ /* 0x000fea000383ffff */
.L_x_3016:
[----:B-1----:R1:W3:Y:S02]  /*24eb0*/  SYNCS.PHASECHK.TRANS64.TRYWAIT P0, [R9+URZ+0x22830], R20 ;  /* 0x02283014090075a7 */ /* 0x0022e4000800017f */
[----:B---3--:R-:W-:Y:S05]  /*24ec0*/  @!P0 NANOSLEEP.SYNCS 0x989680 ;  /* 0x009896800000895d */ /* 0x008fea0003900000 */
[----:B------:R-:W3:Y:S02]  /*24ed0*/  @!P0 SYNCS.PHASECHK.TRANS64 P0, [R9+URZ+0x22830], R20 ;  /* 0x02283014090085a7 */ /* 0x000ee4000800007f */
[----:B---3--:R-:W-:Y:S05]  /*24ee0*/  @!P0 BRA `(.L_x_3016) ;  /* 0xfffffffc00f08947 */ /* 0x008fea000383ffff */
[----:B------:R-:W-:Y:S05]  /*24ef0*/  BRA `(.L_x_3015) ;  /* 0xfffffed800dc7947 */ /* 0x000fea000383ffff */
.L_x_3030:
[----:B---3--:R3:W4:Y:S02]  /*24f00*/  SYNCS.PHASECHK.TRANS64.TRYWAIT P0, [R9+URZ+0x22850], R20 ;  /* 0x02285014090075a7 */ /* 0x008724000800017f */
[----:B----4-:R-:W-:Y:S05]  /*24f10*/  @!P0 NANOSLEEP.SYNCS 0x989680 ;  /* 0x009896800000895d */ /* 0x010fea0003900000 */
[----:B------:R-:W4:Y:S02]  /*24f20*/  @!P0 SYNCS.PHASECHK.TRANS64 P0, [R9+URZ+0x22850], R20 ;  /* 0x02285014090085a7 */ /* 0x000f24000800007f */
[----:B----4-:R-:W-:Y:S05]  /*24f30*/  @!P0 BRA `(.L_x_3030) ;  /* 0xfffffffc00f08947 */ /* 0x010fea000383ffff */
[----:B------:R-:W-:Y:S05]  /*24f40*/  BRA `(.L_x_3029) ;  /* 0xffffff0400fc7947 */ /* 0x000fea000383ffff */
.L_x_3037:
[----:B------:R-:W-:Y:S02]  /*24f50*/  IMAD.MOV.U32 R13, RZ, RZ, R21 ;  /* 0x000000ffff0d7224 */ /* 0x000fe400078e0015 */
[----:B------:R-:W-:Y:S02]  /*24f60*/  IMAD.MOV.U32 R12, RZ, RZ, RZ ;  /* 0x000000ffff0c7224 */ /* 0x000fe400078e00ff */
[----:B------:R-:W-:Y:S02]  /*24f70*/  IMAD.MOV.U32 R11, RZ, RZ, 0x181f ;  /* 0x0000181fff0b7424 */ /* 0x000fe400078e00ff */
[----:B------:R-:W-:-:S07]  /*24f80*/  IMAD.MOV.U32 R15, RZ, RZ, -0x1 ;  /* 0xffffffffff0f7424 */ /* 0x000fce00078e00ff */
[----:B-----5:R-:W-:Y:S05]  /*24f90*/  WARPSYNC.COLLECTIVE R15, `(.L_x_3261) ;  /* 0x000000000f087348 */ /* 0x020fea0003c00000 */
[----:B------:R0:W1:Y:S02]  /*24fa0*/  SHFL.IDX P6, R14, R13, R12, R11 ;  /* 0x0000000c0d0e7389 */ /* 0x00006400000c000b */
[----:B01---5:R-:W-:Y:S01]  /*24fb0*/  ENDCOLLECTIVE ;  /* 0x000000000000791b */ /* 0x023fe20003800000 */
.L_x_3261:
[----:B------:R-:W-:Y:S02]  /*24fc0*/  IMAD.MOV.U32 R13, RZ, RZ, R3 ;  /* 0x000000ffff0d7224 */ /* 0x000fe400078e0003 */
[----:B------:R-:W-:-:S07]  /*24fd0*/  IMAD.MOV.U32 R48, RZ, RZ, R14 ;  /* 0x000000ffff307224 */ /* 0x000fce00078e000e */
[----:B------:R-:W-:Y:S05]  /*24fe0*/  WARPSYNC.COLLECTIVE R15, `(.L_x_3262) ;  /* 0x000000000f087348 */ /* 0x000fea0003c00000 */
[----:B------:R0:W1:Y:S02]  /*24ff0*/  SHFL.IDX P6, R14, R13, R12, R11 ;  /* 0x0000000c0d0e7389 */ /* 0x00006400000c000b */
[----:B01----:R-:W-:Y:S01]  /*25000*/  ENDCOLLECTIVE ;  /* 0x000000000000791b */ /* 0x003fe20003800000 */
.L_x_3262:
[----:B------:R-:W-:Y:S05]  /*25010*/  BRA `(.L_x_3263) ;  /* 0xffffff3000487947 */ /* 0x000fea000383ffff */
.L_x_3040:
        /* <DEDUP_REMOVED lines=8> */
.L_x_3265:
[----:B------:R-:W-:Y:S05]  /*250a0*/  BSYNC B1 ;  /* 0x0000000000017941 */ /* 0x000fea0003800000 */
.L_x_3264:
        /* <DEDUP_REMOVED lines=8> */
.L_x_3266:
[----:B------:R-:W-:Y:S05]  /*25130*/  BRA `(.L_x_3267) ;  /* 0xffffff3000907947 */ /* 0x000fea000383ffff */
.L_x_3043:
        /* <DEDUP_REMOVED lines=8> */
.L_x_3269:
[----:B------:R-:W-:Y:S05]  /*251c0*/  BSYNC B1 ;  /* 0x0000000000017941 */ /* 0x000fea0003800000 */
.L_x_3268:
        /* <DEDUP_REMOVED lines=8> */
.L_x_3270:
[----:B------:R-:W-:Y:S05]  /*25250*/  BRA `(.L_x_3271) ;  /* 0xffffff3000d87947 */ /* 0x000fea000383ffff */
.L_x_3046:
[----:B------:R-:W-:Y:S01]  /*25260*/  BSSY B1, `(.L_x_3272) ;  /* 0x0000008000017945 */ /* 0x000fe20003800000 */
[----:B------:R-:W-:Y:S02]  /*25270*/  IMAD.MOV.U32 R13, RZ, RZ, R21 ;  /* 0x000000ffff0d7224 */ /* 0x000fe400078e0015 */
[----:B------:R-:W-:Y:S02]  /*25280*/  IMAD.MOV.U32 R12, RZ, RZ, 0x3 ;  /* 0x00000003ff0c7424 */ /* 0x000fe400078e00ff */
[----:B---3--:R-:W-:Y:S02]  /*25290*/  IMAD.MOV.U32 R11, RZ, RZ, 0x181f ;  /* 0x0000181fff0b7424 */ /* 0x008fe400078e00ff */
[----:B------:R-:W-:-:S07]  /*252a0*/  IMAD.MOV.U32 R15, RZ, RZ, -0x1 ;  /* 0xffffffffff0f7424 */ /* 0x000fce00078e00ff */
[----:B012-4-:R-:W-:Y:S05]  /*252b0*/  WARPSYNC.COLLECTIVE R15, `(.L_x_3273) ;  /* 0x000000000f087348 */ /* 0x017fea0003c00000 */
[----:B0-----:R0:W3:Y:S02]  /*252c0*/  SHFL.IDX P6, R14, R13, R12, R11 ;  /* 0x0000000c0d0e7389 */ /* 0x0010e400000c000b */
[----:B01234-:R-:W-:Y:S01]  /*252d0*/  ENDCOLLECTIVE ;  /* 0x000000000000791b */ /* 0x01ffe20003800000 */
.L_x_3273:
[----:B------:R-:W-:Y:S05]  /*252e0*/  BSYNC B1 ;  /* 0x0000000000017941 */ /* 0x000fea0003800000 */
.L_x_3272:
        /* <DEDUP_REMOVED lines=8> */
.L_x_3274:
[----:B------:R-:W-:Y:S05]  /*25370*/  BRA `(.L_x_3275) ;  /* 0xffffff3400207947 */ /* 0x000fea000383ffff */
.L_x_3048:
[----:B------:R-:W-:Y:S02]  /*25380*/  IMAD.MOV.U32 R13, RZ, RZ, R10 ;  /* 0x000000ffff0d7224 */ /* 0x000fe400078e000a */
[----:B------:R-:W-:Y:S02]  /*25390*/  IMAD.MOV.U32 R12, RZ, RZ, RZ ;  /* 0x000000ffff0c7224 */ /* 0x000fe400078e00ff */
[----:B------:R-:W-:Y:S02]  /*253a0*/  IMAD.MOV.U32 R11, RZ, RZ, 0x1c1f ;  /* 0x00001c1fff0b7424 */ /* 0x000fe400078e00ff */
[----:B------:R-:W-:-:S07]  /*253b0*/  IMAD.MOV.U32 R15, RZ, RZ, -0x1 ;  /* 0xffffffffff0f7424 */ /* 0x000fce00078e00ff */
[----:B------:R-:W-:Y:S05]  /*253c0*/  WARPSYNC.COLLECTIVE R15, `(.L_x_3276) ;  /* 0x000000000f087348 */ /* 0x000fea0003c00000 */
[----:B------:R0:W1:Y:S02]  /*253d0*/  SHFL.IDX P6, R14, R13, R12, R11 ;  /* 0x0000000c0d0e7389 */ /* 0x00006400000c000b */
[----:B01----:R-:W-:Y:S01]  /*253e0*/  ENDCOLLECTIVE ;  /* 0x000000000000791b */ /* 0x003fe20003800000 */
.L_x_3276:
[----:B------:R-:W-:Y:S02]  /*253f0*/  IMAD.MOV.U32 R13, RZ, RZ, R3 ;  /* 0x000000ffff0d7224 */ /* 0x000fe400078e0003 */
[----:B------:R-:W-:-:S07]  /*25400*/  IMAD.MOV.U32 R48, RZ, RZ, R14 ;  /* 0x000000ffff307224 */ /* 0x000fce00078e000e */
[----:B------:R-:W-:Y:S05]  /*25410*/  WARPSYNC.COLLECTIVE R15, `(.L_x_3277) ;  /* 0x000000000f087348 */ /* 0x000fea0003c00000 */
[----:B------:R0:W1:Y:S02]  /*25420*/  SHFL.IDX P6, R14, R13, R12, R11 ;  /* 0x0000000c0d0e7389 */ /* 0x00006400000c000b */
[----:B01----:R-:W-:Y:S01]  /*25430*/  ENDCOLLECTIVE ;  /* 0x000000000000791b */ /* 0x003fe20003800000 */
.L_x_3277:
[----:B------:R-:W-:Y:S01]  /*25440*/  IMAD.MOV.U32 R11, RZ, RZ, R14 ;  /* 0x000000ffff0b7224 */ /* 0x000fe200078e000e */
[----:B------:R-:W-:Y:S06]  /*25450*/  BRA `(.L_x_3278) ;  /* 0xffffff3800207947 */ /* 0x000fec000383ffff */
.L_x_3051:
        /* <DEDUP_REMOVED lines=8> */
.L_x_3280:
[----:B------:R-:W-:Y:S05]  /*254e0*/  BSYNC B1 ;  /* 0x0000000000017941 */ /* 0x000fea0003800000 */
.L_x_3279:
        /* <DEDUP_REMOVED lines=8> */
.L_x_3281:
[----:B------:R-:W-:Y:S01]  /*25570*/  IMAD.MOV.U32 R3, RZ, RZ, R14 ;  /* 0x000000ffff037224 */ /* 0x000fe200078e000e */
[----:B------:R-:W-:Y:S06]  /*25580*/  BRA `(.L_x_3282) ;  /* 0xffffff4400707947 */ /* 0x000fec000383ffff */
.L_x_3055:
[----:B------:R-:W-:Y:S02]  /*25590*/  IMAD.MOV.U32 R13, RZ, RZ, R20 ;  /* 0x000000ffff0d7224 */ /* 0x000fe400078e0014 */
[----:B------:R-:W-:Y:S02]  /*255a0*/  IMAD.MOV.U32 R12, RZ, RZ, RZ ;  /* 0x000000ffff0c7224 */ /* 0x000fe400078e00ff */
[----:B------:R-:W-:Y:S02]  /*255b0*/  IMAD.MOV.U32 R11, RZ, RZ, 0x181f ;  /* 0x0000181fff0b7424 */ /* 0x000fe400078e00ff */
[----:B------:R-:W-:-:S07]  /*255c0*/  IMAD.MOV.U32 R15, RZ, RZ, -0x1 ;  /* 0xffffffffff0f7424 */ /* 0x000fce00078e00ff */
[----:B--2---:R-:W-:Y:S05]  /*255d0*/  WARPSYNC.COLLECTIVE R15, `(.L_x_3283) ;  /* 0x000000000f087348 */ /* 0x004fea0003c00000 */
[----:B------:R0:W1:Y:S02]  /*255e0*/  SHFL.IDX P6, R14, R13, R12, R11 ;  /* 0x0000000c0d0e7389 */ /* 0x00006400000c000b */
[----:B012---:R-:W-:Y:S01]  /*255f0*/  ENDCOLLECTIVE ;  /* 0x000000000000791b */ /* 0x007fe20003800000 */
.L_x_3283:
[----:B------:R-:W-:Y:S02]  /*25600*/  IMAD.MOV.U32 R13, RZ, RZ, R3 ;  /* 0x000000ffff0d7224 */ /* 0x000fe400078e0003 */
[----:B------:R-:W-:-:S07]  /*25610*/  IMAD.MOV.U32 R0, RZ, RZ, R14 ;  /* 0x000000ffff007224 */ /* 0x000fce00078e000e */
[----:B------:R-:W-:Y:S05]  /*25620*/  WARPSYNC.COLLECTIVE R15, `(.L_x_3284) ;  /* 0x000000000f087348 */ /* 0x000fea0003c00000 */
[----:B------:R0:W1:Y:S02]  /*25630*/  SHFL.IDX P6, R14, R13, R12, R11 ;  /* 0x0000000c0d0e7389 */ /* 0x00006400000c000b */
[----:B01----:R-:W-:Y:S01]  /*25640*/  ENDCOLLECTIVE ;  /* 0x000000000000791b */ /* 0x003fe20003800000 */
.L_x_3284:
[----:B------:R-:W-:Y:S05]  /*25650*/  BRA `(.L_x_3285) ;  /* 0xffffff5800e87947 */ /* 0x000fea000383ffff */
.L_x_3058:
        /* <DEDUP_REMOVED lines=8> */
.L_x_3287:
[----:B------:R-:W-:Y:S05]  /*256e0*/  BSYNC B1 ;  /* 0x0000000000017941 */ /* 0x000fea0003800000 */
.L_x_3286:
        /* <DEDUP_REMOVED lines=8> */
.L_x_3288:
[----:B------:R-:W-:Y:S05]  /*25770*/  BRA `(.L_x_3289) ;  /* 0xffffff5c00347947 */ /* 0x000fea000383ffff */
.L_x_3061:
        /* <DEDUP_REMOVED lines=8> */
.L_x_3291:
[----:B------:R-:W-:Y:S05]  /*25800*/  BSYNC B1 ;  /* 0x0000000000017941 */ /* 0x000fea0003800000 */
.L_x_3290:
        /* <DEDUP_REMOVED lines=8> */
.L_x_3292:
[----:B------:R-:W-:Y:S05]  /*25890*/  BRA `(.L_x_3293) ;  /* 0xffffff5c007c7947 */ /* 0x000fea000383ffff */
.L_x_3064:
        /* <DEDUP_REMOVED lines=8> */
.L_x_3295:
[----:B------:R-:W-:Y:S05]  /*25920*/  BSYNC B1 ;  /* 0x0000000000017941 */ /* 0x000fea0003800000 */
.L_x_3294:
        /* <DEDUP_REMOVED lines=8> */
.L_x_3296:
[----:B------:R-:W-:Y:S05]  /*259b0*/  BRA `(.L_x_3297) ;  /* 0xffffff5c00c47947 */ /* 0x000fea000383ffff */
.L_x_3091:
[----:B------:R-:W0:Y:S01]  /*259c0*/  S2R R12, SR_TID.X ;  /* 0x00000000000c7919 */ /* 0x000e220000002100 */
[----:B------:R-:W-:Y:S01]  /*259d0*/  BSSY B1, `(.L_x_3298) ;  /* 0x000000a000017945 */ /* 0x000fe20003800000 */
[----:B------:R-:W-:Y:S02]  /*259e0*/  IMAD.MOV.U32 R11, RZ, RZ, 0x1f ;  /* 0x0000001fff0b7424 */ /* 0x000fe400078e00ff */
[----:B------:R-:W-:Y:S01]  /*259f0*/  IMAD.MOV.U32 R15, RZ, RZ, -0x1 ;  /* 0xffffffffff0f7424 */ /* 0x000fe200078e00ff */
[----:B0-----:R-:W-:-:S04]  /*25a00*/  SHF.R.U32.HI R12, RZ, 0x5, R12 ;  /* 0x00000005ff0c7819 */ /* 0x001fc8000001160c */
[----:B------:R-:W-:-:S05]  /*25a10*/  LOP3.LUT R12, R12, 0x3, RZ, 0xc0, !PT ;  /* 0x000000030c0c7812 */ /* 0x000fca00078ec0ff */
[----:B------:R-:W-:Y:S02]  /*25a20*/  IMAD.MOV.U32 R13, RZ, RZ, R12 ;  /* 0x000000ffff0d7224 */ /* 0x000fe400078e000c */
[----:B------:R-:W-:-:S07]  /*25a30*/  IMAD.MOV.U32 R12, RZ, RZ, RZ ;  /* 0x000000ffff0c7224 */ /* 0x000fce00078e00ff */
[----:B------:R-:W-:Y:S05]  /*25a40*/  WARPSYNC.COLLECTIVE R15, `(.L_x_3299) ;  /* 0x000000000f087348 */ /* 0x000fea0003c00000 */
[----:B------:R0:W1:Y:S02]  /*25a50*/  SHFL.IDX P6, R14, R13, R12, R11 ;  /* 0x0000000c0d0e7389 */ /* 0x00006400000c000b */
[----:B01----:R-:W-:Y:S01]  /*25a60*/  ENDCOLLECTIVE ;  /* 0x000000000000791b */ /* 0x003fe20003800000 */
.L_x_3299:
[----:B------:R-:W-:Y:S05]  /*25a70*/  BSYNC B1 ;  /* 0x0000000000017941 */ /* 0x000fea0003800000 */
.L_x_3298:
[----:B------:R-:W-:Y:S05]  /*25a80*/  BRA `(.L_x_3300) ;  /* 0xffffff7c00b47947 */ /* 0x000fea000383ffff */
.L_x_3093:
[----:B------:R-:W-:Y:S01]  /*25a90*/  BSSY B1, `(.L_x_3301) ;  /* 0x0000006000017945 */ /* 0x000fe20003800000 */
[----:B------:R-:W-:-:S07]  /*25aa0*/  IMAD.MOV.U32 R15, RZ, RZ, -0x1 ;  /* 0xffffffffff0f7424 */ /* 0x000fce00078e00ff */
[----:B0-----:R-:W-:Y:S05]  /*25ab0*/  WARPSYNC.COLLECTIVE R15, `(.L_x_3302) ;  /* 0x000000000f0c7348 */ /* 0x001fea0003c00000 */
[----:B------:R-:W-:Y:S02]  /*25ac0*/  ELECT P6, UR62, PT ;  /* 0x00000000003e782f */ /* 0x000fe400038c0000 */
[----:B------:R-:W-:Y:S01]  /*25ad0*/  MOV R14, UR62 ;  /* 0x0000003e000e7c02 */ /* 0x000fe20008000f00 */
[----:B0-----:R-:W-:Y:S10]  /*25ae0*/  ENDCOLLECTIVE ;  /* 0x000000000000791b */ /* 0x001ff40003800000 */
.L_x_3302:
[----:B------:R-:W-:Y:S05]  /*25af0*/  BSYNC B1 ;  /* 0x0000000000017941 */ /* 0x000fea0003800000 */
.L_x_3301:
[----:B------:R-:W-:Y:S05]  /*25b00*/  BRA `(.L_x_3092) ;  /* 0xffffff7c00ac7947 */ /* 0x000fea000383ffff */
.L_x_3095:
[----:B0-----:R0:W1:Y:S02]  /*25b10*/  SYNCS.PHASECHK.TRANS64.TRYWAIT P0, [R17+URZ+0x22820], R10 ;  /* 0x0228200a110075a7 */ /* 0x001064000800017f */
[----:B-1----:R-:W-:Y:S05]  /*25b20*/  @!P0 NANOSLEEP.SYNCS 0x989680 ;  /* 0x009896800000895d */ /* 0x002fea0003900000 */
[----:B------:R-:W1:Y:S02]  /*25b30*/  @!P0 SYNCS.PHASECHK.TRANS64 P0, [R17+URZ+0x22820], R10 ;  /* 0x0228200a110085a7 */ /* 0x000e64000800007f */
[----:B-1----:R-:W-:Y:S05]  /*25b40*/  @!P0 BRA `(.L_x_3095) ;  /* 0xfffffffc00f08947 */ /* 0x002fea000383ffff */
[----:B------:R-:W-:Y:S05]  /*25b50*/  BRA `(.L_x_3303) ;  /* 0xffffff7c00bc7947 */ /* 0x000fea000383ffff */
.L_x_3099:
[----:B0-----:R0:W1:Y:S02]  /*25b60*/  SYNCS.PHASECHK.TRANS64.TRYWAIT P0, [R12+URZ+0x228a0], R10 ;  /* 0x0228a00a0c0075a7 */ /* 0x001064000800017f */
[----:B-1----:R-:W-:Y:S05]  /*25b70*/  @!P0 NANOSLEEP.SYNCS 0x989680 ;  /* 0x009896800000895d */ /* 0x002fea0003900000 */
[----:B------:R-:W1:Y:S02]  /*25b80*/  @!P0 SYNCS.PHASECHK.TRANS64 P0, [R12+URZ+0x228a0], R10 ;  /* 0x0228a00a0c0085a7 */ /* 0x000e64000800007f */
[----:B-1----:R-:W-:Y:S05]  /*25b90*/  @!P0 BRA `(.L_x_3099) ;  /* 0xfffffffc00f08947 */ /* 0x002fea000383ffff */
[----:B------:R-:W-:Y:S05]  /*25ba0*/  BRA `(.L_x_3304) ;  /* 0xffffff7c00d47947 */ /* 0x000fea000383ffff */
.L_x_3104:
[----:B-1----:R1:W2:Y:S02]  /*25bb0*/  SYNCS.PHASECHK.TRANS64.TRYWAIT P0, [R12+URZ+0x228c0], R10 ;  /* 0x0228c00a0c0075a7 */ /* 0x0022a4000800017f */
[----:B--2---:R-:W-:Y:S05]  /*25bc0*/  @!P0 NANOSLEEP.SYNCS 0x989680 ;  /* 0x009896800000895d */ /* 0x004fea0003900000 */
[----:B------:R-:W2:Y:S02]  /*25bd0*/  @!P0 SYNCS.PHASECHK.TRANS64 P0, [R12+URZ+0x228c0], R10 ;  /* 0x0228c00a0c0085a7 */ /* 0x000ea4000800007f */
[----:B--2---:R-:W-:Y:S05]  /*25be0*/  @!P0 BRA `(.L_x_3104) ;  /* 0xfffffffc00f08947 */ /* 0x004fea000383ffff */
[----:B------:R-:W-:Y:S05]  /*25bf0*/  BRA `(.L_x_3305) ;  /* 0xffffff8000507947 */ /* 0x000fea000383ffff */
.L_x_3114:
[----:B0-----:R0:W1:Y:S02]  /*25c00*/  SYNCS.PHASECHK.TRANS64.TRYWAIT P1, [R10+URZ+0x228a0], R2 ;  /* 0x0228a0020a0075a7 */ /* 0x001064000802017f */
[----:B-1----:R-:W-:Y:S05]  /*25c10*/  @!P1 NANOSLEEP.SYNCS 0x989680 ;  /* 0x009896800000995d */ /* 0x002fea0003900000 */
[----:B------:R-:W1:Y:S02]  /*25c20*/  @!P1 SYNCS.PHASECHK.TRANS64 P1, [R10+URZ+0x228a0], R2 ;  /* 0x0228a0020a0095a7 */ /* 0x000e64000802007f */
[----:B-1----:R-:W-:Y:S05]  /*25c30*/  @!P1 BRA `(.L_x_3114) ;  /* 0xfffffffc00f09947 */ /* 0x002fea000383ffff */
[----:B------:R-:W-:Y:S05]  /*25c40*/  BRA `(.L_x_3306) ;  /* 0xffffff8400c47947 */ /* 0x000fea000383ffff */
.L_x_3119:
[----:B-1----:R1:W2:Y:S02]  /*25c50*/  SYNCS.PHASECHK.TRANS64.TRYWAIT P1, [R10+URZ+0x228c0], R2 ;  /* 0x0228c0020a0075a7 */ /* 0x0022a4000802017f */
[----:B--2---:R-:W-:Y:S05]  /*25c60*/  @!P1 NANOSLEEP.SYNCS 0x989680 ;  /* 0x009896800000995d */ /* 0x004fea0003900000 */
[----:B------:R-:W2:Y:S02]  /*25c70*/  @!P1 SYNCS.PHASECHK.TRANS64 P1, [R10+URZ+0x228c0], R2 ;  /* 0x0228c0020a0095a7 */ /* 0x000ea4000802007f */
[----:B--2---:R-:W-:Y:S05]  /*25c80*/  @!P1 BRA `(.L_x_3119) ;  /* 0xfffffffc00f09947 */ /* 0x004fea000383ffff */
[----:B------:R-:W-:Y:S05]  /*25c90*/  BRA `(.L_x_3307) ;  /* 0xffffff88003c7947 */ /* 0x000fea000383ffff */
.L_x_3145:
        /* <DEDUP_REMOVED lines=11> */
.L_x_3309:
[----:B------:R-:W-:Y:S05]  /*25d50*/  BSYNC B0 ;  /* 0x0000000000007941 */ /* 0x000fea0003800000 */
.L_x_3308:
[----:B------:R-:W-:Y:S05]  /*25d60*/  BRA `(.L_x_3310) ;  /* 0xffffff9c00487947 */ /* 0x000fea000383ffff */
.L_x_3148:
[----:B0-----:R0:W1:Y:S02]  /*25d70*/  SYNCS.PHASECHK.TRANS64.TRYWAIT P0, [R33+URZ+0x22840], R0 ;  /* 0x02284000210075a7 */ /* 0x001064000800017f */
[----:B-1----:R-:W-:Y:S05]  /*25d80*/  @!P0 NANOSLEEP.SYNCS 0x989680 ;  /* 0x009896800000895d */ /* 0x002fea0003900000 */
[----:B------:R-:W1:Y:S02]  /*25d90*/  @!P0 SYNCS.PHASECHK.TRANS64 P0, [R33+URZ+0x22840], R0 ;  /* 0x02284000210085a7 */ /* 0x000e64000800007f */
[----:B-1----:R-:W-:Y:S05]  /*25da0*/  @!P0 BRA `(.L_x_3148) ;  /* 0xfffffffc00f08947 */ /* 0x002fea000383ffff */
[----:B------:R-:W-:Y:S05]  /*25db0*/  BRA `(.L_x_3311) ;  /* 0xffffff9c00587947 */ /* 0x000fea000383ffff */
.L_x_3149:
        /* <DEDUP_REMOVED lines=8> */
.L_x_3313:
[----:B------:R-:W-:Y:S05]  /*25e40*/  BSYNC B0 ;  /* 0x0000000000007941 */ /* 0x000fea0003800000 */
.L_x_3312:
        /* <DEDUP_REMOVED lines=9> */
.L_x_3314:
[----:B------:R-:W-:Y:S02]  /*25ee0*/  IMAD.MOV.U32 R13, RZ, RZ, R4 ;  /* 0x000000ffff0d7224 */ /* 0x000fe400078e0004 */
[----:B------:R-:W-:Y:S02]  /*25ef0*/  IMAD.MOV.U32 R12, RZ, RZ, 0x1 ;  /* 0x00000001ff0c7424 */ /* 0x000fe400078e00ff */
[----:B------:R-:W-:-:S07]  /*25f00*/  IMAD.MOV.U32 R3, RZ, RZ, R14 ;  /* 0x000000ffff037224 */ /* 0x000fce00078e000e */
[----:B------:R-:W-:Y:S05]  /*25f10*/  WARPSYNC.COLLECTIVE R15, `(.L_x_3315) ;  /* 0x000000000f087348 */ /* 0x000fea0003c00000 */
[----:B------:R0:W1:Y:S02]  /*25f20*/  SHFL.IDX P6, R14, R13, R12, R11 ;  /* 0x0000000c0d0e7389 */ /* 0x00006400000c000b */
[----:B01----:R-:W-:Y:S01]  /*25f30*/  ENDCOLLECTIVE ;  /* 0x000000000000791b */ /* 0x003fe20003800000 */
.L_x_3315:
        /* <DEDUP_REMOVED lines=15> */
.L_x_3316:
[----:B------:R-:W-:Y:S02]  /*26030*/  @P0 IMAD R7, R5, 0x2, R17 ;  /* 0x0000000205070824 */ /* 0x000fe400078e0211 */
[----:B------:R-:W-:Y:S02]  /*26040*/  IMAD.MOV.U32 R13, RZ, RZ, R4 ;  /* 0x000000ffff0d7224 */ /* 0x000fe400078e0004 */
[----:B------:R-:W-:Y:S02]  /*26050*/  IMAD.MOV.U32 R12, RZ, RZ, 0x2 ;  /* 0x00000002ff0c7424 */ /* 0x000fe400078e00ff */
[----:B------:R-:W-:-:S07]  /*26060*/  IMAD.MOV.U32 R3, RZ, RZ, R14 ;  /* 0x000000ffff037224 */ /* 0x000fce00078e000e */
[----:B------:R-:W-:Y:S05]  /*26070*/  WARPSYNC.COLLECTIVE R15, `(.L_x_3317) ;  /* 0x000000000f087348 */ /* 0x000fea0003c00000 */
[----:B------:R0:W1:Y:S02]  /*26080*/  SHFL.IDX P6, R14, R13, R12, R11 ;  /* 0x0000000c0d0e7389 */ /* 0x00006400000c000b */
[----:B01----:R-:W-:Y:S01]  /*26090*/  ENDCOLLECTIVE ;  /* 0x000000000000791b */ /* 0x003fe20003800000 */
.L_x_3317:
        /* <DEDUP_REMOVED lines=15> */
.L_x_3318:
[----:B------:R-:W-:Y:S02]  /*26190*/  @P0 IMAD R7, R5, 0x2, R17 ;  /* 0x0000000205070824 */ /* 0x000fe400078e0211 */
[----:B------:R-:W-:Y:S02]  /*261a0*/  IMAD.MOV.U32 R13, RZ, RZ, R4 ;  /* 0x000000ffff0d7224 */ /* 0x000fe400078e0004 */
[----:B------:R-:W-:Y:S02]  /*261b0*/  IMAD.MOV.U32 R12, RZ, RZ, 0x3 ;  /* 0x00000003ff0c7424 */ /* 0x000fe400078e00ff */
[----:B------:R-:W-:-:S07]  /*261c0*/  IMAD.MOV.U32 R3, RZ, RZ, R14 ;  /* 0x000000ffff037224 */ /* 0x000fce00078e000e */
[----:B------:R-:W-:Y:S05]  /*261d0*/  WARPSYNC.COLLECTIVE R15, `(.L_x_3319) ;  /* 0x000000000f087348 */ /* 0x000fea0003c00000 */
[----:B------:R0:W1:Y:S02]  /*261e0*/  SHFL.IDX P6, R14, R13, R12, R11 ;  /* 0x0000000c0d0e7389 */ /* 0x00006400000c000b */
[----:B01----:R-:W-:Y:S01]  /*261f0*/  ENDCOLLECTIVE ;  /* 0x000000000000791b */ /* 0x003fe20003800000 */
.L_x_3319:
        /* <DEDUP_REMOVED lines=15> */
.L_x_3320:
[----:B------:R-:W-:Y:S02]  /*262f0*/  @P0 IMAD R7, R5, 0x2, R17 ;  /* 0x0000000205070824 */ /* 0x000fe400078e0211 */
[----:B------:R-:W-:Y:S02]  /*26300*/  IMAD.MOV.U32 R13, RZ, RZ, R4 ;  /* 0x000000ffff0d7224 */ /* 0x000fe400078e0004 */
[----:B------:R-:W-:Y:S02]  /*26310*/  IMAD.MOV.U32 R12, RZ, RZ, 0x4 ;  /* 0x00000004ff0c7424 */ /* 0x000fe400078e00ff */
[----:B------:R-:W-:-:S07]  /*26320*/  IMAD.MOV.U32 R3, RZ, RZ, R14 ;  /* 0x000000ffff037224 */ /* 0x000fce00078e000e */
[----:B------:R-:W-:Y:S05]  /*26330*/  WARPSYNC.COLLECTIVE R15, `(.L_x_3321) ;  /* 0x000000000f087348 */ /* 0x000fea0003c00000 */
[----:B------:R0:W1:Y:S02]  /*26340*/  SHFL.IDX P6, R14, R13, R12, R11 ;  /* 0x0000000c0d0e7389 */ /* 0x00006400000c000b */
[----:B01----:R-:W-:Y:S01]  /*26350*/  ENDCOLLECTIVE ;  /* 0x000000000000791b */ /* 0x003fe20003800000 */
.L_x_3321:
        /* <DEDUP_REMOVED lines=15> */
.L_x_3322:
[----:B------:R-:W-:Y:S02]  /*26450*/  @P0 IMAD R7, R5, 0x2, R17 ;  /* 0x0000000205070824 */ /* 0x000fe400078e0211 */
[----:B------:R-:W-:Y:S02]  /*26460*/  IMAD.MOV.U32 R13, RZ, RZ, R4 ;  /* 0x000000ffff0d7224 */ /* 0x000fe400078e0004 */
[----:B------:R-:W-:Y:S02]  /*26470*/  IMAD.MOV.U32 R12, RZ, RZ, 0x5 ;  /* 0x00000005ff0c7424 */ /* 0x000fe400078e00ff */
[----:B------:R-:W-:-:S07]  /*26480*/  IMAD.MOV.U32 R3, RZ, RZ, R14 ;  /* 0x000000ffff037224 */ /* 0x000fce00078e000e */
[----:B------:R-:W-:Y:S05]  /*26490*/  WARPSYNC.COLLECTIVE R15, `(.L_x_3323) ;  /* 0x000000000f087348 */ /* 0x000fea0003c00000 */
[----:B------:R0:W1:Y:S02]  /*264a0*/  SHFL.IDX P6, R14, R13, R12, R11 ;  /* 0x0000000c0d0e7389 */ /* 0x00006400000c000b */
[----:B01----:R-:W-:Y:S01]  /*264b0*/  ENDCOLLECTIVE ;  /* 0x000000000000791b */ /* 0x003fe20003800000 */
.L_x_3323:
        /* <DEDUP_REMOVED lines=10> */
.L_x_3324:
[----:B------:R-:W-:Y:S01]  /*26560*/  @!PT LDS RZ, [RZ] ;  /* 0x00000000fffff984 */ /* 0x000fe20000000800 */
[----:B------:R-:W-:Y:S01]  /*26570*/  @!PT LDS RZ, [RZ] ;  /* 0x00000000fffff984 */ /* 0x000fe20000000800 */
[----:B------:R-:W-:Y:S01]  /*26580*/  @!PT LDS RZ, [RZ] ;  /* 0x00000000fffff984 */ /* 0x000fe20000000800 */
[----:B------:R1:W-:Y:S01]  /*26590*/  @P0 LDGSTS.E.BYPASS.LTC128B.128 [R7+0x1e400], desc[UR52][R2.64], !P2 ;  /* 0x1e40000002070fae */ /* 0x0003e2000d101d74 */
[----:B------:R-:W-:Y:S01]  /*265a0*/  IMAD.MOV.U32 R0, RZ, RZ, R14 ;  /* 0x000000ffff007224 */ /* 0x000fe200078e000e */
[----:B------:R-:W-:Y:S06]  /*265b0*/  BRA `(.L_x_3325) ;  /* 0xffffff9800b87947 */ /* 0x000fec000383ffff */
.L_x_3154:
        /* <DEDUP_REMOVED lines=9> */
.L_x_3326:
[C---:B------:R-:W-:Y:S01]  /*26650*/  VIADD R6, R35.reuse, 0x10 ;  /* 0x0000001023067836 */ /* 0x040fe20000000000 */
[----:B------:R-:W-:Y:S01]  /*26660*/  ISETP.GE.AND P0, PT, R35, R5, PT ;  /* 0x000000052300720c */ /* 0x000fe20003f06270 */
[----:B------:R-:W-:Y:S02]  /*26670*/  IMAD.MOV.U32 R13, RZ, RZ, R0 ;  /* 0x000000ffff0d7224 */ /* 0x000fe400078e0000 */
[----:B------:R-:W-:-:S10]  /*26680*/  IMAD.MOV.U32 R2, RZ, RZ, R14 ;  /* 0x000000ffff027224 */ /* 0x000fd400078e000e */
[----:B------:R-:W-:Y:S05]  /*26690*/  WARPSYNC.COLLECTIVE R15, `(.L_x_3327) ;  /* 0x000000000f087348 */ /* 0x000fea0003c00000 */
[----:B------:R0:W1:Y:S02]  /*266a0*/  SHFL.IDX P6, R14, R13, R12, R11 ;  /* 0x0000000c0d0e7389 */ /* 0x00006400000c000b */
[----:B01----:R-:W-:Y:S01]  /*266b0*/  ENDCOLLECTIVE ;  /* 0x000000000000791b */ /* 0x003fe20003800000 */
.L_x_3327:
[----:B------:R-:W-:Y:S02]  /*266c0*/  IMAD.MOV.U32 R13, RZ, RZ, R4 ;  /* 0x000000ffff0d7224 */ /* 0x000fe400078e0004 */
[----:B------:R-:W-:Y:S02]  /*266d0*/  IMAD.MOV.U32 R12, RZ, RZ, 0x1 ;  /* 0x00000001ff0c7424 */ /* 0x000fe400078e00ff */
[----:B------:R-:W-:-:S07]  /*266e0*/  IMAD.MOV.U32 R3, RZ, RZ, R14 ;  /* 0x000000ffff037224 */ /* 0x000fce00078e000e */
[----:B------:R-:W-:Y:S05]  /*266f0*/  WARPSYNC.COLLECTIVE R15, `(.L_x_3328) ;  /* 0x000000000f087348 */ /* 0x000fea0003c00000 */
[----:B------:R0:W1:Y:S02]  /*26700*/  SHFL.IDX P6, R14, R13, R12, R11 ;  /* 0x0000000c0d0e7389 */ /* 0x00006400000c000b */
[----:B01----:R-:W-:Y:S01]  /*26710*/  ENDCOLLECTIVE ;  /* 0x000000000000791b */ /* 0x003fe20003800000 */
.L_x_3328:
        /* <DEDUP_REMOVED lines=15> */
.L_x_3329:
[----:B------:R-:W-:Y:S02]  /*26810*/  IMAD.MOV.U32 R13, RZ, RZ, R4 ;  /* 0x000000ffff0d7224 */ /* 0x000fe400078e0004 */
[----:B------:R-:W-:Y:S02]  /*26820*/  IMAD.MOV.U32 R12, RZ, RZ, 0x2 ;  /* 0x00000002ff0c7424 */ /* 0x000fe400078e00ff */
[----:B------:R-:W-:-:S07]  /*26830*/  IMAD.MOV.U32 R3, RZ, RZ, R14 ;  /* 0x000000ffff037224 */ /* 0x000fce00078e000e */
[----:B------:R-:W-:Y:S05]  /*26840*/  WARPSYNC.COLLECTIVE R15, `(.L_x_3330) ;  /* 0x000000000f087348 */ /* 0x000fea0003c00000 */
[----:B------:R0:W1:Y:S02]  /*26850*/  SHFL.IDX P6, R14, R13, R12, R11 ;  /* 0x0000000c0d0e7389 */ /* 0x00006400000c000b */
[----:B01----:R-:W-:Y:S01]  /*26860*/  ENDCOLLECTIVE ;  /* 0x000000000000791b */ /* 0x003fe20003800000 */
.L_x_3330:
        /* <DEDUP_REMOVED lines=16> */
.L_x_3331:
[----:B------:R-:W-:Y:S02]  /*26970*/  IMAD.MOV.U32 R13, RZ, RZ, R4 ;  /* 0x000000ffff0d7224 */ /* 0x000fe400078e0004 */
[----:B------:R-:W-:Y:S02]  /*26980*/  IMAD.MOV.U32 R12, RZ, RZ, 0x3 ;  /* 0x00000003ff0c7424 */ /* 0x000fe400078e00ff */
[----:B------:R-:W-:-:S07]  /*26990*/  IMAD.MOV.U32 R3, RZ, RZ, R14 ;  /* 0x000000ffff037224 */ /* 0x000fce00078e000e */
[----:B------:R-:W-:Y:S05]  /*269a0*/  WARPSYNC.COLLECTIVE R15, `(.L_x_3332) ;  /* 0x000000000f087348 */ /* 0x000fea0003c00000 */
[----:B------:R0:W1:Y:S02]  /*269b0*/  SHFL.IDX P6, R14, R13, R12, R11 ;  /* 0x0000000c0d0e7389 */ /* 0x00006400000c000b */
[----:B01----:R-:W-:Y:S01]  /*269c0*/  ENDCOLLECTIVE ;  /* 0x000000000000791b */ /* 0x003fe20003800000 */
.L_x_3332:
        /* <DEDUP_REMOVED lines=16> */
.L_x_3333:
[----:B------:R-:W-:Y:S02]  /*26ad0*/  IMAD.MOV.U32 R13, RZ, RZ, R4 ;  /* 0x000000ffff0d7224 */ /* 0x000fe400078e0004 */
[----:B------:R-:W-:Y:S02]  /*26ae0*/  IMAD.MOV.U32 R12, RZ, RZ, 0x4 ;  /* 0x00000004ff0c7424 */ /* 0x000fe400078e00ff */
[----:B------:R-:W-:-:S07]  /*26af0*/  IMAD.MOV.U32 R3, RZ, RZ, R14 ;  /* 0x000000ffff037224 */ /* 0x000fce00078e000e */
[----:B------:R-:W-:Y:S05]  /*26b00*/  WARPSYNC.COLLECTIVE R15, `(.L_x_3334) ;  /* 0x000000000f087348 */ /* 0x000fea0003c00000 */
[----:B------:R0:W1:Y:S02]  /*26b10*/  SHFL.IDX P6, R14, R13, R12, R11 ;  /* 0x0000000c0d0e7389 */ /* 0x00006400000c000b */
[----:B01----:R-:W-:Y:S01]  /*26b20*/  ENDCOLLECTIVE ;  /* 0x000000000000791b */ /* 0x003fe20003800000 */
.L_x_3334:
        /* <DEDUP_REMOVED lines=16> */
.L_x_3335:
[----:B------:R-:W-:Y:S02]  /*26c30*/  IMAD.MOV.U32 R13, RZ, RZ, R4 ;  /* 0x000000ffff0d7224 */ /* 0x000fe400078e0004 */
[----:B------:R-:W-:Y:S02]  /*26c40*/  IMAD.MOV.U32 R12, RZ, RZ, 0x5 ;  /* 0x00000005ff0c7424 */ /* 0x000fe400078e00ff */
[----:B------:R-:W-:-:S07]  /*26c50*/  IMAD.MOV.U32 R3, RZ, RZ, R14 ;  /* 0x000000ffff037224 */ /* 0x000fce00078e000e */
[----:B------:R-:W-:Y:S05]  /*26c60*/  WARPSYNC.COLLECTIVE R15, `(.L_x_3336) ;  /* 0x000000000f087348 */ /* 0x000fea0003c00000 */
[----:B------:R0:W1:Y:S02]  /*26c70*/  SHFL.IDX P6, R14, R13, R12, R11 ;  /* 0x0000000c0d0e7389 */ /* 0x00006400000c000b */
[----:B01----:R-:W-:Y:S01]  /*26c80*/  ENDCOLLECTIVE ;  /* 0x000000000000791b */ /* 0x003fe20003800000 */
.L_x_3336:
        /* <DEDUP_REMOVED lines=16> */
.L_x_3337:
[----:B------:R-:W-:Y:S02]  /*26d90*/  IMAD.MOV.U32 R13, RZ, RZ, R4 ;  /* 0x000000ffff0d7224 */ /* 0x000fe400078e0004 */
[----:B------:R-:W-:Y:S02]  /*26da0*/  IMAD.MOV.U32 R12, RZ, RZ, 0x6 ;  /* 0x00000006ff0c7424 */ /* 0x000fe400078e00ff */
[----:B------:R-:W-:-:S07]  /*26db0*/  IMAD.MOV.U32 R3, RZ, RZ, R14 ;  /* 0x000000ffff037224 */ /* 0x000fce00078e000e */
[----:B------:R-:W-:Y:S05]  /*26dc0*/  WARPSYNC.COLLECTIVE R15, `(.L_x_3338) ;  /* 0x000000000f087348 */ /* 0x000fea0003c00000 */
[----:B------:R0:W1:Y:S02]  /*26dd0*/  SHFL.IDX P6, R14, R13, R12, R11 ;  /* 0x0000000c0d0e7389 */ /* 0x00006400000c000b */
[----:B01----:R-:W-:Y:S01]  /*26de0*/  ENDCOLLECTIVE ;  /* 0x000000000000791b */ /* 0x003fe20003800000 */
.L_x_3338:
        /* <DEDUP_REMOVED lines=16> */
.L_x_3339:
[----:B------:R-:W-:Y:S02]  /*26ef0*/  IMAD.MOV.U32 R13, RZ, RZ, R4 ;  /* 0x000000ffff0d7224 */ /* 0x000fe400078e0004 */
[----:B------:R-:W-:Y:S02]  /*26f00*/  IMAD.MOV.U32 R12, RZ, RZ, 0x7 ;  /* 0x00000007ff0c7424 */ /* 0x000fe400078e00ff */
[----:B------:R-:W-:-:S07]  /*26f10*/  IMAD.MOV.U32 R3, RZ, RZ, R14 ;  /* 0x000000ffff037224 */ /* 0x000fce00078e000e */
[----:B------:R-:W-:Y:S05]  /*26f20*/  WARPSYNC.COLLECTIVE R15, `(.L_x_3340) ;  /* 0x000000000f087348 */ /* 0x000fea0003c00000 */
[----:B------:R0:W1:Y:S02]  /*26f30*/  SHFL.IDX P6, R14, R13, R12, R11 ;  /* 0x0000000c0d0e7389 */ /* 0x00006400000c000b */
[----:B01----:R-:W-:Y:S01]  /*26f40*/  ENDCOLLECTIVE ;  /* 0x000000000000791b */ /* 0x003fe20003800000 */
.L_x_3340:
        /* <DEDUP_REMOVED lines=10> */
.L_x_3341:
[----:B------:R-:W-:Y:S01]  /*26ff0*/  @!PT LDS RZ, [RZ] ;  /* 0x00000000fffff984 */ /* 0x000fe20000000800 */
[----:B------:R-:W-:Y:S01]  /*27000*/  @!PT LDS RZ, [RZ] ;  /* 0x00000000fffff984 */ /* 0x000fe20000000800 */
[----:B------:R-:W-:Y:S01]  /*27010*/  @!PT LDS RZ, [RZ] ;  /* 0x00000000fffff984 */ /* 0x000fe20000000800 */
[----:B------:R0:W-:Y:S01]  /*27020*/  @!P0 LDGSTS.E.BYPASS.LTC128B.128 [R8+0x1b400], desc[UR52][R2.64], !P1 ;  /* 0x1b40000002088fae */ /* 0x0001e2000c901d74 */
[----:B------:R-:W-:Y:S01]  /*27030*/  IMAD.MOV.U32 R0, RZ, RZ, R14 ;  /* 0x000000ffff007224 */ /* 0x000fe200078e000e */
[----:B------:R-:W-:Y:S06]  /*27040*/  BRA `(.L_x_3342) ;  /* 0xffffff9c00347947 */ /* 0x000fec000383ffff */
.L_x_3157:
[----:B0-----:R0:W1:Y:S02]  /*27050*/  SYNCS.PHASECHK.TRANS64.TRYWAIT P0, [R17+URZ+0x22820], R0 ;  /* 0x02282000110075a7 */ /* 0x001064000800017f */
[----:B-1----:R-:W-:Y:S05]  /*27060*/  @!P0 NANOSLEEP.SYNCS 0x989680 ;  /* 0x009896800000895d */ /* 0x002fea0003900000 */
[----:B------:R-:W1:Y:S02]  /*27070*/  @!P0 SYNCS.PHASECHK.TRANS64 P0, [R17+URZ+0x22820], R0 ;  /* 0x02282000110085a7 */ /* 0x000e64000800007f */
[----:B-1----:R-:W-:Y:S05]  /*27080*/  @!P0 BRA `(.L_x_3157) ;  /* 0xfffffffc00f08947 */ /* 0x002fea000383ffff */
[----:B------:R-:W-:Y:S05]  /*27090*/  BRA `(.L_x_3343) ;  /* 0xffffff9c00907947 */ /* 0x000fea000383ffff */
.L_x_3160:
[----:B0-----:R0:W1:Y:S02]  /*270a0*/  SYNCS.PHASECHK.TRANS64.TRYWAIT P0, [R33+URZ+0x22860], R0 ;  /* 0x02286000210075a7 */ /* 0x001064000800017f */
[----:B-1----:R-:W-:Y:S05]  /*270b0*/  @!P0 NANOSLEEP.SYNCS 0x989680 ;  /* 0x009896800000895d */ /* 0x002fea0003900000 */
[----:B------:R-:W1:Y:S02]  /*270c0*/  @!P0 SYNCS.PHASECHK.TRANS64 P0, [R33+URZ+0x22860], R0 ;  /* 0x02286000210085a7 */ /* 0x000e64000800007f */
[----:B-1----:R-:W-:Y:S05]  /*270d0*/  @!P0 BRA `(.L_x_3160) ;  /* 0xfffffffc00f08947 */ /* 0x002fea000383ffff */
[----:B------:R-:W-:Y:S05]  /*270e0*/  BRA `(.L_x_3344) ;  /* 0xffffff9c00a07947 */ /* 0x000fea000383ffff */
.L_x_3161:
        /* <DEDUP_REMOVED lines=8> */
.L_x_3346:
[----:B------:R-:W-:Y:S05]  /*27170*/  BSYNC B0 ;  /* 0x0000000000007941 */ /* 0x000fea0003800000 */
.L_x_3345:
        /* <DEDUP_REMOVED lines=13> */
.L_x_3347:
        /* <DEDUP_REMOVED lines=11> */
.L_x_3348:
        /* <DEDUP_REMOVED lines=17> */
.L_x_3349:
[----:B------:R-:W-:Y:S02]  /*27410*/  IMAD.MOV.U32 R13, RZ, RZ, R6 ;  /* 0x000000ffff0d7224 */ /* 0x000fe400078e0006 */
[----:B------:R-:W-:Y:S01]  /*27420*/  IMAD.MOV.U32 R12, RZ, RZ, 0x2 ;  /* 0x00000002ff0c7424 */ /* 0x000fe200078e00ff */
[----:B------:R-:W-:-:S13]  /*27430*/  IADD3 R2, P4, R14, R0, RZ ;  /* 0x000000000e027210 */ /* 0x000fda0007f9e0ff */
[----:B------:R-:W-:Y:S05]  /*27440*/  WARPSYNC.COLLECTIVE R15, `(.L_x_3350) ;  /* 0x000000000f087348 */ /* 0x000fea0003c00000 */
[----:B------:R0:W1:Y:S02]  /*27450*/  SHFL.IDX P6, R14, R13, R12, R11 ;  /* 0x0000000c0d0e7389 */ /* 0x00006400000c000b */
[----:B01----:R-:W-:Y:S01]  /*27460*/  ENDCOLLECTIVE ;  /* 0x000000000000791b */ /* 0x003fe20003800000 */
.L_x_3350:
        /* <DEDUP_REMOVED lines=17> */
.L_x_3351:
[----:B------:R-:W-:Y:S02]  /*27580*/  IMAD.MOV.U32 R13, RZ, RZ, R6 ;  /* 0x000000ffff0d7224 */ /* 0x000fe400078e0006 */
[----:B------:R-:W-:Y:S01]  /*27590*/  IMAD.MOV.U32 R12, RZ, RZ, 0x3 ;  /* 0x00000003ff0c7424 */ /* 0x000fe200078e00ff */
[----:B------:R-:W-:-:S13]  /*275a0*/  IADD3 R2, P4, R14, R0, RZ ;  /* 0x000000000e027210 */ /* 0x000fda0007f9e0ff */
[----:B------:R-:W-:Y:S05]  /*275b0*/  WARPSYNC.COLLECTIVE R15, `(.L_x_3352) ;  /* 0x000000000f087348 */ /* 0x000fea0003c00000 */
[----:B------:R0:W1:Y:S02]  /*275c0*/  SHFL.IDX P6, R14, R13, R12, R11 ;  /* 0x0000000c0d0e7389 */ /* 0x00006400000c000b */
[----:B01----:R-:W-:Y:S01]  /*275d0*/  ENDCOLLECTIVE ;  /* 0x000000000000791b */ /* 0x003fe20003800000 */
.L_x_3352:
        /* <DEDUP_REMOVED lines=17> */
.L_x_3353:
[----:B------:R-:W-:Y:S02]  /*276f0*/  IMAD.MOV.U32 R13, RZ, RZ, R6 ;  /* 0x000000ffff0d7224 */ /* 0x000fe400078e0006 */
[----:B------:R-:W-:Y:S01]  /*27700*/  IMAD.MOV.U32 R12, RZ, RZ, 0x4 ;  /* 0x00000004ff0c7424 */ /* 0x000fe200078e00ff */
[----:B------:R-:W-:-:S13]  /*27710*/  IADD3 R2, P4, R14, R0, RZ ;  /* 0x000000000e027210 */ /* 0x000fda0007f9e0ff */
[----:B------:R-:W-:Y:S05]  /*27720*/  WARPSYNC.COLLECTIVE R15, `(.L_x_3354) ;  /* 0x000000000f087348 */ /* 0x000fea0003c00000 */
[----:B------:R0:W1:Y:S02]  /*27730*/  SHFL.IDX P6, R14, R13, R12, R11 ;  /* 0x0000000c0d0e7389 */ /* 0x00006400000c000b */
[----:B01----:R-:W-:Y:S01]  /*27740*/  ENDCOLLECTIVE ;  /* 0x000000000000791b */ /* 0x003fe20003800000 */
.L_x_3354:
        /* <DEDUP_REMOVED lines=17> */
.L_x_3355:
[----:B------:R-:W-:Y:S02]  /*27860*/  IMAD.MOV.U32 R13, RZ, RZ, R6 ;  /* 0x000000ffff0d7224 */ /* 0x000fe400078e0006 */
[----:B------:R-:W-:Y:S01]  /*27870*/  IMAD.MOV.U32 R12, RZ, RZ, 0x5 ;  /* 0x00000005ff0c7424 */ /* 0x000fe200078e00ff */
[----:B------:R-:W-:-:S13]  /*27880*/  IADD3 R2, P4, R14, R0, RZ ;  /* 0x000000000e027210 */ /* 0x000fda0007f9e0ff */
[----:B------:R-:W-:Y:S05]  /*27890*/  WARPSYNC.COLLECTIVE R15, `(.L_x_3356) ;  /* 0x000000000f087348 */ /* 0x000fea0003c00000 */
[----:B------:R0:W1:Y:S02]  /*278a0*/  SHFL.IDX P6, R14, R13, R12, R11 ;  /* 0x0000000c0d0e7389 */ /* 0x00006400000c000b */
[----:B01----:R-:W-:Y:S01]  /*278b0*/  ENDCOLLECTIVE ;  /* 0x000000000000791b */ /* 0x003fe20003800000 */
.L_x_3356:
        /* <DEDUP_REMOVED lines=12> */
.L_x_3357:
        /* <DEDUP_REMOVED lines=9> */
.L_x_3168:
[----:B0-----:R0:W1:Y:S02]  /*27a10*/  SYNCS.PHASECHK.TRANS64.TRYWAIT P0, [R6+URZ+0x22840], R22 ;  /* 0x02284016060075a7 */ /* 0x001064000800017f */
[----:B-1----:R-:W-:Y:S05]  /*27a20*/  @!P0 NANOSLEEP.SYNCS 0x989680 ;  /* 0x009896800000895d */ /* 0x002fea0003900000 */
[----:B------:R-:W1:Y:S02]  /*27a30*/  @!P0 SYNCS.PHASECHK.TRANS64 P0, [R6+URZ+0x22840], R22 ;  /* 0x02284016060085a7 */ /* 0x000e64000800007f */
[----:B-1----:R-:W-:Y:S05]  /*27a40*/  @!P0 BRA `(.L_x_3168) ;  /* 0xfffffffc00f08947 */ /* 0x002fea000383ffff */
[----:B------:R-:W-:Y:S05]  /*27a50*/  BRA `(.L_x_3359) ;  /* 0xffffffa000007947 */ /* 0x000fea000383ffff */
.L_x_3169:
        /* <DEDUP_REMOVED lines=8> */
.L_x_3361:
[----:B------:R-:W-:Y:S05]  /*27ae0*/  BSYNC B1 ;  /* 0x0000000000017941 */ /* 0x000fea0003800000 */
.L_x_3360:
        /* <DEDUP_REMOVED lines=9> */
.L_x_3362:
[----:B------:R-:W-:Y:S02]  /*27b80*/  IMAD.MOV.U32 R13, RZ, RZ, R9 ;  /* 0x000000ffff0d7224 */ /* 0x000fe400078e0009 */
[----:B------:R-:W-:Y:S02]  /*27b90*/  IMAD.MOV.U32 R12, RZ, RZ, 0x1 ;  /* 0x00000001ff0c7424 */ /* 0x000fe400078e00ff */
[----:B------:R-:W-:-:S07]  /*27ba0*/  IMAD.MOV.U32 R2, RZ, RZ, R14 ;  /* 0x000000ffff027224 */ /* 0x000fce00078e000e */
[----:B------:R-:W-:Y:S05]  /*27bb0*/  WARPSYNC.COLLECTIVE R15, `(.L_x_3363) ;  /* 0x000000000f087348 */ /* 0x000fea0003c00000 */
[----:B------:R0:W1:Y:S02]  /*27bc0*/  SHFL.IDX P6, R14, R13, R12, R11 ;  /* 0x0000000c0d0e7389 */ /* 0x00006400000c000b */
[----:B01----:R-:W-:Y:S01]  /*27bd0*/  ENDCOLLECTIVE ;  /* 0x000000000000791b */ /* 0x003fe20003800000 */
.L_x_3363:
        /* <DEDUP_REMOVED lines=11> */
.L_x_3364:
[----:B------:R-:W-:Y:S02]  /*27c90*/  IMAD.MOV.U32 R13, RZ, RZ, R9 ;  /* 0x000000ffff0d7224 */ /* 0x000fe400078e0009 */
[----:B------:R-:W-:Y:S02]  /*27ca0*/  IMAD.MOV.U32 R12, RZ, RZ, 0x2 ;  /* 0x00000002ff0c7424 */ /* 0x000fe400078e00ff */
[----:B------:R-:W-:-:S07]  /*27cb0*/  IMAD.MOV.U32 R2, RZ, RZ, R14 ;  /* 0x000000ffff027224 */ /* 0x000fce00078e000e */
[----:B------:R-:W-:Y:S05]  /*27cc0*/  WARPSYNC.COLLECTIVE R15, `(.L_x_3365) ;  /* 0x000000000f087348 */ /* 0x000fea0003c00000 */
[----:B------:R0:W1:Y:S02]  /*27cd0*/  SHFL.IDX P6, R14, R13, R12, R11 ;  /* 0x0000000c0d0e7389 */ /* 0x00006400000c000b */
[----:B01----:R-:W-:Y:S01]  /*27ce0*/  ENDCOLLECTIVE ;  /* 0x000000000000791b */ /* 0x003fe20003800000 */
.L_x_3365:
        /* <DEDUP_REMOVED lines=11> */
.L_x_3366:
[----:B------:R-:W-:Y:S02]  /*27da0*/  IMAD.MOV.U32 R13, RZ, RZ, R9 ;  /* 0x000000ffff0d7224 */ /* 0x000fe400078e0009 */
[----:B------:R-:W-:Y:S02]  /*27db0*/  IMAD.MOV.U32 R12, RZ, RZ, 0x3 ;  /* 0x00000003ff0c7424 */ /* 0x000fe400078e00ff */
[----:B------:R-:W-:-:S07]  /*27dc0*/  IMAD.MOV.U32 R2, RZ, RZ, R14 ;  /* 0x000000ffff027224 */ /* 0x000fce00078e000e */
[----:B------:R-:W-:Y:S05]  /*27dd0*/  WARPSYNC.COLLECTIVE R15, `(.L_x_3367) ;  /* 0x000000000f087348 */ /* 0x000fea0003c00000 */
[----:B------:R0:W1:Y:S02]  /*27de0*/  SHFL.IDX P6, R14, R13, R12, R11 ;  /* 0x0000000c0d0e7389 */ /* 0x00006400000c000b */
[----:B01----:R-:W-:Y:S01]  /*27df0*/  ENDCOLLECTIVE ;  /* 0x000000000000791b */ /* 0x003fe20003800000 */
.L_x_3367:
        /* <DEDUP_REMOVED lines=11> */
.L_x_3368:
[----:B------:R-:W-:Y:S02]  /*27eb0*/  IMAD.MOV.U32 R13, RZ, RZ, R9 ;  /* 0x000000ffff0d7224 */ /* 0x000fe400078e0009 */
[----:B------:R-:W-:Y:S02]  /*27ec0*/  IMAD.MOV.U32 R12, RZ, RZ, 0x4 ;  /* 0x00000004ff0c7424 */ /* 0x000fe400078e00ff */
[----:B------:R-:W-:-:S07]  /*27ed0*/  IMAD.MOV.U32 R2, RZ, RZ, R14 ;  /* 0x000000ffff027224 */ /* 0x000fce00078e000e */
[----:B------:R-:W-:Y:S05]  /*27ee0*/  WARPSYNC.COLLECTIVE R15, `(.L_x_3369) ;  /* 0x000000000f087348 */ /* 0x000fea0003c00000 */
[----:B------:R0:W1:Y:S02]  /*27ef0*/  SHFL.IDX P6, R14, R13, R12, R11 ;  /* 0x0000000c0d0e7389 */ /* 0x00006400000c000b */
[----:B01----:R-:W-:Y:S01]  /*27f00*/  ENDCOLLECTIVE ;  /* 0x000000000000791b */ /* 0x003fe20003800000 */
.L_x_3369:
        /* <DEDUP_REMOVED lines=11> */
.L_x_3370:
[----:B------:R-:W-:Y:S02]  /*27fc0*/  IMAD.MOV.U32 R13, RZ, RZ, R9 ;  /* 0x000000ffff0d7224 */ /* 0x000fe400078e0009 */
[----:B------:R-:W-:Y:S02]  /*27fd0*/  IMAD.MOV.U32 R12, RZ, RZ, 0x5 ;  /* 0x00000005ff0c7424 */ /* 0x000fe400078e00ff */
[----:B------:R-:W-:-:S07]  /*27fe0*/  IMAD.MOV.U32 R2, RZ, RZ, R14 ;  /* 0x000000ffff027224 */ /* 0x000fce00078e000e */
[----:B------:R-:W-:Y:S05]  /*27ff0*/  WARPSYNC.COLLECTIVE R15, `(.L_x_3371) ;  /* 0x000000000f087348 */ /* 0x000fea0003c00000 */
[----:B------:R0:W1:Y:S02]  /*28000*/  SHFL.IDX P6, R14, R13, R12, R11 ;  /* 0x0000000c0d0e7389 */ /* 0x00006400000c000b */
[----:B01----:R-:W-:Y:S01]  /*28010*/  ENDCOLLECTIVE ;  /* 0x000000000000791b */ /* 0x003fe20003800000 */
.L_x_3371:
        /* <DEDUP_REMOVED lines=11> */
.L_x_3372:
[----:B------:R-:W-:Y:S01]  /*280d0*/  IMAD.MOV.U32 R2, RZ, RZ, R14 ;  /* 0x000000ffff027224 */ /* 0x000fe200078e000e */
[----:B------:R-:W-:Y:S06]  /*280e0*/  BRA `(.L_x_3373) ;  /* 0xffffff9c00287947 */ /* 0x000fec000383ffff */
.L_x_3174:
[----:B---3--:R3:W4:Y:S02]  /*280f0*/  SYNCS.PHASECHK.TRANS64.TRYWAIT P0, [R6+URZ+0x22860], R22 ;  /* 0x02286016060075a7 */ /* 0x008724000800017f */
[----:B----4-:R-:W-:Y:S05]  /*28100*/  @!P0 NANOSLEEP.SYNCS 0x989680 ;  /* 0x009896800000895d */ /* 0x010fea0003900000 */
[----:B------:R-:W4:Y:S02]  /*28110*/  @!P0 SYNCS.PHASECHK.TRANS64 P0, [R6+URZ+0x22860], R22 ;  /* 0x02286016060085a7 */ /* 0x000f24000800007f */
[----:B----4-:R-:W-:Y:S05]  /*28120*/  @!P0 BRA `(.L_x_3174) ;  /* 0xfffffffc00f08947 */ /* 0x010fea000383ffff */
[----:B------:R-:W-:Y:S05]  /*28130*/  BRA `(.L_x_3374) ;  /* 0xffffff9c00787947 */ /* 0x000fea000383ffff */
.L_x_3175:
        /* <DEDUP_REMOVED lines=8> */
.L_x_3376:
[----:B------:R-:W-:Y:S05]  /*281c0*/  BSYNC B1 ;  /* 0x0000000000017941 */ /* 0x000fea0003800000 */
.L_x_3375:
        /* <DEDUP_REMOVED lines=9> */
.L_x_3377:
[----:B------:R-:W-:Y:S02]  /*28260*/  IMAD.MOV.U32 R13, RZ, RZ, R9 ;  /* 0x000000ffff0d7224 */ /* 0x000fe400078e0009 */
[----:B------:R-:W-:Y:S01]  /*28270*/  IMAD.MOV.U32 R12, RZ, RZ, 0x1 ;  /* 0x00000001ff0c7424 */ /* 0x000fe200078e00ff */
[----:B------:R-:W-:-:S13]  /*28280*/  IADD3 R2, P0, R14, R0, RZ ;  /* 0x000000000e027210 */ /* 0x000fda0007f1e0ff */
[----:B------:R-:W-:Y:S05]  /*28290*/  WARPSYNC.COLLECTIVE R15, `(.L_x_3378) ;  /* 0x000000000f087348 */ /* 0x000fea0003c00000 */
[----:B------:R0:W1:Y:S02]  /*282a0*/  SHFL.IDX P6, R14, R13, R12, R11 ;  /* 0x0000000c0d0e7389 */ /* 0x00006400000c000b */
[----:B01----:R-:W-:Y:S01]  /*282b0*/  ENDCOLLECTIVE ;  /* 0x000000000000791b */ /* 0x003fe20003800000 */
.L_x_3378:
        /* <DEDUP_REMOVED lines=13> */
.L_x_3379:
[----:B------:R-:W-:Y:S02]  /*28390*/  IMAD.MOV.U32 R13, RZ, RZ, R9 ;  /* 0x000000ffff0d7224 */ /* 0x000fe400078e0009 */
[----:B------:R-:W-:Y:S01]  /*283a0*/  IMAD.MOV.U32 R12, RZ, RZ, 0x2 ;  /* 0x00000002ff0c7424 */ /* 0x000fe200078e00ff */
[----:B------:R-:W-:-:S13]  /*283b0*/  IADD3 R2, P0, R14, R0, RZ ;  /* 0x000000000e027210 */ /* 0x000fda0007f1e0ff */
[----:B------:R-:W-:Y:S05]  /*283c0*/  WARPSYNC.COLLECTIVE R15, `(.L_x_3380) ;  /* 0x000000000f087348 */ /* 0x000fea0003c00000 */
[----:B------:R0:W1:Y:S02]  /*283d0*/  SHFL.IDX P6, R14, R13, R12, R11 ;  /* 0x0000000c0d0e7389 */ /* 0x00006400000c000b */
[----:B01----:R-:W-:Y:S01]  /*283e0*/  ENDCOLLECTIVE ;  /* 0x000000000000791b */ /* 0x003fe20003800000 */
.L_x_3380:
        /* <DEDUP_REMOVED lines=13> */
.L_x_3381:
[----:B------:R-:W-:Y:S02]  /*284c0*/  IMAD.MOV.U32 R13, RZ, RZ, R9 ;  /* 0x000000ffff0d7224 */ /* 0x000fe400078e0009 */
[----:B------:R-:W-:Y:S01]  /*284d0*/  IMAD.MOV.U32 R12, RZ, RZ, 0x3 ;  /* 0x00000003ff0c7424 */ /* 0x000fe200078e00ff */
[----:B------:R-:W-:-:S13]  /*284e0*/  IADD3 R2, P0, R14, R0, RZ ;  /* 0x000000000e027210 */ /* 0x000fda0007f1e0ff */
[----:B------:R-:W-:Y:S05]  /*284f0*/  WARPSYNC.COLLECTIVE R15, `(.L_x_3382) ;  /* 0x000000000f087348 */ /* 0x000fea0003c00000 */
[----:B------:R0:W1:Y:S02]  /*28500*/  SHFL.IDX P6, R14, R13, R12, R11 ;  /* 0x0000000c0d0e7389 */ /* 0x00006400000c000b */
[----:B01----:R-:W-:Y:S01]  /*28510*/  ENDCOLLECTIVE ;  /* 0x000000000000791b */ /* 0x003fe20003800000 */
.L_x_3382:
        /* <DEDUP_REMOVED lines=13> */
.L_x_3383:
[----:B------:R-:W-:Y:S02]  /*285f0*/  IMAD.MOV.U32 R13, RZ, RZ, R9 ;  /* 0x000000ffff0d7224 */ /* 0x000fe400078e0009 */
[----:B------:R-:W-:Y:S01]  /*28600*/  IMAD.MOV.U32 R12, RZ, RZ, 0x4 ;  /* 0x00000004ff0c7424 */ /* 0x000fe200078e00ff */
[----:B------:R-:W-:-:S13]  /*28610*/  IADD3 R2, P0, R14, R0, RZ ;  /* 0x000000000e027210 */ /* 0x000fda0007f1e0ff */
[----:B------:R-:W-:Y:S05]  /*28620*/  WARPSYNC.COLLECTIVE R15, `(.L_x_3384) ;  /* 0x000000000f087348 */ /* 0x000fea0003c00000 */
[----:B------:R0:W1:Y:S02]  /*28630*/  SHFL.IDX P6, R14, R13, R12, R11 ;  /* 0x0000000c0d0e7389 */ /* 0x00006400000c000b */
[----:B01----:R-:W-:Y:S01]  /*28640*/  ENDCOLLECTIVE ;  /* 0x000000000000791b */ /* 0x003fe20003800000 */
.L_x_3384:
        /* <DEDUP_REMOVED lines=13> */
.L_x_3385:
[----:B------:R-:W-:Y:S02]  /*28720*/  IMAD.MOV.U32 R13, RZ, RZ, R9 ;  /* 0x000000ffff0d7224 */ /* 0x000fe400078e0009 */
[----:B------:R-:W-:Y:S01]  /*28730*/  IMAD.MOV.U32 R12, RZ, RZ, 0x5 ;  /* 0x00000005ff0c7424 */ /* 0x000fe200078e00ff */
[----:B------:R-:W-:-:S13]  /*28740*/  IADD3 R2, P0, R14, R0, RZ ;  /* 0x000000000e027210 */ /* 0x000fda0007f1e0ff */
[----:B------:R-:W-:Y:S05]  /*28750*/  WARPSYNC.COLLECTIVE R15, `(.L_x_3386) ;  /* 0x000000000f087348 */ /* 0x000fea0003c00000 */
[----:B------:R0:W1:Y:S02]  /*28760*/  SHFL.IDX P6, R14, R13, R12, R11 ;  /* 0x0000000c0d0e7389 */ /* 0x00006400000c000b */
[----:B01----:R-:W-:Y:S01]  /*28770*/  ENDCOLLECTIVE ;  /* 0x000000000000791b */ /* 0x003fe20003800000 */
.L_x_3386:
        /* <DEDUP_REMOVED lines=13> */
.L_x_3387:
[----:B------:R-:W-:Y:S05]  /*28850*/  BRA `(.L_x_3388) ;  /* 0xffffff9800bc7947 */ /* 0x000fea000383ffff */
.L_x_3183:
        /* <DEDUP_REMOVED lines=8> */
.L_x_3390:
[----:B------:R-:W-:Y:S05]  /*288e0*/  BSYNC B0 ;  /* 0x0000000000007941 */ /* 0x000fea0003800000 */
.L_x_3389:
        /* <DEDUP_REMOVED lines=9> */
.L_x_3391:
        /* <DEDUP_REMOVED lines=24> */
.L_x_3392:
[----:B------:R-:W-:Y:S01]  /*28b00*/  IMAD.MOV.U32 R12, RZ, RZ, 0x2 ;  /* 0x00000002ff0c7424 */ /* 0x000fe200078e00ff */
[----:B------:R-:W-:-:S05]  /*28b10*/  SEL R14, R14, RZ, P1 ;  /* 0x000000ff0e0e7207 */ /* 0x000fca0000800000 */
[----:B------:R-:W-:-:S04]  /*28b20*/  IMAD.IADD R5, R13, 0x1, R14 ;  /* 0x000000010d057824 */ /* 0x000fc800078e020e */
[----:B------:R-:W-:-:S07]  /*28b30*/  IMAD.MOV.U32 R13, RZ, RZ, R5 ;  /* 0x000000ffff0d7224 */ /* 0x000fce00078e0005 */
[----:B------:R-:W-:Y:S05]  /*28b40*/  WARPSYNC.COLLECTIVE R15, `(.L_x_3393) ;  /* 0x000000000f087348 */ /* 0x000fea0003c00000 */
[----:B------:R0:W1:Y:S02]  /*28b50*/  SHFL.UP P6, R14, R13, R12, R11 ;  /* 0x0400000c0d0e7389 */ /* 0x00006400000c000b */
[----:B01----:R-:W-:Y:S01]  /*28b60*/  ENDCOLLECTIVE ;  /* 0x000000000000791b */ /* 0x003fe20003800000 */
.L_x_3393:
[----:B------:R-:W-:Y:S01]  /*28b70*/  IMAD.MOV.U32 R12, RZ, RZ, 0x4 ;  /* 0x00000004ff0c7424 */ /* 0x000fe200078e00ff */
[----:B------:R-:W-:-:S05]  /*28b80*/  SEL R2, R14, RZ, P2 ;  /* 0x000000ff0e027207 */ /* 0x000fca0001000000 */
[----:B------:R-:W-:-:S04]  /*28b90*/  IMAD.IADD R2, R5, 0x1, R2 ;  /* 0x0000000105027824 */ /* 0x000fc800078e0202 */
[----:B------:R-:W-:-:S07]  /*28ba0*/  IMAD.MOV.U32 R13, RZ, RZ, R2 ;  /* 0x000000ffff0d7224 */ /* 0x000fce00078e0002 */
[----:B------:R-:W-:Y:S05]  /*28bb0*/  WARPSYNC.COLLECTIVE R15, `(.L_x_3394) ;  /* 0x000000000f087348 */ /* 0x000fea0003c00000 */
[----:B------:R0:W1:Y:S02]  /*28bc0*/  SHFL.UP P6, R14, R13, R12, R11 ;  /* 0x0400000c0d0e7389 */ /* 0x00006400000c000b */
[----:B01----:R-:W-:Y:S01]  /*28bd0*/  ENDCOLLECTIVE ;  /* 0x000000000000791b */ /* 0x003fe20003800000 */
.L_x_3394:
[----:B------:R-:W-:Y:S01]  /*28be0*/  IMAD.MOV.U32 R12, RZ, RZ, 0x8 ;  /* 0x00000008ff0c7424 */ /* 0x000fe200078e00ff */
[----:B------:R-:W-:-:S05]  /*28bf0*/  SEL R3, R14, RZ, P3 ;  /* 0x000000ff0e037207 */ /* 0x000fca0001800000 */
[----:B------:R-:W-:-:S04]  /*28c00*/  IMAD.IADD R3, R2, 0x1, R3 ;  /* 0x0000000102037824 */ /* 0x000fc800078e0203 */
[----:B------:R-:W-:-:S07]  /*28c10*/  IMAD.MOV.U32 R13, RZ, RZ, R3 ;  /* 0x000000ffff0d7224 */ /* 0x000fce00078e0003 */
[----:B------:R-:W-:Y:S05]  /*28c20*/  WARPSYNC.COLLECTIVE R15, `(.L_x_3395) ;  /* 0x000000000f087348 */ /* 0x000fea0003c00000 */
[----:B------:R0:W1:Y:S02]  /*28c30*/  SHFL.UP P6, R14, R13, R12, R11 ;  /* 0x0400000c0d0e7389 */ /* 0x00006400000c000b */
[----:B01----:R-:W-:Y:S01]  /*28c40*/  ENDCOLLECTIVE ;  /* 0x000000000000791b */ /* 0x003fe20003800000 */
.L_x_3395:
[----:B------:R-:W-:Y:S01]  /*28c50*/  IMAD.MOV.U32 R12, RZ, RZ, 0x10 ;  /* 0x00000010ff0c7424 */ /* 0x000fe200078e00ff */
[----:B------:R-:W-:-:S05]  /*28c60*/  SEL R14, R14, RZ, P4 ;  /* 0x000000ff0e0e7207 */ /* 0x000fca0002000000 */
[----:B------:R-:W-:-:S04]  /*28c70*/  IMAD.IADD R5, R3, 0x1, R14 ;  /* 0x0000000103057824 */ /* 0x000fc800078e020e */
[----:B------:R-:W-:-:S07]  /*28c80*/  IMAD.MOV.U32 R13, RZ, RZ, R5 ;  /* 0x000000ffff0d7224 */ /* 0x000fce00078e0005 */
[----:B------:R-:W-:Y:S05]  /*28c90*/  WARPSYNC.COLLECTIVE R15, `(.L_x_3396) ;  /* 0x000000000f087348 */ /* 0x000fea0003c00000 */
[----:B------:R0:W1:Y:S02]  /*28ca0*/  SHFL.UP P6, R14, R13, R12, R11 ;  /* 0x0400000c0d0e7389 */ /* 0x00006400000c000b */
[----:B01----:R-:W-:Y:S01]  /*28cb0*/  ENDCOLLECTIVE ;  /* 0x000000000000791b */ /* 0x003fe20003800000 */
.L_x_3396:
        /* <DEDUP_REMOVED lines=8> */
.L_x_3397:
[----:B------:R-:W-:Y:S05]  /*28d40*/  BRA `(.L_x_3398) ;  /* 0xffffff9c001c7947 */ /* 0x000fea000383ffff */
.L_x_3186:
[----:B------:R-:W-:Y:S01]  /*28d50*/  BSSY B0, `(.L_x_3399) ;  /* 0x0000007000007945 */ /* 0x000fe20003800000 */
[----:B------:R-:W-:Y:S02]  /*28d60*/  IMAD.MOV.U32 R12, RZ, RZ, 0x1 ;  /* 0x00000001ff0c7424 */ /* 0x000fe400078e00ff */
[----:B------:R-:W-:Y:S02]  /*28d70*/  IMAD.MOV.U32 R11, RZ, RZ, RZ ;  /* 0x000000ffff0b7224 */ /* 0x000fe400078e00ff */
[----:B------:R-:W-:-:S07]  /*28d80*/  IMAD.MOV.U32 R15, RZ, RZ, -0x1 ;  /* 0xffffffffff0f7424 */ /* 0x000fce00078e00ff */
[----:B------:R-:W-:Y:S05]  /*28d90*/  WARPSYNC.COLLECTIVE R15, `(.L_x_3400) ;  /* 0x000000000f087348 */ /* 0x000fea0003c00000 */
[----:B------:R0:W1:Y:S02]  /*28da0*/  SHFL.UP P6, R14, R13, R12, R11 ;  /* 0x0400000c0d0e7389 */ /* 0x00006400000c000b */
[----:B01----:R-:W-:Y:S01]  /*28db0*/  ENDCOLLECTIVE ;  /* 0x000000000000791b */ /* 0x003fe20003800000 */
.L_x_3400:
[----:B------:R-:W-:Y:S05]  /*28dc0*/  BSYNC B0 ;  /* 0x0000000000007941 */ /* 0x000fea0003800000 */
.L_x_3399:
        /* <DEDUP_REMOVED lines=8> */
.L_x_3401:
[----:B------:R-:W-:Y:S01]  /*28e50*/  IMAD.MOV.U32 R12, RZ, RZ, 0x4 ;  /* 0x00000004ff0c7424 */ /* 0x000fe200078e00ff */
[----:B------:R-:W-:-:S05]  /*28e60*/  SEL R2, R14, RZ, P2 ;  /* 0x000000ff0e027207 */ /* 0x000fca0001000000 */
[----:B------:R-:W-:-:S04]  /*28e70*/  IMAD.IADD R2, R13, 0x1, R2 ;  /* 0x000000010d027824 */ /* 0x000fc800078e0202 */
[----:B------:R-:W-:-:S07]  /*28e80*/  IMAD.MOV.U32 R13, RZ, RZ, R2 ;  /* 0x000000ffff0d7224 */ /* 0x000fce00078e0002 */
[----:B------:R-:W-:Y:S05]  /*28e90*/  WARPSYNC.COLLECTIVE R15, `(.L_x_3402) ;  /* 0x000000000f087348 */ /* 0x000fea0003c00000 */
[----:B------:R0:W1:Y:S02]  /*28ea0*/  SHFL.UP P6, R14, R13, R12, R11 ;  /* 0x0400000c0d0e7389 */ /* 0x00006400000c000b */
[----:B01----:R-:W-:Y:S01]  /*28eb0*/  ENDCOLLECTIVE ;  /* 0x000000000000791b */ /* 0x003fe20003800000 */
.L_x_3402:
[----:B------:R-:W-:Y:S01]  /*28ec0*/  IMAD.MOV.U32 R12, RZ, RZ, 0x8 ;  /* 0x00000008ff0c7424 */ /* 0x000fe200078e00ff */
[----:B------:R-:W-:-:S05]  /*28ed0*/  SEL R3, R14, RZ, P3 ;  /* 0x000000ff0e037207 */ /* 0x000fca0001800000 */
[----:B------:R-:W-:-:S04]  /*28ee0*/  IMAD.IADD R3, R2, 0x1, R3 ;  /* 0x0000000102037824 */ /* 0x000fc800078e0203 */
[----:B------:R-:W-:-:S07]  /*28ef0*/  IMAD.MOV.U32 R13, RZ, RZ, R3 ;  /* 0x000000ffff0d7224 */ /* 0x000fce00078e0003 */
[----:B------:R-:W-:Y:S05]  /*28f00*/  WARPSYNC.COLLECTIVE R15, `(.L_x_3403) ;  /* 0x000000000f087348 */ /* 0x000fea0003c00000 */
[----:B------:R0:W1:Y:S02]  /*28f10*/  SHFL.UP P6, R14, R13, R12, R11 ;  /* 0x0400000c0d0e7389 */ /* 0x00006400000c000b */
[----:B01----:R-:W-:Y:S01]  /*28f20*/  ENDCOLLECTIVE ;  /* 0x000000000000791b */ /* 0x003fe20003800000 */
.L_x_3403:
[----:B------:R-:W-:Y:S01]  /*28f30*/  IMAD.MOV.U32 R12, RZ, RZ, 0x10 ;  /* 0x00000010ff0c7424 */ /* 0x000fe200078e00ff */
[----:B------:R-:W-:-:S05]  /*28f40*/  SEL R14, R14, RZ, P4 ;  /* 0x000000ff0e0e7207 */ /* 0x000fca0002000000 */
[----:B------:R-:W-:-:S04]  /*28f50*/  IMAD.IADD R5, R3, 0x1, R14 ;  /* 0x0000000103057824 */ /* 0x000fc800078e020e */
[----:B------:R-:W-:-:S07]  /*28f60*/  IMAD.MOV.U32 R13, RZ, RZ, R5 ;  /* 0x000000ffff0d7224 */ /* 0x000fce00078e0005 */
[----:B------:R-:W-:Y:S05]  /*28f70*/  WARPSYNC.COLLECTIVE R15, `(.L_x_3404) ;  /* 0x000000000f087348 */ /* 0x000fea0003c00000 */
[----:B------:R0:W1:Y:S02]  /*28f80*/  SHFL.UP P6, R14, R13, R12, R11 ;  /* 0x0400000c0d0e7389 */ /* 0x00006400000c000b */
[----:B01----:R-:W-:Y:S01]  /*28f90*/  ENDCOLLECTIVE ;  /* 0x000000000000791b */ /* 0x003fe20003800000 */
.L_x_3404:
        /* <DEDUP_REMOVED lines=8> */
.L_x_3405:
[----:B------:R-:W-:Y:S05]  /*29020*/  BRA `(.L_x_3406) ;  /* 0xffffff9c00087947 */ /* 0x000fea000383ffff */
.L_x_3188:
[----:B------:R-:W-:Y:S01]  /*29030*/  BSSY B0, `(.L_x_3407) ;  /* 0x0000006000007945 */ /* 0x000fe20003800000 */
[----:B------:R-:W-:Y:S01]  /*29040*/  PLOP3.LUT P6, PT, P6, PT, PT, 0x8, 0x0 ;  /* 0x000000000000781c */ /* 0x000fe200037ce170 */
[----:B------:R-:W-:-:S12]  /*29050*/  IMAD.MOV.U32 R15, RZ, RZ, -0x1 ;  /* 0xffffffffff0f7424 */ /* 0x000fd800078e00ff */
[----:B0-----:R-:W-:Y:S05]  /*29060*/  WARPSYNC.COLLECTIVE R15, `(.L_x_3408) ;  /* 0x000000000f087348 */ /* 0x001fea0003c00000 */
[----:B------:R-:W-:Y:S01]  /*29070*/  VOTE.ANY R14, PT, P6 ;  /* 0x00000000000e7806 */ /* 0x000fe200030e0100 */
[----:B0-----:R-:W-:Y:S06]  /*29080*/  ENDCOLLECTIVE ;  /* 0x000000000000791b */ /* 0x001fec0003800000 */
.L_x_3408:
[----:B------:R-:W-:Y:S05]  /*29090*/  BSYNC B0 ;  /* 0x0000000000007941 */ /* 0x000fea0003800000 */
.L_x_3407:
        /* <DEDUP_REMOVED lines=8> */
.L_x_3409:
[----:B------:R-:W-:Y:S02]  /*29120*/  IMAD.IADD R27, R12, 0x1, R27 ;  /* 0x000000010c1b7824 */ /* 0x000fe400078e021b */
[----:B------:R-:W-:Y:S02]  /*29130*/  IMAD.MOV.U32 R13, RZ, RZ, R4 ;  /* 0x000000ffff0d7224 */ /* 0x000fe400078e0004 */
[----:B------:R-:W-:-:S07]  /*29140*/  IMAD.MOV.U32 R25, RZ, RZ, R14 ;  /* 0x000000ffff197224 */ /* 0x000fce00078e000e */
[----:B------:R-:W-:Y:S05]  /*29150*/  WARPSYNC.COLLECTIVE R15, `(.L_x_3410) ;  /* 0x000000000f087348 */ /* 0x000fea0003c00000 */
[----:B------:R0:W1:Y:S02]  /*29160*/  SHFL.IDX P6, R14, R13, R12, R11 ;  /* 0x0000000c0d0e7389 */ /* 0x00006400000c000b */
[----:B01----:R-:W-:Y:S01]  /*29170*/  ENDCOLLECTIVE ;  /* 0x000000000000791b */ /* 0x003fe20003800000 */
.L_x_3410:
[----:B------:R-:W-:Y:S01]  /*29180*/  IMAD.MOV.U32 R4, RZ, RZ, R14 ;  /* 0x000000ffff047224 */ /* 0x000fe200078e000e */
[----:B------:R-:W-:Y:S06]  /*29190*/  BRA `(.L_x_3411) ;  /* 0xffffff9800ec7947 */ /* 0x000fec000383ffff */
.L_x_3190:
[----:B------:R-:W-:Y:S01]  /*291a0*/  BSSY B0, `(.L_x_3412) ;  /* 0x0000007000007945 */ /* 0x000fe20003800000 */
[----:B------:R-:W-:Y:S02]  /*291b0*/  IMAD.MOV.U32 R13, RZ, RZ, R2 ;  /* 0x000000ffff0d7224 */ /* 0x000fe400078e0002 */
[----:B------:R-:W-:Y:S02]  /*291c0*/  IMAD.MOV.U32 R11, RZ, RZ, 0x1f ;  /* 0x0000001fff0b7424 */ /* 0x000fe400078e00ff */
[----:B------:R-:W-:-:S07]  /*291d0*/  IMAD.MOV.U32 R15, RZ, RZ, -0x1 ;  /* 0xffffffffff0f7424 */ /* 0x000fce00078e00ff */
[----:B0-23--:R-:W-:Y:S05]  /*291e0*/  WARPSYNC.COLLECTIVE R15, `(.L_x_3413) ;  /* 0x000000000f087348 */ /* 0x00dfea0003c00000 */
[----:B------:R1:W4:Y:S02]  /*291f0*/  SHFL.IDX P6, R14, R13, R12, R11 ;  /* 0x0000000c0d0e7389 */ /* 0x00032400000c000b */
[----:B01234-:R-:W-:Y:S01]  /*29200*/  ENDCOLLECTIVE ;  /* 0x000000000000791b */ /* 0x01ffe20003800000 */
.L_x_3413:
[----:B------:R-:W-:Y:S05]  /*29210*/  BSYNC B0 ;  /* 0x0000000000007941 */ /* 0x000fea0003800000 */
.L_x_3412:
[----:B------:R-:W-:Y:S01]  /*29220*/  IMAD.MOV.U32 R6, RZ, RZ, R14 ;  /* 0x000000ffff067224 */ /* 0x000fe200078e000e */
[----:B------:R-:W-:Y:S06]  /*29230*/  BRA `(.L_x_3189) ;  /* 0xffffff9800dc7947 */ /* 0x000fec000383ffff */
.L_x_3196:
[----:B0-----:R0:W1:Y:S02]  /*29240*/  SYNCS.PHASECHK.TRANS64.TRYWAIT P0, [R5+URZ+0x22820], R0 ;  /* 0x02282000050075a7 */ /* 0x001064000800017f */
[----:B-1----:R-:W-:Y:S05]  /*29250*/  @!P0 NANOSLEEP.SYNCS 0x989680 ;  /* 0x009896800000895d */ /* 0x002fea0003900000 */
[----:B------:R-:W1:Y:S02]  /*29260*/  @!P0 SYNCS.PHASECHK.TRANS64 P0, [R5+URZ+0x22820], R0 ;  /* 0x02282000050085a7 */ /* 0x000e64000800007f */
[----:B-1----:R-:W-:Y:S05]  /*29270*/  @!P0 BRA `(.L_x_3196) ;  /* 0xfffffffc00f08947 */ /* 0x002fea000383ffff */
[----:B------:R-:W-:Y:S05]  /*29280*/  BRA `(.L_x_3414) ;  /* 0xffffffa400347947 */ /* 0x000fea000383ffff */
.L_x_3197:
        /* <DEDUP_REMOVED lines=8> */
[----:B0-234-:R-:W-:Y:S05]  /*29310*/  WARPSYNC.COLLECTIVE R15, `(.L_x_3416) ;  /* 0x000000000f087348 */ /* 0x01dfea0003c00000 */
[----:B------:R1:W0:Y:S02]  /*29320*/  SHFL.IDX P6, R14, R13, R12, R11 ;  /* 0x0000000c0d0e7389 */ /* 0x00022400000c000b */
[----:B01234-:R-:W-:Y:S01]  /*29330*/  ENDCOLLECTIVE ;  /* 0x000000000000791b */ /* 0x01ffe20003800000 */
.L_x_3416:
[----:B------:R-:W-:Y:S05]  /*29340*/  BSYNC B0 ;  /* 0x0000000000007941 */ /* 0x000fea0003800000 */
.L_x_3415:
[----:B------:R-:W-:Y:S05]  /*29350*/  BRA `(.L_x_3417) ;  /* 0xffffffa4001c7947 */ /* 0x000fea000383ffff */
.L_x_3198:
[----:B------:R-:W-:Y:S01]  /*29360*/  BSSY B0, `(.L_x_3418) ;  /* 0x0000006000007945 */ /* 0x000fe20003800000 */
[----:B------:R-:W-:-:S07]  /*29370*/  IMAD.MOV.U32 R15, RZ, RZ, -0x1 ;  /* 0xffffffffff0f7424 */ /* 0x000fce00078e00ff */
[----:B0-234-:R-:W-:Y:S05]  /*29380*/  WARPSYNC.COLLECTIVE R15, `(.L_x_3419) ;  /* 0x000000000f0c7348 */ /* 0x01dfea0003c00000 */
[----:B------:R-:W-:Y:S02]  /*29390*/  ELECT P6, UR62, PT ;  /* 0x00000000003e782f */ /* 0x000fe400038c0000 */
[----:B------:R-:W-:Y:S01]  /*293a0*/  MOV R14, UR62 ;  /* 0x0000003e000e7c02 */ /* 0x000fe20008000f00 */
[----:B0-234-:R-:W-:Y:S10]  /*293b0*/  ENDCOLLECTIVE ;  /* 0x000000000000791b */ /* 0x01dff40003800000 */
.L_x_3419:
[----:B------:R-:W-:Y:S05]  /*293c0*/  BSYNC B0 ;  /* 0x0000000000007941 */ /* 0x000fea0003800000 */
.L_x_3418:
[----:B------:R-:W-:Y:S05]  /*293d0*/  BRA `(.L_x_3420) ;  /* 0xffffffa400107947 */ /* 0x000fea000383ffff */
.L_x_3200:
[----:B0-----:R0:W1:Y:S02]  /*293e0*/  SYNCS.PHASECHK.TRANS64.TRYWAIT P1, [R3+URZ+0x22840], R2 ;  /* 0x02284002030075a7 */ /* 0x001064000802017f */
[----:B-1----:R-:W-:Y:S05]  /*293f0*/  @!P1 NANOSLEEP.SYNCS 0x989680 ;  /* 0x009896800000995d */ /* 0x002fea0003900000 */
[----:B------:R-:W1:Y:S02]  /*29400*/  @!P1 SYNCS.PHASECHK.TRANS64 P1, [R3+URZ+0x22840], R2 ;  /* 0x02284002030095a7 */ /* 0x000e64000802007f */
[----:B-1----:R-:W-:Y:S05]  /*29410*/  @!P1 BRA `(.L_x_3200) ;  /* 0xfffffffc00f09947 */ /* 0x002fea000383ffff */
[----:B------:R-:W-:Y:S05]  /*29420*/  BRA `(.L_x_3421) ;  /* 0xffffffa400307947 */ /* 0x000fea000383ffff */
.L_x_3202:
[----:B-1----:R1:W0:Y:S02]  /*29430*/  SYNCS.PHASECHK.TRANS64.TRYWAIT P1, [R19+URZ+0x22840], R0 ;  /* 0x02284000130075a7 */ /* 0x002224000802017f */
[----:B0-----:R-:W-:Y:S05]  /*29440*/  @!P1 NANOSLEEP.SYNCS 0x989680 ;  /* 0x009896800000995d */ /* 0x001fea0003900000 */
[----:B------:R-:W0:Y:S02]  /*29450*/  @!P1 SYNCS.PHASECHK.TRANS64 P1, [R19+URZ+0x22840], R0 ;  /* 0x02284000130095a7 */ /* 0x000e24000802007f */
[----:B0-----:R-:W-:Y:S05]  /*29460*/  @!P1 BRA `(.L_x_3202) ;  /* 0xfffffffc00f09947 */ /* 0x001fea000383ffff */
[----:B------:R-:W-:Y:S05]  /*29470*/  BRA `(.L_x_3422) ;  /* 0xffffffa4003c7947 */ /* 0x000fea000383ffff */
.L_x_3204:
[----:B------:R0:W0:Y:S02]  /*29480*/  SYNCS.PHASECHK.TRANS64.TRYWAIT P1, [R3+URZ+0x22860], R2 ;  /* 0x02286002030075a7 */ /* 0x000024000802017f */
[----:B0-----:R-:W-:Y:S05]  /*29490*/  @!P1 NANOSLEEP.SYNCS 0x989680 ;  /* 0x009896800000995d */ /* 0x001fea0003900000 */
[----:B------:R-:W0:Y:S02]  /*294a0*/  @!P1 SYNCS.PHASECHK.TRANS64 P1, [R3+URZ+0x22860], R2 ;  /* 0x02286002030095a7 */ /* 0x000e24000802007f */
[----:B0-----:R-:W-:Y:S05]  /*294b0*/  @!P1 BRA `(.L_x_3204) ;  /* 0xfffffffc00f09947 */ /* 0x001fea000383ffff */
[----:B------:R-:W-:Y:S05]  /*294c0*/  BRA `(.L_x_3423) ;  /* 0xffffffa400387947 */ /* 0x000fea000383ffff */
.L_x_3424:
        /* <DEDUP_REMOVED lines=11> */
.L_x_6566:


//--------------------- .text._ZN7cutlass13device_kernelIN5flash11enable_sm90INS1_16FlashAttnFwdSm90INS1_25CollectiveMainloopFwdSm90ILi2EN4cute5tupleIJNS5_1CILi1EEES8_S8_EEENS6_IJNS7_ILi128EEENS7_ILi96EEENS7_ILi64EEEEEELi256ENS_10bfloat16_tEfNS_4arch4Sm90ELb0ELb1ELb0ELb1ELb1ELb0ELb1ELb1ELb0ELb1ELb1ELb0EEENS1_21CollectiveEpilogueFwdINS6_IJSA_NS7_ILi256EEESB_EEES9_SE_SG_Li256ELb1ELb1ELb1ELb0EEENS1_36VarlenDynamicPersistentTileSchedulerILi128ELi96ELi256ELi128ELb1ELb1ELb1ELb1ELb0ELb1EEEEEEEEEvNT_6ParamsE --------------------------
	.section	.text._ZN7cutlass13device_kernelIN5flash11enable_sm90INS1_16FlashAttnFwdSm90INS1_25CollectiveMainloopFwdSm90ILi2EN4cute5tupleIJNS5_1CILi1EEES8_S8_EEENS6_IJNS7_ILi128EEENS7_ILi96EEENS7_ILi64EEEEEELi256ENS_10bfloat16_tEfNS_4arch4Sm90ELb0ELb1ELb0ELb1ELb1ELb0ELb1ELb1ELb0ELb1ELb1ELb0EEENS1_21CollectiveEpilogueFwdINS6_IJSA_NS7_ILi256EEESB_EEES9_SE_SG_Li256ELb1ELb1ELb1ELb0EEENS1_36VarlenDynamicPersistentTileSchedulerILi128ELi96ELi256ELi128ELb1ELb1ELb1ELb1ELb0ELb1EEEEEEEEEvNT_6ParamsE,"ax",@progbits
	.align	128
.text._ZN7cutlass13device_kernelIN5flash11enable_sm90INS1_16FlashAttnFwdSm90INS1_25CollectiveMainloopFwdSm90ILi2EN4cute5tupleIJNS5_1CILi1EEES8_S8_EEENS6_IJNS7_ILi128EEENS7_ILi96EEENS7_ILi64EEEEEELi256ENS_10bfloat16_tEfNS_4arch4Sm90ELb0ELb1ELb0ELb1ELb1ELb0ELb1ELb1ELb0ELb1ELb1ELb0EEENS1_21CollectiveEpilogueFwdINS6_IJSA_NS7_ILi256EEESB_EEES9_SE_SG_Li256ELb1ELb1ELb1ELb0EEENS1_36VarlenDynamicPersistentTileSchedulerILi128ELi96ELi256ELi128ELb1ELb1ELb1ELb1ELb0ELb1EEEEEEEEEvNT_6ParamsE:
        .type           _ZN7cutlass13device_kernelIN5flash11enable_sm90INS1_16FlashAttnFwdSm90INS1_25CollectiveMainloopFwdSm90ILi2EN4cute5tupleIJNS5_1CILi1EEES8_S8_EEENS6_IJNS7_ILi128EEENS7_ILi96EEENS7_ILi64EEEEEELi256ENS_10bfloat16_tEfNS_4arch4Sm90ELb0ELb1ELb0ELb1ELb1ELb0ELb1ELb1ELb0ELb1ELb1ELb0EEENS1_21CollectiveEpilogueFwdINS6_IJSA_NS7_ILi256EEESB_EEES9_SE_SG_Li256ELb1ELb1ELb1ELb0EEENS1_36VarlenDynamicPersistentTileSchedulerILi128ELi96ELi256ELi128ELb1ELb1ELb1ELb1ELb0ELb1EEEEEEEEEvNT_6ParamsE,@function
        .size           _ZN7cutlass13device_kernelIN5flash11enable_sm90INS1_16FlashAttnFwdSm90INS1_25CollectiveMainloopFwdSm90ILi2EN4cute5tupleIJNS5_1CILi1EEES8_S8_EEENS6_IJNS7_ILi128EEENS7_ILi96EEENS7_ILi64EEEEEELi256ENS_10bfloat16_tEfNS_4arch4Sm90ELb0ELb1ELb0ELb1ELb1ELb0ELb1ELb1ELb0ELb1ELb1ELb0EEENS1_21CollectiveEpilogueFwdINS6_IJSA_NS7_ILi256EEESB_EEES9_SE_SG_Li256ELb1ELb1ELb1ELb0EEENS1_36VarlenDynamicPersistentTileSchedulerILi128ELi96ELi256ELi128ELb1ELb1ELb1ELb1ELb0ELb1EEEEEEEEEvNT_6ParamsE,(.L_x_6567 - _ZN7cutlass13device_kernelIN5flash11enable_sm90INS1_16FlashAttnFwdSm90INS1_25CollectiveMainloopFwdSm90ILi2EN4cute5tupleIJNS5_1CILi1EEES8_S8_EEENS6_IJNS7_ILi128EEENS7_ILi96EEENS7_ILi64EEEEEELi256ENS_10bfloat16_tEfNS_4arch4Sm90ELb0ELb1ELb0ELb1ELb1ELb0ELb1ELb1ELb0ELb1ELb1ELb0EEENS1_21CollectiveEpilogueFwdINS6_IJSA_NS7_ILi256EEESB_EEES9_SE_SG_Li256ELb1ELb1ELb1ELb0EEENS1_36VarlenDynamicPersistentTileSchedulerILi128ELi96ELi256ELi128ELb1ELb1ELb1ELb1ELb0ELb1EEEEEEEEEvNT_6ParamsE)
        .other          _ZN7cutlass13device_kernelIN5flash11enable_sm90INS1_16FlashAttnFwdSm90INS1_25CollectiveMainloopFwdSm90ILi2EN4cute5tupleIJNS5_1CILi1EEES8_S8_EEENS6_IJNS7_ILi128EEENS7_ILi96EEENS7_ILi64EEEEEELi256ENS_10bfloat16_tEfNS_4arch4Sm90ELb0ELb1ELb0ELb1ELb1ELb0ELb1ELb1ELb0ELb1ELb1ELb0EEENS1_21CollectiveEpilogueFwdINS6_IJSA_NS7_ILi256EEESB_EEES9_SE_SG_Li256ELb1ELb1ELb1ELb0EEENS1_36VarlenDynamicPersistentTileSchedulerILi128ELi96ELi256ELi128ELb1ELb1ELb1ELb1ELb0ELb1EEEEEEEEEvNT_6ParamsE,@"STO_CUDA_ENTRY STV_DEFAULT"
_ZN7cutlass13device_kernelIN5flash11enable_sm90INS1_16FlashAttnFwdSm90INS1_25CollectiveMainloopFwdSm90ILi2EN4cute5tupleIJNS5_1CILi1EEES8_S8_EEENS6_IJNS7_ILi128EEENS7_ILi96EEENS7_ILi64EEEEEELi256ENS_10bfloat16_tEfNS_4arch4Sm90ELb0ELb1ELb0ELb1ELb1ELb0ELb1ELb1ELb0ELb1ELb1ELb0EEENS1_21CollectiveEpilogueFwdINS6_IJSA_NS7_ILi256EEESB_EEES9_SE_SG_Li256ELb1ELb1ELb1ELb0EEENS1_36VarlenDynamicPersistentTileSchedulerILi128ELi96ELi256ELi128ELb1ELb1ELb1ELb1ELb0ELb1EEEEEEEEEvNT_6ParamsE:
        /* <DEDUP_REMOVED lines=47> */
.L_x_3425:
        /* <DEDUP_REMOVED lines=22> */
.L_x_3426:
        /* <DEDUP_REMOVED lines=18> */
.L_x_3427:
        /* <DEDUP_REMOVED lines=22> */
.L_x_3428:
        /* <DEDUP_REMOVED lines=23> */
.L_x_3429:
[----:B------:R-:W-:Y:S01]  /*0840*/  UISETP.NE.AND UP0, UPT, UR9, URZ, UPT ;  /* 0x0000003f0900728c */ /* 0x000fe2000bf05270 */
[----:B------:R-:W-:Y:S01]  /*0850*/  NOP ;  /* 0x0000000000007918 */ /* 0x000fe20000000000 */
[----:B0-----:R-:W-:Y:S01]  /*0860*/  UMOV UR4, 0x1 ;  /* 0x0000000100047882 */ /* 0x001fe20000000000 */
[----:B------:R-:W-:Y:S01]  /*0870*/  ULDC UR5, c[0x0][0x20] ;  /* 0x0000080000057ab9 */ /* 0x000fe20000000800 */
[----:B------:R-:W-:Y:S01]  /*0880*/  USEL UR4, UR4, 0x2, !UP0 ;  /* 0x0000000204047887 */ /* 0x000fe2000c000000 */
[----:B-1234-:R-:W-:Y:S01]  /*0890*/  BAR.SYNC.DEFER_BLOCKING 0x0 ;  /* 0x0000000000007b1d */ /* 0x01efe20000010000 */
[----:B------:R-:W-:Y:S02]  /*08a0*/  PLOP3.LUT P1, PT, PT, PT, UP0, 0x80, 0x0 ;  /* 0x000000000000781c */ /* 0x000fe40003f2f008 */
[----:B------:R-:W-:Y:S02]  /*08b0*/  IADD3 R16, P0, R1, UR5, RZ ;  /* 0x0000000501107c10 */ /* 0x000fe4000ff1e0ff */
[----:B------:R-:W-:Y:S01]  /*08c0*/  IMAD.U32 R2, RZ, RZ, UR4 ;  /* 0x00000004ff027e24 */ /* 0x000fe2000f8e00ff */
[----:B------:R-:W-:Y:S01]  /*08d0*/  ULDC UR6, c[0x0][0x24] ;  /* 0x0000090000067ab9 */ /* 0x000fe20000000800 */
[----:B------:R-:W-:Y:S01]  /*08e0*/  ULDC.64 UR36, c[0x0][0x208] ;  /* 0x0000820000247ab9 */ /* 0x000fe20000000a00 */
[----:B------:R-:W-:-:S02]  /*08f0*/  IMAD.X R17, RZ, RZ, UR6, P0 ;  /* 0x00000006ff117e24 */ /* 0x000fc400080e06ff */
[----:B------:R0:W-:Y:S01]  /*0900*/  STL [R1+0x4c8], R2 ;  /* 0x0004c80201007387 */ /* 0x0001e20000100800 */
[----:B------:R-:W-:Y:S02]  /*0910*/  IMAD.MOV.U32 R22, RZ, RZ, R16 ;  /* 0x000000ffff167224 */ /* 0x000fe400078e0010 */
[----:B------:R-:W-:Y:S01]  /*0920*/  IMAD.MOV.U32 R23, RZ, RZ, R17 ;  /* 0x000000ffff177224 */ /* 0x000fe200078e0011 */
[----:B------:R-:W-:Y:S06]  /*0930*/  @!P1 BRA `(.L_x_3430) ;  /* 0x0000023400c89947 */ /* 0x000fec0003800000 */
.L_x_3431:
[----:B------:R-:W-:-:S08]  /*0940*/  NOP ;  /* 0x0000000000007918 */ /* 0x000fd00000000000 */
[----:B------:R-:W1:Y:S02]  /*0950*/  USETMAXREG.TRY_ALLOC.CTAPOOL UP0, 0xe8 ;  /* 0x000000e8000079c8 */ /* 0x000e640008000600 */
[----:B-1----:R-:W-:-:S13]  /*0960*/  PLOP3.LUT P0, PT, PT, PT, UP0, 0x80, 0x0 ;  /* 0x000000000000781c */ /* 0x002fda0003f0f008 */
[----:B------:R-:W-:Y:S05]  /*0970*/  @!P0 BRA `(.L_x_3431) ;  /* 0xfffffffc00f08947 */ /* 0x000fea000383ffff */
[----:B------:R-:W1:Y:S01]  /*0980*/  S2R R0, SR_TID.X ;  /* 0x0000000000007919 */ /* 0x000e620000002100 */
[----:B------:R-:W-:Y:S06]  /*0990*/  BAR.ARV 0x8, 0x180 ;  /* 0x0206000000007b1d */ /* 0x000fec0000002000 */
[----:B0-----:R-:W-:Y:S01]  /*09a0*/  IADD3 R2, P1, R16, 0x1f0, RZ ;  /* 0x000001f010027810 */ /* 0x001fe20007f3e0ff */
[----:B------:R-:W-:Y:S01]  /*09b0*/  ULDC UR4, c[0x0][0xd3c] ;  /* 0x00034f0000047ab9 */ /* 0x000fe20000000800 */
[----:B------:R-:W0:Y:S03]  /*09c0*/  S2R R7, SR_CgaCtaId ;  /* 0x0000000000077919 */ /* 0x000e260000008800 */
[----:B------:R2:W-:Y:S04]  /*09d0*/  STL [R1+0x4b8], R2 ;  /* 0x0004b80201007387 */ /* 0x0005e80000100800 */
[----:B------:R-:W-:Y:S04]  /*09e0*/  STL.64 [R1+0x1f0], RZ ;  /* 0x0001f0ff01007387 */ /* 0x000fe80000100a00 */
[----:B------:R-:W-:Y:S01]  /*09f0*/  STL [R1+0x1f8], RZ ;  /* 0x0001f8ff01007387 */ /* 0x000fe20000100800 */
[----:B--2---:R-:W-:-:S03]  /*0a00*/  IMAD.X R2, RZ, RZ, R17, P1 ;  /* 0x000000ffff027224 */ /* 0x004fc600008e0611 */
[----:B------:R-:W-:Y:S01]  /*0a10*/  STL [R1+0x1fc], RZ ;  /* 0x0001fcff01007387 */ /* 0x000fe20000100800 */
[----:B-1----:R-:W-:-:S03]  /*0a20*/  SHF.R.U32.HI R0, RZ, 0x7, R0 ;  /* 0x00000007ff007819 */ /* 0x002fc60000011600 */
[----:B------:R-:W-:Y:S01]  /*0a30*/  STL [R1+0x4b4], R2 ;  /* 0x0004b40201007387 */ /* 0x000fe20000100800 */
[----:B------:R-:W-:Y:S02]  /*0a40*/  ISETP.NE.AND P0, PT, R0, 0x1, PT ;  /* 0x000000010000780c */ /* 0x000fe40003f05270 */
[----:B------:R-:W-:-:S04]  /*0a50*/  MOV R0, 0x400 ;  /* 0x0000040000007802 */ /* 0x000fc80000000f00 */
[----:B0-----:R-:W-:-:S07]  /*0a60*/  LEA R0, R7, R0, 0x18 ;  /* 0x0000000007007211 */ /* 0x001fce00078ec0ff */
[----:B------:R-:W-:Y:S08]  /*0a70*/  @!P0 BAR.ARV 0x9, 0x100 ;  /* 0x0244000000008b1d */ /* 0x000ff00000002000 */
[----:B------:R-:W-:Y:S06]  /*0a80*/  BAR.SYNC.DEFER_BLOCKING 0x5, 0x180 ;  /* 0x0146000000007b1d */ /* 0x000fec0000010000 */
[----:B------:R0:W1:Y:S02]  /*0a90*/  LDS.128 R12, [R0+0x324d0] ;  /* 0x0324d000000c7984 */ /* 0x0000640000000c00 */
[----:B------:R-:W-:Y:S06]  /*0aa0*/  BAR.ARV 0x4, 0x180 ;  /* 0x0106000000007b1d */ /* 0x000fec0000002000 */
[----:B0-----:R-:W-:-:S05]  /*0ab0*/  IADD3 R0, P2, R16, 0x1fc, RZ ;  /* 0x000001fc10007810 */ /* 0x001fca0007f5e0ff */
[----:B------:R0:W-:Y:S02]  /*0ac0*/  STL [R1+0x4c0], R0 ;  /* 0x0004c00001007387 */ /* 0x0001e40000100800 */
[----:B0-----:R-:W-:-:S05]  /*0ad0*/  IMAD.X R0, RZ, RZ, R17, P2 ;  /* 0x000000ffff007224 */ /* 0x001fca00010e0611 */
[----:B------:R0:W-:Y:S01]  /*0ae0*/  STL [R1+0x4bc], R0 ;  /* 0x0004bc0001007387 */ /* 0x0001e20000100800 */
[----:B-1----:R-:W-:-:S13]  /*0af0*/  ISETP.GE.AND P0, PT, R15, UR4, PT ;  /* 0x000000040f007c0c */ /* 0x002fda000bf06270 */
[----:B0-----:R-:W-:Y:S05]  /*0b00*/  @P0 EXIT ;  /* 0x000000000000094d */ /* 0x001fea0003800000 */
[----:B------:R-:W0:Y:S01]  /*0b10*/  S2R R2, SR_TID.X ;  /* 0x0000000000027919 */ /* 0x000e220000002100 */
[----:B------:R-:W-:Y:S02]  /*0b20*/  R2UR UR5, R13 ;  /* 0x000000000d0572ca */ /* 0x000fe400000e0000 */
[----:B------:R-:W-:Y:S02]  /*0b30*/  R2UR UR6, R14 ;  /* 0x000000000e0672ca */ /* 0x000fe400000e0000 */
[----:B------:R-:W-:Y:S01]  /*0b40*/  R2UR UR7, R15 ;  /* 0x000000000f0772ca */ /* 0x000fe200000e0000 */
[----:B0-----:R-:W-:-:S05]  /*0b50*/  VIADD R217, R2, 0xffffff80 ;  /* 0xffffff8002d97836 */ /* 0x001fca0000000000 */
[----:B------:R-:W-:-:S04]  /*0b60*/  SHF.R.S32.HI R0, RZ, 0x1f, R217 ;  /* 0x0000001fff007819 */ /* 0x000fc800000114d9 */
[CC--:B------:R-:W-:Y:S02]  /*0b70*/  LEA.HI R2, R0.reuse, R217.reuse, RZ, 0x7 ;  /* 0x000000d900027211 */ /* 0x0c0fe400078f38ff */
[-C--:B------:R-:W-:Y:S02]  /*0b80*/  LEA.HI R5, R0, R217.reuse, RZ, 0x4 ;  /* 0x000000d900057211 */ /* 0x080fe400078f20ff */
[----:B------:R-:W-:Y:S02]  /*0b90*/  LOP3.LUT R4, R2, 0xffffff80, RZ, 0xc0, !PT ;  /* 0xffffff8002047812 */ /* 0x000fe400078ec0ff */
[----:B------:R-:W-:Y:S02]  /*0ba0*/  SHF.R.S32.HI R10, RZ, 0x4, R5 ;  /* 0x00000004ff0a7819 */ /* 0x000fe40000011405 */
[----:B------:R-:W-:Y:S01]  /*0bb0*/  LOP3.LUT R8, R5, 0x3fffff0, RZ, 0xc0, !PT ;  /* 0x03fffff005087812 */ /* 0x000fe200078ec0ff */
[----:B------:R-:W-:Y:S01]  /*0bc0*/  IMAD.IADD R12, R217, 0x1, -R4 ;  /* 0x00000001d90c7824 */ /* 0x000fe200078e0a04 */
[----:B------:R-:W-:-:S02]  /*0bd0*/  LEA.HI R4, R0, R217, RZ, 0x5 ;  /* 0x000000d900047211 */ /* 0x000fc400078f28ff */
[----:B------:R-:W-:Y:S01]  /*0be0*/  LEA.HI R9, R5, R10, RZ, 0x1 ;  /* 0x0000000a05097211 */ /* 0x000fe200078f08ff */
[----:B------:R-:W-:Y:S01]  /*0bf0*/  IMAD.IADD R8, R217, 0x1, -R8 ;  /* 0x00000001d9087824 */ /* 0x000fe200078e0a08 */
[----:B------:R-:W-:Y:S01]  /*0c00*/  SHF.R.S32.HI R3, RZ, 0x1f, R12 ;  /* 0x0000001fff037819 */ /* 0x000fe2000001140c */
[----:B------:R-:W-:Y:S01]  /*0c10*/  IMAD.SHL.U32 R6, R4, 0x20, RZ ;  /* 0x0000002004067824 */ /* 0x000fe200078e00ff */
[----:B------:R-:W-:Y:S01]  /*0c20*/  LOP3.LUT R9, R9, 0x1ffffffe, RZ, 0xc0, !PT ;  /* 0x1ffffffe09097812 */ /* 0x000fe200078ec0ff */
[----:B------:R-:W-:Y:S01]  /*0c30*/  STL [R1+0x4b0], R12 ;  /* 0x0004b00c01007387 */ /* 0x000fe20000100800 */
[----:B------:R-:W-:Y:S02]  /*0c40*/  LEA.HI R4, R3, R12, RZ, 0x2 ;  /* 0x0000000c03047211 */ /* 0x000fe400078f10ff */
[----:B------:R-:W-:Y:S01]  /*0c50*/  LOP3.LUT R11, R6, 0xfffffc00, RZ, 0xc0, !PT ;  /* 0xfffffc00060b7812 */ /* 0x000fe200078ec0ff */
[----:B------:R-:W-:Y:S01]  /*0c60*/  IMAD.IADD R9, R10, 0x1, -R9 ;  /* 0x000000010a097824 */ /* 0x000fe200078e0a09 */
[----:B------:R-:W-:-:S02]  /*0c70*/  SHF.R.S32.HI R5, RZ, 0x2, R4 ;  /* 0x00000002ff057819 */ /* 0x000fc40000011404 */
[----:B------:R-:W-:Y:S01]  /*0c80*/  SHF.R.S32.HI R6, RZ, 0x1f, R4 ;  /* 0x0000001fff067819 */ /* 0x000fe20000011404 */
[----:B------:R-:W-:Y:S01]  /*0c90*/  IMAD R8, R8, 0x40, R11 ;  /* 0x0000004008087824 */ /* 0x000fe200078e020b */
[----:B------:R-:W-:Y:S02]  /*0ca0*/  LOP3.LUT R4, R4, 0x7ffffffc, RZ, 0xc0, !PT ;  /* 0x7ffffffc04047812 */ /* 0x000fe400078ec0ff */
[----:B------:R-:W-:Y:S01]  /*0cb0*/  LEA.HI R11, R0, R217, RZ, 0x2 ;  /* 0x000000d9000b7211 */ /* 0x000fe200078f10ff */
[----:B------:R-:W-:Y:S01]  /*0cc0*/  IMAD R8, R9, 0x8, R8 ;  /* 0x0000000809087824 */ /* 0x000fe200078e0208 */
[----:B------:R-:W-:Y:S01]  /*0cd0*/  LEA.HI R6, R6, R5, RZ, 0x3 ;  /* 0x0000000506067211 */ /* 0x000fe200078f18ff */
[----:B------:R-:W-:Y:S01]  /*0ce0*/  IMAD.IADD R4, R12, 0x1, -R4 ;  /* 0x000000010c047824 */ /* 0x000fe200078e0a04 */
[----:B------:R-:W-:Y:S02]  /*0cf0*/  LOP3.LUT R10, R11, 0xfffffffc, RZ, 0xc0, !PT ;  /* 0xfffffffc0b0a7812 */ /* 0x000fe400078ec0ff */
[----:B------:R-:W-:Y:S01]  /*0d00*/  SHF.R.S32.HI R11, RZ, 0x7, R2 ;  /* 0x00000007ff0b7819 */ /* 0x000fe20000011402 */
[----:B------:R-:W-:Y:S01]  /*0d10*/  IMAD.SHL.U32 R179, R4, 0x2, RZ ;  /* 0x0000000204b37824 */ /* 0x000fe200078e00ff */
[----:B------:R-:W-:Y:S01]  /*0d20*/  LOP3.LUT R6, R6, 0xfffffff8, RZ, 0xc0, !PT ;  /* 0xfffffff806067812 */ /* 0x000fe200078ec0ff */
[----:B------:R-:W-:Y:S01]  /*0d30*/  IMAD.IADD R10, R217, 0x1, -R10 ;  /* 0x00000001d90a7824 */ /* 0x000fe200078e0a0a */
[----:B------:R-:W-:Y:S01]  /*0d40*/  LEA.HI R3, R3, R12, RZ, 0x5 ;  /* 0x0000000c03037211 */ /* 0x000fe200078f28ff */
[----:B------:R-:W-:Y:S01]  /*0d50*/  VIADD R210, R179, 0x18 ;  /* 0x00000018b3d27836 */ /* 0x000fe20000000000 */
[----:B------:R-:W-:Y:S01]  /*0d60*/  LEA.HI R2, R2, R11, RZ, 0x1 ;  /* 0x0000000b02027211 */ /* 0x000fe200078f08ff */
[----:B------:R-:W-:Y:S01]  /*0d70*/  IMAD.IADD R6, R5, 0x1, -R6 ;  /* 0x0000000105067824 */ /* 0x000fe200078e0a06 */
[----:B------:R-:W-:Y:S01]  /*0d80*/  LEA.HI R0, R0, R217, RZ, 0x3 ;  /* 0x000000d900007211 */ /* 0x000fe200078f18ff */
[C---:B------:R-:W-:Y:S01]  /*0d90*/  VIADD R212, R179.reuse, 0x8 ;  /* 0x00000008b3d47836 */ /* 0x040fe20000000000 */
[----:B------:R-:W-:Y:S01]  /*0da0*/  SHF.R.S32.HI R3, RZ, 0x5, R3 ;  /* 0x00000005ff037819 */ /* 0x000fe20000011403 */
[C---:B------:R-:W-:Y:S01]  /*0db0*/  VIADD R211, R179.reuse, 0x10 ;  /* 0x00000010b3d37836 */ /* 0x040fe20000000000 */
[----:B------:R-:W-:Y:S01]  /*0dc0*/  LOP3.LUT R2, R2, 0x3fffffe, RZ, 0xc0, !PT ;  /* 0x03fffffe02027812 */ /* 0x000fe200078ec0ff */
[----:B------:R-:W-:Y:S01]  /*0dd0*/  VIADD R207, R179, 0x30 ;  /* 0x00000030b3cf7836 */ /* 0x000fe20000000000 */
[----:B------:R-:W-:Y:S01]  /*0de0*/  LOP3.LUT R218, R0, 0xfffffff8, RZ, 0xc0, !PT ;  /* 0xfffffff800da7812 */ /* 0x000fe200078ec0ff */
[----:B------:R-:W-:Y:S01]  /*0df0*/  IMAD R3, R3, 0x10, R6 ;  /* 0x0000001003037824 */ /* 0x000fe200078e0206 */
[----:B------:R-:W-:Y:S01]  /*0e00*/  SHF.R.S32.HI R215, RZ, 0x3, R0 ;  /* 0x00000003ffd77819 */ /* 0x000fe20000011400 */
[----:B------:R-:W-:Y:S01]  /*0e10*/  IMAD.IADD R2, R11, 0x1, -R2 ;  /* 0x000000010b027824 */ /* 0x000fe200078e0a02 */
[----:B------:R-:W-:Y:S01]  /*0e20*/  SHF.R.S32.HI R0, RZ, 0x1f, R210 ;  /* 0x0000001fff007819 */ /* 0x000fe200000114d2 */
[C---:B------:R-:W-:Y:S01]  /*0e30*/  VIADD R209, R179.reuse, 0x20 ;  /* 0x00000020b3d17836 */ /* 0x040fe20000000000 */
[----:B------:R-:W-:Y:S01]  /*0e40*/  LEA.HI R5, R10, R10, RZ, 0x1 ;  /* 0x0000000a0a057211 */ /* 0x000fe200078f08ff */
[----:B------:R-:W-:Y:S01]  /*0e50*/  IMAD R178, R2, 0x40, R3 ;  /* 0x0000004002b27824 */ /* 0x000fe200078e0203 */
[----:B------:R-:W-:Y:S01]  /*0e60*/  SHF.R.S32.HI R3, RZ, 0x1f, R212 ;  /* 0x0000001fff037819 */ /* 0x000fe200000114d4 */
[----:B------:R0:W-:Y:S01]  /*0e70*/  STL [R1+0x4a4], R0 ;  /* 0x0004a40001007387 */ /* 0x0001e20000100800 */
[----:B------:R-:W-:Y:S01]  /*0e80*/  SHF.R.S32.HI R2, RZ, 0x1f, R211 ;  /* 0x0000001fff027819 */ /* 0x000fe200000114d3 */
[----:B------:R-:W-:Y:S01]  /*0e90*/  VIADD R208, R179, 0x28 ;  /* 0x00000028b3d07836 */ /* 0x000fe20000000000 */
[----:B------:R-:W-:Y:S01]  /*0ea0*/  LOP3.LUT R5, R5, 0x1ffffffe, RZ, 0xc0, !PT ;  /* 0x1ffffffe05057812 */ /* 0x000fe200078ec0ff */
[C---:B------:R-:W-:Y:S01]  /*0eb0*/  VIADD R204, R179.reuse, 0x48 ;  /* 0x00000048b3cc7836 */ /* 0x040fe20000000000 */
[----:B------:R1:W-:Y:S01]  /*0ec0*/  STL [R1+0x4ac], R3 ;  /* 0x0004ac0301007387 */ /* 0x0003e20000100800 */
[----:B------:R-:W-:-:S02]  /*0ed0*/  VIADD R206, R179, 0x38 ;  /* 0x00000038b3ce7836 */ /* 0x000fc40000000000 */
[C---:B------:R-:W-:Y:S01]  /*0ee0*/  VIADD R205, R179.reuse, 0x40 ;  /* 0x00000040b3cd7836 */ /* 0x040fe20000000000 */
[----:B------:R2:W-:Y:S01]  /*0ef0*/  STL [R1+0x4a8], R2 ;  /* 0x0004a80201007387 */ /* 0x0005e20000100800 */
[----:B0-----:R-:W-:Y:S01]  /*0f00*/  SHF.R.S32.HI R0, RZ, 0x1f, R207 ;  /* 0x0000001fff007819 */ /* 0x001fe200000114cf */
[C---:B------:R-:W-:Y:S02]  /*0f10*/  VIADD R201, R179.reuse, 0x60 ;  /* 0x00000060b3c97836 */ /* 0x040fe40000000000 */
[C---:B------:R-:W-:Y:S01]  /*0f20*/  VIADD R203, R179.reuse, 0x50 ;  /* 0x00000050b3cb7836 */ /* 0x040fe20000000000 */
[----:B------:R-:W-:Y:S01]  /*0f30*/  STL [R1+0x4d0], R8 ;  /* 0x0004d00801007387 */ /* 0x000fe20000100800 */
[----:B-1----:R-:W-:Y:S01]  /*0f40*/  SHF.R.S32.HI R3, RZ, 0x1f, R209 ;  /* 0x0000001fff037819 */ /* 0x002fe200000114d1 */
[C---:B------:R-:W-:Y:S02]  /*0f50*/  VIADD R202, R179.reuse, 0x58 ;  /* 0x00000058b3ca7836 */ /* 0x040fe40000000000 */
[----:B------:R0:W-:Y:S01]  /*0f60*/  STL [R1+0x498], R0 ;  /* 0x0004980001007387 */ /* 0x0001e20000100800 */
[----:B--2---:R-:W-:Y:S01]  /*0f70*/  SHF.R.S32.HI R2, RZ, 0x1f, R208 ;  /* 0x0000001fff027819 */ /* 0x004fe200000114d0 */
[----:B------:R-:W-:-:S02]  /*0f80*/  VIADD R198, R179, 0x78 ;  /* 0x00000078b3c67836 */ /* 0x000fc40000000000 */
[----:B------:R1:W-:Y:S01]  /*0f90*/  STL [R1+0x4a0], R3 ;  /* 0x0004a00301007387 */ /* 0x0003e20000100800 */
[C---:B------:R-:W-:Y:S02]  /*0fa0*/  VIADD R200, R179.reuse, 0x68 ;  /* 0x00000068b3c87836 */ /* 0x040fe40000000000 */
[C---:B------:R-:W-:Y:S01]  /*0fb0*/  VIADD R199, R179.reuse, 0x70 ;  /* 0x00000070b3c77836 */ /* 0x040fe20000000000 */
[----:B------:R2:W-:Y:S01]  /*0fc0*/  STL [R1+0x49c], R2 ;  /* 0x00049c0201007387 */ /* 0x0005e20000100800 */
[C---:B------:R-:W-:Y:S01]  /*0fd0*/  VIADD R195, R179.reuse, 0x90 ;  /* 0x00000090b3c37836 */ /* 0x040fe20000000000 */
[----:B0-----:R-:W-:Y:S01]  /*0fe0*/  SHF.R.S32.HI R0, RZ, 0x1f, R204 ;  /* 0x0000001fff007819 */ /* 0x001fe200000114cc */
[C---:B------:R-:W-:Y:S01]  /*0ff0*/  VIADD R197, R179.reuse, 0x80 ;  /* 0x00000080b3c57836 */ /* 0x040fe20000000000 */
[----:B------:R-:W-:Y:S01]  /*1000*/  STL [R1+0x4c4], R11 ;  /* 0x0004c40b01007387 */ /* 0x000fe20000100800 */
[C---:B------:R-:W-:Y:S01]  /*1010*/  VIADD R196, R179.reuse, 0x88 ;  /* 0x00000088b3c47836 */ /* 0x040fe20000000000 */
[----:B-1----:R-:W-:Y:S01]  /*1020*/  SHF.R.S32.HI R3, RZ, 0x1f, R206 ;  /* 0x0000001fff037819 */ /* 0x002fe200000114ce */
[C---:B------:R-:W-:Y:S01]  /*1030*/  VIADD R192, R179.reuse, 0xa8 ;  /* 0x000000a8b3c07836 */ /* 0x040fe20000000000 */
[----:B------:R0:W-:Y:S01]  /*1040*/  STL [R1+0x48c], R0 ;  /* 0x00048c0001007387 */ /* 0x0001e20000100800 */
[C---:B------:R-:W-:Y:S01]  /*1050*/  VIADD R194, R179.reuse, 0x98 ;  /* 0x00000098b3c27836 */ /* 0x040fe20000000000 */
[----:B--2---:R-:W-:Y:S01]  /*1060*/  SHF.R.S32.HI R2, RZ, 0x1f, R205 ;  /* 0x0000001fff027819 */ /* 0x004fe200000114cd */
[C---:B------:R-:W-:Y:S01]  /*1070*/  VIADD R193, R179.reuse, 0xa0 ;  /* 0x000000a0b3c17836 */ /* 0x040fe20000000000 */
[----:B------:R1:W-:Y:S01]  /*1080*/  STL [R1+0x494], R3 ;  /* 0x0004940301007387 */ /* 0x0003e20000100800 */
[----:B------:R-:W-:-:S02]  /*1090*/  VIADD R189, R179, 0xc0 ;  /* 0x000000c0b3bd7836 */ /* 0x000fc40000000000 */
[C---:B------:R-:W-:Y:S01]  /*10a0*/  VIADD R191, R179.reuse, 0xb0 ;  /* 0x000000b0b3bf7836 */ /* 0x040fe20000000000 */
[----:B------:R2:W-:Y:S01]  /*10b0*/  STL [R1+0x490], R2 ;  /* 0x0004900201007387 */ /* 0x0005e20000100800 */
[C---:B------:R-:W-:Y:S01]  /*10c0*/  VIADD R190, R179.reuse, 0xb8 ;  /* 0x000000b8b3be7836 */ /* 0x040fe20000000000 */
[----:B0-----:R-:W-:Y:S01]  /*10d0*/  SHF.R.S32.HI R0, RZ, 0x1f, R201 ;  /* 0x0000001fff007819 */ /* 0x001fe200000114c9 */
[C---:B------:R-:W-:Y:S02]  /*10e0*/  VIADD R186, R179.reuse, 0xd8 ;  /* 0x000000d8b3ba7836 */ /* 0x040fe40000000000 */
[C---:B------:R-:W-:Y:S01]  /*10f0*/  VIADD R188, R179.reuse, 0xc8 ;  /* 0x000000c8b3bc7836 */ /* 0x040fe20000000000 */
[----:B-1----:R-:W-:Y:S01]  /*1100*/  SHF.R.S32.HI R3, RZ, 0x1f, R203 ;  /* 0x0000001fff037819 */ /* 0x002fe200000114cb */
[----:B------:R0:W-:Y:S01]  /*1110*/  STL [R1+0x480], R0 ;  /* 0x0004800001007387 */ /* 0x0001e20000100800 */
[----:B------:R-:W-:Y:S01]  /*1120*/  VIADD R187, R179, 0xd0 ;  /* 0x000000d0b3bb7836 */ /* 0x000fe20000000000 */
[----:B--2---:R-:W-:-:S02]  /*1130*/  SHF.R.S32.HI R2, RZ, 0x1f, R202 ;  /* 0x0000001fff027819 */ /* 0x004fc400000114ca */
[----:B------:R1:W-:Y:S01]  /*1140*/  STL [R1+0x488], R3 ;  /* 0x0004880301007387 */ /* 0x0003e20000100800 */
[----:B------:R-:W-:Y:S02]  /*1150*/  IMAD.IADD R5, R10, 0x1, -R5 ;  /* 0x000000010a057824 */ /* 0x000fe400078e0a05 */
[----:B------:R-:W-:Y:S01]  /*1160*/  IMAD.IADD R218, R217, 0x1, -R218 ;  /* 0x00000001d9da7824 */ /* 0x000fe200078e0ada */
[----:B------:R2:W-:Y:S01]  /*1170*/  STL [R1+0x484], R2 ;  /* 0x0004840201007387 */ /* 0x0005e20000100800 */
[C---:B------:R-:W-:Y:S01]  /*1180*/  VIADD R185, R179.reuse, 0xe0 ;  /* 0x000000e0b3b97836 */ /* 0x040fe20000000000 */
[----:B0-----:R-:W-:Y:S01]  /*1190*/  SHF.R.S32.HI R0, RZ, 0x1f, R198 ;  /* 0x0000001fff007819 */ /* 0x001fe200000114c6 */
[----:B------:R-:W-:Y:S02]  /*11a0*/  IMAD.SHL.U32 R18, R218, 0x8, RZ ;  /* 0x00000008da127824 */ /* 0x000fe400078e00ff */
[C---:B------:R-:W-:Y:S01]  /*11b0*/  VIADD R184, R179.reuse, 0xe8 ;  /* 0x000000e8b3b87836 */ /* 0x040fe20000000000 */
[----:B-1----:R-:W-:Y:S01]  /*11c0*/  SHF.R.S32.HI R3, RZ, 0x1f, R200 ;  /* 0x0000001fff037819 */ /* 0x002fe200000114c8 */
[----:B------:R0:W-:Y:S01]  /*11d0*/  STL [R1+0x474], R0 ;  /* 0x0004740001007387 */ /* 0x0001e20000100800 */
[C---:B------:R-:W-:Y:S01]  /*11e0*/  VIADD R176, R18.reuse, 0x40 ;  /* 0x0000004012b07836 */ /* 0x040fe20000000000 */
[----:B------:R-:W-:Y:S01]  /*11f0*/  SHF.R.S32.HI R183, RZ, 0x1f, R18 ;  /* 0x0000001fffb77819 */ /* 0x000fe20000011412 */
[C---:B------:R-:W-:Y:S01]  /*1200*/  VIADD R19, R18.reuse, 0x80 ;  /* 0x0000008012137836 */ /* 0x040fe20000000000 */
[----:B--2---:R-:W-:Y:S01]  /*1210*/  SHF.R.S32.HI R2, RZ, 0x1f, R199 ;  /* 0x0000001fff027819 */ /* 0x004fe200000114c7 */
[----:B------:R1:W-:Y:S01]  /*1220*/  STL [R1+0x47c], R3 ;  /* 0x00047c0301007387 */ /* 0x0003e20000100800 */
[----:B------:R-:W-:Y:S01]  /*1230*/  VIADD R177, R18, 0xc0 ;  /* 0x000000c012b17836 */ /* 0x000fe20000000000 */
[----:B------:R-:W-:Y:S01]  /*1240*/  SHF.R.S32.HI R182, RZ, 0x1f, R176 ;  /* 0x0000001fffb67819 */ /* 0x000fe200000114b0 */
[C---:B------:R-:W-:Y:S01]  /*1250*/  VIADD R214, R179.reuse, 0xf0 ;  /* 0x000000f0b3d67836 */ /* 0x040fe20000000000 */
[----:B------:R2:W-:Y:S01]  /*1260*/  STL [R1+0x478], R2 ;  /* 0x0004780201007387 */ /* 0x0005e20000100800 */
[----:B0-----:R-:W-:Y:S01]  /*1270*/  SHF.R.S32.HI R0, RZ, 0x1f, R195 ;  /* 0x0000001fff007819 */ /* 0x001fe200000114c3 */
[----:B------:R-:W-:Y:S01]  /*1280*/  VIADD R213, R179, 0xf8 ;  /* 0x000000f8b3d57836 */ /* 0x000fe20000000000 */
[----:B------:R-:W-:-:S02]  /*1290*/  SHF.R.S32.HI R181, RZ, 0x1f, R19 ;  /* 0x0000001fffb57819 */ /* 0x000fc40000011413 */
[----:B------:R-:W-:Y:S01]  /*12a0*/  SHF.R.S32.HI R180, RZ, 0x1f, R177 ;  /* 0x0000001fffb47819 */ /* 0x000fe200000114b1 */
[----:B------:R0:W-:Y:S01]  /*12b0*/  STL [R1+0x468], R0 ;  /* 0x0004680001007387 */ /* 0x0001e20000100800 */
[----:B-1----:R-:W-:Y:S02]  /*12c0*/  SHF.R.S32.HI R3, RZ, 0x1f, R197 ;  /* 0x0000001fff037819 */ /* 0x002fe400000114c5 */
[----:B------:R-:W-:Y:S02]  /*12d0*/  SHF.R.S32.HI R229, RZ, 0x1f, R185 ;  /* 0x0000001fffe57819 */ /* 0x000fe400000114b9 */
[----:B--2---:R-:W-:Y:S01]  /*12e0*/  SHF.R.S32.HI R2, RZ, 0x1f, R196 ;  /* 0x0000001fff027819 */ /* 0x004fe200000114c4 */
[----:B------:R1:W-:Y:S01]  /*12f0*/  STL [R1+0x470], R3 ;  /* 0x0004700301007387 */ /* 0x0003e20000100800 */
[----:B------:R-:W-:Y:S02]  /*1300*/  SHF.R.S32.HI R228, RZ, 0x1f, R184 ;  /* 0x0000001fffe47819 */ /* 0x000fe400000114b8 */
[----:B------:R-:W-:Y:S01]  /*1310*/  SHF.R.S32.HI R227, RZ, 0x1f, R214 ;  /* 0x0000001fffe37819 */ /* 0x000fe200000114d6 */
[----:B------:R2:W-:Y:S01]  /*1320*/  STL [R1+0x46c], R2 ;  /* 0x00046c0201007387 */ /* 0x0005e20000100800 */
[----:B0-----:R-:W-:-:S02]  /*1330*/  SHF.R.S32.HI R0, RZ, 0x1f, R192 ;  /* 0x0000001fff007819 */ /* 0x001fc400000114c0 */
[----:B------:R-:W-:-:S03]  /*1340*/  SHF.R.S32.HI R219, RZ, 0x1f, R213 ;  /* 0x0000001fffdb7819 */ /* 0x000fc600000114d5 */
[----:B------:R0:W-:Y:S01]  /*1350*/  STL [R1+0x45c], R0 ;  /* 0x00045c0001007387 */ /* 0x0001e20000100800 */
[----:B-1----:R-:W-:Y:S02]  /*1360*/  SHF.R.S32.HI R3, RZ, 0x1f, R194 ;  /* 0x0000001fff037819 */ /* 0x002fe400000114c2 */
[----:B--2---:R-:W-:-:S03]  /*1370*/  SHF.R.S32.HI R2, RZ, 0x1f, R193 ;  /* 0x0000001fff027819 */ /* 0x004fc600000114c1 */
[----:B------:R1:W-:Y:S01]  /*1380*/  STL [R1+0x464], R3 ;  /* 0x0004640301007387 */ /* 0x0003e20000100800 */
[----:B0-----:R-:W-:-:S03]  /*1390*/  SHF.R.S32.HI R0, RZ, 0x1f, R189 ;  /* 0x0000001fff007819 */ /* 0x001fc600000114bd */
[----:B------:R0:W-:Y:S04]  /*13a0*/  STL [R1+0x460], R2 ;  /* 0x0004600201007387 */ /* 0x0001e80000100800 */
[----:B------:R2:W-:Y:S01]  /*13b0*/  STL [R1+0x450], R0 ;  /* 0x0004500001007387 */ /* 0x0005e20000100800 */
[----:B-1----:R-:W-:Y:S02]  /*13c0*/  SHF.R.S32.HI R3, RZ, 0x1f, R191 ;  /* 0x0000001fff037819 */ /* 0x002fe400000114bf */
[----:B0-----:R-:W-:-:S03]  /*13d0*/  SHF.R.S32.HI R2, RZ, 0x1f, R190 ;  /* 0x0000001fff027819 */ /* 0x001fc600000114be */
[----:B------:R0:W-:Y:S01]  /*13e0*/  STL [R1+0x458], R3 ;  /* 0x0004580301007387 */ /* 0x0001e20000100800 */
[----:B--2---:R-:W-:-:S03]  /*13f0*/  SHF.R.S32.HI R0, RZ, 0x1f, R186 ;  /* 0x0000001fff007819 */ /* 0x004fc600000114ba */
[----:B------:R1:W-:Y:S04]  /*1400*/  STL [R1+0x454], R2 ;  /* 0x0004540201007387 */ /* 0x0003e80000100800 */
[----:B------:R2:W-:Y:S01]  /*1410*/  STL [R1+0x444], R0 ;  /* 0x0004440001007387 */ /* 0x0005e20000100800 */
[----:B0-----:R-:W-:Y:S02]  /*1420*/  SHF.R.S32.HI R3, RZ, 0x1f, R188 ;  /* 0x0000001fff037819 */ /* 0x001fe400000114bc */
[----:B-1----:R-:W-:-:S03]  /*1430*/  SHF.R.S32.HI R2, RZ, 0x1f, R187 ;  /* 0x0000001fff027819 */ /* 0x002fc600000114bb */
[----:B------:R0:W-:Y:S01]  /*1440*/  STL [R1+0x44c], R3 ;  /* 0x00044c0301007387 */ /* 0x0001e20000100800 */
[----:B--2---:R-:W-:-:S03]  /*1450*/  IMAD R0, R5, 0x8, R178 ;  /* 0x0000000805007824 */ /* 0x004fc600078e02b2 */
[----:B------:R0:W-:Y:S04]  /*1460*/  STL [R1+0x448], R2 ;  /* 0x0004480201007387 */ /* 0x0001e80000100800 */
[----:B------:R0:W-:Y:S02]  /*1470*/  STL [R1+0x4cc], R0 ;  /* 0x0004cc0001007387 */ /* 0x0001e40000100800 */
.L_x_3562:
[----:B------:R-:W-:Y:S01]  /*1480*/  ULDC.64 UR8, c[0x0][0xb20] ;  /* 0x0002c80000087ab9 */ /* 0x000fe20000000a00 */
[----:B------:R-:W-:Y:S01]  /*1490*/  ULDC.64 UR10, c[0x0][0xb18] ;  /* 0x0002c600000a7ab9 */ /* 0x000fe20000000a00 */
[----:B------:R-:W-:Y:S01]  /*14a0*/  UISETP.NE.U32.AND UP0, UPT, UR8, URZ, UPT ;  /* 0x0000003f0800728c */ /* 0x000fe2000bf05070 */
[----:B------:R-:W-:-:S03]  /*14b0*/  ULDC UR45, c[0x0][0x2f0] ;  /* 0x0000bc00002d7ab9 */ /* 0x000fc60000000800 */
[----:B------:R-:W-:-:S03]  /*14c0*/  UISETP.NE.AND.EX UP0, UPT, UR9, URZ, UPT, UP0 ;  /* 0x0000003f0900728c */ /* 0x000fc6000bf05300 */
[----:B------:R-:W-:Y:S02]  /*14d0*/  ULDC.64 UR8, c[0x0][0xb10] ;  /* 0x0002c40000087ab9 */ /* 0x000fe40000000a00 */
[----:B------:R-:W-:Y:S01]  /*14e0*/  UISETP.NE.U32.AND UP1, UPT, UR8, URZ, UPT ;  /* 0x0000003f0800728c */ /* 0x000fe2000bf25070 */
[----:B------:R-:W-:-:S03]  /*14f0*/  PLOP3.LUT P0, PT, PT, PT, UP0, 0x80, 0x0 ;  /* 0x000000000000781c */ /* 0x000fc60003f0f008 */
[----:B------:R-:W-:-:S03]  /*1500*/  UISETP.NE.AND.EX UP1, UPT, UR9, URZ, UPT, UP1 ;  /* 0x0000003f0900728c */ /* 0x000fc6000bf25310 */
[----:B------:R-:W-:Y:S02]  /*1510*/  @UP0 ULDC.64 UR8, c[0x0][0xb20] ;  /* 0x0002c80000080ab9 */ /* 0x000fe40000000a00 */
[----:B------:R-:W-:Y:S01]  /*1520*/  @UP0 UIMAD.WIDE UR8, UR7, 0x4, UR8 ;  /* 0x00000004070808a5 */ /* 0x000fe2000f8e0208 */
[----:B------:R-:W-:-:S05]  /*1530*/  PLOP3.LUT P2, PT, PT, PT, UP1, 0x80, 0x0 ;  /* 0x000000000000781c */ /* 0x000fca0003f4f018 */
[----:B01-3--:R-:W-:Y:S02]  /*1540*/  IMAD.U32 R2, RZ, RZ, UR8 ;  /* 0x00000008ff027e24 */ /* 0x00bfe4000f8e00ff */
[----:B------:R-:W-:Y:S01]  /*1550*/  IMAD.U32 R3, RZ, RZ, UR9 ;  /* 0x00000009ff037e24 */ /* 0x000fe2000f8e00ff */
[----:B------:R-:W-:Y:S02]  /*1560*/  @UP1 ULDC.64 UR8, c[0x0][0xb10] ;  /* 0x0002c40000081ab9 */ /* 0x000fe40000000a00 */
[----:B------:R-:W-:Y:S02]  /*1570*/  @UP1 UIMAD.WIDE UR8, UR7, 0x4, UR8 ;  /* 0x00000004070818a5 */ /* 0x000fe4000f8e0208 */
[----:B--2---:R-:W2:Y:S04]  /*1580*/  @P0 LDG.E R2, desc[UR36][R2.64] ;  /* 0x0000002402020981 */ /* 0x004ea8000c1e1900 */
[----:B------:R-:W-:-:S02]  /*1590*/  IMAD.U32 R4, RZ, RZ, UR8 ;  /* 0x00000008ff047e24 */ /* 0x000fc4000f8e00ff */
[----:B------:R-:W-:Y:S01]  /*15a0*/  IMAD.U32 R5, RZ, RZ, UR9 ;  /* 0x00000009ff057e24 */ /* 0x000fe2000f8e00ff */
[----:B------:R-:W-:-:S04]  /*15b0*/  ULDC.64 UR8, c[0x0][0x418] ;  /* 0x0001060000087ab9 */ /* 0x000fc80000000a00 */
[----:B------:R-:W3:Y:S01]  /*15c0*/  @P2 LDG.E R4, desc[UR36][R4.64] ;  /* 0x0000002404042981 */ /* 0x000ee2000c1e1900 */
[----:B------:R-:W-:Y:S01]  /*15d0*/  UISETP.NE.U32.AND UP0, UPT, UR8, URZ, UPT ;  /* 0x0000003f0800728c */ /* 0x000fe2000bf05070 */
[----:B------:R-:W-:Y:S01]  /*15e0*/  ISETP.NE.U32.AND P1, PT, RZ, UR10, PT ;  /* 0x0000000aff007c0c */ /* 0x000fe2000bf25070 */
[----:B------:R-:W-:Y:S01]  /*15f0*/  UMOV UR4, URZ ;  /* 0x0000003f00047c82 */ /* 0x000fe20008000000 */
[----:B------:R-:W-:Y:S01]  /*1600*/  ULDC UR8, c[0x0][0x424] ;  /* 0x0001090000087ab9 */ /* 0x000fe20000000800 */
[----:B------:R-:W-:Y:S01]  /*1610*/  UISETP.NE.AND.EX UP0, UPT, UR9, URZ, UPT, UP0 ;  /* 0x0000003f0900728c */ /* 0x000fe2000bf05300 */
[----:B------:R-:W-:Y:S01]  /*1620*/  ISETP.NE.AND.EX P1, PT, RZ, UR11, PT, P1 ;  /* 0x0000000bff007c0c */ /* 0x000fe2000bf25310 */
[----:B------:R-:W-:Y:S01]  /*1630*/  ULDC UR44, c[0x0][0x288] ;  /* 0x0000a200002c7ab9 */ /* 0x000fe20000000800 */
[----:B------:R-:W-:Y:S02]  /*1640*/  ULOP3.LUT UR60, UR6, 0xffff, URZ, 0xc0, !UPT ;  /* 0x0000ffff063c7892 */ /* 0x000fe4000f8ec03f */
[----:B------:R-:W-:-:S04]  /*1650*/  USEL UR8, UR8, 0x1, UP0 ;  /* 0x0000000108087887 */ /* 0x000fc80008000000 */
[----:B------:R-:W-:Y:S01]  /*1660*/  UIMAD UR45, UR8, UR45, URZ ;  /* 0x0000002d082d72a4 */ /* 0x000fe2000f8e023f */
[----:B--2---:R-:W-:Y:S02]  /*1670*/  @P0 R2UR UR4, R2 ;  /* 0x00000000020402ca */ /* 0x004fe400000e0000 */
        /* <DEDUP_REMOVED lines=15> */
.L_x_3432:
[----:B------:R-:W-:Y:S01]  /*1770*/  IMAD.U32 R216, RZ, RZ, UR7 ;  /* 0x00000007ffd87e24 */ /* 0x000fe2000f8e00ff */
[----:B------:R-:W-:Y:S06]  /*1780*/  @!P1 BRA `(.L_x_3433) ;  /* 0x00000000001c9947 */ /* 0x000fec0003800000 */
[----:B------:R-:W-:Y:S02]  /*1790*/  ULDC.64 UR8, c[0x0][0xb18] ;  /* 0x0002c60000087ab9 */ /* 0x000fe40000000a00 */
[----:B------:R-:W-:-:S06]  /*17a0*/  UIMAD.WIDE UR8, UR7, 0x4, UR8 ;  /* 0x00000004070878a5 */ /* 0x000fcc000f8e0208 */
[----:B------:R-:W-:Y:S02]  /*17b0*/  IMAD.U32 R2, RZ, RZ, UR8 ;  /* 0x00000008ff027e24 */ /* 0x000fe4000f8e00ff */
[----:B------:R-:W-:-:S05]  /*17c0*/  IMAD.U32 R3, RZ, RZ, UR9 ;  /* 0x00000009ff037e24 */ /* 0x000fca000f8e00ff */
[----:B------:R-:W2:Y:S02]  /*17d0*/  LDG.E R2, desc[UR36][R2.64] ;  /* 0x0000002402027981 */ /* 0x000ea4000c1e1900 */
[----:B--2---:R-:W-:Y:S01]  /*17e0*/  R2UR UR45, R2 ;  /* 0x00000000022d72ca */ /* 0x004fe200000e0000 */
[----:B------:R-:W-:-:S14]  /*17f0*/  BRA `(.L_x_3434) ;  /* 0x0000000000347947 */ /* 0x000fdc0003800000 */
.L_x_3433:
        /* <DEDUP_REMOVED lines=13> */
.L_x_3434:
[----:B------:R-:W2:Y:S01]  /*18d0*/  LDL R0, [R1+0x4c8] ;  /* 0x0004c80001007983 */ /* 0x000ea20000100800 */
[----:B------:R-:W-:Y:S01]  /*18e0*/  MOV R72, 0x400 ;  /* 0x0000040000487802 */ /* 0x000fe20000000f00 */
[----:B------:R-:W0:Y:S01]  /*18f0*/  LDC R8, c[0x0][0xa80] ;  /* 0x0002a000ff087b82 */ /* 0x000e220000000800 */
[----:B------:R-:W-:Y:S01]  /*1900*/  IMAD.MOV.U32 R5, RZ, RZ, 0x80 ;  /* 0x00000080ff057424 */ /* 0x000fe200078e00ff */
[----:B------:R-:W1:Y:S01]  /*1910*/  S2R R27, SR_CgaCtaId ;  /* 0x00000000001b7919 */ /* 0x000e620000008800 */
[----:B------:R-:W-:Y:S01]  /*1920*/  IMAD.MOV.U32 R6, RZ, RZ, 0x100 ;  /* 0x00000100ff067424 */ /* 0x000fe200078e00ff */
[----:B------:R-:W-:Y:S01]  /*1930*/  UIADD3 UR45, -UR4, UR45, URZ ;  /* 0x0000002d042d7290 */ /* 0x000fe2000fffe13f */
[----:B------:R-:W-:Y:S01]  /*1940*/  IMAD.MOV.U32 R21, RZ, RZ, 0x80 ;  /* 0x00000080ff157424 */ /* 0x000fe200078e00ff */
[----:B------:R-:W3:Y:S01]  /*1950*/  S2R R3, SR_SWINHI ;  /* 0x0000000000037919 */ /* 0x000ee20000002f00 */
[----:B------:R-:W-:Y:S01]  /*1960*/  ULDC UR4, c[0x0][0x448] ;  /* 0x0001120000047ab9 */ /* 0x000fe20000000800 */
[----:B------:R-:W-:Y:S01]  /*1970*/  IMAD.MOV.U32 R26, RZ, RZ, 0x100 ;  /* 0x00000100ff1a7424 */ /* 0x000fe200078e00ff */
[----:B------:R-:W-:Y:S01]  /*1980*/  UISETP.NE.AND UP1, UPT, UR4, 0x1, UPT ;  /* 0x000000010400788c */ /* 0x000fe2000bf25270 */
[----:B------:R-:W-:Y:S01]  /*1990*/  IMAD.U32 R14, RZ, RZ, UR5 ;  /* 0x00000005ff0e7e24 */ /* 0x000fe2000f8e00ff */
[----:B------:R-:W-:Y:S01]  /*19a0*/  USHF.L.U32 UR58, UR5, 0x7, URZ ;  /* 0x00000007053a7899 */ /* 0x000fe2000800063f */
[----:B------:R-:W-:Y:S01]  /*19b0*/  STL.128 [R1+0x200], RZ ;  /* 0x000200ff01007387 */ /* 0x000fe20000100c00 */
[----:B------:R-:W-:Y:S01]  /*19c0*/  ULOP3.LUT UR8, UR6, 0xff000000, URZ, 0xc0, !UPT ;  /* 0xff00000006087892 */ /* 0x000fe2000f8ec03f */
[----:B------:R-:W-:-:S02]  /*19d0*/  ULDC.64 UR4, c[0x0][0xad8] ;  /* 0x0002b60000047ab9 */ /* 0x000fc40000000a00 */
[----:B------:R-:W-:Y:S01]  /*19e0*/  STL [R1+0x50], R14 ;  /* 0x0000500e01007387 */ /* 0x000fe20000100800 */
[----:B------:R-:W-:Y:S02]  /*19f0*/  UISETP.GE.AND UP0, UPT, UR5, 0x1, UPT ;  /* 0x000000010500788c */ /* 0x000fe4000bf06270 */
[----:B------:R-:W-:Y:S01]  /*1a00*/  UIADD3 UR9, UR58, 0x7f, URZ ;  /* 0x0000007f3a097890 */ /* 0x000fe2000fffe03f */
[----:B------:R-:W-:Y:S01]  /*1a10*/  STL.128 [R1+0x210], RZ ;  /* 0x000210ff01007387 */ /* 0x000fe20000100c00 */
[----:B------:R-:W-:Y:S01]  /*1a20*/  ULOP3.LUT UR59, UR6, 0xff0000, URZ, 0xc0, !UPT ;  /* 0x00ff0000063b7892 */ /* 0x000fe2000f8ec03f */
[----:B------:R-:W-:Y:S02]  /*1a30*/  @UP1 ULDC UR10, c[0x0][0x450] ;  /* 0x00011400000a1ab9 */ /* 0x000fe40000000800 */
[----:B0-----:R-:W-:Y:S01]  /*1a40*/  STL [R1+0x220], R8 ;  /* 0x0002200801007387 */ /* 0x001fe20000100800 */
[----:B------:R-:W-:Y:S01]  /*1a50*/  @UP1 ULDC UR6, c[0x0][0x44c] ;  /* 0x0001130000061ab9 */ /* 0x000fe20000000800 */
[----:B------:R-:W-:-:S02]  /*1a60*/  UIADD3 UR38, UR45, 0x1, -UR44 ;  /* 0x000000012d267890 */ /* 0x000fc4000fffe82c */
[----:B------:R-:W-:Y:S01]  /*1a70*/  STL.128 [R1+0x240], RZ ;  /* 0x000240ff01007387 */ /* 0x000fe20000100c00 */
[----:B------:R-:W-:Y:S02]  /*1a80*/  USHF.R.U32.HI UR8, URZ, 0x8, UR8 ;  /* 0x000000083f087899 */ /* 0x000fe40008011608 */
[----:B------:R-:W-:Y:S01]  /*1a90*/  UP2UR UR39, UPR, URZ, 0x2 ;  /* 0x000000023f277883 */ /* 0x000fe20008000000 */
[----:B------:R-:W-:Y:S01]  /*1aa0*/  STL.128 [R1+0x250], RZ ;  /* 0x000250ff01007387 */ /* 0x000fe20000100c00 */
[----:B------:R-:W-:Y:S01]  /*1ab0*/  UP2UR UR41, UPR, URZ, 0x1 ;  /* 0x000000013f297883 */ /* 0x000fe20008000000 */
[----:B-1----:R-:W-:Y:S01]  /*1ac0*/  LEA R72, R27, R72, 0x18 ;  /* 0x000000481b487211 */ /* 0x002fe200078ec0ff */
[----:B------:R-:W-:Y:S01]  /*1ad0*/  ULEA.HI UR59, UR59, UR8, URZ, 0x10 ;  /* 0x000000083b3b7291 */ /* 0x000fe2000f8f803f */
[----:B------:R-:W-:Y:S02]  /*1ae0*/  STL.64 [R1+0x30], R26 ;  /* 0x0000301a01007387 */ /* 0x000fe40000100a00 */
[----:B------:R-:W-:-:S02]  /*1af0*/  MOV R24, R72 ;  /* 0x0000004800187202 */ /* 0x000fc40000000f00 */
[----:B---3--:R-:W-:Y:S01]  /*1b00*/  MOV R25, R3 ;  /* 0x0000000300197202 */ /* 0x008fe20000000f00 */
[----:B------:R-:W-:Y:S01]  /*1b10*/  STL.128 [R1+0x260], RZ ;  /* 0x000260ff01007387 */ /* 0x000fe20000100c00 */
[C---:B------:R-:W-:Y:S02]  /*1b20*/  IADD3 R2, P2, R24.reuse, 0x32450, RZ ;  /* 0x0003245018027810 */ /* 0x040fe40007f5e0ff */
[C---:B------:R-:W-:Y:S01]  /*1b30*/  IADD3 R10, P0, R24.reuse, 0x32430, RZ ;  /* 0x00032430180a7810 */ /* 0x040fe20007f1e0ff */
[----:B------:R-:W-:Y:S01]  /*1b40*/  STL.128 [R1+0x270], RZ ;  /* 0x000270ff01007387 */ /* 0x000fe20000100c00 */
[----:B------:R-:W-:Y:S01]  /*1b50*/  IADD3 R12, P1, R24, 0x32440, RZ ;  /* 0x00032440180c7810 */ /* 0x000fe20007f3e0ff */
[--C-:B------:R-:W-:Y:S01]  /*1b60*/  IMAD.X R9, RZ, RZ, R25.reuse, P2 ;  /* 0x000000ffff097224 */ /* 0x100fe200010e0619 */
[C---:B------:R-:W-:Y:S01]  /*1b70*/  IADD3 R30, P2, R16.reuse, 0x28, RZ ;  /* 0x00000028101e7810 */ /* 0x040fe20007f5e0ff */
[--C-:B------:R-:W-:Y:S01]  /*1b80*/  IMAD.X R11, RZ, RZ, R25.reuse, P0 ;  /* 0x000000ffff0b7224 */ /* 0x100fe200000e0619 */
[----:B------:R-:W-:Y:S01]  /*1b90*/  STL.128 [R1+0x280], RZ ;  /* 0x000280ff01007387 */ /* 0x000fe20000100c00 */
[----:B------:R-:W-:Y:S01]  /*1ba0*/  IMAD.X R13, RZ, RZ, R25, P1 ;  /* 0x000000ffff0d7224 */ /* 0x000fe200008e0619 */
[C---:B------:R-:W-:Y:S01]  /*1bb0*/  IADD3 R29, P0, R16.reuse, 0x200, RZ ;  /* 0x00000200101d7810 */ /* 0x040fe20007f1e0ff */
[----:B------:R-:W-:Y:S01]  /*1bc0*/  IMAD.X R41, RZ, RZ, R17, P2 ;  /* 0x000000ffff297224 */ /* 0x000fe200010e0611 */
[----:B------:R-:W-:Y:S01]  /*1bd0*/  STL.64 [R1+0x18], R10 ;  /* 0x0000180a01007387 */ /* 0x000fe20000100a00 */
[----:B------:R-:W-:-:S02]  /*1be0*/  IADD3 R28, P1, R16, 0x240, RZ ;  /* 0x00000240101c7810 */ /* 0x000fc40007f3e0ff */
[--C-:B------:R-:W-:Y:S01]  /*1bf0*/  IMAD.X R40, RZ, RZ, R17.reuse, P0 ;  /* 0x000000ffff287224 */ /* 0x100fe200000e0611 */
[----:B------:R-:W-:Y:S02]  /*1c00*/  STL.64 [R1+0x20], R12 ;  /* 0x0000200c01007387 */ /* 0x000fe40000100a00 */
[----:B------:R-:W-:Y:S02]  /*1c10*/  IMAD.X R39, RZ, RZ, R17, P1 ;  /* 0x000000ffff277224 */ /* 0x000fe400008e0611 */
[----:B------:R-:W-:Y:S04]  /*1c20*/  STL.128 [R1+0x290], RZ ;  /* 0x000290ff01007387 */ /* 0x000fe80000100c00 */
        /* <DEDUP_REMOVED lines=26> */
[----:B------:R-:W-:Y:S04]  /*1dd0*/  STL [R1+0x10], RZ ;  /* 0x000010ff01007387 */ /* 0x000fe80000100800 */
[----:B------:R-:W-:Y:S01]  /*1de0*/  STL [R1+0x38], RZ ;  /* 0x000038ff01007387 */ /* 0x000fe20000100800 */
[----:B--2---:R-:W-:-:S02]  /*1df0*/  R2UR UR7, R0 ;  /* 0x00000000000772ca */ /* 0x004fc400000e0000 */
[----:B------:R-:W-:-:S05]  /*1e00*/  IADD3 R0, P3, R24, 0x32460, RZ ;  /* 0x0003246018007810 */ /* 0x000fca0007f7e0ff */
[----:B------:R-:W-:Y:S01]  /*1e10*/  IMAD.X R3, RZ, RZ, R25, P3 ;  /* 0x000000ffff037224 */ /* 0x000fe200018e0619 */
[----:B------:R-:W-:-:S05]  /*1e20*/  PLOP3.LUT P3, PT, PT, PT, UP0, 0x40, 0x0 ;  /* 0x000000000000781c */ /* 0x000fca0003f6e808 */
[----:B------:R-:W-:Y:S02]  /*1e30*/  IMAD.U32 R4, RZ, RZ, UR7 ;  /* 0x00000007ff047e24 */ /* 0x000fe4000f8e00ff */
[----:B------:R-:W-:Y:S01]  /*1e40*/  IMAD.U32 R20, RZ, RZ, UR7 ;  /* 0x00000007ff147e24 */ /* 0x000fe2000f8e00ff */
[----:B------:R-:W-:Y:S02]  /*1e50*/  UIMAD.WIDE.U32 UR6, UR9, UR6, URZ ;  /* 0x00000006090672a5 */ /* 0x000fe4000f8e003f */
[----:B------:R0:W-:Y:S02]  /*1e60*/  STL.128 [R1], R4 ;  /* 0x0000000401007387 */ /* 0x0001e40000100c00 */
[----:B------:R-:W-:Y:S02]  /*1e70*/  @UP1 USHF.R.U32.HI UR9, URZ, UR10, UR7 ;  /* 0x0000000a3f091299 */ /* 0x000fe40008011607 */
[----:B------:R1:W-:Y:S02]  /*1e80*/  STL.64 [R1+0x28], R20 ;  /* 0x0000281401007387 */ /* 0x0003e40000100a00 */
[----:B------:R-:W-:-:S04]  /*1e90*/  UIADD3 UR9, UR38, UR9, URZ ;  /* 0x0000000926097290 */ /* 0x000fc8000fffe03f */
[----:B------:R-:W-:Y:S01]  /*1ea0*/  UIADD3 UR4, UR9, UR4, URZ ;  /* 0x0000000409047290 */ /* 0x000fe2000fffe03f */
[----:B0-----:R-:W-:Y:S02]  /*1eb0*/  IMAD.MOV.U32 R4, RZ, RZ, R2 ;  /* 0x000000ffff047224 */ /* 0x001fe400078e0002 */
[----:B------:R-:W-:Y:S02]  /*1ec0*/  IMAD.MOV.U32 R5, RZ, RZ, R9 ;  /* 0x000000ffff057224 */ /* 0x000fe400078e0009 */
[----:B------:R-:W-:Y:S02]  /*1ed0*/  IMAD.MOV.U32 R6, RZ, RZ, R0 ;  /* 0x000000ffff067224 */ /* 0x000fe400078e0000 */
[----:B------:R-:W-:-:S05]  /*1ee0*/  IMAD.MOV.U32 R7, RZ, RZ, R3 ;  /* 0x000000ffff077224 */ /* 0x000fca00078e0003 */
[----:B------:R1:W-:Y:S01]  /*1ef0*/  STL.128 [R1+0x40], R4 ;  /* 0x0000400401007387 */ /* 0x0003e20000100c00 */
        /* <DEDUP_REMOVED lines=11> */
.L_x_3436:
[----:B------:R-:W-:-:S11]  /*1fb0*/  UISETP.NE.AND UP0, UPT, UR5, 0x1, UPT ;  /* 0x000000010500788c */ /* 0x000fd6000bf05270 */
[----:B------:R-:W-:Y:S02]  /*1fc0*/  @UP0 ULDC.64 UR10, c[0x0][0xae0] ;  /* 0x0002b800000a0ab9 */ /* 0x000fe40000000a00 */
[----:B------:R-:W-:-:S04]  /*1fd0*/  UIMAD.WIDE.U32 UR6, UR8, UR10, URZ ;  /* 0x0000000a080672a5 */ /* 0x000fc8000f8e003f */
[----:B------:R-:W-:-:S12]  /*1fe0*/  @UP0 USHF.R.U32.HI UR8, URZ, UR11, UR7 ;  /* 0x0000000b3f080299 */ /* 0x000fd80008011607 */
.L_x_3437:
[----:B------:R-:W-:-:S04]  /*1ff0*/  UIMAD UR8, UR8, UR5, UR5 ;  /* 0x00000005080872a4 */ /* 0x000fc8000f8e0205 */
[----:B------:R-:W-:-:S04]  /*2000*/  UISETP.LT.AND UP0, UPT, UR4, UR8, UPT ;  /* 0x000000080400728c */ /* 0x000fc8000bf01270 */
[----:B------:R-:W-:-:S12]  /*2010*/  USEL UR4, UR4, UR8, UP0 ;  /* 0x0000000804047287 */ /* 0x000fd80008000000 */
.L_x_3435:
        /* <DEDUP_REMOVED lines=12> */
[----:B------:R-:W-:Y:S01]  /*20e0*/  UMOV UR12, UR58 ;  /* 0x0000003a000c7c82 */ /* 0x000fe20008000000 */
        /* <DEDUP_REMOVED lines=20> */
.L_x_3439:
[----:B------:R-:W-:-:S11]  /*2230*/  UISETP.NE.AND UP0, UPT, UR5, 0x1, UPT ;  /* 0x000000010500788c */ /* 0x000fd6000bf05270 */
[----:B------:R-:W-:Y:S02]  /*2240*/  @UP0 ULDC.64 UR12, c[0x0][0xae0] ;  /* 0x0002b800000c0ab9 */ /* 0x000fe40000000a00 */
[----:B------:R-:W-:-:S04]  /*2250*/  UIMAD.WIDE.U32 UR8, UR7, UR12, URZ ;  /* 0x0000000c070872a5 */ /* 0x000fc8000f8e003f */
[----:B------:R-:W-:-:S12]  /*2260*/  @UP0 USHF.R.U32.HI UR7, URZ, UR13, UR9 ;  /* 0x0000000d3f070299 */ /* 0x000fd80008011609 */
.L_x_3440:
[----:B------:R-:W-:-:S04]  /*2270*/  UIMAD UR5, UR7, UR5, URZ ;  /* 0x00000005070572a4 */ /* 0x000fc8000f8e023f */
[----:B------:R-:W-:-:S04]  /*2280*/  UISETP.LT.AND UP0, UPT, UR10, UR5, UPT ;  /* 0x000000050a00728c */ /* 0x000fc8000bf01270 */
[----:B------:R-:W-:-:S12]  /*2290*/  USEL UR10, UR10, UR5, !UP0 ;  /* 0x000000050a0a7287 */ /* 0x000fd8000c000000 */
.L_x_3438:
[----:B------:R-:W-:Y:S02]  /*22a0*/  UIMAD.WIDE UR4, UR10, 0x2aaaaaab, URZ ;  /* 0x2aaaaaab0a0478a5 */ /* 0x000fe4000f8e023f */
[----:B------:R-:W-:Y:S02]  /*22b0*/  ULOP3.LUT UR61, UR59, 0xff, URZ, 0xc0, !UPT ;  /* 0x000000ff3b3d7892 */ /* 0x000fe4000f8ec03f */
[----:B------:R-:W-:Y:S02]  /*22c0*/  USHF.R.U32.HI UR4, URZ, 0x1f, UR5 ;  /* 0x0000001f3f047899 */ /* 0x000fe40008011605 */
[----:B------:R-:W-:Y:S02]  /*22d0*/  USHF.R.U32.HI UR59, URZ, 0x10, UR59 ;  /* 0x000000103f3b7899 */ /* 0x000fe4000801163b */
[----:B------:R-:W-:-:S04]  /*22e0*/  ULEA.HI.SX32 UR4, UR5, UR4, 0x1c ;  /* 0x0000000405047291 */ /* 0x000fc8000f8fe23f */
[----:B------:R-:W-:-:S04]  /*22f0*/  UISETP.LT.AND UP0, UPT, URZ, UR4, UPT ;  /* 0x000000043f00728c */ /* 0x000fc8000bf01270 */
[----:B------:R-:W-:-:S03]  /*2300*/  USEL UR40, URZ, UR4, !UP0 ;  /* 0x000000043f287287 */ /* 0x000fc6000c000000 */
[----:B------:R-:W-:Y:S01]  /*2310*/  UMOV UR4, URZ ;  /* 0x0000003f00047c82 */ /* 0x000fe20008000000 */
[----:B------:R-:W-:-:S06]  /*2320*/  UISETP.GT.AND UP0, UPT, UR6, UR40, UPT ;  /* 0x000000280600728c */ /* 0x000fcc000bf04270 */
[----:B------:R-:W-:-:S13]  /*2330*/  PLOP3.LUT P0, PT, PT, PT, UP0, 0x80, 0x0 ;  /* 0x000000000000781c */ /* 0x000fda0003f0f008 */
[----:B------:R-:W-:Y:S05]  /*2340*/  @!P0 BRA `(.L_x_3441) ;  /* 0x0000000000948947 */ /* 0x000fea0003800000 */
[----:B------:R-:W-:Y:S01]  /*2350*/  UISETP.NE.AND UP0, UPT, UR59, URZ, UPT ;  /* 0x0000003f3b00728c */ /* 0x000fe2000bf05270 */
[----:B------:R-:W-:-:S03]  /*2360*/  ULDC UR4, c[0x0][0xae8] ;  /* 0x0002ba0000047ab9 */ /* 0x000fc60000000800 */
[----:B------:R-:W-:-:S04]  /*2370*/  USEL UR10, UR59, UR4, UP0 ;  /* 0x000000043b0a7287 */ /* 0x000fc80008000000 */
[----:B------:R-:W-:Y:S02]  /*2380*/  UIADD3 UR4, UR10, -0x1, UR6 ;  /* 0xffffffff0a047890 */ /* 0x000fe4000fffe006 */
[----:B------:R-:W-:Y:S02]  /*2390*/  IMAD.U32 R3, RZ, RZ, UR10 ;  /* 0x0000000aff037e24 */ /* 0x000fe4000f8e00ff */
[----:B------:R-:W-:-:S03]  /*23a0*/  UIADD3 UR7, -UR40, UR4, URZ ;  /* 0x0000000428077290 */ /* 0x000fc6000fffe13f */
[-C--:B------:R-:W-:Y:S01]  /*23b0*/  IABS R0, R3.reuse ;  /* 0x0000000300007213 */ /* 0x080fe20000000000 */
[----:B------:R-:W-:Y:S01]  /*23c0*/  UMOV UR4, URZ ;  /* 0x0000003f00047c82 */ /* 0x000fe20008000000 */
[----:B-1----:R-:W-:Y:S01]  /*23d0*/  IABS R5, R3 ;  /* 0x0000000300057213 */ /* 0x002fe20000000000 */
[----:B------:R-:W-:Y:S01]  /*23e0*/  IMAD.U32 R4, RZ, RZ, UR7 ;  /* 0x00000007ff047e24 */ /* 0x000fe2000f8e00ff */
[----:B------:R-:W-:Y:S01]  /*23f0*/  R2UR UR11, R0 ;  /* 0x00000000000b72ca */ /* 0x000fe200000e0000 */
[----:B------:R-:W-:-:S03]  /*2400*/  ULOP3.LUT UR7, UR7, UR10, URZ, 0x3c, !UPT ;  /* 0x0000000a07077292 */ /* 0x000fc6000f8e3c3f */
[----:B------:R-:W-:-:S05]  /*2410*/  IABS R4, R4 ;  /* 0x0000000400047213 */ /* 0x000fca0000000000 */
[----:B------:R-:W-:-:S04]  /*2420*/  IMAD.MOV.U32 R3, RZ, RZ, R4 ;  /* 0x000000ffff037224 */ /* 0x000fc800078e0004 */
[----:B------:R-:W0:Y:S01]  /*2430*/  I2F.RP R0, UR11 ;  /* 0x0000000b00007d06 */ /* 0x000e220008209400 */
[----:B------:R-:W-:-:S07]  /*2440*/  R2UR UR9, R3 ;  /* 0x00000000030972ca */ /* 0x000fce00000e0000 */
        /* <DEDUP_REMOVED lines=21> */
.L_x_3441:
        /* <DEDUP_REMOVED lines=9> */
[----:B------:R-:W2:Y:S01]  /*2630*/  LDL R2, [R1+0x4c4] ;  /* 0x0004c40001027983 */ /* 0x000ea20000100800 */
[----:B------:R-:W-:Y:S01]  /*2640*/  VIADD R8, R72, 0x400 ;  /* 0x0000040048087836 */ /* 0x000fe20000000000 */
[----:B------:R-:W-:Y:S01]  /*2650*/  IADD3 R26, P5, R16, 0x58, RZ ;  /* 0x00000058101a7810 */ /* 0x000fe20007fbe0ff */
[----:B-1----:R-:W-:Y:S01]  /*2660*/  IMAD.MOV.U32 R4, RZ, RZ, 0x1 ;  /* 0x00000001ff047424 */ /* 0x002fe200078e00ff */
[----:B------:R-:W-:Y:S01]  /*2670*/  STL.64 [R1+0x58], RZ ;  /* 0x000058ff01007387 */ /* 0x000fe20000100a00 */
[----:B------:R-:W-:Y:S01]  /*2680*/  IMAD.MOV.U32 R5, RZ, RZ, RZ ;  /* 0x000000ffff057224 */ /* 0x000fe200078e00ff */
[----:B------:R-:W-:Y:S01]  /*2690*/  SHF.R.U32.HI R8, RZ, 0x4, R8 ;  /* 0x00000004ff087819 */ /* 0x000fe20000011608 */
[----:B------:R-:W-:Y:S01]  /*26a0*/  IMAD.MOV.U32 R6, RZ, RZ, 0x1 ;  /* 0x00000001ff067424 */ /* 0x000fe200078e00ff */
[----:B------:R-:W-:Y:S01]  /*26b0*/  STL.128 [R1+0x90], RZ ;  /* 0x000090ff01007387 */ /* 0x000fe20000100c00 */
[----:B------:R-:W-:Y:S01]  /*26c0*/  IMAD.MOV.U32 R7, RZ, RZ, RZ ;  /* 0x000000ffff077224 */ /* 0x000fe200078e00ff */
[----:B------:R-:W-:Y:S01]  /*26d0*/  LOP3.LUT R8, R8, 0x3fff, RZ, 0xc0, !PT ;  /* 0x00003fff08087812 */ /* 0x000fe200078ec0ff */
[----:B------:R-:W-:Y:S01]  /*26e0*/  IMAD.MOV.U32 R10, RZ, RZ, 0x1 ;  /* 0x00000001ff0a7424 */ /* 0x000fe200078e00ff */
[----:B------:R-:W-:Y:S01]  /*26f0*/  STL.128 [R1+0xa0], RZ ;  /* 0x0000a0ff01007387 */ /* 0x000fe20000100c00 */
[----:B------:R-:W-:Y:S01]  /*2700*/  IMAD.MOV.U32 R11, RZ, RZ, RZ ;  /* 0x000000ffff0b7224 */ /* 0x000fe200078e00ff */
[C---:B------:R-:W-:Y:S01]  /*2710*/  IADD3 R37, P6, R16.reuse, 0x60, RZ ;  /* 0x0000006010257810 */ /* 0x040fe20007fde0ff */
[----:B------:R-:W-:Y:S01]  /*2720*/  IMAD.X R27, RZ, RZ, R17, P5 ;  /* 0x000000ffff1b7224 */ /* 0x000fe200028e0611 */
[----:B------:R0:W-:Y:S01]  /*2730*/  STL.128 [R1+0x60], R4 ;  /* 0x0000600401007387 */ /* 0x0001e20000100c00 */
[----:B------:R-:W-:-:S02]  /*2740*/  IADD3 R36, P1, R16, 0x68, RZ ;  /* 0x0000006810247810 */ /* 0x000fc40007f3e0ff */
[C---:B------:R-:W-:Y:S01]  /*2750*/  IADD3 R35, P2, R16.reuse, 0x70, RZ ;  /* 0x0000007010237810 */ /* 0x040fe20007f5e0ff */
[----:B------:R-:W-:Y:S01]  /*2760*/  STL.64 [R1+0x70], R10 ;  /* 0x0000700a01007387 */ /* 0x000fe20000100a00 */
[--C-:B------:R-:W-:Y:S01]  /*2770*/  IMAD.X R38, RZ, RZ, R17.reuse, P6 ;  /* 0x000000ffff267224 */ /* 0x100fe200030e0611 */
[C---:B------:R-:W-:Y:S01]  /*2780*/  IADD3 R34, P3, R16.reuse, 0x78, RZ ;  /* 0x0000007810227810 */ /* 0x040fe20007f7e0ff */
[--C-:B------:R-:W-:Y:S01]  /*2790*/  IMAD.X R51, RZ, RZ, R17.reuse, P1 ;  /* 0x000000ffff337224 */ /* 0x100fe200008e0611 */
[----:B------:R-:W-:Y:S01]  /*27a0*/  STL.128 [R1+0xb0], RZ ;  /* 0x0000b0ff01007387 */ /* 0x000fe20000100c00 */
[--C-:B------:R-:W-:Y:S01]  /*27b0*/  IMAD.X R52, RZ, RZ, R17.reuse, P2 ;  /* 0x000000ffff347224 */ /* 0x100fe200010e0611 */
[C---:B------:R-:W-:Y:S01]  /*27c0*/  IADD3 R31, P4, R16.reuse, 0x80, RZ ;  /* 0x00000080101f7810 */ /* 0x040fe20007f9e0ff */
[----:B------:R-:W-:Y:S01]  /*27d0*/  IMAD.X R49, RZ, RZ, R17, P3 ;  /* 0x000000ffff317224 */ /* 0x000fe200018e0611 */
[----:B------:R-:W-:Y:S01]  /*27e0*/  STL.128 [R1+0xc0], RZ ;  /* 0x0000c0ff01007387 */ /* 0x000fe20000100c00 */
[----:B------:R-:W-:-:S02]  /*27f0*/  IADD3 R33, P5, R16, 0x88, RZ ;  /* 0x0000008810217810 */ /* 0x000fc40007fbe0ff */
[----:B------:R-:W-:Y:S01]  /*2800*/  IADD3 R32, P6, R16, 0x90, RZ ;  /* 0x0000009010207810 */ /* 0x000fe20007fde0ff */
[----:B0-----:R-:W-:Y:S01]  /*2810*/  IMAD.MOV.U32 R5, RZ, RZ, 0x40000040 ;  /* 0x40000040ff057424 */ /* 0x001fe200078e00ff */
[C---:B------:R-:W-:Y:S01]  /*2820*/  LOP3.LUT R6, R8.reuse, 0x3000000, RZ, 0xfc, !PT ;  /* 0x0300000008067812 */ /* 0x040fe200078efcff */
[----:B------:R-:W-:Y:S01]  /*2830*/  IMAD.MOV.U32 R7, RZ, RZ, 0x40000040 ;  /* 0x40000040ff077424 */ /* 0x000fe200078e00ff */
[----:B------:R-:W-:Y:S01]  /*2840*/  LOP3.LUT R8, R8, 0x10000, RZ, 0xfc, !PT ;  /* 0x0001000008087812 */ /* 0x000fe200078efcff */
[----:B------:R-:W-:Y:S01]  /*2850*/  STL.128 [R1+0xd0], RZ ;  /* 0x0000d0ff01007387 */ /* 0x000fe20000100c00 */
[C---:B------:R-:W-:Y:S01]  /*2860*/  IADD3 R45, P1, R16.reuse, 0xf0, RZ ;  /* 0x000000f0102d7810 */ /* 0x040fe20007f3e0ff */
[--C-:B------:R-:W-:Y:S01]  /*2870*/  IMAD.X R50, RZ, RZ, R17.reuse, P4 ;  /* 0x000000ffff327224 */ /* 0x100fe200020e0611 */
[----:B------:R-:W-:Y:S01]  /*2880*/  IADD3 R43, P2, R16, 0xf8, RZ ;  /* 0x000000f8102b7810 */ /* 0x000fe20007f5e0ff */
[----:B------:R-:W-:Y:S01]  /*2890*/  STL.128 [R1+0xe0], RZ ;  /* 0x0000e0ff01007387 */ /* 0x000fe20000100c00 */
[----:B------:R-:W-:-:S02]  /*28a0*/  IMAD.X R48, RZ, RZ, R17, P5 ;  /* 0x000000ffff307224 */ /* 0x000fc400028e0611 */
[--C-:B------:R-:W-:Y:S02]  /*28b0*/  IMAD.X R47, RZ, RZ, R17.reuse, P6 ;  /* 0x000000ffff2f7224 */ /* 0x100fe400030e0611 */
[--C-:B------:R-:W-:Y:S02]  /*28c0*/  IMAD.X R46, RZ, RZ, R17.reuse, P1 ;  /* 0x000000ffff2e7224 */ /* 0x100fe400008e0611 */
[----:B------:R-:W-:Y:S01]  /*28d0*/  IMAD.X R44, RZ, RZ, R17, P2 ;  /* 0x000000ffff2c7224 */ /* 0x000fe200010e0611 */
[----:B--2---:R-:W0:Y:S02]  /*28e0*/  SHFL.IDX PT, R0, R2, RZ, 0x1f ;  /* 0x00001fff02007589 */ /* 0x004e2400000e0000 */
[----:B0-----:R-:W-:-:S04]  /*28f0*/  LEA.HI R2, R0, R0, RZ, 0x1 ;  /* 0x0000000000027211 */ /* 0x001fc800078f08ff */
[----:B------:R-:W-:Y:S01]  /*2900*/  LOP3.LUT R3, R2, 0x7fffe, RZ, 0xc0, !PT ;  /* 0x0007fffe02037812 */ /* 0x000fe200078ec0ff */
[----:B------:R-:W-:-:S04]  /*2910*/  VIADD R2, R72, 0x1c400 ;  /* 0x0001c40048027836 */ /* 0x000fc80000000000 */
[----:B------:R-:W-:Y:S01]  /*2920*/  IMAD.IADD R0, R0, 0x1, -R3 ;  /* 0x0000000100007824 */ /* 0x000fe200078e0a03 */
[----:B------:R-:W-:Y:S01]  /*2930*/  SHF.R.U32.HI R2, RZ, 0x4, R2 ;  /* 0x00000004ff027819 */ /* 0x000fe20000011602 */
[----:B------:R-:W-:-:S03]  /*2940*/  VIADD R3, R72, 0x18400 ;  /* 0x0001840048037836 */ /* 0x000fc60000000000 */
[----:B------:R-:W-:Y:S01]  /*2950*/  LOP3.LUT R2, R2, 0x3fff, RZ, 0xc0, !PT ;  /* 0x00003fff02027812 */ /* 0x000fe200078ec0ff */
[----:B------:R-:W-:Y:S01]  /*2960*/  IMAD R0, R0, 0x2000, R3 ;  /* 0x0000200000007824 */ /* 0x000fe200078e0203 */
[----:B------:R-:W-:Y:S02]  /*2970*/  LOP3.LUT P0, RZ, R3, 0x1bf, RZ, 0xc0, !PT ;  /* 0x000001bf03ff7812 */ /* 0x000fe4000780c0ff */
[----:B------:R-:W-:Y:S01]  /*2980*/  LOP3.LUT R4, R2, 0x10000, RZ, 0xfc, !PT ;  /* 0x0001000002047812 */ /* 0x000fe200078efcff */
[----:B------:R-:W-:Y:S01]  /*2990*/  VIADD R3, R0, 0xa000 ;  /* 0x0000a00000037836 */ /* 0x000fe20000000000 */
[----:B------:R-:W-:-:S03]  /*29a0*/  SHF.R.U32.HI R0, RZ, 0x4, R0 ;  /* 0x00000004ff007819 */ /* 0x000fc60000011600 */
[----:B------:R0:W-:Y:S01]  /*29b0*/  STL.128 [R1+0x80], R4 ;  /* 0x0000800401007387 */ /* 0x0001e20000100c00 */
[----:B------:R-:W-:Y:S02]  /*29c0*/  SHF.R.U32.HI R3, RZ, 0x4, R3 ;  /* 0x00000004ff037819 */ /* 0x000fe40000011603 */
[----:B------:R-:W-:Y:S02]  /*29d0*/  LOP3.LUT R0, R0, 0x3fff, RZ, 0xc0, !PT ;  /* 0x00003fff00007812 */ /* 0x000fe400078ec0ff */
[----:B------:R-:W-:Y:S02]  /*29e0*/  LOP3.LUT R3, R3, 0x3fff, RZ, 0xc0, !PT ;  /* 0x00003fff03037812 */ /* 0x000fe400078ec0ff */
[----:B------:R-:W-:Y:S02]  /*29f0*/  LOP3.LUT R2, R0, 0x10000, RZ, 0xfc, !PT ;  /* 0x0001000000027812 */ /* 0x000fe400078efcff */
[----:B------:R-:W-:Y:S01]  /*2a00*/  LOP3.LUT R0, R3, 0x10000, RZ, 0xfc, !PT ;  /* 0x0001000003007812 */ /* 0x000fe200078efcff */
[----:B------:R-:W-:-:S05]  /*2a10*/  IMAD.MOV.U32 R3, RZ, RZ, 0x40000040 ;  /* 0x40000040ff037424 */ /* 0x000fca00078e00ff */
[----:B------:R1:W-:Y:S01]  /*2a20*/  STL.64 [R1+0x78], R2 ;  /* 0x0000780201007387 */ /* 0x0003e20000100a00 */
[----:B0-----:R-:W-:Y:S02]  /*2a30*/  IMAD.MOV.U32 R6, RZ, RZ, R8 ;  /* 0x000000ffff067224 */ /* 0x001fe400078e0008 */
[----:B------:R-:W-:-:S05]  /*2a40*/  IMAD.MOV.U32 R4, RZ, RZ, R0 ;  /* 0x000000ffff047224 */ /* 0x000fca00078e0000 */
[----:B------:R1:W-:Y:S01]  /*2a50*/  STL.128 [R1+0xf0], R4 ;  /* 0x0000f00401007387 */ /* 0x0003e20000100c00 */
[----:B------:R-:W-:Y:S05]  /*2a60*/  @!P0 BRA `(.L_x_3443) ;  /* 0x0000000000408947 */ /* 0x000fea0003800000 */
[----:B-1----:R-:W-:Y:S01]  /*2a70*/  MOV R2, 0x0 ;  /* 0x0000000000027802 */ /* 0x002fe20000000f00 */
        /* <DEDUP_REMOVED lines=15> */
.L_x_3443:
[----:B------:R-:W2:Y:S01]  /*2b70*/  LDL R42, [R1+0x1fc] ;  /* 0x0001fc00012a7983 */ /* 0x000ea20000100800 */
[----:B-1----:R-:W0:Y:S01]  /*2b80*/  LDC.64 R2, c[0x0][0xad8] ;  /* 0x0002b600ff027b82 */ /* 0x002e220000000a00 */
[----:B------:R-:W-:Y:S01]  /*2b90*/  IADD3 R20, P0, R16, 0x100, RZ ;  /* 0x0000010010147810 */ /* 0x000fe20007f1e0ff */
[----:B------:R-:W-:Y:S01]  /*2ba0*/  IMAD.U32 R9, RZ, RZ, UR45 ;  /* 0x0000002dff097e24 */ /* 0x000fe2000f8e00ff */
[----:B------:R-:W1:Y:S01]  /*2bb0*/  S2R R53, SR_TID.X ;  /* 0x0000000000357919 */ /* 0x000e620000002100 */
[----:B------:R-:W-:Y:S01]  /*2bc0*/  IMAD.U32 R8, RZ, RZ, UR44 ;  /* 0x0000002cff087e24 */ /* 0x000fe2000f8e00ff */
[----:B------:R-:W-:Y:S01]  /*2bd0*/  BSSY B0, `(.L_x_3444) ;  /* 0x000001c000007945 */ /* 0x000fe20003800000 */
[----:B------:R-:W-:Y:S01]  /*2be0*/  IMAD.MOV.U32 R12, RZ, RZ, RZ ;  /* 0x000000ffff0c7224 */ /* 0x000fe200078e00ff */
[----:B------:R3:W-:Y:S01]  /*2bf0*/  STL.64 [R1+0x110], R26 ;  /* 0x0001101a01007387 */ /* 0x0007e20000100a00 */
[----:B------:R-:W4:Y:S01]  /*2c00*/  LDC.64 R4, c[0x0][0xae0] ;  /* 0x0002b800ff047b82 */ /* 0x000f220000000a00 */
[----:B------:R-:W-:-:S02]  /*2c10*/  IMAD.X R21, RZ, RZ, R17, P0 ;  /* 0x000000ffff157224 */ /* 0x000fc400000e0611 */
[----:B------:R0:W-:Y:S04]  /*2c20*/  STL.64 [R1+0x100], R178 ;  /* 0x000100b201007387 */ /* 0x0001e80000100a00 */
[----:B------:R0:W-:Y:S01]  /*2c30*/  STL.64 [R1+0x108], R20 ;  /* 0x0001081401007387 */ /* 0x0001e20000100a00 */
[----:B------:R-:W5:Y:S03]  /*2c40*/  LDC R10, c[0x0][0xad4] ;  /* 0x0002b500ff0a7b82 */ /* 0x000f660000000800 */
[----:B------:R0:W-:Y:S04]  /*2c50*/  STL.U8 [R1+0x118], RZ ;  /* 0x000118ff01007387 */ /* 0x0001e80000100000 */
[----:B------:R0:W-:Y:S01]  /*2c60*/  STL.U8 [R1+0x14c], RZ ;  /* 0x00014cff01007387 */ /* 0x0001e20000100000 */
[----:B------:R-:W3:Y:S01]  /*2c70*/  LDC.64 R6, c[0x0][0x448] ;  /* 0x00011200ff067b82 */ /* 0x000ee20000000a00 */
[----:B0-----:R-:W-:-:S02]  /*2c80*/  IMAD.MOV.U32 R11, RZ, RZ, R2 ;  /* 0x000000ffff0b7224 */ /* 0x001fc400078e0002 */
[----:B------:R-:W-:-:S05]  /*2c90*/  IMAD.MOV.U32 R13, RZ, RZ, R3 ;  /* 0x000000ffff0d7224 */ /* 0x000fca00078e0003 */
[----:B------:R-:W0:Y:S01]  /*2ca0*/  LDC R224, c[0x0][0x450] ;  /* 0x00011400ffe07b82 */ /* 0x000e220000000800 */
[----:B----4-:R-:W-:Y:S02]  /*2cb0*/  IMAD.MOV.U32 R14, RZ, RZ, R4 ;  /* 0x000000ffff0e7224 */ /* 0x010fe400078e0004 */
[----:B------:R-:W-:Y:S02]  /*2cc0*/  IMAD.MOV.U32 R15, RZ, RZ, R5 ;  /* 0x000000ffff0f7224 */ /* 0x000fe400078e0005 */
[----:B-1----:R-:W-:Y:S01]  /*2cd0*/  VIADD R217, R53, 0xffffff80 ;  /* 0xffffff8035d97836 */ /* 0x002fe20000000000 */
[----:B-----5:R1:W-:Y:S04]  /*2ce0*/  STL.128 [R1+0x120], R8 ;  /* 0x0001200801007387 */ /* 0x0203e80000100c00 */
[----:B------:R1:W-:Y:S04]  /*2cf0*/  STL.128 [R1+0x130], R12 ;  /* 0x0001300c01007387 */ /* 0x0003e80000100c00 */
[----:B---3--:R1:W-:Y:S04]  /*2d00*/  STL.64 [R1+0x140], R6 ;  /* 0x0001400601007387 */ /* 0x0083e80000100a00 */
[----:B------:R1:W-:Y:S04]  /*2d10*/  STL [R1+0x11c], R217 ;  /* 0x00011cd901007387 */ /* 0x0003e80000100800 */
[----:B0-----:R1:W-:Y:S01]  /*2d20*/  STL [R1+0x148], R224 ;  /* 0x000148e001007387 */ /* 0x0013e20000100800 */
[----:B--2---:R-:W-:-:S04]  /*2d30*/  LEA.HI R0, R42, R42, RZ, 0x1 ;  /* 0x0000002a2a007211 */ /* 0x004fc800078f08ff */
[----:B------:R-:W-:-:S05]  /*2d40*/  LOP3.LUT R27, R0, 0xfffffffe, RZ, 0xc0, !PT ;  /* 0xfffffffe001b7812 */ /* 0x000fca00078ec0ff */
[----:B------:R-:W-:-:S05]  /*2d50*/  IMAD.IADD R0, R42, 0x1, -R27 ;  /* 0x000000012a007824 */ /* 0x000fca00078e0a1b */
[----:B------:R-:W-:-:S04]  /*2d60*/  SHF.L.U32 R27, R0, 0x1f, RZ ;  /* 0x0000001f001b7819 */ /* 0x000fc800000006ff */
[----:B------:R-:W0:Y:S02]  /*2d70*/  SYNCS.PHASECHK.TRANS64.TRYWAIT P0, [R72+URZ+0x32400], R27 ;  /* 0x0324001b480075a7 */ /* 0x000e24000800017f */
[----:B01----:R-:W-:Y:S05]  /*2d80*/  @!P0 BRA `(.L_x_3445) ;  /* 0x0000028000e88947 */ /* 0x003fea0003800000 */
.L_x_3663:
[----:B------:R-:W-:Y:S05]  /*2d90*/  BSYNC B0 ;  /* 0x0000000000007941 */ /* 0x000fea0003800000 */
.L_x_3444:
[----:B------:R-:W2:Y:S04]  /*2da0*/  LDL R9, [R1+0x4b4] ;  /* 0x0004b40001097983 */ /* 0x000ea80000100800 */
[----:B------:R-:W2:Y:S04]  /*2db0*/  LDL R8, [R1+0x4b8] ;  /* 0x0004b80001087983 */ /* 0x000ea80000100800 */
[----:B------:R-:W3:Y:S04]  /*2dc0*/  LDL R0, [R1+0x4c0] ;  /* 0x0004c00001007983 */ /* 0x000ee80000100800 */
[----:B------:R-:W0:Y:S04]  /*2dd0*/  LDL R6, [R1+0x4bc] ;  /* 0x0004bc0001067983 */ /* 0x000e280000100800 */
[----:B------:R-:W4:Y:S04]  /*2de0*/  LDL R42, [R1] ;  /* 0x00000000012a7983 */ /* 0x000f280000100800 */
[----:B------:R1:W5:Y:S01]  /*2df0*/  LDL.64 R12, [R1+0x1f0] ;  /* 0x0001f000010c7983 */ /* 0x0003620000100a00 */
[----:B------:R-:W-:-:S02]  /*2e00*/  IMAD.MOV.U32 R10, RZ, RZ, R37 ;  /* 0x000000ffff0a7224 */ /* 0x000fc400078e0025 */
[----:B------:R-:W-:Y:S01]  /*2e10*/  IMAD.MOV.U32 R11, RZ, RZ, R38 ;  /* 0x000000ffff0b7224 */ /* 0x000fe200078e0026 */
[C---:B------:R-:W-:Y:S01]  /*2e20*/  IADD3 R14, P0, R16.reuse, 0x14c, RZ ;  /* 0x0000014c100e7810 */ /* 0x040fe20007f1e0ff */
[----:B------:R-:W1:Y:S01]  /*2e30*/  S2R R53, SR_TID.X ;  /* 0x0000000000357919 */ /* 0x000e620000002100 */
[----:B------:R-:W-:Y:S05]  /*2e40*/  WARPSYNC.ALL ;  /* 0x0000000000007948 */ /* 0x000fea0003800000 */
[----:B------:R-:W-:Y:S01]  /*2e50*/  BSSY B0, `(.L_x_3446) ;  /* 0x0000037000007945 */ /* 0x000fe20003800000 */
[----:B-1----:R-:W-:Y:S01]  /*2e60*/  SHF.R.U32.HI R37, RZ, 0x7, R53 ;  /* 0x00000007ff257819 */ /* 0x002fe20000011635 */
[----:B--2---:R1:W-:Y:S01]  /*2e70*/  STL.128 [R1+0x150], R8 ;  /* 0x0001500801007387 */ /* 0x0043e20000100c00 */
[----:B---3--:R-:W-:Y:S01]  /*2e80*/  IMAD.MOV.U32 R26, RZ, RZ, R0 ;  /* 0x000000ffff1a7224 */ /* 0x008fe200078e0000 */
[----:B------:R-:W-:Y:S01]  /*2e90*/  IADD3 R0, P2, R16, 0x230, RZ ;  /* 0x0000023010007810 */ /* 0x000fe20007f5e0ff */
[----:B-1----:R-:W-:-:S02]  /*2ea0*/  IMAD.MOV.U32 R8, RZ, RZ, R34 ;  /* 0x000000ffff087224 */ /* 0x002fc400078e0022 */
[----:B------:R-:W-:Y:S02]  /*2eb0*/  IMAD.MOV.U32 R9, RZ, RZ, R49 ;  /* 0x000000ffff097224 */ /* 0x000fe400078e0031 */
[----:B------:R-:W-:Y:S02]  /*2ec0*/  IMAD.MOV.U32 R10, RZ, RZ, R31 ;  /* 0x000000ffff0a7224 */ /* 0x000fe400078e001f */
[----:B------:R-:W-:-:S05]  /*2ed0*/  IMAD.MOV.U32 R11, RZ, RZ, R50 ;  /* 0x000000ffff0b7224 */ /* 0x000fca00078e0032 */
[----:B------:R1:W-:Y:S01]  /*2ee0*/  STL.128 [R1+0x170], R8 ;  /* 0x0001700801007387 */ /* 0x0003e20000100c00 */
[----:B0-----:R-:W-:Y:S01]  /*2ef0*/  IMAD.MOV.U32 R27, RZ, RZ, R6 ;  /* 0x000000ffff1b7224 */ /* 0x001fe200078e0006 */
[----:B------:R-:W-:Y:S01]  /*2f00*/  IADD3 R6, P1, R16, 0x108, RZ ;  /* 0x0000010810067810 */ /* 0x000fe20007f3e0ff */
[--C-:B------:R-:W-:Y:S02]  /*2f10*/  IMAD.X R31, RZ, RZ, R17.reuse, P0 ;  /* 0x000000ffff1f7224 */ /* 0x100fe400000e0611 */
[----:B------:R-:W-:Y:S02]  /*2f20*/  IMAD.X R15, RZ, RZ, R17, P2 ;  /* 0x000000ffff0f7224 */ /* 0x000fe400010e0611 */
[----:B-1----:R-:W-:Y:S02]  /*2f30*/  IMAD.MOV.U32 R8, RZ, RZ, R30 ;  /* 0x000000ffff087224 */ /* 0x002fe400078e001e */
[----:B------:R-:W-:Y:S02]  /*2f40*/  IMAD.MOV.U32 R9, RZ, RZ, R41 ;  /* 0x000000ffff097224 */ /* 0x000fe400078e0029 */
[----:B------:R-:W-:-:S02]  /*2f50*/  IMAD.MOV.U32 R10, RZ, RZ, R35 ;  /* 0x000000ffff0a7224 */ /* 0x000fc400078e0023 */
[----:B------:R-:W-:-:S05]  /*2f60*/  IMAD.MOV.U32 R11, RZ, RZ, R52 ;  /* 0x000000ffff0b7224 */ /* 0x000fca00078e0034 */
[----:B------:R0:W-:Y:S01]  /*2f70*/  STL.128 [R1+0x190], R8 ;  /* 0x0001900801007387 */ /* 0x0001e20000100c00 */
[----:B------:R-:W-:Y:S02]  /*2f80*/  IMAD.X R21, RZ, RZ, R17, P1 ;  /* 0x000000ffff157224 */ /* 0x000fe400008e0611 */
[----:B0-----:R-:W-:Y:S02]  /*2f90*/  IMAD.MOV.U32 R8, RZ, RZ, R45 ;  /* 0x000000ffff087224 */ /* 0x001fe400078e002d */
[----:B------:R-:W-:Y:S02]  /*2fa0*/  IMAD.MOV.U32 R9, RZ, RZ, R46 ;  /* 0x000000ffff097224 */ /* 0x000fe400078e002e */
[----:B------:R-:W-:Y:S02]  /*2fb0*/  IMAD.MOV.U32 R10, RZ, RZ, R43 ;  /* 0x000000ffff0a7224 */ /* 0x000fe400078e002b */
[----:B------:R-:W-:-:S05]  /*2fc0*/  IMAD.MOV.U32 R11, RZ, RZ, R44 ;  /* 0x000000ffff0b7224 */ /* 0x000fca00078e002c */
[----:B------:R0:W-:Y:S01]  /*2fd0*/  STL.128 [R1+0x1a0], R8 ;  /* 0x0001a00801007387 */ /* 0x0001e20000100c00 */
[----:B------:R-:W-:Y:S01]  /*2fe0*/  IADD3 R20, P0, R16, 0x118, RZ ;  /* 0x0000011810147810 */ /* 0x000fe20007f1e0ff */
        /* <DEDUP_REMOVED lines=10> */
[----:B------:R-:W-:Y:S01]  /*3090*/  IMAD.X R21, RZ, RZ, R17, P0 ;  /* 0x000000ffff157224 */ /* 0x000fe200000e0611 */
[----:B----4-:R-:W-:Y:S02]  /*30a0*/  LOP3.LUT R0, R42, 0x1, RZ, 0xfc, !PT ;  /* 0x000000012a007812 */ /* 0x010fe400078efcff */
[----:B------:R-:W-:Y:S01]  /*30b0*/  STL.128 [R1+0x180], R24 ;  /* 0x0001801801007387 */ /* 0x000fe20000100c00 */
[----:B0-----:R-:W-:Y:S02]  /*30c0*/  IMAD.MOV.U32 R8, RZ, RZ, R28 ;  /* 0x000000ffff087224 */ /* 0x001fe400078e001c */
[----:B------:R-:W-:Y:S02]  /*30d0*/  IMAD.MOV.U32 R9, RZ, RZ, R39 ;  /* 0x000000ffff097224 */ /* 0x000fe400078e0027 */
[----:B------:R-:W-:Y:S02]  /*30e0*/  IMAD.MOV.U32 R10, RZ, RZ, R36 ;  /* 0x000000ffff0a7224 */ /* 0x000fe400078e0024 */
[----:B------:R-:W-:-:S05]  /*30f0*/  IMAD.MOV.U32 R11, RZ, RZ, R51 ;  /* 0x000000ffff0b7224 */ /* 0x000fca00078e0033 */
[----:B------:R0:W-:Y:S04]  /*3100*/  STL.128 [R1+0x1d0], R8 ;  /* 0x0001d00801007387 */ /* 0x0001e80000100c00 */
[----:B------:R1:W-:Y:S01]  /*3110*/  STL.128 [R1+0x160], R20 ;  /* 0x0001601401007387 */ /* 0x0003e20000100c00 */
[----:B------:R-:W-:Y:S01]  /*3120*/  ISETP.NE.AND P1, PT, R0, 0x3, PT ;  /* 0x000000030000780c */ /* 0x000fe20003f25270 */
[----:B0-----:R-:W-:Y:S02]  /*3130*/  IMAD.MOV.U32 R8, RZ, RZ, R32 ;  /* 0x000000ffff087224 */ /* 0x001fe400078e0020 */
[----:B------:R-:W-:Y:S02]  /*3140*/  IMAD.MOV.U32 R9, RZ, RZ, R47 ;  /* 0x000000ffff097224 */ /* 0x000fe400078e002f */
[----:B------:R-:W-:-:S02]  /*3150*/  IMAD.MOV.U32 R10, RZ, RZ, R33 ;  /* 0x000000ffff0a7224 */ /* 0x000fc400078e0021 */
[----:B------:R-:W-:-:S05]  /*3160*/  IMAD.MOV.U32 R11, RZ, RZ, R48 ;  /* 0x000000ffff0b7224 */ /* 0x000fca00078e0030 */
[----:B------:R1:W-:Y:S01]  /*3170*/  STL.128 [R1+0x1e0], R8 ;  /* 0x0001e00801007387 */ /* 0x0003e20000100c00 */
[----:B------:R-:W-:-:S05]  /*3180*/  VIADD R6, R37, 0x8 ;  /* 0x0000000825067836 */ /* 0x000fca0000000000 */
[----:B------:R1:W-:Y:S06]  /*3190*/  BAR.SYNC.DEFER_BLOCKING R6, 0x100 ;  /* 0x000400060000751d */ /* 0x0003ec0000010000 */
[----:B------:R-:W-:Y:S05]  /*31a0*/  @!P1 BRA `(.L_x_3447) ;  /* 0x0000000000049947 */ /* 0x000fea0003800000 */
[----:B------:R-:W-:Y:S01]  /*31b0*/  BPT.TRAP 0x1 ;  /* 0x000000040000795c */ /* 0x000fe20000300000 */
.L_x_3447:
[----:B------:R-:W-:Y:S05]  /*31c0*/  BSYNC B0 ;  /* 0x0000000000007941 */ /* 0x000fea0003800000 */
.L_x_3446:
[----:B-1----:R-:W2:Y:S01]  /*31d0*/  LDL.64 R8, [R1+0x18] ;  /* 0x0000180001087983 */ /* 0x002ea20000100a00 */
[----:B-----5:R-:W-:Y:S01]  /*31e0*/  SHF.L.U32 R13, R13, 0x1f, RZ ;  /* 0x0000001f0d0d7819 */ /* 0x020fe200000006ff */
[----:B------:R-:W-:Y:S01]  /*31f0*/  BSSY B0, `(.L_x_3448) ;  /* 0x0000006000007945 */ /* 0x000fe20003800000 */
[----:B--2---:R-:W-:-:S05]  /*3200*/  MOV R9, R8 ;  /* 0x0000000800097202 */ /* 0x004fca0000000f00 */
[----:B------:R-:W-:-:S04]  /*3210*/  IMAD R12, R12, 0x8, R9 ;  /* 0x000000080c0c7824 */ /* 0x000fc800078e0209 */
[----:B------:R0:W1:Y:S01]  /*3220*/  SYNCS.PHASECHK.TRANS64.TRYWAIT P0, [R12+URZ], R13 ;  /* 0x0000000d0c0075a7 */ /* 0x000062000800017f */
[----:B------:R-:W-:Y:S05]  /*3230*/  @!P1 BRA `(.L_x_3449) ;  /* 0x0000000000049947 */ /* 0x000fea0003800000 */
[----:B------:R-:W-:Y:S01]  /*3240*/  BPT.TRAP 0x1 ;  /* 0x000000040000795c */ /* 0x000fe20000300000 */
.L_x_3449:
[----:B------:R-:W-:Y:S05]  /*3250*/  BSYNC B0 ;  /* 0x0000000000007941 */ /* 0x000fea0003800000 */
.L_x_3448:
[----:B------:R-:W-:Y:S04]  /*3260*/  BSSY B0, `(.L_x_3450) ;  /* 0x0000004000007945 */ /* 0x000fe80003800000 */
[----:B-1----:R-:W-:Y:S05]  /*3270*/  @P0 BRA `(.L_x_3451) ;  /* 0x0000000000080947 */ /* 0x002fea0003800000 */
[----:B------:R-:W1:Y:S02]  /*3280*/  SYNCS.PHASECHK.TRANS64.TRYWAIT P0, [R12+URZ], R13 ;  /* 0x0000000d0c0075a7 */ /* 0x000e64000800017f */
[----:B-1----:R-:W-:Y:S05]  /*3290*/  @!P0 BRA `(.L_x_3452) ;  /* 0x0000027c00b88947 */ /* 0x002fea0003800000 */
.L_x_3451:
[----:B------:R-:W-:Y:S05]  /*32a0*/  BSYNC B0 ;  /* 0x0000000000007941 */ /* 0x000fea0003800000 */
.L_x_3450:
[----:B------:R-:W2:Y:S04]  /*32b0*/  LDL R21, [R1+0x1f0] ;  /* 0x0001f00001157983 */ /* 0x000ea80000100800 */
[----:B------:R-:W2:Y:S01]  /*32c0*/  LDL.64 R8, [R1+0x80] ;  /* 0x0000800001087983 */ /* 0x000ea20000100a00 */
[----:B------:R-:W-:Y:S05]  /*32d0*/  WARPSYNC.ALL ;  /* 0x0000000000007948 */ /* 0x000fea0003800000 */
[----:B------:R-:W3:Y:S04]  /*32e0*/  LDL.64 R24, [R1+0x78] ;  /* 0x0000780001187983 */ /* 0x000ee80000100a00 */
[----:B------:R-:W4:Y:S04]  /*32f0*/  LDL.64 R10, [R1+0x78] ;  /* 0x00007800010a7983 */ /* 0x000f280000100a00 */
[----:B01----:R-:W5:Y:S01]  /*3300*/  LDL.64 R12, [R1+0x78] ;  /* 0x00007800010c7983 */ /* 0x003f620000100a00 */
[----:B--2---:R-:W-:-:S03]  /*3310*/  IMAD R8, R21, 0x300, R8 ;  /* 0x0000030015087824 */ /* 0x004fc600078e0208 */
[----:B------:R-:W2:Y:S01]  /*3320*/  LDL.64 R14, [R1+0x78] ;  /* 0x00007800010e7983 */ /* 0x000ea20000100a00 */
[----:B------:R-:W-:Y:S02]  /*3330*/  R2UR UR7, R9 ;  /* 0x00000000090772ca */ /* 0x000fe400000e0000 */
[C---:B------:R-:W-:Y:S01]  /*3340*/  R2UR UR6, R8.reuse ;  /* 0x00000000080672ca */ /* 0x040fe200000e0000 */
[----:B------:R-:W2:Y:S01]  /*3350*/  LDL R73, [R1+0x1fc] ;  /* 0x0001fc0001497983 */ /* 0x000ea20000100800 */
[----:B------:R-:W-:Y:S01]  /*3360*/  VIADD R20, R8, 0x2 ;  /* 0x0000000208147836 */ /* 0x000fe20000000000 */
[----:B------:R-:W-:Y:S01]  /*3370*/  BSSY B0, `(.L_x_3453) ;  /* 0x000002e000007945 */ /* 0x000fe20003800000 */
[----:B------:R-:W-:Y:S01]  /*3380*/  IMAD.MOV.U32 R21, RZ, RZ, R9 ;  /* 0x000000ffff157224 */ /* 0x000fe200078e0009 */
[----:B------:R0:W-:Y:S01]  /*3390*/  STL [R1+0x60], RZ ;  /* 0x000060ff01007387 */ /* 0x0001e20000100800 */
[----:B---3--:R-:W-:Y:S02]  /*33a0*/  R2UR UR4, R24 ;  /* 0x00000000180472ca */ /* 0x008fe400000e0000 */
[----:B------:R-:W-:-:S02]  /*33b0*/  R2UR UR5, R25 ;  /* 0x00000000190572ca */ /* 0x000fc400000e0000 */
[----:B------:R-:W-:Y:S01]  /*33c0*/  WARPGROUP.ARRIVE ;  /* 0x00000000000079c5 */ /* 0x000fe20000000000 */
[----:B----4-:R-:W-:Y:S02]  /*33d0*/  VIADD R10, R10, 0x2 ;  /* 0x000000020a0a7836 */ /* 0x010fe40000000000 */
[----:B-----5:R-:W-:Y:S02]  /*33e0*/  VIADD R12, R12, 0x4 ;  /* 0x000000040c0c7836 */ /* 0x020fe40000000000 */
[----:B--2---:R-:W-:-:S06]  /*33f0*/  VIADD R14, R14, 0x6 ;  /* 0x000000060e0e7836 */ /* 0x004fcc0000000000 */
[----:B------:R-:W-:Y:S01]  /*3400*/  HGMMA.64x96x16.F32.BF16 R24, gdesc[UR4], RZ, !UPT, gsb0 ;  /* 0x01600000041879f0 */ /* 0x000fe2000c0018ff */
[----:B------:R-:W-:Y:S02]  /*3410*/  R2UR UR6, R20 ;  /* 0x00000000140672ca */ /* 0x000fe400000e0000 */
[----:B------:R-:W-:Y:S02]  /*3420*/  R2UR UR7, R21 ;  /* 0x00000000150772ca */ /* 0x000fe400000e0000 */
[----:B------:R-:W-:Y:S01]  /*3430*/  R2UR UR4, R10 ;  /* 0x000000000a0472ca */ /* 0x000fe200000e0000 */
[C---:B------:R-:W-:Y:S01]  /*3440*/  VIADD R10, R8.reuse, 0x4 ;  /* 0x00000004080a7836 */ /* 0x040fe20000000000 */
        /* <DEDUP_REMOVED lines=18> */
[----:B------:R-:W-:Y:S01]  /*3570*/  LOP3.LUT R8, R0, 0xfffffffe, RZ, 0xc0, !PT ;  /* 0xfffffffe00087812 */ /* 0x000fe200078ec0ff */
[----:B------:R-:W-:-:S04]  /*3580*/  IMAD.MOV.U32 R0, RZ, RZ, 0x1 ;  /* 0x00000001ff007424 */ /* 0x000fc800078e00ff */
[----:B------:R-:W-:Y:S01]  /*3590*/  IMAD.IADD R8, R73, 0x1, -R8 ;  /* 0x0000000149087824 */ /* 0x000fe200078e0a08 */
[----:B------:R0:W-:Y:S04]  /*35a0*/  STL [R1+0x60], R0 ;  /* 0x0000600001007387 */ /* 0x0001e80000100800 */
[----:B------:R-:W-:Y:S01]  /*35b0*/  SHF.L.U32 R9, R8, 0x1f, RZ ;  /* 0x0000001f08097819 */ /* 0x000fe200000006ff */
[----:B------:R0:W-:Y:S04]  /*35c0*/  STL [R1+0x60], R0 ;  /* 0x0000600001007387 */ /* 0x0001e80000100800 */
[----:B------:R0:W-:Y:S04]  /*35d0*/  STL [R1+0x60], R0 ;  /* 0x0000600001007387 */ /* 0x0001e80000100800 */
[----:B------:R0:W-:Y:S01]  /*35e0*/  STL [R1+0x60], R0 ;  /* 0x0000600001007387 */ /* 0x0001e20000100800 */
[----:B------:R-:W-:-:S02]  /*35f0*/  WARPGROUP.DEPBAR.LE gsb0, 0x0 ;  /* 0x00008000000079c5 */ /* 0x000fc40000010000 */
[----:B------:R-:W-:-:S06]  /*3600*/  WARPGROUP.ARRIVE ;  /* 0x00000000000079c5 */ /* 0x000fcc0000000000 */
[----:B------:R-:W-:Y:S03]  /*3610*/  HGMMA.64x96x16.F32.BF16 R24, gdesc[UR4], R24, gsb0 ;  /* 0x01600000041879f0 */ /* 0x000fe60008001818 */
[----:B------:R-:W-:Y:S02]  /*3620*/  WARPGROUP.DEPBAR.LE gsb0, 0x0 ;  /* 0x00008000000079c5 */ /* 0x000fe40000010000 */
[----:B------:R-:W1:Y:S02]  /*3630*/  SYNCS.PHASECHK.TRANS64.TRYWAIT P0, [R72+URZ+0x32410], R9 ;  /* 0x03241009480075a7 */ /* 0x000e64000800017f */
[----:B01----:R-:W-:Y:S05]  /*3640*/  @!P0 BRA `(.L_x_3454) ;  /* 0x0000027800e08947 */ /* 0x003fea0003800000 */
.L_x_3664:
[----:B------:R-:W-:Y:S05]  /*3650*/  BSYNC B0 ;  /* 0x0000000000007941 */ /* 0x000fea0003800000 */
.L_x_3453:
[----:B------:R-:W2:Y:S04]  /*3660*/  LDL R10, [R1+0x28] ;  /* 0x00002800010a7983 */ /* 0x000ea80000100800 */
[----:B0-----:R0:W5:Y:S01]  /*3670*/  LDL.64 R8, [R1+0x1f0] ;  /* 0x0001f00001087983 */ /* 0x0011620000100a00 */
[----:B------:R-:W-:Y:S01]  /*3680*/  BSSY B0, `(.L_x_3455) ;  /* 0x0000005000007945 */ /* 0x000fe20003800000 */
[----:B--2---:R-:W-:-:S04]  /*3690*/  LOP3.LUT R10, R10, 0x1, RZ, 0xfc, !PT ;  /* 0x000000010a0a7812 */ /* 0x004fc800078efcff */
[----:B------:R-:W-:-:S13]  /*36a0*/  ISETP.NE.AND P1, PT, R10, 0x3, PT ;  /* 0x000000030a00780c */ /* 0x000fda0003f25270 */
[----:B0-----:R-:W-:Y:S05]  /*36b0*/  @!P1 BRA `(.L_x_3456) ;  /* 0x0000000000049947 */ /* 0x001fea0003800000 */
[----:B------:R-:W-:Y:S01]  /*36c0*/  BPT.TRAP 0x1 ;  /* 0x000000040000795c */ /* 0x000fe20000300000 */
.L_x_3456:
[----:B------:R-:W-:Y:S05]  /*36d0*/  BSYNC B0 ;  /* 0x0000000000007941 */ /* 0x000fea0003800000 */
.L_x_3455:
        /* <DEDUP_REMOVED lines=8> */
.L_x_3458:
[----:B------:R-:W-:Y:S05]  /*3760*/  BSYNC B0 ;  /* 0x0000000000007941 */ /* 0x000fea0003800000 */
.L_x_3457:
[----:B------:R-:W-:Y:S04]  /*3770*/  BSSY B0, `(.L_x_3459) ;  /* 0x0000004000007945 */ /* 0x000fe80003800000 */
[----:B-1----:R-:W-:Y:S05]  /*3780*/  @P0 BRA `(.L_x_3460) ;  /* 0x0000000000080947 */ /* 0x002fea0003800000 */
[----:B------:R-:W1:Y:S02]  /*3790*/  SYNCS.PHASECHK.TRANS64.TRYWAIT P0, [R8+URZ], R9 ;  /* 0x00000009080075a7 */ /* 0x000e64000800017f */
[----:B-1----:R-:W-:Y:S05]  /*37a0*/  @!P0 BRA `(.L_x_3461) ;  /* 0x00000278009c8947 */ /* 0x002fea0003800000 */
.L_x_3460:
[----:B------:R-:W-:Y:S05]  /*37b0*/  BSYNC B0 ;  /* 0x0000000000007941 */ /* 0x000fea0003800000 */
.L_x_3459:
        /* <DEDUP_REMOVED lines=9> */
[----:B------:R0:W5:Y:S01]  /*3850*/  LDL R75, [R1+0xc] ;  /* 0x00000c00014b7983 */ /* 0x0001620000100800 */
[----:B--2---:R-:W-:Y:S01]  /*3860*/  IMAD R8, R73, 0xc00, R8 ;  /* 0x00000c0049087824 */ /* 0x004fe200078e0208 */
[----:B------:R-:W-:-:S02]  /*3870*/  R2UR UR7, R9 ;  /* 0x00000000090772ca */ /* 0x000fc400000e0000 */
[----:B---3--:R-:W-:Y:S02]  /*3880*/  ISETP.NE.U32.AND P0, PT, R72, RZ, PT ;  /* 0x000000ff4800720c */ /* 0x008fe40003f05070 */
[----:B------:R-:W-:Y:S02]  /*3890*/  R2UR UR6, R8 ;  /* 0x00000000080672ca */ /* 0x000fe400000e0000 */
[----:B----4-:R-:W-:Y:S02]  /*38a0*/  R2UR UR4, R10 ;  /* 0x000000000a0472ca */ /* 0x010fe400000e0000 */
[----:B------:R-:W-:Y:S02]  /*38b0*/  R2UR UR5, R11 ;  /* 0x000000000b0572ca */ /* 0x000fe400000e0000 */
[----:B------:R-:W2:Y:S05]  /*38c0*/  LDL.64 R10, [R1+0xf0] ;  /* 0x0000f000010a7983 */ /* 0x000eaa0000100a00 */
        /* <DEDUP_REMOVED lines=130> */
[----:B------:R-:W2:Y:S01]  /*40f0*/  LDL R73, [R1] ;  /* 0x0000000001497983 */ /* 0x000ea20000100800 */
[----:B---3--:R-:W-:Y:S01]  /*4100*/  VIADD R20, R20, 0xc02 ;  /* 0x00000c0214147836 */ /* 0x008fe20000000000 */
[----:B------:R-:W-:Y:S02]  /*4110*/  WARPGROUP.DEPBAR.LE gsb0, 0x0 ;  /* 0x00008000000079c5 */ /* 0x000fe40000010000 */
[----:B------:R-:W-:Y:S01]  /*4120*/  WARPGROUP.ARRIVE ;  /* 0x00000000000079c5 */ /* 0x000fe20000000000 */
[----:B------:R-:W-:Y:S01]  /*4130*/  VIADD R10, R8, 0x902 ;  /* 0x00000902080a7836 */ /* 0x000fe20000000000 */
[----:B------:R0:W5:Y:S06]  /*4140*/  LDL R72, [R1+0x1f0] ;  /* 0x0001f00001487983 */ /* 0x00016c0000100800 */
[----:B------:R-:W-:Y:S01]  /*4150*/  HGMMA.64x96x16.F32.BF16 R24, gdesc[UR4], R24, gsb0 ;  /* 0x01600000041879f0 */ /* 0x000fe20008001818 */
[----:B------:R-:W-:Y:S01]  /*4160*/  IMAD.MOV.U32 R11, RZ, RZ, R9 ;  /* 0x000000ffff0b7224 */ /* 0x000fe200078e0009 */
[----:B------:R-:W-:-:S02]  /*4170*/  R2UR UR6, R10 ;  /* 0x000000000a0672ca */ /* 0x000fc400000e0000 */
[----:B------:R-:W-:Y:S02]  /*4180*/  R2UR UR4, R20 ;  /* 0x00000000140472ca */ /* 0x000fe400000e0000 */
[----:B------:R-:W-:Y:S02]  /*4190*/  R2UR UR7, R11 ;  /* 0x000000000b0772ca */ /* 0x000fe400000e0000 */
[----:B------:R-:W-:Y:S01]  /*41a0*/  R2UR UR5, R21 ;  /* 0x00000000150572ca */ /* 0x000fe200000e0000 */
[----:B----4-:R-:W-:Y:S02]  /*41b0*/  VIADD R14, R14, 0xc04 ;  /* 0x00000c040e0e7836 */ /* 0x010fe40000000000 */
[----:B------:R-:W-:Y:S02]  /*41c0*/  VIADD R10, R8, 0x904 ;  /* 0x00000904080a7836 */ /* 0x000fe40000000000 */
[----:B------:R-:W-:Y:S01]  /*41d0*/  IMAD.MOV.U32 R11, RZ, RZ, R9 ;  /* 0x000000ffff0b7224 */ /* 0x000fe200078e0009 */
[----:B------:R-:W-:-:S02]  /*41e0*/  WARPGROUP.DEPBAR.LE gsb0, 0x0 ;  /* 0x00008000000079c5 */ /* 0x000fc40000010000 */
[----:B------:R-:W-:-:S06]  /*41f0*/  WARPGROUP.ARRIVE ;  /* 0x00000000000079c5 */ /* 0x000fcc0000000000 */
[----:B------:R-:W-:Y:S01]  /*4200*/  HGMMA.64x96x16.F32.BF16 R24, gdesc[UR4], R24, gsb0 ;  /* 0x01600000041879f0 */ /* 0x000fe20008001818 */
        /* <DEDUP_REMOVED lines=13> */
[----:B------:R-:W1:Y:S01]  /*42e0*/  S2R R74, SR_TID.X ;  /* 0x00000000004a7919 */ /* 0x000e620000002100 */
        /* <DEDUP_REMOVED lines=20> */
[----:B------:R-:W-:Y:S02]  /*4430*/  ISETP.NE.AND P0, PT, R73, 0x3, PT ;  /* 0x000000034900780c */ /* 0x000fe40003f05270 */
[----:B-1----:R-:W-:-:S04]  /*4440*/  SHF.R.U32.HI R74, RZ, 0x7, R74 ;  /* 0x00000007ff4a7819 */ /* 0x002fc8000001164a */
[----:B------:R-:W-:Y:S01]  /*4450*/  IADD3 R8, -R74, 0xb, RZ ;  /* 0x0000000b4a087810 */ /* 0x000fe20007ffe1ff */
[----:B------:R-:W-:Y:S01]  /*4460*/  BSSY B0, `(.L_x_3462) ;  /* 0x0000005000007945 */ /* 0x000fe20003800000 */
[----:B------:R-:W-:-:S03]  /*4470*/  WARPGROUP.DEPBAR.LE gsb0, 0x0 ;  /* 0x00008000000079c5 */ /* 0x000fc60000010000 */
[----:B------:R0:W-:Y:S06]  /*4480*/  BAR.ARV R8, 0x100 ;  /* 0x000400080000751d */ /* 0x0001ec0000002000 */
[----:B------:R-:W-:Y:S05]  /*4490*/  @!P0 BRA `(.L_x_3463) ;  /* 0x0000000000048947 */ /* 0x000fea0003800000 */
[----:B------:R-:W-:Y:S01]  /*44a0*/  BPT.TRAP 0x1 ;  /* 0x000000040000795c */ /* 0x000fe20000300000 */
.L_x_3463:
[----:B------:R-:W-:Y:S05]  /*44b0*/  BSYNC B0 ;  /* 0x0000000000007941 */ /* 0x000fea0003800000 */
.L_x_3462:
[----:B0-----:R-:W2:Y:S02]  /*44c0*/  LDL.64 R8, [R1+0x20] ;  /* 0x0000200001087983 */ /* 0x001ea40000100a00 */
[----:B--2---:R-:W-:-:S05]  /*44d0*/  MOV R9, R8 ;  /* 0x0000000800097202 */ /* 0x004fca0000000f00 */
[----:B-----5:R-:W-:-:S05]  /*44e0*/  IMAD R72, R72, 0x8, R9 ;  /* 0x0000000848487824 */ /* 0x020fca00078e0209 */
[----:B------:R-:W-:-:S04]  /*44f0*/  PRMT R72, R75, 0x654, R72 ;  /* 0x000006544b487816 */ /* 0x000fc80000000048 */
[----:B------:R0:W-:Y:S01]  /*4500*/  SYNCS.ARRIVE.TRANS64.RED.A1T0 RZ, [R72+URZ], RZ ;  /* 0x000000ff48ff79a7 */ /* 0x0001e2000810043f */
[----:B------:R-:W2:Y:S04]  /*4510*/  LDL R80, [R1+0x50] ;  /* 0x0000500001507983 */ /* 0x000ea80000100800 */
[----:B------:R-:W3:Y:S04]  /*4520*/  LDL.64 R20, [R1+0x140] ;  /* 0x0001400001147983 */ /* 0x000ee80000100a00 */
[----:B0-----:R-:W4:Y:S04]  /*4530*/  LDL R72, [R1+0x11c] ;  /* 0x00011c0001487983 */ /* 0x001f280000100800 */
        /* <DEDUP_REMOVED lines=38> */
[----:B------:R-:W0:Y:S01]  /*47a0*/  SHFL.IDX PT, R74, R96, RZ, 0x1c1f ;  /* 0x001c1fff604a7589 */ /* 0x000e2200000e0000 */
[----:B------:R-:W-:Y:S02]  /*47b0*/  IMAD R21, R72, -0x60, R9 ;  /* 0xffffffa048157824 */ /* 0x000fe400078e0209 */
[----:B------:R-:W-:Y:S02]  /*47c0*/  IMAD.IADD R20, R75, 0x1, -R20 ;  /* 0x000000014b147824 */ /* 0x000fe400078e0a14 */
[----:B------:R-:W-:Y:S01]  /*47d0*/  VIADD R73, R21, 0x61 ;  /* 0x0000006115497836 */ /* 0x000fe20000000000 */
[----:B------:R-:W-:-:S03]  /*47e0*/  ISETP.GE.AND P1, PT, R13, 0x1, PT ;  /* 0x000000010d00780c */ /* 0x000fc60003f26270 */
[C---:B------:R-:W-:Y:S02]  /*47f0*/  IMAD R73, R20.reuse, -0x2, R73 ;  /* 0xfffffffe14497824 */ /* 0x040fe400078e0249 */
        /* <DEDUP_REMOVED lines=8> */
[----:B0-----:R-:W-:Y:S01]  /*4880*/  VIADDMNMX R10, R74, R98, R75, PT ;  /* 0x000000624a0a7246 */ /* 0x001fe2000380014b */
        /* <DEDUP_REMOVED lines=13> */
.L_x_3467:
[----:B------:R-:W-:-:S13]  /*4960*/  ISETP.NE.AND P0, PT, R13, 0x1, PT ;  /* 0x000000010d00780c */ /* 0x000fda0003f05270 */
[----:B------:R-:W-:-:S05]  /*4970*/  @P0 IMAD.HI.U32 R20, R12, R14, RZ ;  /* 0x0000000e0c140227 */ /* 0x000fca00078e00ff */
[----:B------:R-:W-:-:S07]  /*4980*/  @P0 SHF.R.U32.HI R12, RZ, R15, R20 ;  /* 0x0000000fff0c0219 */ /* 0x000fce0000011614 */
.L_x_3468:
[----:B------:R-:W-:Y:S05]  /*4990*/  BSYNC B1 ;  /* 0x0000000000017941 */ /* 0x000fea0003800000 */
.L_x_3466:
[----:B------:R-:W-:-:S05]  /*49a0*/  IMAD R12, R12, R13, R79 ;  /* 0x0000000d0c0c7224 */ /* 0x000fca00078e024f */
[----:B------:R-:W-:Y:S02]  /*49b0*/  VIMNMX R11, R11, R12, !PT ;  /* 0x0000000c0b0b7248 */ /* 0x000fe40007fe0100 */
[----:B------:R-:W-:-:S07]  /*49c0*/  VIADDMNMX R10, R12, R13, R10, PT ;  /* 0x0000000d0c0a7246 */ /* 0x000fce000380010a */
.L_x_3465:
[----:B------:R-:W-:Y:S05]  /*49d0*/  BSYNC B0 ;  /* 0x0000000000007941 */ /* 0x000fea0003800000 */
.L_x_3464:
        /* <DEDUP_REMOVED lines=8> */
[----:B------:R-:W-:Y:S02]  /*4a60*/  ISETP.LT.OR P3, PT, R10, 0x2, P3 ;  /* 0x000000020a00780c */ /* 0x000fe40001f61670 */
[----:B------:R-:W-:Y:S02]  /*4a70*/  FSEL R92, R28, -INF , !P2 ;  /* 0xff8000001c5c7808 */ /* 0x000fe40005000000 */
[----:B------:R-:W-:Y:S02]  /*4a80*/  ISETP.GT.AND P2, PT, R11, 0x10, !P4 ;  /* 0x000000100b00780c */ /* 0x000fe40006744270 */
[----:B------:R-:W-:Y:S02]  /*4a90*/  ISETP.GE.AND P5, PT, R77, 0xa, PT ;  /* 0x0000000a4d00780c */ /* 0x000fe40003fa6270 */
[----:B------:R-:W-:Y:S02]  /*4aa0*/  FSEL R130, R25, -INF , !P3 ;  /* 0xff80000019827808 */ /* 0x000fe40005800000 */
        /* <DEDUP_REMOVED lines=117> */
.L_x_3472:
[----:B------:R-:W-:-:S13]  /*5200*/  ISETP.NE.AND P6, PT, R13, 0x1, PT ;  /* 0x000000010d00780c */ /* 0x000fda0003fc5270 */
[----:B------:R-:W-:-:S05]  /*5210*/  @P6 IMAD.HI.U32 R14, R8, R14, RZ ;  /* 0x0000000e080e6227 */ /* 0x000fca00078e00ff */
[----:B------:R-:W-:-:S07]  /*5220*/  @P6 SHF.R.U32.HI R8, RZ, R15, R14 ;  /* 0x0000000fff086219 */ /* 0x000fce000001160e */
.L_x_3473:
[----:B------:R-:W-:Y:S05]  /*5230*/  BSYNC B1 ;  /* 0x0000000000017941 */ /* 0x000fea0003800000 */
.L_x_3471:
[----:B------:R-:W-:-:S05]  /*5240*/  IMAD R8, R8, R13, R79 ;  /* 0x0000000d08087224 */ /* 0x000fca00078e024f */
[----:B------:R-:W-:Y:S02]  /*5250*/  VIADDMNMX R10, R8, R13, R10, PT ;  /* 0x0000000d080a7246 */ /* 0x000fe4000380010a */
[----:B------:R-:W-:-:S07]  /*5260*/  VIMNMX R11, R11, R8, !PT ;  /* 0x000000080b0b7248 */ /* 0x000fce0007fe0100 */
.L_x_3470:
[----:B------:R-:W-:Y:S05]  /*5270*/  BSYNC B0 ;  /* 0x0000000000007941 */ /* 0x000fea0003800000 */
.L_x_3469:
        /* <DEDUP_REMOVED lines=10> */
[----:B------:R-:W2:Y:S01]  /*5320*/  LDL R27, [R1+0x29c] ;  /* 0x00029c00011b7983 */ /* 0x000ea20000100800 */
        /* <DEDUP_REMOVED lines=18> */
[----:B------:R-:W-:Y:S02]  /*5450*/  ISETP.GT.AND P0, PT, R11, 0x11, !P1 ;  /* 0x000000110b00780c */ /* 0x000fe40004f04270 */
[----:B------:R-:W-:Y:S01]  /*5460*/  ISETP.NE.AND P1, PT, R52, RZ, PT ;  /* 0x000000ff3400720c */ /* 0x000fe20003f25270 */
[----:B------:R-:W4:Y:S01]  /*5470*/  LDL R34, [R1+0x294] ;  /* 0x0002940001227983 */ /* 0x000f220000100800 */
[----:B------:R-:W-:Y:S02]  /*5480*/  ISETP.LT.OR P0, PT, R10, 0x12, P0 ;  /* 0x000000120a00780c */ /* 0x000fe40000701670 */
[----:B------:R-:W-:Y:S01]  /*5490*/  FMNMX.FTZ R13, R90, R9, !PT ;  /* 0x000000095a0d7209 */ /* 0x000fe20007810000 */
[----:B------:R-:W4:Y:S01]  /*54a0*/  LDL R52, [R1+0x270] ;  /* 0x0002700001347983 */ /* 0x000f220000100800 */
[----:B------:R-:W-:-:S02]  /*54b0*/  FSEL R138, R35, -INF , !P0 ;  /* 0xff800000238a7808 */ /* 0x000fc40004000000 */
[----:B------:R-:W-:Y:S01]  /*54c0*/  ISETP.GT.AND P0, PT, R11, 0x18, !P6 ;  /* 0x000000180b00780c */ /* 0x000fe20007704270 */
[----:B------:R-:W4:Y:S01]  /*54d0*/  LDL R35, [R1+0x3c4] ;  /* 0x0003c40001237983 */ /* 0x000f220000100800 */
[----:B------:R-:W-:Y:S02]  /*54e0*/  ISETP.NE.AND P6, PT, R12, RZ, PT ;  /* 0x000000ff0c00720c */ /* 0x000fe40003fc5270 */
[----:B------:R-:W-:Y:S01]  /*54f0*/  ISETP.LT.OR P0, PT, R10, 0x19, P0 ;  /* 0x000000190a00780c */ /* 0x000fe20000701670 */
[----:B------:R-:W4:Y:S01]  /*5500*/  LDL R127, [R1+0x2ac] ;  /* 0x0002ac00017f7983 */ /* 0x000f220000100800 */
[----:B------:R-:W-:Y:S02]  /*5510*/  FMNMX.FTZ R13, R150, R13, !PT ;  /* 0x0000000d960d7209 */ /* 0x000fe40007810000 */
[----:B------:R-:W-:Y:S01]  /*5520*/  FSEL R100, R38, -INF , !P0 ;  /* 0xff80000026647808 */ /* 0x000fe20004000000 */
[----:B------:R-:W4:Y:S01]  /*5530*/  LDL R126, [R1+0x2b0] ;  /* 0x0002b000017e7983 */ /* 0x000f220000100800 */
[----:B------:R-:W-:-:S02]  /*5540*/  ISETP.NE.AND P0, PT, R32, RZ, PT ;  /* 0x000000ff2000720c */ /* 0x000fc40003f05270 */
[----:B------:R-:W-:Y:S01]  /*5550*/  FMNMX.FTZ R13, R86, R13, !PT ;  /* 0x0000000d560d7209 */ /* 0x000fe20007810000 */
[----:B------:R-:W4:Y:S01]  /*5560*/  LDL R32, [R1+0x244] ;  /* 0x0002440001207983 */ /* 0x000f220000100800 */
[----:B------:R-:W-:Y:S02]  /*5570*/  ISETP.GT.AND P0, PT, R11, 0x19, !P0 ;  /* 0x000000190b00780c */ /* 0x000fe40004704270 */
[----:B------:R-:W-:Y:S01]  /*5580*/  FMNMX.FTZ R13, R148, R13, !PT ;  /* 0x0000000d940d7209 */ /* 0x000fe20007810000 */
[----:B------:R-:W4:Y:S01]  /*5590*/  LDL R38, [R1+0x274] ;  /* 0x0002740001267983 */ /* 0x000f220000100800 */
[----:B------:R-:W-:Y:S02]  /*55a0*/  ISETP.LT.OR P0, PT, R10, 0x1a, P0 ;  /* 0x0000001a0a00780c */ /* 0x000fe40000701670 */
[----:B------:R-:W-:Y:S01]  /*55b0*/  FMNMX.FTZ R13, R84, R13, !PT ;  /* 0x0000000d540d7209 */ /* 0x000fe20007810000 */
        /* <DEDUP_REMOVED lines=14> */
[----:B------:R-:W-:Y:S01]  /*56a0*/  FMNMX.FTZ R13, R88, R13, !PT ;  /* 0x0000000d580d7209 */ /* 0x000fe20007810000 */
[----:B------:R-:W4:Y:S01]  /*56b0*/  LDL R36, [R1+0x284] ;  /* 0x0002840001247983 */ /* 0x000f220000100800 */
[----:B------:R-:W-:Y:S02]  /*56c0*/  ISETP.GT.AND P0, PT, R11, 0x21, !P0 ;  /* 0x000000210b00780c */ /* 0x000fe40004704270 */
[----:B------:R-:W-:Y:S01]  /*56d0*/  FMNMX.FTZ R13, R172, R13, !PT ;  /* 0x0000000dac0d7209 */ /* 0x000fe20007810000 */
[----:B------:R-:W4:Y:S01]  /*56e0*/  LDL R42, [R1+0x290] ;  /* 0x00029000012a7983 */ /* 0x000f220000100800 */
[----:B------:R-:W-:-:S02]  /*56f0*/  ISETP.LT.OR P0, PT, R10, 0x22, P0 ;  /* 0x000000220a00780c */ /* 0x000fc40000701670 */
[----:B------:R-:W-:Y:S01]  /*5700*/  FMNMX.FTZ R13, R78, R13, !PT ;  /* 0x0000000d4e0d7209 */ /* 0x000fe20007810000 */
[----:B------:R-:W4:Y:S01]  /*5710*/  LDL R119, [R1+0x2d4] ;  /* 0x0002d40001777983 */ /* 0x000f220000100800 */
[----:B------:R-:W-:Y:S02]  /*5720*/  FSEL R104, R43, -INF , !P0 ;  /* 0xff8000002b687808 */ /* 0x000fe40004000000 */
[----:B------:R-:W-:Y:S01]  /*5730*/  ISETP.NE.AND P0, PT, R37, RZ, PT ;  /* 0x000000ff2500720c */ /* 0x000fe20003f05270 */
[----:B------:R-:W4:Y:S01]  /*5740*/  LDL R117, [R1+0x2dc] ;  /* 0x0002dc0001757983 */ /* 0x000f220000100800 */
[----:B------:R-:W-:Y:S02]  /*5750*/  FMNMX.FTZ R13, R174, R13, !PT ;  /* 0x0000000dae0d7209 */ /* 0x000fe40007810000 */
[----:B------:R-:W-:Y:S01]  /*5760*/  ISETP.GT.AND P0, PT, R11, 0x28, !P0 ;  /* 0x000000280b00780c */ /* 0x000fe20004704270 */
[----:B------:R-:W4:Y:S01]  /*5770*/  LDL R37, [R1+0x354] ;  /* 0x0003540001257983 */ /* 0x000f220000100800 */
[----:B------:R-:W-:-:S02]  /*5780*/  FMNMX.FTZ R13, R166, R13, !PT ;  /* 0x0000000da60d7209 */ /* 0x000fc40007810000 */
[----:B------:R-:W-:Y:S01]  /*5790*/  ISETP.LT.OR P0, PT, R10, 0x29, P0 ;  /* 0x000000290a00780c */ /* 0x000fe20000701670 */
[----:B------:R-:W4:Y:S01]  /*57a0*/  LDL R39, [R1+0x2e4] ;  /* 0x0002e40001277983 */ /* 0x000f220000100800 */
[----:B------:R-:W-:Y:S02]  /*57b0*/  FMNMX.FTZ R13, R74, R13, !PT ;  /* 0x0000000d4a0d7209 */ /* 0x000fe40007810000 */
[----:B------:R-:W-:Y:S01]  /*57c0*/  FSEL R134, R46, -INF , !P0 ;  /* 0xff8000002e867808 */ /* 0x000fe20004000000 */
[----:B------:R-:W4:Y:S01]  /*57d0*/  LDL R115, [R1+0x2e8] ;  /* 0x0002e80001737983 */ /* 0x000f220000100800 */
[----:B------:R-:W-:Y:S02]  /*57e0*/  ISETP.NE.AND P0, PT, R40, RZ, PT ;  /* 0x000000ff2800720c */ /* 0x000fe40003f05270 */
[C---:B------:R-:W-:Y:S01]  /*57f0*/  ISETP.GT.AND P2, PT, R11.reuse, 0x49, !P2 ;  /* 0x000000490b00780c */ /* 0x040fe20005744270 */
[----:B------:R-:W4:Y:S01]  /*5800*/  LDL R40, [R1+0x248] ;  /* 0x0002480001287983 */ /* 0x000f220000100800 */
[----:B------:R-:W-:-:S02]  /*5810*/  ISETP.GT.AND P0, PT, R11, 0x29, !P0 ;  /* 0x000000290b00780c */ /* 0x000fc40004704270 */
[----:B------:R-:W-:Y:S01]  /*5820*/  FMNMX.FTZ R13, R76, R13, !PT ;  /* 0x0000000d4c0d7209 */ /* 0x000fe20007810000 */
[----:B------:R-:W4:Y:S01]  /*5830*/  LDL R46, [R1+0x28c] ;  /* 0x00028c00012e7983 */ /* 0x000f220000100800 */
[C---:B------:R-:W-:Y:S02]  /*5840*/  ISETP.LT.OR P0, PT, R10.reuse, 0x2a, P0 ;  /* 0x0000002a0a00780c */ /* 0x040fe40000701670 */
[----:B------:R-:W-:Y:S01]  /*5850*/  ISETP.GT.AND P3, PT, R11, 0x50, !P3 ;  /* 0x000000500b00780c */ /* 0x000fe20005f64270 */
[----:B------:R-:W4:Y:S01]  /*5860*/  LDL R113, [R1+0x2f0] ;  /* 0x0002f00001717983 */ /* 0x000f220000100800 */
[----:B------:R-:W-:Y:S02]  /*5870*/  FSEL R106, R47, -INF , !P0 ;  /* 0xff8000002f6a7808 */ /* 0x000fe40004000000 */
[----:B------:R-:W-:Y:S01]  /*5880*/  ISETP.NE.AND P0, PT, R41, RZ, PT ;  /* 0x000000ff2900720c */ /* 0x000fe20003f05270 */
[----:B------:R-:W4:Y:S01]  /*5890*/  LDL R111, [R1+0x2f8] ;  /* 0x0002f800016f7983 */ /* 0x000f220000100800 */
[----:B------:R-:W-:-:S02]  /*58a0*/  ISETP.LT.OR P2, PT, R10, 0x4a, P2 ;  /* 0x0000004a0a00780c */ /* 0x000fc40001741670 */
[C---:B------:R-:W-:Y:S01]  /*58b0*/  ISETP.GT.AND P0, PT, R11.reuse, 0x30, !P0 ;  /* 0x000000300b00780c */ /* 0x040fe20004704270 */
[----:B------:R-:W4:Y:S01]  /*58c0*/  LDL R109, [R1+0x304] ;  /* 0x00030400016d7983 */ /* 0x000f220000100800 */
[----:B------:R-:W-:Y:S02]  /*58d0*/  FMNMX.FTZ R13, R164, R13, !PT ;  /* 0x0000000da40d7209 */ /* 0x000fe40007810000 */
[----:B------:R-:W-:Y:S01]  /*58e0*/  ISETP.LT.OR P0, PT, R10, 0x31, P0 ;  /* 0x000000310a00780c */ /* 0x000fe20000701670 */
[----:B------:R-:W4:Y:S01]  /*58f0*/  LDL R107, [R1+0x30c] ;  /* 0x00030c00016b7983 */ /* 0x000f220000100800 */
[----:B------:R-:W-:Y:S02]  /*5900*/  ISETP.GT.AND P4, PT, R11, 0x51, !P4 ;  /* 0x000000510b00780c */ /* 0x000fe40006784270 */
[----:B------:R-:W-:Y:S01]  /*5910*/  FSEL R102, R50, -INF , !P0 ;  /* 0xff80000032667808 */ /* 0x000fe20004000000 */
[----:B------:R-:W4:Y:S01]  /*5920*/  LDL R105, [R1+0x314] ;  /* 0x0003140001697983 */ /* 0x000f220000100800 */
[----:B------:R-:W-:-:S02]  /*5930*/  ISETP.NE.AND P0, PT, R45, RZ, PT ;  /* 0x000000ff2d00720c */ /* 0x000fc40003f05270 */
[C---:B------:R-:W-:Y:S01]  /*5940*/  ISETP.LT.OR P3, PT, R10.reuse, 0x51, P3 ;  /* 0x000000510a00780c */ /* 0x040fe20001f61670 */
[----:B------:R-:W4:Y:S01]  /*5950*/  LDL R45, [R1+0x1f0] ;  /* 0x0001f000012d7983 */ /* 0x000f220000100800 */
[----:B------:R-:W-:Y:S02]  /*5960*/  ISETP.GT.AND P0, PT, R11, 0x31, !P0 ;  /* 0x000000310b00780c */ /* 0x000fe40004704270 */
[----:B------:R-:W-:Y:S01]  /*5970*/  FSEL R116, R63, -INF , !P2 ;  /* 0xff8000003f747808 */ /* 0x000fe20005000000 */
[----:B------:R-:W4:Y:S01]  /*5980*/  LDL R50, [R1+0x27c] ;  /* 0x00027c0001327983 */ /* 0x000f220000100800 */
[----:B------:R-:W-:Y:S02]  /*5990*/  ISETP.LT.OR P0, PT, R10, 0x32, P0 ;  /* 0x000000320a00780c */ /* 0x000fe40000701670 */
[----:B------:R-:W-:Y:S01]  /*59a0*/  FMNMX.FTZ R13, R20, R13, !PT ;  /* 0x0000000d140d7209 */ /* 0x000fe20007810000 */
[----:B------:R-:W4:Y:S01]  /*59b0*/  LDL R103, [R1+0x320] ;  /* 0x0003200001677983 */ /* 0x000f220000100800 */
[----:B------:R-:W-:-:S02]  /*59c0*/  FSEL R220, R51, -INF , !P0 ;  /* 0xff80000033dc7808 */ /* 0x000fc40004000000 */
[----:B------:R-:W-:Y:S01]  /*59d0*/  ISETP.NE.AND P0, PT, R48, RZ, PT ;  /* 0x000000ff3000720c */ /* 0x000fe20003f05270 */
[----:B------:R-:W4:Y:S01]  /*59e0*/  LDL R101, [R1+0x328] ;  /* 0x0003280001657983 */ /* 0x000f220000100800 */
[C---:B------:R-:W-:Y:S02]  /*59f0*/  ISETP.GT.AND P5, PT, R11.reuse, 0x58, !P5 ;  /* 0x000000580b00780c */ /* 0x040fe40006fa4270 */
[----:B------:R-:W-:Y:S01]  /*5a00*/  ISETP.GT.AND P0, PT, R11, 0x38, !P0 ;  /* 0x000000380b00780c */ /* 0x000fe20004704270 */
[----:B------:R-:W4:Y:S01]  /*5a10*/  LDL R48, [R1+0x280] ;  /* 0x0002800001307983 */ /* 0x000f220000100800 */
[C---:B------:R-:W-:Y:S02]  /*5a20*/  ISETP.LT.OR P4, PT, R10.reuse, 0x52, P4 ;  /* 0x000000520a00780c */ /* 0x040fe40002781670 */
[----:B------:R-:W-:Y:S01]  /*5a30*/  ISETP.LT.OR P0, PT, R10, 0x39, P0 ;  /* 0x000000390a00780c */ /* 0x000fe20000701670 */
[----:B------:R-:W4:Y:S01]  /*5a40*/  LDL R99, [R1+0x330] ;  /* 0x0003300001637983 */ /* 0x000f220000100800 */
[----:B------:R-:W-:-:S02]  /*5a50*/  FSEL R118, R66, -INF , !P3 ;  /* 0xff80000042767808 */ /* 0x000fc40005800000 */
[----:B------:R-:W-:Y:S01]  /*5a60*/  FSEL R14, R54, -INF , !P0 ;  /* 0xff800000360e7808 */ /* 0x000fe20004000000 */
[----:B------:R-:W4:Y:S01]  /*5a70*/  LDL R66, [R1+0x260] ;  /* 0x0002600001427983 */ /* 0x000f220000100800 */
[----:B------:R-:W-:Y:S02]  /*5a80*/  ISETP.NE.AND P0, PT, R49, RZ, PT ;  /* 0x000000ff3100720c */ /* 0x000fe40003f05270 */
[----:B------:R-:W-:Y:S01]  /*5a90*/  FMNMX.FTZ R13, R72, R13, !PT ;  /* 0x0000000d480d7209 */ /* 0x000fe20007810000 */
        /* <DEDUP_REMOVED lines=8> */
[C---:B------:R-:W-:Y:S01]  /*5b20*/  ISETP.GT.AND P0, PT, R11.reuse, 0x40, !P1 ;  /* 0x000000400b00780c */ /* 0x040fe20004f04270 */
[----:B------:R-:W4:Y:S01]  /*5b30*/  LDL R93, [R1+0x34c] ;  /* 0x00034c00015d7983 */ /* 0x000f220000100800 */
[----:B------:R-:W-:Y:S02]  /*5b40*/  ISETP.NE.AND P1, PT, R56, RZ, PT ;  /* 0x000000ff3800720c */ /* 0x000fe40003f25270 */
[----:B------:R-:W-:Y:S01]  /*5b50*/  ISETP.LT.OR P0, PT, R10, 0x41, P0 ;  /* 0x000000410a00780c */ /* 0x000fe20000701670 */
[----:B------:R-:W4:Y:S01]  /*5b60*/  LDL R56, [R1+0x24c] ;  /* 0x00024c0001387983 */ /* 0x000f220000100800 */
[----:B------:R-:W-:-:S02]  /*5b70*/  ISETP.GT.AND P1, PT, R11, 0x48, !P1 ;  /* 0x000000480b00780c */ /* 0x000fc40004f24270 */
[----:B------:R-:W-:Y:S01]  /*5b80*/  FSEL R96, R58, -INF , !P0 ;  /* 0xff8000003a607808 */ /* 0x000fe20004000000 */
[----:B------:R-:W4:Y:S01]  /*5b90*/  LDL R91, [R1+0x358] ;  /* 0x00035800015b7983 */ /* 0x000f220000100800 */
[----:B------:R-:W-:Y:S02]  /*5ba0*/  ISETP.GT.AND P0, PT, R11, RZ, !P6 ;  /* 0x000000ff0b00720c */ /* 0x000fe40007704270 */
[C---:B------:R-:W-:Y:S01]  /*5bb0*/  ISETP.LT.OR P1, PT, R10.reuse, 0x49, P1 ;  /* 0x000000490a00780c */ /* 0x040fe20000f21670 */
[----:B------:R-:W4:Y:S01]  /*5bc0*/  LDL R58, [R1+0x250] ;  /* 0x00025000013a7983 */ /* 0x000f220000100800 */
[----:B------:R-:W-:Y:S02]  /*5bd0*/  ISETP.LT.OR P0, PT, R10, 0x1, P0 ;  /* 0x000000010a00780c */ /* 0x000fe40000701670 */
[----:B------:R-:W-:Y:S01]  /*5be0*/  FSEL R114, R62, -INF , !P1 ;  /* 0xff8000003e727808 */ /* 0x000fe20004800000 */
        /* <DEDUP_REMOVED lines=13> */
[----:B------:R-:W-:Y:S02]  /*5cc0*/  FMNMX.FTZ R9, R98, R9, !PT ;  /* 0x0000000962097209 */ /* 0x000fe40007810000 */
[----:B------:R-:W-:Y:S01]  /*5cd0*/  ISETP.NE.AND P6, PT, R24, RZ, PT ;  /* 0x000000ff1800720c */ /* 0x000fe20003fc5270 */
[----:B------:R-:W4:Y:S01]  /*5ce0*/  LDL R83, [R1+0x37c] ;  /* 0x00037c0001537983 */ /* 0x000f220000100800 */
[----:B------:R-:W-:Y:S02]  /*5cf0*/  FMNMX.FTZ R9, R138, R9, !PT ;  /* 0x000000098a097209 */ /* 0x000fe40007810000 */
[----:B------:R-:W-:Y:S01]  /*5d00*/  ISETP.GT.AND P6, PT, R11, 0x59, !P6 ;  /* 0x000000590b00780c */ /* 0x000fe200077c4270 */
[----:B------:R-:W4:Y:S01]  /*5d10*/  LDL.64 R24, [R1+0x88] ;  /* 0x0000880001187983 */ /* 0x000f220000100a00 */
[----:B------:R-:W-:-:S02]  /*5d20*/  FMNMX.FTZ R9, R100, R9, !PT ;  /* 0x0000000964097209 */ /* 0x000fc40007810000 */
[----:B------:R-:W-:Y:S01]  /*5d30*/  FMNMX.FTZ R13, R44, R13, !PT ;  /* 0x0000000d2c0d7209 */ /* 0x000fe20007810000 */
[----:B------:R-:W4:Y:S01]  /*5d40*/  LDL R81, [R1+0x384] ;  /* 0x0003840001517983 */ /* 0x000f220000100800 */
[----:B------:R-:W-:Y:S02]  /*5d50*/  FMNMX.FTZ R9, R132, R9, !PT ;  /* 0x0000000984097209 */ /* 0x000fe40007810000 */
[----:B------:R-:W-:Y:S01]  /*5d60*/  ISETP.LT.OR P6, PT, R10, 0x5a, P6 ;  /* 0x0000005a0a00780c */ /* 0x000fe200037c1670 */
[----:B------:R-:W4:Y:S01]  /*5d70*/  LDL R79, [R1+0x390] ;  /* 0x00039000014f7983 */ /* 0x000f220000100800 */
[----:B------:R-:W-:Y:S02]  /*5d80*/  FMNMX.FTZ R9, R136, R9, !PT ;  /* 0x0000000988097209 */ /* 0x000fe40007810000 */
[----:B------:R-:W-:Y:S01]  /*5d90*/  FSEL R112, R70, -INF , !P5 ;  /* 0xff80000046707808 */ /* 0x000fe20006800000 */
[----:B------:R-:W4:Y:S01]  /*5da0*/  LDL R77, [R1+0x398] ;  /* 0x00039800014d7983 */ /* 0x000f220000100800 */
[----:B------:R-:W-:-:S02]  /*5db0*/  FMNMX.FTZ R9, R104, R9, !PT ;  /* 0x0000000968097209 */ /* 0x000fc40007810000 */
[----:B------:R-:W-:Y:S01]  /*5dc0*/  FMNMX.FTZ R8, R94, R13, !PT ;  /* 0x0000000d5e087209 */ /* 0x000fe20007810000 */
[----:B------:R-:W4:Y:S01]  /*5dd0*/  LDL R70, [R1+0x268] ;  /* 0x0002680001467983 */ /* 0x000f220000100800 */
[----:B------:R-:W-:Y:S02]  /*5de0*/  FMNMX.FTZ R9, R134, R9, !PT ;  /* 0x0000000986097209 */ /* 0x000fe40007810000 */
[----:B------:R-:W-:Y:S01]  /*5df0*/  FSEL R120, R71, -INF , !P6 ;  /* 0xff80000047787808 */ /* 0x000fe20007000000 */
[----:B------:R-:W0:Y:S01]  /*5e00*/  SHFL.BFLY PT, R11, R8, 0x2, 0x1f ;  /* 0x0c401f00080b7f89 */ /* 0x000e2200000e0000 */
[----:B------:R-:W-:-:S03]  /*5e10*/  FMNMX.FTZ R9, R106, R9, !PT ;  /* 0x000000096a097209 */ /* 0x000fc60007810000 */
[----:B------:R-:W4:Y:S01]  /*5e20*/  LDL R75, [R1+0x3a0] ;  /* 0x0003a000014b7983 */ /* 0x000f220000100800 */
        /* <DEDUP_REMOVED lines=23> */
[----:B------:R-:W4:Y:S04]  /*5fa0*/  LDL R51, [R1+0x410] ;  /* 0x0004100001337983 */ /* 0x000f280000100800 */
[----:B------:R-:W-:Y:S04]  /*5fb0*/  STL.64 [R1+0x200], R8 ;  /* 0x0002000801007387 */ /* 0x000fe80000100a00 */
[----:B------:R-:W4:Y:S01]  /*5fc0*/  LDL R13, [R1+0x204] ;  /* 0x00020400010d7983 */ /* 0x000f220000100800 */
[----:B0-----:R-:W-:-:S03]  /*5fd0*/  FMNMX.FTZ R10, R8, R11, !PT ;  /* 0x0000000b080a7209 */ /* 0x001fc60007810000 */
[----:B---3--:R-:W-:Y:S04]  /*5fe0*/  STL [R1+0x254], R60 ;  /* 0x0002543c01007387 */ /* 0x008fe80000100800 */
[----:B------:R-:W0:Y:S04]  /*5ff0*/  SHFL.BFLY PT, R11, R10, 0x1, 0x1f ;  /* 0x0c201f000a0b7f89 */ /* 0x000e2800000e0000 */
[----:B--2---:R1:W-:Y:S04]  /*6000*/  STL [R1+0x29c], R27 ;  /* 0x00029c1b01007387 */ /* 0x0043e80000100800 */
[----:B----4-:R2:W-:Y:S04]  /*6010*/  STL [R1+0x288], R28 ;  /* 0x0002881c01007387 */ /* 0x0105e80000100800 */
[----:B------:R3:W-:Y:S04]  /*6020*/  STL [R1+0x298], R31 ;  /* 0x0002981f01007387 */ /* 0x0007e80000100800 */
[----:B-1----:R-:W4:Y:S04]  /*6030*/  LDL R27, [R1+0x418] ;  /* 0x00041800011b7983 */ /* 0x002f280000100800 */
[----:B--2---:R-:W2:Y:S01]  /*6040*/  LDL R28, [R1+0x3a8] ;  /* 0x0003a800011c7983 */ /* 0x004ea20000100800 */
[----:B0-----:R-:W-:-:S03]  /*6050*/  FMNMX.FTZ R12, R10, R11, !PT ;  /* 0x0000000b0a0c7209 */ /* 0x001fc60007810000 */
[----:B---3--:R-:W3:Y:S04]  /*6060*/  LDL R31, [R1+0x3e0] ;  /* 0x0003e000011f7983 */ /* 0x008ee80000100800 */
[----:B------:R-:W-:Y:S04]  /*6070*/  STL [R1+0x200], R12 ;  /* 0x0002000c01007387 */ /* 0x000fe80000100800 */
[----:B------:R-:W4:Y:S04]  /*6080*/  LDL R122, [R1+0x200] ;  /* 0x00020000017a7983 */ /* 0x000f280000100800 */
[----:B------:R0:W-:Y:S04]  /*6090*/  STL [R1+0x294], R34 ;  /* 0x0002942201007387 */ /* 0x0001e80000100800 */
[----:B------:R1:W-:Y:S04]  /*60a0*/  STL [R1+0x278], R30 ;  /* 0x0002781e01007387 */ /* 0x0003e80000100800 */
[----:B------:R-:W-:Y:S04]  /*60b0*/  STL [R1+0x25c], R64 ;  /* 0x00025c4001007387 */ /* 0x000fe80000100800 */
[----:B0-----:R-:W2:Y:S04]  /*60c0*/  LDL R34, [R1+0x3fc] ;  /* 0x0003fc0001227983 */ /* 0x001ea80000100800 */
[----:B------:R0:W-:Y:S04]  /*60d0*/  STL [R1+0x244], R32 ;  /* 0x0002442001007387 */ /* 0x0001e80000100800 */
[----:B-1----:R-:W3:Y:S04]  /*60e0*/  LDL R30, [R1+0x338] ;  /* 0x00033800011e7983 */ /* 0x002ee80000100800 */
[----:B------:R-:W-:Y:S04]  /*60f0*/  STL [R1+0x264], R68 ;  /* 0x0002644401007387 */ /* 0x000fe80000100800 */
[----:B0-----:R-:W3:Y:S04]  /*6100*/  LDL R32, [R1+0x2cc] ;  /* 0x0002cc0001207983 */ /* 0x001ee80000100800 */
[----:B------:R-:W-:Y:S04]  /*6110*/  STL [R1+0x270], R52 ;  /* 0x0002703401007387 */ /* 0x000fe80000100800 */
[----:B------:R0:W-:Y:S04]  /*6120*/  STL [R1+0x274], R38 ;  /* 0x0002742601007387 */ /* 0x0001e80000100800 */
[----:B------:R1:W-:Y:S04]  /*6130*/  STL [R1+0x284], R36 ;  /* 0x0002842401007387 */ /* 0x0003e80000100800 */
[----:B------:R-:W-:Y:S04]  /*6140*/  STL [R1+0x290], R42 ;  /* 0x0002902a01007387 */ /* 0x000fe80000100800 */
[----:B0-----:R-:W3:Y:S04]  /*6150*/  LDL R38, [R1+0x31c] ;  /* 0x00031c0001267983 */ /* 0x001ee80000100800 */
[----:B-1----:R-:W3:Y:S04]  /*6160*/  LDL R36, [R1+0x38c] ;  /* 0x00038c0001247983 */ /* 0x002ee80000100800 */
[----:B------:R-:W3:Y:S04]  /*6170*/  LDL R68, [R1+0x3c0] ;  /* 0x0003c00001447983 */ /* 0x000ee80000100800 */
[----:B------:R-:W3:Y:S04]  /*6180*/  LDL R64, [R1+0x3d4] ;  /* 0x0003d40001407983 */ /* 0x000ee80000100800 */
[----:B------:R-:W3:Y:S04]  /*6190*/  LDL R60, [R1+0x3e8] ;  /* 0x0003e800013c7983 */ /* 0x000ee80000100800 */
[----:B------:R0:W-:Y:S04]  /*61a0*/  STL [R1+0x248], R40 ;  /* 0x0002482801007387 */ /* 0x0001e80000100800 */
[----:B------:R1:W-:Y:S04]  /*61b0*/  STL [R1+0x28c], R46 ;  /* 0x00028c2e01007387 */ /* 0x0003e80000100800 */
[----:B------:R-:W3:Y:S04]  /*61c0*/  LDL R52, [R1+0x40c] ;  /* 0x00040c0001347983 */ /* 0x000ee80000100800 */
[----:B0-----:R-:W3:Y:S04]  /*61d0*/  LDL R40, [R1+0x2b4] ;  /* 0x0002b40001287983 */ /* 0x001ee80000100800 */
[----:B------:R-:W3:Y:S04]  /*61e0*/  LDL R49, [R1+0x41c] ;  /* 0x00041c0001317983 */ /* 0x000ee80000100800 */
[----:B------:R-:W3:Y:S04]  /*61f0*/  LDL R47, [R1+0x424] ;  /* 0x00042400012f7983 */ /* 0x000ee80000100800 */
[----:B-1----:R-:W3:Y:S04]  /*6200*/  LDL R46, [R1+0x428] ;  /* 0x00042800012e7983 */ /* 0x002ee80000100800 */
[----:B------:R-:W3:Y:S04]  /*6210*/  LDL R43, [R1+0x430] ;  /* 0x00043000012b7983 */ /* 0x000ee80000100800 */
[----:B------:R0:W-:Y:S04]  /*6220*/  STL [R1+0x27c], R50 ;  /* 0x00027c3201007387 */ /* 0x0001e80000100800 */
[----:B------:R-:W3:Y:S04]  /*6230*/  LDL R42, [R1+0x438] ;  /* 0x00043800012a7983 */ /* 0x000ee80000100800 */
[----:B------:R-:W3:Y:S04]  /*6240*/  LDL R41, [R1+0x43c] ;  /* 0x00043c0001297983 */ /* 0x000ee80000100800 */
[----:B------:R1:W-:Y:S04]  /*6250*/  STL [R1+0x280], R48 ;  /* 0x0002803001007387 */ /* 0x0003e80000100800 */
[----:B0-----:R-:W3:Y:S04]  /*6260*/  LDL R50, [R1+0x414] ;  /* 0x0004140001327983 */ /* 0x001ee80000100800 */
[----:B------:R0:W-:Y:S04]  /*6270*/  STL [R1+0x260], R66 ;  /* 0x0002604201007387 */ /* 0x0001e80000100800 */
[----:B------:R0:W-:Y:S04]  /*6280*/  STL [R1+0x26c], R54 ;  /* 0x00026c3601007387 */ /* 0x0001e80000100800 */
[----:B-1----:R-:W3:Y:S04]  /*6290*/  LDL R48, [R1+0x420] ;  /* 0x0004200001307983 */ /* 0x002ee80000100800 */
[----:B0-----:R-:W3:Y:S04]  /*62a0*/  LDL R66, [R1+0x3cc] ;  /* 0x0003cc0001427983 */ /* 0x001ee80000100800 */
[----:B------:R-:W3:Y:S04]  /*62b0*/  LDL R54, [R1+0x404] ;  /* 0x0004040001367983 */ /* 0x000ee80000100800 */
[----:B------:R0:W-:Y:S04]  /*62c0*/  STL [R1+0x240], R26 ;  /* 0x0002401a01007387 */ /* 0x0001e80000100800 */
[----:B0-----:R-:W3:Y:S04]  /*62d0*/  LDL R26, [R1+0x2a0] ;  /* 0x0002a000011a7983 */ /* 0x001ee80000100800 */
[----:B------:R-:W0:Y:S02]  /*62e0*/  SHFL.BFLY PT, R8, R13, 0x2, 0x1f ;  /* 0x0c401f000d087f89 */ /* 0x000e2400000e0000 */
[----:B0-----:R-:W-:-:S05]  /*62f0*/  FMNMX.FTZ R8, R8, R13, !PT ;  /* 0x0000000d08087209 */ /* 0x001fca0007810000 */
[----:B------:R-:W0:Y:S01]  /*6300*/  SHFL.BFLY PT, R9, R8, 0x1, 0x1f ;  /* 0x0c201f0008097f89 */ /* 0x000e2200000e0000 */
[----:B------:R0:W-:Y:S01]  /*6310*/  BAR.SYNC.DEFER_BLOCKING R6, 0x100 ;  /* 0x000400060000751d */ /* 0x0001e20000010000 */
[----:B----4-:R-:W-:Y:S01]  /*6320*/  FMUL.FTZ R10, R15, R122 ;  /* 0x0000007a0f0a7220 */ /* 0x010fe20000410000 */
[----:B------:R-:W-:-:S04]  /*6330*/  FSETP.NEU.FTZ.AND P0, PT, R122, -INF , PT ;  /* 0xff8000007a00780b */ /* 0x000fc80003f1d000 */
[----:B------:R-:W-:Y:S01]  /*6340*/  STL [R1+0x24c], R56 ;  /* 0x00024c3801007387 */ /* 0x000fe20000100800 */
[----:B------:R-:W-:-:S03]  /*6350*/  FSEL R11, R10, RZ, P0 ;  /* 0x000000ff0a0b7208 */ /* 0x000fc60000000000 */
[----:B------:R-:W-:Y:S01]  /*6360*/  STL [R1+0x250], R58 ;  /* 0x0002503a01007387 */ /* 0x000fe20000100800 */
[----:B0-----:R-:W-:-:S03]  /*6370*/  FMNMX.FTZ R6, R8, R9, !PT ;  /* 0x0000000908067209 */ /* 0x001fc60007810000 */
[----:B------:R-:W-:Y:S01]  /*6380*/  STL [R1+0x258], R62 ;  /* 0x0002583e01007387 */ /* 0x000fe20000100800 */
[C---:B------:R-:W-:Y:S01]  /*6390*/  FSETP.NEU.FTZ.AND P0, PT, R6.reuse, -INF , PT ;  /* 0xff8000000600780b */ /* 0x040fe20003f1d000 */
[-C--:B------:R-:W-:Y:S01]  /*63a0*/  FMUL.FTZ R8, R6, R15.reuse ;  /* 0x0000000f06087220 */ /* 0x080fe20000410000 */
[-CC-:B------:R-:W-:Y:S01]  /*63b0*/  FFMA.FTZ R10, R44, R15.reuse, -R11.reuse ;  /* 0x0000000f2c0a7223 */ /* 0x180fe2000001080b */
[-CC-:B------:R-:W-:Y:S01]  /*63c0*/  FFMA.FTZ R152, R152, R15.reuse, -R11.reuse ;  /* 0x0000000f98987223 */ /* 0x180fe2000001080b */
[-CC-:B------:R-:W-:Y:S01]  /*63d0*/  FFMA.FTZ R130, R130, R15.reuse, -R11.reuse ;  /* 0x0000000f82827223 */ /* 0x180fe2000001080b */
[-CC-:B------:R-:W-:Y:S01]  /*63e0*/  FFMA.FTZ R153, R92, R15.reuse, -R11.reuse ;  /* 0x0000000f5c997223 */ /* 0x180fe2000001080b */
[----:B------:R-:W-:Y:S01]  /*63f0*/  FSEL R29, R8, RZ, P0 ;  /* 0x000000ff081d7208 */ /* 0x000fe20000000000 */
        /* <DEDUP_REMOVED lines=18> */
[-C--:B------:R-:W-:Y:S01]  /*6520*/  FFMA.FTZ R9, R72, R15.reuse, -R11 ;  /* 0x0000000f48097223 */ /* 0x080fe2000001080b */
[----:B------:R-:W-:Y:S01]  /*6530*/  FFMA.FTZ R221, R14, R15, -R29 ;  /* 0x0000000f0edd7223 */ /* 0x000fe2000001081d */
[----:B------:R-:W-:-:S02]  /*6540*/  IMAD R44, R45, 0xc00, R24 ;  /* 0x00000c002d2c7824 */ /* 0x000fc400078e0218 */
[-C--:B------:R-:W-:Y:S01]  /*6550*/  FFMA.FTZ R11, R94, R15.reuse, -R11 ;  /* 0x0000000f5e0b7223 */ /* 0x080fe2000001080b */
        /* <DEDUP_REMOVED lines=22> */
[----:B------:R-:W4:Y:S01]  /*66c0*/  LDL R24, [R1+0x300] ;  /* 0x0003000001187983 */ /* 0x000f220000100800 */
[----:B------:R-:W-:-:S03]  /*66d0*/  FFMA.FTZ R15, R120, R15, -R29 ;  /* 0x0000000f780f7223 */ /* 0x000fc6000001081d */
[----:B------:R-:W4:Y:S04]  /*66e0*/  LDL R29, [R1+0x370] ;  /* 0x00037000011d7983 */ /* 0x000f280000100800 */
[----:B------:R-:W4:Y:S04]  /*66f0*/  LDL R45, [R1+0x42c] ;  /* 0x00042c00012d7983 */ /* 0x000f280000100800 */
[----:B------:R0:W-:Y:S04]  /*6700*/  STL [R1+0x268], R70 ;  /* 0x0002684601007387 */ /* 0x0001e80000100800 */
        /* <DEDUP_REMOVED lines=28> */
[----:B------:R-:W4:Y:S04]  /*68d0*/  LDL R58, [R1+0x3f0] ;  /* 0x0003f000013a7983 */ /* 0x000f280000100800 */
[----:B------:R-:W4:Y:S01]  /*68e0*/  LDL R56, [R1+0x3f8] ;  /* 0x0003f80001387983 */ /* 0x000f220000100800 */
[----:B------:R-:W-:Y:S08]  /*68f0*/  MUFU.EX2 R152, R152 ;  /* 0x0000009800987308 */ /* 0x000ff00000000800 */
[----:B------:R-:W0:Y:S08]  /*6900*/  MUFU.EX2 R130, R130 ;  /* 0x0000008200827308 */ /* 0x000e300000000800 */
[----:B------:R-:W1:Y:S08]  /*6910*/  MUFU.EX2 R153, R153 ;  /* 0x0000009900997308 */ /* 0x000e700000000800 */
[----:B------:R-:W3:Y:S01]  /*6920*/  MUFU.EX2 R135, R135 ;  /* 0x0000008700877308 */ /* 0x000ee20000000800 */
[----:B--2---:R0:W-:Y:S07]  /*6930*/  STL [R1+0x3fc], R34 ;  /* 0x0003fc2201007387 */ /* 0x0041ee0000100800 */
[----:B------:R-:W-:Y:S08]  /*6940*/  MUFU.EX2 R143, R143 ;  /* 0x0000008f008f7308 */ /* 0x000ff00000000800 */
[----:B------:R-:W2:Y:S01]  /*6950*/  MUFU.EX2 R142, R142 ;  /* 0x0000008e008e7308 */ /* 0x000ea20000000800 */
[----:B0-----:R-:W-:-:S07]  /*6960*/  FADD.FTZ R34, R152, R130 ;  /* 0x0000008298227221 */ /* 0x001fce0000010000 */
[----:B------:R-:W0:Y:S08]  /*6970*/  MUFU.EX2 R151, R151 ;  /* 0x0000009700977308 */ /* 0x000e300000000800 */
[----:B------:R-:W0:Y:S01]  /*6980*/  MUFU.EX2 R141, R141 ;  /* 0x0000008d008d7308 */ /* 0x000e220000000800 */
[----:B-1----:R-:W-:-:S07]  /*6990*/  FADD.FTZ R34, R153, R34 ;  /* 0x0000002299227221 */ /* 0x002fce0000010000 */
[----:B------:R-:W1:Y:S01]  /*69a0*/  MUFU.EX2 R150, R150 ;  /* 0x0000009600967308 */ /* 0x000e620000000800 */
[----:B---3--:R3:W-:Y:S07]  /*69b0*/  STL [R1+0x38c], R36 ;  /* 0x00038c2401007387 */ /* 0x0087ee0000100800 */
[----:B------:R-:W1:Y:S01]  /*69c0*/  MUFU.EX2 R140, R140 ;  /* 0x0000008c008c7308 */ /* 0x000e620000000800 */
[----:B---3--:R-:W-:-:S07]  /*69d0*/  FADD.FTZ R36, R135, R34 ;  /* 0x0000002287247221 */ /* 0x008fce0000010000 */
[----:B------:R-:W3:Y:S01]  /*69e0*/  MUFU.EX2 R149, R149 ;  /* 0x0000009500957308 */ /* 0x000ee20000000800 */
[----:B--2---:R-:W-:-:S07]  /*69f0*/  FADD.FTZ R34, R143, R142 ;  /* 0x0000008e8f227221 */ /* 0x004fce0000010000 */
[----:B------:R-:W2:Y:S01]  /*6a00*/  MUFU.EX2 R139, R139 ;  /* 0x0000008b008b7308 */ /* 0x000ea20000000800 */
[----:B------:R0:W-:Y:S07]  /*6a10*/  STL [R1+0x354], R37 ;  /* 0x0003542501007387 */ /* 0x0001ee0000100800 */
[----:B------:R-:W2:Y:S01]  /*6a20*/  MUFU.EX2 R148, R148 ;  /* 0x0000009400947308 */ /* 0x000ea20000000800 */
[----:B------:R1:W-:Y:S01]  /*6a30*/  STL [R1+0x3c4], R35 ;  /* 0x0003c42301007387 */ /* 0x0003e20000100800 */
[----:B0-----:R-:W-:-:S06]  /*6a40*/  FADD.FTZ R37, R151, R36 ;  /* 0x0000002497257221 */ /* 0x001fcc0000010000 */
[----:B------:R-:W0:Y:S01]  /*6a50*/  MUFU.EX2 R138, R138 ;  /* 0x0000008a008a7308 */ /* 0x000e220000000800 */
[----:B------:R3:W-:Y:S01]  /*6a60*/  STL [R1+0x3e0], R31 ;  /* 0x0003e01f01007387 */ /* 0x0007e20000100800 */
[----:B-1----:R-:W-:-:S03]  /*6a70*/  FADD.FTZ R35, R141, R34 ;  /* 0x000000228d237221 */ /* 0x002fc60000010000 */
[----:B------:R1:W-:Y:S03]  /*6a80*/  STL [R1+0x418], R27 ;  /* 0x0004181b01007387 */ /* 0x0003e60000100800 */
[----:B------:R-:W0:Y:S01]  /*6a90*/  MUFU.EX2 R147, R147 ;  /* 0x0000009300937308 */ /* 0x000e220000000800 */
[----:B------:R-:W-:Y:S01]  /*6aa0*/  FADD.FTZ R36, R150, R37 ;  /* 0x0000002596247221 */ /* 0x000fe20000010000 */
[----:B---3--:R-:W-:-:S06]  /*6ab0*/  IMAD.MOV.U32 R31, RZ, RZ, R25 ;  /* 0x000000ffff1f7224 */ /* 0x008fcc00078e0019 */
[----:B------:R-:W3:Y:S01]  /*6ac0*/  MUFU.EX2 R137, R137 ;  /* 0x0000008900897308 */ /* 0x000ee20000000800 */
[----:B-1----:R-:W-:Y:S01]  /*6ad0*/  IMAD.MOV.U32 R27, RZ, RZ, R25 ;  /* 0x000000ffff1b7224 */ /* 0x002fe200078e0019 */
[----:B------:R1:W-:Y:S01]  /*6ae0*/  STL [R1+0x3a8], R28 ;  /* 0x0003a81c01007387 */ /* 0x0003e20000100800 */
[----:B------:R-:W-:Y:S01]  /*6af0*/  FADD.FTZ R34, R140, R35 ;  /* 0x000000238c227221 */ /* 0x000fe20000010000 */
[----:B------:R-:W-:-:S04]  /*6b00*/  R2UR UR15, R31 ;  /* 0x000000001f0f72ca */ /* 0x000fc800000e0000 */
[----:B------:R-:W3:Y:S01]  /*6b10*/  MUFU.EX2 R146, R146 ;  /* 0x0000009200927308 */ /* 0x000ee20000000800 */
[----:B------:R2:W-:Y:S01]  /*6b20*/  STL [R1+0x2a0], R26 ;  /* 0x0002a01a01007387 */ /* 0x0005e20000100800 */
[----:B------:R-:W-:Y:S01]  /*6b30*/  R2UR UR11, R27 ;  /* 0x000000001b0b72ca */ /* 0x000fe200000e0000 */
[----:B-1----:R-:W-:-:S05]  /*6b40*/  VIADD R28, R44, 0x180 ;  /* 0x000001802c1c7836 */ /* 0x002fca0000000000 */
[----:B------:R-:W1:Y:S01]  /*6b50*/  MUFU.EX2 R132, R132 ;  /* 0x0000008400847308 */ /* 0x000e620000000800 */
[----:B------:R-:W-:Y:S01]  /*6b60*/  FADD.FTZ R31, R149, R36 ;  /* 0x00000024951f7221 */ /* 0x000fe20000010000 */
[----:B--2---:R-:W-:Y:S02]  /*6b70*/  VIADD R26, R44, 0x80 ;  /* 0x000000802c1a7836 */ /* 0x004fe40000000000 */
[----:B------:R-:W-:-:S04]  /*6b80*/  FADD.FTZ R27, R139, R34 ;  /* 0x000000228b1b7221 */ /* 0x000fc80000010000 */
[----:B------:R-:W2:Y:S01]  /*6b90*/  MUFU.EX2 R145, R145 ;  /* 0x0000009100917308 */ /* 0x000ea20000000800 */
[----:B------:R-:W-:Y:S01]  /*6ba0*/  R2UR UR18, R28 ;  /* 0x000000001c1272ca */ /* 0x000fe200000e0000 */
[----:B------:R-:W-:Y:S01]  /*6bb0*/  FADD.FTZ R28, R148, R31 ;  /* 0x0000001f941c7221 */ /* 0x000fe20000010000 */
[----:B------:R-:W-:-:S05]  /*6bc0*/  R2UR UR10, R26 ;  /* 0x000000001a0a72ca */ /* 0x000fca00000e0000 */
[----:B------:R-:W2:Y:S01]  /*6bd0*/  MUFU.EX2 R136, R136 ;  /* 0x0000008800887308 */ /* 0x000ea20000000800 */
[----:B0-----:R-:W-:Y:S01]  /*6be0*/  FADD.FTZ R26, R138, R27 ;  /* 0x0000001b8a1a7221 */ /* 0x001fe20000010000 */
[----:B------:R0:W-:Y:S01]  /*6bf0*/  STL [R1+0x434], R33 ;  /* 0x0004342101007387 */ /* 0x0001e20000100800 */
[----:B------:R-:W-:Y:S01]  /*6c00*/  R2UR UR23, R25 ;  /* 0x00000000191772ca */ /* 0x000fe200000e0000 */
[----:B------:R-:W-:-:S04]  /*6c10*/  FADD.FTZ R27, R147, R28 ;  /* 0x0000001c931b7221 */ /* 0x000fc80000010000 */
[----:B------:R-:W2:Y:S01]  /*6c20*/  MUFU.EX2 R133, R133 ;  /* 0x0000008500857308 */ /* 0x000ea20000000800 */
[----:B0-----:R-:W-:Y:S01]  /*6c30*/  IMAD.MOV.U32 R33, RZ, RZ, R25 ;  /* 0x000000ffff217224 */ /* 0x001fe200078e0019 */
[----:B----4-:R0:W-:Y:S06]  /*6c40*/  STL [R1+0x300], R24 ;  /* 0x0003001801007387 */ /* 0x0101ec0000100800 */
[----:B------:R-:W4:Y:S01]  /*6c50*/  MUFU.EX2 R134, R134 ;  /* 0x0000008600867308 */ /* 0x000f220000000800 */
[----:B------:R3:W-:Y:S04]  /*6c60*/  STL [R1+0x370], R29 ;  /* 0x0003701d01007387 */ /* 0x0007e80000100800 */
[----:B------:R1:W-:Y:S01]  /*6c70*/  STL [R1+0x42c], R45 ;  /* 0x00042c2d01007387 */ /* 0x0003e20000100800 */
[----:B0-----:R-:W-:-:S02]  /*6c80*/  VIADD R24, R44, 0x200 ;  /* 0x000002002c187836 */ /* 0x001fc40000000000 */
[----:B---3--:R-:W-:-:S03]  /*6c90*/  IMAD.MOV.U32 R29, RZ, RZ, R25 ;  /* 0x000000ffff1d7224 */ /* 0x008fc600078e0019 */
[----:B------:R-:W-:Y:S01]  /*6ca0*/  R2UR UR22, R24 ;  /* 0x00000000181672ca */ /* 0x000fe200000e0000 */
[----:B-1----:R-:W-:Y:S02]  /*6cb0*/  IMAD.MOV.U32 R45, RZ, RZ, R25 ;  /* 0x000000ffff2d7224 */ /* 0x002fe400078e0019 */
[----:B------:R-:W-:Y:S01]  /*6cc0*/  FADD.FTZ R25, R137, R26 ;  /* 0x0000001a89197221 */ /* 0x000fe20000010000 */
[----:B------:R-:W-:Y:S01]  /*6cd0*/  FADD.FTZ R24, R146, R27 ;  /* 0x0000001b92187221 */ /* 0x000fe20000010000 */
[----:B------:R-:W0:Y:S02]  /*6ce0*/  MUFU.EX2 R144, R144 ;  /* 0x0000009000907308 */ /* 0x000e240000000800 */
[----:B------:R-:W-:Y:S01]  /*6cf0*/  FADD.FTZ R25, R132, R25 ;  /* 0x0000001984197221 */ /* 0x000fe20000010000 */
[----:B--2---:R-:W-:-:S05]  /*6d00*/  FADD.FTZ R27, R145, R24 ;  /* 0x00000018911b7221 */ /* 0x004fca0000010000 */
[----:B------:R-:W1:Y:S01]  /*6d10*/  MUFU.EX2 R131, R131 ;  /* 0x0000008300837308 */ /* 0x000e620000000800 */
[----:B------:R-:W-:Y:S01]  /*6d20*/  FADD.FTZ R24, R136, R25 ;  /* 0x0000001988187221 */ /* 0x000fe20000010000 */
[----:B------:R2:W-:Y:S03]  /*6d30*/  STL [R1+0x2cc], R32 ;  /* 0x0002cc2001007387 */ /* 0x0005e60000100800 */
[----:B------:R-:W-:Y:S01]  /*6d40*/  FADD.FTZ R25, R133, R24 ;  /* 0x0000001885197221 */ /* 0x000fe20000010000 */
[----:B------:R3:W-:Y:S01]  /*6d50*/  STL [R1+0x338], R30 ;  /* 0x0003381e01007387 */ /* 0x0007e20000100800 */
[----:B------:R-:W-:Y:S02]  /*6d60*/  R2UR UR6, R44 ;  /* 0x000000002c0672ca */ /* 0x000fe400000e0000 */
[----:B------:R-:W-:Y:S01]  /*6d70*/  R2UR UR7, R45 ;  /* 0x000000002d0772ca */ /* 0x000fe200000e0000 */
[----:B----4-:R-:W-:Y:S01]  /*6d80*/  FADD.FTZ R24, R134, R25 ;  /* 0x0000001986187221 */ /* 0x010fe20000010000 */
[----:B------:R-:W-:Y:S01]  /*6d90*/  F2FP.BF16.F32.PACK_AB R154, R135, R153 ;  /* 0x00000099879a723e */ /* 0x000fe200000010ff */
[----:B--2---:R-:W-:Y:S01]  /*6da0*/  VIADD R32, R44, 0x280 ;  /* 0x000002802c207836 */ /* 0x004fe20000000000 */
[----:B------:R-:W-:Y:S01]  /*6db0*/  F2FP.BF16.F32.PACK_AB R152, R130, R152 ;  /* 0x000000988298723e */ /* 0x000fe200000010ff */
[----:B---3--:R-:W-:Y:S01]  /*6dc0*/  VIADD R30, R44, 0x100 ;  /* 0x000001002c1e7836 */ /* 0x008fe20000000000 */
[----:B------:R-:W-:-:S02]  /*6dd0*/  F2FP.BF16.F32.PACK_AB R153, R142, R143 ;  /* 0x0000008f8e99723e */ /* 0x000fc400000010ff */
[----:B------:R-:W-:Y:S01]  /*6de0*/  F2FP.BF16.F32.PACK_AB R155, R140, R141 ;  /* 0x0000008d8c9b723e */ /* 0x000fe200000010ff */
[----:B------:R-:W-:Y:S01]  /*6df0*/  STL [R1+0x2a4], R129 ;  /* 0x0002a48101007387 */ /* 0x000fe20000100800 */
[----:B------:R-:W-:Y:S01]  /*6e00*/  R2UR UR14, R30 ;  /* 0x000000001e0e72ca */ /* 0x000fe200000e0000 */
[----:B0-----:R-:W-:Y:S01]  /*6e10*/  FADD.FTZ R222, R144, R27 ;  /* 0x0000001b90de7221 */ /* 0x001fe20000010000 */
[----:B------:R-:W-:Y:S01]  /*6e20*/  R2UR UR19, R29 ;  /* 0x000000001d1372ca */ /* 0x000fe200000e0000 */
[----:B------:R-:W-:Y:S01]  /*6e30*/  STL [R1+0x2a8], R128 ;  /* 0x0002a88001007387 */ /* 0x000fe20000100800 */
[----:B------:R-:W-:Y:S01]  /*6e40*/  R2UR UR26, R32 ;  /* 0x00000000201a72ca */ /* 0x000fe200000e0000 */
[----:B-1----:R-:W-:Y:S01]  /*6e50*/  FADD.FTZ R223, R131, R24 ;  /* 0x0000001883df7221 */ /* 0x002fe20000010000 */
[----:B------:R-:W-:Y:S01]  /*6e60*/  R2UR UR27, R33 ;  /* 0x00000000211b72ca */ /* 0x000fe200000e0000 */
[----:B------:R-:W-:Y:S01]  /*6e70*/  STL [R1+0x2ac], R127 ;  /* 0x0002ac7f01007387 */ /* 0x000fe20000100800 */
[----:B------:R-:W-:-:S02]  /*6e80*/  F2FP.BF16.F32.PACK_AB R156, R150, R151 ;  /* 0x00000097969c723e */ /* 0x000fc400000010ff */
[----:B------:R-:W-:Y:S01]  /*6e90*/  F2FP.BF16.F32.PACK_AB R158, R148, R149 ;  /* 0x00000095949e723e */ /* 0x000fe200000010ff */
[----:B------:R-:W-:Y:S01]  /*6ea0*/  STL [R1+0x2b0], R126 ;  /* 0x0002b07e01007387 */ /* 0x000fe20000100800 */
[----:B------:R-:W-:Y:S02]  /*6eb0*/  F2FP.BF16.F32.PACK_AB R160, R146, R147 ;  /* 0x0000009392a0723e */ /* 0x000fe400000010ff */
[----:B------:R-:W-:Y:S01]  /*6ec0*/  F2FP.BF16.F32.PACK_AB R162, R144, R145 ;  /* 0x0000009190a2723e */ /* 0x000fe200000010ff */
[----:B------:R-:W-:Y:S01]  /*6ed0*/  STL [R1+0x2b4], R40 ;  /* 0x0002b42801007387 */ /* 0x000fe20000100800 */
[----:B------:R-:W-:Y:S02]  /*6ee0*/  F2FP.BF16.F32.PACK_AB R157, R138, R139 ;  /* 0x0000008b8a9d723e */ /* 0x000fe400000010ff */
[----:B------:R-:W-:Y:S01]  /*6ef0*/  F2FP.BF16.F32.PACK_AB R159, R132, R137 ;  /* 0x00000089849f723e */ /* 0x000fe200000010ff */
[----:B------:R-:W-:Y:S01]  /*6f00*/  STL [R1+0x2b8], R125 ;  /* 0x0002b87d01007387 */ /* 0x000fe20000100800 */
[----:B------:R-:W-:-:S02]  /*6f10*/  F2FP.BF16.F32.PACK_AB R161, R133, R136 ;  /* 0x0000008885a1723e */ /* 0x000fc400000010ff */
[----:B------:R-:W-:Y:S01]  /*6f20*/  F2FP.BF16.F32.PACK_AB R163, R131, R134 ;  /* 0x0000008683a3723e */ /* 0x000fe200000010ff */
        /* <DEDUP_REMOVED lines=83> */
[----:B------:R0:W-:Y:S02]  /*7460*/  STL [R1+0x43c], R41 ;  /* 0x00043c2901007387 */ /* 0x0001e40000100800 */
[----:B0-----:R-:W-:-:S06]  /*7470*/  WARPGROUP.ARRIVE ;  /* 0x00000000000079c5 */ /* 0x001fcc0000000000 */
[----:B------:R-:W-:Y:S03]  /*7480*/  HGMMA.64x256x16.F32.BF16 R24, R152, gdesc[UR4].tnspB, RZ, !UPT, gsb0 ;  /* 0x43e0000498187df0 */ /* 0x000fe6000c0018ff */
        /* <DEDUP_REMOVED lines=36> */
[----:B------:R-:W-:Y:S08]  /*76d0*/  MUFU.EX2 R153, R175 ;  /* 0x000000af00997308 */ /* 0x000ff00000000800 */
[----:B------:R-:W-:Y:S08]  /*76e0*/  MUFU.EX2 R172, R172 ;  /* 0x000000ac00ac7308 */ /* 0x000ff00000000800 */
[----:B------:R-:W-:Y:S08]  /*76f0*/  MUFU.EX2 R220, R220 ;  /* 0x000000dc00dc7308 */ /* 0x000ff00000000800 */
[----:B------:R-:W-:Y:S08]  /*7700*/  MUFU.EX2 R173, R173 ;  /* 0x000000ad00ad7308 */ /* 0x000ff00000000800 */
[----:B------:R-:W0:Y:S08]  /*7710*/  MUFU.EX2 R174, R174 ;  /* 0x000000ae00ae7308 */ /* 0x000e300000000800 */
[----:B------:R-:W-:Y:S08]  /*7720*/  MUFU.EX2 R221, R221 ;  /* 0x000000dd00dd7308 */ /* 0x000ff00000000800 */
[----:B------:R-:W1:Y:S01]  /*7730*/  MUFU.EX2 R170, R170 ;  /* 0x000000aa00aa7308 */ /* 0x000e620000000800 */
[----:B0-----:R-:W-:-:S02]  /*7740*/  F2FP.BF16.F32.PACK_AB R154, R174, R173 ;  /* 0x000000adae9a723e */ /* 0x001fc400000010ff */
[----:B-1----:R-:W-:Y:S01]  /*7750*/  F2FP.BF16.F32.PACK_AB R155, R170, R221 ;  /* 0x000000ddaa9b723e */ /* 0x002fe200000010ff */
        /* <DEDUP_REMOVED lines=36> */
[----:B------:R-:W-:Y:S01]  /*79a0*/  FADD.FTZ R157, R153, R223 ;  /* 0x000000df999d7221 */ /* 0x000fe20000010000 */
[----:B------:R-:W-:Y:S02]  /*79b0*/  F2FP.BF16.F32.PACK_AB R152, R172, R152 ;  /* 0x00000098ac98723e */ /* 0x000fe400000010ff */
[----:B------:R-:W-:Y:S01]  /*79c0*/  F2FP.BF16.F32.PACK_AB R153, R220, R153 ;  /* 0x00000099dc99723e */ /* 0x000fe200000010ff */
[----:B------:R-:W-:Y:S01]  /*79d0*/  MUFU.EX2 R165, R165 ;  /* 0x000000a500a57308 */ /* 0x000fe20000000800 */
[----:B------:R-:W-:Y:S01]  /*79e0*/  FADD.FTZ R156, R172, R156 ;  /* 0x0000009cac9c7221 */ /* 0x000fe20000010000 */
[----:B------:R-:W-:-:S06]  /*79f0*/  FADD.FTZ R157, R220, R157 ;  /* 0x0000009ddc9d7221 */ /* 0x000fcc0000010000 */
[----:B------:R-:W-:Y:S08]  /*7a00*/  MUFU.EX2 R21, R21 ;  /* 0x0000001500157308 */ /* 0x000ff00000000800 */
[----:B------:R-:W-:Y:S08]  /*7a10*/  MUFU.EX2 R168, R168 ;  /* 0x000000a800a87308 */ /* 0x000ff00000000800 */
[----:B------:R-:W0:Y:S08]  /*7a20*/  MUFU.EX2 R164, R164 ;  /* 0x000000a400a47308 */ /* 0x000e300000000800 */
[----:B------:R-:W-:Y:S08]  /*7a30*/  MUFU.EX2 R169, R169 ;  /* 0x000000a900a97308 */ /* 0x000ff00000000800 */
[----:B------:R-:W1:Y:S01]  /*7a40*/  MUFU.EX2 R20, R20 ;  /* 0x0000001400147308 */ /* 0x000e620000000800 */
        /* <DEDUP_REMOVED lines=47> */
[----:B------:R-:W-:-:S07]  /*7d40*/  WARPGROUP.DEPBAR.LE gsb0, 0x0 ;  /* 0x00008000000079c5 */ /* 0x000fce0000010000 */
[----:B------:R-:W2:Y:S08]  /*7d50*/  MUFU.EX2 R152, R166 ;  /* 0x000000a600987308 */ /* 0x000eb00000000800 */
[----:B------:R-:W3:Y:S01]  /*7d60*/  MUFU.EX2 R153, R167 ;  /* 0x000000a700997308 */ /* 0x000ee20000000800 */
[----:B0-----:R-:W-:Y:S02]  /*7d70*/  F2FP.BF16.F32.PACK_AB R154, R164, R21 ;  /* 0x00000015a49a723e */ /* 0x001fe400000010ff */
[----:B-1----:R-:W-:Y:S01]  /*7d80*/  F2FP.BF16.F32.PACK_AB R155, R20, R169 ;  /* 0x000000a9149b723e */ /* 0x002fe200000010ff */
[----:B------:R-:W-:Y:S01]  /*7d90*/  STL.128 [R1+0x240], R24 ;  /* 0x0002401801007387 */ /* 0x000fe20000100c00 */
[----:B--2---:R-:W-:Y:S01]  /*7da0*/  FADD.FTZ R156, R152, R156 ;  /* 0x0000009c989c7221 */ /* 0x004fe20000010000 */
[----:B------:R-:W-:-:S02]  /*7db0*/  F2FP.BF16.F32.PACK_AB R152, R165, R152 ;  /* 0x00000098a598723e */ /* 0x000fc400000010ff */
[----:B------:R-:W-:Y:S01]  /*7dc0*/  STL.128 [R1+0x250], R28 ;  /* 0x0002501c01007387 */ /* 0x000fe20000100c00 */
[----:B---3--:R-:W-:Y:S01]  /*7dd0*/  FADD.FTZ R157, R153, R157 ;  /* 0x0000009d999d7221 */ /* 0x008fe20000010000 */
[----:B------:R-:W-:Y:S02]  /*7de0*/  F2FP.BF16.F32.PACK_AB R153, R168, R153 ;  /* 0x00000099a899723e */ /* 0x000fe400000010ff */
        /* <DEDUP_REMOVED lines=39> */
[----:B------:R-:W-:-:S04]  /*8060*/  FADD.FTZ R20, R8, R156 ;  /* 0x0000009c08147221 */ /* 0x000fc80000010000 */
[C---:B------:R-:W-:Y:S01]  /*8070*/  FADD.FTZ R20, R9.reuse, R20 ;  /* 0x0000001409147221 */ /* 0x040fe20000010000 */
[----:B------:R-:W-:Y:S02]  /*8080*/  WARPGROUP.DEPBAR.LE gsb0, 0x0 ;  /* 0x00008000000079c5 */ /* 0x000fe40000010000 */
[----:B------:R-:W-:Y:S02]  /*8090*/  F2FP.BF16.F32.PACK_AB R152, R9, R8 ;  /* 0x000000080998723e */ /* 0x000fe400000010ff */
[----:B------:R-:W-:Y:S02]  /*80a0*/  F2FP.BF16.F32.PACK_AB R153, R13, R12 ;  /* 0x0000000c0d99723e */ /* 0x000fe400000010ff */
        /* <DEDUP_REMOVED lines=33> */
[----:B------:R0:W-:Y:S01]  /*82c0*/  STL.128 [R1+0x430], R148 ;  /* 0x0004309401007387 */ /* 0x0001e20000100c00 */
[----:B------:R-:W-:-:S03]  /*82d0*/  FADD.FTZ R8, R13, R21 ;  /* 0x000000150d087221 */ /* 0x000fc60000010000 */
[----:B------:R1:W5:Y:S01]  /*82e0*/  LDL R9, [R1+0x1f0] ;  /* 0x0001f00001097983 */ /* 0x0003620000100800 */
[----:B0-----:R-:W-:-:S06]  /*82f0*/  WARPGROUP.ARRIVE ;  /* 0x00000000000079c5 */ /* 0x001fcc0000000000 */
[----:B------:R-:W-:Y:S03]  /*8300*/  HGMMA.64x256x16.F32.BF16 R24, R152, gdesc[UR24].tnspB, R24, gsb0 ;  /* 0x43e0001898187df0 */ /* 0x000fe60008001818 */
[----:B------:R-:W-:Y:S02]  /*8310*/  WARPGROUP.DEPBAR.LE gsb0, 0x0 ;  /* 0x00008000000079c5 */ /* 0x000fe40000010000 */
        /* <DEDUP_REMOVED lines=32> */
[----:B------:R-:W4:Y:S04]  /*8520*/  LDL R12, [R1+0x240] ;  /* 0x00024000010c7983 */ /* 0x000f280000100800 */
[----:B------:R-:W4:Y:S04]  /*8530*/  LDL R13, [R1+0x244] ;  /* 0x00024400010d7983 */ /* 0x000f280000100800 */
[----:B------:R-:W4:Y:S04]  /*8540*/  LDL R21, [R1+0x248] ;  /* 0x0002480001157983 */ /* 0x000f280000100800 */
[----:B0-----:R-:W4:Y:S04]  /*8550*/  LDL R24, [R1+0x24c] ;  /* 0x00024c0001187983 */ /* 0x001f280000100800 */
[----:B------:R-:W4:Y:S04]  /*8560*/  LDL R25, [R1+0x250] ;  /* 0x0002500001197983 */ /* 0x000f280000100800 */
[----:B------:R-:W4:Y:S04]  /*8570*/  LDL R26, [R1+0x254] ;  /* 0x00025400011a7983 */ /* 0x000f280000100800 */
[----:B------:R-:W4:Y:S04]  /*8580*/  LDL R27, [R1+0x258] ;  /* 0x00025800011b7983 */ /* 0x000f280000100800 */
[----:B--2---:R-:W2:Y:S04]  /*8590*/  LDL R28, [R1+0x25c] ;  /* 0x00025c00011c7983 */ /* 0x004ea80000100800 */
[----:B------:R-:W2:Y:S04]  /*85a0*/  LDL R29, [R1+0x260] ;  /* 0x00026000011d7983 */ /* 0x000ea80000100800 */
[----:B------:R-:W2:Y:S04]  /*85b0*/  LDL R30, [R1+0x264] ;  /* 0x00026400011e7983 */ /* 0x000ea80000100800 */
[----:B------:R-:W2:Y:S04]  /*85c0*/  LDL R31, [R1+0x268] ;  /* 0x00026800011f7983 */ /* 0x000ea80000100800 */
[----:B---3--:R-:W3:Y:S04]  /*85d0*/  LDL R32, [R1+0x26c] ;  /* 0x00026c0001207983 */ /* 0x008ee80000100800 */
[----:B------:R-:W3:Y:S04]  /*85e0*/  LDL R33, [R1+0x270] ;  /* 0x0002700001217983 */ /* 0x000ee80000100800 */
[----:B------:R-:W3:Y:S04]  /*85f0*/  LDL R34, [R1+0x274] ;  /* 0x0002740001227983 */ /* 0x000ee80000100800 */
[----:B------:R-:W3:Y:S04]  /*8600*/  LDL R35, [R1+0x278] ;  /* 0x0002780001237983 */ /* 0x000ee80000100800 */
[----:B----4-:R-:W4:Y:S04]  /*8610*/  LDL R36, [R1+0x27c] ;  /* 0x00027c0001247983 */ /* 0x010f280000100800 */
[----:B------:R-:W4:Y:S04]  /*8620*/  LDL R37, [R1+0x280] ;  /* 0x0002800001257983 */ /* 0x000f280000100800 */
[----:B------:R-:W4:Y:S04]  /*8630*/  LDL R38, [R1+0x284] ;  /* 0x0002840001267983 */ /* 0x000f280000100800 */
[----:B------:R-:W4:Y:S04]  /*8640*/  LDL R39, [R1+0x288] ;  /* 0x0002880001277983 */ /* 0x000f280000100800 */
        /* <DEDUP_REMOVED lines=109> */
[----:B------:R-:W4:Y:S01]  /*8d20*/  LDL R149, [R1+0x28] ;  /* 0x0000280001957983 */ /* 0x000f220000100800 */
[----:B------:R-:W-:Y:S01]  /*8d30*/  FADD.FTZ R20, R10, R20 ;  /* 0x000000140a147221 */ /* 0x000fe20000010000 */
[----:B------:R-:W-:-:S02]  /*8d40*/  FADD.FTZ R8, R14, R8 ;  /* 0x000000080e087221 */ /* 0x000fc40000010000 */
[----:B------:R0:W-:Y:S01]  /*8d50*/  STL [R1+0x68], RZ ;  /* 0x000068ff01007387 */ /* 0x0001e20000100800 */
[----:B------:R-:W-:Y:S01]  /*8d60*/  FADD.FTZ R14, R11, R20 ;  /* 0x000000140b0e7221 */ /* 0x000fe20000010000 */
[----:B------:R-:W-:Y:S02]  /*8d70*/  FADD.FTZ R15, R15, R8 ;  /* 0x000000080f0f7221 */ /* 0x000fe40000010000 */
        /* <DEDUP_REMOVED lines=18> */
[----:B------:R0:W-:Y:S04]  /*8ea0*/  STL [R1+0x268], R31 ;  /* 0x0002681f01007387 */ /* 0x0001e80000100800 */
[----:B---3--:R0:W-:Y:S04]  /*8eb0*/  STL [R1+0x26c], R32 ;  /* 0x00026c2001007387 */ /* 0x0081e80000100800 */
        /* <DEDUP_REMOVED lines=121> */
.L_x_3475:
[----:B------:R-:W-:Y:S05]  /*9650*/  BSYNC B0 ;  /* 0x0000000000007941 */ /* 0x000fea0003800000 */
.L_x_3474:
        /* <DEDUP_REMOVED lines=31> */
.L_x_3478:
[----:B------:R-:W-:-:S13]  /*9850*/  ISETP.NE.AND P0, PT, R3, 0x1, PT ;  /* 0x000000010300780c */ /* 0x000fda0003f05270 */
[----:B------:R-:W-:-:S05]  /*9860*/  @P0 IMAD.HI.U32 R4, R6, R4, RZ ;  /* 0x0000000406040227 */ /* 0x000fca00078e00ff */
[----:B------:R-:W-:-:S07]  /*9870*/  @P0 SHF.R.U32.HI R6, RZ, R5, R4 ;  /* 0x00000005ff060219 */ /* 0x000fce0000011604 */
.L_x_3479:
[----:B------:R-:W-:Y:S05]  /*9880*/  BSYNC B0 ;  /* 0x0000000000007941 */ /* 0x000fea0003800000 */
.L_x_3477:
[----:B------:R-:W-:-:S05]  /*9890*/  IMAD R3, R6, R3, R3 ;  /* 0x0000000306037224 */ /* 0x000fca00078e0203 */
[----:B------:R-:W-:-:S07]  /*98a0*/  VIMNMX R2, R2, R3, PT ;  /* 0x0000000302027248 */ /* 0x000fce0003fe0100 */
.L_x_3476:
        /* <DEDUP_REMOVED lines=8> */
.L_x_3483:
[C---:B------:R-:W-:Y:S01]  /*9930*/  IADD3 R2, P0, R16.reuse, 0x50, RZ ;  /* 0x0000005010027810 */ /* 0x040fe20007f1e0ff */
[C---:B------:R-:W-:Y:S01]  /*9940*/  VIADD R0, R16.reuse, 0x150 ;  /* 0x0000015010007836 */ /* 0x040fe20000000000 */
[----:B------:R-:W-:Y:S02]  /*9950*/  IADD3 R26, P1, R16, 0x11c, RZ ;  /* 0x0000011c101a7810 */ /* 0x000fe40007f3e0ff */
[----:B------:R-:W-:Y:S01]  /*9960*/  MOV R220, 0x99a0 ;  /* 0x000099a000dc7802 */ /* 0x000fe20000000f00 */
[--C-:B------:R-:W-:Y:S02]  /*9970*/  IMAD.X R3, RZ, RZ, R17.reuse, P0 ;  /* 0x000000ffff037224 */ /* 0x100fe400000e0611 */
[----:B------:R-:W-:-:S08]  /*9980*/  IMAD.X R27, RZ, RZ, R17, P1 ;  /* 0x000000ffff1b7224 */ /* 0x000fd000008e0611 */
[----:B------:R-:W-:Y:S05]  /*9990*/  CALL.REL.NOINC `($_ZN7cutlass13device_kernelIN5flash11enable_sm90INS1_16FlashAttnFwdSm90INS1_25CollectiveMainloopFwdSm90ILi2EN4cute5tupleIJNS5_1CILi1EEES8_S8_EEENS6_IJNS7_ILi128EEENS7_ILi96EEENS7_ILi64EEEEEELi256ENS_10bfloat16_tEfNS_4arch4Sm90ELb0ELb1ELb0ELb1ELb1ELb0ELb1ELb1ELb0ELb1ELb1ELb0EEENS1_21CollectiveEpilogueFwdINS6_IJSA_NS7_ILi256EEESB_EEES9_SE_SG_Li256ELb1ELb1ELb1ELb0EEENS1_36VarlenDynamicPersistentTileSchedulerILi128ELi96ELi256ELi128ELb1ELb1ELb1ELb1ELb0ELb1EEEEEEEEEvNT_6ParamsE$_ZZN5flash25CollectiveMainloopFwdSm90ILi2EN4cute5tupleIJNS1_1CILi1EEES4_S4_EEENS2_IJNS3_ILi128EEENS3_ILi96EEENS3_ILi64EEEEEELi256EN7cutlass10bfloat16_tEfNSA_4arch4Sm90ELb0ELb1ELb0ELb1ELb1ELb0ELb1ELb1ELb0ELb1ELb1ELb0EE3mmaINS_16FlashAttnFwdSm90ISE_NS_21CollectiveEpilogueFwdINS2_IJS6_NS3_ILi256EEES7_EEES5_SB_SD_Li256ELb1ELb1ELb1ELb0EEENS_36VarlenDynamicPersistentTileSchedulerILi128ELi96ELi256ELi128ELb1ELb1ELb1ELb1ELb0ELb1EEEE13SharedStorageENS1_6TensorINS1_11ArrayEngineIfLm128EEENS1_6LayoutINS2_IJNS2_IJNS3_ILi2EEEST_NS3_ILi32EEEEEES4_S4_EEENS2_IJNS2_IJS4_ST_NS3_ILi4EEEEEENS3_ILi0EEESZ_EEEEEEENS_7SoftmaxILi2ELi0EEEEEbRKNSE_6ParamsENSA_13PipelineAsyncILi2EEES19_RNSA_13PipelineStateILj2EEERT0_RT1_iRiRKNS_16SeqlenInfoQKNewKILb1ELb0EEENS2_IJiiiiEEERT_ENKUliT_T0_T1_E_clIZSF_ISO_S12_S14_EbS17_S19_S19_S1C_S1E_S1G_iS1H_S1L_S1M_S1O_EUlRS1P_iE1_NS3_ILb0EEENS3_ILb1EEEEEDaiS1P_S1Q_S1R_) ;  /* 0x0000025c00507944 */ /* 0x000fea0003c00000 */
[C---:B------:R-:W-:Y:S01]  /*99a0*/  ISETP.GT.AND P0, PT, R10.reuse, R11, PT ;  /* 0x0000000b0a00720c */ /* 0x040fe20003f04270 */
[----:B------:R-:W-:-:S12]  /*99b0*/  VIADD R10, R10, 0xffffffff ;  /* 0xffffffff0a0a7836 */ /* 0x000fd80000000000 */
[----:B------:R-:W-:Y:S05]  /*99c0*/  @P0 BRA `(.L_x_3483) ;  /* 0xfffffffc00d80947 */ /* 0x000fea000383ffff */
[----:B------:R-:W-:Y:S05]  /*99d0*/  BSYNC B0 ;  /* 0x0000000000007941 */ /* 0x000fea0003800000 */
.L_x_3482:
[----:B------:R-:W2:Y:S02]  /*99e0*/  LDL R0, [R1+0x50] ;  /* 0x0000500001007983 */ /* 0x000ea40000100800 */
[----:B--2---:R-:W-:-:S07]  /*99f0*/  IMAD.SHL.U32 R0, R0, 0x80, RZ ;  /* 0x0000008000007824 */ /* 0x004fce00078e00ff */
.L_x_3481:
[----:B------:R-:W-:Y:S05]  /*9a00*/  BSYNC B1 ;  /* 0x0000000000017941 */ /* 0x000fea0003800000 */
.L_x_3480:
        /* <DEDUP_REMOVED lines=26> */
.L_x_3486:
[----:B------:R-:W-:Y:S02]  /*9bb0*/  ULDC UR4, c[0x0][0xadc] ;  /* 0x0002b70000047ab9 */ /* 0x000fe40000000800 */
[----:B------:R-:W-:-:S05]  /*9bc0*/  IMAD.U32 R5, RZ, RZ, UR4 ;  /* 0x00000004ff057e24 */ /* 0x000fca000f8e00ff */
[----:B------:R-:W-:-:S13]  /*9bd0*/  ISETP.NE.AND P0, PT, R5, 0x1, PT ;  /* 0x000000010500780c */ /* 0x000fda0003f05270 */
[----:B------:R-:W0:Y:S02]  /*9be0*/  @P0 LDC.64 R6, c[0x0][0xae0] ;  /* 0x0002b800ff060b82 */ /* 0x000e240000000a00 */
[----:B0-----:R-:W-:-:S05]  /*9bf0*/  @P0 IMAD.HI.U32 R4, R0, R6, RZ ;  /* 0x0000000600040227 */ /* 0x001fca00078e00ff */
[----:B------:R-:W-:-:S07]  /*9c00*/  @P0 SHF.R.U32.HI R0, RZ, R7, R4 ;  /* 0x00000007ff000219 */ /* 0x000fce0000011604 */
.L_x_3487:
[----:B------:R-:W-:Y:S05]  /*9c10*/  BSYNC B0 ;  /* 0x0000000000007941 */ /* 0x000fea0003800000 */
.L_x_3485:
[----:B------:R-:W-:-:S05]  /*9c20*/  IMAD R3, R0, R5, RZ ;  /* 0x0000000500037224 */ /* 0x000fca00078e02ff */
[----:B------:R-:W-:-:S07]  /*9c30*/  VIMNMX R2, R2, R3, !PT ;  /* 0x0000000302027248 */ /* 0x000fce0007fe0100 */
.L_x_3484:
[----:B------:R-:W-:-:S04]  /*9c40*/  VIADD R2, R2, 0x5f ;  /* 0x0000005f02027836 */ /* 0x000fc80000000000 */
[----:B------:R-:W-:-:S05]  /*9c50*/  IMAD.HI R2, R2, 0x2aaaaaab, RZ ;  /* 0x2aaaaaab02027827 */ /* 0x000fca00078e02ff */
[----:B------:R-:W-:-:S04]  /*9c60*/  SHF.R.U32.HI R3, RZ, 0x1f, R2 ;  /* 0x0000001fff037819 */ /* 0x000fc80000011602 */
[----:B------:R-:W-:-:S04]  /*9c70*/  LEA.HI.SX32 R2, R2, R3, 0x1c ;  /* 0x0000000302027211 */ /* 0x000fc800078fe2ff */
[----:B------:R-:W-:-:S04]  /*9c80*/  VIMNMX R2, R2, UR40, !PT ;  /* 0x0000002802027c48 */ /* 0x000fc8000ffe0100 */
[----:B------:R-:W-:-:S13]  /*9c90*/  ISETP.GE.AND P0, PT, R10, R2, PT ;  /* 0x000000020a00720c */ /* 0x000fda0003f06270 */
[----:B------:R-:W-:Y:S05]  /*9ca0*/  @!P0 BRA `(.L_x_3488) ;  /* 0x0000009800188947 */ /* 0x000fea0003800000 */
.L_x_3507:
[----:B------:R-:W2:Y:S04]  /*9cb0*/  LDL R4, [R1+0x1f0] ;  /* 0x0001f00001047983 */ /* 0x000ea80000100800 */
[----:B0-----:R-:W3:Y:S04]  /*9cc0*/  LDL R0, [R1+0x1f8] ;  /* 0x0001f80001007983 */ /* 0x001ee80000100800 */
[----:B------:R-:W4:Y:S01]  /*9cd0*/  LDL R3, [R1] ;  /* 0x0000000001037983 */ /* 0x000f220000100800 */
[----:B--2---:R-:W-:-:S05]  /*9ce0*/  VIADD R4, R4, 0x1 ;  /* 0x0000000104047836 */ /* 0x004fca0000000000 */
[----:B------:R-:W-:-:S13]  /*9cf0*/  ISETP.NE.AND P0, PT, R4, 0x2, PT ;  /* 0x000000020400780c */ /* 0x000fda0003f05270 */
[----:B------:R0:W5:Y:S04]  /*9d00*/  @P0 LDL R6, [R1+0x1f4] ;  /* 0x0001f40001060983 */ /* 0x0001680000100800 */
        /* <DEDUP_REMOVED lines=9> */
[----:B-1----:R-:W-:Y:S01]  /*9da0*/  @!P0 IMAD.MOV.U32 R4, RZ, RZ, RZ ;  /* 0x000000ffff048224 */ /* 0x002fe200078e00ff */
[----:B--2---:R-:W-:-:S05]  /*9db0*/  @!P0 LOP3.LUT R6, R5, 0x1, RZ, 0x3c, !PT ;  /* 0x0000000105068812 */ /* 0x004fca00078e3cff */
[----:B------:R0:W-:Y:S01]  /*9dc0*/  @!P0 STL [R1+0x1f4], R6 ;  /* 0x0001f40601008387 */ /* 0x0001e20000100800 */
[----:B------:R-:W-:Y:S05]  /*9dd0*/  @!P1 BRA `(.L_x_3490) ;  /* 0x0000000000049947 */ /* 0x000fea0003800000 */
[----:B------:R-:W-:Y:S01]  /*9de0*/  BPT.TRAP 0x1 ;  /* 0x000000040000795c */ /* 0x000fe20000300000 */
.L_x_3490:
[----:B------:R-:W-:Y:S05]  /*9df0*/  BSYNC B0 ;  /* 0x0000000000007941 */ /* 0x000fea0003800000 */
.L_x_3489:
[----:B------:R-:W2:Y:S01]  /*9e00*/  LDL.64 R8, [R1+0x18] ;  /* 0x0000180001087983 */ /* 0x000ea20000100a00 */
[----:B-----5:R-:W-:Y:S02]  /*9e10*/  SHF.L.U32 R5, R6, 0x1f, RZ ;  /* 0x0000001f06057819 */ /* 0x020fe400000006ff */
[----:B--2---:R-:W-:-:S05]  /*9e20*/  MOV R3, R8 ;  /* 0x0000000800037202 */ /* 0x004fca0000000f00 */
[----:B------:R-:W-:-:S04]  /*9e30*/  IMAD R4, R4, 0x8, R3 ;  /* 0x0000000804047824 */ /* 0x000fc800078e0203 */
[----:B------:R1:W2:Y:S01]  /*9e40*/  SYNCS.PHASECHK.TRANS64.TRYWAIT P0, [R4+URZ], R5 ;  /* 0x00000005040075a7 */ /* 0x0002a2000800017f */
[----:B0-----:R1:W5:Y:S01]  /*9e50*/  LDL.64 R6, [R1+0x1f0] ;  /* 0x0001f00001067983 */ /* 0x0013620000100a00 */
[----:B------:R-:W-:Y:S04]  /*9e60*/  BSSY B0, `(.L_x_3491) ;  /* 0x0000003000007945 */ /* 0x000fe80003800000 */
[----:B------:R-:W-:Y:S05]  /*9e70*/  @!P1 BRA `(.L_x_3492) ;  /* 0x0000000000049947 */ /* 0x000fea0003800000 */
[----:B------:R-:W-:Y:S01]  /*9e80*/  BPT.TRAP 0x1 ;  /* 0x000000040000795c */ /* 0x000fe20000300000 */
.L_x_3492:
[----:B------:R-:W-:Y:S05]  /*9e90*/  BSYNC B0 ;  /* 0x0000000000007941 */ /* 0x000fea0003800000 */
.L_x_3491:
[----:B------:R-:W-:Y:S04]  /*9ea0*/  BSSY B0, `(.L_x_3493) ;  /* 0x0000006000007945 */ /* 0x000fe80003800000 */
[----:B--2---:R-:W-:Y:S05]  /*9eb0*/  @P0 BRA `(.L_x_3494) ;  /* 0x0000000000100947 */ /* 0x004fea0003800000 */
[----:B-----5:R-:W-:Y:S01]  /*9ec0*/  IMAD R6, R6, 0x8, R3 ;  /* 0x0000000806067824 */ /* 0x020fe200078e0203 */
[----:B------:R-:W-:-:S04]  /*9ed0*/  SHF.L.U32 R7, R7, 0x1f, RZ ;  /* 0x0000001f07077819 */ /* 0x000fc800000006ff */
[----:B------:R-:W0:Y:S02]  /*9ee0*/  SYNCS.PHASECHK.TRANS64.TRYWAIT P0, [R6+URZ], R7 ;  /* 0x00000007060075a7 */ /* 0x000e24000800017f */
[----:B0-----:R-:W-:Y:S05]  /*9ef0*/  @!P0 BRA `(.L_x_3495) ;  /* 0x0000021000dc8947 */ /* 0x001fea0003800000 */
.L_x_3494:
[----:B------:R-:W-:Y:S05]  /*9f00*/  BSYNC B0 ;  /* 0x0000000000007941 */ /* 0x000fea0003800000 */
.L_x_3493:
[----:B------:R-:W2:Y:S04]  /*9f10*/  LDL R3, [R1+0x1f0] ;  /* 0x0001f00001037983 */ /* 0x000ea80000100800 */
[----:B-1----:R-:W2:Y:S01]  /*9f20*/  LDL.64 R4, [R1+0x80] ;  /* 0x0000800001047983 */ /* 0x002ea20000100a00 */
[----:B------:R-:W-:Y:S05]  /*9f30*/  WARPSYNC.ALL ;  /* 0x0000000000007948 */ /* 0x000fea0003800000 */
[----:B0----5:R-:W3:Y:S04]  /*9f40*/  LDL.64 R6, [R1+0x78] ;  /* 0x0000780001067983 */ /* 0x021ee80000100a00 */
[----:B------:R-:W4:Y:S04]  /*9f50*/  LDL.64 R8, [R1+0x78] ;  /* 0x0000780001087983 */ /* 0x000f280000100a00 */
[----:B------:R-:W4:Y:S01]  /*9f60*/  LDL.64 R12, [R1+0x78] ;  /* 0x00007800010c7983 */ /* 0x000f220000100a00 */
[----:B--2---:R-:W-:Y:S01]  /*9f70*/  IMAD R4, R3, 0x300, R4 ;  /* 0x0000030003047824 */ /* 0x004fe200078e0204 */
[----:B------:R-:W-:-:S02]  /*9f80*/  R2UR UR7, R5 ;  /* 0x00000000050772ca */ /* 0x000fc400000e0000 */
[----:B------:R-:W2:Y:S01]  /*9f90*/  LDL.64 R14, [R1+0x78] ;  /* 0x00007800010e7983 */ /* 0x000ea20000100a00 */
        /* <DEDUP_REMOVED lines=10> */
[----:B---3--:R-:W-:Y:S02]  /*a040*/  R2UR UR4, R6 ;  /* 0x00000000060472ca */ /* 0x008fe400000e0000 */
        /* <DEDUP_REMOVED lines=9> */
[----:B------:R-:W3:Y:S01]  /*a0e0*/  LD.E R3, desc[UR36][R22.64+0x28] ;  /* 0x0000282416037980 */ /* 0x000ee2000c101900 */
        /* <DEDUP_REMOVED lines=13> */
[----:B--2---:R-:W-:Y:S01]  /*a1c0*/  VIADD R14, R14, 0x6 ;  /* 0x000000060e0e7836 */ /* 0x004fe20000000000 */
        /* <DEDUP_REMOVED lines=8> */
[----:B---3--:R-:W-:-:S04]  /*a250*/  LOP3.LUT R3, R3, 0x1, RZ, 0xfc, !PT ;  /* 0x0000000103037812 */ /* 0x008fc800078efcff */
[----:B------:R-:W-:Y:S01]  /*a260*/  ISETP.NE.AND P0, PT, R3, 0x3, PT ;  /* 0x000000030300780c */ /* 0x000fe20003f05270 */
[----:B------:R-:W-:-:S12]  /*a270*/  WARPGROUP.DEPBAR.LE gsb0, 0x0 ;  /* 0x00008000000079c5 */ /* 0x000fd80000010000 */
[----:B0-----:R-:W-:Y:S05]  /*a280*/  @!P0 BRA `(.L_x_3497) ;  /* 0x0000000000048947 */ /* 0x001fea0003800000 */
[----:B------:R-:W-:Y:S01]  /*a290*/  BPT.TRAP 0x1 ;  /* 0x000000040000795c */ /* 0x000fe20000300000 */
.L_x_3497:
[----:B------:R-:W-:Y:S05]  /*a2a0*/  BSYNC B0 ;  /* 0x0000000000007941 */ /* 0x000fea0003800000 */
.L_x_3496:
[----:B------:R-:W2:Y:S01]  /*a2b0*/  LD.E.64 R4, desc[UR36][R22.64+0x40] ;  /* 0x0000402416047980 */ /* 0x000ea2000c101b00 */
[----:B-----5:R-:W-:Y:S02]  /*a2c0*/  SHF.L.U32 R7, R7, 0x1f, RZ ;  /* 0x0000001f07077819 */ /* 0x020fe400000006ff */
[----:B--2---:R-:W-:-:S05]  /*a2d0*/  MOV R3, R4 ;  /* 0x0000000400037202 */ /* 0x004fca0000000f00 */
[----:B------:R-:W-:-:S04]  /*a2e0*/  IMAD R3, R6, 0x8, R3 ;  /* 0x0000000806037824 */ /* 0x000fc800078e0203 */
[----:B------:R0:W1:Y:S01]  /*a2f0*/  SYNCS.PHASECHK.TRANS64.TRYWAIT P0, [R3+URZ], R7 ;  /* 0x00000007030075a7 */ /* 0x000062000800017f */
[----:B------:R-:W2:Y:S01]  /*a300*/  LD.E R4, desc[UR36][R22.64+0x28] ;  /* 0x0000282416047980 */ /* 0x000ea2000c101900 */
[----:B------:R-:W-:Y:S01]  /*a310*/  BSSY B0, `(.L_x_3498) ;  /* 0x0000005000007945 */ /* 0x000fe20003800000 */
[----:B--2---:R-:W-:-:S04]  /*a320*/  LOP3.LUT R4, R4, 0x1, RZ, 0xfc, !PT ;  /* 0x0000000104047812 */ /* 0x004fc800078efcff */
[----:B------:R-:W-:-:S13]  /*a330*/  ISETP.NE.AND P1, PT, R4, 0x3, PT ;  /* 0x000000030400780c */ /* 0x000fda0003f25270 */
[----:B01----:R-:W-:Y:S05]  /*a340*/  @!P1 BRA `(.L_x_3499) ;  /* 0x0000000000049947 */ /* 0x003fea0003800000 */
[----:B------:R-:W-:Y:S01]  /*a350*/  BPT.TRAP 0x1 ;  /* 0x000000040000795c */ /* 0x000fe20000300000 */
.L_x_3499:
[----:B------:R-:W-:Y:S05]  /*a360*/  BSYNC B0 ;  /* 0x0000000000007941 */ /* 0x000fea0003800000 */
.L_x_3498:
[----:B------:R-:W-:Y:S04]  /*a370*/  BSSY B0, `(.L_x_3500) ;  /* 0x0000007000007945 */ /* 0x000fe80003800000 */
[----:B------:R-:W-:Y:S05]  /*a380*/  @P0 BRA `(.L_x_3501) ;  /* 0x0000000000140947 */ /* 0x000fea0003800000 */
[----:B------:R-:W2:Y:S02]  /*a390*/  LD.E.64 R4, desc[UR36][R22.64+0x40] ;  /* 0x0000402416047980 */ /* 0x000ea4000c101b00 */
[----:B--2---:R-:W-:-:S05]  /*a3a0*/  MOV R5, R4 ;  /* 0x0000000400057202 */ /* 0x004fca0000000f00 */
[----:B------:R-:W-:-:S04]  /*a3b0*/  IMAD R6, R6, 0x8, R5 ;  /* 0x0000000806067824 */ /* 0x000fc800078e0205 */
[----:B------:R-:W0:Y:S02]  /*a3c0*/  SYNCS.PHASECHK.TRANS64.TRYWAIT P0, [R6+URZ], R7 ;  /* 0x00000007060075a7 */ /* 0x000e24000800017f */
[----:B0-----:R-:W-:Y:S05]  /*a3d0*/  @!P0 BRA `(.L_x_3502) ;  /* 0x0000020c00b88947 */ /* 0x001fea0003800000 */
.L_x_3501:
[----:B------:R-:W-:Y:S05]  /*a3e0*/  BSYNC B0 ;  /* 0x0000000000007941 */ /* 0x000fea0003800000 */
.L_x_3500:
[----:B------:R-:W2:Y:S04]  /*a3f0*/  LDL R11, [R1+0x1f0] ;  /* 0x0001f000010b7983 */ /* 0x000ea80000100800 */
[----:B------:R-:W2:Y:S04]  /*a400*/  LDL.64 R4, [R1+0xf8] ;  /* 0x0000f80001047983 */ /* 0x000ea80000100a00 */
[----:B------:R-:W3:Y:S04]  /*a410*/  LDL R3, [R1+0x70] ;  /* 0x0000700001037983 */ /* 0x000ee80000100800 */
[----:B0-----:R-:W4:Y:S04]  /*a420*/  LDL.64 R6, [R1+0xf0] ;  /* 0x0000f00001067983 */ /* 0x001f280000100a00 */
[----:B------:R-:W4:Y:S04]  /*a430*/  LDL.64 R14, [R1+0xf0] ;  /* 0x0000f000010e7983 */ /* 0x000f280000100a00 */
[----:B------:R-:W4:Y:S04]  /*a440*/  LDL.64 R12, [R1+0xf0] ;  /* 0x0000f000010c7983 */ /* 0x000f280000100a00 */
[----:B------:R-:W4:Y:S01]  /*a450*/  LDL.64 R8, [R1+0xf0] ;  /* 0x0000f00001087983 */ /* 0x000f220000100a00 */
[----:B------:R-:W-:Y:S05]  /*a460*/  WARPSYNC.ALL ;  /* 0x0000000000007948 */ /* 0x000fea0003800000 */
[----:B------:R-:W-:Y:S01]  /*a470*/  WARPGROUP.ARRIVE ;  /* 0x00000000000079c5 */ /* 0x000fe20000000000 */
[----:B--2---:R-:W-:Y:S01]  /*a480*/  IMAD R4, R11, 0xc00, R4 ;  /* 0x00000c000b047824 */ /* 0x004fe200078e0204 */
[----:B------:R-:W-:Y:S01]  /*a490*/  R2UR UR7, R5 ;  /* 0x00000000050772ca */ /* 0x000fe200000e0000 */
[----:B------:R-:W-:Y:S01]  /*a4a0*/  IMAD.MOV.U32 R21, RZ, RZ, R5 ;  /* 0x000000ffff157224 */ /* 0x000fe200078e0005 */
[----:B------:R-:W2:Y:S01]  /*a4b0*/  LDL R11, [R1] ;  /* 0x00000000010b7983 */ /* 0x000ea20000100800 */
[----:B---3--:R-:W-:-:S02]  /*a4c0*/  ISETP.NE.U32.AND P0, PT, R3, RZ, PT ;  /* 0x000000ff0300720c */ /* 0x008fc40003f05070 */
[----:B------:R-:W-:Y:S02]  /*a4d0*/  R2UR UR6, R4 ;  /* 0x00000000040672ca */ /* 0x000fe400000e0000 */
[----:B----4-:R-:W-:Y:S02]  /*a4e0*/  R2UR UR4, R6 ;  /* 0x00000000060472ca */ /* 0x010fe400000e0000 */
[----:B------:R-:W-:Y:S01]  /*a4f0*/  R2UR UR5, R7 ;  /* 0x00000000070572ca */ /* 0x000fe200000e0000 */
[----:B------:R-:W-:Y:S01]  /*a500*/  VIADD R20, R4, 0x2 ;  /* 0x0000000204147836 */ /* 0x000fe20000000000 */
[----:B------:R-:W3:Y:S01]  /*a510*/  LDL.64 R6, [R1+0xf0] ;  /* 0x0000f00001067983 */ /* 0x000ee20000100a00 */
[----:B------:R-:W-:Y:S02]  /*a520*/  VIADD R14, R14, 0x2 ;  /* 0x000000020e0e7836 */ /* 0x000fe40000000000 */
[----:B------:R-:W-:Y:S02]  /*a530*/  VIADD R12, R12, 0x4 ;  /* 0x000000040c0c7836 */ /* 0x000fe40000000000 */
[----:B------:R-:W-:Y:S01]  /*a540*/  VOTEU.ANY UP0, P0 ;  /* 0x00000000003f7886 */ /* 0x000fe20000000100 */
[----:B------:R0:W5:Y:S05]  /*a550*/  LDL R3, [R1+0x1f0] ;  /* 0x0001f00001037983 */ /* 0x00016a0000100800 */
[----:B------:R-:W-:Y:S01]  /*a560*/  HGMMA.64x96x16.F32.BF16 R24, gdesc[UR4], R24, UP0, gsb0 ;  /* 0x01600000041879f0 */ /* 0x000fe2000b801818 */
[----:B------:R-:W-:-:S02]  /*a570*/  R2UR UR6, R20 ;  /* 0x00000000140672ca */ /* 0x000fc400000e0000 */
[----:B------:R-:W-:Y:S02]  /*a580*/  R2UR UR7, R21 ;  /* 0x00000000150772ca */ /* 0x000fe400000e0000 */
[----:B------:R-:W-:Y:S02]  /*a590*/  R2UR UR4, R14 ;  /* 0x000000000e0472ca */ /* 0x000fe400000e0000 */
[----:B------:R-:W-:Y:S02]  /*a5a0*/  R2UR UR5, R15 ;  /* 0x000000000f0572ca */ /* 0x000fe400000e0000 */
[----:B------:R-:W4:Y:S01]  /*a5b0*/  LDL.64 R14, [R1+0xf0] ;  /* 0x0000f000010e7983 */ /* 0x000f220000100a00 */
        /* <DEDUP_REMOVED lines=8> */
[----:B------:R-:W-:Y:S02]  /*a640*/  R2UR UR5, R13 ;  /* 0x000000000d0572ca */ /* 0x000fe400000e0000 */
[----:B------:R-:W2:Y:S01]  /*a650*/  LDL.64 R12, [R1+0xf0] ;  /* 0x0000f000010c7983 */ /* 0x000ea20000100a00 */
[----:B------:R-:W-:-:S02]  /*a660*/  VIADD R8, R8, 0x6 ;  /* 0x0000000608087836 */ /* 0x000fc40000000000 */
[----:B------:R-:W-:Y:S02]  /*a670*/  VIADD R20, R4, 0x6 ;  /* 0x0000000604147836 */ /* 0x000fe40000000000 */
[----:B------:R-:W-:Y:S01]  /*a680*/  IMAD.MOV.U32 R21, RZ, RZ, R5 ;  /* 0x000000ffff157224 */ /* 0x000fe200078e0005 */
[----:B------:R-:W-:Y:S02]  /*a690*/  WARPGROUP.DEPBAR.LE gsb0, 0x0 ;  /* 0x00008000000079c5 */ /* 0x000fe40000010000 */
        /* <DEDUP_REMOVED lines=8> */
[----:B------:R-:W-:Y:S01]  /*a720*/  IMAD.MOV.U32 R21, RZ, RZ, R5 ;  /* 0x000000ffff157224 */ /* 0x000fe200078e0005 */
[----:B------:R-:W-:Y:S02]  /*a730*/  WARPGROUP.DEPBAR.LE gsb0, 0x0 ;  /* 0x00008000000079c5 */ /* 0x000fe40000010000 */
[----:B------:R-:W-:-:S06]  /*a740*/  WARPGROUP.ARRIVE ;  /* 0x00000000000079c5 */ /* 0x000fcc0000000000 */
[----:B------:R-:W-:Y:S01]  /*a750*/  HGMMA.64x96x16.F32.BF16 R24, gdesc[UR4], R24, gsb0 ;  /* 0x01600000041879f0 */ /* 0x000fe20008001818 */
[----:B---3--:R-:W-:Y:S01]  /*a760*/  VIADD R6, R6, 0x400 ;  /* 0x0000040006067836 */ /* 0x008fe20000000000 */
[----:B------:R-:W-:Y:S02]  /*a770*/  R2UR UR6, R20 ;  /* 0x00000000140672ca */ /* 0x000fe400000e0000 */
[----:B------:R-:W-:Y:S02]  /*a780*/  R2UR UR7, R21 ;  /* 0x00000000150772ca */ /* 0x000fe400000e0000 */
[----:B------:R-:W-:Y:S02]  /*a790*/  R2UR UR4, R6 ;  /* 0x00000000060472ca */ /* 0x000fe400000e0000 */
[----:B------:R-:W-:Y:S02]  /*a7a0*/  R2UR UR5, R7 ;  /* 0x00000000070572ca */ /* 0x000fe400000e0000 */
[----:B------:R-:W3:Y:S01]  /*a7b0*/  LDL.64 R6, [R1+0xf0] ;  /* 0x0000f00001067983 */ /* 0x000ee20000100a00 */
[----:B----4-:R-:W-:-:S02]  /*a7c0*/  VIADD R14, R14, 0x402 ;  /* 0x000004020e0e7836 */ /* 0x010fc40000000000 */
[----:B------:R-:W-:Y:S01]  /*a7d0*/  VIADD R20, R4, 0x302 ;  /* 0x0000030204147836 */ /* 0x000fe20000000000 */
[----:B------:R-:W-:Y:S02]  /*a7e0*/  WARPGROUP.DEPBAR.LE gsb0, 0x0 ;  /* 0x00008000000079c5 */ /* 0x000fe40000010000 */
[----:B------:R-:W-:-:S06]  /*a7f0*/  WARPGROUP.ARRIVE ;  /* 0x00000000000079c5 */ /* 0x000fcc0000000000 */
[----:B------:R-:W-:Y:S01]  /*a800*/  HGMMA.64x96x16.F32.BF16 R24, gdesc[UR4], R24, gsb0 ;  /* 0x01600000041879f0 */ /* 0x000fe20008001818 */
[----:B------:R-:W-:Y:S01]  /*a810*/  IMAD.MOV.U32 R21, RZ, RZ, R5 ;  /* 0x000000ffff157224 */ /* 0x000fe200078e0005 */
[----:B------:R-:W-:Y:S02]  /*a820*/  R2UR UR6, R20 ;  /* 0x00000000140672ca */ /* 0x000fe400000e0000 */
[----:B------:R-:W-:Y:S02]  /*a830*/  R2UR UR4, R14 ;  /* 0x000000000e0472ca */ /* 0x000fe400000e0000 */
[----:B------:R-:W-:Y:S02]  /*a840*/  R2UR UR7, R21 ;  /* 0x00000000150772ca */ /* 0x000fe400000e0000 */
[----:B------:R-:W-:Y:S02]  /*a850*/  R2UR UR5, R15 ;  /* 0x000000000f0572ca */ /* 0x000fe400000e0000 */
[----:B------:R-:W4:Y:S01]  /*a860*/  LDL.64 R14, [R1+0xf0] ;  /* 0x0000f000010e7983 */ /* 0x000f220000100a00 */
[----:B--2---:R-:W-:-:S02]  /*a870*/  VIADD R12, R12, 0x404 ;  /* 0x000004040c0c7836 */ /* 0x004fc40000000000 */
        /* <DEDUP_REMOVED lines=9> */
[----:B------:R-:W2:Y:S01]  /*a910*/  LDL.64 R12, [R1+0xf0] ;  /* 0x0000f000010c7983 */ /* 0x000ea20000100a00 */
[----:B------:R-:W-:-:S02]  /*a920*/  VIADD R8, R8, 0x406 ;  /* 0x0000040608087836 */ /* 0x000fc40000000000 */
        /* <DEDUP_REMOVED lines=10> */
[----:B---3--:R-:W-:-:S02]  /*a9d0*/  VIADD R6, R6, 0x800 ;  /* 0x0000080006067836 */ /* 0x008fc40000000000 */
        /* <DEDUP_REMOVED lines=52> */
[----:B------:R-:W-:Y:S01]  /*ad20*/  R2UR UR5, R7 ;  /* 0x00000000070572ca */ /* 0x000fe200000e0000 */
[----:B----4-:R-:W-:Y:S01]  /*ad30*/  VIADD R14, R14, 0xc02 ;  /* 0x00000c020e0e7836 */ /* 0x010fe20000000000 */
[----:B------:R0:W5:Y:S01]  /*ad40*/  LDL R20, [R1+0xc] ;  /* 0x00000c0001147983 */ /* 0x0001620000100800 */
        /* <DEDUP_REMOVED lines=9> */
[----:B--2---:R-:W-:Y:S02]  /*ade0*/  VIADD R12, R12, 0xc04 ;  /* 0x00000c040c0c7836 */ /* 0x004fe40000000000 */
        /* <DEDUP_REMOVED lines=47> */
.L_x_3504:
[----:B------:R-:W-:Y:S05]  /*b0e0*/  BSYNC B0 ;  /* 0x0000000000007941 */ /* 0x000fea0003800000 */
.L_x_3503:
[----:B0-----:R-:W2:Y:S02]  /*b0f0*/  LDL.64 R4, [R1+0x20] ;  /* 0x0000200001047983 */ /* 0x001ea40000100a00 */
[----:B--2---:R-:W-:-:S05]  /*b100*/  MOV R4, R4 ;  /* 0x0000000400047202 */ /* 0x004fca0000000f00 */
[----:B-----5:R-:W-:-:S05]  /*b110*/  IMAD R3, R3, 0x8, R4 ;  /* 0x0000000803037824 */ /* 0x020fca00078e0204 */
[----:B------:R-:W-:-:S04]  /*b120*/  PRMT R3, R20, 0x654, R3 ;  /* 0x0000065414037816 */ /* 0x000fc80000000003 */
[----:B------:R0:W-:Y:S01]  /*b130*/  SYNCS.ARRIVE.TRANS64.RED.A1T0 RZ, [R3+URZ], RZ ;  /* 0x000000ff03ff79a7 */ /* 0x0001e2000810043f */
[----:B------:R-:W2:Y:S02]  /*b140*/  LD.E.64 R4, desc[UR36][R22.64+0x200] ;  /* 0x0002002416047980 */ /* 0x000ea4000c101b00 */
[----:B--2---:R-:W-:-:S04]  /*b150*/  FMNMX.FTZ R6, R24, R4, !PT ;  /* 0x0000000418067209 */ /* 0x004fc80007810000 */
[----:B0-----:R-:W-:-:S04]  /*b160*/  FMNMX.FTZ R3, R25, R6, !PT ;  /* 0x0000000619037209 */ /* 0x001fc80007810000 */
        /* <DEDUP_REMOVED lines=34> */
[----:B------:R-:W-:-:S03]  /*b390*/  FMNMX.FTZ R3, R47, R6, !PT ;  /* 0x000000062f037209 */ /* 0x000fc60007810000 */
[----:B------:R-:W-:Y:S01]  /*b3a0*/  ST.E desc[UR36][R22.64+0x200], R9 ;  /* 0x0002000916007985 */ /* 0x000fe2000c101924 */
[----:B------:R-:W-:-:S04]  /*b3b0*/  FMNMX.FTZ R6, R50, R3, !PT ;  /* 0x0000000332067209 */ /* 0x000fc80007810000 */
[----:B------:R-:W-:-:S04]  /*b3c0*/  FMNMX.FTZ R3, R51, R6, !PT ;  /* 0x0000000633037209 */ /* 0x000fc80007810000 */
[----:B------:R-:W-:-:S04]  /*b3d0*/  FMNMX.FTZ R6, R54, R3, !PT ;  /* 0x0000000336067209 */ /* 0x000fc80007810000 */
[----:B------:R-:W-:-:S04]  /*b3e0*/  FMNMX.FTZ R3, R55, R6, !PT ;  /* 0x0000000637037209 */ /* 0x000fc80007810000 */
[----:B------:R-:W-:Y:S02]  /*b3f0*/  FMNMX.FTZ R6, R58, R3, !PT ;  /* 0x000000033a067209 */ /* 0x000fe40007810000 */
[----:B0-----:R-:W-:Y:S02]  /*b400*/  FMNMX.FTZ R11, R9, R8, !PT ;  /* 0x00000008090b7209 */ /* 0x001fe40007810000 */
[----:B------:R-:W-:-:S03]  /*b410*/  FMNMX.FTZ R3, R59, R6, !PT ;  /* 0x000000063b037209 */ /* 0x000fc60007810000 */
[----:B------:R-:W0:Y:S01]  /*b420*/  SHFL.BFLY PT, R12, R11, 0x1, 0x1f ;  /* 0x0c201f000b0c7f89 */ /* 0x000e2200000e0000 */
[----:B------:R-:W-:-:S04]  /*b430*/  FMNMX.FTZ R6, R62, R3, !PT ;  /* 0x000000033e067209 */ /* 0x000fc80007810000 */
[----:B------:R-:W-:-:S04]  /*b440*/  FMNMX.FTZ R3, R63, R6, !PT ;  /* 0x000000063f037209 */ /* 0x000fc80007810000 */
[----:B------:R-:W-:-:S04]  /*b450*/  FMNMX.FTZ R6, R66, R3, !PT ;  /* 0x0000000342067209 */ /* 0x000fc80007810000 */
[----:B------:R-:W-:Y:S02]  /*b460*/  FMNMX.FTZ R3, R67, R6, !PT ;  /* 0x0000000643037209 */ /* 0x000fe40007810000 */
[----:B------:R-:W-:Y:S02]  /*b470*/  IADD3 R6, P0, R16, 0x200, RZ ;  /* 0x0000020010067810 */ /* 0x000fe40007f1e0ff */
[----:B------:R-:W-:Y:S02]  /*b480*/  FMNMX.FTZ R8, R70, R3, !PT ;  /* 0x0000000346087209 */ /* 0x000fe40007810000 */
[----:B------:R-:W-:Y:S01]  /*b490*/  LOP3.LUT R6, R6, 0x4, RZ, 0xfc, !PT ;  /* 0x0000000406067812 */ /* 0x000fe200078efcff */
[----:B------:R-:W-:Y:S01]  /*b4a0*/  IMAD.X R7, RZ, RZ, R17, P0 ;  /* 0x000000ffff077224 */ /* 0x000fe200000e0611 */
[----:B------:R-:W-:Y:S02]  /*b4b0*/  FMNMX.FTZ R3, R71, R8, !PT ;  /* 0x0000000847037209 */ /* 0x000fe40007810000 */
[----:B0-----:R-:W-:-:S03]  /*b4c0*/  FMNMX.FTZ R13, R11, R12, !PT ;  /* 0x0000000c0b0d7209 */ /* 0x001fc60007810000 */
[----:B------:R-:W-:Y:S04]  /*b4d0*/  ST.E desc[UR36][R6.64], R3 ;  /* 0x0000000306007985 */ /* 0x000fe8000c101924 */
[----:B------:R-:W-:Y:S04]  /*b4e0*/  ST.E desc[UR36][R22.64+0x200], R13 ;  /* 0x0002000d16007985 */ /* 0x000fe8000c101924 */
[----:B------:R-:W2:Y:S04]  /*b4f0*/  LD.E R8, desc[UR36][R6.64] ;  /* 0x0000002406087980 */ /* 0x000ea8000c101900 */
[----:B--2---:R-:W0:Y:S02]  /*b500*/  SHFL.BFLY PT, R11, R8, 0x2, 0x1f ;  /* 0x0c401f00080b7f89 */ /* 0x004e2400000e0000 */
[----:B0-----:R-:W-:-:S05]  /*b510*/  FMNMX.FTZ R11, R8, R11, !PT ;  /* 0x0000000b080b7209 */ /* 0x001fca0007810000 */
[----:B------:R-:W0:Y:S02]  /*b520*/  SHFL.BFLY PT, R12, R11, 0x1, 0x1f ;  /* 0x0c201f000b0c7f89 */ /* 0x000e2400000e0000 */
[----:B0-----:R-:W-:-:S05]  /*b530*/  FMNMX.FTZ R21, R11, R12, !PT ;  /* 0x0000000c0b157209 */ /* 0x001fca0007810000 */
[----:B------:R0:W-:Y:S04]  /*b540*/  ST.E desc[UR36][R6.64], R21 ;  /* 0x0000001506007985 */ /* 0x0001e8000c101924 */
[----:B------:R-:W2:Y:S04]  /*b550*/  LD.E R82, desc[UR36][R22.64+0x220] ;  /* 0x0002202416527980 */ /* 0x000ea8000c101900 */
[----:B------:R-:W3:Y:S04]  /*b560*/  LD.E R15, desc[UR36][R22.64+0x200] ;  /* 0x00020024160f7980 */ /* 0x000ee8000c101900 */
[----:B------:R-:W4:Y:S04]  /*b570*/  LD.E R81, desc[UR36][R22.64+0x210] ;  /* 0x0002102416517980 */ /* 0x000f28000c101900 */
[----:B------:R-:W4:Y:S01]  /*b580*/  LD.E R80, desc[UR36][R22.64+0x214] ;  /* 0x0002142416507980 */ /* 0x000f22000c101900 */
[----:B------:R-:W-:-:S03]  /*b590*/  FADD.FTZ R5, R5, -R21 ;  /* 0x8000001505057221 */ /* 0x000fc60000010000 */
        /* <DEDUP_REMOVED lines=56> */
[-C--:B--2---:R-:W-:Y:S01]  /*b920*/  FMUL.FTZ R165, R21, R82.reuse ;  /* 0x0000005215a57220 */ /* 0x084fe20000410000 */
[----:B------:R-:W-:Y:S01]  /*b930*/  FMUL.FTZ R5, R82, R5 ;  /* 0x0000000552057220 */ /* 0x000fe20000410000 */
[-C--:B---3--:R-:W-:Y:S01]  /*b940*/  FMUL.FTZ R83, R15, R82.reuse ;  /* 0x000000520f537220 */ /* 0x088fe20000410000 */
[----:B------:R-:W-:Y:S01]  /*b950*/  FADD.FTZ R3, R4, -R15 ;  /* 0x8000000f04037221 */ /* 0x000fe20000010000 */
[----:B------:R-:W-:-:S03]  /*b960*/  FFMA.FTZ R153, R26, R82, -R165 ;  /* 0x000000521a997223 */ /* 0x000fc600000108a5 */
[----:B------:R-:W-:Y:S01]  /*b970*/  MUFU.EX2 R5, R5 ;  /* 0x0000000500057308 */ /* 0x000fe20000000800 */
[-CC-:B------:R-:W-:Y:S01]  /*b980*/  FFMA.FTZ R72, R25, R82.reuse, -R83.reuse ;  /* 0x0000005219487223 */ /* 0x180fe20000010853 */
[-CC-:B------:R-:W-:Y:S01]  /*b990*/  FFMA.FTZ R158, R36, R82.reuse, -R83.reuse ;  /* 0x00000052249e7223 */ /* 0x180fe20000010853 */
[----:B------:R-:W2:Y:S01]  /*b9a0*/  LD.E R25, desc[UR36][R22.64+0x43c] ;  /* 0x00043c2416197980 */ /* 0x000ea2000c101900 */
[-CC-:B------:R-:W-:Y:S01]  /*b9b0*/  FFMA.FTZ R162, R44, R82.reuse, -R83.reuse ;  /* 0x000000522ca27223 */ /* 0x180fe20000010853 */
[-CC-:B------:R-:W-:Y:S01]  /*b9c0*/  FFMA.FTZ R156, R32, R82.reuse, -R83.reuse ;  /* 0x00000052209c7223 */ /* 0x180fe20000010853 */
[-CC-:B------:R-:W-:Y:S01]  /*b9d0*/  FFMA.FTZ R11, R48, R82.reuse, -R83.reuse ;  /* 0x00000052300b7223 */ /* 0x180fe20000010853 */
[----:B------:R-:W3:Y:S01]  /*b9e0*/  LD.E R36, desc[UR36][R22.64+0x244] ;  /* 0x0002442416247980 */ /* 0x000ee2000c101900 */
        /* <DEDUP_REMOVED lines=13> */
[-C--:B------:R-:W-:Y:S01]  /*bac0*/  FMUL.FTZ R3, R3, R82.reuse ;  /* 0x0000005203037220 */ /* 0x080fe20000410000 */
[-CC-:B0-----:R-:W-:Y:S01]  /*bad0*/  FFMA.FTZ R7, R56, R82.reuse, -R83.reuse ;  /* 0x0000005238077223 */ /* 0x181fe20000010853 */
[----:B------:R-:W3:Y:S01]  /*bae0*/  LD.E R40, desc[UR36][R22.64+0x254] ;  /* 0x0002542416287980 */ /* 0x000ee2000c101900 */
[----:B------:R-:W-:Y:S03]  /*baf0*/  MUFU.EX2 R153, R153 ;  /* 0x0000009900997308 */ /* 0x000fe60000000800 */
[----:B------:R-:W3:Y:S01]  /*bb00*/  LD.E R52, desc[UR36][R22.64+0x2a4] ;  /* 0x0002a42416347980 */ /* 0x000ee2000c101900 */
[-CC-:B------:R-:W-:Y:S01]  /*bb10*/  FFMA.FTZ R33, R41, R82.reuse, -R83.reuse ;  /* 0x0000005229217223 */ /* 0x180fe20000010853 */
[----:B------:R-:W-:-:S02]  /*bb20*/  FFMA.FTZ R28, R45, R82, -R83 ;  /* 0x000000522d1c7223 */ /* 0x000fc40000010853 */
[----:B------:R-:W3:Y:S01]  /*bb30*/  LD.E R24, desc[UR36][R22.64+0x434] ;  /* 0x0004342416187980 */ /* 0x000ee2000c101900 */
[----:B------:R-:W-:Y:S03]  /*bb40*/  MUFU.EX2 R4, R3 ;  /* 0x0000000300047308 */ /* 0x000fe60000000800 */
[----:B------:R-:W3:Y:S04]  /*bb50*/  LD.E R41, desc[UR36][R22.64+0x270] ;  /* 0x0002702416297980 */ /* 0x000ee8000c101900 */
[----:B------:R-:W3:Y:S01]  /*bb60*/  LD.E R45, desc[UR36][R22.64+0x280] ;  /* 0x00028024162d7980 */ /* 0x000ee2000c101900 */
[----:B------:R-:W4:Y:S03]  /*bb70*/  MUFU.EX2 R152, R152 ;  /* 0x0000009800987308 */ /* 0x000f260000000800 */
[----:B------:R-:W3:Y:S04]  /*bb80*/  LD.E R49, desc[UR36][R22.64+0x2b0] ;  /* 0x0002b02416317980 */ /* 0x000ee8000c101900 */
[----:B------:R-:W3:Y:S01]  /*bb90*/  LD.E R53, desc[UR36][R22.64+0x2b4] ;  /* 0x0002b42416357980 */ /* 0x000ee2000c101900 */
[----:B------:R-:W0:Y:S03]  /*bba0*/  MUFU.EX2 R72, R72 ;  /* 0x0000004800487308 */ /* 0x000e260000000800 */
[----:B------:R-:W3:Y:S01]  /*bbb0*/  LD.E R60, desc[UR36][R22.64+0x2c0] ;  /* 0x0002c024163c7980 */ /* 0x000ee2000c101900 */
[-CC-:B------:R-:W-:Y:S01]  /*bbc0*/  FFMA.FTZ R56, R27, R82.reuse, -R165.reuse ;  /* 0x000000521b387223 */ /* 0x180fe200000108a5 */
[-C--:B------:R-:W-:Y:S01]  /*bbd0*/  FFMA.FTZ R155, R30, R82.reuse, -R165 ;  /* 0x000000521e9b7223 */ /* 0x080fe200000108a5 */
[-C--:B------:R-:W-:Y:S01]  /*bbe0*/  FFMA.FTZ R14, R57, R82.reuse, -R83 ;  /* 0x00000052390e7223 */ /* 0x080fe20000010853 */
[-CC-:B------:R-:W-:Y:S01]  /*bbf0*/  FFMA.FTZ R57, R31, R82.reuse, -R165.reuse ;  /* 0x000000521f397223 */ /* 0x180fe200000108a5 */
[----:B------:R-:W-:Y:S01]  /*bc00*/  MUFU.EX2 R154, R154 ;  /* 0x0000009a009a7308 */ /* 0x000fe20000000800 */
[-CC-:B------:R-:W-:Y:S01]  /*bc10*/  FFMA.FTZ R157, R34, R82.reuse, -R165.reuse ;  /* 0x00000052229d7223 */ /* 0x180fe200000108a5 */
[----:B----4-:R-:W-:Y:S01]  /*bc20*/  FFMA.FTZ R81, R4, R81, R152 ;  /* 0x0000005104517223 */ /* 0x010fe20000010098 */
[-CC-:B------:R-:W-:Y:S01]  /*bc30*/  FFMA.FTZ R169, R63, R82.reuse, -R165.reuse ;  /* 0x000000523fa97223 */ /* 0x180fe200000108a5 */
[-CC-:B------:R-:W-:Y:S01]  /*bc40*/  FFMA.FTZ R159, R38, R82.reuse, -R165.reuse ;  /* 0x00000052269f7223 */ /* 0x180fe200000108a5 */
[-CC-:B------:R-:W-:Y:S01]  /*bc50*/  FFMA.FTZ R166, R66, R82.reuse, -R165.reuse ;  /* 0x0000005242a67223 */ /* 0x180fe200000108a5 */
[-CC-:B------:R-:W-:Y:S01]  /*bc60*/  FFMA.FTZ R161, R42, R82.reuse, -R165.reuse ;  /* 0x000000522aa17223 */ /* 0x180fe200000108a5 */
[-CC-:B------:R-:W-:Y:S01]  /*bc70*/  FFMA.FTZ R163, R46, R82.reuse, -R165.reuse ;  /* 0x000000522ea37223 */ /* 0x180fe200000108a5 */
[----:B------:R-:W1:Y:S01]  /*bc80*/  MUFU.EX2 R56, R56 ;  /* 0x0000003800387308 */ /* 0x000e620000000800 */
[-CC-:B------:R-:W-:Y:S01]  /*bc90*/  FFMA.FTZ R31, R35, R82.reuse, -R165.reuse ;  /* 0x00000052231f7223 */ /* 0x180fe200000108a5 */
[-C--:B------:R-:W-:Y:S01]  /*bca0*/  FFMA.FTZ R220, R47, R82.reuse, -R165 ;  /* 0x000000522fdc7223 */ /* 0x080fe200000108a5 */
[-C--:B------:R-:W-:Y:S01]  /*bcb0*/  FFMA.FTZ R20, R65, R82.reuse, -R83 ;  /* 0x0000005241147223 */ /* 0x080fe20000010853 */
[-CC-:B------:R-:W-:Y:S01]  /*bcc0*/  FFMA.FTZ R174, R50, R82.reuse, -R165.reuse ;  /* 0x0000005232ae7223 */ /* 0x180fe200000108a5 */
[-CC-:B------:R-:W-:Y:S01]  /*bcd0*/  FFMA.FTZ R175, R51, R82.reuse, -R165.reuse ;  /* 0x0000005233af7223 */ /* 0x180fe200000108a5 */
[-CC-:B------:R-:W-:Y:S01]  /*bce0*/  FFMA.FTZ R172, R54, R82.reuse, -R165.reuse ;  /* 0x0000005236ac7223 */ /* 0x180fe200000108a5 */
[-CC-:B------:R-:W-:Y:S01]  /*bcf0*/  FFMA.FTZ R173, R55, R82.reuse, -R165.reuse ;  /* 0x0000005237ad7223 */ /* 0x180fe200000108a5 */
[----:B------:R-:W4:Y:S01]  /*bd00*/  MUFU.EX2 R155, R155 ;  /* 0x0000009b009b7308 */ /* 0x000f220000000800 */
[-CC-:B------:R-:W-:Y:S01]  /*bd10*/  FFMA.FTZ R170, R58, R82.reuse, -R165.reuse ;  /* 0x000000523aaa7223 */ /* 0x180fe200000108a5 */
[-CC-:B------:R-:W-:Y:S01]  /*bd20*/  FFMA.FTZ R171, R59, R82.reuse, -R165.reuse ;  /* 0x000000523bab7223 */ /* 0x180fe200000108a5 */
[-C--:B------:R-:W-:Y:S01]  /*bd30*/  FFMA.FTZ R168, R62, R82.reuse, -R165 ;  /* 0x000000523ea87223 */ /* 0x080fe200000108a5 */
[-C--:B------:R-:W-:Y:S01]  /*bd40*/  FFMA.FTZ R15, R61, R82.reuse, -R83 ;  /* 0x000000523d0f7223 */ /* 0x080fe20000010853 */
[-C--:B------:R-:W-:Y:S01]  /*bd50*/  FFMA.FTZ R167, R67, R82.reuse, -R165 ;  /* 0x0000005243a77223 */ /* 0x080fe200000108a5 */
[-CC-:B------:R-:W-:Y:S01]  /*bd60*/  FFMA.FTZ R6, R68, R82.reuse, -R83.reuse ;  /* 0x0000005244067223 */ /* 0x180fe20000010853 */
[----:B------:R-:W-:Y:S01]  /*bd70*/  FFMA.FTZ R69, R69, R82, -R83 ;  /* 0x0000005245457223 */ /* 0x000fe20000010853 */
[----:B------:R-:W4:Y:S01]  /*bd80*/  MUFU.EX2 R73, R73 ;  /* 0x0000004900497308 */ /* 0x000f220000000800 */
[----:B------:R-:W-:Y:S01]  /*bd90*/  FFMA.FTZ R63, R5, R80, R153 ;  /* 0x00000050053f7223 */ /* 0x000fe20000010099 */
[----:B0-----:R-:W-:Y:S01]  /*bda0*/  FADD.FTZ R81, R72, R81 ;  /* 0x0000005148517221 */ /* 0x001fe20000010000 */
[-C--:B------:R-:W-:Y:S01]  /*bdb0*/  FFMA.FTZ R164, R70, R82.reuse, -R165 ;  /* 0x0000005246a47223 */ /* 0x080fe200000108a5 */
[----:B------:R-:W3:Y:S04]  /*bdc0*/  LD.E R26, desc[UR36][R22.64+0x2c4] ;  /* 0x0002c424161a7980 */ /* 0x000ee8000c101900 */
[----:B------:R-:W0:Y:S01]  /*bdd0*/  MUFU.EX2 R57, R57 ;  /* 0x0000003900397308 */ /* 0x000e220000000800 */
[----:B------:R-:W-:-:S07]  /*bde0*/  FFMA.FTZ R3, R64, R82, -R83 ;  /* 0x0000005240037223 */ /* 0x000fce0000010853 */
[----:B------:R-:W0:Y:S01]  /*bdf0*/  MUFU.EX2 R156, R156 ;  /* 0x0000009c009c7308 */ /* 0x000e220000000800 */
[----:B-1----:R-:W-:Y:S01]  /*be00*/  FADD.FTZ R64, R56, R63 ;  /* 0x0000003f38407221 */ /* 0x002fe20000010000 */
[----:B------:R-:W-:Y:S01]  /*be10*/  FFMA.FTZ R34, R39, R82, -R165 ;  /* 0x0000005227227223 */ /* 0x000fe200000108a5 */
[----:B------:R-:W3:Y:S05]  /*be20*/  LD.E R27, desc[UR36][R22.64+0x2e0] ;  /* 0x0002e024161b7980 */ /* 0x000eea000c101900 */
[----:B------:R-:W1:Y:S01]  /*be30*/  MUFU.EX2 R157, R157 ;  /* 0x0000009d009d7308 */ /* 0x000e620000000800 */
[----:B------:R-:W-:-:S07]  /*be40*/  FADD.FTZ R66, R154, R81 ;  /* 0x000000519a427221 */ /* 0x000fce0000010000 */
[----:B------:R-:W1:Y:S01]  /*be50*/  MUFU.EX2 R29, R29 ;  /* 0x0000001d001d7308 */ /* 0x000e620000000800 */
[----:B----4-:R-:W-:Y:S01]  /*be60*/  FADD.FTZ R64, R155, R64 ;  /* 0x000000409b407221 */ /* 0x010fe20000010000 */
[----:B------:R-:W-:-:S06]  /*be70*/  FADD.FTZ R63, R73, R66 ;  /* 0x00000042493f7221 */ /* 0x000fcc0000010000 */
[----:B------:R-:W-:Y:S01]  /*be80*/  MUFU.EX2 R158, R158 ;  /* 0x0000009e009e7308 */ /* 0x000fe20000000800 */
[----:B------:R-:W-:Y:S01]  /*be90*/  FFMA.FTZ R30, R43, R82, -R165 ;  /* 0x000000522b1e7223 */ /* 0x000fe200000108a5 */
[----:B------:R-:W4:Y:S06]  /*bea0*/  LD.E R35, desc[UR36][R22.64+0x2d0] ;  /* 0x0002d02416237980 */ /* 0x000f2c000c101900 */
[----:B------:R-:W-:Y:S08]  /*beb0*/  MUFU.EX2 R32, R32 ;  /* 0x0000002000207308 */ /* 0x000ff00000000800 */
        /* <DEDUP_REMOVED lines=10> */
[C---:B------:R-:W-:Y:S01]  /*bf60*/  FMUL.FTZ R78, R4.reuse, R78 ;  /* 0x0000004e044e7220 */ /* 0x040fe20000410000 */
[C---:B------:R-:W-:Y:S01]  /*bf70*/  FMUL.FTZ R121, R4.reuse, R74 ;  /* 0x0000004a04797220 */ /* 0x040fe20000410000 */
[C---:B------:R-:W-:Y:S01]  /*bf80*/  FMUL.FTZ R129, R4.reuse, R75 ;  /* 0x0000004b04817220 */ /* 0x040fe20000410000 */
[C---:B------:R-:W-:Y:S01]  /*bf90*/  FMUL.FTZ R77, R4.reuse, R77 ;  /* 0x0000004d044d7220 */ /* 0x040fe20000410000 */
[----:B------:R-:W-:Y:S01]  /*bfa0*/  FMUL.FTZ R79, R4, R79 ;  /* 0x0000004f044f7220 */ /* 0x000fe20000410000 */
[----:B------:R-:W4:Y:S02]  /*bfb0*/  LD.E R38, desc[UR36][R22.64+0x2d4] ;  /* 0x0002d42416267980 */ /* 0x000f24000c101900 */
[----:B------:R-:W1:Y:S01]  /*bfc0*/  MUFU.EX2 R31, R31 ;  /* 0x0000001f001f7308 */ /* 0x000e620000000800 */
[----:B0-----:R-:W-:Y:S01]  /*bfd0*/  FADD.FTZ R64, R57, R64 ;  /* 0x0000004039407221 */ /* 0x001fe20000010000 */
[----:B------:R-:W-:Y:S01]  /*bfe0*/  FADD.FTZ R66, R156, R63 ;  /* 0x0000003f9c427221 */ /* 0x000fe20000010000 */
[----:B------:R-:W4:Y:S04]  /*bff0*/  LD.E R39, desc[UR36][R22.64+0x2f0] ;  /* 0x0002f02416277980 */ /* 0x000f28000c101900 */
[----:B------:R-:W4:Y:S01]  /*c000*/  LD.E R70, desc[UR36][R22.64+0x248] ;  /* 0x0002482416467980 */ /* 0x000f22000c101900 */
[----:B------:R-:W0:Y:S01]  /*c010*/  MUFU.EX2 R159, R159 ;  /* 0x0000009f009f7308 */ /* 0x000e220000000800 */
[----:B-1----:R-:W-:Y:S01]  /*c020*/  FADD.FTZ R64, R157, R64 ;  /* 0x000000409d407221 */ /* 0x002fe20000010000 */
[----:B------:R-:W-:Y:S01]  /*c030*/  FADD.FTZ R63, R29, R66 ;  /* 0x000000421d3f7221 */ /* 0x000fe20000010000 */
[----:B------:R-:W4:Y:S04]  /*c040*/  LD.E R43, desc[UR36][R22.64+0x2e4] ;  /* 0x0002e424162b7980 */ /* 0x000f28000c101900 */
[----:B------:R-:W4:Y:S01]  /*c050*/  LD.E R47, desc[UR36][R22.64+0x300] ;  /* 0x00030024162f7980 */ /* 0x000f22000c101900 */
[----:B------:R-:W1:Y:S01]  /*c060*/  MUFU.EX2 R34, R34 ;  /* 0x0000002200227308 */ /* 0x000e620000000800 */
[----:B------:R-:W-:Y:S01]  /*c070*/  FADD.FTZ R64, R31, R64 ;  /* 0x000000401f407221 */ /* 0x000fe20000010000 */
[----:B------:R-:W-:Y:S01]  /*c080*/  FADD.FTZ R63, R158, R63 ;  /* 0x0000003f9e3f7221 */ /* 0x000fe20000010000 */
[----:B------:R-:W4:Y:S04]  /*c090*/  LD.E R80, desc[UR36][R22.64+0x258] ;  /* 0x0002582416507980 */ /* 0x000f28000c101900 */
[----:B------:R-:W4:Y:S01]  /*c0a0*/  LD.E R68, desc[UR36][R22.64+0x278] ;  /* 0x0002782416447980 */ /* 0x000f22000c101900 */
        /* <DEDUP_REMOVED lines=8> */
[----:B------:R-:W4:Y:S05]  /*c130*/  LD.E R42, desc[UR36][R22.64+0x310] ;  /* 0x00031024162a7980 */ /* 0x000f2a000c101900 */
        /* <DEDUP_REMOVED lines=17> */
[----:B------:R-:W4:Y:S05]  /*c250*/  LD.E R62, desc[UR36][R22.64+0x340] ;  /* 0x00034024163e7980 */ /* 0x000f2a000c101900 */
[----:B------:R-:W2:Y:S01]  /*c260*/  MUFU.EX2 R172, R172 ;  /* 0x000000ac00ac7308 */ /* 0x000ea20000000800 */
[----:B0-----:R-:W-:Y:S01]  /*c270*/  FADD.FTZ R64, R174, R63 ;  /* 0x0000003fae407221 */ /* 0x001fe20000010000 */
[----:B------:R-:W-:Y:S01]  /*c280*/  FADD.FTZ R66, R12, R65 ;  /* 0x000000410c427221 */ /* 0x000fe20000010000 */
[----:B------:R-:W4:Y:S05]  /*c290*/  LD.E R59, desc[UR36][R22.64+0x344] ;  /* 0x00034424163b7980 */ /* 0x000f2a000c101900 */
[----:B------:R-:W0:Y:S01]  /*c2a0*/  MUFU.EX2 R173, R173 ;  /* 0x000000ad00ad7308 */ /* 0x000e220000000800 */
[----:B-1----:R-:W-:Y:S01]  /*c2b0*/  FADD.FTZ R63, R175, R64 ;  /* 0x00000040af3f7221 */ /* 0x002fe20000010000 */
[----:B------:R-:W-:Y:S01]  /*c2c0*/  FADD.FTZ R66, R9, R66 ;  /* 0x0000004209427221 */ /* 0x000fe20000010000 */
[----:B------:R-:W4:Y:S05]  /*c2d0*/  LD.E R83, desc[UR36][R22.64+0x410] ;  /* 0x0004102416537980 */ /* 0x000f2a000c101900 */
[----:B------:R-:W1:Y:S08]  /*c2e0*/  MUFU.EX2 R170, R170 ;  /* 0x000000aa00aa7308 */ /* 0x000e700000000800 */
[----:B------:R-:W1:Y:S01]  /*c2f0*/  MUFU.EX2 R14, R14 ;  /* 0x0000000e000e7308 */ /* 0x000e620000000800 */
[----:B--2---:R-:W-:Y:S01]  /*c300*/  FADD.FTZ R64, R172, R63 ;  /* 0x0000003fac407221 */ /* 0x004fe20000010000 */
[----:B------:R-:W-:Y:S01]  /*c310*/  FADD.FTZ R66, R13, R66 ;  /* 0x000000420d427221 */ /* 0x000fe20000010000 */
[----:B------:R-:W-:Y:S01]  /*c320*/  FMUL.FTZ R119, R5, R25 ;  /* 0x0000001905777220 */ /* 0x000fe20000410000 */
[----:B---3--:R-:W-:-:S04]  /*c330*/  FMUL.FTZ R123, R4, R36 ;  /* 0x00000024047b7220 */ /* 0x008fc80000410000 */
[----:B------:R-:W2:Y:S01]  /*c340*/  MUFU.EX2 R171, R171 ;  /* 0x000000ab00ab7308 */ /* 0x000ea20000000800 */
[----:B0-----:R-:W-:Y:S01]  /*c350*/  FADD.FTZ R63, R173, R64 ;  /* 0x00000040ad3f7221 */ /* 0x001fe20000010000 */
[----:B------:R-:W-:Y:S01]  /*c360*/  FADD.FTZ R65, R7, R66 ;  /* 0x0000004207417221 */ /* 0x000fe20000010000 */
[C---:B------:R-:W-:Y:S01]  /*c370*/  FMUL.FTZ R44, R4.reuse, R44 ;  /* 0x0000002c042c7220 */ /* 0x040fe20000410000 */
[C---:B------:R-:W-:Y:S01]  /*c380*/  FMUL.FTZ R125, R4.reuse, R37 ;  /* 0x00000025047d7220 */ /* 0x040fe20000410000 */
[C---:B------:R-:W-:Y:S01]  /*c390*/  FMUL.FTZ R48, R4.reuse, R48 ;  /* 0x0000003004307220 */ /* 0x040fe20000410000 */
[C---:B------:R-:W-:Y:S01]  /*c3a0*/  FMUL.FTZ R127, R4.reuse, R40 ;  /* 0x00000028047f7220 */ /* 0x040fe20000410000 */
[----:B------:R-:W-:Y:S01]  /*c3b0*/  FMUL.FTZ R128, R4, R52 ;  /* 0x0000003404807220 */ /* 0x000fe20000410000 */
[----:B------:R-:W0:Y:S08]  /*c3c0*/  MUFU.EX2 R168, R168 ;  /* 0x000000a800a87308 */ /* 0x000e300000000800 */
[----:B------:R-:W3:Y:S01]  /*c3d0*/  MUFU.EX2 R15, R15 ;  /* 0x0000000f000f7308 */ /* 0x000ee20000000800 */
[----:B-1----:R-:W-:Y:S01]  /*c3e0*/  FADD.FTZ R64, R170, R63 ;  /* 0x0000003faa407221 */ /* 0x002fe20000010000 */
[----:B------:R-:W-:Y:S01]  /*c3f0*/  FADD.FTZ R65, R14, R65 ;  /* 0x000000410e417221 */ /* 0x000fe20000010000 */
[C---:B------:R-:W-:Y:S01]  /*c400*/  FMUL.FTZ R117, R4.reuse, R24 ;  /* 0x0000001804757220 */ /* 0x040fe20000410000 */
[C---:B------:R-:W-:Y:S01]  /*c410*/  FMUL.FTZ R41, R4.reuse, R41 ;  /* 0x0000002904297220 */ /* 0x040fe20000410000 */
[----:B------:R-:W-:Y:S01]  /*c420*/  FMUL.FTZ R45, R4, R45 ;  /* 0x0000002d042d7220 */ /* 0x000fe20000410000 */
[----:B------:R-:W4:Y:S02]  /*c430*/  LD.E R67, desc[UR36][R22.64+0x27c] ;  /* 0x00027c2416437980 */ /* 0x000f24000c101900 */
[----:B------:R-:W1:Y:S08]  /*c440*/  MUFU.EX2 R169, R169 ;  /* 0x000000a900a97308 */ /* 0x000e700000000800 */
[----:B------:R-:W1:Y:S01]  /*c450*/  MUFU.EX2 R3, R3 ;  /* 0x0000000300037308 */ /* 0x000e620000000800 */
[----:B--2---:R-:W-:Y:S01]  /*c460*/  FADD.FTZ R63, R171, R64 ;  /* 0x00000040ab3f7221 */ /* 0x004fe20000010000 */
[----:B------:R-:W-:-:S06]  /*c470*/  FADD.FTZ R64, R8, R65 ;  /* 0x0000004108407221 */ /* 0x000fcc0000010000 */
[----:B------:R-:W2:Y:S08]  /*c480*/  MUFU.EX2 R166, R166 ;  /* 0x000000a600a67308 */ /* 0x000eb00000000800 */
[----:B------:R-:W2:Y:S01]  /*c490*/  MUFU.EX2 R20, R20 ;  /* 0x0000001400147308 */ /* 0x000ea20000000800 */
[----:B0-----:R-:W-:Y:S01]  /*c4a0*/  FADD.FTZ R66, R168, R63 ;  /* 0x0000003fa8427221 */ /* 0x001fe20000010000 */
[----:B---3--:R-:W-:-:S06]  /*c4b0*/  FADD.FTZ R64, R15, R64 ;  /* 0x000000400f407221 */ /* 0x008fcc0000010000 */
[----:B------:R-:W0:Y:S08]  /*c4c0*/  MUFU.EX2 R167, R167 ;  /* 0x000000a700a77308 */ /* 0x000e300000000800 */
[----:B------:R-:W3:Y:S01]  /*c4d0*/  MUFU.EX2 R6, R6 ;  /* 0x0000000600067308 */ /* 0x000ee20000000800 */
[----:B-1----:R-:W-:Y:S01]  /*c4e0*/  FADD.FTZ R63, R169, R66 ;  /* 0x00000042a93f7221 */ /* 0x002fe20000010000 */
[----:B------:R-:W-:-:S06]  /*c4f0*/  FADD.FTZ R65, R3, R64 ;  /* 0x0000004003417221 */ /* 0x000fcc0000010000 */
[----:B------:R-:W1:Y:S01]  /*c500*/  MUFU.EX2 R21, R69 ;  /* 0x0000004500157308 */ /* 0x000e620000000800 */
[----:B--2---:R-:W-:Y:S01]  /*c510*/  FADD.FTZ R64, R166, R63 ;  /* 0x0000003fa6407221 */ /* 0x004fe20000010000 */
[----:B------:R-:W-:Y:S01]  /*c520*/  FADD.FTZ R65, R20, R65 ;  /* 0x0000004114417221 */ /* 0x000fe20000010000 */
[----:B------:R-:W-:Y:S01]  /*c530*/  FFMA.FTZ R165, R71, R82, -R165 ;  /* 0x0000005247a57223 */ /* 0x000fe200000108a5 */
[----:B------:R-:W2:Y:S01]  /*c540*/  LD.E R25, desc[UR36][R22.64+0x2c8] ;  /* 0x0002c82416197980 */ /* 0x000ea2000c101900 */
[----:B0-----:R-:W-:-:S03]  /*c550*/  FADD.FTZ R63, R167, R64 ;  /* 0x00000040a73f7221 */ /* 0x001fc60000010000 */
[----:B------:R-:W2:Y:S01]  /*c560*/  LD.E R82, desc[UR36][R22.64+0x430] ;  /* 0x0004302416527980 */ /* 0x000ea2000c101900 */
[----:B---3--:R-:W-:Y:S01]  /*c570*/  FADD.FTZ R64, R6, R65 ;  /* 0x0000004106407221 */ /* 0x008fe20000010000 */
[----:B------:R-:W0:Y:S02]  /*c580*/  MUFU.EX2 R164, R164 ;  /* 0x000000a400a47308 */ /* 0x000e240000000800 */
[----:B------:R-:W3:Y:S04]  /*c590*/  LD.E R36, desc[UR36][R22.64+0x2e8] ;  /* 0x0002e82416247980 */ /* 0x000ee8000c101900 */
[----:B------:R0:W-:Y:S01]  /*c5a0*/  ST.E desc[UR36][R22.64+0x274], R44 ;  /* 0x0002742c16007985 */ /* 0x0001e2000c101924 */
[----:B-1----:R-:W-:Y:S01]  /*c5b0*/  FADD.FTZ R111, R21, R64 ;  /* 0x00000040156f7221 */ /* 0x002fe20000010000 */
[----:B------:R-:W1:Y:S02]  /*c5c0*/  MUFU.EX2 R165, R165 ;  /* 0x000000a500a57308 */ /* 0x000e640000000800 */
[----:B------:R-:W3:Y:S04]  /*c5d0*/  LD.E R64, desc[UR36][R22.64+0x28c] ;  /* 0x00028c2416407980 */ /* 0x000ee8000c101900 */
[----:B------:R-:W3:Y:S01]  /*c5e0*/  LD.E R37, desc[UR36][R22.64+0x2dc] ;  /* 0x0002dc2416257980 */ /* 0x000ee2000c101900 */
[----:B0-----:R-:W-:-:S03]  /*c5f0*/  FADD.FTZ R66, R164, R63 ;  /* 0x0000003fa4427221 */ /* 0x001fc60000010000 */
[----:B------:R-:W3:Y:S04]  /*c600*/  LD.E R44, desc[UR36][R22.64+0x32c] ;  /* 0x00032c24162c7980 */ /* 0x000ee8000c101900 */
[----:B------:R0:W-:Y:S01]  /*c610*/  ST.E desc[UR36][R22.64+0x294], R48 ;  /* 0x0002943016007985 */ /* 0x0001e2000c101924 */
[----:B-1----:R-:W-:-:S03]  /*c620*/  FADD.FTZ R115, R165, R66 ;  /* 0x00000042a5737221 */ /* 0x002fc60000010000 */
[----:B------:R1:W-:Y:S04]  /*c630*/  ST.E desc[UR36][R22.64+0x2a0], R78 ;  /* 0x0002a04e16007985 */ /* 0x0003e8000c101924 */
[----:B------:R-:W3:Y:S04]  /*c640*/  LD.E R66, desc[UR36][R22.64+0x288] ;  /* 0x0002882416427980 */ /* 0x000ee8000c101900 */
[----:B------:R-:W3:Y:S04]  /*c650*/  LD.E R40, desc[UR36][R22.64+0x30c] ;  /* 0x00030c2416287980 */ /* 0x000ee8000c101900 */
[----:B0-----:R-:W3:Y:S04]  /*c660*/  LD.E R48, desc[UR36][R22.64+0x388] ;  /* 0x0003882416307980 */ /* 0x001ee8000c101900 */
[----:B-1----:R-:W3:Y:S01]  /*c670*/  LD.E R78, desc[UR36][R22.64+0x398] ;  /* 0x00039824164e7980 */ /* 0x002ee2000c101900 */
[C---:B------:R-:W-:Y:S01]  /*c680*/  FMUL.FTZ R49, R4.reuse, R49 ;  /* 0x0000003104317220 */ /* 0x040fe20000410000 */
[C---:B------:R-:W-:Y:S01]  /*c690*/  FMUL.FTZ R53, R4.reuse, R53 ;  /* 0x0000003504357220 */ /* 0x040fe20000410000 */
[C---:B------:R-:W-:Y:S01]  /*c6a0*/  FMUL.FTZ R60, R4.reuse, R60 ;  /* 0x0000003c043c7220 */ /* 0x040fe20000410000 */
[----:B------:R0:W-:Y:S04]  /*c6b0*/  ST.E desc[UR36][R22.64+0x240], R121 ;  /* 0x0002407916007985 */ /* 0x0001e8000c101924 */
[----:B------:R1:W-:Y:S04]  /*c6c0*/  ST.E desc[UR36][R22.64+0x2a4], R128 ;  /* 0x0002a48016007985 */ /* 0x0003e8000c101924 */
[----:B------:R-:W3:Y:S04]  /*c6d0*/  LD.E R24, desc[UR36][R22.64+0x2bc] ;  /* 0x0002bc2416187980 */ /* 0x000ee8000c101900 */
[----:B------:R-:W3:Y:S01]  /*c6e0*/  LD.E R74, desc[UR36][R22.64+0x2d8] ;  /* 0x0002d824164a7980 */ /* 0x000ee2000c101900 */
[----:B0-----:R-:W-:-:S03]  /*c6f0*/  FMUL.FTZ R121, R4, R76 ;  /* 0x0000004c04797220 */ /* 0x001fc60000410000 */
[----:B------:R-:W3:Y:S04]  /*c700*/  LD.E R52, desc[UR36][R22.64+0x39c] ;  /* 0x00039c2416347980 */ /* 0x000ee8000c101900 */
[----:B-1----:R-:W3:Y:S04]  /*c710*/  LD.E R128, desc[UR36][R22.64+0x3ec] ;  /* 0x0003ec2416807980 */ /* 0x002ee8000c101900 */
[----:B------:R0:W-:Y:S04]  /*c720*/  ST.E desc[UR36][R22.64+0x210], R111 ;  /* 0x0002106f16007985 */ /* 0x0001e8000c101924 */
        /* <DEDUP_REMOVED lines=15> */
[----:B------:R-:W3:Y:S04]  /*c820*/  LD.E R81, desc[UR36][R22.64+0x24c] ;  /* 0x00024c2416517980 */ /* 0x000ee8000c101900 */
[----:B------:R-:W3:Y:S04]  /*c830*/  LD.E R71, desc[UR36][R22.64+0x25c] ;  /* 0x00025c2416477980 */ /* 0x000ee8000c101900 */
[----:B------:R-:W3:Y:S04]  /*c840*/  LD.E R69, desc[UR36][R22.64+0x268] ;  /* 0x0002682416457980 */ /* 0x000ee8000c101900 */
[----:B------:R-:W3:Y:S04]  /*c850*/  LD.E R65, desc[UR36][R22.64+0x26c] ;  /* 0x00026c2416417980 */ /* 0x000ee8000c101900 */
[----:B------:R-:W3:Y:S04]  /*c860*/  LD.E R63, desc[UR36][R22.64+0x298] ;  /* 0x00029824163f7980 */ /* 0x000ee8000c101900 */
[----:B0-----:R-:W3:Y:S04]  /*c870*/  LD.E R111, desc[UR36][R22.64+0x2b8] ;  /* 0x0002b824166f7980 */ /* 0x001ee8000c101900 */
[----:B-1----:R-:W3:Y:S04]  /*c880*/  LD.E R115, desc[UR36][R22.64+0x2cc] ;  /* 0x0002cc2416737980 */ /* 0x002ee8000c101900 */
        /* <DEDUP_REMOVED lines=17> */
[----:B------:R-:W-:-:S04]  /*c9a0*/  FMUL.FTZ R27, R4, R27 ;  /* 0x0000001b041b7220 */ /* 0x000fc80000410000 */
[----:B------:R0:W-:Y:S04]  /*c9b0*/  ST.E desc[UR36][R22.64+0x2d0], R35 ;  /* 0x0002d02316007985 */ /* 0x0001e8000c101924 */
[----:B------:R1:W-:Y:S01]  /*c9c0*/  ST.E desc[UR36][R22.64+0x2e0], R27 ;  /* 0x0002e01b16007985 */ /* 0x0003e2000c101924 */
[C---:B------:R-:W-:Y:S01]  /*c9d0*/  FMUL.FTZ R39, R4.reuse, R39 ;  /* 0x0000002704277220 */ /* 0x040fe20000410000 */
[C---:B0-----:R-:W-:Y:S01]  /*c9e0*/  FMUL.FTZ R35, R4.reuse, R98 ;  /* 0x0000006204237220 */ /* 0x041fe20000410000 */
[----:B-1----:R-:W-:-:S04]  /*c9f0*/  FMUL.FTZ R27, R4, R102 ;  /* 0x00000066041b7220 */ /* 0x002fc80000410000 */
[----:B------:R0:W-:Y:S04]  /*ca00*/  ST.E desc[UR36][R22.64+0x394], R35 ;  /* 0x0003942316007985 */ /* 0x0001e8000c101924 */
[----:B------:R1:W-:Y:S01]  /*ca10*/  ST.E desc[UR36][R22.64+0x390], R27 ;  /* 0x0003901b16007985 */ /* 0x0003e2000c101924 */
[C---:B0-----:R-:W-:Y:S01]  /*ca20*/  FMUL.FTZ R35, R4.reuse, R88 ;  /* 0x0000005804237220 */ /* 0x041fe20000410000 */
[C---:B-1----:R-:W-:Y:S02]  /*ca30*/  FMUL.FTZ R27, R4.reuse, R92 ;  /* 0x0000005c041b7220 */ /* 0x042fe40000410000 */
[----:B------:R0:W-:Y:S04]  /*ca40*/  ST.E desc[UR36][R22.64+0x2f0], R39 ;  /* 0x0002f02716007985 */ /* 0x0001e8000c101924 */
[----:B------:R-:W-:Y:S04]  /*ca50*/  ST.E desc[UR36][R22.64+0x3e0], R27 ;  /* 0x0003e01b16007985 */ /* 0x000fe8000c101924 */
[----:B------:R1:W-:Y:S01]  /*ca60*/  ST.E desc[UR36][R22.64+0x3e4], R35 ;  /* 0x0003e42316007985 */ /* 0x0003e2000c101924 */
[C---:B0-----:R-:W-:Y:S01]  /*ca70*/  FMUL.FTZ R39, R4.reuse, R100 ;  /* 0x0000006404277220 */ /* 0x041fe20000410000 */
[C---:B------:R-:W-:Y:S01]  /*ca80*/  FMUL.FTZ R43, R4.reuse, R43 ;  /* 0x0000002b042b7220 */ /* 0x040fe20000410000 */
[----:B------:R-:W-:Y:S01]  /*ca90*/  FMUL.FTZ R47, R4, R47 ;  /* 0x0000002f042f7220 */ /* 0x000fe20000410000 */
[----:B-1----:R-:W-:-:S02]  /*caa0*/  FMUL.FTZ R35, R5, R70 ;  /* 0x0000004605237220 */ /* 0x002fc40000410000 */
[----:B------:R0:W-:Y:S04]  /*cab0*/  ST.E desc[UR36][R22.64+0x3a4], R39 ;  /* 0x0003a42716007985 */ /* 0x0001e8000c101924 */
[----:B------:R1:W-:Y:S01]  /*cac0*/  ST.E desc[UR36][R22.64+0x248], R35 ;  /* 0x0002482316007985 */ /* 0x0003e2000c101924 */
[C---:B--2---:R-:W-:Y:S01]  /*cad0*/  FMUL.FTZ R27, R4.reuse, R82 ;  /* 0x00000052041b7220 */ /* 0x044fe20000410000 */
[----:B0-----:R-:W-:Y:S01]  /*cae0*/  FMUL.FTZ R39, R4, R90 ;  /* 0x0000005a04277220 */ /* 0x001fe20000410000 */
[----:B-1----:R-:W-:-:S03]  /*caf0*/  FMUL.FTZ R35, R5, R114 ;  /* 0x0000007205237220 */ /* 0x002fc60000410000 */
[----:B------:R3:W-:Y:S01]  /*cb00*/  ST.E desc[UR36][R22.64+0x430], R27 ;  /* 0x0004301b16007985 */ /* 0x0007e2000c101924 */
[----:B------:R-:W-:-:S03]  /*cb10*/  FMUL.FTZ R25, R5, R25 ;  /* 0x0000001905197220 */ /* 0x000fc60000410000 */
[----:B------:R0:W-:Y:S01]  /*cb20*/  ST.E desc[UR36][R22.64+0x2e4], R43 ;  /* 0x0002e42b16007985 */ /* 0x0001e2000c101924 */
[----:B---3--:R-:W-:-:S03]  /*cb30*/  FMUL.FTZ R27, R5, R64 ;  /* 0x00000040051b7220 */ /* 0x008fc60000410000 */
[----:B------:R1:W-:Y:S01]  /*cb40*/  ST.E desc[UR36][R22.64+0x300], R47 ;  /* 0x0003002f16007985 */ /* 0x0003e2000c101924 */
[----:B0-----:R-:W-:-:S03]  /*cb50*/  FMUL.FTZ R43, R4, R96 ;  /* 0x00000060042b7220 */ /* 0x001fc60000410000 */
[----:B------:R0:W-:Y:S04]  /*cb60*/  ST.E desc[UR36][R22.64+0x3f4], R39 ;  /* 0x0003f42716007985 */ /* 0x0001e8000c101924 */
[----:B------:R2:W-:Y:S04]  /*cb70*/  ST.E desc[UR36][R22.64+0x28c], R27 ;  /* 0x00028c1b16007985 */ /* 0x0005e8000c101924 */
[----:B------:R3:W-:Y:S01]  /*cb80*/  ST.E desc[UR36][R22.64+0x29c], R35 ;  /* 0x00029c2316007985 */ /* 0x0007e2000c101924 */
[----:B-1----:R-:W-:Y:S01]  /*cb90*/  FMUL.FTZ R47, R4, R94 ;  /* 0x0000005e042f7220 */ /* 0x002fe20000410000 */
[C---:B0-----:R-:W-:Y:S01]  /*cba0*/  FMUL.FTZ R39, R5.reuse, R80 ;  /* 0x0000005005277220 */ /* 0x041fe20000410000 */
[C---:B--2---:R-:W-:Y:S01]  /*cbb0*/  FMUL.FTZ R27, R5.reuse, R36 ;  /* 0x00000024051b7220 */ /* 0x044fe20000410000 */
[C---:B---3--:R-:W-:Y:S01]  /*cbc0*/  FMUL.FTZ R35, R5.reuse, R118 ;  /* 0x0000007605237220 */ /* 0x048fe20000410000 */
[----:B------:R0:W-:Y:S01]  /*cbd0*/  ST.E desc[UR36][R22.64+0x3c4], R43 ;  /* 0x0003c42b16007985 */ /* 0x0001e2000c101924 */
[----:B------:R-:W-:-:S03]  /*cbe0*/  FMUL.FTZ R37, R5, R37 ;  /* 0x0000002505257220 */ /* 0x000fc60000410000 */
[----:B------:R1:W-:Y:S04]  /*cbf0*/  ST.E desc[UR36][R22.64+0x3d4], R47 ;  /* 0x0003d42f16007985 */ /* 0x0003e8000c101924 */
[----:B------:R2:W-:Y:S04]  /*cc00*/  ST.E desc[UR36][R22.64+0x258], R39 ;  /* 0x0002582716007985 */ /* 0x0005e8000c101924 */
[----:B------:R3:W-:Y:S01]  /*cc10*/  ST.E desc[UR36][R22.64+0x2c8], R25 ;  /* 0x0002c81916007985 */ /* 0x0007e2000c101924 */
[----:B0-----:R-:W-:-:S03]  /*cc20*/  FMUL.FTZ R43, R4, R86 ;  /* 0x00000056042b7220 */ /* 0x001fc60000410000 */
[----:B------:R0:W-:Y:S01]  /*cc30*/  ST.E desc[UR36][R22.64+0x2e8], R27 ;  /* 0x0002e81b16007985 */ /* 0x0001e2000c101924 */
[----:B-1----:R-:W-:-:S03]  /*cc40*/  FMUL.FTZ R47, R4, R84 ;  /* 0x00000054042f7220 */ /* 0x002fc60000410000 */
[----:B------:R1:W-:Y:S01]  /*cc50*/  ST.E desc[UR36][R22.64+0x2f8], R35 ;  /* 0x0002f82316007985 */ /* 0x0003e2000c101924 */
[C---:B--2---:R-:W-:Y:S01]  /*cc60*/  FMUL.FTZ R39, R5.reuse, R112 ;  /* 0x0000007005277220 */ /* 0x044fe20000410000 */
[C---:B---3--:R-:W-:Y:S01]  /*cc70*/  FMUL.FTZ R25, R5.reuse, R116 ;  /* 0x0000007405197220 */ /* 0x048fe20000410000 */
[C---:B0-----:R-:W-:Y:S01]  /*cc80*/  FMUL.FTZ R27, R5.reuse, R44 ;  /* 0x0000002c051b7220 */ /* 0x041fe20000410000 */
[C---:B-1----:R-:W-:Y:S01]  /*cc90*/  FMUL.FTZ R35, R5.reuse, R124 ;  /* 0x0000007c05237220 */ /* 0x042fe20000410000 */
[----:B------:R0:W-:Y:S04]  /*cca0*/  ST.E desc[UR36][R22.64+0x414], R43 ;  /* 0x0004142b16007985 */ /* 0x0001e8000c101924 */
[----:B------:R1:W-:Y:S04]  /*ccb0*/  ST.E desc[UR36][R22.64+0x424], R47 ;  /* 0x0004242f16007985 */ /* 0x0003e8000c101924 */
[----:B------:R2:W-:Y:S04]  /*ccc0*/  ST.E desc[UR36][R22.64+0x2ac], R39 ;  /* 0x0002ac2716007985 */ /* 0x0005e8000c101924 */
[----:B------:R3:W-:Y:S01]  /*ccd0*/  ST.E desc[UR36][R22.64+0x2dc], R37 ;  /* 0x0002dc2516007985 */ /* 0x0007e2000c101924 */
[----:B0-----:R-:W-:-:S03]  /*cce0*/  FMUL.FTZ R43, R5, R68 ;  /* 0x00000044052b7220 */ /* 0x001fc60000410000 */
[----:B------:R0:W-:Y:S01]  /*ccf0*/  ST.E desc[UR36][R22.64+0x308], R25 ;  /* 0x0003081916007985 */ /* 0x0001e2000c101924 */
[----:B-1----:R-:W-:-:S03]  /*cd00*/  FMUL.FTZ R47, R5, R66 ;  /* 0x00000042052f7220 */ /* 0x002fc60000410000 */
[----:B------:R1:W-:Y:S01]  /*cd10*/  ST.E desc[UR36][R22.64+0x32c], R27 ;  /* 0x00032c1b16007985 */ /* 0x0003e2000c101924 */
[----:B--2---:R-:W-:-:S03]  /*cd20*/  FMUL.FTZ R39, R5, R40 ;  /* 0x0000002805277220 */ /* 0x004fc60000410000 */
[----:B------:R2:W-:Y:S01]  /*cd30*/  ST.E desc[UR36][R22.64+0x33c], R35 ;  /* 0x00033c2316007985 */ /* 0x0005e2000c101924 */
[C---:B---3--:R-:W-:Y:S01]  /*cd40*/  FMUL.FTZ R37, R5.reuse, R122 ;  /* 0x0000007a05257220 */ /* 0x048fe20000410000 */
[C---:B0-----:R-:W-:Y:S01]  /*cd50*/  FMUL.FTZ R25, R5.reuse, R126 ;  /* 0x0000007e05197220 */ /* 0x041fe20000410000 */
[C---:B-1----:R-:W-:Y:S01]  /*cd60*/  FMUL.FTZ R27, R5.reuse, R48 ;  /* 0x00000030051b7220 */ /* 0x042fe20000410000 */
[C---:B--2---:R-:W-:Y:S01]  /*cd70*/  FMUL.FTZ R35, R5.reuse, R78 ;  /* 0x0000004e05237220 */ /* 0x044fe20000410000 */
        /* <DEDUP_REMOVED lines=14> */
[----:B------:R0:W-:Y:S01]  /*ce60*/  ST.E desc[UR36][R22.64+0x2bc], R43 ;  /* 0x0002bc2b16007985 */ /* 0x0001e2000c101924 */
[C---:B------:R-:W-:Y:S01]  /*ce70*/  FMUL.FTZ R26, R4.reuse, R26 ;  /* 0x0000001a041a7220 */ /* 0x040fe20000410000 */
[C---:B------:R-:W-:Y:S01]  /*ce80*/  FMUL.FTZ R38, R4.reuse, R38 ;  /* 0x0000002604267220 */ /* 0x040fe20000410000 */
[C---:B------:R-:W-:Y:S01]  /*ce90*/  FMUL.FTZ R46, R4.reuse, R46 ;  /* 0x0000002e042e7220 */ /* 0x040fe20000410000 */
[----:B------:R1:W-:Y:S01]  /*cea0*/  ST.E desc[UR36][R22.64+0x2d8], R47 ;  /* 0x0002d82f16007985 */ /* 0x0003e2000c101924 */
[C---:B------:R-:W-:Y:S01]  /*ceb0*/  FMUL.FTZ R51, R4.reuse, R51 ;  /* 0x0000003304337220 */ /* 0x040fe20000410000 */
[C---:B------:R-:W-:Y:S01]  /*cec0*/  FMUL.FTZ R42, R4.reuse, R42 ;  /* 0x0000002a042a7220 */ /* 0x040fe20000410000 */
[C---:B------:R-:W-:Y:S01]  /*ced0*/  FMUL.FTZ R54, R4.reuse, R54 ;  /* 0x0000003604367220 */ /* 0x040fe20000410000 */
[----:B------:R-:W-:Y:S01]  /*cee0*/  ST.E desc[UR36][R22.64+0x39c], R37 ;  /* 0x00039c2516007985 */ /* 0x000fe2000c101924 */
        /* <DEDUP_REMOVED lines=40> */
[C---:B0-----:R-:W-:Y:S01]  /*d170*/  FMUL.FTZ R43, R5.reuse, R120 ;  /* 0x00000078052b7220 */ /* 0x041fe20000410000 */
        /* <DEDUP_REMOVED lines=19> */
[C---:B---3--:R-:W-:Y:S01]  /*d2b0*/  FMUL.FTZ R27, R5.reuse, R138 ;  /* 0x0000008a051b7220 */ /* 0x048fe20000410000 */
[C---:B------:R-:W-:Y:S01]  /*d2c0*/  FMUL.FTZ R129, R5.reuse, R129 ;  /* 0x0000008105817220 */ /* 0x040fe20000410000 */
[C---:B------:R-:W-:Y:S01]  /*d2d0*/  FMUL.FTZ R39, R5.reuse, R136 ;  /* 0x0000008805277220 */ /* 0x040fe20000410000 */
[----:B------:R-:W-:Y:S01]  /*d2e0*/  FMUL.FTZ R137, R5, R137 ;  /* 0x0000008905897220 */ /* 0x000fe20000410000 */
[----:B------:R-:W-:-:S02]  /*d2f0*/  VIADD R4, R144, 0x8 ;  /* 0x0000000890047836 */ /* 0x000fc40000000000 */
[----:B----4-:R-:W-:Y:S01]  /*d300*/  FMUL.FTZ R35, R5, R60 ;  /* 0x0000003c05237220 */ /* 0x010fe20000410000 */
        /* <DEDUP_REMOVED lines=63> */
[----:B------:R2:W-:Y:S04]  /*d700*/  ST.E desc[UR36][R22.64+0x41c], R27 ;  /* 0x00041c1b16007985 */ /* 0x0005e8000c101924 */
[----:B------:R3:W-:Y:S04]  /*d710*/  ST.E desc[UR36][R22.64+0x428], R35 ;  /* 0x0004282316007985 */ /* 0x0007e8000c101924 */
[----:B------:R4:W-:Y:S04]  /*d720*/  ST.E desc[UR36][R22.64+0x42c], R39 ;  /* 0x00042c2716007985 */ /* 0x0009e8000c101924 */
[----:B------:R-:W-:Y:S01]  /*d730*/  ST.E desc[UR36][R22.64+0x438], R137 ;  /* 0x0004388916007985 */ /* 0x000fe2000c101924 */
[----:B------:R4:W-:Y:S06]  /*d740*/  BAR.SYNC.DEFER_BLOCKING R4, 0x100 ;  /* 0x000400040000751d */ /* 0x0009ec0000010000 */
[----:B------:R-:W4:Y:S04]  /*d750*/  LDL R24, [R1+0x1f0] ;  /* 0x0001f00001187983 */ /* 0x000f280000100800 */
[----:B------:R-:W4:Y:S04]  /*d760*/  LD.E R5, desc[UR36][R22.64+0x240] ;  /* 0x0002402416057980 */ /* 0x000f28000c101900 */
[----:B0-----:R-:W4:Y:S04]  /*d770*/  LD.E R25, desc[UR36][R22.64+0x244] ;  /* 0x0002442416197980 */ /* 0x001f28000c101900 */
[----:B-1----:R-:W4:Y:S04]  /*d780*/  LD.E R37, desc[UR36][R22.64+0x248] ;  /* 0x0002482416257980 */ /* 0x002f28000c101900 */
[----:B------:R-:W4:Y:S04]  /*d790*/  LD.E R41, desc[UR36][R22.64+0x24c] ;  /* 0x00024c2416297980 */ /* 0x000f28000c101900 */
[----:B------:R-:W4:Y:S04]  /*d7a0*/  LD.E R43, desc[UR36][R22.64+0x250] ;  /* 0x00025024162b7980 */ /* 0x000f28000c101900 */
[----:B------:R-:W4:Y:S04]  /*d7b0*/  LD.E R45, desc[UR36][R22.64+0x254] ;  /* 0x00025424162d7980 */ /* 0x000f28000c101900 */
[----:B--2---:R-:W2:Y:S04]  /*d7c0*/  LD.E R27, desc[UR36][R22.64+0x258] ;  /* 0x00025824161b7980 */ /* 0x004ea8000c101900 */
[----:B---3--:R-:W3:Y:S04]  /*d7d0*/  LD.E R35, desc[UR36][R22.64+0x25c] ;  /* 0x00025c2416237980 */ /* 0x008ee8000c101900 */
        /* <DEDUP_REMOVED lines=67> */
[----:B------:R0:W-:Y:S04]  /*dc10*/  ST.E desc[UR36][R22.64+0x240], R5 ;  /* 0x0002400516007985 */ /* 0x0001e8000c101924 */
[----:B------:R-:W-:Y:S04]  /*dc20*/  ST.E desc[UR36][R22.64+0x244], R25 ;  /* 0x0002441916007985 */ /* 0x000fe8000c101924 */
[----:B------:R-:W4:Y:S04]  /*dc30*/  LD.E R111, desc[UR36][R22.64+0x3a4] ;  /* 0x0003a424166f7980 */ /* 0x000f28000c101900 */
[----:B0-----:R-:W4:Y:S04]  /*dc40*/  LD.E R5, desc[UR36][R22.64+0x28c] ;  /* 0x00028c2416057980 */ /* 0x001f28000c101900 */
[----:B------:R-:W-:Y:S04]  /*dc50*/  ST.E desc[UR36][R22.64+0x248], R37 ;  /* 0x0002482516007985 */ /* 0x000fe8000c101924 */
[----:B------:R-:W-:Y:S04]  /*dc60*/  ST.E desc[UR36][R22.64+0x24c], R41 ;  /* 0x00024c2916007985 */ /* 0x000fe8000c101924 */
[----:B------:R-:W-:Y:S04]  /*dc70*/  ST.E desc[UR36][R22.64+0x250], R43 ;  /* 0x0002502b16007985 */ /* 0x000fe8000c101924 */
[----:B------:R-:W-:Y:S04]  /*dc80*/  ST.E desc[UR36][R22.64+0x254], R45 ;  /* 0x0002542d16007985 */ /* 0x000fe8000c101924 */
[----:B--2---:R-:W-:Y:S04]  /*dc90*/  ST.E desc[UR36][R22.64+0x258], R27 ;  /* 0x0002581b16007985 */ /* 0x004fe8000c101924 */
[----:B---3--:R-:W-:Y:S04]  /*dca0*/  ST.E desc[UR36][R22.64+0x25c], R35 ;  /* 0x00025c2316007985 */ /* 0x008fe8000c101924 */
        /* <DEDUP_REMOVED lines=10> */
[----:B0-----:R-:W4:Y:S04]  /*dd50*/  LD.E R39, desc[UR36][R22.64+0x294] ;  /* 0x0002942416277980 */ /* 0x001f28000c101900 */
[----:B------:R-:W4:Y:S04]  /*dd60*/  LD.E R41, desc[UR36][R22.64+0x29c] ;  /* 0x00029c2416297980 */ /* 0x000f28000c101900 */
[----:B------:R-:W4:Y:S04]  /*dd70*/  LD.E R43, desc[UR36][R22.64+0x2a4] ;  /* 0x0002a424162b7980 */ /* 0x000f28000c101900 */
[----:B------:R-:W4:Y:S04]  /*dd80*/  LD.E R45, desc[UR36][R22.64+0x2ac] ;  /* 0x0002ac24162d7980 */ /* 0x000f28000c101900 */
[----:B-1----:R-:W4:Y:S04]  /*dd90*/  LD.E R47, desc[UR36][R22.64+0x2b4] ;  /* 0x0002b424162f7980 */ /* 0x002f28000c101900 */
        /* <DEDUP_REMOVED lines=56> */
[----:B0-----:R-:W4:Y:S04]  /*e120*/  LD.E.64 R4, desc[UR36][R22.64+0x88] ;  /* 0x0000882416047980 */ /* 0x001f28000c101b00 */
        /* <DEDUP_REMOVED lines=18> */
[----:B--2---:R-:W-:Y:S04]  /*e250*/  ST.E desc[UR36][R22.64+0x2bc], R49 ;  /* 0x0002bc3116007985 */ /* 0x004fe8000c101924 */
        /* <DEDUP_REMOVED lines=81> */
[----:B------:R-:W4:Y:S01]  /*e770*/  LDL R38, [R1+0x68] ;  /* 0x0000680001267983 */ /* 0x000f220000100800 */
[----:B------:R-:W-:-:S02]  /*e780*/  IMAD R4, R24, 0xc00, R4 ;  /* 0x00000c0018047824 */ /* 0x000fc400078e0204 */
[--C-:B0-----:R-:W-:Y:S01]  /*e790*/  IMAD.MOV.U32 R25, RZ, RZ, R5.reuse ;  /* 0x000000ffff197224 */ /* 0x101fe200078e0005 */
[----:B------:R-:W-:Y:S01]  /*e7a0*/  F2FP.BF16.F32.PACK_AB R152, R72, R152 ;  /* 0x000000984898723e */ /* 0x000fe200000010ff */
[----:B------:R-:W-:Y:S01]  /*e7b0*/  VIADD R24, R4, 0x80 ;  /* 0x0000008004187836 */ /* 0x000fe20000000000 */
[----:B------:R-:W-:Y:S01]  /*e7c0*/  F2FP.BF16.F32.PACK_AB R153, R56, R153 ;  /* 0x000000993899723e */ /* 0x000fe200000010ff */
[----:B-1----:R-:W-:Y:S01]  /*e7d0*/  VIADD R26, R4, 0x100 ;  /* 0x00000100041a7836 */ /* 0x002fe20000000000 */
[----:B------:R-:W-:Y:S01]  /*e7e0*/  F2FP.BF16.F32.PACK_AB R154, R73, R154 ;  /* 0x0000009a499a723e */ /* 0x000fe200000010ff */
[----:B--2---:R-:W-:Y:S01]  /*e7f0*/  IMAD.MOV.U32 R27, RZ, RZ, R5 ;  /* 0x000000ffff1b7224 */ /* 0x004fe200078e0005 */
[----:B------:R-:W-:Y:S01]  /*e800*/  R2UR UR10, R24 ;  /* 0x00000000180a72ca */ /* 0x000fe200000e0000 */
[----:B---3--:R-:W2:Y:S01]  /*e810*/  LD.E R35, desc[UR36][R22.64+0x26c] ;  /* 0x00026c2416237980 */ /* 0x008ea2000c101900 */
[----:B------:R-:W-:Y:S02]  /*e820*/  R2UR UR11, R25 ;  /* 0x00000000190b72ca */ /* 0x000fe400000e0000 */
[----:B------:R-:W-:Y:S01]  /*e830*/  R2UR UR14, R26 ;  /* 0x000000001a0e72ca */ /* 0x000fe200000e0000 */
[----:B------:R-:W2:Y:S01]  /*e840*/  LD.E R24, desc[UR36][R22.64+0x240] ;  /* 0x0002402416187980 */ /* 0x000ea2000c101900 */
[----:B------:R-:W-:-:S02]  /*e850*/  R2UR UR15, R27 ;  /* 0x000000001b0f72ca */ /* 0x000fc400000e0000 */
[----:B------:R-:W-:Y:S01]  /*e860*/  F2FP.BF16.F32.PACK_AB R155, R57, R155 ;  /* 0x0000009b399b723e */ /* 0x000fe200000010ff */
[----:B------:R-:W2:Y:S01]  /*e870*/  LD.E R25, desc[UR36][R22.64+0x244] ;  /* 0x0002442416197980 */ /* 0x000ea2000c101900 */
[----:B------:R-:W-:Y:S02]  /*e880*/  F2FP.BF16.F32.PACK_AB R156, R29, R156 ;  /* 0x0000009c1d9c723e */ /* 0x000fe400000010ff */
[----:B------:R-:W-:Y:S01]  /*e890*/  F2FP.BF16.F32.PACK_AB R157, R31, R157 ;  /* 0x0000009d1f9d723e */ /* 0x000fe200000010ff */
[----:B------:R-:W2:Y:S01]  /*e8a0*/  LD.E R26, desc[UR36][R22.64+0x248] ;  /* 0x00024824161a7980 */ /* 0x000ea2000c101900 */
[----:B------:R-:W-:Y:S02]  /*e8b0*/  F2FP.BF16.F32.PACK_AB R158, R32, R158 ;  /* 0x0000009e209e723e */ /* 0x000fe400000010ff */
[----:B------:R-:W-:Y:S01]  /*e8c0*/  F2FP.BF16.F32.PACK_AB R159, R34, R159 ;  /* 0x0000009f229f723e */ /* 0x000fe200000010ff */
[----:B------:R-:W2:Y:S01]  /*e8d0*/  LD.E R27, desc[UR36][R22.64+0x24c] ;  /* 0x00024c24161b7980 */ /* 0x000ea2000c101900 */
[----:B------:R-:W-:-:S02]  /*e8e0*/  F2FP.BF16.F32.PACK_AB R160, R33, R160 ;  /* 0x000000a021a0723e */ /* 0x000fc400000010ff */
[----:B------:R-:W-:Y:S01]  /*e8f0*/  F2FP.BF16.F32.PACK_AB R161, R30, R161 ;  /* 0x000000a11ea1723e */ /* 0x000fe200000010ff */
[----:B------:R-:W2:Y:S01]  /*e900*/  LD.E R29, desc[UR36][R22.64+0x254] ;  /* 0x00025424161d7980 */ /* 0x000ea2000c101900 */
[----:B------:R-:W-:-:S03]  /*e910*/  F2FP.BF16.F32.PACK_AB R162, R28, R162 ;  /* 0x000000a21ca2723e */ /* 0x000fc600000010ff */
[----:B------:R-:W2:Y:S04]  /*e920*/  LD.E R28, desc[UR36][R22.64+0x250] ;  /* 0x00025024161c7980 */ /* 0x000ea8000c101900 */
[----:B------:R-:W2:Y:S04]  /*e930*/  LD.E R30, desc[UR36][R22.64+0x258] ;  /* 0x00025824161e7980 */ /* 0x000ea8000c101900 */
[----:B------:R-:W2:Y:S04]  /*e940*/  LD.E R31, desc[UR36][R22.64+0x25c] ;  /* 0x00025c24161f7980 */ /* 0x000ea8000c101900 */
[----:B------:R-:W2:Y:S04]  /*e950*/  LD.E R32, desc[UR36][R22.64+0x260] ;  /* 0x0002602416207980 */ /* 0x000ea8000c101900 */
[----:B------:R-:W2:Y:S04]  /*e960*/  LD.E R33, desc[UR36][R22.64+0x264] ;  /* 0x0002642416217980 */ /* 0x000ea8000c101900 */
        /* <DEDUP_REMOVED lines=62> */
[----:B------:R-:W-:-:S03]  /*ed50*/  ISETP.NE.U32.AND P0, PT, R38, RZ, PT ;  /* 0x000000ff2600720c */ /* 0x000fc60003f05070 */
        /* <DEDUP_REMOVED lines=55> */
[----:B------:R-:W-:-:S02]  /*f0d0*/  R2UR UR6, R4 ;  /* 0x00000000040672ca */ /* 0x000fc400000e0000 */
[----:B------:R-:W-:Y:S01]  /*f0e0*/  R2UR UR7, R5 ;  /* 0x00000000050772ca */ /* 0x000fe200000e0000 */
[----:B------:R-:W-:Y:S01]  /*f0f0*/  VOTEU.ANY UP0, P0 ;  /* 0x00000000003f7886 */ /* 0x000fe20000000100 */
[----:B--2---:R-:W-:-:S11]  /*f100*/  WARPGROUP.ARRIVE ;  /* 0x00000000000079c5 */ /* 0x004fd60000000000 */
[----:B------:R-:W-:Y:S01]  /*f110*/  HGMMA.64x256x16.F32.BF16 R24, R152, gdesc[UR4].tnspB, R24, UP0, gsb0 ;  /* 0x43e0000498187df0 */ /* 0x000fe2000b801818 */
[----:B------:R-:W-:Y:S02]  /*f120*/  F2FP.BF16.F32.PACK_AB R163, R220, R163 ;  /* 0x000000a3dca3723e */ /* 0x000fe400000010ff */
        /* <DEDUP_REMOVED lines=131> */
[----:B------:R-:W-:Y:S01]  /*f960*/  STL [R1+0x68], R0 ;  /* 0x0000680001007387 */ /* 0x000fe20000100800 */
[----:B------:R-:W-:Y:S02]  /*f970*/  VIADD R152, R4, 0x180 ;  /* 0x0000018004987836 */ /* 0x000fe40000000000 */
[----:B------:R-:W-:-:S03]  /*f980*/  IMAD.MOV.U32 R153, RZ, RZ, R5 ;  /* 0x000000ffff997224 */ /* 0x000fc600078e0005 */
[----:B------:R-:W-:Y:S02]  /*f990*/  R2UR UR6, R152 ;  /* 0x00000000980672ca */ /* 0x000fe400000e0000 */
[----:B------:R-:W-:Y:S02]  /*f9a0*/  R2UR UR7, R153 ;  /* 0x00000000990772ca */ /* 0x000fe400000e0000 */
[----:B------:R-:W-:Y:S02]  /*f9b0*/  F2FP.BF16.F32.PACK_AB R152, R12, R11 ;  /* 0x0000000b0c98723e */ /* 0x000fe400000010ff */
[----:B------:R-:W-:Y:S02]  /*f9c0*/  F2FP.BF16.F32.PACK_AB R153, R175, R174 ;  /* 0x000000aeaf99723e */ /* 0x000fe400000010ff */
[----:B------:R-:W-:Y:S02]  /*f9d0*/  F2FP.BF16.F32.PACK_AB R154, R13, R9 ;  /* 0x000000090d9a723e */ /* 0x000fe400000010ff */
[----:B------:R-:W-:Y:S01]  /*f9e0*/  F2FP.BF16.F32.PACK_AB R155, R173, R172 ;  /* 0x000000acad9b723e */ /* 0x000fe200000010ff */
[----:B------:R-:W-:-:S02]  /*f9f0*/  WARPGROUP.DEPBAR.LE gsb0, 0x0 ;  /* 0x00008000000079c5 */ /* 0x000fc40000010000 */
        /* <DEDUP_REMOVED lines=132> */
[----:B------:R-:W-:Y:S01]  /*10240*/  IMAD.MOV.U32 R13, RZ, RZ, R5 ;  /* 0x000000ffff0d7224 */ /* 0x000fe200078e0005 */
        /* <DEDUP_REMOVED lines=131> */
[----:B------:R-:W-:Y:S02]  /*10a80*/  R2UR UR6, R12 ;  /* 0x000000000c0672ca */ /* 0x000fe400000e0000 */
[----:B------:R-:W-:Y:S01]  /*10a90*/  R2UR UR7, R13 ;  /* 0x000000000d0772ca */ /* 0x000fe200000e0000 */
[----:B------:R-:W-:Y:S01]  /*10aa0*/  STL [R1+0x68], R0 ;  /* 0x0000680001007387 */ /* 0x000fe20000100800 */
[----:B------:R-:W-:Y:S01]  /*10ab0*/  VIADD R4, R4, 0x280 ;  /* 0x0000028004047836 */ /* 0x000fe20000000000 */
[----:B------:R-:W-:Y:S02]  /*10ac0*/  WARPGROUP.DEPBAR.LE gsb0, 0x0 ;  /* 0x00008000000079c5 */ /* 0x000fe40000010000 */
[----:B------:R-:W-:Y:S02]  /*10ad0*/  F2FP.BF16.F32.PACK_AB R152, R14, R7 ;  /* 0x000000070e98723e */ /* 0x000fe400000010ff */
[----:B------:R-:W-:-:S02]  /*10ae0*/  F2FP.BF16.F32.PACK_AB R153, R171, R170 ;  /* 0x000000aaab99723e */ /* 0x000fc400000010ff */
        /* <DEDUP_REMOVED lines=135> */
[----:B------:R-:W-:Y:S02]  /*11360*/  WARPGROUP.DEPBAR.LE gsb0, 0x0 ;  /* 0x00008000000079c5 */ /* 0x000fe40000010000 */
[----:B------:R-:W-:Y:S02]  /*11370*/  F2FP.BF16.F32.PACK_AB R152, R20, R3 ;  /* 0x000000031498723e */ /* 0x000fe400000010ff */
[----:B------:R-:W-:Y:S02]  /*11380*/  F2FP.BF16.F32.PACK_AB R153, R167, R166 ;  /* 0x000000a6a799723e */ /* 0x000fe400000010ff */
        /* <DEDUP_REMOVED lines=262> */
[----:B------:R0:W-:Y:S04]  /*123f0*/  STL [R1+0x68], R0 ;  /* 0x0000680001007387 */ /* 0x0001e80000100800 */
[----:B------:R-:W2:Y:S04]  /*12400*/  LD.E R3, desc[UR36][R22.64+0x240] ;  /* 0x0002402416037980 */ /* 0x000ea8000c101900 */
[----:B------:R-:W3:Y:S04]  /*12410*/  LD.E R5, desc[UR36][R22.64+0x244] ;  /* 0x0002442416057980 */ /* 0x000ee8000c101900 */
[----:B0-----:R-:W4:Y:S04]  /*12420*/  LD.E R0, desc[UR36][R22.64+0x39c] ;  /* 0x00039c2416007980 */ /* 0x001f28000c101900 */
        /* <DEDUP_REMOVED lines=125> */
[----:B----4-:R0:W-:Y:S04]  /*12c00*/  ST.E desc[UR36][R22.64+0x39c], R0 ;  /* 0x00039c0016007985 */ /* 0x0101e8000c101924 */
[----:B0-----:R-:W4:Y:S04]  /*12c10*/  LD.E R0, desc[UR36][R22.64+0x28] ;  /* 0x0000282416007980 */ /* 0x001f28000c101900 */
[----:B--2---:R0:W-:Y:S04]  /*12c20*/  ST.E desc[UR36][R22.64+0x240], R3 ;  /* 0x0002400316007985 */ /* 0x0041e8000c101924 */
[----:B---3--:R1:W-:Y:S04]  /*12c30*/  ST.E desc[UR36][R22.64+0x244], R5 ;  /* 0x0002440516007985 */ /* 0x0083e8000c101924 */
        /* <DEDUP_REMOVED lines=125> */
[----:B0-----:R1:W5:Y:S01]  /*13410*/  LDL R3, [R1+0x1f0] ;  /* 0x0001f00001037983 */ /* 0x0013620000100800 */
[----:B----4-:R-:W-:-:S04]  /*13420*/  LOP3.LUT R0, R0, 0x1, RZ, 0xfc, !PT ;  /* 0x0000000100007812 */ /* 0x010fc800078efcff */
[----:B------:R-:W-:Y:S01]  /*13430*/  ISETP.NE.AND P0, PT, R0, 0x3, PT ;  /* 0x000000030000780c */ /* 0x000fe20003f05270 */
[----:B------:R-:W-:-:S12]  /*13440*/  BSSY B0, `(.L_x_3505) ;  /* 0x0000003000007945 */ /* 0x000fd80003800000 */
[----:B-1----:R-:W-:Y:S05]  /*13450*/  @!P0 BRA `(.L_x_3506) ;  /* 0x0000000000048947 */ /* 0x002fea0003800000 */
[----:B------:R-:W-:Y:S01]  /*13460*/  BPT.TRAP 0x1 ;  /* 0x000000040000795c */ /* 0x000fe20000300000 */
.L_x_3506:
[----:B------:R-:W-:Y:S05]  /*13470*/  BSYNC B0 ;  /* 0x0000000000007941 */ /* 0x000fea0003800000 */
.L_x_3505:
[----:B------:R-:W2:Y:S04]  /*13480*/  LD.E.64 R4, desc[UR36][R22.64+0x48] ;  /* 0x0000482416047980 */ /* 0x000ea8000c101b00 */
[----:B------:R-:W3:Y:S01]  /*13490*/  LD.E R0, desc[UR36][R22.64+0x34] ;  /* 0x0000342416007980 */ /* 0x000ee2000c101900 */
[C---:B------:R-:W-:Y:S01]  /*134a0*/  ISETP.GT.AND P0, PT, R10.reuse, R2, PT ;  /* 0x000000020a00720c */ /* 0x040fe20003f04270 */
[----:B------:R-:W-:Y:S01]  /*134b0*/  VIADD R10, R10, 0xffffffff ;  /* 0xffffffff0a0a7836 */ /* 0x000fe20000000000 */
[----:B--2---:R-:W-:-:S05]  /*134c0*/  MOV R4, R4 ;  /* 0x0000000400047202 */ /* 0x004fca0000000f00 */
[----:B-----5:R-:W-:-:S05]  /*134d0*/  IMAD R3, R3, 0x8, R4 ;  /* 0x0000000803037824 */ /* 0x020fca00078e0204 */
[----:B---3--:R-:W-:-:S04]  /*134e0*/  PRMT R0, R0, 0x654, R3 ;  /* 0x0000065400007816 */ /* 0x008fc80000000003 */
[----:B------:R0:W-:Y:S01]  /*134f0*/  SYNCS.ARRIVE.TRANS64.RED.A1T0 RZ, [R0+URZ], RZ ;  /* 0x000000ff00ff79a7 */ /* 0x0001e2000810043f */
[----:B------:R-:W-:Y:S05]  /*13500*/  @P0 BRA `(.L_x_3507) ;  /* 0xffffff6400e80947 */ /* 0x000fea000383ffff */
.L_x_3488:
[----:B------:R-:W-:-:S13]  /*13510*/  ISETP.GE.AND P0, PT, R10, UR40, PT ;  /* 0x000000280a007c0c */ /* 0x000fda000bf06270 */
[----:B------:R-:W-:Y:S05]  /*13520*/  @!P0 BRA `(.L_x_3508) ;  /* 0x000000a800f88947 */ /* 0x000fea0003800000 */
[----:B------:R-:W-:-:S05]  /*13530*/  IADD3 R20, P0, R16, 0x28, RZ ;  /* 0x0000002810147810 */ /* 0x000fca0007f1e0ff */
[----:B------:R-:W-:-:S08]  /*13540*/  IMAD.X R21, RZ, RZ, R17, P0 ;  /* 0x000000ffff157224 */ /* 0x000fd000000e0611 */
.L_x_3537:
[----:B------:R-:W2:Y:S04]  /*13550*/  LDL R2, [R1+0x1f0] ;  /* 0x0001f00001027983 */ /* 0x000ea80000100800 */
[----:B0-----:R-:W3:Y:S04]  /*13560*/  LDL R0, [R1+0x1f8] ;  /* 0x0001f80001007983 */ /* 0x001ee80000100800 */
[----:B-1----:R-:W4:Y:S01]  /*13570*/  LDL R3, [R1] ;  /* 0x0000000001037983 */ /* 0x002f220000100800 */
        /* <DEDUP_REMOVED lines=17> */
.L_x_3510:
[----:B------:R-:W-:Y:S05]  /*13690*/  BSYNC B0 ;  /* 0x0000000000007941 */ /* 0x000fea0003800000 */
.L_x_3509:
[----:B------:R-:W2:Y:S01]  /*136a0*/  LDL.64 R6, [R1+0x18] ;  /* 0x0000180001067983 */ /* 0x000ea20000100a00 */
[----:B-----5:R-:W-:Y:S02]  /*136b0*/  SHF.L.U32 R5, R4, 0x1f, RZ ;  /* 0x0000001f04057819 */ /* 0x020fe400000006ff */
[----:B--2---:R-:W-:-:S05]  /*136c0*/  MOV R3, R6 ;  /* 0x0000000600037202 */ /* 0x004fca0000000f00 */
[----:B------:R-:W-:-:S04]  /*136d0*/  IMAD R2, R2, 0x8, R3 ;  /* 0x0000000802027824 */ /* 0x000fc800078e0203 */
[----:B------:R1:W2:Y:S01]  /*136e0*/  SYNCS.PHASECHK.TRANS64.TRYWAIT P0, [R2+URZ], R5 ;  /* 0x00000005020075a7 */ /* 0x0002a2000800017f */
[----:B------:R1:W5:Y:S01]  /*136f0*/  LDL.64 R6, [R1+0x1f0] ;  /* 0x0001f00001067983 */ /* 0x0003620000100a00 */
[----:B------:R-:W-:Y:S04]  /*13700*/  BSSY B0, `(.L_x_3511) ;  /* 0x0000003000007945 */ /* 0x000fe80003800000 */
[----:B------:R-:W-:Y:S05]  /*13710*/  @!P1 BRA `(.L_x_3512) ;  /* 0x0000000000049947 */ /* 0x000fea0003800000 */
[----:B------:R-:W-:Y:S01]  /*13720*/  BPT.TRAP 0x1 ;  /* 0x000000040000795c */ /* 0x000fe20000300000 */
.L_x_3512:
[----:B------:R-:W-:Y:S05]  /*13730*/  BSYNC B0 ;  /* 0x0000000000007941 */ /* 0x000fea0003800000 */
.L_x_3511:
[----:B------:R-:W-:Y:S04]  /*13740*/  BSSY B0, `(.L_x_3513) ;  /* 0x0000006000007945 */ /* 0x000fe80003800000 */
[----:B--2---:R-:W-:Y:S05]  /*13750*/  @P0 BRA `(.L_x_3514) ;  /* 0x0000000000100947 */ /* 0x004fea0003800000 */
[----:B-----5:R-:W-:Y:S01]  /*13760*/  IMAD R6, R6, 0x8, R3 ;  /* 0x0000000806067824 */ /* 0x020fe200078e0203 */
[----:B------:R-:W-:-:S04]  /*13770*/  SHF.L.U32 R7, R7, 0x1f, RZ ;  /* 0x0000001f07077819 */ /* 0x000fc800000006ff */
[----:B------:R-:W2:Y:S02]  /*13780*/  SYNCS.PHASECHK.TRANS64.TRYWAIT P0, [R6+URZ], R7 ;  /* 0x00000007060075a7 */ /* 0x000ea4000800017f */
[----:B--2---:R-:W-:Y:S05]  /*13790*/  @!P0 BRA `(.L_x_3515) ;  /* 0x0000017800dc8947 */ /* 0x004fea0003800000 */
.L_x_3514:
[----:B------:R-:W-:Y:S05]  /*137a0*/  BSYNC B0 ;  /* 0x0000000000007941 */ /* 0x000fea0003800000 */
.L_x_3513:
[----:B-1----:R-:W3:Y:S04]  /*137b0*/  LDL R5, [R1+0x1f0] ;  /* 0x0001f00001057983 */ /* 0x002ee80000100800 */
[----:B------:R-:W3:Y:S01]  /*137c0*/  LDL.64 R2, [R1+0x80] ;  /* 0x0000800001027983 */ /* 0x000ee20000100a00 */
[----:B------:R-:W-:Y:S05]  /*137d0*/  WARPSYNC.ALL ;  /* 0x0000000000007948 */ /* 0x000fea0003800000 */
[----:B------:R-:W4:Y:S04]  /*137e0*/  LDL.64 R14, [R1+0x78] ;  /* 0x00007800010e7983 */ /* 0x000f280000100a00 */
[----:B--2--5:R-:W2:Y:S04]  /*137f0*/  LDL.64 R6, [R1+0x78] ;  /* 0x0000780001067983 */ /* 0x024ea80000100a00 */
[----:B------:R-:W2:Y:S01]  /*13800*/  LDL.64 R8, [R1+0x78] ;  /* 0x0000780001087983 */ /* 0x000ea20000100a00 */
[----:B---3--:R-:W-:Y:S01]  /*13810*/  IMAD R2, R5, 0x300, R2 ;  /* 0x0000030005027824 */ /* 0x008fe200078e0202 */
[----:B------:R-:W-:Y:S01]  /*13820*/  R2UR UR7, R3 ;  /* 0x00000000030772ca */ /* 0x000fe200000e0000 */
[----:B------:R-:W-:Y:S01]  /*13830*/  WARPGROUP.ARRIVE ;  /* 0x00000000000079c5 */ /* 0x000fe20000000000 */
[----:B------:R-:W3:Y:S01]  /*13840*/  LDL.64 R12, [R1+0x78] ;  /* 0x00007800010c7983 */ /* 0x000ee20000100a00 */
[----:B0-----:R-:W-:Y:S01]  /*13850*/  IMAD.MOV.U32 R0, RZ, RZ, 0x1 ;  /* 0x00000001ff007424 */ /* 0x001fe200078e00ff */
[----:B------:R-:W-:-:S02]  /*13860*/  R2UR UR6, R2 ;  /* 0x00000000020672ca */ /* 0x000fc400000e0000 */
[----:B------:R0:W-:Y:S04]  /*13870*/  STL [R1+0x60], RZ ;  /* 0x000060ff01007387 */ /* 0x0001e80000100800 */
[----:B------:R0:W-:Y:S04]  /*13880*/  STL [R1+0x60], R0 ;  /* 0x0000600001007387 */ /* 0x0001e80000100800 */
[----:B------:R0:W-:Y:S04]  /*13890*/  STL [R1+0x60], R0 ;  /* 0x0000600001007387 */ /* 0x0001e80000100800 */
[----:B------:R0:W-:Y:S04]  /*138a0*/  STL [R1+0x60], R0 ;  /* 0x0000600001007387 */ /* 0x0001e80000100800 */
[----:B------:R0:W-:Y:S04]  /*138b0*/  STL [R1+0x60], R0 ;  /* 0x0000600001007387 */ /* 0x0001e80000100800 */
[----:B------:R0:W5:Y:S01]  /*138c0*/  LDL.64 R4, [R1+0x1f0] ;  /* 0x0001f00001047983 */ /* 0x0001620000100a00 */
[----:B----4-:R-:W-:-:S02]  /*138d0*/  R2UR UR4, R14 ;  /* 0x000000000e0472ca */ /* 0x010fc400000e0000 */
[----:B------:R-:W-:-:S13]  /*138e0*/  R2UR UR5, R15 ;  /* 0x000000000f0572ca */ /* 0x000fda00000e0000 */
[----:B------:R-:W-:Y:S01]  /*138f0*/  HGMMA.64x96x16.F32.BF16 R24, gdesc[UR4], RZ, !UPT, gsb0 ;  /* 0x01600000041879f0 */ /* 0x000fe2000c0018ff */
[----:B--2---:R-:W-:Y:S02]  /*13900*/  VIADD R6, R6, 0x2 ;  /* 0x0000000206067836 */ /* 0x004fe40000000000 */
[----:B------:R-:W-:Y:S02]  /*13910*/  VIADD R14, R2, 0x2 ;  /* 0x00000002020e7836 */ /* 0x000fe40000000000 */
[----:B------:R-:W-:Y:S01]  /*13920*/  IMAD.MOV.U32 R15, RZ, RZ, R3 ;  /* 0x000000ffff0f7224 */ /* 0x000fe200078e0003 */
[----:B------:R-:W-:Y:S02]  /*13930*/  R2UR UR4, R6 ;  /* 0x00000000060472ca */ /* 0x000fe400000e0000 */
[----:B------:R-:W-:Y:S02]  /*13940*/  R2UR UR6, R14 ;  /* 0x000000000e0672ca */ /* 0x000fe400000e0000 */
[----:B------:R-:W-:-:S02]  /*13950*/  R2UR UR7, R15 ;  /* 0x000000000f0772ca */ /* 0x000fc400000e0000 */
        /* <DEDUP_REMOVED lines=28> */
[----:B0-----:R-:W-:Y:S05]  /*13b20*/  @!P0 BRA `(.L_x_3517) ;  /* 0x0000000000048947 */ /* 0x001fea0003800000 */
[----:B------:R-:W-:Y:S01]  /*13b30*/  BPT.TRAP 0x1 ;  /* 0x000000040000795c */ /* 0x000fe20000300000 */
.L_x_3517:
[----:B------:R-:W-:Y:S05]  /*13b40*/  BSYNC B0 ;  /* 0x0000000000007941 */ /* 0x000fea0003800000 */
.L_x_3516:
        /* <DEDUP_REMOVED lines=11> */
.L_x_3519:
[----:B------:R-:W-:Y:S05]  /*13c00*/  BSYNC B0 ;  /* 0x0000000000007941 */ /* 0x000fea0003800000 */
.L_x_3518:
[----:B------:R-:W-:Y:S04]  /*13c10*/  BSSY B0, `(.L_x_3520) ;  /* 0x0000007000007945 */ /* 0x000fe80003800000 */
[----:B------:R-:W-:Y:S05]  /*13c20*/  @P0 BRA `(.L_x_3521) ;  /* 0x0000000000140947 */ /* 0x000fea0003800000 */
[----:B------:R-:W2:Y:S02]  /*13c30*/  LD.E.64 R20, desc[UR36][R20.64+0x18] ;  /* 0x0000182414147980 */ /* 0x000ea4000c101b00 */
[----:B--2---:R-:W-:-:S05]  /*13c40*/  MOV R3, R20 ;  /* 0x0000001400037202 */ /* 0x004fca0000000f00 */
[----:B------:R-:W-:-:S04]  /*13c50*/  IMAD R4, R4, 0x8, R3 ;  /* 0x0000000804047824 */ /* 0x000fc800078e0203 */
[----:B------:R-:W0:Y:S02]  /*13c60*/  SYNCS.PHASECHK.TRANS64.TRYWAIT P0, [R4+URZ], R5 ;  /* 0x00000005040075a7 */ /* 0x000e24000800017f */
[----:B0-----:R-:W-:Y:S05]  /*13c70*/  @!P0 BRA `(.L_x_3522) ;  /* 0x0000017400b88947 */ /* 0x001fea0003800000 */
.L_x_3521:
[----:B------:R-:W-:Y:S05]  /*13c80*/  BSYNC B0 ;  /* 0x0000000000007941 */ /* 0x000fea0003800000 */
.L_x_3520:
        /* <DEDUP_REMOVED lines=15> */
[----:B------:R-:W-:Y:S01]  /*13d80*/  R2UR UR5, R5 ;  /* 0x00000000050572ca */ /* 0x000fe200000e0000 */
[----:B------:R-:W-:Y:S01]  /*13d90*/  VIADD R14, R2, 0x2 ;  /* 0x00000002020e7836 */ /* 0x000fe20000000000 */
[----:B------:R-:W2:Y:S01]  /*13da0*/  LDL.64 R4, [R1+0xf0] ;  /* 0x0000f00001047983 */ /* 0x000ea20000100a00 */
[----:B------:R-:W-:Y:S02]  /*13db0*/  VIADD R12, R12, 0x2 ;  /* 0x000000020c0c7836 */ /* 0x000fe40000000000 */
[----:B------:R-:W-:Y:S01]  /*13dc0*/  IMAD.MOV.U32 R15, RZ, RZ, R3 ;  /* 0x000000ffff0f7224 */ /* 0x000fe200078e0003 */
[----:B------:R0:W5:Y:S01]  /*13dd0*/  LDL R11, [R1+0x1f0] ;  /* 0x0001f000010b7983 */ /* 0x0001620000100800 */
[----:B------:R-:W-:-:S06]  /*13de0*/  VOTEU.ANY UP0, P0 ;  /* 0x00000000003f7886 */ /* 0x000fcc0000000100 */
[----:B------:R-:W-:Y:S01]  /*13df0*/  HGMMA.64x96x16.F32.BF16 R24, gdesc[UR4], R24, UP0, gsb0 ;  /* 0x01600000041879f0 */ /* 0x000fe2000b801818 */
[----:B------:R-:W-:Y:S02]  /*13e00*/  R2UR UR6, R14 ;  /* 0x000000000e0672ca */ /* 0x000fe400000e0000 */
[----:B------:R-:W-:Y:S02]  /*13e10*/  R2UR UR7, R15 ;  /* 0x000000000f0772ca */ /* 0x000fe400000e0000 */
[----:B------:R-:W-:Y:S02]  /*13e20*/  R2UR UR4, R12 ;  /* 0x000000000c0472ca */ /* 0x000fe400000e0000 */
[----:B------:R-:W-:Y:S02]  /*13e30*/  R2UR UR5, R13 ;  /* 0x000000000d0572ca */ /* 0x000fe400000e0000 */
[----:B------:R-:W3:Y:S01]  /*13e40*/  LDL.64 R12, [R1+0xf0] ;  /* 0x0000f000010c7983 */ /* 0x000ee20000100a00 */
        /* <DEDUP_REMOVED lines=10> */
[----:B------:R-:W4:Y:S01]  /*13ef0*/  LDL.64 R8, [R1+0xf0] ;  /* 0x0000f00001087983 */ /* 0x000f220000100a00 */
        /* <DEDUP_REMOVED lines=12> */
[----:B------:R-:W-:Y:S01]  /*13fc0*/  IMAD.MOV.U32 R15, RZ, RZ, R3 ;  /* 0x000000ffff0f7224 */ /* 0x000fe200078e0003 */
[----:B------:R-:W-:Y:S02]  /*13fd0*/  WARPGROUP.DEPBAR.LE gsb0, 0x0 ;  /* 0x00008000000079c5 */ /* 0x000fe40000010000 */
[----:B------:R-:W-:-:S06]  /*13fe0*/  WARPGROUP.ARRIVE ;  /* 0x00000000000079c5 */ /* 0x000fcc0000000000 */
[----:B------:R-:W-:Y:S01]  /*13ff0*/  HGMMA.64x96x16.F32.BF16 R24, gdesc[UR4], R24, gsb0 ;  /* 0x01600000041879f0 */ /* 0x000fe20008001818 */
[----:B--2---:R-:W-:Y:S01]  /*14000*/  VIADD R4, R4, 0x400 ;  /* 0x0000040004047836 */ /* 0x004fe20000000000 */
        /* <DEDUP_REMOVED lines=89> */
[----:B------:R-:W-:Y:S01]  /*145a0*/  R2UR UR4, R4 ;  /* 0x00000000040472ca */ /* 0x000fe200000e0000 */
[----:B------:R-:W2:Y:S01]  /*145b0*/  LDL R14, [R1] ;  /* 0x00000000010e7983 */ /* 0x000ea20000100800 */
[----:B------:R-:W-:Y:S02]  /*145c0*/  R2UR UR7, R15 ;  /* 0x000000000f0772ca */ /* 0x000fe400000e0000 */
[----:B------:R-:W-:Y:S01]  /*145d0*/  R2UR UR5, R5 ;  /* 0x00000000050572ca */ /* 0x000fe200000e0000 */
[----:B---3--:R-:W-:Y:S02]  /*145e0*/  VIADD R12, R12, 0xc02 ;  /* 0x00000c020c0c7836 */ /* 0x008fe40000000000 */
        /* <DEDUP_REMOVED lines=57> */
.L_x_3524:
[----:B------:R-:W-:Y:S05]  /*14980*/  BSYNC B0 ;  /* 0x0000000000007941 */ /* 0x000fea0003800000 */
.L_x_3523:
[----:B0-----:R-:W2:Y:S02]  /*14990*/  LDL.64 R2, [R1+0x20] ;  /* 0x0000200001027983 */ /* 0x001ea40000100a00 */
[----:B--2---:R-:W-:-:S05]  /*149a0*/  MOV R2, R2 ;  /* 0x0000000200027202 */ /* 0x004fca0000000f00 */
[----:B-----5:R-:W-:-:S05]  /*149b0*/  IMAD R11, R11, 0x8, R2 ;  /* 0x000000080b0b7824 */ /* 0x020fca00078e0202 */
[----:B------:R-:W-:-:S04]  /*149c0*/  PRMT R11, R20, 0x654, R11 ;  /* 0x00000654140b7816 */ /* 0x000fc8000000000b */
[----:B------:R0:W-:Y:S01]  /*149d0*/  SYNCS.ARRIVE.TRANS64.RED.A1T0 RZ, [R11+URZ], RZ ;  /* 0x000000ff0bff79a7 */ /* 0x0001e2000810043f */
[----:B------:R-:W2:Y:S04]  /*149e0*/  LDL R8, [R1+0x11c] ;  /* 0x00011c0001087983 */ /* 0x000ea80000100800 */
[----:B------:R-:W3:Y:S04]  /*149f0*/  LDL R75, [R1+0x50] ;  /* 0x00005000014b7983 */ /* 0x000ee80000100800 */
[----:B------:R-:W4:Y:S04]  /*14a00*/  LDL.64 R2, [R1+0x140] ;  /* 0x0001400001027983 */ /* 0x000f280000100a00 */
[----:B------:R-:W4:Y:S04]  /*14a10*/  LDL R76, [R1+0x148] ;  /* 0x00014800014c7983 */ /* 0x000f280000100800 */
[----:B------:R-:W4:Y:S04]  /*14a20*/  LDL.128 R12, [R1+0x130] ;  /* 0x00013000010c7983 */ /* 0x000f280000100c00 */
[----:B------:R-:W4:Y:S01]  /*14a30*/  LDL.128 R4, [R1+0x120] ;  /* 0x0001200001047983 */ /* 0x000f220000100c00 */
[----:B------:R-:W-:Y:S01]  /*14a40*/  BSSY B0, `(.L_x_3525) ;  /* 0x0000040000007945 */ /* 0x000fe20003800000 */
[----:B--2---:R-:W-:-:S04]  /*14a50*/  SHF.R.S32.HI R9, RZ, 0x1f, R8 ;  /* 0x0000001fff097819 */ /* 0x004fc80000011408 */
[----:B0-----:R-:W-:-:S04]  /*14a60*/  LEA.HI R11, R9, R8, RZ, 0x7 ;  /* 0x00000008090b7211 */ /* 0x001fc800078f38ff */
        /* <DEDUP_REMOVED lines=18> */
[----:B---3--:R-:W-:Y:S01]  /*14b90*/  IMAD R75, R75, 0x8, R20 ;  /* 0x000000084b4b7824 */ /* 0x008fe200078e0214 */
[----:B----4-:R-:W-:Y:S01]  /*14ba0*/  ISETP.NE.AND P0, PT, R2, 0x1, PT ;  /* 0x000000010200780c */ /* 0x010fe20003f05270 */
        /* <DEDUP_REMOVED lines=8> */
[----:B------:R-:W-:Y:S01]  /*14c30*/  IMAD.MOV.U32 R3, RZ, RZ, -0x60 ;  /* 0xffffffa0ff037424 */ /* 0x000fe200078e00ff */
[----:B------:R-:W-:-:S03]  /*14c40*/  LOP3.LUT R72, R72, 0x7ffffffc, RZ, 0xc0, !PT ;  /* 0x7ffffffc48487812 */ /* 0x000fc600078ec0ff */
[----:B------:R-:W0:Y:S01]  /*14c50*/  SHFL.IDX PT, R11, R8, RZ, 0x1c1f ;  /* 0x001c1fff080b7589 */ /* 0x000e2200000e0000 */
        /* <DEDUP_REMOVED lines=10> */
[--C-:B0-----:R-:W-:Y:S02]  /*14d00*/  IMAD.IADD R2, R20, 0x1, R11.reuse ;  /* 0x0000000114027824 */ /* 0x101fe400078e020b */
        /* <DEDUP_REMOVED lines=12> */
.L_x_3528:
[----:B------:R-:W-:-:S13]  /*14dd0*/  ISETP.NE.AND P0, PT, R13, 0x1, PT ;  /* 0x000000010d00780c */ /* 0x000fda0003f05270 */
[----:B------:R-:W-:-:S05]  /*14de0*/  @P0 IMAD.HI.U32 R12, R6, R14, RZ ;  /* 0x0000000e060c0227 */ /* 0x000fca00078e00ff */
[----:B------:R-:W-:-:S07]  /*14df0*/  @P0 SHF.R.U32.HI R6, RZ, R15, R12 ;  /* 0x0000000fff060219 */ /* 0x000fce000001160c */
.L_x_3529:
[----:B------:R-:W-:Y:S05]  /*14e00*/  BSYNC B1 ;  /* 0x0000000000017941 */ /* 0x000fea0003800000 */
.L_x_3527:
[----:B------:R-:W-:-:S05]  /*14e10*/  IMAD R6, R6, R13, R74 ;  /* 0x0000000d06067224 */ /* 0x000fca00078e024a */
[----:B------:R-:W-:Y:S02]  /*14e20*/  VIMNMX R3, R3, R6, !PT ;  /* 0x0000000603037248 */ /* 0x000fe40007fe0100 */
[----:B------:R-:W-:-:S07]  /*14e30*/  VIADDMNMX R2, R6, R13, R2, PT ;  /* 0x0000000d06027246 */ /* 0x000fce0003800102 */
.L_x_3526:
[----:B------:R-:W-:Y:S05]  /*14e40*/  BSYNC B0 ;  /* 0x0000000000007941 */ /* 0x000fea0003800000 */
.L_x_3525:
[C---:B------:R-:W-:Y:S01]  /*14e50*/  ISETP.GE.AND P0, PT, R72.reuse, 0x9, PT ;  /* 0x000000094800780c */ /* 0x040fe20003f06270 */
[----:B------:R-:W0:Y:S01]  /*14e60*/  SHFL.IDX PT, R8, R8, 0x1, 0x1c1f ;  /* 0x003c1f0008087f89 */ /* 0x000e2200000e0000 */
[----:B------:R-:W-:Y:S01]  /*14e70*/  ISETP.GE.AND P1, PT, R72, 0x2, PT ;  /* 0x000000024800780c */ /* 0x000fe20003f26270 */
[----:B------:R-:W-:Y:S01]  /*14e80*/  BSSY B0, `(.L_x_3530) ;  /* 0x0000086000007945 */ /* 0x000fe20003800000 */
[----:B------:R-:W-:Y:S02]  /*14e90*/  P2R R12, PR, RZ, 0x1 ;  /* 0x00000001ff0c7803 */ /* 0x000fe40000000000 */
[----:B------:R-:W-:Y:S02]  /*14ea0*/  ISETP.GT.AND P0, PT, R3, 0x8, !P0 ;  /* 0x000000080300780c */ /* 0x000fe40004704270 */
[----:B------:R-:W-:Y:S02]  /*14eb0*/  P2R R6, PR, RZ, 0x2 ;  /* 0x00000002ff067803 */ /* 0x000fe40000000000 */
[----:B------:R-:W-:-:S02]  /*14ec0*/  ISETP.LT.OR P0, PT, R2, 0x9, P0 ;  /* 0x000000090200780c */ /* 0x000fc40000701670 */
[C---:B------:R-:W-:Y:S02]  /*14ed0*/  ISETP.GT.AND P1, PT, R3.reuse, 0x1, !P1 ;  /* 0x000000010300780c */ /* 0x040fe40004f24270 */
[----:B------:R-:W-:Y:S02]  /*14ee0*/  ISETP.GE.AND P2, PT, R72, 0x11, PT ;  /* 0x000000114800780c */ /* 0x000fe40003f46270 */
[----:B------:R-:W-:Y:S02]  /*14ef0*/  FSEL R11, R28, -INF , !P0 ;  /* 0xff8000001c0b7808 */ /* 0x000fe40004000000 */
[----:B------:R-:W-:Y:S02]  /*14f00*/  ISETP.LT.OR P1, PT, R2, 0x2, P1 ;  /* 0x000000020200780c */ /* 0x000fe40000f21670 */
[----:B------:R-:W-:Y:S02]  /*14f10*/  ISETP.GT.AND P0, PT, R3, 0x10, !P2 ;  /* 0x000000100300780c */ /* 0x000fe40005704270 */
[----:B------:R-:W-:-:S02]  /*14f20*/  ISETP.GE.AND P3, PT, R72, 0xa, PT ;  /* 0x0000000a4800780c */ /* 0x000fc40003f66270 */
[----:B------:R-:W-:Y:S01]  /*14f30*/  FSEL R25, R25, -INF , !P1 ;  /* 0xff80000019197808 */ /* 0x000fe20004800000 */
[--C-:B0-----:R-:W-:Y:S01]  /*14f40*/  IMAD.IADD R20, R20, 0x1, R8.reuse ;  /* 0x0000000114147824 */ /* 0x101fe200078e0208 */
[----:B------:R-:W-:Y:S01]  /*14f50*/  P2R R78, PR, RZ, 0x4 ;  /* 0x00000004ff4e7803 */ /* 0x000fe20000000000 */
[----:B------:R-:W-:Y:S01]  /*14f60*/  IMAD.IADD R7, R9, 0x1, R8 ;  /* 0x0000000109077824 */ /* 0x000fe200078e0208 */
[----:B------:R-:W-:Y:S02]  /*14f70*/  ISETP.LT.OR P0, PT, R2, 0x11, P0 ;  /* 0x000000110200780c */ /* 0x000fe40000701670 */
[----:B------:R-:W-:Y:S02]  /*14f80*/  ISETP.GT.AND P1, PT, R3, 0x9, !P3 ;  /* 0x000000090300780c */ /* 0x000fe40005f24270 */
[----:B------:R-:W-:Y:S02]  /*14f90*/  ISETP.GE.AND P2, PT, R72, 0x12, PT ;  /* 0x000000124800780c */ /* 0x000fe40003f46270 */
[----:B------:R-:W-:-:S02]  /*14fa0*/  FSEL R73, R32, -INF , !P0 ;  /* 0xff80000020497808 */ /* 0x000fc40004000000 */
[C---:B------:R-:W-:Y:S02]  /*14fb0*/  ISETP.LT.OR P1, PT, R2.reuse, 0xa, P1 ;  /* 0x0000000a0200780c */ /* 0x040fe40000f21670 */
[----:B------:R-:W-:Y:S02]  /*14fc0*/  ISETP.GT.AND P0, PT, R3, 0x11, !P2 ;  /* 0x000000110300780c */ /* 0x000fe40005704270 */
[----:B------:R-:W-:Y:S02]  /*14fd0*/  FSEL R29, R29, -INF , !P1 ;  /* 0xff8000001d1d7808 */ /* 0x000fe40004800000 */
        /* <DEDUP_REMOVED lines=61> */
[----:B------:R-:W-:Y:S02]  /*153b0*/  P2R R28, PR, RZ, 0x4 ;  /* 0x00000004ff1c7803 */ /* 0x000fe40000000000 */
[----:B------:R-:W-:-:S02]  /*153c0*/  FSEL R57, R57, -INF , !P0 ;  /* 0xff80000039397808 */ /* 0x000fc40004000000 */
        /* <DEDUP_REMOVED lines=42> */
.L_x_3533:
[----:B------:R-:W-:-:S13]  /*15670*/  ISETP.NE.AND P6, PT, R13, 0x1, PT ;  /* 0x000000010d00780c */ /* 0x000fda0003fc5270 */
[----:B------:R-:W-:-:S05]  /*15680*/  @P6 IMAD.HI.U32 R14, R4, R14, RZ ;  /* 0x0000000e040e6227 */ /* 0x000fca00078e00ff */
[----:B------:R-:W-:-:S07]  /*15690*/  @P6 SHF.R.U32.HI R4, RZ, R15, R14 ;  /* 0x0000000fff046219 */ /* 0x000fce000001160e */
.L_x_3534:
[----:B------:R-:W-:Y:S05]  /*156a0*/  BSYNC B1 ;  /* 0x0000000000017941 */ /* 0x000fea0003800000 */
.L_x_3532:
[----:B------:R-:W-:-:S05]  /*156b0*/  IMAD R4, R4, R13, R74 ;  /* 0x0000000d04047224 */ /* 0x000fca00078e024a */
[----:B------:R-:W-:Y:S02]  /*156c0*/  VIADDMNMX R20, R4, R13, R20, PT ;  /* 0x0000000d04147246 */ /* 0x000fe40003800114 */
[----:B------:R-:W-:-:S07]  /*156d0*/  VIMNMX R7, R7, R4, !PT ;  /* 0x0000000407077248 */ /* 0x000fce0007fe0100 */
.L_x_3531:
[----:B------:R-:W-:Y:S05]  /*156e0*/  BSYNC B0 ;  /* 0x0000000000007941 */ /* 0x000fea0003800000 */
.L_x_3530:
[----:B------:R-:W2:Y:S01]  /*156f0*/  LDL.64 R2, [R1+0x1c0] ;  /* 0x0001c00001027983 */ /* 0x000ea20000100a00 */
[----:B------:R-:W-:Y:S02]  /*15700*/  ISETP.GT.AND P5, PT, R7, RZ, !P5 ;  /* 0x000000ff0700720c */ /* 0x000fe40006fa4270 */
        /* <DEDUP_REMOVED lines=63> */
[C---:B------:R-:W-:Y:S02]  /*15b00*/  ISETP.GT.AND P5, PT, R7.reuse, 0x40, !P6 ;  /* 0x000000400700780c */ /* 0x040fe400077a4270 */
[C---:B------:R-:W-:Y:S02]  /*15b10*/  ISETP.GT.AND P0, PT, R7.reuse, 0x48, !P0 ;  /* 0x000000480700780c */ /* 0x040fe40004704270 */
[----:B------:R-:W-:Y:S02]  /*15b20*/  ISETP.LT.OR P5, PT, R20, 0x41, P5 ;  /* 0x000000411400780c */ /* 0x000fe40002fa1670 */
[----:B------:R-:W-:Y:S02]  /*15b30*/  ISETP.GT.AND P1, PT, R7, 0x49, !P1 ;  /* 0x000000490700780c */ /* 0x000fe40004f24270 */
[----:B------:R-:W-:-:S02]  /*15b40*/  FSEL R58, R58, -INF , !P5 ;  /* 0xff8000003a3a7808 */ /* 0x000fc40006800000 */
[----:B------:R-:W-:Y:S02]  /*15b50*/  ISETP.NE.AND P5, PT, R87, RZ, PT ;  /* 0x000000ff5700720c */ /* 0x000fe40003fa5270 */
[C---:B------:R-:W-:Y:S01]  /*15b60*/  ISETP.GT.AND P2, PT, R7.reuse, 0x50, !P2 ;  /* 0x000000500700780c */ /* 0x040fe20005744270 */
[----:B--2---:R-:W2:Y:S01]  /*15b70*/  LD.E.64 R4, desc[UR36][R2.64] ;  /* 0x0000002402047980 */ /* 0x004ea2000c101b00 */
[C---:B------:R-:W-:Y:S02]  /*15b80*/  ISETP.GT.AND P5, PT, R7.reuse, 0x41, !P5 ;  /* 0x000000410700780c */ /* 0x040fe40006fa4270 */
[----:B------:R-:W-:Y:S02]  /*15b90*/  ISETP.GT.AND P3, PT, R7, 0x51, !P3 ;  /* 0x000000510700780c */ /* 0x000fe40005f64270 */
[C---:B------:R-:W-:Y:S02]  /*15ba0*/  ISETP.LT.OR P5, PT, R20.reuse, 0x42, P5 ;  /* 0x000000421400780c */ /* 0x040fe40002fa1670 */
[----:B------:R-:W-:-:S02]  /*15bb0*/  ISETP.LT.OR P0, PT, R20, 0x49, P0 ;  /* 0x000000491400780c */ /* 0x000fc40000701670 */
[----:B------:R-:W-:Y:S02]  /*15bc0*/  FSEL R59, R59, -INF , !P5 ;  /* 0xff8000003b3b7808 */ /* 0x000fe40006800000 */
[----:B------:R-:W-:Y:S02]  /*15bd0*/  ISETP.LT.OR P1, PT, R20, 0x4a, P1 ;  /* 0x0000004a1400780c */ /* 0x000fe40000f21670 */
[----:B------:R-:W-:Y:S02]  /*15be0*/  FSEL R62, R62, -INF , !P0 ;  /* 0xff8000003e3e7808 */ /* 0x000fe40004000000 */
[----:B------:R-:W-:Y:S02]  /*15bf0*/  ISETP.LT.OR P2, PT, R20, 0x51, P2 ;  /* 0x000000511400780c */ /* 0x000fe40001741670 */
[----:B------:R-:W-:Y:S02]  /*15c00*/  FSEL R63, R63, -INF , !P1 ;  /* 0xff8000003f3f7808 */ /* 0x000fe40004800000 */
[----:B------:R-:W-:-:S02]  /*15c10*/  ISETP.NE.AND P6, PT, R24, RZ, PT ;  /* 0x000000ff1800720c */ /* 0x000fc40003fc5270 */
[C---:B------:R-:W-:Y:S02]  /*15c20*/  ISETP.GT.AND P4, PT, R7.reuse, 0x58, !P4 ;  /* 0x000000580700780c */ /* 0x040fe40006784270 */
[----:B------:R-:W-:Y:S02]  /*15c30*/  ISETP.LT.OR P3, PT, R20, 0x52, P3 ;  /* 0x000000521400780c */ /* 0x000fe40001f61670 */
[----:B------:R-:W-:Y:S02]  /*15c40*/  FSEL R66, R66, -INF , !P2 ;  /* 0xff80000042427808 */ /* 0x000fe40005000000 */
[----:B------:R-:W-:Y:S02]  /*15c50*/  ISETP.GT.AND P0, PT, R7, 0x59, !P6 ;  /* 0x000000590700780c */ /* 0x000fe40007704270 */
[----:B------:R-:W-:Y:S02]  /*15c60*/  ISETP.LT.OR P4, PT, R20, 0x59, P4 ;  /* 0x000000591400780c */ /* 0x000fe40002781670 */
[----:B------:R-:W-:-:S02]  /*15c70*/  FSEL R67, R67, -INF , !P3 ;  /* 0xff80000043437808 */ /* 0x000fc40005800000 */
[----:B------:R-:W-:Y:S02]  /*15c80*/  ISETP.LT.OR P0, PT, R20, 0x5a, P0 ;  /* 0x0000005a1400780c */ /* 0x000fe40000701670 */
[----:B------:R-:W-:Y:S02]  /*15c90*/  FSEL R70, R70, -INF , !P4 ;  /* 0xff80000046467808 */ /* 0x000fe40006000000 */
[----:B------:R-:W-:Y:S02]  /*15ca0*/  FSEL R71, R71, -INF , !P0 ;  /* 0xff80000047477808 */ /* 0x000fe40004000000 */
[----:B--2---:R-:W-:-:S04]  /*15cb0*/  FMNMX.FTZ R6, R37, R4, !PT ;  /* 0x0000000425067209 */ /* 0x004fc80007810000 */
        /* <DEDUP_REMOVED lines=37> */
[----:B------:R-:W0:Y:S01]  /*15f10*/  SHFL.BFLY PT, R15, R8, 0x2, 0x1f ;  /* 0x0c401f00080f7f89 */ /* 0x000e2200000e0000 */
[----:B------:R-:W-:-:S04]  /*15f20*/  FMNMX.FTZ R6, R54, R9, !PT ;  /* 0x0000000936067209 */ /* 0x000fc80007810000 */
        /* <DEDUP_REMOVED lines=10> */
[----:B------:R-:W-:Y:S02]  /*15fd0*/  FMNMX.FTZ R9, R71, R6, !PT ;  /* 0x0000000647097209 */ /* 0x000fe40007810000 */
[----:B------:R-:W2:Y:S04]  /*15fe0*/  LD.E.64 R6, desc[UR36][R2.64+0x10] ;  /* 0x0000102402067980 */ /* 0x000ea8000c101b00 */
[----:B------:R-:W-:Y:S04]  /*15ff0*/  ST.E.64 desc[UR36][R2.64], R8 ;  /* 0x0000000802007985 */ /* 0x000fe8000c101b24 */
[----:B------:R-:W3:Y:S01]  /*16000*/  LD.E R31, desc[UR36][R2.64+0x4] ;  /* 0x00000424021f7980 */ /* 0x000ee2000c101900 */
[----:B0-----:R-:W-:-:S03]  /*16010*/  FMNMX.FTZ R15, R15, R24, !PT ;  /* 0x000000180f0f7209 */ /* 0x001fc60007810000 */
[----:B------:R-:W4:Y:S04]  /*16020*/  LD.E R24, desc[UR36][R2.64+0x20] ;  /* 0x0000202402187980 */ /* 0x000f28000c101900 */
[----:B------:R-:W-:Y:S04]  /*16030*/  ST.E desc[UR36][R2.64], R15 ;  /* 0x0000000f02007985 */ /* 0x000fe8000c101924 */
[----:B------:R-:W4:Y:S04]  /*16040*/  LD.E R79, desc[UR36][R2.64] ;  /* 0x00000024024f7980 */ /* 0x000f28000c101900 */
[----:B---3--:R-:W0:Y:S01]  /*16050*/  SHFL.BFLY PT, R8, R31, 0x2, 0x1f ;  /* 0x0c401f001f087f89 */ /* 0x008e2200000e0000 */
[----:B----4-:R-:W-:Y:S01]  /*16060*/  FMUL.FTZ R20, R24, R79 ;  /* 0x0000004f18147220 */ /* 0x010fe20000410000 */
[----:B------:R-:W-:-:S04]  /*16070*/  FSETP.NEU.FTZ.AND P0, PT, R79, -INF , PT ;  /* 0xff8000004f00780b */ /* 0x000fc80003f1d000 */
[----:B------:R-:W-:Y:S02]  /*16080*/  FSEL R20, R20, RZ, P0 ;  /* 0x000000ff14147208 */ /* 0x000fe40000000000 */
[----:B0-----:R-:W-:-:S03]  /*16090*/  FMNMX.FTZ R8, R8, R31, !PT ;  /* 0x0000001f08087209 */ /* 0x001fc60007810000 */
[-CC-:B------:R-:W-:Y:S01]  /*160a0*/  FFMA.FTZ R152, R37, R24.reuse, -R20.reuse ;  /* 0x0000001825987223 */ /* 0x180fe20000010814 */
[-CC-:B------:R-:W-:Y:S02]  /*160b0*/  FFMA.FTZ R37, R25, R24.reuse, -R20.reuse ;  /* 0x0000001819257223 */ /* 0x180fe40000010814 */
[----:B------:R-:W0:Y:S01]  /*160c0*/  SHFL.BFLY PT, R25, R8, 0x1, 0x1f ;  /* 0x0c201f0008197f89 */ /* 0x000e2200000e0000 */
[----:B------:R-:W-:Y:S01]  /*160d0*/  FSEL R9, R79, RZ, P0 ;  /* 0x000000ff4f097208 */ /* 0x000fe20000000000 */
[----:B------:R-:W-:-:S04]  /*160e0*/  FFMA.FTZ R160, R41, R24, -R20 ;  /* 0x0000001829a07223 */ /* 0x000fc80000010814 */
[----:B------:R-:W-:-:S04]  /*160f0*/  FADD.FTZ R9, R4, -R9 ;  /* 0x8000000904097221 */ /* 0x000fc80000010000 */
[----:B------:R-:W-:Y:S01]  /*16100*/  FMUL.FTZ R9, R9, R24 ;  /* 0x0000001809097220 */ /* 0x000fe20000410000 */
[----:B0-----:R-:W-:-:S04]  /*16110*/  FMNMX.FTZ R25, R8, R25, !PT ;  /* 0x0000001908197209 */ /* 0x001fc80007810000 */
[C---:B------:R-:W-:Y:S01]  /*16120*/  FSETP.NEU.FTZ.AND P0, PT, R25.reuse, -INF , PT ;  /* 0xff8000001900780b */ /* 0x040fe20003f1d000 */
[----:B------:R-:W-:-:S03]  /*16130*/  FMUL.FTZ R41, R25, R24 ;  /* 0x0000001819297220 */ /* 0x000fc60000410000 */
[----:B------:R-:W-:Y:S02]  /*16140*/  FSEL R4, R25, RZ, P0 ;  /* 0x000000ff19047208 */ /* 0x000fe40000000000 */
[----:B------:R-:W-:-:S03]  /*16150*/  FSEL R41, R41, RZ, P0 ;  /* 0x000000ff29297208 */ /* 0x000fc60000000000 */
[----:B------:R-:W-:Y:S02]  /*16160*/  FADD.FTZ R5, R5, -R4 ;  /* 0x8000000405057221 */ /* 0x000fe40000010000 */
[-CC-:B------:R-:W-:Y:S02]  /*16170*/  FFMA.FTZ R31, R26, R24.reuse, -R41.reuse ;  /* 0x000000181a1f7223 */ /* 0x180fe40000010829 */
[----:B------:R-:W-:Y:S01]  /*16180*/  FMUL.FTZ R5, R24, R5 ;  /* 0x0000000518057220 */ /* 0x000fe20000410000 */
[-CC-:B------:R-:W-:Y:S01]  /*16190*/  FFMA.FTZ R153, R27, R24.reuse, -R41.reuse ;  /* 0x000000181b997223 */ /* 0x180fe20000010829 */
[----:B------:R-:W-:Y:S01]  /*161a0*/  MUFU.EX2 R152, R152 ;  /* 0x0000009800987308 */ /* 0x000fe20000000800 */
[-C--:B------:R-:W-:Y:S01]  /*161b0*/  FFMA.FTZ R36, R11, R24.reuse, -R20 ;  /* 0x000000180b247223 */ /* 0x080fe20000010814 */
[----:B------:R-:W-:-:S06]  /*161c0*/  FFMA.FTZ R30, R30, R24, -R41 ;  /* 0x000000181e1e7223 */ /* 0x000fcc0000010829 */
[----:B------:R-:W2:Y:S01]  /*161d0*/  MUFU.EX2 R9, R9 ;  /* 0x0000000900097308 */ /* 0x000ea20000000800 */
[-C--:B------:R-:W-:Y:S01]  /*161e0*/  FFMA.FTZ R154, R29, R24.reuse, -R20 ;  /* 0x000000181d9a7223 */ /* 0x080fe20000010814 */
[----:B------:R-:W-:-:S06]  /*161f0*/  FFMA.FTZ R155, R14, R24, -R41 ;  /* 0x000000180e9b7223 */ /* 0x000fcc0000010829 */
[----:B------:R-:W-:Y:S08]  /*16200*/  MUFU.EX2 R31, R31 ;  /* 0x0000001f001f7308 */ /* 0x000ff00000000800 */
[----:B------:R-:W0:Y:S01]  /*16210*/  MUFU.EX2 R8, R5 ;  /* 0x0000000500087308 */ /* 0x000e220000000800 */
[----:B------:R-:W-:-:S07]  /*16220*/  FFMA.FTZ R35, R73, R24, -R20 ;  /* 0x0000001849237223 */ /* 0x000fce0000010814 */
[----:B------:R-:W1:Y:S01]  /*16230*/  MUFU.EX2 R37, R37 ;  /* 0x0000002500257308 */ /* 0x000e620000000800 */
[----:B------:R-:W-:-:S07]  /*16240*/  FFMA.FTZ R29, R12, R24, -R41 ;  /* 0x000000180c1d7223 */ /* 0x000fce0000010829 */
[----:B------:R-:W3:Y:S01]  /*16250*/  MUFU.EX2 R153, R153 ;  /* 0x0000009900997308 */ /* 0x000ee20000000800 */
[----:B------:R-:W-:-:S07]  /*16260*/  FFMA.FTZ R156, R77, R24, -R20 ;  /* 0x000000184d9c7223 */ /* 0x000fce0000010814 */
[----:B------:R-:W4:Y:S01]  /*16270*/  MUFU.EX2 R36, R36 ;  /* 0x0000002400247308 */ /* 0x000f220000000800 */
[----:B------:R-:W-:-:S07]  /*16280*/  FFMA.FTZ R157, R13, R24, -R41 ;  /* 0x000000180d9d7223 */ /* 0x000fce0000010829 */
[----:B------:R-:W4:Y:S01]  /*16290*/  MUFU.EX2 R30, R30 ;  /* 0x0000001e001e7308 */ /* 0x000f220000000800 */
[----:B--2---:R-:W-:Y:S01]  /*162a0*/  FFMA.FTZ R6, R9, R6, R152 ;  /* 0x0000000609067223 */ /* 0x004fe20000010098 */
[----:B------:R-:W-:-:S06]  /*162b0*/  FFMA.FTZ R34, R33, R24, -R20 ;  /* 0x0000001821227223 */ /* 0x000fcc0000010814 */
[----:B------:R-:W2:Y:S01]  /*162c0*/  MUFU.EX2 R154, R154 ;  /* 0x0000009a009a7308 */ /* 0x000ea20000000800 */
[----:B0-----:R-:W-:Y:S01]  /*162d0*/  FFMA.FTZ R4, R8, R7, R31 ;  /* 0x0000000708047223 */ /* 0x001fe2000001001f */
[----:B------:R-:W-:-:S06]  /*162e0*/  FFMA.FTZ R28, R38, R24, -R41 ;  /* 0x00000018261c7223 */ /* 0x000fcc0000010829 */
[----:B------:R-:W0:Y:S01]  /*162f0*/  MUFU.EX2 R155, R155 ;  /* 0x0000009b009b7308 */ /* 0x000e220000000800 */
[----:B-1----:R-:W-:Y:S01]  /*16300*/  FADD.FTZ R5, R37, R6 ;  /* 0x0000000625057221 */ /* 0x002fe20000010000 */
[----:B------:R-:W-:-:S06]  /*16310*/  FFMA.FTZ R158, R75, R24, -R20 ;  /* 0x000000184b9e7223 */ /* 0x000fcc0000010814 */
[----:B------:R-:W1:Y:S01]  /*16320*/  MUFU.EX2 R35, R35 ;  /* 0x0000002300237308 */ /* 0x000e620000000800 */
[----:B---3--:R-:W-:Y:S01]  /*16330*/  FADD.FTZ R7, R153, R4 ;  /* 0x0000000499077221 */ /* 0x008fe20000010000 */
[----:B------:R-:W-:-:S06]  /*16340*/  FFMA.FTZ R159, R39, R24, -R41 ;  /* 0x00000018279f7223 */ /* 0x000fcc0000010829 */
[----:B------:R-:W3:Y:S01]  /*16350*/  MUFU.EX2 R29, R29 ;  /* 0x0000001d001d7308 */ /* 0x000ee20000000800 */
[----:B----4-:R-:W-:Y:S01]  /*16360*/  FADD.FTZ R5, R36, R5 ;  /* 0x0000000524057221 */ /* 0x010fe20000010000 */
[----:B------:R-:W-:-:S06]  /*16370*/  FFMA.FTZ R33, R21, R24, -R20 ;  /* 0x0000001815217223 */ /* 0x000fcc0000010814 */
[----:B------:R-:W4:Y:S01]  /*16380*/  MUFU.EX2 R156, R156 ;  /* 0x0000009c009c7308 */ /* 0x000f220000000800 */
[----:B------:R-:W-:Y:S01]  /*16390*/  FADD.FTZ R4, R30, R7 ;  /* 0x000000071e047221 */ /* 0x000fe20000010000 */
[----:B------:R-:W-:-:S06]  /*163a0*/  FFMA.FTZ R13, R42, R24, -R41 ;  /* 0x000000182a0d7223 */ /* 0x000fcc0000010829 */
[----:B------:R-:W4:Y:S01]  /*163b0*/  MUFU.EX2 R157, R157 ;  /* 0x0000009d009d7308 */ /* 0x000f220000000800 */
[----:B--2---:R-:W-:Y:S01]  /*163c0*/  FADD.FTZ R6, R154, R5 ;  /* 0x000000059a067221 */ /* 0x004fe20000010000 */
[----:B0-----:R-:W-:-:S06]  /*163d0*/  FADD.FTZ R4, R155, R4 ;  /* 0x000000049b047221 */ /* 0x001fcc0000010000 */
[----:B------:R-:W0:Y:S01]  /*163e0*/  MUFU.EX2 R34, R34 ;  /* 0x0000002200227308 */ /* 0x000e220000000800 */
[----:B------:R-:W-:-:S07]  /*163f0*/  FFMA.FTZ R161, R43, R24, -R41 ;  /* 0x000000182ba17223 */ /* 0x000fce0000010829 */
[----:B------:R-:W2:Y:S01]  /*16400*/  MUFU.EX2 R28, R28 ;  /* 0x0000001c001c7308 */ /* 0x000ea20000000800 */
        /* <DEDUP_REMOVED lines=12> */
[----:B0-----:R-:W-:Y:S01]  /*164d0*/  FADD.FTZ R5, R34, R5 ;  /* 0x0000000522057221 */ /* 0x001fe20000010000 */
[----:B------:R-:W-:-:S06]  /*164e0*/  FFMA.FTZ R225, R48, R24, -R20 ;  /* 0x0000001830e17223 */ /* 0x000fcc0000010814 */
[----:B------:R-:W0:Y:S01]  /*164f0*/  MUFU.EX2 R160, R160 ;  /* 0x000000a000a07308 */ /* 0x000e220000000800 */
[----:B--2---:R-:W-:Y:S01]  /*16500*/  FADD.FTZ R4, R28, R7 ;  /* 0x000000071c047221 */ /* 0x004fe20000010000 */
[----:B------:R-:W-:-:S06]  /*16510*/  FFMA.FTZ R221, R50, R24, -R41 ;  /* 0x0000001832dd7223 */ /* 0x000fcc0000010829 */
        /* <DEDUP_REMOVED lines=52> */
[-CC-:B------:R-:W-:Y:S01]  /*16860*/  FFMA.FTZ R164, R68, R24.reuse, -R20.reuse ;  /* 0x0000001844a47223 */ /* 0x180fe20000010814 */
[----:B------:R-:W-:Y:S01]  /*16870*/  FFMA.FTZ R21, R69, R24, -R20 ;  /* 0x0000001845157223 */ /* 0x000fe20000010814 */
[----:B--2---:R-:W-:-:S05]  /*16880*/  FADD.FTZ R4, R220, R7 ;  /* 0x00000007dc047221 */ /* 0x004fca0000010000 */
[----:B------:R-:W2:Y:S01]  /*16890*/  MUFU.EX2 R167, R167 ;  /* 0x000000a700a77308 */ /* 0x000ea20000000800 */
[----:B------:R-:W-:Y:S01]  /*168a0*/  FFMA.FTZ R20, R67, R24, -R41 ;  /* 0x0000001843147223 */ /* 0x000fe20000010829 */
[----:B-1----:R-:W-:-:S06]  /*168b0*/  FADD.FTZ R6, R174, R5 ;  /* 0x00000005ae067221 */ /* 0x002fcc0000010000 */
[----:B------:R-:W1:Y:S01]  /*168c0*/  MUFU.EX2 R171, R171 ;  /* 0x000000ab00ab7308 */ /* 0x000e620000000800 */
[----:B---3--:R-:W-:Y:S01]  /*168d0*/  FADD.FTZ R5, R169, R4 ;  /* 0x00000004a9057221 */ /* 0x008fe20000010000 */
[----:B------:R-:W-:-:S06]  /*168e0*/  FFMA.FTZ R11, R70, R24, -R41 ;  /* 0x00000018460b7223 */ /* 0x000fcc0000010829 */
[----:B------:R-:W3:Y:S01]  /*168f0*/  MUFU.EX2 R168, R168 ;  /* 0x000000a800a87308 */ /* 0x000ee20000000800 */
[----:B----4-:R-:W-:Y:S01]  /*16900*/  FADD.FTZ R7, R173, R6 ;  /* 0x00000006ad077221 */ /* 0x010fe20000010000 */
[----:B------:R-:W-:-:S06]  /*16910*/  FADD.FTZ R4, R170, R5 ;  /* 0x00000005aa047221 */ /* 0x000fcc0000010000 */
[----:B------:R-:W4:Y:S01]  /*16920*/  MUFU.EX2 R165, R165 ;  /* 0x000000a500a57308 */ /* 0x000f220000000800 */
[----:B------:R-:W-:-:S07]  /*16930*/  FFMA.FTZ R14, R71, R24, -R41 ;  /* 0x00000018470e7223 */ /* 0x000fce0000010829 */
[----:B------:R-:W4:Y:S01]  /*16940*/  MUFU.EX2 R15, R15 ;  /* 0x0000000f000f7308 */ /* 0x000f220000000800 */
[----:B0-----:R-:W-:Y:S01]  /*16950*/  FADD.FTZ R6, R172, R7 ;  /* 0x00000007ac067221 */ /* 0x001fe20000010000 */
[----:B--2---:R-:W-:-:S06]  /*16960*/  FADD.FTZ R5, R167, R4 ;  /* 0x00000004a7057221 */ /* 0x004fcc0000010000 */
[----:B------:R-:W0:Y:S08]  /*16970*/  MUFU.EX2 R166, R166 ;  /* 0x000000a600a67308 */ /* 0x000e300000000800 */
[----:B------:R-:W2:Y:S01]  /*16980*/  MUFU.EX2 R20, R20 ;  /* 0x0000001400147308 */ /* 0x000ea20000000800 */
[----:B-1----:R-:W-:Y:S01]  /*16990*/  FADD.FTZ R6, R171, R6 ;  /* 0x00000006ab067221 */ /* 0x002fe20000010000 */
[----:B---3--:R-:W-:-:S06]  /*169a0*/  FADD.FTZ R4, R168, R5 ;  /* 0x00000005a8047221 */ /* 0x008fcc0000010000 */
[----:B------:R-:W1:Y:S08]  /*169b0*/  MUFU.EX2 R164, R164 ;  /* 0x000000a400a47308 */ /* 0x000e700000000800 */
[----:B------:R-:W3:Y:S01]  /*169c0*/  MUFU.EX2 R11, R11 ;  /* 0x0000000b000b7308 */ /* 0x000ee20000000800 */
[----:B----4-:R-:W-:Y:S01]  /*169d0*/  FADD.FTZ R5, R165, R6 ;  /* 0x00000006a5057221 */ /* 0x010fe20000010000 */
[----:B------:R-:W-:-:S06]  /*169e0*/  FADD.FTZ R7, R15, R4 ;  /* 0x000000040f077221 */ /* 0x000fcc0000010000 */
[----:B------:R-:W4:Y:S08]  /*169f0*/  MUFU.EX2 R21, R21 ;  /* 0x0000001500157308 */ /* 0x000f300000000800 */
[----:B------:R-:W4:Y:S01]  /*16a00*/  MUFU.EX2 R14, R14 ;  /* 0x0000000e000e7308 */ /* 0x000f220000000800 */
[----:B0-----:R-:W-:Y:S01]  /*16a10*/  FADD.FTZ R5, R166, R5 ;  /* 0x00000005a6057221 */ /* 0x001fe20000010000 */
[----:B--2---:R-:W-:-:S03]  /*16a20*/  FADD.FTZ R4, R20, R7 ;  /* 0x0000000714047221 */ /* 0x004fc60000010000 */
[----:B-1----:R-:W-:Y:S01]  /*16a30*/  FADD.FTZ R6, R164, R5 ;  /* 0x00000005a4067221 */ /* 0x002fe20000010000 */
[----:B---3--:R-:W-:-:S03]  /*16a40*/  FADD.FTZ R5, R11, R4 ;  /* 0x000000040b057221 */ /* 0x008fc60000010000 */
[----:B----4-:R-:W-:Y:S01]  /*16a50*/  FADD.FTZ R4, R21, R6 ;  /* 0x0000000615047221 */ /* 0x010fe20000010000 */
[----:B------:R0:W-:Y:S01]  /*16a60*/  ST.E desc[UR36][R2.64+0x4], R25 ;  /* 0x0000041902007985 */ /* 0x0001e2000c101924 */
[----:B------:R-:W-:-:S05]  /*16a70*/  FADD.FTZ R5, R14, R5 ;  /* 0x000000050e057221 */ /* 0x000fca0000010000 */
[----:B------:R1:W-:Y:S04]  /*16a80*/  ST.E.64 desc[UR36][R2.64+0x10], R4 ;  /* 0x0000100402007985 */ /* 0x0003e8000c101b24 */
[----:B------:R-:W2:Y:S01]  /*16a90*/  LD.E R26, desc[UR36][R22.64+0x240] ;  /* 0x00024024161a7980 */ /* 0x000ea2000c101900 */
[----:B------:R-:W-:-:S04]  /*16aa0*/  IADD3 R24, P0, R16, 0x240, RZ ;  /* 0x0000024010187810 */ /* 0x000fc80007f1e0ff */
[----:B------:R-:W-:Y:S01]  /*16ab0*/  LOP3.LUT R6, R24, 0x4, RZ, 0xfc, !PT ;  /* 0x0000000418067812 */ /* 0x000fe200078efcff */
[----:B------:R-:W-:Y:S02]  /*16ac0*/  IMAD.X R7, RZ, RZ, R17, P0 ;  /* 0x000000ffff077224 */ /* 0x000fe400000e0611 */
[----:B--2---:R-:W-:-:S05]  /*16ad0*/  FMUL.FTZ R27, R9, R26 ;  /* 0x0000001a091b7220 */ /* 0x004fca0000410000 */
[----:B------:R-:W-:Y:S04]  /*16ae0*/  ST.E desc[UR36][R22.64+0x240], R27 ;  /* 0x0002401b16007985 */ /* 0x000fe8000c101924 */
[----:B------:R-:W2:Y:S02]  /*16af0*/  LD.E R26, desc[UR36][R6.64] ;  /* 0x00000024061a7980 */ /* 0x000ea4000c101900 */
[----:B--2---:R-:W-:-:S05]  /*16b00*/  FMUL.FTZ R39, R9, R26 ;  /* 0x0000001a09277220 */ /* 0x004fca0000410000 */
[----:B------:R-:W-:Y:S04]  /*16b10*/  ST.E desc[UR36][R6.64], R39 ;  /* 0x0000002706007985 */ /* 0x000fe8000c101924 */
[----:B------:R-:W2:Y:S04]  /*16b20*/  LD.E R114, desc[UR36][R22.64+0x254] ;  /* 0x0002542416727980 */ /* 0x000ea8000c101900 */
[----:B0-----:R-:W3:Y:S04]  /*16b30*/  LD.E R25, desc[UR36][R22.64+0x434] ;  /* 0x0004342416197980 */ /* 0x001ee8000c101900 */
        /* <DEDUP_REMOVED lines=59> */
[----:B------:R-:W4:Y:S01]  /*16ef0*/  LD.E R26, desc[UR36][R22.64+0x430] ;  /* 0x00043024161a7980 */ /* 0x000f22000c101900 */
[C---:B--2---:R-:W-:Y:S01]  /*16f00*/  FMUL.FTZ R5, R9.reuse, R114 ;  /* 0x0000007209057220 */ /* 0x044fe20000410000 */
[----:B---3--:R-:W-:-:S04]  /*16f10*/  FMUL.FTZ R45, R9, R25 ;  /* 0x00000019092d7220 */ /* 0x008fc80000410000 */
[----:B------:R0:W-:Y:S04]  /*16f20*/  ST.E desc[UR36][R22.64+0x254], R5 ;  /* 0x0002540516007985 */ /* 0x0001e8000c101924 */
[----:B------:R1:W-:Y:S01]  /*16f30*/  ST.E desc[UR36][R22.64+0x434], R45 ;  /* 0x0004342d16007985 */ /* 0x0003e2000c101924 */
[C---:B----4-:R-:W-:Y:S01]  /*16f40*/  FMUL.FTZ R3, R9.reuse, R112 ;  /* 0x0000007009037220 */ /* 0x050fe20000410000 */
[C---:B0-----:R-:W-:Y:S01]  /*16f50*/  FMUL.FTZ R5, R9.reuse, R128 ;  /* 0x0000008009057220 */ /* 0x041fe20000410000 */
[C---:B------:R-:W-:Y:S01]  /*16f60*/  FMUL.FTZ R25, R9.reuse, R116 ;  /* 0x0000007409197220 */ /* 0x040fe20000410000 */
[----:B------:R-:W-:-:S03]  /*16f70*/  FMUL.FTZ R27, R9, R118 ;  /* 0x00000076091b7220 */ /* 0x000fc60000410000 */
[----:B------:R0:W-:Y:S01]  /*16f80*/  ST.E desc[UR36][R22.64+0x290], R5 ;  /* 0x0002900516007985 */ /* 0x0001e2000c101924 */
[C---:B------:R-:W-:Y:S01]  /*16f90*/  FMUL.FTZ R39, R9.reuse, R120 ;  /* 0x0000007809277220 */ /* 0x040fe20000410000 */
[C---:B------:R-:W-:Y:S01]  /*16fa0*/  FMUL.FTZ R41, R9.reuse, R122 ;  /* 0x0000007a09297220 */ /* 0x040fe20000410000 */
[C---:B------:R-:W-:Y:S01]  /*16fb0*/  FMUL.FTZ R43, R9.reuse, R124 ;  /* 0x0000007c092b7220 */ /* 0x040fe20000410000 */
[C---:B-1----:R-:W-:Y:S01]  /*16fc0*/  FMUL.FTZ R45, R9.reuse, R130 ;  /* 0x00000082092d7220 */ /* 0x042fe20000410000 */
[C---:B------:R-:W-:Y:S01]  /*16fd0*/  FMUL.FTZ R47, R9.reuse, R132 ;  /* 0x00000084092f7220 */ /* 0x040fe20000410000 */
[----:B------:R1:W-:Y:S01]  /*16fe0*/  ST.E desc[UR36][R22.64+0x250], R3 ;  /* 0x0002500316007985 */ /* 0x0003e2000c101924 */
[----:B0-----:R-:W-:-:S03]  /*16ff0*/  FMUL.FTZ R5, R9, R148 ;  /* 0x0000009409057220 */ /* 0x001fc60000410000 */
[----:B------:R0:W-:Y:S04]  /*17000*/  ST.E desc[UR36][R22.64+0x260], R25 ;  /* 0x0002601916007985 */ /* 0x0001e8000c101924 */
[----:B------:R2:W-:Y:S04]  /*17010*/  ST.E desc[UR36][R22.64+0x264], R27 ;  /* 0x0002641b16007985 */ /* 0x0005e8000c101924 */
[----:B------:R3:W-:Y:S01]  /*17020*/  ST.E desc[UR36][R22.64+0x270], R39 ;  /* 0x0002702716007985 */ /* 0x0007e2000c101924 */
[----:B-1----:R-:W-:-:S03]  /*17030*/  FMUL.FTZ R3, R9, R126 ;  /* 0x0000007e09037220 */ /* 0x002fc60000410000 */
[----:B------:R1:W-:Y:S01]  /*17040*/  ST.E desc[UR36][R22.64+0x274], R41 ;  /* 0x0002742916007985 */ /* 0x0003e2000c101924 */
[----:B0-----:R-:W-:-:S03]  /*17050*/  FMUL.FTZ R25, R9, R136 ;  /* 0x0000008809197220 */ /* 0x001fc60000410000 */
[----:B------:R0:W-:Y:S01]  /*17060*/  ST.E desc[UR36][R22.64+0x280], R43 ;  /* 0x0002802b16007985 */ /* 0x0001e2000c101924 */
[----:B--2---:R-:W-:-:S03]  /*17070*/  FMUL.FTZ R27, R9, R138 ;  /* 0x0000008a091b7220 */ /* 0x004fc60000410000 */
[----:B------:R2:W-:Y:S01]  /*17080*/  ST.E desc[UR36][R22.64+0x294], R45 ;  /* 0x0002942d16007985 */ /* 0x0005e2000c101924 */
[----:B---3--:R-:W-:-:S03]  /*17090*/  FMUL.FTZ R39, R9, R140 ;  /* 0x0000008c09277220 */ /* 0x008fc60000410000 */
[----:B------:R3:W-:Y:S01]  /*170a0*/  ST.E desc[UR36][R22.64+0x2a0], R47 ;  /* 0x0002a02f16007985 */ /* 0x0007e2000c101924 */
[C---:B-1----:R-:W-:Y:S01]  /*170b0*/  FMUL.FTZ R41, R9.reuse, R142 ;  /* 0x0000008e09297220 */ /* 0x042fe20000410000 */
[C---:B0-----:R-:W-:Y:S02]  /*170c0*/  FMUL.FTZ R43, R9.reuse, R144 ;  /* 0x00000090092b7220 */ /* 0x041fe40000410000 */
[----:B------:R0:W-:Y:S01]  /*170d0*/  ST.E desc[UR36][R22.64+0x2e0], R5 ;  /* 0x0002e00516007985 */ /* 0x0001e2000c101924 */
[C---:B--2---:R-:W-:Y:S01]  /*170e0*/  FMUL.FTZ R45, R9.reuse, R150 ;  /* 0x00000096092d7220 */ /* 0x044fe20000410000 */
[C---:B---3--:R-:W-:Y:S02]  /*170f0*/  FMUL.FTZ R47, R9.reuse, R110 ;  /* 0x0000006e092f7220 */ /* 0x048fe40000410000 */
[----:B------:R1:W-:Y:S01]  /*17100*/  ST.E desc[UR36][R22.64+0x284], R3 ;  /* 0x0002840316007985 */ /* 0x0003e2000c101924 */
[----:B0-----:R-:W-:-:S03]  /*17110*/  FMUL.FTZ R5, R9, R90 ;  /* 0x0000005a09057220 */ /* 0x001fc60000410000 */
[----:B------:R0:W-:Y:S01]  /*17120*/  ST.E desc[UR36][R22.64+0x2b0], R25 ;  /* 0x0002b01916007985 */ /* 0x0001e2000c101924 */
[----:B------:R-:W-:-:S03]  /*17130*/  FMUL.FTZ R49, R9, R134 ;  /* 0x0000008609317220 */ /* 0x000fc60000410000 */
[----:B------:R2:W-:Y:S01]  /*17140*/  ST.E desc[UR36][R22.64+0x2b4], R27 ;  /* 0x0002b41b16007985 */ /* 0x0005e2000c101924 */
[----:B-1----:R-:W-:-:S03]  /*17150*/  FMUL.FTZ R3, R9, R146 ;  /* 0x0000009209037220 */ /* 0x002fc60000410000 */
[----:B------:R1:W-:Y:S04]  /*17160*/  ST.E desc[UR36][R22.64+0x2c0], R39 ;  /* 0x0002c02716007985 */ /* 0x0003e8000c101924 */
[----:B------:R3:W-:Y:S01]  /*17170*/  ST.E desc[UR36][R22.64+0x2c4], R41 ;  /* 0x0002c42916007985 */ /* 0x0007e2000c101924 */
[----:B0-----:R-:W-:-:S03]  /*17180*/  FMUL.FTZ R25, R9, R108 ;  /* 0x0000006c09197220 */ /* 0x001fc60000410000 */
[----:B------:R0:W-:Y:S01]  /*17190*/  ST.E desc[UR36][R22.64+0x2d0], R43 ;  /* 0x0002d02b16007985 */ /* 0x0001e2000c101924 */
[----:B--2---:R-:W-:-:S03]  /*171a0*/  FMUL.FTZ R27, R9, R106 ;  /* 0x0000006a091b7220 */ /* 0x004fc60000410000 */
[----:B------:R2:W-:Y:S01]  /*171b0*/  ST.E desc[UR36][R22.64+0x2e4], R45 ;  /* 0x0002e42d16007985 */ /* 0x0005e2000c101924 */
[----:B-1----:R-:W-:-:S03]  /*171c0*/  FMUL.FTZ R39, R9, R104 ;  /* 0x0000006809277220 */ /* 0x002fc60000410000 */
[----:B------:R1:W-:Y:S01]  /*171d0*/  ST.E desc[UR36][R22.64+0x2f4], R47 ;  /* 0x0002f42f16007985 */ /* 0x0003e2000c101924 */
[C---:B---3--:R-:W-:Y:S01]  /*171e0*/  FMUL.FTZ R41, R9.reuse, R102 ;  /* 0x0000006609297220 */ /* 0x048fe20000410000 */
[C---:B0-----:R-:W-:Y:S02]  /*171f0*/  FMUL.FTZ R43, R9.reuse, R100 ;  /* 0x00000064092b7220 */ /* 0x041fe40000410000 */
[----:B------:R0:W-:Y:S01]  /*17200*/  ST.E desc[UR36][R22.64+0x330], R5 ;  /* 0x0003300516007985 */ /* 0x0001e2000c101924 */
[C---:B--2---:R-:W-:Y:S01]  /*17210*/  FMUL.FTZ R45, R9.reuse, R96 ;  /* 0x00000060092d7220 */ /* 0x044fe20000410000 */
[C---:B-1----:R-:W-:Y:S02]  /*17220*/  FMUL.FTZ R47, R9.reuse, R94 ;  /* 0x0000005e092f7220 */ /* 0x042fe40000410000 */
[----:B------:R1:W-:Y:S01]  /*17230*/  ST.E desc[UR36][R22.64+0x2a4], R49 ;  /* 0x0002a43116007985 */ /* 0x0003e2000c101924 */
[----:B0-----:R-:W-:-:S03]  /*17240*/  FMUL.FTZ R5, R9, R70 ;  /* 0x0000004609057220 */ /* 0x001fc60000410000 */
[----:B------:R0:W-:Y:S04]  /*17250*/  ST.E desc[UR36][R22.64+0x2d4], R3 ;  /* 0x0002d40316007985 */ /* 0x0001e8000c101924 */
        /* <DEDUP_REMOVED lines=10> */
[----:B---3--:R-:W-:-:S03]  /*17300*/  FMUL.FTZ R39, R9, R86 ;  /* 0x0000005609277220 */ /* 0x008fc60000410000 */
[----:B------:R3:W-:Y:S01]  /*17310*/  ST.E desc[UR36][R22.64+0x340], R47 ;  /* 0x0003402f16007985 */ /* 0x0007e2000c101924 */
[C---:B0-----:R-:W-:Y:S01]  /*17320*/  FMUL.FTZ R41, R9.reuse, R84 ;  /* 0x0000005409297220 */ /* 0x041fe20000410000 */
[C---:B--2---:R-:W-:Y:S02]  /*17330*/  FMUL.FTZ R43, R9.reuse, R82 ;  /* 0x00000052092b7220 */ /* 0x044fe40000410000 */
[----:B------:R0:W-:Y:S01]  /*17340*/  ST.E desc[UR36][R22.64+0x380], R5 ;  /* 0x0003800516007985 */ /* 0x0001e2000c101924 */
[C---:B-1----:R-:W-:Y:S01]  /*17350*/  FMUL.FTZ R45, R9.reuse, R76 ;  /* 0x0000004c092d7220 */ /* 0x042fe20000410000 */
[C---:B---3--:R-:W-:Y:S02]  /*17360*/  FMUL.FTZ R47, R9.reuse, R74 ;  /* 0x0000004a092f7220 */ /* 0x048fe40000410000 */
        /* <DEDUP_REMOVED lines=40> */
[C---:B---3--:R-:W-:Y:S01]  /*175f0*/  FMUL.FTZ R47, R9.reuse, R4 ;  /* 0x00000004092f7220 */ /* 0x048fe20000410000 */
[----:B------:R-:W-:Y:S01]  /*17600*/  FMUL.FTZ R9, R9, R26 ;  /* 0x0000001a09097220 */ /* 0x000fe20000410000 */
[C---:B------:R-:W-:Y:S01]  /*17610*/  LOP3.LUT R4, R24.reuse, 0x8, RZ, 0xfc, !PT ;  /* 0x0000000818047812 */ /* 0x040fe200078efcff */
[--C-:B0-----:R-:W-:Y:S01]  /*17620*/  IMAD.MOV.U32 R5, RZ, RZ, R7.reuse ;  /* 0x000000ffff057224 */ /* 0x101fe200078e0007 */
[----:B------:R-:W-:Y:S04]  /*17630*/  ST.E desc[UR36][R22.64+0x2f0], R51 ;  /* 0x0002f03316007985 */ /* 0x000fe8000c101924 */
[----:B------:R0:W-:Y:S04]  /*17640*/  ST.E desc[UR36][R22.64+0x3c4], R3 ;  /* 0x0003c40316007985 */ /* 0x0001e8000c101924 */
[----:B------:R-:W-:Y:S04]  /*17650*/  ST.E desc[UR36][R22.64+0x3e4], R49 ;  /* 0x0003e43116007985 */ /* 0x000fe8000c101924 */
[----:B------:R1:W-:Y:S04]  /*17660*/  ST.E desc[UR36][R22.64+0x3f0], R25 ;  /* 0x0003f01916007985 */ /* 0x0003e8000c101924 */
[----:B------:R2:W-:Y:S04]  /*17670*/  ST.E desc[UR36][R22.64+0x3f4], R27 ;  /* 0x0003f41b16007985 */ /* 0x0005e8000c101924 */
[----:B------:R-:W-:Y:S04]  /*17680*/  ST.E desc[UR36][R22.64+0x400], R39 ;  /* 0x0004002716007985 */ /* 0x000fe8000c101924 */
[----:B------:R3:W-:Y:S04]  /*17690*/  ST.E desc[UR36][R22.64+0x404], R41 ;  /* 0x0004042916007985 */ /* 0x0007e8000c101924 */
[----:B------:R-:W-:Y:S04]  /*176a0*/  ST.E desc[UR36][R22.64+0x410], R43 ;  /* 0x0004102b16007985 */ /* 0x000fe8000c101924 */
[----:B------:R-:W-:Y:S04]  /*176b0*/  ST.E desc[UR36][R22.64+0x420], R45 ;  /* 0x0004202d16007985 */ /* 0x000fe8000c101924 */
[----:B------:R4:W-:Y:S04]  /*176c0*/  ST.E desc[UR36][R22.64+0x424], R47 ;  /* 0x0004242f16007985 */ /* 0x0009e8000c101924 */
[----:B------:R4:W-:Y:S04]  /*176d0*/  ST.E desc[UR36][R22.64+0x430], R9 ;  /* 0x0004300916007985 */ /* 0x0009e8000c101924 */
[----:B0-----:R-:W1:Y:S01]  /*176e0*/  LD.E R3, desc[UR36][R4.64] ;  /* 0x0000002404037980 */ /* 0x001e62000c101900 */
[----:B------:R-:W-:Y:S01]  /*176f0*/  LOP3.LUT R2, R24, 0xc, RZ, 0xfc, !PT ;  /* 0x0000000c18027812 */ /* 0x000fe200078efcff */
[----:B-1----:R-:W-:Y:S01]  /*17700*/  FMUL.FTZ R25, R8, R3 ;  /* 0x0000000308197220 */ /* 0x002fe20000410000 */
[----:B------:R-:W-:-:S04]  /*17710*/  IMAD.MOV.U32 R3, RZ, RZ, R7 ;  /* 0x000000ffff037224 */ /* 0x000fc800078e0007 */
[----:B------:R0:W-:Y:S04]  /*17720*/  ST.E desc[UR36][R4.64], R25 ;  /* 0x0000001904007985 */ /* 0x0001e8000c101924 */
[----:B--2---:R-:W2:Y:S01]  /*17730*/  LD.E R27, desc[UR36][R2.64] ;  /* 0x00000024021b7980 */ /* 0x004ea2000c101900 */
[----:B------:R-:W1:Y:S01]  /*17740*/  S2R R112, SR_TID.X ;  /* 0x0000000000707919 */ /* 0x000e620000002100 */
[----:B--2---:R-:W-:-:S05]  /*17750*/  FMUL.FTZ R27, R8, R27 ;  /* 0x0000001b081b7220 */ /* 0x004fca0000410000 */
[----:B------:R2:W-:Y:S04]  /*17760*/  ST.E desc[UR36][R2.64], R27 ;  /* 0x0000001b02007985 */ /* 0x0005e8000c101924 */
        /* <DEDUP_REMOVED lines=54> */
[----:B---3--:R-:W3:Y:S04]  /*17ad0*/  LD.E R41, desc[UR36][R22.64+0x3fc] ;  /* 0x0003fc2416297980 */ /* 0x008ee8000c101900 */
[----:B----4-:R-:W4:Y:S04]  /*17ae0*/  LD.E R47, desc[UR36][R22.64+0x408] ;  /* 0x00040824162f7980 */ /* 0x010f28000c101900 */
[----:B------:R-:W4:Y:S04]  /*17af0*/  LD.E R45, desc[UR36][R22.64+0x40c] ;  /* 0x00040c24162d7980 */ /* 0x000f28000c101900 */
[----:B------:R-:W4:Y:S04]  /*17b00*/  LD.E R43, desc[UR36][R22.64+0x418] ;  /* 0x00041824162b7980 */ /* 0x000f28000c101900 */
[----:B------:R-:W4:Y:S04]  /*17b10*/  LD.E R39, desc[UR36][R22.64+0x41c] ;  /* 0x00041c2416277980 */ /* 0x000f28000c101900 */
[----:B------:R-:W4:Y:S04]  /*17b20*/  LD.E R9, desc[UR36][R22.64+0x428] ;  /* 0x0004282416097980 */ /* 0x000f28000c101900 */
[----:B0-----:R-:W4:Y:S04]  /*17b30*/  LD.E R25, desc[UR36][R22.64+0x42c] ;  /* 0x00042c2416197980 */ /* 0x001f28000c101900 */
[----:B--2---:R-:W2:Y:S01]  /*17b40*/  LD.E R27, desc[UR36][R22.64+0x438] ;  /* 0x00043824161b7980 */ /* 0x004ea2000c101900 */
[----:B-1----:R-:W-:Y:S01]  /*17b50*/  SHF.R.U32.HI R112, RZ, 0x7, R112 ;  /* 0x00000007ff707819 */ /* 0x002fe20000011670 */
[C---:B------:R-:W-:Y:S01]  /*17b60*/  FMUL.FTZ R117, R8.reuse, R117 ;  /* 0x0000007508757220 */ /* 0x040fe20000410000 */
[C---:B------:R-:W-:Y:S01]  /*17b70*/  FMUL.FTZ R51, R8.reuse, R51 ;  /* 0x0000003308337220 */ /* 0x040fe20000410000 */
[C---:B------:R-:W-:Y:S01]  /*17b80*/  FMUL.FTZ R55, R8.reuse, R55 ;  /* 0x0000003708377220 */ /* 0x040fe20000410000 */
[C---:B------:R-:W-:Y:S01]  /*17b90*/  FMUL.FTZ R53, R8.reuse, R53 ;  /* 0x0000003508357220 */ /* 0x040fe20000410000 */
[C---:B------:R-:W-:Y:S01]  /*17ba0*/  FMUL.FTZ R26, R8.reuse, R26 ;  /* 0x0000001a081a7220 */ /* 0x040fe20000410000 */
        /* <DEDUP_REMOVED lines=9> */
[C---:B------:R-:W-:Y:S01]  /*17c40*/  FMUL.FTZ R127, R8.reuse, R127 ;  /* 0x0000007f087f7220 */ /* 0x040fe20000410000 */
[C---:B------:R-:W-:Y:S01]  /*17c50*/  FMUL.FTZ R129, R8.reuse, R129 ;  /* 0x0000008108817220 */ /* 0x040fe20000410000 */
[----:B------:R-:W-:Y:S01]  /*17c60*/  FMUL.FTZ R131, R8, R131 ;  /* 0x0000008308837220 */ /* 0x000fe20000410000 */
[----:B0-----:R-:W-:Y:S02]  /*17c70*/  VIADD R26, R112, 0x8 ;  /* 0x00000008701a7836 */ /* 0x001fe40000000000 */
        /* <DEDUP_REMOVED lines=42> */
[C---:B---3--:R-:W-:Y:S01]  /*17f20*/  FMUL.FTZ R41, R8.reuse, R41 ;  /* 0x0000002908297220 */ /* 0x048fe20000410000 */
[C---:B----4-:R-:W-:Y:S01]  /*17f30*/  FMUL.FTZ R47, R8.reuse, R47 ;  /* 0x0000002f082f7220 */ /* 0x050fe20000410000 */
[C---:B------:R-:W-:Y:S01]  /*17f40*/  FMUL.FTZ R45, R8.reuse, R45 ;  /* 0x0000002d082d7220 */ /* 0x040fe20000410000 */
[C---:B------:R-:W-:Y:S01]  /*17f50*/  FMUL.FTZ R43, R8.reuse, R43 ;  /* 0x0000002b082b7220 */ /* 0x040fe20000410000 */
[C---:B------:R-:W-:Y:S01]  /*17f60*/  FMUL.FTZ R39, R8.reuse, R39 ;  /* 0x0000002708277220 */ /* 0x040fe20000410000 */
[C---:B------:R-:W-:Y:S01]  /*17f70*/  FMUL.FTZ R51, R8.reuse, R9 ;  /* 0x0000000908337220 */ /* 0x040fe20000410000 */
[C---:B------:R-:W-:Y:S01]  /*17f80*/  FMUL.FTZ R53, R8.reuse, R25 ;  /* 0x0000001908357220 */ /* 0x040fe20000410000 */
[----:B--2---:R-:W-:Y:S01]  /*17f90*/  FMUL.FTZ R55, R8, R27 ;  /* 0x0000001b08377220 */ /* 0x004fe20000410000 */
        /* <DEDUP_REMOVED lines=56> */
[----:B------:R-:W-:Y:S01]  /*18320*/  ST.E desc[UR36][R22.64+0x438], R55 ;  /* 0x0004383716007985 */ /* 0x000fe2000c101924 */
[----:B------:R2:W-:Y:S06]  /*18330*/  BAR.SYNC.DEFER_BLOCKING R26, 0x100 ;  /* 0x0004001a0000751d */ /* 0x0005ec0000010000 */
[----:B------:R-:W3:Y:S04]  /*18340*/  LDL R24, [R1+0x1f0] ;  /* 0x0001f00001187983 */ /* 0x000ee80000100800 */
[----:B0-----:R-:W4:Y:S04]  /*18350*/  LD.E R45, desc[UR36][R22.64+0x240] ;  /* 0x00024024162d7980 */ /* 0x001f28000c101900 */
[----:B------:R-:W3:Y:S04]  /*18360*/  LD.E.64 R8, desc[UR36][R22.64+0x88] ;  /* 0x0000882416087980 */ /* 0x000ee8000c101b00 */
[----:B----4-:R0:W-:Y:S04]  /*18370*/  ST.E desc[UR36][R22.64+0x240], R45 ;  /* 0x0002402d16007985 */ /* 0x0101e8000c101924 */
[----:B------:R-:W4:Y:S04]  /*18380*/  LD.E R25, desc[UR36][R6.64] ;  /* 0x0000002406197980 */ /* 0x000f28000c101900 */
[----:B----4-:R4:W-:Y:S04]  /*18390*/  ST.E desc[UR36][R6.64], R25 ;  /* 0x0000001906007985 */ /* 0x0109e8000c101924 */
[----:B------:R-:W2:Y:S04]  /*183a0*/  LD.E R27, desc[UR36][R4.64] ;  /* 0x00000024041b7980 */ /* 0x000ea8000c101900 */
[----:B--2---:R2:W-:Y:S04]  /*183b0*/  ST.E desc[UR36][R4.64], R27 ;  /* 0x0000001b04007985 */ /* 0x0045e8000c101924 */
[----:B-1----:R-:W3:Y:S04]  /*183c0*/  LD.E R39, desc[UR36][R2.64] ;  /* 0x0000002402277980 */ /* 0x002ee8000c101900 */
[----:B---3--:R1:W-:Y:S04]  /*183d0*/  ST.E desc[UR36][R2.64], R39 ;  /* 0x0000002702007985 */ /* 0x0083e8000c101924 */
[----:B------:R-:W3:Y:S04]  /*183e0*/  LD.E R41, desc[UR36][R22.64+0x250] ;  /* 0x0002502416297980 */ /* 0x000ee8000c101900 */
[----:B------:R-:W3:Y:S04]  /*183f0*/  LD.E R43, desc[UR36][R22.64+0x254] ;  /* 0x00025424162b7980 */ /* 0x000ee8000c101900 */
[----:B------:R-:W3:Y:S04]  /*18400*/  LD.E R47, desc[UR36][R22.64+0x258] ;  /* 0x00025824162f7980 */ /* 0x000ee8000c101900 */
[----:B0-----:R-:W3:Y:S04]  /*18410*/  LD.E R45, desc[UR36][R22.64+0x25c] ;  /* 0x00025c24162d7980 */ /* 0x001ee8000c101900 */
        /* <DEDUP_REMOVED lines=14> */
[----:B--2---:R-:W2:Y:S04]  /*18500*/  LD.E R27, desc[UR36][R22.64+0x298] ;  /* 0x00029824161b7980 */ /* 0x004ea8000c101900 */
[----:B------:R-:W2:Y:S04]  /*18510*/  LD.E R38, desc[UR36][R22.64+0x29c] ;  /* 0x00029c2416267980 */ /* 0x000ea8000c101900 */
[----:B-1----:R-:W2:Y:S04]  /*18520*/  LD.E R39, desc[UR36][R22.64+0x2a0] ;  /* 0x0002a02416277980 */ /* 0x002ea8000c101900 */
        /* <DEDUP_REMOVED lines=54> */
[----:B---3--:R0:W-:Y:S04]  /*18890*/  ST.E desc[UR36][R22.64+0x250], R41 ;  /* 0x0002502916007985 */ /* 0x0081e8000c101924 */
[----:B------:R1:W-:Y:S04]  /*188a0*/  ST.E desc[UR36][R22.64+0x254], R43 ;  /* 0x0002542b16007985 */ /* 0x0003e8000c101924 */
        /* <DEDUP_REMOVED lines=14> */
[----:B0-----:R-:W2:Y:S04]  /*18990*/  LD.E R41, desc[UR36][R22.64+0x2a8] ;  /* 0x0002a82416297980 */ /* 0x001ea8000c101900 */
[----:B-1----:R-:W2:Y:S04]  /*189a0*/  LD.E R43, desc[UR36][R22.64+0x2b0] ;  /* 0x0002b024162b7980 */ /* 0x002ea8000c101900 */
[----:B---3--:R-:W3:Y:S04]  /*189b0*/  LD.E R45, desc[UR36][R22.64+0x2b8] ;  /* 0x0002b824162d7980 */ /* 0x008ee8000c101900 */
        /* <DEDUP_REMOVED lines=48> */
[----:B--2---:R1:W-:Y:S04]  /*18cc0*/  ST.E desc[UR36][R22.64+0x298], R27 ;  /* 0x0002981b16007985 */ /* 0x0043e8000c101924 */
        /* <DEDUP_REMOVED lines=105> */
[----:B0-----:R-:W4:Y:S01]  /*19360*/  LDL R25, [R1+0x68] ;  /* 0x0000680001197983 */ /* 0x001f220000100800 */
[----:B------:R-:W-:-:S02]  /*19370*/  IMAD R8, R24, 0xc00, R8 ;  /* 0x00000c0018087824 */ /* 0x000fc400078e0208 */
[----:B-1----:R-:W-:Y:S01]  /*19380*/  IMAD.MOV.U32 R27, RZ, RZ, R9 ;  /* 0x000000ffff1b7224 */ /* 0x002fe200078e0009 */
[----:B------:R-:W-:Y:S01]  /*19390*/  F2FP.BF16.F32.PACK_AB R152, R37, R152 ;  /* 0x000000982598723e */ /* 0x000fe200000010ff */
[----:B------:R-:W-:Y:S01]  /*193a0*/  VIADD R24, R8, 0x80 ;  /* 0x0000008008187836 */ /* 0x000fe20000000000 */
[----:B------:R-:W-:Y:S01]  /*193b0*/  F2FP.BF16.F32.PACK_AB R154, R154, R36 ;  /* 0x000000249a9a723e */ /* 0x000fe200000010ff */
[----:B------:R-:W-:Y:S01]  /*193c0*/  VIADD R26, R8, 0x100 ;  /* 0x00000100081a7836 */ /* 0x000fe20000000000 */
[----:B------:R-:W-:Y:S01]  /*193d0*/  R2UR UR15, R27 ;  /* 0x000000001b0f72ca */ /* 0x000fe200000e0000 */
[----:B------:R-:W4:Y:S01]  /*193e0*/  LD.E R36, desc[UR36][R22.64+0x270] ;  /* 0x0002702416247980 */ /* 0x000f22000c101900 */
[----:B------:R-:W-:Y:S02]  /*193f0*/  R2UR UR10, R24 ;  /* 0x00000000180a72ca */ /* 0x000fe400000e0000 */
[----:B------:R-:W-:Y:S01]  /*19400*/  R2UR UR14, R26 ;  /* 0x000000001a0e72ca */ /* 0x000fe200000e0000 */
[----:B------:R-:W4:Y:S01]  /*19410*/  LD.E R24, desc[UR36][R22.64+0x240] ;  /* 0x0002402416187980 */ /* 0x000f22000c101900 */
[----:B------:R-:W-:-:S02]  /*19420*/  F2FP.BF16.F32.PACK_AB R156, R156, R35 ;  /* 0x000000239c9c723e */ /* 0x000fc400000010ff */
[----:B------:R-:W-:Y:S01]  /*19430*/  F2FP.BF16.F32.PACK_AB R158, R158, R34 ;  /* 0x000000229e9e723e */ /* 0x000fe200000010ff */
[----:B------:R-:W4:Y:S01]  /*19440*/  LD.E R35, desc[UR36][R22.64+0x26c] ;  /* 0x00026c2416237980 */ /* 0x000f22000c101900 */
[----:B------:R-:W-:Y:S02]  /*19450*/  F2FP.BF16.F32.PACK_AB R160, R160, R33 ;  /* 0x00000021a0a0723e */ /* 0x000fe400000010ff */
[----:B------:R-:W-:Y:S01]  /*19460*/  F2FP.BF16.F32.PACK_AB R162, R162, R32 ;  /* 0x00000020a2a2723e */ /* 0x000fe200000010ff */
[----:B------:R-:W4:Y:S01]  /*19470*/  LD.E R33, desc[UR36][R22.64+0x264] ;  /* 0x0002642416217980 */ /* 0x000f22000c101900 */
[----:B------:R-:W-:Y:S02]  /*19480*/  F2FP.BF16.F32.PACK_AB R153, R153, R31 ;  /* 0x0000001f9999723e */ /* 0x000fe400000010ff */
[----:B------:R-:W-:Y:S01]  /*19490*/  F2FP.BF16.F32.PACK_AB R155, R155, R30 ;  /* 0x0000001e9b9b723e */ /* 0x000fe200000010ff */
[----:B------:R-:W4:Y:S01]  /*194a0*/  LD.E R31, desc[UR36][R22.64+0x25c] ;  /* 0x00025c24161f7980 */ /* 0x000f22000c101900 */
[----:B------:R-:W-:-:S02]  /*194b0*/  F2FP.BF16.F32.PACK_AB R157, R157, R29 ;  /* 0x0000001d9d9d723e */ /* 0x000fc400000010ff */
[----:B------:R-:W-:Y:S01]  /*194c0*/  F2FP.BF16.F32.PACK_AB R159, R159, R28 ;  /* 0x0000001c9f9f723e */ /* 0x000fe200000010ff */
[----:B------:R-:W4:Y:S04]  /*194d0*/  LD.E R29, desc[UR36][R22.64+0x254] ;  /* 0x00025424161d7980 */ /* 0x000f28000c101900 */
        /* <DEDUP_REMOVED lines=12> */
[----:B---3--:R-:W2:Y:S04]  /*195a0*/  LD.E R45, desc[UR36][R22.64+0x294] ;  /* 0x00029424162d7980 */ /* 0x008ea8000c101900 */
        /* <DEDUP_REMOVED lines=54> */
[----:B------:R-:W-:Y:S01]  /*19910*/  ISETP.NE.U32.AND P0, PT, R25, RZ, PT ;  /* 0x000000ff1900720c */ /* 0x000fe20003f05070 */
[----:B------:R-:W-:-:S02]  /*19920*/  IMAD.MOV.U32 R25, RZ, RZ, R9 ;  /* 0x000000ffff197224 */ /* 0x000fc400078e0009 */
[----:B------:R-:W2:Y:S03]  /*19930*/  LD.E R100, desc[UR36][R22.64+0x370] ;  /* 0x0003702416647980 */ /* 0x000ea6000c101900 */
        /* <DEDUP_REMOVED lines=61> */
[----:B------:R-:W-:Y:S01]  /*19d10*/  F2FP.BF16.F32.PACK_AB R163, R12, R163 ;  /* 0x000000a30ca3723e */ /* 0x000fe200000010ff */
        /* <DEDUP_REMOVED lines=685> */
[----:B------:R0:W-:Y:S04]  /*1c7f0*/  ST.E desc[UR36][R6.64], R25 ;  /* 0x0000001906007985 */ /* 0x0001e8000c101924 */
        /* <DEDUP_REMOVED lines=127> */
[----:B------:R-:W3:Y:S04]  /*1cff0*/  LD.E R9, desc[UR36][R22.64+0x240] ;  /* 0x0002402416097980 */ /* 0x000ee8000c101900 */
[----:B---3--:R3:W-:Y:S04]  /*1d000*/  ST.E desc[UR36][R22.64+0x240], R9 ;  /* 0x0002400916007985 */ /* 0x0087e8000c101924 */
[----:B------:R-:W4:Y:S04]  /*1d010*/  LD.E R11, desc[UR36][R6.64] ;  /* 0x00000024060b7980 */ /* 0x000f28000c101900 */
[----:B----4-:R4:W-:Y:S04]  /*1d020*/  ST.E desc[UR36][R6.64], R11 ;  /* 0x0000000b06007985 */ /* 0x0109e8000c101924 */
[----:B------:R-:W2:Y:S04]  /*1d030*/  LD.E R13, desc[UR36][R4.64] ;  /* 0x00000024040d7980 */ /* 0x000ea8000c101900 */
[----:B--2---:R2:W-:Y:S04]  /*1d040*/  ST.E desc[UR36][R4.64], R13 ;  /* 0x0000000d04007985 */ /* 0x0045e8000c101924 */
[----:B------:R-:W3:Y:S04]  /*1d050*/  LD.E R15, desc[UR36][R2.64] ;  /* 0x00000024020f7980 */ /* 0x000ee8000c101900 */
[----:B---3--:R3:W-:Y:S04]  /*1d060*/  ST.E desc[UR36][R2.64], R15 ;  /* 0x0000000f02007985 */ /* 0x0087e8000c101924 */
[----:B------:R-:W3:Y:S04]  /*1d070*/  LD.E R21, desc[UR36][R22.64+0x250] ;  /* 0x0002502416157980 */ /* 0x000ee8000c101900 */
[----:B0-----:R-:W3:Y:S04]  /*1d080*/  LD.E R25, desc[UR36][R22.64+0x254] ;  /* 0x0002542416197980 */ /* 0x001ee8000c101900 */
[----:B-1----:R-:W3:Y:S04]  /*1d090*/  LD.E R27, desc[UR36][R22.64+0x258] ;  /* 0x00025824161b7980 */ /* 0x002ee8000c101900 */
[----:B------:R-:W3:Y:S04]  /*1d0a0*/  LD.E R29, desc[UR36][R22.64+0x25c] ;  /* 0x00025c24161d7980 */ /* 0x000ee8000c101900 */
[----:B------:R-:W3:Y:S04]  /*1d0b0*/  LD.E R9, desc[UR36][R22.64+0x260] ;  /* 0x0002602416097980 */ /* 0x000ee8000c101900 */
[----:B------:R-:W3:Y:S04]  /*1d0c0*/  LD.E R31, desc[UR36][R22.64+0x264] ;  /* 0x00026424161f7980 */ /* 0x000ee8000c101900 */
[----:B----4-:R-:W4:Y:S04]  /*1d0d0*/  LD.E R7, desc[UR36][R22.64+0x268] ;  /* 0x0002682416077980 */ /* 0x010f28000c101900 */
        /* <DEDUP_REMOVED lines=117> */
[----:B------:R-:W-:Y:S04]  /*1d830*/  ST.E desc[UR36][R22.64+0x250], R21 ;  /* 0x0002501516007985 */ /* 0x000fe8000c101924 */
[----:B------:R-:W-:Y:S04]  /*1d840*/  ST.E desc[UR36][R22.64+0x254], R25 ;  /* 0x0002541916007985 */ /* 0x000fe8000c101924 */
[----:B------:R-:W-:Y:S04]  /*1d850*/  ST.E desc[UR36][R22.64+0x258], R27 ;  /* 0x0002581b16007985 */ /* 0x000fe8000c101924 */
[----:B------:R-:W-:Y:S04]  /*1d860*/  ST.E desc[UR36][R22.64+0x25c], R29 ;  /* 0x00025c1d16007985 */ /* 0x000fe8000c101924 */
[----:B------:R-:W-:Y:S04]  /*1d870*/  ST.E desc[UR36][R22.64+0x260], R9 ;  /* 0x0002600916007985 */ /* 0x000fe8000c101924 */
[----:B------:R-:W-:Y:S04]  /*1d880*/  ST.E desc[UR36][R22.64+0x264], R31 ;  /* 0x0002641f16007985 */ /* 0x000fe8000c101924 */
[----:B----4-:R-:W-:Y:S04]  /*1d890*/  ST.E desc[UR36][R22.64+0x268], R7 ;  /* 0x0002680716007985 */ /* 0x010fe8000c101924 */
        /* <DEDUP_REMOVED lines=118> */
[----:B------:R1:W5:Y:S04]  /*1e000*/  LDL R0, [R1+0x1f0] ;  /* 0x0001f00001007983 */ /* 0x0003680000100800 */
[----:B--2---:R-:W2:Y:S01]  /*1e010*/  LD.E R2, desc[UR36][R20.64] ;  /* 0x0000002414027980 */ /* 0x004ea2000c101900 */
[----:B------:R-:W-:Y:S01]  /*1e020*/  BSSY B0, `(.L_x_3535) ;  /* 0x0000005000007945 */ /* 0x000fe20003800000 */
[----:B--2---:R-:W-:-:S04]  /*1e030*/  LOP3.LUT R2, R2, 0x1, RZ, 0xfc, !PT ;  /* 0x0000000102027812 */ /* 0x004fc800078efcff */
[----:B------:R-:W-:-:S13]  /*1e040*/  ISETP.NE.AND P0, PT, R2, 0x3, PT ;  /* 0x000000030200780c */ /* 0x000fda0003f05270 */
[----:B-1----:R-:W-:Y:S05]  /*1e050*/  @!P0 BRA `(.L_x_3536) ;  /* 0x0000000000048947 */ /* 0x002fea0003800000 */
[----:B------:R-:W-:Y:S01]  /*1e060*/  BPT.TRAP 0x1 ;  /* 0x000000040000795c */ /* 0x000fe20000300000 */
.L_x_3536:
[----:B------:R-:W-:Y:S05]  /*1e070*/  BSYNC B0 ;  /* 0x0000000000007941 */ /* 0x000fea0003800000 */
.L_x_3535:
        /* <DEDUP_REMOVED lines=9> */
.L_x_3508:
[----:B0-----:R-:W0:Y:S01]  /*1e110*/  S2R R0, SR_TID.X ;  /* 0x0000000000007919 */ /* 0x001e220000002100 */
[----:B------:R-:W-:Y:S05]  /*1e120*/  WARPSYNC.ALL ;  /* 0x0000000000007948 */ /* 0x000fea0003800000 */
[----:B0-----:R-:W-:-:S04]  /*1e130*/  SHF.R.U32.HI R0, RZ, 0x7, R0 ;  /* 0x00000007ff007819 */ /* 0x001fc80000011600 */
[----:B------:R-:W-:Y:S01]  /*1e140*/  IADD3 R143, -R0, 0xb, RZ ;  /* 0x0000000b008f7810 */ /* 0x000fe20007ffe1ff */
[----:B------:R-:W2:Y:S04]  /*1e150*/  LDL R5, [R1+0x210] ;  /* 0x0002100001057983 */ /* 0x000ea80000100800 */
[----:B------:R-:W3:Y:S04]  /*1e160*/  LDL R8, [R1+0x214] ;  /* 0x0002140001087983 */ /* 0x000ee80000100800 */
[----:B------:R-:W4:Y:S04]  /*1e170*/  LDL R137, [R1+0x1f0] ;  /* 0x0001f00001897983 */ /* 0x000f280000100800 */
[----:B------:R-:W5:Y:S01]  /*1e180*/  LDL.64 R124, [R1+0x290] ;  /* 0x00029000017c7983 */ /* 0x000f620000100a00 */
[----:B------:R-:W-:-:S02]  /*1e190*/  IMAD.MOV.U32 R142, RZ, RZ, -0x800000 ;  /* 0xff800000ff8e7424 */ /* 0x000fc400078e00ff */
[----:B------:R-:W-:Y:S01]  /*1e1a0*/  IMAD.MOV.U32 R140, RZ, RZ, -0x800000 ;  /* 0xff800000ff8c7424 */ /* 0x000fe200078e00ff */
[----:B------:R-:W5:Y:S01]  /*1e1b0*/  LDL.64 R134, [R1+0x240] ;  /* 0x0002400001867983 */ /* 0x000f620000100a00 */
[----:B------:R-:W-:-:S03]  /*1e1c0*/  IMAD.MOV.U32 R139, RZ, RZ, RZ ;  /* 0x000000ffff8b7224 */ /* 0x000fc600078e00ff */
[----:B------:R-:W5:Y:S04]  /*1e1d0*/  LDL.64 R132, [R1+0x250] ;  /* 0x0002500001847983 */ /* 0x000f680000100a00 */
        /* <DEDUP_REMOVED lines=57> */
[----:B------:R-:W5:Y:S04]  /*1e570*/  LDL R138, [R1+0x1f8] ;  /* 0x0001f800018a7983 */ /* 0x000f680000100800 */
[----:B--2---:R-:W0:Y:S02]  /*1e580*/  SHFL.BFLY PT, R0, R5, 0x2, 0x1f ;  /* 0x0c401f0005007f89 */ /* 0x004e2400000e0000 */
[----:B0-----:R-:W-:-:S05]  /*1e590*/  FADD.FTZ R0, R5, R0 ;  /* 0x0000000005007221 */ /* 0x001fca0000010000 */
[----:B-1----:R-:W0:Y:S02]  /*1e5a0*/  SHFL.BFLY PT, R3, R0, 0x1, 0x1f ;  /* 0x0c201f0000037f89 */ /* 0x002e2400000e0000 */
[----:B0-----:R-:W-:-:S05]  /*1e5b0*/  FADD.FTZ R2, R0, R3 ;  /* 0x0000000300027221 */ /* 0x001fca0000010000 */
[----:B------:R-:W-:Y:S04]  /*1e5c0*/  STL [R1+0x210], R2 ;  /* 0x0002100201007387 */ /* 0x000fe80000100800 */
[----:B------:R-:W2:Y:S04]  /*1e5d0*/  LDL R136, [R1+0x210] ;  /* 0x0002100001887983 */ /* 0x000ea80000100800 */
[----:B---3--:R-:W0:Y:S02]  /*1e5e0*/  SHFL.BFLY PT, R3, R8, 0x2, 0x1f ;  /* 0x0c401f0008037f89 */ /* 0x008e2400000e0000 */
[----:B0-----:R-:W-:Y:S01]  /*1e5f0*/  FADD.FTZ R3, R3, R8 ;  /* 0x0000000803037221 */ /* 0x001fe20000010000 */
[----:B----4-:R-:W-:Y:S01]  /*1e600*/  VIADD R137, R137, 0x1 ;  /* 0x0000000189897836 */ /* 0x010fe20000000000 */
[----:B------:R-:W3:Y:S04]  /*1e610*/  LDL.64 R8, [R1+0x3f8] ;  /* 0x0003f80001087983 */ /* 0x000ee80000100a00 */
[----:B------:R-:W0:Y:S02]  /*1e620*/  SHFL.BFLY PT, R4, R3, 0x1, 0x1f ;  /* 0x0c201f0003047f89 */ /* 0x000e2400000e0000 */
[----:B0-----:R-:W-:Y:S01]  /*1e630*/  FADD.FTZ R141, R3, R4 ;  /* 0x00000004038d7221 */ /* 0x001fe20000010000 */
[----:B------:R0:W-:Y:S08]  /*1e640*/  BAR.ARV R143, 0x100 ;  /* 0x0004008f0000751d */ /* 0x0001f00000002000 */
[----:B------:R-:W-:Y:S06]  /*1e650*/  BAR.ARV 0x8, 0x180 ;  /* 0x0206000000007b1d */ /* 0x000fec0000002000 */
[----:B------:R-:W-:-:S13]  /*1e660*/  FSETP.NE.FTZ.AND P1, PT, R141, RZ, PT ;  /* 0x000000ff8d00720b */ /* 0x000fda0003f35000 */
[----:B------:R-:W4:Y:S04]  /*1e670*/  @P1 LDL R6, [R1+0x220] ;  /* 0x0002200001061983 */ /* 0x000f280000100800 */
[----:B------:R-:W5:Y:S01]  /*1e680*/  @P1 LDL R7, [R1+0x204] ;  /* 0x0002040001071983 */ /* 0x000f620000100800 */
[----:B--2---:R-:W-:-:S13]  /*1e690*/  FSETP.NE.FTZ.AND P0, PT, R136, RZ, PT ;  /* 0x000000ff8800720b */ /* 0x004fda0003f15000 */
[----:B------:R-:W2:Y:S04]  /*1e6a0*/  @P0 LDL R4, [R1+0x220] ;  /* 0x0002200001040983 */ /* 0x000ea80000100800 */
[----:B------:R-:W3:Y:S01]  /*1e6b0*/  @P0 LDL R5, [R1+0x200] ;  /* 0x0002000001050983 */ /* 0x000ee20000100800 */
[----:B------:R-:W1:Y:S08]  /*1e6c0*/  @P0 MUFU.LG2 R0, R136 ;  /* 0x0000008800000308 */ /* 0x000e700000000c00 */
[----:B------:R-:W0:Y:S01]  /*1e6d0*/  @P1 MUFU.LG2 R2, R141 ;  /* 0x0000008d00021308 */ /* 0x000e220000000c00 */
[----:B-1----:R-:W-:-:S02]  /*1e6e0*/  @P0 FMUL.FTZ R3, R0, 0.69314718246459960938 ;  /* 0x3f31721800030820 */ /* 0x002fc40000410000 */
[----:B------:R-:W5:Y:S05]  /*1e6f0*/  LDL R0, [R1+0x1fc] ;  /* 0x0001fc0001007983 */ /* 0x000f6a0000100800 */
[----:B------:R1:W1:Y:S01]  /*1e700*/  @P0 MUFU.RCP R139, R136 ;  /* 0x00000088008b0308 */ /* 0x0002620000001000 */
[----:B----4-:R-:W-:Y:S01]  /*1e710*/  @P1 FMUL.FTZ R6, R6, 0.69314718246459960938 ;  /* 0x3f31721806061820 */ /* 0x010fe20000410000 */
[----:B--2---:R-:W-:-:S04]  /*1e720*/  @P0 FMUL.FTZ R4, R4, 0.69314718246459960938 ;  /* 0x3f31721804040820 */ /* 0x004fc80000410000 */
[----:B---3--:R-:W-:Y:S01]  /*1e730*/  @P0 FFMA.FTZ R142, R4, R5, R3 ;  /* 0x00000005048e0223 */ /* 0x008fe20000010003 */
[----:B0-----:R-:W-:Y:S01]  /*1e740*/  @P1 FMUL.FTZ R3, R2, 0.69314718246459960938 ;  /* 0x3f31721802031820 */ /* 0x001fe20000410000 */
[----:B------:R-:W2:Y:S03]  /*1e750*/  LDL.64 R4, [R1+0x408] ;  /* 0x0004080001047983 */ /* 0x000ea60000100a00 */
[----:B-----5:R-:W-:Y:S02]  /*1e760*/  @P1 FFMA.FTZ R140, R6, R7, R3 ;  /* 0x00000007068c1223 */ /* 0x020fe40000010003 */
[----:B------:R-:W3:Y:S04]  /*1e770*/  LDL.64 R2, [R1+0x428] ;  /* 0x0004280001027983 */ /* 0x000ee80000100a00 */
[----:B------:R-:W4:Y:S01]  /*1e780*/  LDL.64 R6, [R1+0x438] ;  /* 0x0004380001067983 */ /* 0x000f220000100a00 */
[----:B------:R-:W-:-:S13]  /*1e790*/  ISETP.NE.AND P0, PT, R137, 0x2, PT ;  /* 0x000000028900780c */ /* 0x000fda0003f05270 */
[----:B-1----:R-:W5:Y:S01]  /*1e7a0*/  @!P0 LDL R136, [R1+0x1f4] ;  /* 0x0001f40001888983 */ /* 0x002f620000100800 */
[-C--:B------:R-:W-:Y:S01]  /*1e7b0*/  FMUL.FTZ R125, R125, R139.reuse ;  /* 0x0000008b7d7d7220 */ /* 0x080fe20000410000 */
[----:B------:R-:W-:-:S05]  /*1e7c0*/  FMUL.FTZ R124, R124, R139 ;  /* 0x0000008b7c7c7220 */ /* 0x000fca0000410000 */
[----:B------:R0:W-:Y:S02]  /*1e7d0*/  STL.64 [R1+0x290], R124 ;  /* 0x0002907c01007387 */ /* 0x0001e40000100a00 */
[----:B0-----:R-:W-:-:S06]  /*1e7e0*/  IMAD.MOV.U32 R124, RZ, RZ, RZ ;  /* 0x000000ffff7c7224 */ /* 0x001fcc00078e00ff */
        /* <DEDUP_REMOVED lines=121> */
[----:B------:R-:W-:-:S02]  /*1ef80*/  VIADD R138, R138, 0x1 ;  /* 0x000000018a8a7836 */ /* 0x000fc40000000000 */
[----:B------:R-:W-:Y:S01]  /*1ef90*/  VIADD R0, R0, 0x1 ;  /* 0x0000000100007836 */ /* 0x000fe20000000000 */
[----:B------:R0:W-:Y:S04]  /*1efa0*/  STL [R1+0x214], R141 ;  /* 0x0002148d01007387 */ /* 0x0001e80000100800 */
[----:B------:R0:W-:Y:S04]  /*1efb0*/  STL.64 [R1+0x240], R134 ;  /* 0x0002408601007387 */ /* 0x0001e80000100a00 */
[----:B------:R0:W-:Y:S04]  /*1efc0*/  STL.64 [R1+0x250], R132 ;  /* 0x0002508401007387 */ /* 0x0001e80000100a00 */
[----:B------:R0:W-:Y:S04]  /*1efd0*/  STL.64 [R1+0x260], R130 ;  /* 0x0002608201007387 */ /* 0x0001e80000100a00 */
[----:B------:R0:W-:Y:S04]  /*1efe0*/  STL.64 [R1+0x270], R128 ;  /* 0x0002708001007387 */ /* 0x0001e80000100a00 */
[----:B------:R0:W-:Y:S04]  /*1eff0*/  STL.64 [R1+0x280], R126 ;  /* 0x0002807e01007387 */ /* 0x0001e80000100a00 */
[----:B------:R0:W-:Y:S04]  /*1f000*/  STL [R1+0x210], R142 ;  /* 0x0002108e01007387 */ /* 0x0001e80000100800 */
        /* <DEDUP_REMOVED lines=23> */
[----:B------:R0:W-:Y:S01]  /*1f180*/  STL.64 [R1+0x400], R80 ;  /* 0x0004005001007387 */ /* 0x0001e20000100a00 */
[-C--:B--2---:R-:W-:Y:S01]  /*1f190*/  FMUL.FTZ R5, R5, R124.reuse ;  /* 0x0000007c05057220 */ /* 0x084fe20000410000 */
[-C--:B------:R-:W-:Y:S01]  /*1f1a0*/  FMUL.FTZ R4, R4, R124.reuse ;  /* 0x0000007c04047220 */ /* 0x080fe20000410000 */
[-C--:B---3--:R-:W-:Y:S01]  /*1f1b0*/  FMUL.FTZ R3, R3, R124.reuse ;  /* 0x0000007c03037220 */ /* 0x088fe20000410000 */
[-C--:B------:R-:W-:Y:S01]  /*1f1c0*/  FMUL.FTZ R2, R2, R124.reuse ;  /* 0x0000007c02027220 */ /* 0x080fe20000410000 */
[-C--:B----4-:R-:W-:Y:S01]  /*1f1d0*/  FMUL.FTZ R7, R7, R124.reuse ;  /* 0x0000007c07077220 */ /* 0x090fe20000410000 */
[----:B------:R-:W-:Y:S01]  /*1f1e0*/  FMUL.FTZ R6, R6, R124 ;  /* 0x0000007c06067220 */ /* 0x000fe20000410000 */
        /* <DEDUP_REMOVED lines=35> */
[----:B------:R0:W-:Y:S04]  /*1f420*/  STL [R1+0x1f8], R138 ;  /* 0x0001f88a01007387 */ /* 0x0001e80000100800 */
[----:B------:R0:W-:Y:S01]  /*1f430*/  STL [R1+0x1fc], R0 ;  /* 0x0001fc0001007387 */ /* 0x0001e20000100800 */
[----:B-----5:R-:W-:-:S03]  /*1f440*/  @!P0 LOP3.LUT R136, R136, 0x1, RZ, 0x3c, !PT ;  /* 0x0000000188888812 */ /* 0x020fc600078e3cff */
[----:B------:R0:W-:Y:S04]  /*1f450*/  STL [R1+0x1f0], R137 ;  /* 0x0001f08901007387 */ /* 0x0001e80000100800 */
[----:B------:R0:W-:Y:S04]  /*1f460*/  @!P0 STL [R1+0x1f4], R136 ;  /* 0x0001f48801008387 */ /* 0x0001e80000100800 */
[----:B------:R0:W-:Y:S01]  /*1f470*/  @!P0 STL [R1+0x1f0], RZ ;  /* 0x0001f0ff01008387 */ /* 0x0001e20000100800 */
[----:B------:R-:W-:-:S13]  /*1f480*/  PLOP3.LUT P0, PT, PT, PT, PT, 0x8, 0x0 ;  /* 0x000000000000781c */ /* 0x000fda0003f0e170 */
.L_x_3442:
[----:B01----:R-:W0:Y:S01]  /*1f490*/  S2R R7, SR_CgaCtaId ;  /* 0x0000000000077919 */ /* 0x003e220000008800 */
[----:B------:R-:W-:Y:S01]  /*1f4a0*/  MOV R0, 0x400 ;  /* 0x0000040000007802 */ /* 0x000fe20000000f00 */
[----:B------:R-:W-:Y:S01]  /*1f4b0*/  BSSY B0, `(.L_x_3538) ;  /* 0x00004b5000007945 */ /* 0x000fe20003800000 */
[----:B------:R-:W-:Y:S02]  /*1f4c0*/  BAR.SYNC.DEFER_BLOCKING 0x5, 0x180 ;  /* 0x0146000000007b1d */ /* 0x000fe40000010000 */
[----:B0-----:R-:W-:-:S05]  /*1f4d0*/  LEA R0, R7, R0, 0x18 ;  /* 0x0000000007007211 */ /* 0x001fca00078ec0ff */
[----:B------:R-:W0:Y:S02]  /*1f4e0*/  LDS.128 R8, [R0+0x324d0] ;  /* 0x0324d00000087984 */ /* 0x000e240000000c00 */
[----:B0-----:R-:W-:Y:S02]  /*1f4f0*/  R2UR UR5, R9 ;  /* 0x00000000090572ca */ /* 0x001fe400000e0000 */
[----:B------:R-:W-:Y:S02]  /*1f500*/  R2UR UR6, R10 ;  /* 0x000000000a0672ca */ /* 0x000fe400000e0000 */
[----:B------:R-:W-:Y:S01]  /*1f510*/  R2UR UR7, R11 ;  /* 0x000000000b0772ca */ /* 0x000fe200000e0000 */
[----:B------:R-:W-:Y:S06]  /*1f520*/  BAR.ARV 0x4, 0x180 ;  /* 0x0106000000007b1d */ /* 0x000fec0000002000 */
[----:B------:R-:W-:Y:S08]  /*1f530*/  @P0 BRA `(.L_x_3539) ;  /* 0x0000003c00100947 */ /* 0x000ff00003800000 */
[----:B------:R-:W2:Y:S01]  /*1f540*/  LDL R4, [R1+0x4d0] ;  /* 0x0004d00001047983 */ /* 0x000ea20000100800 */
[----:B------:R-:W-:Y:S01]  /*1f550*/  R2UR UR4, R216 ;  /* 0x00000000d80472ca */ /* 0x000fe200000e0000 */
[----:B------:R-:W-:Y:S01]  /*1f560*/  ULDC.64 UR8, c[0x0][0xd00] ;  /* 0x0003400000087ab9 */ /* 0x000fe20000000a00 */
[----:B------:R-:W-:Y:S01]  /*1f570*/  ULDC.64 UR10, c[0x0][0xd00] ;  /* 0x00034000000a7ab9 */ /* 0x000fe20000000a00 */
[----:B------:R-:W3:Y:S04]  /*1f580*/  LDL.128 R8, [R1+0x240] ;  /* 0x0002400001087983 */ /* 0x000ee80000100c00 */
[----:B------:R-:W4:Y:S04]  /*1f590*/  LDL.128 R12, [R1+0x260] ;  /* 0x00026000010c7983 */ /* 0x000f280000100c00 */
[----:B------:R-:W4:Y:S04]  /*1f5a0*/  LDL.128 R28, [R1+0x250] ;  /* 0x00025000011c7983 */ /* 0x000f280000100c00 */
[----:B------:R-:W4:Y:S01]  /*1f5b0*/  LDL.128 R24, [R1+0x270] ;  /* 0x0002700001187983 */ /* 0x000f220000100c00 */
[----:B------:R-:W0:Y:S03]  /*1f5c0*/  S2R R5, SR_SWINHI ;  /* 0x0000000000057919 */ /* 0x000e260000002f00 */
[----:B------:R-:W4:Y:S04]  /*1f5d0*/  LDL.128 R124, [R1+0x280] ;  /* 0x00028000017c7983 */ /* 0x000f280000100c00 */
[----:B------:R-:W4:Y:S04]  /*1f5e0*/  LDL.128 R116, [R1+0x2a0] ;  /* 0x0002a00001747983 */ /* 0x000f280000100c00 */
[----:B------:R-:W4:Y:S04]  /*1f5f0*/  LDL.128 R120, [R1+0x290] ;  /* 0x0002900001787983 */ /* 0x000f280000100c00 */
[----:B------:R-:W4:Y:S04]  /*1f600*/  LDL.128 R108, [R1+0x2c0] ;  /* 0x0002c000016c7983 */ /* 0x000f280000100c00 */
[----:B------:R-:W4:Y:S04]  /*1f610*/  LDL.128 R112, [R1+0x2b0] ;  /* 0x0002b00001707983 */ /* 0x000f280000100c00 */
[----:B------:R-:W4:Y:S04]  /*1f620*/  LDL.128 R100, [R1+0x2e0] ;  /* 0x0002e00001647983 */ /* 0x000f280000100c00 */
[----:B------:R-:W4:Y:S01]  /*1f630*/  LDL.128 R104, [R1+0x2d0] ;  /* 0x0002d00001687983 */ /* 0x000f220000100c00 */
[----:B------:R-:W-:-:S02]  /*1f640*/  MOV R2, R0 ;  /* 0x0000000000027202 */ /* 0x000fc40000000f00 */
[----:B0-----:R-:W-:Y:S01]  /*1f650*/  MOV R3, R5 ;  /* 0x0000000500037202 */ /* 0x001fe20000000f00 */
[----:B------:R-:W4:Y:S04]  /*1f660*/  LDL.128 R92, [R1+0x300] ;  /* 0x00030000015c7983 */ /* 0x000f280000100c00 */
        /* <DEDUP_REMOVED lines=14> */
[----:B------:R-:W4:Y:S01]  /*1f750*/  LDL.128 R40, [R1+0x3d0] ;  /* 0x0003d00001287983 */ /* 0x000f220000100c00 */
[----:B--2---:R-:W-:-:S03]  /*1f760*/  IMAD.WIDE R4, R4, 0x2, R2 ;  /* 0x0000000204047825 */ /* 0x004fc600078e0202 */
[C---:B------:R-:W-:Y:S02]  /*1f770*/  IADD3 R33, P1, R4.reuse, 0x20, RZ ;  /* 0x0000002004217810 */ /* 0x040fe40007f3e0ff */
[----:B------:R-:W-:Y:S02]  /*1f780*/  LOP3.LUT R35, R4, 0x380, RZ, 0xc0, !PT ;  /* 0x0000038004237812 */ /* 0x000fe400078ec0ff */
[----:B------:R-:W-:Y:S02]  /*1f790*/  LOP3.LUT R32, R33, 0x380, RZ, 0xc0, !PT ;  /* 0x0000038021207812 */ /* 0x000fe400078ec0ff */
[----:B------:R-:W-:Y:S02]  /*1f7a0*/  SHF.R.U64 R35, R35, 0x3, RZ ;  /* 0x0000000323237819 */ /* 0x000fe400000012ff */
[----:B------:R-:W-:Y:S02]  /*1f7b0*/  SHF.R.U64 R32, R32, 0x3, RZ ;  /* 0x0000000320207819 */ /* 0x000fe400000012ff */
[----:B------:R-:W-:Y:S01]  /*1f7c0*/  LOP3.LUT R34, R35, R4, RZ, 0x3c, !PT ;  /* 0x0000000423227212 */ /* 0x000fe200078e3cff */
[--C-:B------:R-:W-:Y:S01]  /*1f7d0*/  IMAD.MOV.U32 R35, RZ, RZ, R5.reuse ;  /* 0x000000ffff237224 */ /* 0x100fe200078e0005 */
[----:B------:R-:W-:Y:S01]  /*1f7e0*/  LOP3.LUT R32, R32, R33, RZ, 0x3c, !PT ;  /* 0x0000002120207212 */ /* 0x000fe200078e3cff */
[----:B------:R-:W-:Y:S01]  /*1f7f0*/  IMAD.X R33, RZ, RZ, R5, P1 ;  /* 0x000000ffff217224 */ /* 0x000fe200008e0605 */
[----:B---3--:R-:W-:-:S02]  /*1f800*/  F2FP.BF16.F32.PACK_AB R8, R9, R8 ;  /* 0x000000080908723e */ /* 0x008fc400000010ff */
[----:B------:R-:W-:Y:S02]  /*1f810*/  F2FP.BF16.F32.PACK_AB R9, R11, R10 ;  /* 0x0000000a0b09723e */ /* 0x000fe400000010ff */
[----:B----4-:R-:W-:Y:S02]  /*1f820*/  F2FP.BF16.F32.PACK_AB R12, R13, R12 ;  /* 0x0000000c0d0c723e */ /* 0x010fe400000010ff */
[----:B------:R-:W-:Y:S02]  /*1f830*/  MOV R34, R34 ;  /* 0x0000002200227202 */ /* 0x000fe40000000f00 */
[----:B------:R-:W-:Y:S02]  /*1f840*/  F2FP.BF16.F32.PACK_AB R10, R29, R28 ;  /* 0x0000001c1d0a723e */ /* 0x000fe400000010ff */
[----:B------:R-:W-:Y:S01]  /*1f850*/  F2FP.BF16.F32.PACK_AB R11, R31, R30 ;  /* 0x0000001e1f0b723e */ /* 0x000fe200000010ff */
[----:B------:R-:W-:Y:S01]  /*1f860*/  BAR.SYNC.DEFER_BLOCKING 0x1, 0x100 ;  /* 0x0044000000007b1d */ /* 0x000fe20000010000 */
[----:B------:R-:W-:-:S02]  /*1f870*/  F2FP.BF16.F32.PACK_AB R13, R15, R14 ;  /* 0x0000000e0f0d723e */ /* 0x000fc400000010ff */
[----:B------:R-:W-:Y:S02]  /*1f880*/  MOV R6, R32 ;  /* 0x0000002000067202 */ /* 0x000fe40000000f00 */
[----:B------:R-:W-:Y:S02]  /*1f890*/  F2FP.BF16.F32.PACK_AB R14, R25, R24 ;  /* 0x00000018190e723e */ /* 0x000fe400000010ff */
[----:B------:R-:W-:Y:S01]  /*1f8a0*/  F2FP.BF16.F32.PACK_AB R15, R27, R26 ;  /* 0x0000001a1b0f723e */ /* 0x000fe200000010ff */
[----:B------:R-:W2:Y:S04]  /*1f8b0*/  LDL.128 R28, [R1+0x400] ;  /* 0x00040000011c7983 */ /* 0x000ea80000100c00 */
[----:B------:R-:W3:Y:S04]  /*1f8c0*/  LDL.128 R24, [R1+0x410] ;  /* 0x0004100001187983 */ /* 0x000ee80000100c00 */
[----:B------:R0:W-:Y:S04]  /*1f8d0*/  STSM.16.M88.4 [R34], R8 ;  /* 0x0000000822007844 */ /* 0x0001e80000000200 */
[----:B------:R1:W-:Y:S04]  /*1f8e0*/  STSM.16.M88.4 [R6], R12 ;  /* 0x0000000c06007844 */ /* 0x0003e80000000200 */
[----:B0-----:R-:W4:Y:S04]  /*1f8f0*/  LDL.128 R32, [R1+0x3f0] ;  /* 0x0003f00001207983 */ /* 0x001f280000100c00 */
[----:B-1----:R-:W4:Y:S04]  /*1f900*/  LDL.128 R12, [R1+0x420] ;  /* 0x00042000010c7983 */ /* 0x002f280000100c00 */
[----:B------:R-:W4:Y:S01]  /*1f910*/  LDL.128 R8, [R1+0x430] ;  /* 0x0004300001087983 */ /* 0x000f220000100c00 */
[----:B------:R-:W-:-:S02]  /*1f920*/  IADD3 R141, P0, R4, 0x40, RZ ;  /* 0x00000040048d7810 */ /* 0x000fc40007f1e0ff */
[C---:B------:R-:W-:Y:S02]  /*1f930*/  IADD3 R143, P4, R4.reuse, 0x60, RZ ;  /* 0x00000060048f7810 */ /* 0x040fe40007f9e0ff */
[C---:B------:R-:W-:Y:S02]  /*1f940*/  IADD3 R21, P3, R4.reuse, 0x4000, RZ ;  /* 0x0000400004157810 */ /* 0x040fe40007f7e0ff */
[C---:B------:R-:W-:Y:S02]  /*1f950*/  IADD3 R129, P6, R4.reuse, 0x4020, RZ ;  /* 0x0000402004817810 */ /* 0x040fe40007fde0ff */
[----:B------:R-:W-:Y:S02]  /*1f960*/  LOP3.LUT R140, R141, 0x380, RZ, 0xc0, !PT ;  /* 0x000003808d8c7812 */ /* 0x000fe400078ec0ff */
[----:B------:R-:W-:Y:S02]  /*1f970*/  IADD3 R131, P5, R4, 0x4040, RZ ;  /* 0x0000404004837810 */ /* 0x000fe40007fbe0ff */
[----:B------:R-:W-:-:S02]  /*1f980*/  LOP3.LUT R142, R143, 0x380, RZ, 0xc0, !PT ;  /* 0x000003808f8e7812 */ /* 0x000fc400078ec0ff */
[----:B------:R-:W-:Y:S02]  /*1f990*/  IADD3 R133, P2, R4, 0x4060, RZ ;  /* 0x0000406004857810 */ /* 0x000fe40007f5e0ff */
[----:B------:R-:W-:Y:S02]  /*1f9a0*/  LOP3.LUT R20, R21, 0x380, RZ, 0xc0, !PT ;  /* 0x0000038015147812 */ /* 0x000fe400078ec0ff */
[----:B------:R-:W-:Y:S02]  /*1f9b0*/  LOP3.LUT R128, R129, 0x380, RZ, 0xc0, !PT ;  /* 0x0000038081807812 */ /* 0x000fe400078ec0ff */
[----:B------:R-:W-:Y:S02]  /*1f9c0*/  SHF.R.U64 R140, R140, 0x3, RZ ;  /* 0x000000038c8c7819 */ /* 0x000fe400000012ff */
[----:B------:R-:W-:Y:S02]  /*1f9d0*/  LOP3.LUT R130, R131, 0x380, RZ, 0xc0, !PT ;  /* 0x0000038083827812 */ /* 0x000fe400078ec0ff */
[----:B------:R-:W-:-:S02]  /*1f9e0*/  IADD3 R135, P1, R4, 0x8000, RZ ;  /* 0x0000800004877810 */ /* 0x000fc40007f3e0ff */
[----:B------:R-:W-:Y:S02]  /*1f9f0*/  SHF.R.U64 R142, R142, 0x3, RZ ;  /* 0x000000038e8e7819 */ /* 0x000fe400000012ff */
[----:B------:R-:W-:Y:S02]  /*1fa00*/  LOP3.LUT R132, R133, 0x380, RZ, 0xc0, !PT ;  /* 0x0000038085847812 */ /* 0x000fe400078ec0ff */
[----:B------:R-:W-:Y:S02]  /*1fa10*/  SHF.R.U64 R20, R20, 0x3, RZ ;  /* 0x0000000314147819 */ /* 0x000fe400000012ff */
[----:B------:R-:W-:Y:S02]  /*1fa20*/  SHF.R.U64 R128, R128, 0x3, RZ ;  /* 0x0000000380807819 */ /* 0x000fe400000012ff */
[----:B------:R-:W-:Y:S01]  /*1fa30*/  LOP3.LUT R140, R140, R141, RZ, 0x3c, !PT ;  /* 0x0000008d8c8c7212 */ /* 0x000fe200078e3cff */
[----:B------:R-:W-:Y:S01]  /*1fa40*/  IMAD.X R141, RZ, RZ, R5, P0 ;  /* 0x000000ffff8d7224 */ /* 0x000fe200000e0605 */
[----:B------:R-:W-:-:S02]  /*1fa50*/  SHF.R.U64 R130, R130, 0x3, RZ ;  /* 0x0000000382827819 */ /* 0x000fc400000012ff */
[----:B------:R-:W-:Y:S02]  /*1fa60*/  LOP3.LUT R134, R135, 0x380, RZ, 0xc0, !PT ;  /* 0x0000038087867812 */ /* 0x000fe400078ec0ff */
[----:B------:R-:W-:Y:S01]  /*1fa70*/  LOP3.LUT R142, R142, R143, RZ, 0x3c, !PT ;  /* 0x0000008f8e8e7212 */ /* 0x000fe200078e3cff */
[--C-:B------:R-:W-:Y:S01]  /*1fa80*/  IMAD.X R143, RZ, RZ, R5.reuse, P4 ;  /* 0x000000ffff8f7224 */ /* 0x100fe200020e0605 */
[----:B------:R-:W-:Y:S02]  /*1fa90*/  SHF.R.U64 R132, R132, 0x3, RZ ;  /* 0x0000000384847819 */ /* 0x000fe400000012ff */
[----:B------:R-:W-:Y:S01]  /*1faa0*/  LOP3.LUT R20, R20, R21, RZ, 0x3c, !PT ;  /* 0x0000001514147212 */ /* 0x000fe200078e3cff */
[--C-:B------:R-:W-:Y:S01]  /*1fab0*/  IMAD.X R21, RZ, RZ, R5.reuse, P3 ;  /* 0x000000ffff157224 */ /* 0x100fe200018e0605 */
[----:B------:R-:W-:Y:S02]  /*1fac0*/  IADD3 R145, P0, R4, 0x8020, RZ ;  /* 0x0000802004917810 */ /* 0x000fe40007f1e0ff */
[----:B------:R-:W-:Y:S01]  /*1fad0*/  LOP3.LUT R128, R128, R129, RZ, 0x3c, !PT ;  /* 0x0000008180807212 */ /* 0x000fe200078e3cff */
[----:B------:R-:W-:Y:S01]  /*1fae0*/  IMAD.X R129, RZ, RZ, R5, P6 ;  /* 0x000000ffff817224 */ /* 0x000fe200030e0605 */
[----:B------:R-:W-:-:S02]  /*1faf0*/  IADD3 R147, P4, R4, 0x8040, RZ ;  /* 0x0000804004937810 */ /* 0x000fc40007f9e0ff */
[----:B------:R-:W-:Y:S01]  /*1fb00*/  LOP3.LUT R130, R130, R131, RZ, 0x3c, !PT ;  /* 0x0000008382827212 */ /* 0x000fe200078e3cff */
[--C-:B------:R-:W-:Y:S01]  /*1fb10*/  IMAD.X R131, RZ, RZ, R5.reuse, P5 ;  /* 0x000000ffff837224 */ /* 0x100fe200028e0605 */
[----:B------:R-:W-:Y:S02]  /*1fb20*/  SHF.R.U64 R134, R134, 0x3, RZ ;  /* 0x0000000386867819 */ /* 0x000fe400000012ff */
[----:B------:R-:W-:Y:S02]  /*1fb30*/  IADD3 R137, P3, R4, 0x8060, RZ ;  /* 0x0000806004897810 */ /* 0x000fe40007f7e0ff */
[----:B------:R-:W-:Y:S01]  /*1fb40*/  LOP3.LUT R132, R132, R133, RZ, 0x3c, !PT ;  /* 0x0000008584847212 */ /* 0x000fe200078e3cff */
[----:B------:R-:W-:Y:S01]  /*1fb50*/  IMAD.X R133, RZ, RZ, R5, P2 ;  /* 0x000000ffff857224 */ /* 0x000fe200010e0605 */
[----:B------:R-:W-:Y:S02]  /*1fb60*/  IADD3 R139, P6, R4, 0xc000, RZ ;  /* 0x0000c000048b7810 */ /* 0x000fe40007fde0ff */
[----:B------:R-:W-:-:S02]  /*1fb70*/  LOP3.LUT R144, R145, 0x380, RZ, 0xc0, !PT ;  /* 0x0000038091907812 */ /* 0x000fc400078ec0ff */
[C---:B------:R-:W-:Y:S02]  /*1fb80*/  IADD3 R149, P5, R4.reuse, 0xc020, RZ ;  /* 0x0000c02004957810 */ /* 0x040fe40007fbe0ff */
[----:B------:R-:W-:Y:S02]  /*1fb90*/  LOP3.LUT R146, R147, 0x380, RZ, 0xc0, !PT ;  /* 0x0000038093927812 */ /* 0x000fe400078ec0ff */
[----:B------:R-:W-:Y:S02]  /*1fba0*/  IADD3 R151, P2, R4, 0xc040, RZ ;  /* 0x0000c04004977810 */ /* 0x000fe40007f5e0ff */
[----:B------:R-:W-:Y:S01]  /*1fbb0*/  LOP3.LUT R134, R134, R135, RZ, 0x3c, !PT ;  /* 0x0000008786867212 */ /* 0x000fe200078e3cff */
[----:B------:R-:W-:Y:S01]  /*1fbc0*/  IMAD.X R135, RZ, RZ, R5, P1 ;  /* 0x000000ffff877224 */ /* 0x000fe200008e0605 */
[----:B------:R-:W-:Y:S02]  /*1fbd0*/  LOP3.LUT R136, R137, 0x380, RZ, 0xc0, !PT ;  /* 0x0000038089887812 */ /* 0x000fe400078ec0ff */
[----:B------:R-:W-:-:S02]  /*1fbe0*/  LOP3.LUT R138, R139, 0x380, RZ, 0xc0, !PT ;  /* 0x000003808b8a7812 */ /* 0x000fc400078ec0ff */
[----:B------:R-:W-:Y:S02]  /*1fbf0*/  SHF.R.U64 R144, R144, 0x3, RZ ;  /* 0x0000000390907819 */ /* 0x000fe400000012ff */
[----:B------:R-:W-:Y:S02]  /*1fc00*/  LOP3.LUT R148, R149, 0x380, RZ, 0xc0, !PT ;  /* 0x0000038095947812 */ /* 0x000fe400078ec0ff */
[----:B------:R-:W-:Y:S02]  /*1fc10*/  IADD3 R4, P1, R4, 0xc060, RZ ;  /* 0x0000c06004047810 */ /* 0x000fe40007f3e0ff */
[----:B------:R-:W-:Y:S02]  /*1fc20*/  SHF.R.U64 R146, R146, 0x3, RZ ;  /* 0x0000000392927819 */ /* 0x000fe400000012ff */
[----:B------:R-:W-:Y:S02]  /*1fc30*/  LOP3.LUT R150, R151, 0x380, RZ, 0xc0, !PT ;  /* 0x0000038097967812 */ /* 0x000fe400078ec0ff */
[----:B------:R-:W-:-:S02]  /*1fc40*/  F2FP.BF16.F32.PACK_AB R124, R125, R124 ;  /* 0x0000007c7d7c723e */ /* 0x000fc400000010ff */
[----:B------:R-:W-:Y:S02]  /*1fc50*/  SHF.R.U64 R136, R136, 0x3, RZ ;  /* 0x0000000388887819 */ /* 0x000fe400000012ff */
[----:B------:R-:W-:Y:S02]  /*1fc60*/  F2FP.BF16.F32.PACK_AB R125, R127, R126 ;  /* 0x0000007e7f7d723e */ /* 0x000fe400000010ff */
[----:B------:R-:W-:Y:S02]  /*1fc70*/  F2FP.BF16.F32.PACK_AB R116, R117, R116 ;  /* 0x000000747574723e */ /* 0x000fe400000010ff */
[----:B------:R-:W-:Y:S02]  /*1fc80*/  SHF.R.U64 R138, R138, 0x3, RZ ;  /* 0x000000038a8a7819 */ /* 0x000fe400000012ff */
[----:B------:R-:W-:Y:S02]  /*1fc90*/  MOV R140, R140 ;  /* 0x0000008c008c7202 */ /* 0x000fe40000000f00 */
[----:B------:R-:W-:-:S02]  /*1fca0*/  F2FP.BF16.F32.PACK_AB R126, R121, R120 ;  /* 0x00000078797e723e */ /* 0x000fc400000010ff */
[----:B------:R-:W-:Y:S02]  /*1fcb0*/  F2FP.BF16.F32.PACK_AB R127, R123, R122 ;  /* 0x0000007a7b7f723e */ /* 0x000fe400000010ff */
[----:B------:R-:W-:Y:S02]  /*1fcc0*/  F2FP.BF16.F32.PACK_AB R117, R119, R118 ;  /* 0x000000767775723e */ /* 0x000fe400000010ff */
[----:B------:R-:W-:Y:S02]  /*1fcd0*/  F2FP.BF16.F32.PACK_AB R108, R109, R108 ;  /* 0x0000006c6d6c723e */ /* 0x000fe400000010ff */
[----:B------:R-:W-:Y:S01]  /*1fce0*/  LOP3.LUT R144, R144, R145, RZ, 0x3c, !PT ;  /* 0x0000009190907212 */ /* 0x000fe200078e3cff */
[----:B------:R-:W-:Y:S01]  /*1fcf0*/  IMAD.X R145, RZ, RZ, R5, P0 ;  /* 0x000000ffff917224 */ /* 0x000fe200000e0605 */
[----:B------:R-:W-:Y:S02]  /*1fd00*/  SHF.R.U64 R148, R148, 0x3, RZ ;  /* 0x0000000394947819 */ /* 0x000fe400000012ff */
[----:B------:R-:W-:-:S02]  /*1fd10*/  MOV R142, R142 ;  /* 0x0000008e008e7202 */ /* 0x000fc40000000f00 */
[----:B------:R-:W-:Y:S02]  /*1fd20*/  LOP3.LUT R6, R4, 0x380, RZ, 0xc0, !PT ;  /* 0x0000038004067812 */ /* 0x000fe400078ec0ff */
[----:B------:R-:W-:Y:S02]  /*1fd30*/  F2FP.BF16.F32.PACK_AB R118, R113, R112 ;  /* 0x000000707176723e */ /* 0x000fe400000010ff */
[----:B------:R-:W-:Y:S02]  /*1fd40*/  F2FP.BF16.F32.PACK_AB R119, R115, R114 ;  /* 0x000000727377723e */ /* 0x000fe400000010ff */
[----:B------:R-:W-:Y:S02]  /*1fd50*/  F2FP.BF16.F32.PACK_AB R109, R111, R110 ;  /* 0x0000006e6f6d723e */ /* 0x000fe400000010ff */
[----:B------:R-:W-:Y:S02]  /*1fd60*/  F2FP.BF16.F32.PACK_AB R100, R101, R100 ;  /* 0x000000646564723e */ /* 0x000fe400000010ff */
[----:B------:R-:W-:Y:S01]  /*1fd70*/  LOP3.LUT R146, R146, R147, RZ, 0x3c, !PT ;  /* 0x0000009392927212 */ /* 0x000fe200078e3cff */
[----:B------:R-:W-:Y:S01]  /*1fd80*/  IMAD.X R147, RZ, RZ, R5, P4 ;  /* 0x000000ffff937224 */ /* 0x000fe200020e0605 */
[----:B------:R-:W-:-:S02]  /*1fd90*/  SHF.R.U64 R150, R150, 0x3, RZ ;  /* 0x0000000396967819 */ /* 0x000fc400000012ff */
[----:B------:R-:W-:Y:S02]  /*1fda0*/  MOV R20, R20 ;  /* 0x0000001400147202 */ /* 0x000fe40000000f00 */
[----:B------:R-:W-:Y:S02]  /*1fdb0*/  F2FP.BF16.F32.PACK_AB R110, R105, R104 ;  /* 0x00000068696e723e */ /* 0x000fe400000010ff */
[----:B------:R-:W-:Y:S02]  /*1fdc0*/  F2FP.BF16.F32.PACK_AB R111, R107, R106 ;  /* 0x0000006a6b6f723e */ /* 0x000fe400000010ff */
[----:B------:R-:W-:Y:S02]  /*1fdd0*/  F2FP.BF16.F32.PACK_AB R101, R103, R102 ;  /* 0x000000666765723e */ /* 0x000fe400000010ff */
[----:B------:R-:W-:Y:S02]  /*1fde0*/  F2FP.BF16.F32.PACK_AB R92, R93, R92 ;  /* 0x0000005c5d5c723e */ /* 0x000fe400000010ff */
[----:B------:R-:W-:Y:S01]  /*1fdf0*/  LOP3.LUT R136, R136, R137, RZ, 0x3c, !PT ;  /* 0x0000008988887212 */ /* 0x000fe200078e3cff */
[----:B------:R-:W-:Y:S01]  /*1fe00*/  IMAD.X R137, RZ, RZ, R5, P3 ;  /* 0x000000ffff897224 */ /* 0x000fe200018e0605 */
[----:B------:R-:W-:-:S02]  /*1fe10*/  MOV R128, R128 ;  /* 0x0000008000807202 */ /* 0x000fc40000000f00 */
[----:B------:R-:W-:Y:S02]  /*1fe20*/  F2FP.BF16.F32.PACK_AB R102, R97, R96 ;  /* 0x000000606166723e */ /* 0x000fe400000010ff */
[----:B------:R-:W-:Y:S02]  /*1fe30*/  F2FP.BF16.F32.PACK_AB R103, R99, R98 ;  /* 0x000000626367723e */ /* 0x000fe400000010ff */
[----:B------:R-:W-:Y:S02]  /*1fe40*/  F2FP.BF16.F32.PACK_AB R93, R95, R94 ;  /* 0x0000005e5f5d723e */ /* 0x000fe400000010ff */
[----:B------:R-:W-:Y:S01]  /*1fe50*/  F2FP.BF16.F32.PACK_AB R84, R85, R84 ;  /* 0x000000545554723e */ /* 0x000fe200000010ff */
[----:B------:R-:W-:Y:S01]  /*1fe60*/  STSM.16.M88.4 [R140], R124 ;  /* 0x0000007c8c007844 */ /* 0x000fe20000000200 */
        /* <DEDUP_REMOVED lines=10> */
[----:B------:R-:W-:Y:S01]  /*1ff10*/  SHF.R.U64 R6, R6, 0x3, RZ ;  /* 0x0000000306067819 */ /* 0x000fe200000012ff */
[----:B------:R-:W-:Y:S01]  /*1ff20*/  UIMAD.WIDE UR8, UR4, 0x4, UR8 ;  /* 0x00000004040878a5 */ /* 0x000fe2000f8e0208 */
[----:B------:R-:W-:-:S02]  /*1ff30*/  MOV R132, R132 ;  /* 0x0000008400847202 */ /* 0x000fc40000000f00 */
[----:B------:R-:W-:Y:S02]  /*1ff40*/  F2FP.BF16.F32.PACK_AB R86, R81, R80 ;  /* 0x000000505156723e */ /* 0x000fe400000010ff */
[----:B------:R-:W-:Y:S02]  /*1ff50*/  F2FP.BF16.F32.PACK_AB R87, R83, R82 ;  /* 0x000000525357723e */ /* 0x000fe400000010ff */
[----:B------:R-:W-:Y:S02]  /*1ff60*/  F2FP.BF16.F32.PACK_AB R77, R79, R78 ;  /* 0x0000004e4f4d723e */ /* 0x000fe400000010ff */
[----:B------:R-:W-:Y:S01]  /*1ff70*/  F2FP.BF16.F32.PACK_AB R68, R69, R68 ;  /* 0x000000444544723e */ /* 0x000fe200000010ff */
[----:B------:R0:W-:Y:S01]  /*1ff80*/  STSM.16.M88.4 [R20], R108 ;  /* 0x0000006c14007844 */ /* 0x0001e20000000200 */
[----:B------:R-:W-:Y:S01]  /*1ff90*/  LOP3.LUT R150, R150, R151, RZ, 0x3c, !PT ;  /* 0x0000009796967212 */ /* 0x000fe200078e3cff */
[----:B------:R-:W-:Y:S01]  /*1ffa0*/  IMAD.X R151, RZ, RZ, R5, P2 ;  /* 0x000000ffff977224 */ /* 0x000fe200010e0605 */
[----:B------:R-:W-:-:S02]  /*1ffb0*/  MOV R134, R134 ;  /* 0x0000008600867202 */ /* 0x000fc40000000f00 */
[----:B------:R-:W-:Y:S02]  /*1ffc0*/  F2FP.BF16.F32.PACK_AB R78, R73, R72 ;  /* 0x00000048494e723e */ /* 0x000fe400000010ff */
[----:B------:R-:W-:Y:S02]  /*1ffd0*/  F2FP.BF16.F32.PACK_AB R79, R75, R74 ;  /* 0x0000004a4b4f723e */ /* 0x000fe400000010ff */
[----:B------:R-:W-:Y:S02]  /*1ffe0*/  F2FP.BF16.F32.PACK_AB R69, R71, R70 ;  /* 0x000000464745723e */ /* 0x000fe400000010ff */
[----:B------:R-:W-:Y:S01]  /*1fff0*/  F2FP.BF16.F32.PACK_AB R60, R61, R60 ;  /* 0x0000003c3d3c723e */ /* 0x000fe200000010ff */
[----:B------:R-:W-:Y:S01]  /*20000*/  IMAD.X R5, RZ, RZ, R5, P1 ;  /* 0x000000ffff057224 */ /* 0x000fe200008e0605 */
[----:B------:R-:W-:Y:S01]  /*20010*/  MOV R144, R144 ;  /* 0x0000009000907202 */ /* 0x000fe20000000f00 */
[----:B------:R-:W-:Y:S01]  /*20020*/  STSM.16.M88.4 [R128], R100 ;  /* 0x0000006480007844 */ /* 0x000fe20000000200 */
[----:B------:R-:W-:Y:S01]  /*20030*/  F2FP.BF16.F32.PACK_AB R70, R65, R64 ;  /* 0x000000404146723e */ /* 0x000fe200000010ff */
[----:B0-----:R-:W0:Y:S01]  /*20040*/  LDC R20, c[0x0][0xce8] ;  /* 0x00033a00ff147b82 */ /* 0x001e220000000800 */
[----:B------:R-:W-:-:S02]  /*20050*/  F2FP.BF16.F32.PACK_AB R71, R67, R66 ;  /* 0x000000424347723e */ /* 0x000fc400000010ff */
[----:B------:R-:W-:Y:S02]  /*20060*/  F2FP.BF16.F32.PACK_AB R61, R63, R62 ;  /* 0x0000003e3f3d723e */ /* 0x000fe400000010ff */
[----:B------:R-:W-:Y:S01]  /*20070*/  F2FP.BF16.F32.PACK_AB R52, R53, R52 ;  /* 0x000000343534723e */ /* 0x000fe200000010ff */
[----:B------:R-:W-:Y:S01]  /*20080*/  STSM.16.M88.4 [R130], R92 ;  /* 0x0000005c82007844 */ /* 0x000fe20000000200 */
[----:B------:R-:W-:Y:S02]  /*20090*/  MOV R146, R146 ;  /* 0x0000009200927202 */ /* 0x000fe40000000f00 */
[----:B------:R-:W-:Y:S02]  /*200a0*/  F2FP.BF16.F32.PACK_AB R62, R57, R56 ;  /* 0x00000038393e723e */ /* 0x000fe400000010ff */
[----:B------:R-:W-:Y:S02]  /*200b0*/  F2FP.BF16.F32.PACK_AB R63, R59, R58 ;  /* 0x0000003a3b3f723e */ /* 0x000fe400000010ff */
[----:B------:R-:W-:-:S02]  /*200c0*/  F2FP.BF16.F32.PACK_AB R53, R55, R54 ;  /* 0x000000363735723e */ /* 0x000fc400000010ff */
[----:B------:R-:W-:Y:S01]  /*200d0*/  F2FP.BF16.F32.PACK_AB R44, R45, R44 ;  /* 0x0000002c2d2c723e */ /* 0x000fe200000010ff */
[----:B------:R-:W-:Y:S01]  /*200e0*/  STSM.16.M88.4 [R132], R84 ;  /* 0x0000005484007844 */ /* 0x000fe20000000200 */
[----:B------:R-:W-:Y:S02]  /*200f0*/  LOP3.LUT R4, R6, R4, RZ, 0x3c, !PT ;  /* 0x0000000406047212 */ /* 0x000fe400078e3cff */
[----:B------:R-:W-:Y:S02]  /*20100*/  MOV R136, R136 ;  /* 0x0000008800887202 */ /* 0x000fe40000000f00 */
[----:B------:R-:W-:Y:S02]  /*20110*/  F2FP.BF16.F32.PACK_AB R54, R49, R48 ;  /* 0x000000303136723e */ /* 0x000fe400000010ff */
[----:B------:R-:W-:Y:S02]  /*20120*/  F2FP.BF16.F32.PACK_AB R55, R51, R50 ;  /* 0x000000323337723e */ /* 0x000fe400000010ff */
[----:B------:R-:W-:-:S02]  /*20130*/  F2FP.BF16.F32.PACK_AB R45, R47, R46 ;  /* 0x0000002e2f2d723e */ /* 0x000fc400000010ff */
[----:B------:R-:W-:Y:S01]  /*20140*/  F2FP.BF16.F32.PACK_AB R36, R37, R36 ;  /* 0x000000242524723e */ /* 0x000fe200000010ff */
[----:B------:R-:W-:Y:S01]  /*20150*/  STSM.16.M88.4 [R134], R76 ;  /* 0x0000004c86007844 */ /* 0x000fe20000000200 */
[----:B------:R-:W-:Y:S02]  /*20160*/  MOV R138, R138 ;  /* 0x0000008a008a7202 */ /* 0x000fe40000000f00 */
[----:B------:R-:W-:Y:S02]  /*20170*/  F2FP.BF16.F32.PACK_AB R46, R41, R40 ;  /* 0x00000028292e723e */ /* 0x000fe400000010ff */
[----:B------:R-:W-:Y:S02]  /*20180*/  F2FP.BF16.F32.PACK_AB R47, R43, R42 ;  /* 0x0000002a2b2f723e */ /* 0x000fe400000010ff */
[----:B------:R-:W-:Y:S01]  /*20190*/  F2FP.BF16.F32.PACK_AB R37, R39, R38 ;  /* 0x000000262725723e */ /* 0x000fe200000010ff */
[----:B------:R-:W-:Y:S01]  /*201a0*/  STSM.16.M88.4 [R144], R68 ;  /* 0x0000004490007844 */ /* 0x000fe20000000200 */
[----:B------:R-:W-:-:S02]  /*201b0*/  MOV R148, R148 ;  /* 0x0000009400947202 */ /* 0x000fc40000000f00 */
[----:B------:R-:W-:Y:S01]  /*201c0*/  MOV R150, R150 ;  /* 0x0000009600967202 */ /* 0x000fe20000000f00 */
[----:B------:R-:W-:Y:S01]  /*201d0*/  STSM.16.M88.4 [R146], R60 ;  /* 0x0000003c92007844 */ /* 0x000fe20000000200 */
[----:B------:R-:W-:-:S03]  /*201e0*/  MOV R4, R4 ;  /* 0x0000000400047202 */ /* 0x000fc60000000f00 */
[----:B------:R-:W-:Y:S04]  /*201f0*/  STSM.16.M88.4 [R136], R52 ;  /* 0x0000003488007844 */ /* 0x000fe80000000200 */
[----:B------:R-:W-:Y:S01]  /*20200*/  STSM.16.M88.4 [R138], R44 ;  /* 0x0000002c8a007844 */ /* 0x000fe20000000200 */
[----:B------:R-:W-:Y:S02]  /*20210*/  ISETP.NE.U32.AND P1, PT, RZ, UR10, PT ;  /* 0x0000000aff007c0c */ /* 0x000fe4000bf25070 */
[----:B--2---:R-:W-:Y:S02]  /*20220*/  F2FP.BF16.F32.PACK_AB R28, R29, R28 ;  /* 0x0000001c1d1c723e */ /* 0x004fe400000010ff */
[----:B------:R-:W-:Y:S02]  /*20230*/  F2FP.BF16.F32.PACK_AB R29, R31, R30 ;  /* 0x0000001e1f1d723e */ /* 0x000fe400000010ff */
[----:B---3--:R-:W-:-:S02]  /*20240*/  F2FP.BF16.F32.PACK_AB R30, R25, R24 ;  /* 0x00000018191e723e */ /* 0x008fc400000010ff */
[----:B------:R-:W-:Y:S02]  /*20250*/  F2FP.BF16.F32.PACK_AB R31, R27, R26 ;  /* 0x0000001a1b1f723e */ /* 0x000fe400000010ff */
[----:B------:R-:W-:Y:S02]  /*20260*/  ISETP.NE.AND.EX P1, PT, RZ, UR11, PT, P1 ;  /* 0x0000000bff007c0c */ /* 0x000fe4000bf25310 */
[----:B----4-:R-:W-:Y:S02]  /*20270*/  F2FP.BF16.F32.PACK_AB R38, R33, R32 ;  /* 0x000000202126723e */ /* 0x010fe400000010ff */
[----:B------:R-:W-:Y:S02]  /*20280*/  F2FP.BF16.F32.PACK_AB R39, R35, R34 ;  /* 0x000000222327723e */ /* 0x000fe400000010ff */
[----:B------:R-:W-:Y:S02]  /*20290*/  F2FP.BF16.F32.PACK_AB R12, R13, R12 ;  /* 0x0000000c0d0c723e */ /* 0x000fe400000010ff */
[----:B------:R-:W-:-:S02]  /*202a0*/  F2FP.BF16.F32.PACK_AB R13, R15, R14 ;  /* 0x0000000e0f0d723e */ /* 0x000fc400000010ff */
[----:B------:R-:W-:Y:S01]  /*202b0*/  F2FP.BF16.F32.PACK_AB R14, R9, R8 ;  /* 0x00000008090e723e */ /* 0x000fe200000010ff */
[----:B------:R-:W-:Y:S01]  /*202c0*/  IMAD.U32 R8, RZ, RZ, UR8 ;  /* 0x00000008ff087e24 */ /* 0x000fe2000f8e00ff */
[----:B------:R-:W-:Y:S01]  /*202d0*/  F2FP.BF16.F32.PACK_AB R15, R11, R10 ;  /* 0x0000000a0b0f723e */ /* 0x000fe200000010ff */
[----:B------:R-:W-:Y:S01]  /*202e0*/  IMAD.U32 R9, RZ, RZ, UR9 ;  /* 0x00000009ff097e24 */ /* 0x000fe2000f8e00ff */
[----:B------:R-:W-:Y:S01]  /*202f0*/  ULDC.64 UR8, c[0x0][0xd08] ;  /* 0x0003420000087ab9 */ /* 0x000fe20000000a00 */
[----:B------:R-:W-:Y:S01]  /*20300*/  STSM.16.M88.4 [R148], R36 ;  /* 0x0000002494007844 */ /* 0x000fe20000000200 */
[----:B------:R-:W-:-:S03]  /*20310*/  UISETP.NE.U32.AND UP0, UPT, UR8, URZ, UPT ;  /* 0x0000003f0800728c */ /* 0x000fc6000bf05070 */
[----:B------:R-:W-:Y:S01]  /*20320*/  STSM.16.M88.4 [R150], R28 ;  /* 0x0000001c96007844 */ /* 0x000fe20000000200 */
[----:B------:R-:W-:-:S03]  /*20330*/  UISETP.NE.AND.EX UP0, UPT, UR9, URZ, UPT, UP0 ;  /* 0x0000003f0900728c */ /* 0x000fc6000bf05300 */
[----:B------:R1:W-:Y:S01]  /*20340*/  STSM.16.M88.4 [R4], R12 ;  /* 0x0000000c04007844 */ /* 0x0003e20000000200 */
[----:B------:R-:W-:Y:S02]  /*20350*/  BAR.SYNC.DEFER_BLOCKING 0x1, 0x100 ;  /* 0x0044000000007b1d */ /* 0x000fe40000010000 */
[----:B------:R-:W-:-:S05]  /*20360*/  PLOP3.LUT P0, PT, PT, PT, UP0, 0x80, 0x0 ;  /* 0x000000000000781c */ /* 0x000fca0003f0f008 */
[----:B------:R-:W-:Y:S02]  /*20370*/  @UP0 ULDC.64 UR8, c[0x0][0xd08] ;  /* 0x0003420000080ab9 */ /* 0x000fe40000000a00 */
[----:B------:R-:W-:-:S03]  /*20380*/  @UP0 UIMAD.WIDE UR8, UR4, 0x4, UR8 ;  /* 0x00000004040808a5 */ /* 0x000fc6000f8e0208 */
[----:B------:R-:W-:Y:S02]  /*20390*/  ULDC UR4, c[0x0][0xb88] ;  /* 0x0002e20000047ab9 */ /* 0x000fe40000000800 */
[----:B------:R-:W-:Y:S01]  /*203a0*/  IMAD.U32 R11, RZ, RZ, UR4 ;  /* 0x00000004ff0b7e24 */ /* 0x000fe2000f8e00ff */
[----:B------:R2:W5:Y:S01]  /*203b0*/  @P1 LDG.E R10, desc[UR36][R8.64] ;  /* 0x00000024080a1981 */ /* 0x000562000c1e1900 */
[----:B-1----:R-:W-:Y:S01]  /*203c0*/  IMAD.U32 R4, RZ, RZ, UR8 ;  /* 0x00000008ff047e24 */ /* 0x002fe2000f8e00ff */
[----:B------:R-:W-:Y:S01]  /*203d0*/  UISETP.NE.AND UP0, UPT, UR59, URZ, UPT ;  /* 0x0000003f3b00728c */ /* 0x000fe2000bf05270 */
[----:B------:R-:W-:Y:S01]  /*203e0*/  IMAD.U32 R5, RZ, RZ, UR9 ;  /* 0x00000009ff057e24 */ /* 0x000fe2000f8e00ff */
[----:B------:R-:W-:-:S04]  /*203f0*/  ULDC UR4, c[0x0][0xbd4] ;  /* 0x0002f50000047ab9 */ /* 0x000fc80000000800 */
[----:B------:R2:W5:Y:S01]  /*20400*/  @P0 LDG.E R11, desc[UR36][R4.64] ;  /* 0x00000024040b0981 */ /* 0x000562000c1e1900 */
[----:B------:R-:W-:Y:S01]  /*20410*/  USEL UR4, UR59, UR4, UP0 ;  /* 0x000000043b047287 */ /* 0x000fe20008000000 */
[----:B0-----:R-:W-:Y:S11]  /*20420*/  @P0 BRA `(.L_x_3540) ;  /* 0x0000000000100947 */ /* 0x001ff60003800000 */
[----:B------:R-:W-:Y:S05]  /*20430*/  @!P1 BRA `(.L_x_3540) ;  /* 0x00000000000c9947 */ /* 0x000fea0003800000 */
[----:B--2---:R-:W2:Y:S04]  /*20440*/  LDG.E R4, desc[UR36][R8.64] ;  /* 0x0000002408047981 */ /* 0x004ea8000c1e1900 */
[----:B-----5:R-:W2:Y:S02]  /*20450*/  LDG.E R11, desc[UR36][R8.64+0x4] ;  /* 0x00000424080b7981 */ /* 0x020ea4000c1e1900 */
[----:B--2---:R-:W-:-:S07]  /*20460*/  IMAD.IADD R11, R11, 0x1, -R4 ;  /* 0x000000010b0b7824 */ /* 0x004fce00078e0a04 */
.L_x_3540:
[----:B--2---:R-:W2:Y:S04]  /*20470*/  LDL R4, [R1+0x4b0] ;  /* 0x0004b00001047983 */ /* 0x004ea80000100800 */
[----:B------:R-:W3:Y:S01]  /*20480*/  LDL R8, [R1+0x4cc] ;  /* 0x0004cc0001087983 */ /* 0x000ee20000100800 */
[----:B-----5:R-:W-:Y:S01]  /*20490*/  IMAD R6, R11, R20, RZ ;  /* 0x000000140b067224 */ /* 0x020fe200078e02ff */
[----:B------:R-:W-:Y:S01]  /*204a0*/  R2UR UR8, R216 ;  /* 0x00000000d80872ca */ /* 0x000fe200000e0000 */
[----:B------:R-:W-:Y:S01]  /*204b0*/  VIADD R25, R178, UR58 ;  /* 0x0000003ab2197c36 */ /* 0x000fe20008000000 */
[----:B------:R-:W-:Y:S01]  /*204c0*/  ISETP.NE.AND P2, PT, R20, 0x1, PT ;  /* 0x000000011400780c */ /* 0x000fe20003f45270 */
[----:B------:R-:W-:Y:S01]  /*204d0*/  UISETP.GT.AND UP1, UPT, UR4, 0x1, UPT ;  /* 0x000000010400788c */ /* 0x000fe2000bf24270 */
[----:B------:R-:W-:-:S03]  /*204e0*/  UMOV UR19, 0xab8 ;  /* 0x00000ab800137882 */ /* 0x000fc60000000000 */
[----:B------:R-:W-:-:S08]  /*204f0*/  USEL UR19, UR19, 0xa78, UP1 ;  /* 0x00000a7813137887 */ /* 0x000fd00008800000 */
[----:B------:R-:W0:Y:S01]  /*20500*/  @P2 LDC R5, c[0x0][0xcf0] ;  /* 0x00033c00ff052b82 */ /* 0x000e220000000800 */
[----:B------:R-:W-:Y:S01]  /*20510*/  UISETP.NE.U32.AND UP0, UPT, UR10, URZ, UPT ;  /* 0x0000003f0a00728c */ /* 0x000fe2000bf05070 */
[----:B------:R-:W-:Y:S01]  /*20520*/  UMOV UR4, URZ ;  /* 0x0000003f00047c82 */ /* 0x000fe20008000000 */
[----:B------:R-:W-:Y:S01]  /*20530*/  USHF.R.S32.HI UR10, URZ, 0x1f, UR8 ;  /* 0x0000001f3f0a7899 */ /* 0x000fe20008011408 */
[----:B------:R-:W-:Y:S01]  /*20540*/  @P1 R2UR UR4, R10 ;  /* 0x000000000a0412ca */ /* 0x000fe200000e0000 */
[----:B------:R-:W-:Y:S02]  /*20550*/  UISETP.NE.AND.EX UP0, UPT, UR11, URZ, UPT, UP0 ;  /* 0x0000003f0b00728c */ /* 0x000fe4000bf05300 */
[----:B------:R-:W-:Y:S02]  /*20560*/  USEL UR9, UR61, URZ, UP1 ;  /* 0x0000003f3d097287 */ /* 0x000fe40008800000 */
[----:B------:R-:W-:Y:S02]  /*20570*/  USEL UR8, UR8, URZ, !UP0 ;  /* 0x0000003f08087287 */ /* 0x000fe4000c000000 */
[----:B------:R-:W-:Y:S01]  /*20580*/  USEL UR18, UR10, URZ, !UP0 ;  /* 0x0000003f0a127287 */ /* 0x000fe2000c000000 */
[----:B------:R-:W-:-:S02]  /*20590*/  ULDC.64 UR12, c[0x0][UR19+0x220] ;  /* 0x00008800130c7abb */ /* 0x000fc40008000a00 */
[----:B------:R-:W-:Y:S01]  /*205a0*/  ULDC.64 UR10, c[0x0][UR19+0x218] ;  /* 0x00008600130a7abb */ /* 0x000fe20008000a00 */
[----:B------:R-:W-:Y:S01]  /*205b0*/  ULDC.64 UR14, c[0x0][UR19+0x228] ;  /* 0x00008a00130e7abb */ /* 0x000fe20008000a00 */
[----:B------:R-:W-:Y:S02]  /*205c0*/  UIMAD UR13, UR13, UR8, URZ ;  /* 0x000000080d0d72a4 */ /* 0x000fe4000f8e023f */
[----:B------:R-:W-:Y:S02]  /*205d0*/  UIMAD.WIDE.U32 UR16, UR10, UR60, URZ ;  /* 0x0000003c0a1072a5 */ /* 0x000fe4000f8e003f */
[----:B------:R-:W-:Y:S01]  /*205e0*/  UIMAD UR20, UR11, UR60, URZ ;  /* 0x0000003c0b1472a4 */ /* 0x000fe2000f8e023f */
[----:B--2---:R-:W-:Y:S02]  /*205f0*/  LOP3.LUT P0, RZ, R4, 0x3, RZ, 0xc0, !PT ;  /* 0x0000000304ff7812 */ /* 0x004fe4000780c0ff */
[----:B------:R-:W1:Y:S02]  /*20600*/  @P2 LDC R4, c[0x0][0xcec] ;  /* 0x00033b00ff042b82 */ /* 0x000e640000000800 */
[----:B------:R-:W-:-:S13]  /*20610*/  ISETP.GE.OR P3, PT, R25, R6, P0 ;  /* 0x000000061900720c */ /* 0x000fda0000766670 */
[----:B------:R-:W2:Y:S01]  /*20620*/  @!P3 LDL R13, [R1+0x210] ;  /* 0x00021000010db983 */ /* 0x000ea20000100800 */
[----:B---3--:R-:W-:Y:S01]  /*20630*/  VIADD R21, R8, UR58 ;  /* 0x0000003a08157c36 */ /* 0x008fe20008000000 */
[----:B------:R-:W-:Y:S02]  /*20640*/  UIMAD.WIDE.U32 UR10, UR12, UR8, URZ ;  /* 0x000000080c0a72a5 */ /* 0x000fe4000f8e003f */
[----:B------:R-:W-:Y:S01]  /*20650*/  UIMAD.WIDE.U32 UR22, UR14, UR9, URZ ;  /* 0x000000090e1672a5 */ /* 0x000fe2000f8e003f */
[----:B------:R-:W-:Y:S01]  /*20660*/  IMAD.MOV.U32 R9, RZ, RZ, R21 ;  /* 0x000000ffff097224 */ /* 0x000fe200078e0015 */
[----:B------:R-:W-:Y:S02]  /*20670*/  UIMAD UR9, UR15, UR9, URZ ;  /* 0x000000090f0972a4 */ /* 0x000fe4000f8e023f */
[----:B------:R-:W-:Y:S01]  /*20680*/  UIMAD UR13, UR12, UR18, UR13 ;  /* 0x000000120c0d72a4 */ /* 0x000fe2000f8e020d */
[----:B-1----:R-:W-:Y:S01]  /*20690*/  @P2 IMAD.HI.U32 R4, R21, R4, RZ ;  /* 0x0000000415042227 */ /* 0x002fe200078e00ff */
[----:B------:R-:W-:-:S02]  /*206a0*/  UIADD3 UR16, UP0, UP2, UR10, UR16, UR4 ;  /* 0x000000100a107290 */ /* 0x000fc4000fa1e004 */
[----:B------:R-:W-:Y:S02]  /*206b0*/  UIADD3 UR10, UR23, UR9, URZ ;  /* 0x00000009170a7290 */ /* 0x000fe4000fffe03f */
[----:B0-----:R-:W-:Y:S01]  /*206c0*/  @P2 SHF.R.U32.HI R9, RZ, R5, R4 ;  /* 0x00000005ff092219 */ /* 0x001fe20000011604 */
[----:B------:R-:W-:Y:S01]  /*206d0*/  UIADD3 UR20, UR17, UR20, URZ ;  /* 0x0000001411147290 */ /* 0x000fe2000fffe03f */
[----:B------:R-:W-:Y:S01]  /*206e0*/  IMAD.U32 R4, RZ, RZ, UR22 ;  /* 0x00000016ff047e24 */ /* 0x000fe2000f8e00ff */
[----:B------:R-:W-:Y:S01]  /*206f0*/  UIADD3 UR9, UR11, UR13, URZ ;  /* 0x0000000d0b097290 */ /* 0x000fe2000fffe03f */
[----:B------:R-:W-:Y:S01]  /*20700*/  IMAD.U32 R5, RZ, RZ, UR23 ;  /* 0x00000017ff057e24 */ /* 0x000fe2000f8e00ff */
[----:B------:R-:W-:Y:S01]  /*20710*/  USHF.R.S32.HI UR14, URZ, 0x1f, UR4 ;  /* 0x0000001f3f0e7899 */ /* 0x000fe20008011404 */
[----:B------:R-:W-:Y:S01]  /*20720*/  IMAD.MOV R11, RZ, RZ, -R9 ;  /* 0x000000ffff0b7224 */ /* 0x000fe200078e0a09 */
[----:B------:R-:W-:Y:S01]  /*20730*/  IADD3 R4, P1, P4, R9, UR16, R4 ;  /* 0x0000001009047c10 */ /* 0x000fe2000fc3e004 */
[----:B------:R-:W-:Y:S01]  /*20740*/  IMAD.U32 R10, RZ, RZ, UR10 ;  /* 0x0000000aff0a7e24 */ /* 0x000fe2000f8e00ff */
[----:B------:R-:W-:Y:S01]  /*20750*/  UIADD3.X UR9, UR9, UR20, UR14, UP0, UP2 ;  /* 0x0000001409097290 */ /* 0x000fe200087e440e */
[----:B------:R-:W-:Y:S01]  /*20760*/  IMAD R11, R20, R11, R21 ;  /* 0x0000000b140b7224 */ /* 0x000fe200078e0215 */
[----:B------:R-:W-:Y:S01]  /*20770*/  SHF.R.S32.HI R5, RZ, 0x1f, R9 ;  /* 0x0000001fff057819 */ /* 0x000fe20000011409 */
[----:B------:R-:W-:Y:S01]  /*20780*/  ULDC.64 UR10, c[0x0][UR19+0x210] ;  /* 0x00008400130a7abb */ /* 0x000fe20008000a00 */
[----:B------:R-:W-:Y:S01]  /*20790*/  ULDC.64 UR12, c[0x0][0xca8] ;  /* 0x00032a00000c7ab9 */ /* 0x000fe20000000a00 */
[----:B------:R-:W-:Y:S01]  /*207a0*/  IMAD R9, R11, UR11, RZ ;  /* 0x0000000b0b097c24 */ /* 0x000fe2000f8e02ff */
[----:B------:R-:W-:Y:S01]  /*207b0*/  SHF.R.S32.HI R8, RZ, 0x1f, R11 ;  /* 0x0000001fff087819 */ /* 0x000fe2000001140b */
[----:B------:R-:W-:Y:S01]  /*207c0*/  @!UP1 ULDC UR12, c[0x0][0xc50] ;  /* 0x00031400000c9ab9 */ /* 0x000fe20000000800 */
[----:B------:R-:W-:Y:S01]  /*207d0*/  IADD3.X R5, R5, UR9, R10, P1, P4 ;  /* 0x0000000905057c10 */ /* 0x000fe20008fe840a */
[----:B------:R-:W-:-:S02]  /*207e0*/  @!UP1 ULDC UR13, c[0x0][0xc54] ;  /* 0x00031500000d9ab9 */ /* 0x000fc40000000800 */
[----:B------:R-:W-:Y:S02]  /*207f0*/  IMAD R9, R8, UR10, R9 ;  /* 0x0000000a08097c24 */ /* 0x000fe4000f8e0209 */
[----:B------:R-:W-:-:S04]  /*20800*/  IMAD.WIDE.U32 R4, R11, UR10, R4 ;  /* 0x0000000a0b047c25 */ /* 0x000fc8000f8e0004 */
[----:B------:R-:W-:Y:S01]  /*20810*/  IMAD.IADD R5, R5, 0x1, R9 ;  /* 0x0000000105057824 */ /* 0x000fe200078e0209 */
[----:B------:R-:W-:Y:S01]  /*20820*/  LEA R10, P1, R4, UR12, 0x2 ;  /* 0x0000000c040a7c11 */ /* 0x000fe2000f8210ff */
[----:B------:R-:W-:-:S03]  /*20830*/  VIADD R11, R25, 0x8 ;  /* 0x00000008190b7836 */ /* 0x000fc60000000000 */
[----:B------:R-:W-:Y:S01]  /*20840*/  LEA.HI.X R12, R4, UR13, R5, 0x2, P1 ;  /* 0x0000000d040c7c11 */ /* 0x000fe200088f1405 */
[----:B------:R-:W-:Y:S01]  /*20850*/  SHFL.IDX PT, R8, R10, RZ, 0x1c1f ;  /* 0x001c1fff0a087589 */ /* 0x000fe200000e0000 */
[----:B------:R-:W-:-:S03]  /*20860*/  ISETP.GE.OR P0, PT, R11, R6, P0 ;  /* 0x000000060b00720c */ /* 0x000fc60000706670 */
[----:B------:R-:W2:Y:S04]  /*20870*/  SHFL.IDX PT, R9, R12, RZ, 0x1c1f ;  /* 0x001c1fff0c097589 */ /* 0x000ea800000e0000 */
[----:B--2---:R-:W-:Y:S06]  /*20880*/  @!P3 ST.E desc[UR36][R8.64], R13 ;  /* 0x0000000d0800b985 */ /* 0x004fec000c101924 */
[----:B------:R-:W2:Y:S01]  /*20890*/  @!P0 LDL R15, [R1+0x214] ;  /* 0x00021400010f8983 */ /* 0x000ea20000100800 */
[----:B------:R-:W-:-:S02]  /*208a0*/  PLOP3.LUT P1, PT, PT, PT, UP1, 0x80, 0x0 ;  /* 0x000000000000781c */ /* 0x000fc40003f2f018 */
[-C--:B------:R-:W-:Y:S01]  /*208b0*/  ISETP.GE.AND P3, PT, R25, R6.reuse, PT ;  /* 0x000000061900720c */ /* 0x080fe20003f66270 */
[----:B------:R-:W-:Y:S04]  /*208c0*/  SHFL.IDX PT, R4, R10, 0x1, 0x1c1f ;  /* 0x003c1f000a047f89 */ /* 0x000fe800000e0000 */
[----:B------:R-:W2:Y:S04]  /*208d0*/  SHFL.IDX PT, R5, R12, 0x1, 0x1c1f ;  /* 0x003c1f000c057f89 */ /* 0x000ea800000e0000 */
[----:B--2---:R0:W-:Y:S01]  /*208e0*/  @!P0 ST.E desc[UR36][R4.64], R15 ;  /* 0x0000000f04008985 */ /* 0x0041e2000c101924 */
[----:B------:R-:W-:Y:S01]  /*208f0*/  ISETP.GE.AND P0, PT, R11, R6, PT ;  /* 0x000000060b00720c */ /* 0x000fe20003f06270 */
[----:B------:R-:W-:-:S12]  /*20900*/  @P1 BRA `(.L_x_3541) ;  /* 0x0000000c00c81947 */ /* 0x000fd80003800000 */
[----:B0-----:R-:W-:Y:S01]  /*20910*/  IMAD R5, R215, 0x40, R18 ;  /* 0x00000040d7057824 */ /* 0x001fe200078e0212 */
[----:B------:R-:W-:Y:S01]  /*20920*/  ULDC.64 UR12, c[0x0][0xba0] ;  /* 0x0002e800000c7ab9 */ /* 0x000fe20000000a00 */
[----:B------:R-:W0:Y:S02]  /*20930*/  @P2 LDC R21, c[0x0][0xcf0] ;  /* 0x00033c00ff152b82 */ /* 0x000e240000000800 */
[----:B------:R-:W-:-:S03]  /*20940*/  IMAD.WIDE R2, R5, 0x2, R2 ;  /* 0x0000000205027825 */ /* 0x000fc600078e0202 */
[C---:B------:R-:W-:Y:S02]  /*20950*/  IADD3 R13, P4, R2.reuse, 0x1000, RZ ;  /* 0x00001000020d7810 */ /* 0x040fe40007f9e0ff */
[C---:B------:R-:W-:Y:S02]  /*20960*/  IADD3 R25, P3, R2.reuse, 0x2000, RZ ;  /* 0x0000200002197810 */ /* 0x040fe40007f7e0ff */
[----:B------:R-:W-:Y:S02]  /*20970*/  LOP3.LUT R12, R13, 0x380, RZ, 0xc0, !PT ;  /* 0x000003800d0c7812 */ /* 0x000fe400078ec0ff */
[----:B------:R-:W-:Y:S02]  /*20980*/  LOP3.LUT R24, R25, 0x380, RZ, 0xc0, !PT ;  /* 0x0000038019187812 */ /* 0x000fe400078ec0ff */
[----:B------:R-:W-:Y:S02]  /*20990*/  IADD3 R29, P1, R2, 0x3000, RZ ;  /* 0x00003000021d7810 */ /* 0x000fe40007f3e0ff */
[----:B------:R-:W-:-:S02]  /*209a0*/  SHF.R.U64 R12, R12, 0x3, RZ ;  /* 0x000000030c0c7819 */ /* 0x000fc400000012ff */
[----:B------:R-:W-:Y:S02]  /*209b0*/  SHF.R.U64 R24, R24, 0x3, RZ ;  /* 0x0000000318187819 */ /* 0x000fe400000012ff */
[----:B------:R-:W-:Y:S02]  /*209c0*/  LOP3.LUT R28, R29, 0x380, RZ, 0xc0, !PT ;  /* 0x000003801d1c7812 */ /* 0x000fe400078ec0ff */
[----:B------:R-:W-:Y:S01]  /*209d0*/  LOP3.LUT R12, R12, R13, RZ, 0x3c, !PT ;  /* 0x0000000d0c0c7212 */ /* 0x000fe200078e3cff */
[--C-:B------:R-:W-:Y:S01]  /*209e0*/  IMAD.X R13, RZ, RZ, R3.reuse, P4 ;  /* 0x000000ffff0d7224 */ /* 0x100fe200020e0603 */
[----:B------:R-:W-:Y:S01]  /*209f0*/  LOP3.LUT R24, R24, R25, RZ, 0x3c, !PT ;  /* 0x0000001918187212 */ /* 0x000fe200078e3cff */
[----:B------:R-:W-:Y:S01]  /*20a00*/  IMAD.X R25, RZ, RZ, R3, P3 ;  /* 0x000000ffff197224 */ /* 0x000fe200018e0603 */
[C---:B------:R-:W-:Y:S02]  /*20a10*/  IADD3 R33, P0, R2.reuse, 0x4000, RZ ;  /* 0x0000400002217810 */ /* 0x040fe40007f1e0ff */
[C---:B------:R-:W-:Y:S01]  /*20a20*/  IADD3 R37, P6, R2.reuse, 0x5000, RZ ;  /* 0x0000500002257810 */ /* 0x040fe20007fde0ff */
[----:B------:R-:W-:Y:S01]  /*20a30*/  UIMAD UR9, UR14, UR12, URZ ;  /* 0x0000000c0e0972a4 */ /* 0x000fe2000f8e023f */
[C---:B------:R-:W-:Y:S01]  /*20a40*/  IADD3 R41, P5, R2.reuse, 0x6000, RZ ;  /* 0x0000600002297810 */ /* 0x040fe20007fbe0ff */
[----:B------:R-:W-:Y:S01]  /*20a50*/  UIMAD.WIDE.U32 UR10, UR4, UR12, URZ ;  /* 0x0000000c040a72a5 */ /* 0x000fe2000f8e003f */
[C---:B------:R-:W-:Y:S01]  /*20a60*/  IADD3 R45, P4, R2.reuse, 0x7000, RZ ;  /* 0x00007000022d7810 */ /* 0x040fe20007f9e0ff */
[----:B------:R-:W5:Y:S01]  /*20a70*/  LD.E.128 R12, desc[UR36][R12.64] ;  /* 0x000000240c0c7980 */ /* 0x000f62000c101d00 */
[----:B------:R-:W-:-:S02]  /*20a80*/  IADD3 R49, P3, R2, 0x8000, RZ ;  /* 0x0000800002317810 */ /* 0x000fc40007f7e0ff */
[----:B------:R-:W-:Y:S01]  /*20a90*/  SHF.R.U64 R28, R28, 0x3, RZ ;  /* 0x000000031c1c7819 */ /* 0x000fe200000012ff */
[----:B------:R-:W5:Y:S01]  /*20aa0*/  LD.E.128 R24, desc[UR36][R24.64] ;  /* 0x0000002418187980 */ /* 0x000f62000c101d00 */
[----:B------:R-:W-:Y:S02]  /*20ab0*/  LOP3.LUT R32, R33, 0x380, RZ, 0xc0, !PT ;  /* 0x0000038021207812 */ /* 0x000fe400078ec0ff */
[----:B------:R-:W-:Y:S02]  /*20ac0*/  LOP3.LUT R36, R37, 0x380, RZ, 0xc0, !PT ;  /* 0x0000038025247812 */ /* 0x000fe400078ec0ff */
[----:B------:R-:W-:Y:S02]  /*20ad0*/  LOP3.LUT R40, R41, 0x380, RZ, 0xc0, !PT ;  /* 0x0000038029287812 */ /* 0x000fe400078ec0ff */
[----:B------:R-:W-:Y:S02]  /*20ae0*/  LOP3.LUT R44, R45, 0x380, RZ, 0xc0, !PT ;  /* 0x000003802d2c7812 */ /* 0x000fe400078ec0ff */
[----:B------:R-:W-:-:S02]  /*20af0*/  LOP3.LUT R48, R49, 0x380, RZ, 0xc0, !PT ;  /* 0x0000038031307812 */ /* 0x000fc400078ec0ff */
[----:B------:R-:W-:Y:S01]  /*20b00*/  LOP3.LUT R28, R28, R29, RZ, 0x3c, !PT ;  /* 0x0000001d1c1c7212 */ /* 0x000fe200078e3cff */
[----:B------:R-:W-:Y:S01]  /*20b10*/  IMAD.X R29, RZ, RZ, R3, P1 ;  /* 0x000000ffff1d7224 */ /* 0x000fe200008e0603 */
[----:B------:R-:W-:Y:S02]  /*20b20*/  IADD3 R53, P1, R2, 0x9000, RZ ;  /* 0x0000900002357810 */ /* 0x000fe40007f3e0ff */
[----:B------:R-:W-:Y:S02]  /*20b30*/  SHF.R.U64 R32, R32, 0x3, RZ ;  /* 0x0000000320207819 */ /* 0x000fe400000012ff */
[----:B------:R-:W-:Y:S02]  /*20b40*/  SHF.R.U64 R36, R36, 0x3, RZ ;  /* 0x0000000324247819 */ /* 0x000fe400000012ff */
[----:B------:R-:W-:Y:S01]  /*20b50*/  LOP3.LUT R9, R2, 0x380, RZ, 0xc0, !PT ;  /* 0x0000038002097812 */ /* 0x000fe200078ec0ff */
[----:B------:R-:W-:Y:S01]  /*20b60*/  UIMAD UR9, UR4, UR13, UR9 ;  /* 0x0000000d040972a4 */ /* 0x000fe2000f8e0209 */
[----:B------:R-:W-:Y:S01]  /*20b70*/  SHF.R.U64 R40, R40, 0x3, RZ ;  /* 0x0000000328287819 */ /* 0x000fe200000012ff */
[----:B------:R-:W5:Y:S01]  /*20b80*/  LD.E.128 R28, desc[UR36][R28.64] ;  /* 0x000000241c1c7980 */ /* 0x000f62000c101d00 */
[----:B------:R-:W-:Y:S01]  /*20b90*/  SHF.R.U64 R44, R44, 0x3, RZ ;  /* 0x000000032c2c7819 */ /* 0x000fe200000012ff */
[----:B------:R-:W-:Y:S01]  /*20ba0*/  ULDC.64 UR12, c[0x0][0xbe8] ;  /* 0x0002fa00000c7ab9 */ /* 0x000fe20000000a00 */
[----:B------:R-:W-:-:S02]  /*20bb0*/  SHF.R.U64 R48, R48, 0x3, RZ ;  /* 0x0000000330307819 */ /* 0x000fc400000012ff */
        /* <DEDUP_REMOVED lines=13> */
[----:B------:R-:W-:Y:S01]  /*20c90*/  UIADD3 UR11, UR11, UR9, URZ ;  /* 0x000000090b0b7290 */ /* 0x000fe2000fffe03f */
[C---:B------:R-:W-:Y:S01]  /*20ca0*/  IADD3 R61, P6, R2.reuse, 0xb000, RZ ;  /* 0x0000b000023d7810 */ /* 0x040fe20007fde0ff */
[----:B------:R-:W-:Y:S01]  /*20cb0*/  USHF.R.S32.HI UR4, URZ, 0x1f, UR8 ;  /* 0x0000001f3f047899 */ /* 0x000fe20008011408 */
[C---:B------:R-:W-:Y:S01]  /*20cc0*/  IADD3 R65, P5, R2.reuse, 0xc000, RZ ;  /* 0x0000c00002417810 */ /* 0x040fe20007fbe0ff */
[----:B------:R-:W5:Y:S01]  /*20cd0*/  LD.E.128 R32, desc[UR36][R32.64] ;  /* 0x0000002420207980 */ /* 0x000f62000c101d00 */
[C---:B------:R-:W-:Y:S02]  /*20ce0*/  IADD3 R69, P4, R2.reuse, 0xd000, RZ ;  /* 0x0000d00002457810 */ /* 0x040fe40007f9e0ff */
        /* <DEDUP_REMOVED lines=11> */
[----:B------:R-:W-:Y:S01]  /*20da0*/  LOP3.LUT R52, R52, R53, RZ, 0x3c, !PT ;  /* 0x0000003534347212 */ /* 0x000fe200078e3cff */
[----:B------:R-:W-:Y:S01]  /*20db0*/  IMAD.X R53, RZ, RZ, R3, P1 ;  /* 0x000000ffff357224 */ /* 0x000fe200008e0603 */
[----:B------:R-:W-:-:S02]  /*20dc0*/  IADD3 R5, P1, R2, 0xf000, RZ ;  /* 0x0000f00002057810 */ /* 0x000fc40007f3e0ff */
[----:B------:R-:W-:Y:S02]  /*20dd0*/  SHF.R.U64 R56, R56, 0x3, RZ ;  /* 0x0000000338387819 */ /* 0x000fe400000012ff */
[----:B------:R-:W-:Y:S01]  /*20de0*/  SHF.R.U64 R60, R60, 0x3, RZ ;  /* 0x000000033c3c7819 */ /* 0x000fe200000012ff */
[----:B------:R-:W-:Y:S01]  /*20df0*/  IMAD.X R77, RZ, RZ, R3, P1 ;  /* 0x000000ffff4d7224 */ /* 0x000fe200008e0603 */
[----:B------:R-:W-:Y:S01]  /*20e00*/  SHF.R.U64 R64, R64, 0x3, RZ ;  /* 0x0000000340407819 */ /* 0x000fe200000012ff */
[----:B------:R-:W-:Y:S01]  /*20e10*/  UIMAD.WIDE.U32 UR10, UR60, UR12, UR10 ;  /* 0x0000000c3c0a72a5 */ /* 0x000fe2000f8e000a */
[----:B------:R-:W-:Y:S01]  /*20e20*/  SHF.R.U64 R68, R68, 0x3, RZ ;  /* 0x0000000344447819 */ /* 0x000fe200000012ff */
[----:B------:R-:W5:Y:S01]  /*20e30*/  LD.E.128 R52, desc[UR36][R52.64] ;  /* 0x0000002434347980 */ /* 0x000f62000c101d00 */
[----:B------:R-:W-:Y:S02]  /*20e40*/  SHF.R.U64 R72, R72, 0x3, RZ ;  /* 0x0000000348487819 */ /* 0x000fe400000012ff */
[----:B------:R-:W-:-:S02]  /*20e50*/  LOP3.LUT R2, R9, R2, RZ, 0x3c, !PT ;  /* 0x0000000209027212 */ /* 0x000fc400078e3cff */
        /* <DEDUP_REMOVED lines=10> */
[----:B------:R1:W5:Y:S01]  /*20f00*/  LD.E.128 R8, desc[UR36][R2.64] ;  /* 0x0000002402087980 */ /* 0x000362000c101d00 */
[----:B------:R-:W-:Y:S01]  /*20f10*/  LOP3.LUT R4, R5, 0x380, RZ, 0xc0, !PT ;  /* 0x0000038005047812 */ /* 0x000fe200078ec0ff */
[----:B------:R-:W-:-:S02]  /*20f20*/  UIMAD UR11, UR60, UR13, UR11 ;  /* 0x0000000d3c0b72a4 */ /* 0x000fc4000f8e020b */
[----:B------:R-:W5:Y:S01]  /*20f30*/  LD.E.128 R56, desc[UR36][R56.64] ;  /* 0x0000002438387980 */ /* 0x000f62000c101d00 */
[----:B------:R-:W-:Y:S01]  /*20f40*/  SHF.R.U64 R4, R4, 0x3, RZ ;  /* 0x0000000304047819 */ /* 0x000fe200000012ff */
[----:B------:R-:W-:Y:S02]  /*20f50*/  ULDC.64 UR12, c[0x0][0xbf0] ;  /* 0x0002fc00000c7ab9 */ /* 0x000fe40000000a00 */
[----:B------:R-:W5:Y:S01]  /*20f60*/  LD.E.128 R60, desc[UR36][R60.64] ;  /* 0x000000243c3c7980 */ /* 0x000f62000c101d00 */
[----:B-1----:R-:W1:Y:S01]  /*20f70*/  @P2 LDC R3, c[0x0][0xcec] ;  /* 0x00033b00ff032b82 */ /* 0x002e620000000800 */
[----:B------:R-:W-:Y:S01]  /*20f80*/  IMAD R2, R218, 0x20, R215 ;  /* 0x00000020da027824 */ /* 0x000fe200078e02d7 */
[----:B------:R-:W-:Y:S01]  /*20f90*/  LOP3.LUT R76, R4, R5, RZ, 0x3c, !PT ;  /* 0x00000005044c7212 */ /* 0x000fe200078e3cff */
[----:B------:R-:W5:Y:S02]  /*20fa0*/  LD.E.128 R64, desc[UR36][R64.64] ;  /* 0x0000002440407980 */ /* 0x000f64000c101d00 */
[----:B------:R-:W-:Y:S01]  /*20fb0*/  VIADD R80, R2, UR58 ;  /* 0x0000003a02507c36 */ /* 0x000fe20008000000 */
[----:B------:R-:W-:Y:S01]  /*20fc0*/  UIMAD UR4, UR4, UR12, URZ ;  /* 0x0000000c040472a4 */ /* 0x000fe2000f8e023f */
[----:B------:R-:W5:Y:S02]  /*20fd0*/  LD.E.128 R68, desc[UR36][R68.64] ;  /* 0x0000002444447980 */ /* 0x000f64000c101d00 */
[----:B------:R-:W-:Y:S01]  /*20fe0*/  IMAD.MOV.U32 R5, RZ, RZ, R80 ;  /* 0x000000ffff057224 */ /* 0x000fe200078e0050 */
[----:B------:R-:W-:Y:S01]  /*20ff0*/  UIMAD UR4, UR8, UR13, UR4 ;  /* 0x0000000d080472a4 */ /* 0x000fe2000f8e0204 */
[----:B------:R-:W5:Y:S01]  /*21000*/  LD.E.128 R72, desc[UR36][R72.64] ;  /* 0x0000002448487980 */ /* 0x000f62000c101d00 */
[----:B------:R-:W-:-:S03]  /*21010*/  UIMAD.WIDE.U32 UR8, UR8, UR12, UR10 ;  /* 0x0000000c080872a5 */ /* 0x000fc6000f8e000a */
[----:B------:R-:W-:Y:S01]  /*21020*/  ULDC.64 UR10, c[0x0][0xbe0] ;  /* 0x0002f800000a7ab9 */ /* 0x000fe20000000a00 */
[----:B------:R-:W5:Y:S01]  /*21030*/  LD.E.128 R76, desc[UR36][R76.64] ;  /* 0x000000244c4c7980 */ /* 0x000f62000c101d00 */
[----:B-1----:R-:W-:Y:S01]  /*21040*/  @P2 IMAD.HI.U32 R2, R80, R3, RZ ;  /* 0x0000000350022227 */ /* 0x002fe200078e00ff */
[----:B------:R-:W-:Y:S01]  /*21050*/  UIADD3 UR4, UR9, UR4, URZ ;  /* 0x0000000409047290 */ /* 0x000fe2000fffe03f */
[----:B------:R-:W-:Y:S01]  /*21060*/  @!PT LDS RZ, [RZ] ;  /* 0x00000000fffff984 */ /* 0x000fe20000000800 */
[----:B------:R-:W-:Y:S01]  /*21070*/  @!PT LDS RZ, [RZ] ;  /* 0x00000000fffff984 */ /* 0x000fe20000000800 */
[----:B------:R-:W-:Y:S01]  /*21080*/  @!PT LDS RZ, [RZ] ;  /* 0x00000000fffff984 */ /* 0x000fe20000000800 */
[----:B------:R-:W-:Y:S01]  /*21090*/  @!PT LDS RZ, [RZ] ;  /* 0x00000000fffff984 */ /* 0x000fe20000000800 */
[----:B------:R1:W-:Y:S06]  /*210a0*/  MEMBAR.ALL.CTA ;  /* 0x0000000000007992 */ /* 0x0003ec0000008000 */
[----:B-1----:R-:W1:Y:S01]  /*210b0*/  FENCE.VIEW.ASYNC.S ;  /* 0x00000000000073c6 */ /* 0x002e620000000000 */
[----:B0-----:R-:W-:-:S04]  /*210c0*/  @P2 SHF.R.U32.HI R5, RZ, R21, R2 ;  /* 0x00000015ff052219 */ /* 0x001fc80000011602 */
[--C-:B------:R-:W-:Y:S01]  /*210d0*/  SHF.R.S32.HI R4, RZ, 0x1f, R5.reuse ;  /* 0x0000001fff047819 */ /* 0x100fe20000011405 */
[----:B------:R-:W-:Y:S02]  /*210e0*/  IMAD.MOV R21, RZ, RZ, -R5 ;  /* 0x000000ffff157224 */ /* 0x000fe400078e0a05 */
[----:B------:R-:W-:Y:S02]  /*210f0*/  IMAD.U32 R3, RZ, RZ, UR9 ;  /* 0x00000009ff037e24 */ /* 0x000fe4000f8e00ff */
[----:B------:R-:W-:Y:S02]  /*21100*/  IMAD R4, R4, UR10, RZ ;  /* 0x0000000a04047c24 */ /* 0x000fe4000f8e02ff */
[----:B------:R-:W-:Y:S02]  /*21110*/  IMAD R21, R20, R21, R80 ;  /* 0x0000001514157224 */ /* 0x000fe400078e0250 */
[----:B------:R-:W-:Y:S01]  /*21120*/  IMAD.U32 R2, RZ, RZ, UR8 ;  /* 0x00000008ff027e24 */ /* 0x000fe2000f8e00ff */
[----:B------:R-:W-:Y:S01]  /*21130*/  ULDC.64 UR8, c[0x0][0xbd8] ;  /* 0x0002f60000087ab9 */ /* 0x000fe20000000a00 */
[----:B------:R-:W-:-:S02]  /*21140*/  IMAD.U32 R3, RZ, RZ, UR4 ;  /* 0x00000004ff037e24 */ /* 0x000fc4000f8e00ff */
[C---:B------:R-:W-:Y:S01]  /*21150*/  IMAD R81, R5.reuse, UR11, R4 ;  /* 0x0000000b05517c24 */ /* 0x040fe2000f8e0204 */
[----:B------:R-:W-:Y:S01]  /*21160*/  SHF.R.S32.HI R4, RZ, 0x1f, R21 ;  /* 0x0000001fff047819 */ /* 0x000fe20000011415 */
[----:B------:R-:W-:-:S04]  /*21170*/  IMAD.WIDE.U32 R2, R5, UR10, R2 ;  /* 0x0000000a05027c25 */ /* 0x000fc8000f8e0002 */
[----:B------:R-:W-:Y:S02]  /*21180*/  IMAD.IADD R3, R3, 0x1, R81 ;  /* 0x0000000103037824 */ /* 0x000fe400078e0251 */
[----:B------:R-:W-:Y:S02]  /*21190*/  IMAD R4, R4, UR8, RZ ;  /* 0x0000000804047c24 */ /* 0x000fe4000f8e02ff */
[----:B------:R-:W-:Y:S02]  /*211a0*/  VIADD R85, R215, UR58 ;  /* 0x0000003ad7557c36 */ /* 0x000fe40008000000 */
[C---:B------:R-:W-:Y:S02]  /*211b0*/  IMAD R81, R21.reuse, UR9, R4 ;  /* 0x0000000915517c24 */ /* 0x040fe4000f8e0204 */
[----:B------:R-:W-:Y:S01]  /*211c0*/  IMAD.WIDE.U32 R2, R21, UR8, R2 ;  /* 0x0000000815027c25 */ /* 0x000fe2000f8e0002 */
[----:B------:R-:W-:Y:S01]  /*211d0*/  ISETP.GE.AND P2, PT, R85, R6, PT ;  /* 0x000000065500720c */ /* 0x000fe20003f46270 */
[----:B------:R-:W-:-:S02]  /*211e0*/  ULDC.64 UR8, c[0x0][0xb80] ;  /* 0x0002e00000087ab9 */ /* 0x000fc40000000a00 */
[----:B------:R-:W-:Y:S01]  /*211f0*/  VIADD R0, R0, 0x32420 ;  /* 0x0003242000007836 */ /* 0x000fe20000000000 */
[C---:B------:R-:W-:Y:S01]  /*21200*/  LEA R82, P3, R2.reuse, UR8, 0x1 ;  /* 0x0000000802527c11 */ /* 0x040fe2000f8608ff */
[----:B------:R-:W-:Y:S02]  /*21210*/  IMAD.IADD R3, R3, 0x1, R81 ;  /* 0x0000000103037824 */ /* 0x000fe400078e0251 */
[----:B------:R-:W-:Y:S01]  /*21220*/  VIADD R5, R85, 0x20 ;  /* 0x0000002055057836 */ /* 0x000fe20000000000 */
[----:B------:R-:W-:Y:S02]  /*21230*/  PRMT R0, RZ, 0x654, R0 ;  /* 0x00000654ff007816 */ /* 0x000fe40000000000 */
[----:B------:R-:W-:Y:S02]  /*21240*/  LEA.HI.X R83, R2, UR9, R3, 0x1, P3 ;  /* 0x0000000902537c11 */ /* 0x000fe400098f0c03 */
[-C--:B------:R-:W-:Y:S01]  /*21250*/  ISETP.GE.AND P1, PT, R5, R6.reuse, PT ;  /* 0x000000060500720c */ /* 0x080fe20003f26270 */
[----:B------:R-:W-:Y:S01]  /*21260*/  VIADD R5, R85, 0x40 ;  /* 0x0000004055057836 */ /* 0x000fe20000000000 */
[----:B-1----:R0:W-:Y:S01]  /*21270*/  SYNCS.ARRIVE.TRANS64.RED.A1T0 RZ, [R0+URZ], RZ ;  /* 0x000000ff00ff79a7 */ /* 0x0021e2000810043f */
[----:B------:R1:W2:Y:S01]  /*21280*/  SHFL.IDX PT, R80, R82, RZ, 0x181f ;  /* 0x00181fff52507589 */ /* 0x0002a200000e0000 */
[----:B------:R-:W-:Y:S02]  /*21290*/  BSSY B1, `(.L_x_3542) ;  /* 0x0000015000017945 */ /* 0x000fe40003800000 */
[----:B------:R-:W-:Y:S01]  /*212a0*/  ISETP.GE.AND P0, PT, R5, R6, PT ;  /* 0x000000060500720c */ /* 0x000fe20003f06270 */
[----:B0-----:R1:W0:Y:S01]  /*212b0*/  SHFL.IDX PT, R0, R83, RZ, 0x181f ;  /* 0x00181fff53007589 */ /* 0x00122200000e0000 */
[----:B------:R-:W-:Y:S11]  /*212c0*/  @P2 BRA `(.L_x_3543) ;  /* 0x0000000000442947 */ /* 0x000ff60003800000 */
[----:B------:R-:W-:Y:S02]  /*212d0*/  ULDC UR4, c[0x0][0xbc8] ;  /* 0x0002f20000047ab9 */ /* 0x000fe40000000800 */
[----:B------:R-:W-:Y:S02]  /*212e0*/  ISETP.GE.AND P5, PT, R18, UR4, PT ;  /* 0x0000000412007c0c */ /* 0x000fe4000bfa6270 */
[----:B------:R-:W-:Y:S02]  /*212f0*/  ISETP.GE.AND P4, PT, R176, UR4, PT ;  /* 0x00000004b0007c0c */ /* 0x000fe4000bf86270 */
[----:B------:R-:W-:Y:S02]  /*21300*/  ISETP.GE.AND P3, PT, R19, UR4, PT ;  /* 0x0000000413007c0c */ /* 0x000fe4000bf66270 */
[----:B------:R-:W-:-:S07]  /*21310*/  ISETP.GE.AND P2, PT, R177, UR4, PT ;  /* 0x00000004b1007c0c */ /* 0x000fce000bf46270 */
[----:B--2---:R-:W-:-:S04]  /*21320*/  @!P5 LEA R2, P6, R18, R80, 0x1 ;  /* 0x000000501202d211 */ /* 0x004fc800078c08ff */
[----:B0-----:R-:W-:Y:S02]  /*21330*/  @!P5 LEA.HI.X R3, R18, R0, R183, 0x1, P6 ;  /* 0x000000001203d211 */ /* 0x001fe400030f0cb7 */
        /* <DEDUP_REMOVED lines=10> */
.L_x_3543:
[----:B------:R-:W-:Y:S05]  /*213e0*/  BSYNC B1 ;  /* 0x0000000000017941 */ /* 0x000fea0003800000 */
.L_x_3542:
[----:B0-----:R0:W4:Y:S01]  /*213f0*/  SHFL.IDX PT, R0, R83, 0x1, 0x181f ;  /* 0x00381f0053007f89 */ /* 0x00112200000e0000 */
[----:B------:R-:W-:Y:S03]  /*21400*/  BSSY B1, `(.L_x_3544) ;  /* 0x0000014000017945 */ /* 0x000fe60003800000 */
[----:B---3-5:R0:W3:Y:S01]  /*21410*/  SHFL.IDX PT, R10, R82, 0x1, 0x181f ;  /* 0x00381f00520a7f89 */ /* 0x0280e200000e0000 */
[----:B------:R-:W-:Y:S05]  /*21420*/  @P1 BRA `(.L_x_3545) ;  /* 0x0000000000441947 */ /* 0x000fea0003800000 */
[----:B------:R-:W-:Y:S02]  /*21430*/  ULDC UR4, c[0x0][0xbc8] ;  /* 0x0002f20000047ab9 */ /* 0x000fe40000000800 */
[----:B------:R-:W-:Y:S02]  /*21440*/  ISETP.GE.AND P4, PT, R18, UR4, PT ;  /* 0x0000000412007c0c */ /* 0x000fe4000bf86270 */
[----:B------:R-:W-:Y:S02]  /*21450*/  ISETP.GE.AND P3, PT, R176, UR4, PT ;  /* 0x00000004b0007c0c */ /* 0x000fe4000bf66270 */
[----:B------:R-:W-:Y:S02]  /*21460*/  ISETP.GE.AND P2, PT, R19, UR4, PT ;  /* 0x0000000413007c0c */ /* 0x000fe4000bf46270 */
[----:B------:R-:W-:-:S07]  /*21470*/  ISETP.GE.AND P1, PT, R177, UR4, PT ;  /* 0x00000004b1007c0c */ /* 0x000fce000bf26270 */
[-C--:B---3--:R-:W-:Y:S02]  /*21480*/  @!P4 LEA R2, P6, R18, R10.reuse, 0x1 ;  /* 0x0000000a1202c211 */ /* 0x088fe400078c08ff */
[----:B------:R-:W-:Y:S02]  /*21490*/  @!P3 LEA R4, P5, R176, R10, 0x1 ;  /* 0x0000000ab004b211 */ /* 0x000fe400078a08ff */
[----:B----4-:R-:W-:Y:S02]  /*214a0*/  @!P4 LEA.HI.X R3, R18, R0, R183, 0x1, P6 ;  /* 0x000000001203c211 */ /* 0x010fe400030f0cb7 */
        /* <DEDUP_REMOVED lines=9> */
.L_x_3545:
[----:B------:R-:W-:Y:S05]  /*21540*/  BSYNC B1 ;  /* 0x0000000000017941 */ /* 0x000fea0003800000 */
.L_x_3544:
[----:B----4-:R4:W0:Y:S01]  /*21550*/  SHFL.IDX PT, R0, R83, 0x2, 0x181f ;  /* 0x00581f0053007f89 */ /* 0x01082200000e0000 */
[----:B------:R-:W-:Y:S03]  /*21560*/  BSSY B1, `(.L_x_3546) ;  /* 0x0000014000017945 */ /* 0x000fe60003800000 */
[----:B---3--:R4:W3:Y:S01]  /*21570*/  SHFL.IDX PT, R10, R82, 0x2, 0x181f ;  /* 0x00581f00520a7f89 */ /* 0x0088e200000e0000 */
[----:B------:R-:W-:Y:S05]  /*21580*/  @P0 BRA `(.L_x_3547) ;  /* 0x0000000000440947 */ /* 0x000fea0003800000 */
[----:B------:R-:W-:Y:S02]  /*21590*/  ULDC UR4, c[0x0][0xbc8] ;  /* 0x0002f20000047ab9 */ /* 0x000fe40000000800 */
[----:B------:R-:W-:Y:S02]  /*215a0*/  ISETP.GE.AND P3, PT, R18, UR4, PT ;  /* 0x0000000412007c0c */ /* 0x000fe4000bf66270 */
[----:B------:R-:W-:Y:S02]  /*215b0*/  ISETP.GE.AND P2, PT, R176, UR4, PT ;  /* 0x00000004b0007c0c */ /* 0x000fe4000bf46270 */
[----:B------:R-:W-:Y:S02]  /*215c0*/  ISETP.GE.AND P1, PT, R19, UR4, PT ;  /* 0x0000000413007c0c */ /* 0x000fe4000bf26270 */
[----:B------:R-:W-:-:S07]  /*215d0*/  ISETP.GE.AND P0, PT, R177, UR4, PT ;  /* 0x00000004b1007c0c */ /* 0x000fce000bf06270 */
[-C--:B---3--:R-:W-:Y:S02]  /*215e0*/  @!P3 LEA R2, P6, R18, R10.reuse, 0x1 ;  /* 0x0000000a1202b211 */ /* 0x088fe400078c08ff */
[-C--:B------:R-:W-:Y:S02]  /*215f0*/  @!P2 LEA R4, P5, R176, R10.reuse, 0x1 ;  /* 0x0000000ab004a211 */ /* 0x080fe400078a08ff */
[----:B------:R-:W-:Y:S02]  /*21600*/  @!P1 LEA R8, P4, R19, R10, 0x1 ;  /* 0x0000000a13089211 */ /* 0x000fe400078808ff */
[----:B0-----:R-:W-:Y:S02]  /*21610*/  @!P3 LEA.HI.X R3, R18, R0, R183, 0x1, P6 ;  /* 0x000000001203b211 */ /* 0x001fe400030f0cb7 */
        /* <DEDUP_REMOVED lines=8> */
.L_x_3547:
[----:B------:R-:W-:Y:S05]  /*216a0*/  BSYNC B1 ;  /* 0x0000000000017941 */ /* 0x000fea0003800000 */
.L_x_3546:
[----:B0-----:R-:W-:Y:S01]  /*216b0*/  VIADD R3, R85, 0x60 ;  /* 0x0000006055037836 */ /* 0x001fe20000000000 */
[----:B-1--4-:R-:W0:Y:S04]  /*216c0*/  SHFL.IDX PT, R83, R83, 0x3, 0x181f ;  /* 0x00781f0053537f89 */ /* 0x012e2800000e0000 */
[----:B------:R-:W-:Y:S01]  /*216d0*/  ISETP.GE.AND P0, PT, R3, R6, PT ;  /* 0x000000060300720c */ /* 0x000fe20003f06270 */
[----:B------:R-:W1:-:S12]  /*216e0*/  SHFL.IDX PT, R82, R82, 0x3, 0x181f ;  /* 0x00781f0052527f89 */ /* 0x000e5800000e0000 */
[----:B------:R-:W-:Y:S05]  /*216f0*/  @P0 BRA `(.L_x_3548) ;  /* 0x0000002800400947 */ /* 0x000fea0003800000 */
[----:B------:R-:W-:Y:S02]  /*21700*/  ULDC UR4, c[0x0][0xbc8] ;  /* 0x0002f20000047ab9 */ /* 0x000fe40000000800 */
[----:B------:R-:W-:Y:S02]  /*21710*/  ISETP.GE.AND P3, PT, R18, UR4, PT ;  /* 0x0000000412007c0c */ /* 0x000fe4000bf66270 */
[----:B------:R-:W-:Y:S02]  /*21720*/  ISETP.GE.AND P4, PT, R176, UR4, PT ;  /* 0x00000004b0007c0c */ /* 0x000fe4000bf86270 */
[----:B------:R-:W-:-:S09]  /*21730*/  ISETP.GE.AND P5, PT, R19, UR4, PT ;  /* 0x0000000413007c0c */ /* 0x000fd2000bfa6270 */
[-C--:B-1----:R-:W-:Y:S02]  /*21740*/  @!P3 LEA R2, P0, R18, R82.reuse, 0x1 ;  /* 0x000000521202b211 */ /* 0x082fe400078008ff */
[-C--:B------:R-:W-:Y:S02]  /*21750*/  @!P4 LEA R4, P1, R176, R82.reuse, 0x1 ;  /* 0x00000052b004c211 */ /* 0x080fe400078208ff */
[C---:B------:R-:W-:Y:S02]  /*21760*/  @!P5 LEA R8, P2, R19.reuse, R82, 0x1 ;  /* 0x000000521308d211 */ /* 0x040fe400078408ff */
[-C--:B0-----:R-:W-:Y:S02]  /*21770*/  @!P3 LEA.HI.X R3, R18, R83.reuse, R183, 0x1, P0 ;  /* 0x000000531203b211 */ /* 0x081fe400000f0cb7 */
[-C--:B------:R-:W-:Y:S02]  /*21780*/  @!P4 LEA.HI.X R5, R176, R83.reuse, R182, 0x1, P1 ;  /* 0x00000053b005c211 */ /* 0x080fe400008f0cb6 */
[----:B------:R-:W-:Y:S01]  /*21790*/  @!P5 LEA.HI.X R9, R19, R83, R181, 0x1, P2 ;  /* 0x000000531309d211 */ /* 0x000fe200010f0cb5 */
        /* <DEDUP_REMOVED lines=9> */
.L_x_3541:
[----:B------:R1:W5:Y:S01]  /*21830*/  LDL R50, [R1+0x4ac] ;  /* 0x0004ac0001327983 */ /* 0x0003620000100800 */
[----:B------:R-:W-:Y:S01]  /*21840*/  ULDC.64 UR12, c[0x0][0xc08] ;  /* 0x00030200000c7ab9 */ /* 0x000fe20000000a00 */
[----:B------:R-:W2:Y:S02]  /*21850*/  @P2 LDC R2, c[0x0][0xcec] ;  /* 0x00033b00ff022b82 */ /* 0x000ea40000000800 */
[----:B------:R1:W5:Y:S04]  /*21860*/  LDL R49, [R1+0x4a8] ;  /* 0x0004a80001317983 */ /* 0x0003680000100800 */
        /* <DEDUP_REMOVED lines=24> */
[----:B------:R1:W5:Y:S01]  /*219f0*/  LDL R24, [R1+0x444] ;  /* 0x0004440001187983 */ /* 0x0003620000100800 */
[----:B------:R-:W-:Y:S01]  /*21a00*/  UIMAD UR9, UR14, UR12, URZ ;  /* 0x0000000c0e0972a4 */ /* 0x000fe2000f8e023f */
[----:B------:R-:W3:Y:S01]  /*21a10*/  @P2 LDC R3, c[0x0][0xcf0] ;  /* 0x00033c00ff032b82 */ /* 0x000ee20000000800 */
[----:B------:R-:W-:Y:S01]  /*21a20*/  UIMAD.WIDE.U32 UR10, UR4, UR12, URZ ;  /* 0x0000000c040a72a5 */ /* 0x000fe2000f8e003f */
[----:B--2---:R-:W-:Y:S01]  /*21a30*/  @P2 IMAD.HI.U32 R2, R21, R2, RZ ;  /* 0x0000000215022227 */ /* 0x004fe200078e00ff */
[----:B------:R-:W-:Y:S01]  /*21a40*/  UIMAD UR9, UR4, UR13, UR9 ;  /* 0x0000000d040972a4 */ /* 0x000fe2000f8e0209 */
[----:B------:R-:W-:Y:S01]  /*21a50*/  BSSY B1, `(.L_x_3549) ;  /* 0x00000ca000017945 */ /* 0x000fe20003800000 */
[----:B------:R-:W-:Y:S01]  /*21a60*/  USHF.R.S32.HI UR4, URZ, 0x1f, UR8 ;  /* 0x0000001f3f047899 */ /* 0x000fe20008011408 */
[----:B0-----:R-:W-:Y:S01]  /*21a70*/  IMAD.MOV.U32 R5, RZ, RZ, R21 ;  /* 0x000000ffff057224 */ /* 0x001fe200078e0015 */
[----:B------:R-:W-:Y:S01]  /*21a80*/  UIADD3 UR11, UR11, UR9, URZ ;  /* 0x000000090b0b7290 */ /* 0x000fe2000fffe03f */
[----:B------:R-:W-:-:S03]  /*21a90*/  ULDC.64 UR12, c[0x0][0xc38] ;  /* 0x00030e00000c7ab9 */ /* 0x000fc60000000a00 */
[----:B------:R-:W-:-:S04]  /*21aa0*/  UIMAD.WIDE.U32 UR10, UR60, UR12, UR10 ;  /* 0x0000000c3c0a72a5 */ /* 0x000fc8000f8e000a */
[----:B------:R-:W-:-:S03]  /*21ab0*/  UIMAD UR11, UR60, UR13, UR11 ;  /* 0x0000000d3c0b72a4 */ /* 0x000fc6000f8e020b */
[----:B------:R-:W-:Y:S02]  /*21ac0*/  ULDC.64 UR12, c[0x0][0xc40] ;  /* 0x00031000000c7ab9 */ /* 0x000fe40000000a00 */
[----:B------:R-:W-:-:S04]  /*21ad0*/  UIMAD UR4, UR4, UR12, URZ ;  /* 0x0000000c040472a4 */ /* 0x000fc8000f8e023f */
[----:B------:R-:W-:Y:S01]  /*21ae0*/  UIMAD UR4, UR8, UR13, UR4 ;  /* 0x0000000d080472a4 */ /* 0x000fe2000f8e0204 */
[----:B---3--:R-:W-:Y:S01]  /*21af0*/  @P2 SHF.R.U32.HI R5, RZ, R3, R2 ;  /* 0x00000003ff052219 */ /* 0x008fe20000011602 */
[----:B------:R-:W-:-:S03]  /*21b00*/  UIMAD.WIDE.U32 UR8, UR8, UR12, UR10 ;  /* 0x0000000c080872a5 */ /* 0x000fc6000f8e000a */
[----:B------:R-:W-:Y:S01]  /*21b10*/  ULDC.64 UR10, c[0x0][0xc48] ;  /* 0x00031200000a7ab9 */ /* 0x000fe20000000a00 */
[----:B------:R-:W-:Y:S01]  /*21b20*/  UIADD3 UR9, UR9, UR4, URZ ;  /* 0x0000000409097290 */ /* 0x000fe2000fffe03f */
[--C-:B------:R-:W-:Y:S01]  /*21b30*/  SHF.R.S32.HI R2, RZ, 0x1f, R5.reuse ;  /* 0x0000001fff027819 */ /* 0x100fe20000011405 */
[----:B------:R-:W-:Y:S02]  /*21b40*/  IMAD.MOV R9, RZ, RZ, -R5 ;  /* 0x000000ffff097224 */ /* 0x000fe400078e0a05 */
[----:B------:R-:W-:Y:S02]  /*21b50*/  UIMAD.WIDE.U32 UR8, UR61, UR10, UR8 ;  /* 0x0000000a3d0872a5 */ /* 0x000fe4000f8e0008 */
[----:B------:R-:W-:Y:S02]  /*21b60*/  IMAD R9, R20, R9, R21 ;  /* 0x0000000914097224 */ /* 0x000fe400078e0215 */
[----:B------:R-:W-:Y:S02]  /*21b70*/  UIMAD UR61, UR61, UR11, UR9 ;  /* 0x0000000b3d3d72a4 */ /* 0x000fe4000f8e0209 */
[----:B------:R-:W-:Y:S01]  /*21b80*/  IMAD.U32 R3, RZ, RZ, UR9 ;  /* 0x00000009ff037e24 */ /* 0x000fe2000f8e00ff */
[----:B------:R-:W-:-:S02]  /*21b90*/  ULDC.64 UR10, c[0x0][0xc30] ;  /* 0x00030c00000a7ab9 */ /* 0x000fc40000000a00 */
[----:B------:R-:W-:Y:S02]  /*21ba0*/  IMAD R4, R2, UR10, RZ ;  /* 0x0000000a02047c24 */ /* 0x000fe4000f8e02ff */
[----:B------:R-:W-:Y:S01]  /*21bb0*/  IMAD.U32 R2, RZ, RZ, UR8 ;  /* 0x00000008ff027e24 */ /* 0x000fe2000f8e00ff */
[----:B------:R-:W-:Y:S01]  /*21bc0*/  ULDC.64 UR8, c[0x0][0xc28] ;  /* 0x00030a0000087ab9 */ /* 0x000fe20000000a00 */
[----:B------:R-:W-:Y:S02]  /*21bd0*/  IMAD.U32 R3, RZ, RZ, UR61 ;  /* 0x0000003dff037e24 */ /* 0x000fe4000f8e00ff */
[C---:B------:R-:W-:Y:S01]  /*21be0*/  IMAD R11, R5.reuse, UR11, R4 ;  /* 0x0000000b050b7c24 */ /* 0x040fe2000f8e0204 */
[----:B------:R-:W-:Y:S01]  /*21bf0*/  SHF.R.S32.HI R4, RZ, 0x1f, R9 ;  /* 0x0000001fff047819 */ /* 0x000fe20000011409 */
[----:B------:R-:W-:-:S04]  /*21c00*/  IMAD.WIDE.U32 R2, R5, UR10, R2 ;  /* 0x0000000a05027c25 */ /* 0x000fc8000f8e0002 */
[----:B------:R-:W-:Y:S02]  /*21c10*/  IMAD R4, R4, UR8, RZ ;  /* 0x0000000804047c24 */ /* 0x000fe4000f8e02ff */
[----:B------:R-:W-:Y:S02]  /*21c20*/  IMAD.IADD R3, R3, 0x1, R11 ;  /* 0x0000000103037824 */ /* 0x000fe400078e020b */
[C---:B------:R-:W-:Y:S02]  /*21c30*/  IMAD R5, R9.reuse, UR9, R4 ;  /* 0x0000000909057c24 */ /* 0x040fe4000f8e0204 */
[----:B------:R-:W-:Y:S01]  /*21c40*/  IMAD.WIDE.U32 R2, R9, UR8, R2 ;  /* 0x0000000809027c25 */ /* 0x000fe2000f8e0002 */
[----:B------:R-:W-:-:S03]  /*21c50*/  ULDC.64 UR8, c[0x0][0xc00] ;  /* 0x0003000000087ab9 */ /* 0x000fc60000000a00 */
[----:B------:R-:W-:Y:S01]  /*21c60*/  VIADD R4, R0, 0x32420 ;  /* 0x0003242000047836 */ /* 0x000fe20000000000 */
[----:B------:R-:W-:Y:S01]  /*21c70*/  LEA R0, P1, R2, UR8, 0x2 ;  /* 0x0000000802007c11 */ /* 0x000fe2000f8210ff */
[----:B------:R-:W-:-:S03]  /*21c80*/  IMAD.IADD R3, R3, 0x1, R5 ;  /* 0x0000000103037824 */ /* 0x000fc600078e0205 */
[----:B------:R-:W-:Y:S01]  /*21c90*/  PRMT R4, RZ, 0x654, R4 ;  /* 0x00000654ff047816 */ /* 0x000fe20000000004 */
[----:B------:R1:W0:Y:S01]  /*21ca0*/  SHFL.IDX PT, R10, R0, RZ, 0x1c1f ;  /* 0x001c1fff000a7589 */ /* 0x00022200000e0000 */
[----:B------:R-:W-:Y:S02]  /*21cb0*/  LEA.HI.X R6, R2, UR9, R3, 0x2, P1 ;  /* 0x0000000902067c11 */ /* 0x000fe400088f1403 */
[----:B------:R1:W-:Y:S03]  /*21cc0*/  SYNCS.ARRIVE.TRANS64.RED.A1T0 RZ, [R4+URZ], RZ ;  /* 0x000000ff04ff79a7 */ /* 0x0003e6000810043f */
[----:B------:R1:W2:Y:S01]  /*21cd0*/  SHFL.IDX PT, R11, R6, RZ, 0x1c1f ;  /* 0x001c1fff060b7589 */ /* 0x0002a200000e0000 */
[----:B------:R-:W-:Y:S05]  /*21ce0*/  @P3 BRA `(.L_x_3550) ;  /* 0x0000000800803947 */ /* 0x000fea0003800000 */
[----:B------:R-:W-:Y:S02]  /*21cf0*/  ULDC UR4, c[0x0][0xbc8] ;  /* 0x0002f20000047ab9 */ /* 0x000fe40000000800 */
[----:B------:R-:W-:-:S13]  /*21d00*/  ISETP.GE.AND P1, PT, R179, UR4, PT ;  /* 0x00000004b3007c0c */ /* 0x000fda000bf26270 */
[----:B------:R-:W3:Y:S01]  /*21d10*/  @!P1 LDL.64 R20, [R1+0x240] ;  /* 0x0002400001149983 */ /* 0x000ee20000100a00 */
[----:B------:R-:W-:Y:S01]  /*21d20*/  ISETP.GE.AND P2, PT, R212, UR4, PT ;  /* 0x00000004d4007c0c */ /* 0x000fe2000bf46270 */
[----:B0-2---:R-:W-:-:S05]  /*21d30*/  @!P1 IMAD.WIDE R2, R179, 0x4, R10 ;  /* 0x00000004b3029825 */ /* 0x005fca00078e020a */
[----:B---3--:R0:W-:Y:S07]  /*21d40*/  @!P1 ST.E.64 desc[UR36][R2.64], R20 ;  /* 0x0000001402009985 */ /* 0x0081ee000c101b24 */
[----:B-1----:R-:W2:Y:S01]  /*21d50*/  @!P2 LDL.64 R4, [R1+0x250] ;  /* 0x000250000104a983 */ /* 0x002ea20000100a00 */
[----:B------:R-:W-:Y:S02]  /*21d60*/  ISETP.GE.AND P1, PT, R211, UR4, PT ;  /* 0x00000004d3007c0c */ /* 0x000fe4000bf26270 */
[----:B------:R-:W-:-:S04]  /*21d70*/  @!P2 LEA R12, P3, R212, R10, 0x2 ;  /* 0x0000000ad40ca211 */ /* 0x000fc800078610ff */
[----:B-----5:R-:W-:-:S05]  /*21d80*/  @!P2 LEA.HI.X R13, R212, R11, R50, 0x2, P3 ;  /* 0x0000000bd40da211 */ /* 0x020fca00018f1432 */
[----:B--2---:R1:W-:Y:S04]  /*21d90*/  @!P2 ST.E.64 desc[UR36][R12.64], R4 ;  /* 0x000000040c00a985 */ /* 0x0043e8000c101b24 */
[----:B------:R-:W2:Y:S01]  /*21da0*/  @!P1 LDL.64 R8, [R1+0x260] ;  /* 0x0002600001089983 */ /* 0x000ea20000100a00 */
[----:B------:R-:W-:Y:S02]  /*21db0*/  ISETP.GE.AND P2, PT, R210, UR4, PT ;  /* 0x00000004d2007c0c */ /* 0x000fe4000bf46270 */
[----:B------:R-:W-:-:S04]  /*21dc0*/  @!P1 LEA R14, P3, R211, R10, 0x2 ;  /* 0x0000000ad30e9211 */ /* 0x000fc800078610ff */
[----:B------:R-:W-:-:S05]  /*21dd0*/  @!P1 LEA.HI.X R15, R211, R11, R49, 0x2, P3 ;  /* 0x0000000bd30f9211 */ /* 0x000fca00018f1431 */
[----:B--2---:R2:W-:Y:S04]  /*21de0*/  @!P1 ST.E.64 desc[UR36][R14.64], R8 ;  /* 0x000000080e009985 */ /* 0x0045e8000c101b24 */
[----:B0-----:R-:W3:Y:S01]  /*21df0*/  @!P2 LDL.64 R2, [R1+0x270] ;  /* 0x000270000102a983 */ /* 0x001ee20000100a00 */
[----:B------:R-:W-:Y:S02]  /*21e00*/  ISETP.GE.AND P1, PT, R209, UR4, PT ;  /* 0x00000004d1007c0c */ /* 0x000fe4000bf26270 */
[----:B------:R-:W-:-:S04]  /*21e10*/  @!P2 LEA R20, P3, R210, R10, 0x2 ;  /* 0x0000000ad214a211 */ /* 0x000fc800078610ff */
[----:B------:R-:W-:-:S05]  /*21e20*/  @!P2 LEA.HI.X R21, R210, R11, R48, 0x2, P3 ;  /* 0x0000000bd215a211 */ /* 0x000fca00018f1430 */
[----:B---3--:R0:W-:Y:S04]  /*21e30*/  @!P2 ST.E.64 desc[UR36][R20.64], R2 ;  /* 0x000000021400a985 */ /* 0x0081e8000c101b24 */
[----:B-1----:R-:W3:Y:S01]  /*21e40*/  @!P1 LDL.64 R4, [R1+0x280] ;  /* 0x0002800001049983 */ /* 0x002ee20000100a00 */
[----:B------:R-:W-:Y:S02]  /*21e50*/  ISETP.GE.AND P2, PT, R208, UR4, PT ;  /* 0x00000004d0007c0c */ /* 0x000fe4000bf46270 */
[----:B------:R-:W-:-:S04]  /*21e60*/  @!P1 LEA R12, P3, R209, R10, 0x2 ;  /* 0x0000000ad10c9211 */ /* 0x000fc800078610ff */
[----:B------:R-:W-:-:S05]  /*21e70*/  @!P1 LEA.HI.X R13, R209, R11, R47, 0x2, P3 ;  /* 0x0000000bd10d9211 */ /* 0x000fca00018f142f */
[----:B---3--:R1:W-:Y:S04]  /*21e80*/  @!P1 ST.E.64 desc[UR36][R12.64], R4 ;  /* 0x000000040c009985 */ /* 0x0083e8000c101b24 */
[----:B--2---:R-:W2:Y:S01]  /*21e90*/  @!P2 LDL.64 R8, [R1+0x290] ;  /* 0x000290000108a983 */ /* 0x004ea20000100a00 */
        /* <DEDUP_REMOVED lines=124> */
[----:B0-----:R-:W2:Y:S01]  /*22660*/  @!P1 LDL.64 R2, [R1+0x420] ;  /* 0x0004200001029983 */ /* 0x001ea20000100a00 */
[----:B------:R-:W-:Y:S02]  /*22670*/  ISETP.GE.AND P2, PT, R213, UR4, PT ;  /* 0x00000004d5007c0c */ /* 0x000fe4000bf46270 */
[----:B------:R-:W-:-:S04]  /*22680*/  @!P1 LEA R20, P3, R214, R10, 0x2 ;  /* 0x0000000ad6149211 */ /* 0x000fc800078610ff */
[----:B------:R-:W-:-:S05]  /*22690*/  @!P1 LEA.HI.X R21, R214, R11, R227, 0x2, P3 ;  /* 0x0000000bd6159211 */ /* 0x000fca00018f14e3 */
[----:B--2---:R3:W-:Y:S04]  /*226a0*/  @!P1 ST.E.64 desc[UR36][R20.64], R2 ;  /* 0x0000000214009985 */ /* 0x0047e8000c101b24 */
[----:B-1----:R-:W2:Y:S01]  /*226b0*/  @!P2 LDL.64 R4, [R1+0x430] ;  /* 0x000430000104a983 */ /* 0x002ea20000100a00 */
[----:B------:R-:W-:-:S04]  /*226c0*/  @!P2 LEA R10, P1, R213, R10, 0x2 ;  /* 0x0000000ad50aa211 */ /* 0x000fc800078210ff */
[----:B------:R-:W-:-:S05]  /*226d0*/  @!P2 LEA.HI.X R11, R213, R11, R219, 0x2, P1 ;  /* 0x0000000bd50ba211 */ /* 0x000fca00008f14db */
[----:B--2---:R3:W-:Y:S04]  /*226e0*/  @!P2 ST.E.64 desc[UR36][R10.64], R4 ;  /* 0x000000040a00a985 */ /* 0x0047e8000c101b24 */
.L_x_3550:
[----:B------:R-:W-:Y:S05]  /*226f0*/  BSYNC B1 ;  /* 0x0000000000017941 */ /* 0x000fea0003800000 */
.L_x_3549:
[----:B--23--:R4:W2:Y:S04]  /*22700*/  SHFL.IDX PT, R11, R6, 0x1, 0x1c1f ;  /* 0x003c1f00060b7f89 */ /* 0x00c8a800000e0000 */
[----:B0-----:R4:W0:Y:S01]  /*22710*/  SHFL.IDX PT, R10, R0, 0x1, 0x1c1f ;  /* 0x003c1f00000a7f89 */ /* 0x00182200000e0000 */
[----:B------:R-:W-:Y:S05]  /*22720*/  @P0 BRA `(.L_x_3548) ;  /* 0x0000001800340947 */ /* 0x000fea0003800000 */
[----:B-1--4-:R-:W1:Y:S02]  /*22730*/  LDC R0, c[0x0][0xbc8] ;  /* 0x0002f200ff007b82 */ /* 0x012e640000000800 */
[----:B-1----:R-:W-:-:S13]  /*22740*/  ISETP.GE.AND P0, PT, R179, R0, PT ;  /* 0x00000000b300720c */ /* 0x002fda0003f06270 */
[----:B------:R-:W3:Y:S01]  /*22750*/  @!P0 LDL.64 R20, [R1+0x248] ;  /* 0x0002480001148983 */ /* 0x000ee20000100a00 */
[-C--:B------:R-:W-:Y:S01]  /*22760*/  ISETP.GE.AND P1, PT, R212, R0.reuse, PT ;  /* 0x00000000d400720c */ /* 0x080fe20003f26270 */
[----:B0-2---:R-:W-:Y:S01]  /*22770*/  @!P0 IMAD.WIDE R2, R179, 0x4, R10 ;  /* 0x00000004b3028825 */ /* 0x005fe200078e020a */
[----:B------:R-:W-:-:S04]  /*22780*/  ISETP.GE.AND P2, PT, R211, R0, PT ;  /* 0x00000000d300720c */ /* 0x000fc80003f46270 */
[----:B---3--:R0:W-:Y:S07]  /*22790*/  @!P0 ST.E.64 desc[UR36][R2.64], R20 ;  /* 0x0000001402008985 */ /* 0x0081ee000c101b24 */
[----:B------:R-:W2:Y:S01]  /*227a0*/  @!P1 LDL.64 R4, [R1+0x258] ;  /* 0x0002580001049983 */ /* 0x000ea20000100a00 */
[----:B------:R-:W-:-:S04]  /*227b0*/  @!P1 LEA R12, P0, R212, R10, 0x2 ;  /* 0x0000000ad40c9211 */ /* 0x000fc800078010ff */
[----:B-----5:R-:W-:Y:S02]  /*227c0*/  @!P1 LEA.HI.X R13, R212, R11, R50, 0x2, P0 ;  /* 0x0000000bd40d9211 */ /* 0x020fe400000f1432 */
[----:B------:R-:W-:-:S03]  /*227d0*/  @!P2 LEA R14, P0, R211, R10, 0x2 ;  /* 0x0000000ad30ea211 */ /* 0x000fc600078010ff */
[----:B--2---:R1:W-:Y:S04]  /*227e0*/  @!P1 ST.E.64 desc[UR36][R12.64], R4 ;  /* 0x000000040c009985 */ /* 0x0043e8000c101b24 */
[----:B------:R-:W2:Y:S01]  /*227f0*/  @!P2 LDL.64 R8, [R1+0x268] ;  /* 0x000268000108a983 */ /* 0x000ea20000100a00 */
[----:B------:R-:W-:Y:S02]  /*22800*/  ISETP.GE.AND P1, PT, R210, R0, PT ;  /* 0x00000000d200720c */ /* 0x000fe40003f26270 */
[----:B------:R-:W-:-:S05]  /*22810*/  @!P2 LEA.HI.X R15, R211, R11, R49, 0x2, P0 ;  /* 0x0000000bd30fa211 */ /* 0x000fca00000f1431 */
[----:B--2---:R2:W-:Y:S06]  /*22820*/  @!P2 ST.E.64 desc[UR36][R14.64], R8 ;  /* 0x000000080e00a985 */ /* 0x0045ec000c101b24 */
[----:B0-----:R-:W3:Y:S01]  /*22830*/  @!P1 LDL.64 R2, [R1+0x278] ;  /* 0x0002780001029983 */ /* 0x001ee20000100a00 */
[----:B------:R-:W-:Y:S02]  /*22840*/  ISETP.GE.AND P2, PT, R209, R0, PT ;  /* 0x00000000d100720c */ /* 0x000fe40003f46270 */
[----:B------:R-:W-:-:S04]  /*22850*/  @!P1 LEA R20, P0, R210, R10, 0x2 ;  /* 0x0000000ad2149211 */ /* 0x000fc800078010ff */
[----:B------:R-:W-:-:S05]  /*22860*/  @!P1 LEA.HI.X R21, R210, R11, R48, 0x2, P0 ;  /* 0x0000000bd2159211 */ /* 0x000fca00000f1430 */
[----:B---3--:R0:W-:Y:S04]  /*22870*/  @!P1 ST.E.64 desc[UR36][R20.64], R2 ;  /* 0x0000000214009985 */ /* 0x0081e8000c101b24 */
[----:B-1----:R-:W3:Y:S01]  /*22880*/  @!P2 LDL.64 R4, [R1+0x288] ;  /* 0x000288000104a983 */ /* 0x002ee20000100a00 */
[----:B------:R-:W-:Y:S02]  /*22890*/  ISETP.GE.AND P1, PT, R208, R0, PT ;  /* 0x00000000d000720c */ /* 0x000fe40003f26270 */
[----:B------:R-:W-:-:S04]  /*228a0*/  @!P2 LEA R12, P0, R209, R10, 0x2 ;  /* 0x0000000ad10ca211 */ /* 0x000fc800078010ff */
[----:B------:R-:W-:-:S05]  /*228b0*/  @!P2 LEA.HI.X R13, R209, R11, R47, 0x2, P0 ;  /* 0x0000000bd10da211 */ /* 0x000fca00000f142f */
[----:B---3--:R1:W-:Y:S04]  /*228c0*/  @!P2 ST.E.64 desc[UR36][R12.64], R4 ;  /* 0x000000040c00a985 */ /* 0x0083e8000c101b24 */
[----:B--2---:R-:W2:Y:S01]  /*228d0*/  @!P1 LDL.64 R8, [R1+0x298] ;  /* 0x0002980001089983 */ /* 0x004ea20000100a00 */
[----:B------:R-:W-:Y:S02]  /*228e0*/  ISETP.GE.AND P2, PT, R207, R0, PT ;  /* 0x00000000cf00720c */ /* 0x000fe40003f46270 */
[----:B------:R-:W-:-:S04]  /*228f0*/  @!P1 LEA R14, P0, R208, R10, 0x2 ;  /* 0x0000000ad00e9211 */ /* 0x000fc800078010ff */
[----:B------:R-:W-:-:S05]  /*22900*/  @!P1 LEA.HI.X R15, R208, R11, R46, 0x2, P0 ;  /* 0x0000000bd00f9211 */ /* 0x000fca00000f142e */
[----:B--2---:R2:W-:Y:S04]  /*22910*/  @!P1 ST.E.64 desc[UR36][R14.64], R8 ;  /* 0x000000080e009985 */ /* 0x0045e8000c101b24 */
        /* <DEDUP_REMOVED lines=113> */
[----:B------:R-:W-:-:S07]  /*23030*/  @!P2 LEA.HI.X R13, R185, R11, R229, 0x2, P0 ;  /* 0x0000000bb90da211 */ /* 0x000fce00000f14e5 */
[C---:B--2---:R-:W-:Y:S01]  /*23040*/  @!P1 LEA R14, P0, R184.reuse, R10, 0x2 ;  /* 0x0000000ab80e9211 */ /* 0x044fe200078010ff */
[----:B---3--:R0:W-:Y:S04]  /*23050*/  @!P2 ST.E.64 desc[UR36][R12.64], R4 ;  /* 0x000000040c00a985 */ /* 0x0081e8000c101b24 */
[----:B------:R-:W2:Y:S01]  /*23060*/  @!P1 LDL.64 R8, [R1+0x418] ;  /* 0x0004180001089983 */ /* 0x000ea20000100a00 */
[----:B------:R-:W-:Y:S01]  /*23070*/  @!P1 LEA.HI.X R15, R184, R11, R228, 0x2, P0 ;  /* 0x0000000bb80f9211 */ /* 0x000fe200000f14e4 */
[----:B------:R-:W-:Y:S01]  /*23080*/  BSSY B1, `(.L_x_3551) ;  /* 0x0000009000017945 */ /* 0x000fe20003800000 */
[----:B------:R-:W-:-:S03]  /*23090*/  ISETP.GE.AND P0, PT, R214, R0, PT ;  /* 0x00000000d600720c */ /* 0x000fc60003f06270 */
[----:B--2---:R0:W-:Y:S01]  /*230a0*/  @!P1 ST.E.64 desc[UR36][R14.64], R8 ;  /* 0x000000080e009985 */ /* 0x0041e2000c101b24 */
[----:B------:R-:W-:-:S09]  /*230b0*/  ISETP.GE.AND P1, PT, R213, R0, PT ;  /* 0x00000000d500720c */ /* 0x000fd20003f26270 */
[----:B------:R-:W-:Y:S05]  /*230c0*/  @P0 BRA `(.L_x_3552) ;  /* 0x0000000000100947 */ /* 0x000fea0003800000 */
[----:B0-----:R-:W2:Y:S01]  /*230d0*/  LDL.64 R4, [R1+0x428] ;  /* 0x0004280001047983 */ /* 0x001ea20000100a00 */
[----:B------:R-:W-:-:S04]  /*230e0*/  LEA R2, P0, R214, R10, 0x2 ;  /* 0x0000000ad6027211 */ /* 0x000fc800078010ff */
[----:B------:R-:W-:-:S05]  /*230f0*/  LEA.HI.X R3, R214, R11, R227, 0x2, P0 ;  /* 0x0000000bd6037211 */ /* 0x000fca00000f14e3 */
[----:B--2---:R1:W-:Y:S04]  /*23100*/  ST.E.64 desc[UR36][R2.64], R4 ;  /* 0x0000000402007985 */ /* 0x0043e8000c101b24 */
.L_x_3552:
[----:B------:R-:W-:Y:S05]  /*23110*/  BSYNC B1 ;  /* 0x0000000000017941 */ /* 0x000fea0003800000 */
.L_x_3551:
[----:B------:R-:W-:Y:S05]  /*23120*/  @P1 BRA `(.L_x_3548) ;  /* 0x0000000c00b41947 */ /* 0x000fea0003800000 */
[----:B01----:R-:W2:Y:S01]  /*23130*/  LDL.64 R4, [R1+0x438] ;  /* 0x0004380001047983 */ /* 0x003ea20000100a00 */
[----:B------:R-:W-:-:S04]  /*23140*/  LEA R2, P0, R213, R10, 0x2 ;  /* 0x0000000ad5027211 */ /* 0x000fc800078010ff */
[----:B------:R-:W-:-:S05]  /*23150*/  LEA.HI.X R3, R213, R11, R219, 0x2, P0 ;  /* 0x0000000bd5037211 */ /* 0x000fca00000f14db */
[----:B--2---:R0:W-:Y:S01]  /*23160*/  ST.E.64 desc[UR36][R2.64], R4 ;  /* 0x0000000402007985 */ /* 0x0041e2000c101b24 */
[----:B------:R-:W-:Y:S05]  /*23170*/  BRA `(.L_x_3548) ;  /* 0x0000000c00a07947 */ /* 0x000fea0003800000 */
.L_x_3539:
[----:B------:R-:W-:Y:S01]  /*23180*/  R2UR UR4, R216 ;  /* 0x00000000d80472ca */ /* 0x000fe200000e0000 */
[----:B------:R-:W-:Y:S02]  /*23190*/  ULDC.64 UR8, c[0x0][0xd00] ;  /* 0x0003400000087ab9 */ /* 0x000fe40000000a00 */
[----:B------:R-:W-:-:S04]  /*231a0*/  UISETP.NE.U32.AND UP0, UPT, UR8, URZ, UPT ;  /* 0x0000003f0800728c */ /* 0x000fc8000bf05070 */
[----:B------:R-:W-:-:S03]  /*231b0*/  UISETP.NE.AND.EX UP0, UPT, UR9, URZ, UPT, UP0 ;  /* 0x0000003f0900728c */ /* 0x000fc6000bf05300 */
[----:B------:R-:W-:-:S03]  /*231c0*/  ULDC.64 UR8, c[0x0][0xd00] ;  /* 0x0003400000087ab9 */ /* 0x000fc60000000a00 */
[----:B------:R-:W-:Y:S01]  /*231d0*/  UIMAD.WIDE UR8, UR4, 0x4, UR8 ;  /* 0x00000004040878a5 */ /* 0x000fe2000f8e0208 */
[----:B------:R-:W-:-:S05]  /*231e0*/  PLOP3.LUT P1, PT, PT, PT, UP0, 0x80, 0x0 ;  /* 0x000000000000781c */ /* 0x000fca0003f2f008 */
[----:B------:R-:W-:Y:S02]  /*231f0*/  IMAD.U32 R2, RZ, RZ, UR8 ;  /* 0x00000008ff027e24 */ /* 0x000fe4000f8e00ff */
[----:B------:R-:W-:Y:S01]  /*23200*/  IMAD.U32 R3, RZ, RZ, UR9 ;  /* 0x00000009ff037e24 */ /* 0x000fe2000f8e00ff */
[----:B------:R-:W-:Y:S02]  /*23210*/  ULDC.64 UR8, c[0x0][0xd08] ;  /* 0x0003420000087ab9 */ /* 0x000fe40000000a00 */
[----:B------:R-:W-:-:S03]  /*23220*/  UISETP.NE.U32.AND UP1, UPT, UR8, URZ, UPT ;  /* 0x0000003f0800728c */ /* 0x000fc6000bf25070 */
[----:B------:R-:W2:Y:S01]  /*23230*/  @P1 LDG.E R6, desc[UR36][R2.64] ;  /* 0x0000002402061981 */ /* 0x000ea2000c1e1900 */
[----:B------:R-:W-:-:S06]  /*23240*/  UISETP.NE.AND.EX UP1, UPT, UR9, URZ, UPT, UP1 ;  /* 0x0000003f0900728c */ /* 0x000fcc000bf25310 */
[----:B------:R-:W-:-:S05]  /*23250*/  PLOP3.LUT P2, PT, PT, PT, UP1, 0x80, 0x0 ;  /* 0x000000000000781c */ /* 0x000fca0003f4f018 */
[----:B------:R-:W-:Y:S02]  /*23260*/  @UP1 ULDC.64 UR8, c[0x0][0xd08] ;  /* 0x0003420000081ab9 */ /* 0x000fe40000000a00 */
[----:B------:R-:W-:-:S03]  /*23270*/  @UP1 UIMAD.WIDE UR8, UR4, 0x4, UR8 ;  /* 0x00000004040818a5 */ /* 0x000fc6000f8e0208 */
[----:B------:R-:W-:Y:S02]  /*23280*/  ULDC UR4, c[0x0][0xb88] ;  /* 0x0002e20000047ab9 */ /* 0x000fe40000000800 */
[----:B------:R-:W-:Y:S02]  /*23290*/  IMAD.U32 R0, RZ, RZ, UR4 ;  /* 0x00000004ff007e24 */ /* 0x000fe4000f8e00ff */
[----:B------:R-:W-:Y:S02]  /*232a0*/  IMAD.U32 R4, RZ, RZ, UR8 ;  /* 0x00000008ff047e24 */ /* 0x000fe4000f8e00ff */
[----:B------:R-:W-:-:S05]  /*232b0*/  IMAD.U32 R5, RZ, RZ, UR9 ;  /* 0x00000009ff057e24 */ /* 0x000fca000f8e00ff */
[----:B------:R0:W5:Y:S01]  /*232c0*/  @P2 LDG.E R0, desc[UR36][R4.64] ;  /* 0x0000002404002981 */ /* 0x000162000c1e1900 */
[----:B------:R-:W-:Y:S01]  /*232d0*/  UISETP.NE.AND UP1, UPT, UR59, URZ, UPT ;  /* 0x0000003f3b00728c */ /* 0x000fe2000bf25270 */
[----:B------:R-:W-:Y:S01]  /*232e0*/  ISETP.GT.AND P0, PT, R217, 0x7f, PT ;  /* 0x0000007fd900780c */ /* 0x000fe20003f04270 */
[----:B------:R-:W-:-:S09]  /*232f0*/  UMOV UR4, URZ ;  /* 0x0000003f00047c82 */ /* 0x000fd20008000000 */
[----:B------:R-:W-:Y:S01]  /*23300*/  @!UP1 ULDC UR59, c[0x0][0xbd4] ;  /* 0x0002f500003b9ab9 */ /* 0x000fe20000000800 */
[----:B--2---:R-:W-:Y:S01]  /*23310*/  @P1 R2UR UR4, R6 ;  /* 0x00000000060412ca */ /* 0x004fe200000e0000 */
[----:B0-----:R-:W-:-:S14]  /*23320*/  @P2 BRA `(.L_x_3553) ;  /* 0x0000000000102947 */ /* 0x001fdc0003800000 */
[----:B------:R-:W-:Y:S05]  /*23330*/  @!P1 BRA `(.L_x_3553) ;  /* 0x00000000000c9947 */ /* 0x000fea0003800000 */
[----:B------:R-:W2:Y:S04]  /*23340*/  LDG.E R5, desc[UR36][R2.64] ;  /* 0x0000002402057981 */ /* 0x000ea8000c1e1900 */
[----:B-----5:R-:W2:Y:S02]  /*23350*/  LDG.E R0, desc[UR36][R2.64+0x4] ;  /* 0x0000042402007981 */ /* 0x020ea4000c1e1900 */
[----:B--2---:R-:W-:-:S07]  /*23360*/  IMAD.IADD R0, R0, 0x1, -R5 ;  /* 0x0000000100007824 */ /* 0x004fce00078e0a05 */
.L_x_3553:
[----:B------:R-:W-:Y:S01]  /*23370*/  R2UR UR8, R216 ;  /* 0x00000000d80872ca */ /* 0x000fe200000e0000 */
[----:B------:R-:W-:Y:S01]  /*23380*/  USHF.R.S32.HI UR20, URZ, 0x1f, UR4 ;  /* 0x0000001f3f147899 */ /* 0x000fe20008011404 */
[----:B------:R-:W-:Y:S11]  /*23390*/  BSSY B1, `(.L_x_3554) ;  /* 0x000003a000017945 */ /* 0x000ff60003800000 */
[----:B------:R-:W-:-:S02]  /*233a0*/  USHF.R.S32.HI UR21, URZ, 0x1f, UR8 ;  /* 0x0000001f3f157899 */ /* 0x000fc40008011408 */
[----:B------:R-:W-:Y:S02]  /*233b0*/  USEL UR8, UR8, URZ, !UP0 ;  /* 0x0000003f08087287 */ /* 0x000fe4000c000000 */
[----:B------:R-:W-:Y:S01]  /*233c0*/  USEL UR21, UR21, URZ, !UP0 ;  /* 0x0000003f15157287 */ /* 0x000fe2000c000000 */
[----:B------:R-:W-:Y:S11]  /*233d0*/  @P0 BRA `(.L_x_3555) ;  /* 0x0000000000d40947 */ /* 0x000ff60003800000 */
[----:B------:R-:W0:Y:S01]  /*233e0*/  S2R R3, SR_TID.X ;  /* 0x0000000000037919 */ /* 0x000e220000002100 */
[----:B------:R-:W1:Y:S01]  /*233f0*/  LDC R11, c[0x0][0xce8] ;  /* 0x00033a00ff0b7b82 */ /* 0x000e620000000800 */
[----:B------:R-:W-:Y:S02]  /*23400*/  IMAD.U32 R4, RZ, RZ, UR58 ;  /* 0x0000003aff047e24 */ /* 0x000fe4000f8e00ff */
[----:B-1---5:R-:W-:-:S03]  /*23410*/  IMAD R2, R0, R11, RZ ;  /* 0x0000000b00027224 */ /* 0x022fc600078e02ff */
        /* <DEDUP_REMOVED lines=12> */
[----:B------:R-:W-:Y:S01]  /*234e0*/  ULDC.64 UR14, c[0x0][UR18+0x228] ;  /* 0x00008a00120e7abb */ /* 0x000fe20008000a00 */
[----:B------:R-:W-:Y:S01]  /*234f0*/  UIMAD UR13, UR13, UR8, URZ ;  /* 0x000000080d0d72a4 */ /* 0x000fe2000f8e023f */
[----:B------:R-:W1:Y:S01]  /*23500*/  @P0 LDC R9, c[0x0][0xcf0] ;  /* 0x00033c00ff090b82 */ /* 0x000e620000000800 */
[----:B------:R-:W-:Y:S02]  /*23510*/  UIMAD.WIDE.U32 UR16, UR10, UR60, URZ ;  /* 0x0000003c0a1072a5 */ /* 0x000fe4000f8e003f */
        /* <DEDUP_REMOVED lines=10> */
[----:B------:R-:W-:Y:S02]  /*235c0*/  IMAD.U32 R3, RZ, RZ, UR23 ;  /* 0x00000017ff037e24 */ /* 0x000fe4000f8e00ff */
[----:B------:R-:W-:Y:S01]  /*235d0*/  IMAD.U32 R6, RZ, RZ, UR10 ;  /* 0x0000000aff067e24 */ /* 0x000fe2000f8e00ff */
[----:B------:R-:W-:Y:S01]  /*235e0*/  UIADD3.X UR9, UR9, UR19, UR20, UP1, UP2 ;  /* 0x0000001309097290 */ /* 0x000fe20008fe4414 */
[----:B-1----:R-:W-:Y:S01]  /*235f0*/  @P0 SHF.R.U32.HI R5, RZ, R9, R2 ;  /* 0x00000009ff050219 */ /* 0x002fe20000011602 */
[----:B------:R-:W-:Y:S01]  /*23600*/  IMAD.U32 R2, RZ, RZ, UR22 ;  /* 0x00000016ff027e24 */ /* 0x000fe2000f8e00ff */
[----:B------:R-:W-:Y:S01]  /*23610*/  ULDC.64 UR10, c[0x0][UR18+0x210] ;  /* 0x00008400120a7abb */ /* 0x000fe20008000a00 */
[----:B------:R-:W-:Y:S01]  /*23620*/  ULDC.64 UR12, c[0x0][0xca8] ;  /* 0x00032a00000c7ab9 */ /* 0x000fe20000000a00 */
[----:B------:R-:W-:Y:S01]  /*23630*/  @!UP0 ULDC UR12, c[0x0][0xc50] ;  /* 0x00031400000c8ab9 */ /* 0x000fe20000000800 */
[--C-:B------:R-:W-:Y:S01]  /*23640*/  IMAD.MOV R9, RZ, RZ, -R5.reuse ;  /* 0x000000ffff097224 */ /* 0x100fe200078e0a05 */
[----:B------:R-:W-:Y:S01]  /*23650*/  IADD3 R2, P0, P1, R5, UR16, R2 ;  /* 0x0000001005027c10 */ /* 0x000fe2000f91e002 */
[----:B------:R-:W-:Y:S01]  /*23660*/  @!UP0 ULDC UR13, c[0x0][0xc54] ;  /* 0x00031500000d8ab9 */ /* 0x000fe20000000800 */
[----:B------:R-:W-:Y:S01]  /*23670*/  SHF.R.S32.HI R5, RZ, 0x1f, R5 ;  /* 0x0000001fff057819 */ /* 0x000fe20000011405 */
[----:B------:R-:W-:-:S03]  /*23680*/  IMAD R9, R11, R9, R4 ;  /* 0x000000090b097224 */ /* 0x000fc600078e0204 */
[----:B------:R-:W-:Y:S01]  /*23690*/  IADD3.X R3, R5, UR9, R6, P0, P1 ;  /* 0x0000000905037c10 */ /* 0x000fe200087e2406 */
[C---:B------:R-:W-:Y:S01]  /*236a0*/  IMAD R11, R9.reuse, UR11, RZ ;  /* 0x0000000b090b7c24 */ /* 0x040fe2000f8e02ff */
[----:B------:R-:W-:Y:S01]  /*236b0*/  SHF.R.S32.HI R4, RZ, 0x1f, R9 ;  /* 0x0000001fff047819 */ /* 0x000fe20000011409 */
[----:B------:R-:W-:-:S04]  /*236c0*/  IMAD.WIDE.U32 R2, R9, UR10, R2 ;  /* 0x0000000a09027c25 */ /* 0x000fc8000f8e0002 */
[----:B------:R-:W-:Y:S01]  /*236d0*/  IMAD R11, R4, UR10, R11 ;  /* 0x0000000a040b7c24 */ /* 0x000fe2000f8e020b */
[----:B------:R-:W-:-:S03]  /*236e0*/  LEA R4, P0, R2, UR12, 0x2 ;  /* 0x0000000c02047c11 */ /* 0x000fc6000f8010ff */
[----:B------:R-:W-:-:S05]  /*236f0*/  IMAD.IADD R3, R3, 0x1, R11 ;  /* 0x0000000103037824 */ /* 0x000fca00078e020b */
[----:B------:R-:W-:Y:S01]  /*23700*/  LEA.HI.X R5, R2, UR13, R3, 0x2, P0 ;  /* 0x0000000d02057c11 */ /* 0x000fe200080f1403 */
[----:B------:R-:W-:-:S05]  /*23710*/  IMAD.MOV.U32 R3, RZ, RZ, -0x800000 ;  /* 0xff800000ff037424 */ /* 0x000fca00078e00ff */
[----:B------:R0:W-:Y:S02]  /*23720*/  STG.E desc[UR36][R4.64], R3 ;  /* 0x0000000304007986 */ /* 0x0001e4000c101924 */
.L_x_3555:
[----:B------:R-:W-:Y:S05]  /*23730*/  BSYNC B1 ;  /* 0x0000000000017941 */ /* 0x000fea0003800000 */
.L_x_3554:
[----:B------:R-:W-:-:S06]  /*23740*/  UISETP.GT.AND UP0, UPT, UR59, 0x1, UPT ;  /* 0x000000013b00788c */ /* 0x000fcc000bf04270 */
[----:B------:R-:W-:-:S13]  /*23750*/  PLOP3.LUT P0, PT, PT, PT, UP0, 0x80, 0x0 ;  /* 0x000000000000781c */ /* 0x000fda0003f0f008 */
[----:B------:R-:W-:Y:S05]  /*23760*/  @P0 BRA `(.L_x_3548) ;  /* 0x0000000800240947 */ /* 0x000fea0003800000 */
[----:B------:R-:W1:Y:S01]  /*23770*/  LDC R13, c[0x0][0xce8] ;  /* 0x00033a00ff0d7b82 */ /* 0x000e620000000800 */
[----:B------:R-:W-:Y:S01]  /*23780*/  ULDC.64 UR12, c[0x0][0xba0] ;  /* 0x0002e800000c7ab9 */ /* 0x000fe20000000a00 */
[----:B------:R-:W-:Y:S01]  /*23790*/  IMAD R2, R218, 0x20, R215 ;  /* 0x00000020da027824 */ /* 0x000fe200078e02d7 */
[----:B------:R-:W-:Y:S01]  /*237a0*/  UIMAD UR9, UR20, UR12, URZ ;  /* 0x0000000c140972a4 */ /* 0x000fe2000f8e023f */
[----:B------:R-:W-:Y:S01]  /*237b0*/  BSSY B1, `(.L_x_3556) ;  /* 0x0000042000017945 */ /* 0x000fe20003800000 */
[----:B------:R-:W-:Y:S01]  /*237c0*/  UIMAD.WIDE.U32 UR10, UR4, UR12, URZ ;  /* 0x0000000c040a72a5 */ /* 0x000fe2000f8e003f */
[----:B------:R-:W-:Y:S01]  /*237d0*/  VIADD R6, R2, UR58 ;  /* 0x0000003a02067c36 */ /* 0x000fe20008000000 */
[----:B------:R-:W-:-:S03]  /*237e0*/  UIMAD UR9, UR4, UR13, UR9 ;  /* 0x0000000d040972a4 */ /* 0x000fc6000f8e0209 */
[----:B------:R-:W-:Y:S01]  /*237f0*/  ULDC.64 UR12, c[0x0][0xbe8] ;  /* 0x0002fa00000c7ab9 */ /* 0x000fe20000000a00 */
[----:B------:R-:W-:Y:S01]  /*23800*/  UIADD3 UR11, UR11, UR9, URZ ;  /* 0x000000090b0b7290 */ /* 0x000fe2000fffe03f */
[----:B0-----:R-:W-:-:S03]  /*23810*/  IMAD.MOV.U32 R5, RZ, RZ, R6 ;  /* 0x000000ffff057224 */ /* 0x001fc600078e0006 */
[----:B------:R-:W-:-:S04]  /*23820*/  UIMAD.WIDE.U32 UR10, UR60, UR12, UR10 ;  /* 0x0000000c3c0a72a5 */ /* 0x000fc8000f8e000a */
[----:B------:R-:W-:-:S03]  /*23830*/  UIMAD UR11, UR60, UR13, UR11 ;  /* 0x0000000d3c0b72a4 */ /* 0x000fc6000f8e020b */
[----:B------:R-:W-:Y:S01]  /*23840*/  ULDC.64 UR12, c[0x0][0xbf0] ;  /* 0x0002fc00000c7ab9 */ /* 0x000fe20000000a00 */
[----:B-1----:R-:W-:Y:S01]  /*23850*/  ISETP.NE.AND P0, PT, R13, 0x1, PT ;  /* 0x000000010d00780c */ /* 0x002fe20003f05270 */
[----:B------:R-:W-:-:S04]  /*23860*/  UIMAD UR4, UR21, UR12, URZ ;  /* 0x0000000c150472a4 */ /* 0x000fc8000f8e023f */
[----:B------:R-:W-:Y:S02]  /*23870*/  UIMAD UR4, UR8, UR13, UR4 ;  /* 0x0000000d080472a4 */ /* 0x000fe4000f8e0204 */
[----:B------:R-:W-:-:S03]  /*23880*/  UIMAD.WIDE.U32 UR8, UR8, UR12, UR10 ;  /* 0x0000000c080872a5 */ /* 0x000fc6000f8e000a */
[----:B------:R-:W-:Y:S01]  /*23890*/  ULDC.64 UR10, c[0x0][0xbe0] ;  /* 0x0002f800000a7ab9 */ /* 0x000fe20000000a00 */
[----:B------:R-:W-:Y:S02]  /*238a0*/  UIADD3 UR4, UR9, UR4, URZ ;  /* 0x0000000409047290 */ /* 0x000fe4000fffe03f */
[----:B------:R-:W0:Y:S08]  /*238b0*/  @P0 LDC R3, c[0x0][0xcec] ;  /* 0x00033b00ff030b82 */ /* 0x000e300000000800 */
[----:B------:R-:W1:Y:S01]  /*238c0*/  @P0 LDC R9, c[0x0][0xcf0] ;  /* 0x00033c00ff090b82 */ /* 0x000e620000000800 */
[----:B0-----:R-:W-:-:S04]  /*238d0*/  @P0 IMAD.HI.U32 R2, R6, R3, RZ ;  /* 0x0000000306020227 */ /* 0x001fc800078e00ff */
[----:B------:R-:W-:Y:S02]  /*238e0*/  IMAD.U32 R3, RZ, RZ, UR9 ;  /* 0x00000009ff037e24 */ /* 0x000fe4000f8e00ff */
[----:B------:R-:W-:Y:S01]  /*238f0*/  IMAD.U32 R3, RZ, RZ, UR4 ;  /* 0x00000004ff037e24 */ /* 0x000fe2000f8e00ff */
[----:B-1----:R-:W-:-:S04]  /*23900*/  @P0 SHF.R.U32.HI R5, RZ, R9, R2 ;  /* 0x00000009ff050219 */ /* 0x002fc80000011602 */
[--C-:B------:R-:W-:Y:S01]  /*23910*/  SHF.R.S32.HI R2, RZ, 0x1f, R5.reuse ;  /* 0x0000001fff027819 */ /* 0x100fe20000011405 */
[----:B------:R-:W-:-:S04]  /*23920*/  IMAD.MOV R9, RZ, RZ, -R5 ;  /* 0x000000ffff097224 */ /* 0x000fc800078e0a05 */
[----:B------:R-:W-:Y:S02]  /*23930*/  IMAD R4, R2, UR10, RZ ;  /* 0x0000000a02047c24 */ /* 0x000fe4000f8e02ff */
[----:B------:R-:W-:Y:S02]  /*23940*/  IMAD R9, R13, R9, R6 ;  /* 0x000000090d097224 */ /* 0x000fe400078e0206 */
[----:B------:R-:W-:Y:S01]  /*23950*/  IMAD.U32 R2, RZ, RZ, UR8 ;  /* 0x00000008ff027e24 */ /* 0x000fe2000f8e00ff */
[----:B------:R-:W-:Y:S01]  /*23960*/  ULDC.64 UR8, c[0x0][0xbd8] ;  /* 0x0002f60000087ab9 */ /* 0x000fe20000000a00 */
[C---:B------:R-:W-:Y:S01]  /*23970*/  IMAD R11, R5.reuse, UR11, R4 ;  /* 0x0000000b050b7c24 */ /* 0x040fe2000f8e0204 */
[----:B------:R-:W-:Y:S01]  /*23980*/  SHF.R.S32.HI R4, RZ, 0x1f, R9 ;  /* 0x0000001fff047819 */ /* 0x000fe20000011409 */
[----:B------:R-:W-:-:S04]  /*23990*/  IMAD.WIDE.U32 R2, R5, UR10, R2 ;  /* 0x0000000a05027c25 */ /* 0x000fc8000f8e0002 */
[----:B------:R-:W-:Y:S02]  /*239a0*/  IMAD.IADD R3, R3, 0x1, R11 ;  /* 0x0000000103037824 */ /* 0x000fe400078e020b */
[----:B------:R-:W-:Y:S02]  /*239b0*/  IMAD R4, R4, UR8, RZ ;  /* 0x0000000804047c24 */ /* 0x000fe4000f8e02ff */
[----:B------:R-:W-:Y:S02]  /*239c0*/  VIADD R6, R215, UR58 ;  /* 0x0000003ad7067c36 */ /* 0x000fe40008000000 */
[----:B-----5:R-:W-:Y:S02]  /*239d0*/  IMAD R13, R0, R13, RZ ;  /* 0x0000000d000d7224 */ /* 0x020fe400078e02ff */
[C---:B------:R-:W-:Y:S02]  /*239e0*/  IMAD R5, R9.reuse, UR9, R4 ;  /* 0x0000000909057c24 */ /* 0x040fe4000f8e0204 */
[----:B------:R-:W-:Y:S01]  /*239f0*/  IMAD.WIDE.U32 R2, R9, UR8, R2 ;  /* 0x0000000809027c25 */ /* 0x000fe2000f8e0002 */
[----:B------:R-:W-:Y:S01]  /*23a00*/  ISETP.GE.AND P2, PT, R6, R13, PT ;  /* 0x0000000d0600720c */ /* 0x000fe20003f46270 */
[----:B------:R-:W-:-:S02]  /*23a10*/  ULDC.64 UR8, c[0x0][0xb80] ;  /* 0x0002e00000087ab9 */ /* 0x000fc40000000a00 */
[----:B------:R-:W-:Y:S01]  /*23a20*/  VIADD R0, R6, 0x20 ;  /* 0x0000002006007836 */ /* 0x000fe20000000000 */
[----:B------:R-:W-:Y:S01]  /*23a30*/  LEA R4, P3, R2, UR8, 0x1 ;  /* 0x0000000802047c11 */ /* 0x000fe2000f8608ff */
[----:B------:R-:W-:-:S03]  /*23a40*/  IMAD.IADD R3, R3, 0x1, R5 ;  /* 0x0000000103037824 */ /* 0x000fc600078e0205 */
[-C--:B------:R-:W-:Y:S01]  /*23a50*/  ISETP.GE.AND P1, PT, R0, R13.reuse, PT ;  /* 0x0000000d0000720c */ /* 0x080fe20003f26270 */
[----:B------:R-:W-:Y:S01]  /*23a60*/  VIADD R0, R6, 0x40 ;  /* 0x0000004006007836 */ /* 0x000fe20000000000 */
[----:B------:R-:W-:Y:S02]  /*23a70*/  LEA.HI.X R5, R2, UR9, R3, 0x1, P3 ;  /* 0x0000000902057c11 */ /* 0x000fe400098f0c03 */
[----:B------:R0:W1:Y:S02]  /*23a80*/  SHFL.IDX PT, R2, R4, RZ, 0x181f ;  /* 0x00181fff04027589 */ /* 0x00006400000e0000 */
[----:B------:R-:W-:Y:S02]  /*23a90*/  ISETP.GE.AND P0, PT, R0, R13, PT ;  /* 0x0000000d0000720c */ /* 0x000fe40003f06270 */
[----:B------:R0:W2:Y:S01]  /*23aa0*/  SHFL.IDX PT, R0, R5, RZ, 0x181f ;  /* 0x00181fff05007589 */ /* 0x0000a200000e0000 */
[----:B------:R-:W-:Y:S10]  /*23ab0*/  @P2 BRA `(.L_x_3557) ;  /* 0x0000000000442947 */ /* 0x000ff40003800000 */
        /* <DEDUP_REMOVED lines=17> */
.L_x_3557:
[----:B------:R-:W-:Y:S05]  /*23bd0*/  BSYNC B1 ;  /* 0x0000000000017941 */ /* 0x000fea0003800000 */
.L_x_3556:
        /* <DEDUP_REMOVED lines=21> */
.L_x_3559:
[----:B------:R-:W-:Y:S05]  /*23d30*/  BSYNC B1 ;  /* 0x0000000000017941 */ /* 0x000fea0003800000 */
.L_x_3558:
        /* <DEDUP_REMOVED lines=21> */
.L_x_3561:
[----:B------:R-:W-:Y:S05]  /*23e90*/  BSYNC B1 ;  /* 0x0000000000017941 */ /* 0x000fea0003800000 */
.L_x_3560:
[----:B0-----:R-:W-:Y:S01]  /*23ea0*/  VIADD R0, R6, 0x60 ;  /* 0x0000006006007836 */ /* 0x001fe20000000000 */
[----:B--2-4-:R-:W2:Y:S04]  /*23eb0*/  SHFL.IDX PT, R5, R5, 0x3, 0x181f ;  /* 0x00781f0005057f89 */ /* 0x014ea800000e0000 */
[----:B------:R-:W-:Y:S01]  /*23ec0*/  ISETP.GE.AND P0, PT, R0, R13, PT ;  /* 0x0000000d0000720c */ /* 0x000fe20003f06270 */
[----:B-1-3--:R1:W3:-:S12]  /*23ed0*/  SHFL.IDX PT, R2, R4, 0x3, 0x181f ;  /* 0x00781f0004027f89 */ /* 0x00a2d800000e0000 */
[----:B-1----:R-:W-:Y:S05]  /*23ee0*/  @P0 BRA `(.L_x_3548) ;  /* 0x0000000000440947 */ /* 0x002fea0003800000 */
[----:B------:R-:W-:Y:S02]  /*23ef0*/  ULDC UR4, c[0x0][0xbc8] ;  /* 0x0002f20000047ab9 */ /* 0x000fe40000000800 */
[----:B------:R-:W-:Y:S02]  /*23f00*/  ISETP.GE.AND P3, PT, R18, UR4, PT ;  /* 0x0000000412007c0c */ /* 0x000fe4000bf66270 */
[----:B------:R-:W-:Y:S02]  /*23f10*/  ISETP.GE.AND P2, PT, R176, UR4, PT ;  /* 0x00000004b0007c0c */ /* 0x000fe4000bf46270 */
[----:B------:R-:W-:Y:S02]  /*23f20*/  ISETP.GE.AND P1, PT, R19, UR4, PT ;  /* 0x0000000413007c0c */ /* 0x000fe4000bf26270 */
[----:B------:R-:W-:-:S07]  /*23f30*/  ISETP.GE.AND P0, PT, R177, UR4, PT ;  /* 0x00000004b1007c0c */ /* 0x000fce000bf06270 */
[-C--:B---3--:R-:W-:Y:S02]  /*23f40*/  @!P3 LEA R8, P6, R18, R2.reuse, 0x1 ;  /* 0x000000021208b211 */ /* 0x088fe400078c08ff */
[-C--:B------:R-:W-:Y:S02]  /*23f50*/  @!P2 LEA R10, P5, R176, R2.reuse, 0x1 ;  /* 0x00000002b00aa211 */ /* 0x080fe400078a08ff */
[-C--:B------:R-:W-:Y:S02]  /*23f60*/  @!P1 LEA R12, P4, R19, R2.reuse, 0x1 ;  /* 0x00000002130c9211 */ /* 0x080fe400078808ff */
[-C--:B--2---:R-:W-:Y:S02]  /*23f70*/  @!P3 LEA.HI.X R9, R18, R5.reuse, R183, 0x1, P6 ;  /* 0x000000051209b211 */ /* 0x084fe400030f0cb7 */
        /* <DEDUP_REMOVED lines=8> */
.L_x_3548:
[----:B------:R-:W-:Y:S05]  /*24000*/  BSYNC B0 ;  /* 0x0000000000007941 */ /* 0x000fea0003800000 */
.L_x_3538:
[----:B------:R-:W-:Y:S02]  /*24010*/  ULDC UR4, c[0x0][0xd3c] ;  /* 0x00034f0000047ab9 */ /* 0x000fe40000000800 */
[----:B------:R-:W-:-:S06]  /*24020*/  UISETP.GE.AND UP0, UPT, UR7, UR4, UPT ;  /* 0x000000040700728c */ /* 0x000fcc000bf06270 */
[----:B------:R-:W-:-:S13]  /*24030*/  PLOP3.LUT P0, PT, PT, PT, UP0, 0x80, 0x0 ;  /* 0x000000000000781c */ /* 0x000fda0003f0f008 */
[----:B------:R-:W-:Y:S05]  /*24040*/  @!P0 BRA `(.L_x_3562) ;  /* 0xfffffdd4000c8947 */ /* 0x000fea000383ffff */
[----:B------:R-:W-:Y:S05]  /*24050*/  EXIT ;  /* 0x000000000000794d */ /* 0x000fea0003800000 */
.L_x_3430:
[----:B------:R-:W-:-:S08]  /*24060*/  NOP ;  /* 0x0000000000007918 */ /* 0x000fd00000000000 */
[----:B0-----:R-:W0:-:S00]  /*24070*/  USETMAXREG.DEALLOC.CTAPOOL 0x28 ;  /* 0x00000028000079c8 */ /* 0x001e0000080e0500 */
[----:B0-----:R-:W-:Y:S02]  /*24080*/  LOP3.LUT R0, R0, 0x3, RZ, 0xc0, !PT ;  /* 0x0000000300007812 */ /* 0x001fe400078ec0ff */
[----:B------:R-:W-:-:S04]  /*24090*/  LOP3.LUT R23, R23, 0xfffdffff, RZ, 0xc0, !PT ;  /* 0xfffdffff17177812 */ /* 0x000fc800078ec0ff */
[----:B------:R-:W0:Y:S02]  /*240a0*/  SHFL.IDX PT, R0, R0, RZ, 0x1f ;  /* 0x00001fff00007589 */ /* 0x000e2400000e0000 */
[----:B0-----:R-:W-:Y:S01]  /*240b0*/  ISETP.NE.AND P0, PT, R0, RZ, PT ;  /* 0x000000ff0000720c */ /* 0x001fe20003f05270 */
[----:B------:R-:W-:-:S12]  /*240c0*/  IMAD.MOV.U32 R0, RZ, RZ, RZ ;  /* 0x000000ffff007224 */ /* 0x000fd800078e00ff */
[----:B------:R-:W-:Y:S01]  /*240d0*/  @P0 LOP3.LUT R23, R23, 0x20000, RZ, 0xfc, !PT ;  /* 0x0002000017170812 */ /* 0x000fe200078efcff */
[----:B------:R-:W-:Y:S06]  /*240e0*/  @!P0 BRA `(.L_x_3563) ;  /* 0x00000000001c8947 */ /* 0x000fec0003800000 */
[----:B------:R-:W0:Y:S08]  /*240f0*/  S2UR UR5, SR_CgaCtaId ;  /* 0x00000000000579c3 */ /* 0x000e300000008800 */
[----:B------:R-:W-:Y:S06]  /*24100*/  BAR.SYNC.DEFER_BLOCKING 0x5, 0x180 ;  /* 0x0146000000007b1d */ /* 0x000fec0000010000 */
[----:B------:R-:W-:-:S02]  /*24110*/  UMOV UR4, 0x400 ;  /* 0x0000040000047882 */ /* 0x000fc40000000000 */
[----:B0-----:R-:W-:-:S09]  /*24120*/  ULEA UR4, UR5, UR4, 0x18 ;  /* 0x0000000405047291 */ /* 0x001fd2000f8ec03f */
[----:B------:R-:W1:Y:S01]  /*24130*/  LDS.128 R16, [UR4+0x324d0] ;  /* 0x0324d004ff107984 */ /* 0x000e620008000c00 */
[----:B------:R-:W-:Y:S06]  /*24140*/  BAR.ARV 0x4, 0x180 ;  /* 0x0106000000007b1d */ /* 0x000fec0000002000 */
[----:B------:R-:W-:Y:S05]  /*24150*/  BRA `(.L_x_3564) ;  /* 0x0000000c00947947 */ /* 0x000fea0003800000 */
.L_x_3563:
[----:B------:R-:W0:Y:S01]  /*24160*/  S2R R2, SR_TID.X ;  /* 0x0000000000027919 */ /* 0x000e220000002100 */
[----:B------:R-:W-:Y:S01]  /*24170*/  ULDC UR4, c[0x0][0xd3c] ;  /* 0x00034f0000047ab9 */ /* 0x000fe20000000800 */
[----:B------:R-:W-:Y:S01]  /*24180*/  IMAD.MOV.U32 R9, RZ, RZ, RZ ;  /* 0x000000ffff097224 */ /* 0x000fe200078e00ff */
[----:B------:R-:W1:Y:S01]  /*24190*/  S2UR UR6, SR_CTAID.X ;  /* 0x00000000000679c3 */ /* 0x000e620000002500 */
[----:B------:R-:W-:Y:S01]  /*241a0*/  ULDC UR5, c[0x0][0xd38] ;  /* 0x00034e0000057ab9 */ /* 0x000fe20000000800 */
[----:B0-----:R-:W-:-:S04]  /*241b0*/  LOP3.LUT R7, R2, 0x1f, RZ, 0xc0, !PT ;  /* 0x0000001f02077812 */ /* 0x001fc800078ec0ff */
[----:B------:R-:W-:-:S04]  /*241c0*/  ISETP.NE.AND P0, PT, R7, 0x1f, PT ;  /* 0x0000001f0700780c */ /* 0x000fc80003f05270 */
[----:B------:R-:W-:-:S13]  /*241d0*/  ISETP.GE.OR P1, PT, R7, UR4, !P0 ;  /* 0x0000000407007c0c */ /* 0x000fda000c726670 */
[----:B------:R-:W0:Y:S08]  /*241e0*/  @!P1 LDC.64 R4, c[0x0][0xd80] ;  /* 0x00036000ff049b82 */ /* 0x000e300000000a00 */
[----:B------:R-:W2:Y:S01]  /*241f0*/  @!P1 LDC.64 R2, c[0x0][0xd78] ;  /* 0x00035e00ff029b82 */ /* 0x000ea20000000a00 */
[----:B0-----:R-:W-:-:S05]  /*24200*/  @!P1 IMAD.WIDE.U32 R4, R7, 0x4, R4 ;  /* 0x0000000407049825 */ /* 0x001fca00078e0004 */
        /* <DEDUP_REMOVED lines=33> */
.L_x_3567:
[----:B------:R-:W0:Y:S01]  /*24420*/  LDC R0, c[0x0][0xd3c] ;  /* 0x00034f00ff007b82 */ /* 0x000e220000000800 */
[----:B------:R-:W-:-:S06]  /*24430*/  UIADD3 UR4, UR4, 0x1f, URZ ;  /* 0x0000001f04047890 */ /* 0x000fcc000fffe03f */
[----:B0-----:R-:W-:-:S13]  /*24440*/  ISETP.LE.AND P6, PT, R0, UR4, PT ;  /* 0x0000000400007c0c */ /* 0x001fda000bfc3270 */
[----:B------:R-:W-:Y:S05]  /*24450*/  @P6 BRA `(.L_x_3566) ;  /* 0x0000000800a86947 */ /* 0x000fea0003800000 */
[----:B------:R-:W-:-:S05]  /*24460*/  VIADD R9, R7, UR4 ;  /* 0x0000000407097c36 */ /* 0x000fca0008000000 */
[----:B------:R-:W-:Y:S01]  /*24470*/  ISETP.GE.OR P6, PT, R9, R0, !P0 ;  /* 0x000000000900720c */ /* 0x000fe200047c6670 */
[----:B------:R-:W-:-:S12]  /*24480*/  IMAD.MOV.U32 R0, RZ, RZ, RZ ;  /* 0x000000ffff007224 */ /* 0x000fd800078e00ff */
        /* <DEDUP_REMOVED lines=28> */
.L_x_3565:
        /* <DEDUP_REMOVED lines=13> */
.L_x_3568:
        /* <DEDUP_REMOVED lines=62> */
.L_x_3569:
        /* <DEDUP_REMOVED lines=61> */
.L_x_3570:
[----:B------:R-:W-:-:S05]  /*24ed0*/  LOP3.LUT R17, RZ, R2, RZ, 0x33, !PT ;  /* 0x00000002ff117212 */ /* 0x000fca00078e33ff */
[----:B------:R-:W-:Y:S01]  /*24ee0*/  IMAD.IADD R17, R0, 0x1, R17 ;  /* 0x0000000100117824 */ /* 0x000fe200078e0211 */
[----:B------:R-:W-:Y:S06]  /*24ef0*/  BRA `(.L_x_3571) ;  /* 0x0000000000147947 */ /* 0x000fec0003800000 */
.L_x_3566:
[----:B------:R-:W-:Y:S01]  /*24f00*/  ULDC UR4, c[0x0][0xd3c] ;  /* 0x00034f0000047ab9 */ /* 0x000fe20000000800 */
[----:B------:R-:W-:Y:S02]  /*24f10*/  IMAD.MOV.U32 R17, RZ, RZ, RZ ;  /* 0x000000ffff117224 */ /* 0x000fe400078e00ff */
[----:B------:R-:W-:Y:S02]  /*24f20*/  IMAD.U32 R16, RZ, RZ, UR6 ;  /* 0x00000006ff107e24 */ /* 0x000fe4000f8e00ff */
[----:B------:R-:W-:Y:S02]  /*24f30*/  IMAD.MOV.U32 R18, RZ, RZ, RZ ;  /* 0x000000ffff127224 */ /* 0x000fe400078e00ff */
[----:B------:R-:W-:-:S07]  /*24f40*/  IMAD.U32 R19, RZ, RZ, UR4 ;  /* 0x00000004ff137e24 */ /* 0x000fce000f8e00ff */
.L_x_3571:
[----:B------:R-:W-:-:S13]  /*24f50*/  ISETP.NE.AND P0, PT, R7, RZ, PT ;  /* 0x000000ff0700720c */ /* 0x000fda0003f05270 */
[----:B------:R-:W0:Y:S01]  /*24f60*/  @!P0 S2R R3, SR_CgaCtaId ;  /* 0x0000000000038919 */ /* 0x000e220000008800 */
[----:B------:R-:W-:-:S04]  /*24f70*/  @!P0 MOV R0, 0x400 ;  /* 0x0000040000008802 */ /* 0x000fc80000000f00 */
[----:B0-----:R-:W-:-:S05]  /*24f80*/  @!P0 LEA R0, R3, R0, 0x18 ;  /* 0x0000000003008211 */ /* 0x001fca00078ec0ff */
[----:B------:R0:W-:Y:S01]  /*24f90*/  @!P0 STS.128 [R0+0x324d0], R16 ;  /* 0x0324d01000008388 */ /* 0x0001e20000000c00 */
[----:B------:R-:W-:Y:S06]  /*24fa0*/  BAR.ARV 0x5, 0x180 ;  /* 0x0146000000007b1d */ /* 0x000fec0000002000 */
.L_x_3564:
[----:B------:R2:W-:Y:S01]  /*24fb0*/  STL [R1+0x464], RZ ;  /* 0x000464ff01007387 */ /* 0x0005e20000100800 */
[----:B------:R-:W-:Y:S01]  /*24fc0*/  ULDC UR4, c[0x0][0xd3c] ;  /* 0x00034f0000047ab9 */ /* 0x000fe20000000800 */
[----:B------:R-:W-:Y:S01]  /*24fd0*/  IMAD.MOV.U32 R27, RZ, RZ, 0x1 ;  /* 0x00000001ff1b7424 */ /* 0x000fe200078e00ff */
[----:B-1----:R-:W-:Y:S01]  /*24fe0*/  ISETP.GE.AND P0, PT, R19, UR4, PT ;  /* 0x0000000413007c0c */ /* 0x002fe2000bf06270 */
[----:B------:R-:W-:-:S12]  /*24ff0*/  IMAD.MOV.U32 R24, RZ, RZ, RZ ;  /* 0x000000ffff187224 */ /* 0x000fd800078e00ff */
[----:B--2---:R-:W-:Y:S05]  /*25000*/  @P0 BRA `(.L_x_3572) ;  /* 0x0000005c00580947 */ /* 0x004fea0003800000 */
[----:B0-----:R-:W2:Y:S01]  /*25010*/  LDL R0, [R1+0x4c8] ;  /* 0x0004c80001007983 */ /* 0x001ea20000100800 */
[----:B------:R-:W0:Y:S01]  /*25020*/  S2UR UR5, SR_CgaCtaId ;  /* 0x00000000000579c3 */ /* 0x000e220000008800 */
[----:B------:R-:W-:Y:S01]  /*25030*/  BSSY B8, `(.L_x_3572) ;  /* 0x00005d3000087945 */ /* 0x000fe20003800000 */
[----:B------:R-:W-:Y:S01]  /*25040*/  IMAD.MOV.U32 R27, RZ, RZ, 0x1 ;  /* 0x00000001ff1b7424 */ /* 0x000fe200078e00ff */
[----:B------:R-:W1:Y:S01]  /*25050*/  S2R R4, SR_TID.X ;  /* 0x0000000000047919 */ /* 0x000e620000002100 */
[----:B------:R-:W-:Y:S01]  /*25060*/  IMAD.MOV.U32 R24, RZ, RZ, RZ ;  /* 0x000000ffff187224 */ /* 0x000fe200078e00ff */
[----:B------:R-:W-:Y:S01]  /*25070*/  ULDC UR39, c[0x0][0xc] ;  /* 0x0000030000277ab9 */ /* 0x000fe20000000800 */
[----:B------:R3:W-:Y:S01]  /*25080*/  STL [R1+0x464], RZ ;  /* 0x000464ff01007387 */ /* 0x0007e20000100800 */
[----:B-1----:R-:W-:Y:S02]  /*25090*/  LOP3.LUT R3, R4, 0x7f, RZ, 0xc0, !PT ;  /* 0x0000007f04037812 */ /* 0x002fe400078ec0ff */
[----:B--2---:R-:W-:Y:S01]  /*250a0*/  R2UR UR4, R0 ;  /* 0x00000000000472ca */ /* 0x004fe200000e0000 */
[----:B------:R-:W-:-:S05]  /*250b0*/  IMAD.SHL.U32 R0, R4, 0x8, RZ ;  /* 0x0000000804007824 */ /* 0x000fca00078e00ff */
[----:B------:R-:W-:-:S04]  /*250c0*/  LOP3.LUT R2, R0, 0x1f8, RZ, 0xc0, !PT ;  /* 0x000001f800027812 */ /* 0x000fc800078ec0ff */
[----:B------:R-:W-:Y:S01]  /*250d0*/  LOP3.LUT R29, R2, 0x38, R4, 0x78, !PT ;  /* 0x00000038021d7812 */ /* 0x000fe200078e7804 */
[----:B------:R-:W-:Y:S01]  /*250e0*/  IMAD.SHL.U32 R2, R4, 0x10, RZ ;  /* 0x0000001004027824 */ /* 0x000fe200078e00ff */
[----:B------:R-:W-:Y:S01]  /*250f0*/  SHF.R.U32.HI R4, RZ, 0x3, R3 ;  /* 0x00000003ff047819 */ /* 0x000fe20000011603 */
[----:B------:R-:W-:Y:S01]  /*25100*/  ULOP3.LUT UR38, UR4, 0x2, URZ, 0xfc, !UPT ;  /* 0x0000000204267892 */ /* 0x000fe2000f8efc3f */
[----:B------:R-:W-:Y:S02]  /*25110*/  LOP3.LUT R29, R29, 0x200, R0, 0xf8, !PT ;  /* 0x000002001d1d7812 */ /* 0x000fe400078ef800 */
[----:B------:R-:W-:Y:S01]  /*25120*/  UMOV UR4, 0x400 ;  /* 0x0000040000047882 */ /* 0x000fe20000000000 */
[----:B------:R-:W-:Y:S01]  /*25130*/  LOP3.LUT R3, R0, 0x38, RZ, 0xc0, !PT ;  /* 0x0000003800037812 */ /* 0x000fe200078ec0ff */
[----:B0-----:R-:W-:Y:S01]  /*25140*/  ULEA UR4, UR5, UR4, 0x18 ;  /* 0x0000000405047291 */ /* 0x001fe2000f8ec03f */
[----:B------:R-:W-:Y:S02]  /*25150*/  LOP3.LUT R0, R4, 0x70, R2, 0xf8, !PT ;  /* 0x0000007004007812 */ /* 0x000fe400078ef802 */
[----:B------:R-:W-:-:S02]  /*25160*/  LOP3.LUT R4, R3, 0x40, RZ, 0xfc, !PT ;  /* 0x0000004003047812 */ /* 0x000fc400078efcff */
[C---:B------:R-:W-:Y:S01]  /*25170*/  LOP3.LUT R2, R3.reuse, 0x80, RZ, 0xfc, !PT ;  /* 0x0000008003027812 */ /* 0x040fe200078efcff */
[----:B------:R-:W-:Y:S01]  /*25180*/  IMAD.U32 R22, RZ, RZ, UR4 ;  /* 0x00000004ff167e24 */ /* 0x000fe2000f8e00ff */
[----:B------:R-:W-:-:S03]  /*25190*/  LOP3.LUT R0, R3, 0xc0, RZ, 0xfc, !PT ;  /* 0x000000c003007812 */ /* 0x000fc600078efcff */
[----:B---3--:R-:W-:-:S07]  /*251a0*/  IMAD R26, R29, 0x2, R22 ;  /* 0x000000021d1a7824 */ /* 0x008fce00078e0216 */
.L_x_3649:
        /* <DEDUP_REMOVED lines=31> */
[----:B0-23--:R-:W-:Y:S06]  /*253a0*/  @P1 BRA `(.L_x_3573) ;  /* 0x0000000000181947 */ /* 0x00dfec0003800000 */
[----:B------:R-:W-:Y:S02]  /*253b0*/  ULDC UR4, c[0x0][0x288] ;  /* 0x0000a20000047ab9 */ /* 0x000fe40000000800 */
[----:B-----5:R-:W-:Y:S01]  /*253c0*/  IMAD.U32 R37, RZ, RZ, UR4 ;  /* 0x00000004ff257e24 */ /* 0x020fe2000f8e00ff */
[----:B------:R-:W-:Y:S06]  /*253d0*/  @!P2 BRA `(.L_x_3573) ;  /* 0x00000000000ca947 */ /* 0x000fec0003800000 */
[----:B------:R-:W2:Y:S04]  /*253e0*/  LDG.E R4, desc[UR36][R2.64] ;  /* 0x0000002402047981 */ /* 0x000ea8000c1e1900 */
[----:B------:R-:W2:Y:S02]  /*253f0*/  LDG.E R37, desc[UR36][R2.64+0x4] ;  /* 0x0000042402257981 */ /* 0x000ea4000c1e1900 */
[----:B--2---:R-:W-:-:S07]  /*25400*/  IMAD.IADD R37, R37, 0x1, -R4 ;  /* 0x0000000125257824 */ /* 0x004fce00078e0a04 */
.L_x_3573:
        /* <DEDUP_REMOVED lines=8> */
.L_x_3574:
        /* <DEDUP_REMOVED lines=9> */
.L_x_3575:
[----:B0-----:R-:W0:Y:S01]  /*25520*/  LDC R2, c[0x0][0x448] ;  /* 0x00011200ff027b82 */ /* 0x001e220000000800 */
[----:B------:R-:W-:Y:S01]  /*25530*/  IMAD.SHL.U32 R36, R17, 0x80, RZ ;  /* 0x0000008011247824 */ /* 0x000fe200078e00ff */
[----:B------:R-:W-:Y:S01]  /*25540*/  LOP3.LUT R23, R23, 0xfffeffff, RZ, 0xc0, !PT ;  /* 0xfffeffff17177812 */ /* 0x000fe200078ec0ff */
[----:B-----5:R-:W-:Y:S02]  /*25550*/  IMAD.IADD R17, R0, 0x1, -R31 ;  /* 0x0000000100117824 */ /* 0x020fe400078e0a1f */
[----:B------:R-:W-:Y:S01]  /*25560*/  VIADD R4, R36, 0x7f ;  /* 0x0000007f24047836 */ /* 0x000fe20000000000 */
[----:B0-----:R-:W-:Y:S02]  /*25570*/  ISETP.NE.AND P2, PT, R2, 0x1, PT ;  /* 0x000000010200780c */ /* 0x001fe40003f45270 */
[----:B------:R-:W0:Y:S11]  /*25580*/  LDC.64 R2, c[0x0][0xad8] ;  /* 0x0002b600ff027b82 */ /* 0x000e360000000a00 */
[----:B------:R-:W1:Y:S01]  /*25590*/  @P2 LDC R5, c[0x0][0x44c] ;  /* 0x00011300ff052b82 */ /* 0x000e620000000800 */
[----:B------:R-:W-:-:S07]  /*255a0*/  @P2 LOP3.LUT R23, R23, 0x10000, RZ, 0xfc, !PT ;  /* 0x0001000017172812 */ /* 0x000fce00078efcff */
[----:B------:R-:W2:Y:S01]  /*255b0*/  @P2 LDC R6, c[0x0][0x450] ;  /* 0x00011400ff062b82 */ /* 0x000ea20000000800 */
[----:B0-----:R-:W-:Y:S01]  /*255c0*/  ISETP.GE.AND P1, PT, R3, 0x1, PT ;  /* 0x000000010300780c */ /* 0x001fe20003f26270 */
[----:B-1----:R-:W-:-:S05]  /*255d0*/  @P2 IMAD.HI.U32 R5, R4, R5, RZ ;  /* 0x0000000504052227 */ /* 0x002fca00078e00ff */
[----:B--2---:R-:W-:Y:S02]  /*255e0*/  @P2 SHF.R.U32.HI R4, RZ, R6, R5 ;  /* 0x00000006ff042219 */ /* 0x004fe40000011605 */
[----:B------:R-:W-:-:S05]  /*255f0*/  IADD3 R5, R17, 0x1, -R37 ;  /* 0x0000000111057810 */ /* 0x000fca0007ffe825 */
        /* <DEDUP_REMOVED lines=14> */
.L_x_3578:
[----:B------:R-:W-:-:S13]  /*256e0*/  ISETP.NE.AND P0, PT, R3, 0x1, PT ;  /* 0x000000010300780c */ /* 0x000fda0003f05270 */
[----:B------:R-:W0:Y:S02]  /*256f0*/  @P0 LDC.64 R4, c[0x0][0xae0] ;  /* 0x0002b800ff040b82 */ /* 0x000e240000000a00 */
[----:B0-----:R-:W-:-:S05]  /*25700*/  @P0 IMAD.HI.U32 R4, R0, R4, RZ ;  /* 0x0000000400040227 */ /* 0x001fca00078e00ff */
[----:B------:R-:W-:-:S07]  /*25710*/  @P0 SHF.R.U32.HI R0, RZ, R5, R4 ;  /* 0x00000005ff000219 */ /* 0x000fce0000011604 */
.L_x_3579:
[----:B------:R-:W-:Y:S05]  /*25720*/  BSYNC B0 ;  /* 0x0000000000007941 */ /* 0x000fea0003800000 */
.L_x_3577:
[----:B------:R-:W-:-:S05]  /*25730*/  IMAD R5, R0, R3, R3 ;  /* 0x0000000300057224 */ /* 0x000fca00078e0203 */
[----:B------:R-:W-:-:S07]  /*25740*/  VIMNMX R2, R2, R5, PT ;  /* 0x0000000502027248 */ /* 0x000fce0003fe0100 */
.L_x_3576:
[----:B------:R-:W0:Y:S01]  /*25750*/  @P2 LDC R5, c[0x0][0x44c] ;  /* 0x00011300ff052b82 */ /* 0x000e220000000800 */
[----:B------:R-:W-:Y:S01]  /*25760*/  VIADD R2, R2, 0x5f ;  /* 0x0000005f02027836 */ /* 0x000fe20000000000 */
[----:B------:R-:W-:Y:S01]  /*25770*/  ULDC UR4, c[0x0][0xad4] ;  /* 0x0002b50000047ab9 */ /* 0x000fe20000000800 */
[----:B------:R-:W-:-:S05]  /*25780*/  IMAD.MOV.U32 R0, RZ, RZ, R36 ;  /* 0x000000ffff007224 */ /* 0x000fca00078e0024 */
[----:B------:R-:W1:Y:S01]  /*25790*/  @P2 LDC R7, c[0x0][0x450] ;  /* 0x00011400ff072b82 */ /* 0x000e620000000800 */
[----:B0-----:R-:W-:-:S05]  /*257a0*/  @P2 IMAD.HI.U32 R4, R36, R5, RZ ;  /* 0x0000000524042227 */ /* 0x001fca00078e00ff */
[----:B-1----:R-:W-:Y:S01]  /*257b0*/  @P2 SHF.R.U32.HI R0, RZ, R7, R4 ;  /* 0x00000007ff002219 */ /* 0x002fe20000011604 */
[----:B------:R-:W-:-:S04]  /*257c0*/  IMAD.HI R4, R2, 0x2aaaaaab, RZ ;  /* 0x2aaaaaab02047827 */ /* 0x000fc800078e02ff */
[----:B------:R-:W-:Y:S01]  /*257d0*/  VIADD R2, R17, 0x5f ;  /* 0x0000005f11027836 */ /* 0x000fe20000000000 */
[----:B------:R-:W-:-:S03]  /*257e0*/  SHF.R.U32.HI R5, RZ, 0x1f, R4 ;  /* 0x0000001fff057819 */ /* 0x000fc60000011604 */
[----:B------:R-:W-:Y:S01]  /*257f0*/  IMAD.HI R2, R2, 0x2aaaaaab, RZ ;  /* 0x2aaaaaab02027827 */ /* 0x000fe200078e02ff */
[----:B------:R-:W-:-:S04]  /*25800*/  LEA.HI.SX32 R4, R4, R5, 0x1c ;  /* 0x0000000504047211 */ /* 0x000fc800078fe2ff */
[----:B------:R-:W-:-:S04]  /*25810*/  SHF.R.U32.HI R5, RZ, 0x1f, R2 ;  /* 0x0000001fff057819 */ /* 0x000fc80000011602 */
[----:B------:R-:W-:Y:S02]  /*25820*/  LEA.HI.SX32 R5, R2, R5, 0x1c ;  /* 0x0000000502057211 */ /* 0x000fe400078fe2ff */
[----:B------:R-:W-:Y:S02]  /*25830*/  IADD3 R2, R0, R17, -R37 ;  /* 0x0000001100027210 */ /* 0x000fe40007ffe825 */
        /* <DEDUP_REMOVED lines=13> */
.L_x_3582:
[----:B------:R-:W-:-:S13]  /*25910*/  ISETP.NE.AND P0, PT, R3, 0x1, PT ;  /* 0x000000010300780c */ /* 0x000fda0003f05270 */
[----:B------:R-:W0:Y:S02]  /*25920*/  @P0 LDC.64 R4, c[0x0][0xae0] ;  /* 0x0002b800ff040b82 */ /* 0x000e240000000a00 */
[----:B0-----:R-:W-:-:S05]  /*25930*/  @P0 IMAD.HI.U32 R4, R2, R4, RZ ;  /* 0x0000000402040227 */ /* 0x001fca00078e00ff */
[----:B------:R-:W-:-:S07]  /*25940*/  @P0 SHF.R.U32.HI R2, RZ, R5, R4 ;  /* 0x00000005ff020219 */ /* 0x000fce0000011604 */
.L_x_3583:
[----:B------:R-:W-:Y:S05]  /*25950*/  BSYNC B0 ;  /* 0x0000000000007941 */ /* 0x000fea0003800000 */
.L_x_3581:
[----:B------:R-:W-:-:S05]  /*25960*/  IMAD R3, R2, R3, RZ ;  /* 0x0000000302037224 */ /* 0x000fca00078e02ff */
[----:B------:R-:W-:-:S07]  /*25970*/  VIMNMX R0, R0, R3, !PT ;  /* 0x0000000300007248 */ /* 0x000fce0007fe0100 */
.L_x_3580:
[----:B------:R-:W-:Y:S01]  /*25980*/  IMAD.HI R0, R0, 0x2aaaaaab, RZ ;  /* 0x2aaaaaab00007827 */ /* 0x000fe200078e02ff */
[----:B------:R-:W-:Y:S04]  /*25990*/  BSSY B0, `(.L_x_3584) ;  /* 0x000002a000007945 */ /* 0x000fe80003800000 */
[----:B------:R-:W-:-:S04]  /*259a0*/  SHF.R.U32.HI R3, RZ, 0x1f, R0 ;  /* 0x0000001fff037819 */ /* 0x000fc80000011600 */
[----:B------:R-:W-:Y:S02]  /*259b0*/  LEA.HI.SX32 R3, R0, R3, 0x1c ;  /* 0x0000000300037211 */ /* 0x000fe400078fe2ff */
[C---:B------:R-:W-:Y:S02]  /*259c0*/  LOP3.LUT R0, R18.reuse, 0xff000000, RZ, 0xc0, !PT ;  /* 0xff00000012007812 */ /* 0x040fe400078ec0ff */
        /* <DEDUP_REMOVED lines=12> */
[----:B0-----:R-:W-:-:S04]  /*25a90*/  IABS R4, R0 ;  /* 0x0000000000047213 */ /* 0x001fc80000000000 */
[----:B------:R-:W0:Y:S08]  /*25aa0*/  I2F.RP R6, R4 ;  /* 0x0000000400067306 */ /* 0x000e300000209400 */
        /* <DEDUP_REMOVED lines=8> */
[----:B------:R-:W-:-:S05]  /*25b30*/  IADD3 R3, R0, -0x1, R7 ;  /* 0xffffffff00037810 */ /* 0x000fca0007ffe007 */
[----:B------:R-:W-:-:S05]  /*25b40*/  IMAD.IADD R3, R3, 0x1, -R30 ;  /* 0x0000000103037824 */ /* 0x000fca00078e0a1e */
[----:B------:R-:W-:Y:S02]  /*25b50*/  LOP3.LUT R9, R3, R0, RZ, 0x3c, !PT ;  /* 0x0000000003097212 */ /* 0x000fe400078e3cff */
[----:B------:R-:W-:Y:S02]  /*25b60*/  IABS R3, R3 ;  /* 0x0000000300037213 */ /* 0x000fe40000000000 */
[----:B------:R-:W-:-:S03]  /*25b70*/  ISETP.GE.AND P2, PT, R9, RZ, PT ;  /* 0x000000ff0900720c */ /* 0x000fc60003f46270 */
        /* <DEDUP_REMOVED lines=11> */
.L_x_3585:
[----:B------:R-:W-:Y:S05]  /*25c30*/  BSYNC B0 ;  /* 0x0000000000007941 */ /* 0x000fea0003800000 */
.L_x_3584:
[-C--:B------:R-:W-:Y:S01]  /*25c40*/  IMAD R30, R5, R0.reuse, R30 ;  /* 0x00000000051e7224 */ /* 0x080fe200078e021e */
        /* <DEDUP_REMOVED lines=22> */
.L_x_3587:
        /* <DEDUP_REMOVED lines=20> */
.L_x_3590:
[----:B------:R-:W-:Y:S05]  /*25ef0*/  BSYNC B6 ;  /* 0x0000000000067941 */ /* 0x000fea0003800000 */
.L_x_3589:
        /* <DEDUP_REMOVED lines=20> */
.L_x_3593:
        /* <DEDUP_REMOVED lines=15> */
.L_x_3592:
[----:B------:R-:W-:Y:S05]  /*26130*/  BSYNC B6 ;  /* 0x0000000000067941 */ /* 0x000fea0003800000 */
.L_x_3591:
        /* <DEDUP_REMOVED lines=11> */
[----:B------:R-:W-:Y:S01]  /*261f0*/  LOP3.LUT R32, R21, 0x40, RZ, 0xfc, !PT ;  /* 0x0000004015207812 */ /* 0x000fe200078efcff */
[----:B---3--:R-:W-:Y:S01]  /*26200*/  @P0 IMAD.WIDE R2, R19, 0x4, R2 ;  /* 0x0000000413020825 */ /* 0x008fe200078e0202 */
[----:B------:R-:W-:-:S03]  /*26210*/  LOP3.LUT R21, R21, 0x80, RZ, 0xfc, !PT ;  /* 0x0000008015157812 */ /* 0x000fc600078efcff */
[----:B-1----:R-:W-:Y:S01]  /*26220*/  IMAD.SHL.U32 R25, R20, 0x8, RZ ;  /* 0x0000000814197824 */ /* 0x002fe200078e00ff */
[----:B------:R0:W5:Y:S01]  /*26230*/  @P0 LDG.E R28, desc[UR36][R2.64] ;  /* 0x00000024021c0981 */ /* 0x000162000c1e1900 */
[----:B------:R-:W-:Y:S01]  /*26240*/  ISETP.GE.AND P0, PT, R21, UR4, PT ;  /* 0x0000000415007c0c */ /* 0x000fe2000bf06270 */
[----:B------:R-:W-:Y:S01]  /*26250*/  UMOV UR5, 0xffffffff ;  /* 0xffffffff00057882 */ /* 0x000fe20000000000 */
[----:B------:R-:W-:Y:S01]  /*26260*/  ISETP.GE.AND P1, PT, R32, UR4, PT ;  /* 0x0000000420007c0c */ /* 0x000fe2000bf26270 */
[----:B------:R-:W1:Y:S01]  /*26270*/  S2R R21, SR_TID.X ;  /* 0x0000000000157919 */ /* 0x000e620000002100 */
[----:B------:R-:W-:Y:S01]  /*26280*/  LOP3.LUT R25, R25, 0x38, RZ, 0xc0, !PT ;  /* 0x0000003819197812 */ /* 0x000fe200078ec0ff */
[----:B------:R-:W-:Y:S01]  /*26290*/  VIADD R0, R34, 0xffffffff ;  /* 0xffffffff22007836 */ /* 0x000fe20000000000 */
[----:B------:R-:W-:Y:S02]  /*262a0*/  LOP3.LUT R23, R23, 0xfffffffe, RZ, 0xc0, !PT ;  /* 0xfffffffe17177812 */ /* 0x000fe400078ec0ff */
[----:B------:R-:W-:-:S02]  /*262b0*/  ISETP.GE.AND P2, PT, R25, UR4, PT ;  /* 0x0000000419007c0c */ /* 0x000fc4000bf46270 */
[----:B------:R-:W-:Y:S02]  /*262c0*/  LOP3.LUT R23, R23, 0xffffffef, RZ, 0xc0, !PT ;  /* 0xffffffef17177812 */ /* 0x000fe400078ec0ff */
[----:B------:R-:W-:Y:S02]  /*262d0*/  LOP3.LUT R25, R25, 0xc0, RZ, 0xfc, !PT ;  /* 0x000000c019197812 */ /* 0x000fe400078efcff */
[----:B------:R-:W-:Y:S02]  /*262e0*/  LOP3.LUT R20, R20, 0x7f, RZ, 0xc0, !PT ;  /* 0x0000007f14147812 */ /* 0x000fe400078ec0ff */
[----:B------:R-:W-:Y:S02]  /*262f0*/  @P1 LOP3.LUT R23, R23, 0x10, RZ, 0xfc, !PT ;  /* 0x0000001017171812 */ /* 0x000fe400078efcff */
[----:B------:R-:W-:-:S03]  /*26300*/  SHF.R.U32.HI R32, RZ, 0x3, R20 ;  /* 0x00000003ff207819 */ /* 0x000fc60000011614 */
[----:B------:R-:W-:-:S04]  /*26310*/  @P2 LOP3.LUT R23, R23, 0x1, RZ, 0xfc, !PT ;  /* 0x0000000117172812 */ /* 0x000fc800078efcff */
[----:B------:R-:W-:-:S04]  /*26320*/  LOP3.LUT R23, R23, 0xfffffff7, RZ, 0xc0, !PT ;  /* 0xfffffff717177812 */ /* 0x000fc800078ec0ff */
[----:B------:R-:W-:Y:S02]  /*26330*/  @P0 LOP3.LUT R23, R23, 0x8, RZ, 0xfc, !PT ;  /* 0x0000000817170812 */ /* 0x000fe400078efcff */
[----:B------:R-:W-:Y:S02]  /*26340*/  ISETP.GE.AND P0, PT, R25, UR4, PT ;  /* 0x0000000419007c0c */ /* 0x000fe4000bf06270 */
[----:B------:R-:W-:Y:S01]  /*26350*/  LOP3.LUT R23, R23, 0xfffffffb, RZ, 0xc0, !PT ;  /* 0xfffffffb17177812 */ /* 0x000fe200078ec0ff */
[----:B-1----:R-:W-:-:S05]  /*26360*/  IMAD.SHL.U32 R20, R21, 0x10, RZ ;  /* 0x0000001015147824 */ /* 0x002fca00078e00ff */
[----:B------:R-:W-:-:S05]  /*26370*/  LOP3.LUT R20, R32, 0x70, R20, 0xf8, !PT ;  /* 0x0000007020147812 */ /* 0x000fca00078ef814 */
[----:B------:R-:W-:Y:S01]  /*26380*/  @P0 LOP3.LUT R23, R23, 0x4, RZ, 0xfc, !PT ;  /* 0x0000000417170812 */ /* 0x000fe200078efcff */
[----:B------:R-:W-:Y:S01]  /*26390*/  IMAD R6, R0, 0x60, R20 ;  /* 0x0000006000067824 */ /* 0x000fe200078e0214 */
[----:B0-2---:R-:W-:Y:S06]  /*263a0*/  BRA.DIV UR5, `(.L_x_3594) ;  /* 0x0000005205007947 */ /* 0x005fec000b800000 */
.L_x_3667:
        /* <DEDUP_REMOVED lines=21> */
[----:B------:R-:W-:Y:S01]  /*26500*/  IMAD.MOV R5, RZ, RZ, -R7 ;  /* 0x000000ffff057224 */ /* 0x000fe200078e0a07 */
[----:B0-----:R-:W-:-:S04]  /*26510*/  @!P0 LEA R2, P1, R4, R2, 0x2 ;  /* 0x0000000204028211 */ /* 0x001fc800078210ff */
[----:B------:R-:W-:-:S05]  /*26520*/  @!P0 LEA.HI.X R3, R4, R3, R8, 0x2, P1 ;  /* 0x0000000304038211 */ /* 0x000fca00008f1408 */
[----:B------:R0:W5:Y:S01]  /*26530*/  @!P0 LDG.E R35, desc[UR36][R2.64] ;  /* 0x0000002402238981 */ /* 0x000162000c1e1900 */
[----:B------:R-:W-:Y:S01]  /*26540*/  IMAD.U32 R4, RZ, RZ, UR38 ;  /* 0x00000026ff047e24 */ /* 0x000fe2000f8e00ff */
[----:B------:R-:W-:Y:S02]  /*26550*/  ISETP.GT.U32.AND P1, PT, R20, 0x5f, PT ;  /* 0x0000005f1400780c */ /* 0x000fe40003f24070 */
[----:B------:R-:W-:Y:S02]  /*26560*/  LOP3.LUT R23, R23, 0xfffffbff, RZ, 0xc0, !PT ;  /* 0xfffffbff17177812 */ /* 0x000fe400078ec0ff */
[----:B------:R-:W-:Y:S02]  /*26570*/  ISETP.NE.AND P0, PT, R4, 0x3, PT ;  /* 0x000000030400780c */ /* 0x000fe40003f05270 */
[----:B------:R-:W-:Y:S01]  /*26580*/  LOP3.LUT R18, R18, 0xffff, RZ, 0xc0, !PT ;  /* 0x0000ffff12127812 */ /* 0x000fe200078ec0ff */
[----:B0-----:R-:W-:-:S05]  /*26590*/  IMAD R2, R9, R5, R6 ;  /* 0x0000000509027224 */ /* 0x001fca00078e0206 */
[----:B------:R0:W-:Y:S05]  /*265a0*/  STL [R1+0x440], R2 ;  /* 0x0004400201007387 */ /* 0x0001ea0000100800 */
[----:B------:R-:W-:-:S04]  /*265b0*/  @P0 LOP3.LUT R23, R23, 0x400, RZ, 0xfc, !PT ;  /* 0x0000040017170812 */ /* 0x000fc800078efcff */
[----:B------:R-:W-:Y:S02]  /*265c0*/  LOP3.LUT R23, R23, 0xffffffdf, RZ, 0xc0, !PT ;  /* 0xffffffdf17177812 */ /* 0x000fe400078ec0ff */
[----:B0-----:R-:W-:Y:S02]  /*265d0*/  SEL R2, RZ, 0x1, P2 ;  /* 0x00000001ff027807 */ /* 0x001fe40001000000 */
[----:B------:R-:W-:-:S03]  /*265e0*/  @P1 LOP3.LUT R23, R23, 0x20, RZ, 0xfc, !PT ;  /* 0x0000002017171812 */ /* 0x000fc600078efcff */
[----:B------:R0:W-:Y:S01]  /*265f0*/  STL [R1+0x478], R2 ;  /* 0x0004780201007387 */ /* 0x0001e20000100800 */
[----:B------:R-:W-:Y:S05]  /*26600*/  @!P0 BRA `(.L_x_3595) ;  /* 0x0000000000048947 */ /* 0x000fea0003800000 */
[----:B------:R-:W-:Y:S01]  /*26610*/  BPT.TRAP 0x1 ;  /* 0x000000040000795c */ /* 0x000fe20000300000 */
.L_x_3595:
[----:B------:R-:W-:Y:S01]  /*26620*/  IMAD R25, R0, -0x60, R17 ;  /* 0xffffffa000197824 */ /* 0x000fe200078e0211 */
[----:B------:R-:W-:Y:S01]  /*26630*/  SHF.L.U32 R0, R27, 0x1f, RZ ;  /* 0x0000001f1b007819 */ /* 0x000fe200000006ff */
[----:B------:R-:W-:Y:S01]  /*26640*/  IMAD R17, R24, 0x8, R22 ;  /* 0x0000000818117824 */ /* 0x000fe200078e0216 */
[----:B------:R-:W-:Y:S03]  /*26650*/  BSSY B0, `(.L_x_3596) ;  /* 0x0000003000007945 */ /* 0x000fe60003800000 */
[----:B------:R-:W1:Y:S02]  /*26660*/  SYNCS.PHASECHK.TRANS64.TRYWAIT P0, [R17+URZ+0x32440], R0 ;  /* 0x03244000110075a7 */ /* 0x000e64000800017f */
[----:B-1----:R-:W-:Y:S05]  /*26670*/  @!P0 BRA `(.L_x_3597) ;  /* 0x0000004c007c8947 */ /* 0x002fea0003800000 */
.L_x_3668:
[----:B------:R-:W-:Y:S05]  /*26680*/  BSYNC B0 ;  /* 0x0000000000007941 */ /* 0x000fea0003800000 */
.L_x_3596:
[----:B0-----:R-:W1:Y:S01]  /*26690*/  LDL R2, [R1+0x440] ;  /* 0x0004400001027983 */ /* 0x001e620000100800 */
[----:B------:R-:W-:Y:S01]  /*266a0*/  ULDC.64 UR4, c[0x0][0x300] ;  /* 0x0000c00000047ab9 */ /* 0x000fe20000000a00 */
[----:B-----5:R-:W-:Y:S01]  /*266b0*/  SHF.R.S32.HI R4, RZ, 0x1f, R35 ;  /* 0x0000001fff047819 */ /* 0x020fe20000011423 */
[----:B------:R-:W-:Y:S01]  /*266c0*/  ULDC.64 UR6, c[0x0][0x2e8] ;  /* 0x0000ba0000067ab9 */ /* 0x000fe20000000a00 */
[----:B------:R-:W-:-:S03]  /*266d0*/  LOP3.LUT R23, R23, 0xfffffffd, RZ, 0xc0, !PT ;  /* 0xfffffffd17177812 */ /* 0x000fc600078ec0ff */
[----:B------:R-:W-:Y:S01]  /*266e0*/  STL [R1+0x460], R4 ;  /* 0x0004600401007387 */ /* 0x000fe20000100800 */
[----:B-1----:R-:W-:-:S05]  /*266f0*/  SHF.R.S32.HI R0, RZ, 0x1f, R2 ;  /* 0x0000001fff007819 */ /* 0x002fca0000011402 */
[----:B------:R0:W-:Y:S02]  /*26700*/  STL [R1+0x45c], R0 ;  /* 0x00045c0001007387 */ /* 0x0001e40000100800 */
[----:B0-----:R-:W-:-:S04]  /*26710*/  IMAD R0, R0, UR4, RZ ;  /* 0x0000000400007c24 */ /* 0x001fc8000f8e02ff */
[C---:B------:R-:W-:Y:S02]  /*26720*/  IMAD R0, R2.reuse, UR5, R0 ;  /* 0x0000000502007c24 */ /* 0x040fe4000f8e0200 */
[----:B------:R-:W-:Y:S01]  /*26730*/  IMAD.WIDE.U32 R2, R2, UR4, RZ ;  /* 0x0000000402027c25 */ /* 0x000fe2000f8e00ff */
[----:B------:R-:W-:-:S03]  /*26740*/  ULDC.64 UR4, c[0x0][0x310] ;  /* 0x0000c40000047ab9 */ /* 0x000fc60000000a00 */
[----:B------:R-:W-:Y:S02]  /*26750*/  IMAD.IADD R3, R3, 0x1, R0 ;  /* 0x0000000103037824 */ /* 0x000fe400078e0200 */
[----:B------:R-:W-:Y:S02]  /*26760*/  IMAD R0, R4, UR4, RZ ;  /* 0x0000000404007c24 */ /* 0x000fe4000f8e02ff */
[----:B------:R-:W0:Y:S01]  /*26770*/  S2R R4, SR_TID.X ;  /* 0x0000000000047919 */ /* 0x000e220000002100 */
[----:B------:R-:W-:-:S04]  /*26780*/  IMAD.WIDE.U32 R2, R35, UR4, R2 ;  /* 0x0000000423027c25 */ /* 0x000fc8000f8e0002 */
[----:B------:R-:W-:Y:S01]  /*26790*/  IMAD R0, R35, UR5, R0 ;  /* 0x0000000523007c24 */ /* 0x000fe2000f8e0200 */
[----:B------:R-:W-:-:S03]  /*267a0*/  ULDC.64 UR4, c[0x0][0x308] ;  /* 0x0000c20000047ab9 */ /* 0x000fc60000000a00 */
[----:B------:R-:W-:Y:S02]  /*267b0*/  IMAD.IADD R3, R3, 0x1, R0 ;  /* 0x0000000103037824 */ /* 0x000fe400078e0200 */
[----:B------:R-:W-:Y:S01]  /*267c0*/  IMAD.WIDE.U32 R2, R18, UR4, R2 ;  /* 0x0000000412027c25 */ /* 0x000fe2000f8e0002 */
[----:B------:R-:W-:Y:S02]  /*267d0*/  ULDC UR4, c[0x0][0x2f4] ;  /* 0x0000bd0000047ab9 */ /* 0x000fe40000000800 */
[----:B------:R-:W-:Y:S02]  /*267e0*/  LEA R0, P0, R2, UR6, 0x1 ;  /* 0x0000000602007c11 */ /* 0x000fe4000f8008ff */
[----:B0-----:R-:W-:Y:S01]  /*267f0*/  LOP3.LUT R5, R4, 0x7f, RZ, 0xc0, !PT ;  /* 0x0000007f04057812 */ /* 0x001fe200078ec0ff */
[----:B------:R-:W-:Y:S01]  /*26800*/  IMAD R4, R18, UR5, R3 ;  /* 0x0000000512047c24 */ /* 0x000fe2000f8e0203 */
[----:B------:R-:W-:Y:S02]  /*26810*/  UMOV UR5, 0xffffffff ;  /* 0xffffffff00057882 */ /* 0x000fe40000000000 */
[----:B------:R-:W-:-:S02]  /*26820*/  SHF.R.U32.HI R6, RZ, 0x3, R5 ;  /* 0x00000003ff067819 */ /* 0x000fc40000011605 */
[----:B------:R-:W0:Y:S01]  /*26830*/  S2R R5, SR_TID.X ;  /* 0x0000000000057919 */ /* 0x000e220000002100 */
[----:B------:R-:W-:Y:S02]  /*26840*/  LEA.HI.X R4, R2, UR7, R4, 0x1, P0 ;  /* 0x0000000702047c11 */ /* 0x000fe400080f0c04 */
[----:B------:R-:W-:-:S05]  /*26850*/  IMAD.IADD R25, R25, 0x1, -R6 ;  /* 0x0000000119197824 */ /* 0x000fca00078e0a06 */
[----:B------:R-:W-:Y:S01]  /*26860*/  ISETP.GE.AND P0, PT, R25, 0x1, PT ;  /* 0x000000011900780c */ /* 0x000fe20003f06270 */
[----:B0-----:R-:W-:Y:S02]  /*26870*/  IMAD.SHL.U32 R7, R5, 0x8, RZ ;  /* 0x0000000805077824 */ /* 0x001fe400078e00ff */
[----:B------:R-:W-:-:S03]  /*26880*/  IMAD R5, R24, 0x1800, R29 ;  /* 0x0000180018057824 */ /* 0x000fc600078e021d */
[----:B------:R-:W-:-:S04]  /*26890*/  LOP3.LUT R7, R7, 0x38, RZ, 0xc0, !PT ;  /* 0x0000003807077812 */ /* 0x000fc800078ec0ff */
[----:B------:R-:W-:-:S13]  /*268a0*/  ISETP.GE.AND P2, PT, R7, UR4, PT ;  /* 0x0000000407007c0c */ /* 0x000fda000bf46270 */
[----:B------:R-:W-:Y:S01]  /*268b0*/  @P2 LOP3.LUT R23, R23, 0x2, RZ, 0xfc, !PT ;  /* 0x0000000217172812 */ /* 0x000fe200078efcff */
[----:B------:R-:W-:Y:S06]  /*268c0*/  BRA.DIV UR5, `(.L_x_3598) ;  /* 0x0000004a05fc7947 */ /* 0x000fec000b800000 */
        /* <DEDUP_REMOVED lines=52> */
.L_x_3682:
        /* <DEDUP_REMOVED lines=10> */
.L_x_3599:
        /* <DEDUP_REMOVED lines=10> */
.L_x_3600:
[----:B------:R-:W-:Y:S01]  /*26d50*/  VIADD R0, R22, 0x18400 ;  /* 0x0001840016007836 */ /* 0x000fe20000000000 */
[----:B------:R-:W-:Y:S01]  /*26d60*/  LOP3.LUT P1, RZ, R23, 0x40, RZ, 0xc0, !PT ;  /* 0x0000004017ff7812 */ /* 0x000fe2000782c0ff */
[----:B------:R1:W-:-:S12]  /*26d70*/  SYNCS.ARRIVE.TRANS64.A1T0 RZ, [R17+URZ+0x32430], RZ ;  /* 0x032430ff11ff79a7 */ /* 0x0003d8000810003f */
[----:B------:R-:W-:Y:S05]  /*26d80*/  WARPSYNC.ALL ;  /* 0x0000000000007948 */ /* 0x000fea0003800000 */
[----:B------:R-:W-:Y:S01]  /*26d90*/  BAR.SYNC.DEFER_BLOCKING 0x8, 0x180 ;  /* 0x0206000000007b1d */ /* 0x000fe20000010000 */
[----:B------:R-:W-:Y:S02]  /*26da0*/  LOP3.LUT P0, RZ, R0, 0x3ff, RZ, 0xc0, !PT ;  /* 0x000003ff00ff7812 */ /* 0x000fe4000780c0ff */
[----:B------:R-:W-:-:S03]  /*26db0*/  SHF.R.S32.HI R0, RZ, 0x1f, R19 ;  /* 0x0000001fff007819 */ /* 0x000fc60000011413 */
[----:B------:R-:W-:Y:S01]  /*26dc0*/  BSSY B6, `(.L_x_3601) ;  /* 0x0000018000067945 */ /* 0x000fe20003800000 */
[----:B------:R-:W-:Y:S02]  /*26dd0*/  SEL R34, R0, RZ, !P1 ;  /* 0x000000ff00227207 */ /* 0x000fe40004800000 */
[----:B------:R-:W-:-:S03]  /*26de0*/  SEL R0, R19, RZ, !P1 ;  /* 0x000000ff13007207 */ /* 0x000fc60004800000 */
[----:B------:R-:W-:Y:S04]  /*26df0*/  STL [R1+0x454], R34 ;  /* 0x0004542201007387 */ /* 0x000fe80000100800 */
[----:B------:R2:W-:Y:S02]  /*26e00*/  STL [R1+0x448], R0 ;  /* 0x0004480001007387 */ /* 0x0005e40000100800 */
[----:B--2---:R-:W-:-:S05]  /*26e10*/  SHF.R.S32.HI R0, RZ, 0x1f, R33 ;  /* 0x0000001fff007819 */ /* 0x004fca0000011421 */
[----:B------:R2:W-:Y:S01]  /*26e20*/  STL [R1+0x450], R0 ;  /* 0x0004500001007387 */ /* 0x0005e20000100800 */
        /* <DEDUP_REMOVED lines=17> */
.L_x_3602:
[----:B------:R-:W-:Y:S05]  /*26f40*/  BSYNC B6 ;  /* 0x0000000000067941 */ /* 0x000fea0003800000 */
.L_x_3601:
[----:B------:R-:W3:Y:S01]  /*26f50*/  LDL R20, [R1+0x450] ;  /* 0x0004500001147983 */ /* 0x000ee20000100800 */
[----:B------:R-:W-:Y:S01]  /*26f60*/  IMAD.MOV.U32 R21, RZ, RZ, R34 ;  /* 0x000000ffff157224 */ /* 0x000fe200078e0022 */
[----:B------:R-:W-:Y:S01]  /*26f70*/  ULDC.64 UR4, c[0x0][0x298] ;  /* 0x0000a60000047ab9 */ /* 0x000fe20000000a00 */
[----:B0-----:R-:W0:Y:S01]  /*26f80*/  LDC R5, c[0x0][0x448] ;  /* 0x00011200ff057b82 */ /* 0x001e220000000800 */
[----:B------:R-:W4:Y:S01]  /*26f90*/  S2R R2, SR_TID.X ;  /* 0x0000000000027919 */ /* 0x000f220000002100 */
[----:B------:R-:W5:Y:S01]  /*26fa0*/  S2R R34, SR_TID.X ;  /* 0x0000000000227919 */ /* 0x000f620000002100 */
[----:B----4-:R-:W-:-:S04]  /*26fb0*/  LOP3.LUT R2, R2, 0x7f, RZ, 0xc0, !PT ;  /* 0x0000007f02027812 */ /* 0x010fc800078ec0ff */
[----:B--2---:R-:W-:Y:S02]  /*26fc0*/  SHF.R.U32.HI R0, RZ, 0x3, R2 ;  /* 0x00000003ff007819 */ /* 0x004fe40000011602 */
[----:B------:R-:W2:Y:S01]  /*26fd0*/  LDC R2, c[0x0][0x448] ;  /* 0x00011200ff027b82 */ /* 0x000ea20000000800 */
[----:B---3--:R-:W-:Y:S02]  /*26fe0*/  IMAD.MOV.U32 R4, RZ, RZ, R20 ;  /* 0x000000ffff047224 */ /* 0x008fe400078e0014 */
[----:B------:R-:W3:Y:S01]  /*26ff0*/  LDL R20, [R1+0x448] ;  /* 0x0004480001147983 */ /* 0x000ee20000100800 */
[----:B--2---:R-:W-:Y:S01]  /*27000*/  ISETP.NE.AND P6, PT, R2, 0x1, PT ;  /* 0x000000010200780c */ /* 0x004fe20003fc5270 */
[----:B-----5:R-:W-:Y:S02]  /*27010*/  IMAD.SHL.U32 R34, R34, 0x10, RZ ;  /* 0x0000001022227824 */ /* 0x020fe400078e00ff */
[----:B------:R-:W-:Y:S01]  /*27020*/  IMAD R4, R4, UR4, RZ ;  /* 0x0000000404047c24 */ /* 0x000fe2000f8e02ff */
[----:B------:R-:W2:Y:S02]  /*27030*/  S2R R6, SR_TID.X ;  /* 0x0000000000067919 */ /* 0x000ea40000002100 */
[----:B------:R-:W-:Y:S01]  /*27040*/  LOP3.LUT R34, R0, 0x70, R34, 0xf8, !PT ;  /* 0x0000007000227812 */ /* 0x000fe200078ef822 */
[----:B------:R-:W-:-:S04]  /*27050*/  IMAD R4, R33, UR5, R4 ;  /* 0x0000000521047c24 */ /* 0x000fc8000f8e0204 */
[----:B------:R-:W-:Y:S02]  /*27060*/  IMAD.IADD R34, R34, 0x1, R36 ;  /* 0x0000000122227824 */ /* 0x000fe400078e0224 */
[----:B------:R-:W4:Y:S02]  /*27070*/  @P6 LDC R3, c[0x0][0x44c] ;  /* 0x00011300ff036b82 */ /* 0x000f240000000800 */
[----:B------:R-:W-:-:S06]  /*27080*/  IMAD.MOV.U32 R0, RZ, RZ, R34 ;  /* 0x000000ffff007224 */ /* 0x000fcc00078e0022 */
[----:B------:R-:W5:Y:S01]  /*27090*/  @P6 LDC R2, c[0x0][0x450] ;  /* 0x00011400ff026b82 */ /* 0x000f620000000800 */
[----:B----4-:R-:W-:-:S05]  /*270a0*/  @P6 IMAD.HI.U32 R3, R34, R3, RZ ;  /* 0x0000000322036227 */ /* 0x010fca00078e00ff */
[----:B-----5:R-:W-:Y:S01]  /*270b0*/  @P6 SHF.R.U32.HI R0, RZ, R2, R3 ;  /* 0x00000002ff006219 */ /* 0x020fe20000011603 */
[----:B------:R-:W-:Y:S01]  /*270c0*/  IMAD.WIDE.U32 R2, R33, UR4, RZ ;  /* 0x0000000421027c25 */ /* 0x000fe2000f8e00ff */
[----:B------:R-:W-:-:S03]  /*270d0*/  ULDC.64 UR4, c[0x0][0x2d8] ;  /* 0x0000b60000047ab9 */ /* 0x000fc60000000a00 */
[----:B------:R-:W-:Y:S02]  /*270e0*/  IMAD.IADD R3, R3, 0x1, R4 ;  /* 0x0000000103037824 */ /* 0x000fe400078e0204 */
[----:B------:R-:W-:-:S04]  /*270f0*/  IMAD.WIDE.U32 R2, R18, UR4, R2 ;  /* 0x0000000412027c25 */ /* 0x000fc8000f8e0002 */
[----:B------:R-:W-:Y:S01]  /*27100*/  IMAD R3, R18, UR5, R3 ;  /* 0x0000000512037c24 */ /* 0x000fe2000f8e0203 */
[----:B------:R-:W-:Y:S02]  /*27110*/  ULDC.64 UR4, c[0x0][0x2e0] ;  /* 0x0000b80000047ab9 */ /* 0x000fe40000000a00 */
[----:B------:R-:W-:Y:S01]  /*27120*/  IMAD R4, R21, UR4, RZ ;  /* 0x0000000415047c24 */ /* 0x000fe2000f8e02ff */
[----:B--2---:R-:W-:-:S04]  /*27130*/  LOP3.LUT R21, R6, 0x7f, RZ, 0xc0, !PT ;  /* 0x0000007f06157812 */ /* 0x004fc800078ec0ff */
[----:B------:R-:W-:Y:S01]  /*27140*/  SHF.R.U32.HI R21, RZ, 0x3, R21 ;  /* 0x00000003ff157819 */ /* 0x000fe20000011615 */
[C---:B---3--:R-:W-:Y:S02]  /*27150*/  IMAD R4, R20.reuse, UR5, R4 ;  /* 0x0000000514047c24 */ /* 0x048fe4000f8e0204 */
[----:B------:R-:W-:Y:S01]  /*27160*/  IMAD.WIDE.U32 R2, R20, UR4, R2 ;  /* 0x0000000414027c25 */ /* 0x000fe2000f8e0002 */
[----:B------:R-:W-:-:S03]  /*27170*/  ULDC.64 UR4, c[0x0][0x2d0] ;  /* 0x0000b40000047ab9 */ /* 0x000fc60000000a00 */
[----:B------:R-:W-:Y:S01]  /*27180*/  IMAD.IADD R3, R3, 0x1, R4 ;  /* 0x0000000103037824 */ /* 0x000fe200078e0204 */
[----:B------:R-:W-:Y:S01]  /*27190*/  SHF.R.S32.HI R4, RZ, 0x1f, R0 ;  /* 0x0000001fff047819 */ /* 0x000fe20000011400 */
[----:B------:R-:W-:Y:S02]  /*271a0*/  IMAD.SHL.U32 R20, R6, 0x8, RZ ;  /* 0x0000000806147824 */ /* 0x000fe400078e00ff */
[----:B------:R-:W-:-:S03]  /*271b0*/  IMAD.WIDE.U32 R2, R0, UR4, R2 ;  /* 0x0000000400027c25 */ /* 0x000fc6000f8e0002 */
[----:B------:R-:W-:Y:S01]  /*271c0*/  LOP3.LUT R20, R20, 0x38, RZ, 0xc0, !PT ;  /* 0x0000003814147812 */ /* 0x000fe200078ec0ff */
[----:B------:R-:W-:-:S04]  /*271d0*/  IMAD R4, R4, UR4, RZ ;  /* 0x0000000404047c24 */ /* 0x000fc8000f8e02ff */
[----:B------:R-:W-:Y:S01]  /*271e0*/  IMAD R4, R0, UR5, R4 ;  /* 0x0000000500047c24 */ /* 0x000fe2000f8e0204 */
[----:B------:R-:W-:Y:S01]  /*271f0*/  ULDC.64 UR4, c[0x0][0x2c8] ;  /* 0x0000b20000047ab9 */ /* 0x000fe20000000a00 */
[----:B------:R-:W-:Y:S02]  /*27200*/  IMAD.MOV R0, RZ, RZ, -R0 ;  /* 0x000000ffff007224 */ /* 0x000fe400078e0a00 */
[----:B------:R-:W-:Y:S02]  /*27210*/  IMAD.IADD R3, R3, 0x1, R4 ;  /* 0x0000000103037824 */ /* 0x000fe400078e0204 */
[----:B0-----:R-:W-:-:S04]  /*27220*/  IMAD R0, R5, R0, R34 ;  /* 0x0000000005007224 */ /* 0x001fc800078e0222 */
[----:B------:R-:W-:Y:S01]  /*27230*/  IMAD.WIDE.U32 R2, R0, UR4, R2 ;  /* 0x0000000400027c25 */ /* 0x000fe2000f8e0002 */
[----:B------:R-:W-:-:S05]  /*27240*/  SHF.R.S32.HI R4, RZ, 0x1f, R0 ;  /* 0x0000001fff047819 */ /* 0x000fca0000011400 */
[----:B------:R-:W-:-:S04]  /*27250*/  IMAD R4, R4, UR4, RZ ;  /* 0x0000000404047c24 */ /* 0x000fc8000f8e02ff */
        /* <DEDUP_REMOVED lines=9> */
[----:B------:R-:W0:Y:S01]  /*272f0*/  SHFL.IDX PT, R3, R0, RZ, 0x181f ;  /* 0x00181fff00037589 */ /* 0x000e2200000e0000 */
[----:B------:R-:W-:Y:S01]  /*27300*/  IMAD R37, R37, R5, RZ ;  /* 0x0000000525257224 */ /* 0x000fe200078e02ff */
[----:B------:R-:W-:Y:S01]  /*27310*/  LOP3.LUT R23, R23, 0xffffdfff, RZ, 0xc0, !PT ;  /* 0xffffdfff17177812 */ /* 0x000fe200078ec0ff */
[----:B------:R-:W-:Y:S01]  /*27320*/  IMAD.IADD R36, R21, 0x1, R36 ;  /* 0x0000000115247824 */ /* 0x000fe200078e0224 */
[----:B------:R-:W2:Y:S04]  /*27330*/  SHFL.IDX PT, R2, R4, RZ, 0x181f ;  /* 0x00181fff04027589 */ /* 0x000ea800000e0000 */
[----:B------:R-:W-:Y:S01]  /*27340*/  ISETP.GE.AND P6, PT, R36, R37, PT ;  /* 0x000000252400720c */ /* 0x000fe20003fc6270 */
[----:B------:R-:W3:Y:S04]  /*27350*/  SHFL.IDX PT, R11, R0, 0x1, 0x181f ;  /* 0x00381f00000b7f89 */ /* 0x000ee800000e0000 */
[----:B------:R-:W4:Y:S04]  /*27360*/  SHFL.IDX PT, R6, R4, 0x1, 0x181f ;  /* 0x00381f0004067f89 */ /* 0x000f2800000e0000 */
[----:B------:R-:W5:Y:S04]  /*27370*/  SHFL.IDX PT, R8, R0, 0x2, 0x181f ;  /* 0x00581f0000087f89 */ /* 0x000f6800000e0000 */
[----:B------:R-:W1:Y:S01]  /*27380*/  SHFL.IDX PT, R5, R4, 0x2, 0x181f ;  /* 0x00581f0004057f89 */ /* 0x000e6200000e0000 */
[----:B------:R-:W-:-:S02]  /*27390*/  @P6 LOP3.LUT R23, R23, 0x2000, RZ, 0xfc, !PT ;  /* 0x0000200017176812 */ /* 0x000fc400078efcff */
[----:B0-----:R-:W-:Y:S01]  /*273a0*/  @!P6 LEA R3, P1, R20, R3, 0x1 ;  /* 0x000000031403e211 */ /* 0x001fe200078208ff */
[----:B------:R-:W0:Y:S01]  /*273b0*/  SHFL.IDX PT, R9, R0, 0x3, 0x181f ;  /* 0x00781f0000097f89 */ /* 0x000e2200000e0000 */
[----:B------:R-:W-:-:S03]  /*273c0*/  LOP3.LUT R23, R23, 0xffffefff, RZ, 0xc0, !PT ;  /* 0xffffefff17177812 */ /* 0x000fc600078ec0ff */
[----:B--2---:R-:W-:Y:S02]  /*273d0*/  @!P6 IMAD.X R7, RZ, RZ, R2, P1 ;  /* 0x000000ffff07e224 */ /* 0x004fe400008e0602 */
[----:B------:R-:W-:-:S05]  /*273e0*/  VIADD R2, R36, 0x10 ;  /* 0x0000001024027836 */ /* 0x000fca0000000000 */
[----:B------:R-:W-:Y:S01]  /*273f0*/  ISETP.GE.AND P5, PT, R2, R37, PT ;  /* 0x000000250200720c */ /* 0x000fe20003fa6270 */
[----:B------:R-:W-:-:S05]  /*27400*/  VIADD R2, R36, 0x20 ;  /* 0x0000002024027836 */ /* 0x000fca0000000000 */
[----:B------:R-:W-:Y:S01]  /*27410*/  ISETP.GE.AND P3, PT, R2, R37, PT ;  /* 0x000000250200720c */ /* 0x000fe20003f66270 */
[----:B------:R-:W-:-:S05]  /*27420*/  VIADD R2, R36, 0x30 ;  /* 0x0000003024027836 */ /* 0x000fca0000000000 */
[----:B------:R-:W-:Y:S01]  /*27430*/  ISETP.GE.AND P2, PT, R2, R37, PT ;  /* 0x000000250200720c */ /* 0x000fe20003f46270 */
[----:B------:R-:W-:Y:S01]  /*27440*/  VIADD R2, R36, 0x40 ;  /* 0x0000004024027836 */ /* 0x000fe20000000000 */
[----:B---3--:R-:W-:Y:S02]  /*27450*/  @!P5 LEA R11, P1, R20, R11, 0x1 ;  /* 0x0000000b140bd211 */ /* 0x008fe400078208ff */
[----:B------:R-:W-:Y:S02]  /*27460*/  @P5 LOP3.LUT R23, R23, 0x1000, RZ, 0xfc, !PT ;  /* 0x0000100017175812 */ /* 0x000fe400078efcff */
[----:B------:R-:W-:Y:S01]  /*27470*/  ISETP.GE.AND P4, PT, R2, R37, PT ;  /* 0x000000250200720c */ /* 0x000fe20003f86270 */
[----:B----4-:R-:W-:Y:S01]  /*27480*/  @!P5 IMAD.X R6, RZ, RZ, R6, P1 ;  /* 0x000000ffff06d224 */ /* 0x010fe200008e0606 */
[----:B------:R-:W2:Y:S01]  /*27490*/  SHFL.IDX PT, R2, R4, 0x3, 0x181f ;  /* 0x00781f0004027f89 */ /* 0x000ea200000e0000 */
[----:B-----5:R-:W-:Y:S02]  /*274a0*/  @!P3 LEA R8, P1, R20, R8, 0x1 ;  /* 0x000000081408b211 */ /* 0x020fe400078208ff */
[----:B------:R-:W-:-:S03]  /*274b0*/  LOP3.LUT R23, R23, 0xfffff7ff, RZ, 0xc0, !PT ;  /* 0xfffff7ff17177812 */ /* 0x000fc600078ec0ff */
[----:B-1----:R-:W-:Y:S01]  /*274c0*/  @!P3 IMAD.X R5, RZ, RZ, R5, P1 ;  /* 0x000000ffff05b224 */ /* 0x002fe200008e0605 */
[----:B0-----:R-:W-:Y:S02]  /*274d0*/  @!P2 LEA R12, P1, R20, R9, 0x1 ;  /* 0x00000009140ca211 */ /* 0x001fe400078208ff */
[----:B------:R-:W0:Y:S01]  /*274e0*/  SHFL.IDX PT, R9, R0, 0x4, 0x181f ;  /* 0x00981f0000097f89 */ /* 0x000e2200000e0000 */
[----:B------:R-:W-:-:S04]  /*274f0*/  @P3 LOP3.LUT R23, R23, 0x800, RZ, 0xfc, !PT ;  /* 0x0000080017173812 */ /* 0x000fc800078efcff */
[----:B------:R-:W-:-:S04]  /*27500*/  LOP3.LUT R23, R23, 0xfffffdff, RZ, 0xc0, !PT ;  /* 0xfffffdff17177812 */ /* 0x000fc800078ec0ff */
[----:B------:R-:W-:-:S04]  /*27510*/  @P2 LOP3.LUT R23, R23, 0x200, RZ, 0xfc, !PT ;  /* 0x0000020017172812 */ /* 0x000fc800078efcff */
[----:B------:R-:W-:Y:S01]  /*27520*/  LOP3.LUT R23, R23, 0xfffffeff, RZ, 0xc0, !PT ;  /* 0xfffffeff17177812 */ /* 0x000fe200078ec0ff */
[----:B--2---:R-:W-:Y:S02]  /*27530*/  @!P2 IMAD.X R10, RZ, RZ, R2, P1 ;  /* 0x000000ffff0aa224 */ /* 0x004fe400008e0602 */
[----:B------:R-:W1:Y:S01]  /*27540*/  SHFL.IDX PT, R2, R4, 0x4, 0x181f ;  /* 0x00981f0004027f89 */ /* 0x000e6200000e0000 */
[----:B------:R-:W-:-:S04]  /*27550*/  @P4 LOP3.LUT R23, R23, 0x100, RZ, 0xfc, !PT ;  /* 0x0000010017174812 */ /* 0x000fc800078efcff */
[----:B------:R-:W-:Y:S02]  /*27560*/  LOP3.LUT R23, R23, 0xffffff7f, RZ, 0xc0, !PT ;  /* 0xffffff7f17177812 */ /* 0x000fe400078ec0ff */
[----:B0-----:R-:W-:-:S05]  /*27570*/  @!P4 LEA R13, P1, R20, R9, 0x1 ;  /* 0x00000009140dc211 */ /* 0x001fca00078208ff */
[----:B-1----:R-:W-:Y:S02]  /*27580*/  @!P4 IMAD.X R9, RZ, RZ, R2, P1 ;  /* 0x000000ffff09c224 */ /* 0x002fe400008e0602 */
[----:B------:R-:W-:Y:S02]  /*27590*/  @!P6 IMAD.MOV.U32 R2, RZ, RZ, R3 ;  /* 0x000000ffff02e224 */ /* 0x000fe400078e0003 */
[----:B------:R-:W-:Y:S02]  /*275a0*/  @!P6 IMAD.MOV.U32 R3, RZ, RZ, R7 ;  /* 0x000000ffff03e224 */ /* 0x000fe400078e0007 */
[----:B------:R-:W0:Y:S04]  /*275b0*/  SHFL.IDX PT, R7, R0, 0x5, 0x181f ;  /* 0x00b81f0000077f89 */ /* 0x000e2800000e0000 */
[----:B------:R1:W-:Y:S02]  /*275c0*/  @!P6 LDGSTS.E.BYPASS.LTC128B.128 [R26+0x18400], desc[UR36][R2.64], !P0 ;  /* 0x18400000021aefae */ /* 0x0003e4000c101d64 */
[----:B-1----:R-:W-:-:S02]  /*275d0*/  @!P5 IMAD.MOV.U32 R2, RZ, RZ, R11 ;  /* 0x000000ffff02d224 */ /* 0x002fc400078e000b */
[----:B------:R-:W-:Y:S02]  /*275e0*/  @!P5 IMAD.MOV.U32 R3, RZ, RZ, R6 ;  /* 0x000000ffff03d224 */ /* 0x000fe400078e0006 */
[----:B------:R-:W1:Y:S04]  /*275f0*/  SHFL.IDX PT, R6, R4, 0x5, 0x181f ;  /* 0x00b81f0004067f89 */ /* 0x000e6800000e0000 */
[----:B------:R2:W-:Y:S02]  /*27600*/  @!P5 LDGSTS.E.BYPASS.LTC128B.128 [R26+0x18c00], desc[UR36][R2.64], !P0 ;  /* 0x18c00000021adfae */ /* 0x0005e4000c101d64 */
[----:B--2---:R-:W-:Y:S02]  /*27610*/  @!P3 IMAD.MOV.U32 R2, RZ, RZ, R8 ;  /* 0x000000ffff02b224 */ /* 0x004fe400078e0008 */
[----:B------:R-:W-:-:S02]  /*27620*/  @!P3 IMAD.MOV.U32 R3, RZ, RZ, R5 ;  /* 0x000000ffff03b224 */ /* 0x000fc400078e0005 */
[----:B------:R-:W2:Y:S04]  /*27630*/  SHFL.IDX PT, R5, R0, 0x6, 0x181f ;  /* 0x00d81f0000057f89 */ /* 0x000ea800000e0000 */
[----:B------:R3:W-:Y:S04]  /*27640*/  @!P3 LDGSTS.E.BYPASS.LTC128B.128 [R26+0x19400], desc[UR36][R2.64], !P0 ;  /* 0x19400000021abfae */ /* 0x0007e8000c101d64 */
[----:B------:R-:W-:Y:S01]  /*27650*/  SHFL.IDX PT, R0, R0, 0x7, 0x181f ;  /* 0x00f81f0000007f89 */ /* 0x000fe200000e0000 */
[----:B---3--:R-:W-:Y:S02]  /*27660*/  VIADD R2, R36, 0x50 ;  /* 0x0000005024027836 */ /* 0x008fe40000000000 */
[----:B------:R-:W-:-:S03]  /*27670*/  @!P2 IMAD.MOV.U32 R3, RZ, RZ, R10 ;  /* 0x000000ffff03a224 */ /* 0x000fc600078e000a */
[----:B------:R-:W-:Y:S01]  /*27680*/  ISETP.GE.AND P3, PT, R2, R37, PT ;  /* 0x000000250200720c */ /* 0x000fe20003f66270 */
[----:B------:R-:W-:-:S05]  /*27690*/  @!P2 IMAD.MOV.U32 R2, RZ, RZ, R12 ;  /* 0x000000ffff02a224 */ /* 0x000fca00078e000c */
[----:B------:R3:W-:Y:S07]  /*276a0*/  @!P2 LDGSTS.E.BYPASS.LTC128B.128 [R26+0x19c00], desc[UR36][R2.64], !P0 ;  /* 0x19c00000021aafae */ /* 0x0007ee000c101d64 */
[----:B0-----:R-:W-:Y:S02]  /*276b0*/  @!P3 LEA R7, P1, R20, R7, 0x1 ;  /* 0x000000071407b211 */ /* 0x001fe400078208ff */
[----:B------:R-:W-:Y:S01]  /*276c0*/  @P3 LOP3.LUT R23, R23, 0x80, RZ, 0xfc, !PT ;  /* 0x0000008017173812 */ /* 0x000fe200078efcff */
[----:B---3--:R-:W0:Y:S01]  /*276d0*/  SHFL.IDX PT, R2, R4, 0x6, 0x181f ;  /* 0x00d81f0004027f89 */ /* 0x008e2200000e0000 */
[----:B------:R-:W-:-:S02]  /*276e0*/  VIADD R3, R36, 0x60 ;  /* 0x0000006024037836 */ /* 0x000fc40000000000 */
[----:B------:R-:W-:Y:S01]  /*276f0*/  LOP3.LUT R23, R23, 0xffffffbf, RZ, 0xc0, !PT ;  /* 0xffffffbf17177812 */ /* 0x000fe200078ec0ff */
[----:B-1----:R-:W-:Y:S01]  /*27700*/  @!P3 IMAD.X R6, RZ, RZ, R6, P1 ;  /* 0x000000ffff06b224 */ /* 0x002fe200008e0606 */
[----:B------:R-:W1:Y:S01]  /*27710*/  SHFL.IDX PT, R4, R4, 0x7, 0x181f ;  /* 0x00f81f0004047f89 */ /* 0x000e6200000e0000 */
[----:B------:R-:W-:Y:S01]  /*27720*/  ISETP.GE.AND P2, PT, R3, R37, PT ;  /* 0x000000250300720c */ /* 0x000fe20003f46270 */
[----:B------:R-:W-:-:S12]  /*27730*/  @!P4 IMAD.MOV.U32 R3, RZ, RZ, R9 ;  /* 0x000000ffff03c224 */ /* 0x000fd800078e0009 */
[----:B--2---:R-:W-:Y:S02]  /*27740*/  @!P2 LEA R5, P1, R20, R5, 0x1 ;  /* 0x000000051405a211 */ /* 0x004fe400078208ff */
[----:B------:R-:W-:-:S03]  /*27750*/  @P2 LOP3.LUT R23, R23, 0x40, RZ, 0xfc, !PT ;  /* 0x0000004017172812 */ /* 0x000fc600078efcff */
[----:B0-----:R-:W-:Y:S02]  /*27760*/  @!P2 IMAD.X R8, RZ, RZ, R2, P1 ;  /* 0x000000ffff08a224 */ /* 0x001fe400008e0602 */
[----:B------:R-:W-:-:S05]  /*27770*/  @!P4 IMAD.MOV.U32 R2, RZ, RZ, R13 ;  /* 0x000000ffff02c224 */ /* 0x000fca00078e000d */
[----:B------:R0:W-:Y:S02]  /*27780*/  @!P4 LDGSTS.E.BYPASS.LTC128B.128 [R26+0x1a400], desc[UR36][R2.64], !P0 ;  /* 0x1a400000021acfae */ /* 0x0001e4000c101d64 */
[----:B0-----:R-:W-:Y:S02]  /*27790*/  @!P3 IMAD.MOV.U32 R2, RZ, RZ, R7 ;  /* 0x000000ffff02b224 */ /* 0x001fe400078e0007 */
[----:B------:R-:W-:-:S05]  /*277a0*/  @!P3 IMAD.MOV.U32 R3, RZ, RZ, R6 ;  /* 0x000000ffff03b224 */ /* 0x000fca00078e0006 */
[----:B------:R0:W-:Y:S02]  /*277b0*/  @!P3 LDGSTS.E.BYPASS.LTC128B.128 [R26+0x1ac00], desc[UR36][R2.64], !P0 ;  /* 0x1ac00000021abfae */ /* 0x0001e4000c101d64 */
[----:B0-----:R-:W-:Y:S02]  /*277c0*/  @!P2 IMAD.MOV.U32 R2, RZ, RZ, R5 ;  /* 0x000000ffff02a224 */ /* 0x001fe400078e0005 */
[----:B------:R-:W-:-:S05]  /*277d0*/  @!P2 IMAD.MOV.U32 R3, RZ, RZ, R8 ;  /* 0x000000ffff03a224 */ /* 0x000fca00078e0008 */
[----:B-1----:R0:W-:Y:S02]  /*277e0*/  @!P2 LDGSTS.E.BYPASS.LTC128B.128 [R26+0x1b400], desc[UR36][R2.64], !P0 ;  /* 0x1b400000021aafae */ /* 0x0021e4000c101d64 */
.L_x_3699:
        /* <DEDUP_REMOVED lines=12> */
.L_x_3604:
        /* <DEDUP_REMOVED lines=28> */
.L_x_3606:
[----:B------:R-:W-:Y:S05]  /*27a70*/  BSYNC B6 ;  /* 0x0000000000067941 */ /* 0x000fea0003800000 */
.L_x_3605:
[----:B------:R-:W2:Y:S01]  /*27a80*/  LDL.LU R4, [R1+0x450] ;  /* 0x0004500001047983 */ /* 0x000ea20000300800 */
[----:B0-----:R-:W0:Y:S01]  /*27a90*/  LDC R2, c[0x0][0x448] ;  /* 0x00011200ff027b82 */ /* 0x001e220000000800 */
[----:B------:R-:W-:Y:S02]  /*27aa0*/  ULDC.64 UR4, c[0x0][0x398] ;  /* 0x0000e60000047ab9 */ /* 0x000fe40000000a00 */
[----:B------:R-:W3:Y:S04]  /*27ab0*/  LDL.LU R21, [R1+0x454] ;  /* 0x0004540001157983 */ /* 0x000ee80000300800 */
[----:B------:R-:W4:Y:S01]  /*27ac0*/  LDL.LU R20, [R1+0x448] ;  /* 0x0004480001147983 */ /* 0x000f220000300800 */
        /* <DEDUP_REMOVED lines=19> */
[----:B----4-:R-:W-:Y:S01]  /*27c00*/  IMAD.WIDE.U32 R2, R20, UR4, R2 ;  /* 0x0000000414027c25 */ /* 0x010fe2000f8e0002 */
        /* <DEDUP_REMOVED lines=13> */
[----:B------:R-:W-:Y:S02]  /*27ce0*/  IMAD.SHL.U32 R20, R6, 0x8, RZ ;  /* 0x0000000806147824 */ /* 0x000fe400078e00ff */
        /* <DEDUP_REMOVED lines=104> */
.L_x_3717:
        /* <DEDUP_REMOVED lines=12> */
.L_x_3609:
[----:B------:R-:W-:Y:S05]  /*28430*/  BSYNC B0 ;  /* 0x0000000000007941 */ /* 0x000fea0003800000 */
.L_x_3608:
[----:B------:R-:W-:Y:S01]  /*28440*/  NOP ;  /* 0x0000000000007918 */ /* 0x000fe20000000000 */
[----:B------:R-:W-:-:S13]  /*28450*/  PLOP3.LUT P0, PT, PT, PT, PT, 0x80, 0x0 ;  /* 0x000000000000781c */ /* 0x000fda0003f0f070 */
.L_x_3610:
        /* <DEDUP_REMOVED lines=18> */
.L_x_3718:
[----:B------:R-:W-:Y:S05]  /*28580*/  BSYNC B0 ;  /* 0x0000000000007941 */ /* 0x000fea0003800000 */
.L_x_3611:
[----:B------:R-:W-:-:S13]  /*28590*/  LOP3.LUT P0, RZ, R23, 0x400, RZ, 0xc0, !PT ;  /* 0x0000040017ff7812 */ /* 0x000fda000780c0ff */
[----:B------:R-:W-:Y:S05]  /*285a0*/  @!P0 BRA `(.L_x_3613) ;  /* 0x0000000000048947 */ /* 0x000fea0003800000 */
[----:B------:R-:W-:Y:S01]  /*285b0*/  BPT.TRAP 0x1 ;  /* 0x000000040000795c */ /* 0x000fe20000300000 */
.L_x_3613:
[----:B------:R-:W-:Y:S01]  /*285c0*/  SHF.L.U32 R0, R27, 0x1f, RZ ;  /* 0x0000001f1b007819 */ /* 0x000fe200000006ff */
[----:B------:R-:W-:Y:S03]  /*285d0*/  BSSY B0, `(.L_x_3614) ;  /* 0x0000003000007945 */ /* 0x000fe60003800000 */
[----:B------:R-:W1:Y:S02]  /*285e0*/  SYNCS.PHASECHK.TRANS64.TRYWAIT P0, [R17+URZ+0x32460], R0 ;  /* 0x03246000110075a7 */ /* 0x000e64000800017f */
[----:B-1----:R-:W-:Y:S05]  /*285f0*/  @!P0 BRA `(.L_x_3615) ;  /* 0x0000004c00348947 */ /* 0x002fea0003800000 */
.L_x_3719:
[----:B------:R-:W-:Y:S05]  /*28600*/  BSYNC B0 ;  /* 0x0000000000007941 */ /* 0x000fea0003800000 */
.L_x_3614:
[----:B0-----:R-:W1:Y:S01]  /*28610*/  LDL.LU R3, [R1+0x45c] ;  /* 0x00045c0001037983 */ /* 0x001e620000300800 */
[----:B------:R-:W-:Y:S01]  /*28620*/  ULDC.64 UR4, c[0x0][0x328] ;  /* 0x0000ca0000047ab9 */ /* 0x000fe20000000a00 */
[----:B------:R-:W-:Y:S02]  /*28630*/  ULDC.64 UR6, c[0x0][0x318] ;  /* 0x0000c60000067ab9 */ /* 0x000fe40000000a00 */
[----:B------:R-:W2:Y:S04]  /*28640*/  LDL.LU R2, [R1+0x440] ;  /* 0x0004400001027983 */ /* 0x000ea80000300800 */
[----:B------:R-:W3:Y:S04]  /*28650*/  LDL.LU R6, [R1+0x460] ;  /* 0x0004600001067983 */ /* 0x000ee80000300800 */
[----:B------:R-:W4:Y:S01]  /*28660*/  LDL.LU R4, [R1+0x478] ;  /* 0x0004780001047983 */ /* 0x000f220000300800 */
[----:B------:R-:W-:-:S02]  /*28670*/  LOP3.LUT P3, RZ, R23, 0x10, RZ, 0xc0, !PT ;  /* 0x0000001017ff7812 */ /* 0x000fc4000786c0ff */
[C---:B------:R-:W-:Y:S02]  /*28680*/  LOP3.LUT P2, RZ, R23.reuse, 0x8, RZ, 0xc0, !PT ;  /* 0x0000000817ff7812 */ /* 0x040fe4000784c0ff */
[C---:B------:R-:W-:Y:S02]  /*28690*/  LOP3.LUT P1, RZ, R23.reuse, 0x4, RZ, 0xc0, !PT ;  /* 0x0000000417ff7812 */ /* 0x040fe4000782c0ff */
[----:B------:R-:W-:Y:S02]  /*286a0*/  LOP3.LUT P4, RZ, R23, 0x1, RZ, 0xc0, !PT ;  /* 0x0000000117ff7812 */ /* 0x000fe4000788c0ff */
[----:B------:R-:W-:Y:S01]  /*286b0*/  SEL R7, RZ, 0x8, P1 ;  /* 0x00000008ff077807 */ /* 0x000fe20000800000 */
[----:B-1----:R-:W-:-:S04]  /*286c0*/  IMAD R0, R3, UR4, RZ ;  /* 0x0000000403007c24 */ /* 0x002fc8000f8e02ff */
[C---:B--2---:R-:W-:Y:S02]  /*286d0*/  IMAD R5, R2.reuse, UR5, R0 ;  /* 0x0000000502057c24 */ /* 0x044fe4000f8e0200 */
[----:B------:R-:W-:Y:S01]  /*286e0*/  IMAD.WIDE.U32 R2, R2, UR4, RZ ;  /* 0x0000000402027c25 */ /* 0x000fe2000f8e00ff */
[----:B------:R-:W-:-:S03]  /*286f0*/  ULDC.64 UR4, c[0x0][0x338] ;  /* 0x0000ce0000047ab9 */ /* 0x000fc60000000a00 */
[----:B------:R-:W-:Y:S02]  /*28700*/  IMAD.IADD R3, R3, 0x1, R5 ;  /* 0x0000000103037824 */ /* 0x000fe400078e0205 */
[----:B---3--:R-:W-:Y:S02]  /*28710*/  IMAD R0, R6, UR4, RZ ;  /* 0x0000000406007c24 */ /* 0x008fe4000f8e02ff */
[----:B------:R-:W-:-:S04]  /*28720*/  IMAD.WIDE.U32 R2, R35, UR4, R2 ;  /* 0x0000000423027c25 */ /* 0x000fc8000f8e0002 */
[----:B------:R-:W-:Y:S01]  /*28730*/  IMAD R5, R35, UR5, R0 ;  /* 0x0000000523057c24 */ /* 0x000fe2000f8e0200 */
[----:B------:R-:W-:Y:S01]  /*28740*/  ULDC.64 UR4, c[0x0][0x330] ;  /* 0x0000cc0000047ab9 */ /* 0x000fe20000000a00 */
[----:B------:R-:W-:Y:S02]  /*28750*/  SEL R0, RZ, 0x2, P3 ;  /* 0x00000002ff007807 */ /* 0x000fe40001800000 */
        /* <DEDUP_REMOVED lines=81> */
.L_x_3733:
        /* <DEDUP_REMOVED lines=15> */
.L_x_3617:
        /* <DEDUP_REMOVED lines=10> */
.L_x_3618:
[----:B0-----:R-:W2:Y:S01]  /*28e00*/  LDL.LU R2, [R1+0x458] ;  /* 0x0004580001027983 */ /* 0x001ea20000300800 */
[----:B------:R0:W-:Y:S01]  /*28e10*/  SYNCS.ARRIVE.TRANS64.A1T0 RZ, [R17+URZ+0x32450], RZ ;  /* 0x032450ff11ff79a7 */ /* 0x0001e2000810003f */
[----:B------:R-:W-:Y:S01]  /*28e20*/  BSSY B0, `(.L_x_3619) ;  /* 0x00000d8000007945 */ /* 0x000fe20003800000 */
[----:B--2---:R-:W-:-:S05]  /*28e30*/  VIADD R21, R2, 0xfffffffe ;  /* 0xfffffffe02157836 */ /* 0x004fca0000000000 */
[----:B------:R-:W-:-:S13]  /*28e40*/  ISETP.GE.AND P0, PT, R21, R30, PT ;  /* 0x0000001e1500720c */ /* 0x000fda0003f06270 */
[----:B0-----:R-:W-:Y:S05]  /*28e50*/  @!P0 BRA `(.L_x_3620) ;  /* 0x0000000c00508947 */ /* 0x001fea0003800000 */
.L_x_3633:
[----:B0-----:R-:W0:Y:S01]  /*28e60*/  S2R R2, SR_TID.X ;  /* 0x0000000000027919 */ /* 0x001e220000002100 */
[----:B------:R-:W-:Y:S01]  /*28e70*/  IMAD R8, R21, 0x60, R31 ;  /* 0x0000006015087824 */ /* 0x000fe200078e021f */
[----:B------:R-:W-:Y:S01]  /*28e80*/  LOP3.LUT P1, RZ, R23, 0x400, RZ, 0xc0, !PT ;  /* 0x0000040017ff7812 */ /* 0x000fe2000782c0ff */
[----:B------:R-:W-:Y:S01]  /*28e90*/  VIADD R24, R24, 0x1 ;  /* 0x0000000118187836 */ /* 0x000fe20000000000 */
[C---:B0-----:R-:W-:Y:S01]  /*28ea0*/  LOP3.LUT R3, R2.reuse, 0x7f, RZ, 0xc0, !PT ;  /* 0x0000007f02037812 */ /* 0x041fe200078ec0ff */
[----:B------:R-:W-:-:S03]  /*28eb0*/  IMAD.SHL.U32 R2, R2, 0x10, RZ ;  /* 0x0000001002027824 */ /* 0x000fc600078e00ff */
[----:B------:R-:W-:Y:S02]  /*28ec0*/  SHF.R.U32.HI R4, RZ, 0x3, R3 ;  /* 0x00000003ff047819 */ /* 0x000fe40000011603 */
[----:B------:R-:W0:Y:S02]  /*28ed0*/  LDC R3, c[0x0][0x430] ;  /* 0x00010c00ff037b82 */ /* 0x000e240000000800 */
[----:B------:R-:W-:-:S04]  /*28ee0*/  LOP3.LUT R2, R4, 0x70, R2, 0xf8, !PT ;  /* 0x0000007004027812 */ /* 0x000fc800078ef802 */
[C---:B------:R-:W-:Y:S01]  /*28ef0*/  ISETP.GT.U32.AND P2, PT, R2.reuse, 0x5f, PT ;  /* 0x0000005f0200780c */ /* 0x040fe20003f44070 */
[----:B------:R-:W-:-:S04]  /*28f00*/  IMAD.IADD R8, R2, 0x1, R8 ;  /* 0x0000000102087824 */ /* 0x000fc800078e0208 */
[----:B------:R-:W-:-:S08]  /*28f10*/  IMAD.MOV.U32 R9, RZ, RZ, R8 ;  /* 0x000000ffff097224 */ /* 0x000fd000078e0008 */
[----:B-1----:R-:W1:Y:S01]  /*28f20*/  @!P2 LDC.64 R4, c[0x0][0x428] ;  /* 0x00010a00ff04ab82 */ /* 0x002e620000000a00 */
[----:B0-----:R-:W-:-:S13]  /*28f30*/  ISETP.NE.AND P0, PT, R3, 0x1, PT ;  /* 0x000000010300780c */ /* 0x001fda0003f05270 */
[----:B------:R-:W0:Y:S08]  /*28f40*/  @P0 LDC R3, c[0x0][0x434] ;  /* 0x00010d00ff030b82 */ /* 0x000e300000000800 */
[----:B--2---:R-:W2:Y:S01]  /*28f50*/  @P0 LDC R7, c[0x0][0x438] ;  /* 0x00010e00ff070b82 */ /* 0x004ea20000000800 */
[----:B0-----:R-:W-:-:S05]  /*28f60*/  @P0 IMAD.HI.U32 R2, R8, R3, RZ ;  /* 0x0000000308020227 */ /* 0x001fca00078e00ff */
[----:B--2---:R-:W-:Y:S01]  /*28f70*/  @P0 SHF.R.U32.HI R9, RZ, R7, R2 ;  /* 0x00000007ff090219 */ /* 0x004fe20000011602 */
[----:B-1----:R-:W-:Y:S01]  /*28f80*/  @!P2 IMAD R2, R32, R4, RZ ;  /* 0x000000042002a224 */ /* 0x002fe200078e02ff */
[----:B------:R-:W0:Y:S02]  /*28f90*/  @!P2 LDC.64 R6, c[0x0][0x418] ;  /* 0x00010600ff06ab82 */ /* 0x000e240000000a00 */
[--C-:B------:R-:W-:Y:S01]  /*28fa0*/  @!P2 SHF.R.S32.HI R3, RZ, 0x1f, R9.reuse ;  /* 0x0000001fff03a819 */ /* 0x100fe20000011409 */
[----:B------:R-:W-:Y:S02]  /*28fb0*/  @!P2 IMAD R5, R28, R5, R2 ;  /* 0x000000051c05a224 */ /* 0x000fe400078e0202 */
[----:B------:R-:W-:-:S04]  /*28fc0*/  @!P2 IMAD.MOV.U32 R2, RZ, RZ, R9 ;  /* 0x000000ffff02a224 */ /* 0x000fc800078e0009 */
[----:B------:R-:W-:-:S04]  /*28fd0*/  @!P2 IMAD.WIDE.U32 R2, R28, R4, R2 ;  /* 0x000000041c02a225 */ /* 0x000fc800078e0002 */
[----:B------:R-:W-:Y:S01]  /*28fe0*/  @!P2 IMAD.IADD R3, R5, 0x1, R3 ;  /* 0x000000010503a824 */ /* 0x000fe200078e0203 */
[----:B------:R-:W-:Y:S05]  /*28ff0*/  YIELD ;  /* 0x0000000000007946 */ /* 0x000fea0003800000 */
[----:B------:R-:W-:Y:S01]  /*29000*/  IMAD.MOV.U32 R4, RZ, RZ, RZ ;  /* 0x000000ffff047224 */ /* 0x000fe200078e00ff */
[----:B------:R-:W-:Y:S01]  /*29010*/  ULDC UR4, c[0x0][0x430] ;  /* 0x00010c0000047ab9 */ /* 0x000fe20000000800 */
[----:B0-----:R-:W-:Y:S01]  /*29020*/  @!P2 LEA R6, P0, R2, R6, 0x2 ;  /* 0x000000060206a211 */ /* 0x001fe200078010ff */
[----:B------:R-:W-:-:S03]  /*29030*/  IMAD.MOV R5, RZ, RZ, -R9 ;  /* 0x000000ffff057224 */ /* 0x000fc600078e0a09 */
[----:B------:R-:W-:Y:S02]  /*29040*/  @!P2 LEA.HI.X R7, R2, R7, R3, 0x2, P0 ;  /* 0x000000070207a211 */ /* 0x000fe400000f1403 */
[C---:B------:R-:W-:Y:S01]  /*29050*/  ISETP.NE.AND P0, PT, R24.reuse, 0x2, PT ;  /* 0x000000021800780c */ /* 0x040fe20003f05270 */
[----:B------:R-:W-:Y:S02]  /*29060*/  IMAD.MOV.U32 R3, RZ, RZ, R21 ;  /* 0x000000ffff037224 */ /* 0x000fe400078e0015 */
[----:B------:R-:W-:Y:S01]  /*29070*/  IMAD R5, R5, UR4, R8 ;  /* 0x0000000405057c24 */ /* 0x000fe2000f8e0208 */
[----:B------:R-:W-:Y:S01]  /*29080*/  SEL R2, RZ, 0x1, P0 ;  /* 0x00000001ff027807 */ /* 0x000fe20000000000 */
[----:B------:R0:W5:Y:S01]  /*29090*/  @!P2 LDG.E R4, desc[UR36][R6.64] ;  /* 0x000000240604a981 */ /* 0x000162000c1e1900 */
[----:B------:R-:W-:Y:S01]  /*290a0*/  SEL R24, R24, RZ, P0 ;  /* 0x000000ff18187207 */ /* 0x000fe20000000000 */
[----:B------:R-:W-:Y:S01]  /*290b0*/  VIADD R21, R21, 0xffffffff ;  /* 0xffffffff15157836 */ /* 0x000fe20000000000 */
[----:B------:R-:W-:-:S02]  /*290c0*/  LOP3.LUT R27, R27, R2, RZ, 0x3c, !PT ;  /* 0x000000021b1b7212 */ /* 0x000fc400078e3cff */
[----:B------:R-:W-:Y:S01]  /*290d0*/  ISETP.GT.AND P2, PT, R3, R30, PT ;  /* 0x0000001e0300720c */ /* 0x000fe20003f44270 */
[----:B------:R-:W-:-:S12]  /*290e0*/  @!P1 BRA `(.L_x_3621) ;  /* 0x0000000000049947 */ /* 0x000fd80003800000 */
[----:B------:R-:W-:Y:S01]  /*290f0*/  BPT.TRAP 0x1 ;  /* 0x000000040000795c */ /* 0x000fe20000300000 */
.L_x_3621:
[----:B------:R-:W-:Y:S01]  /*29100*/  IMAD R10, R24, 0x8, R22 ;  /* 0x00000008180a7824 */ /* 0x000fe200078e0216 */
[----:B------:R-:W-:Y:S01]  /*29110*/  SHF.L.U32 R20, R27, 0x1f, RZ ;  /* 0x0000001f1b147819 */ /* 0x000fe200000006ff */
[----:B------:R-:W-:Y:S01]  /*29120*/  BSSY B1, `(.L_x_3622) ;  /* 0x0000004000017945 */ /* 0x000fe20003800000 */
[----:B------:R-:W-:Y:S02]  /*29130*/  SHF.R.S32.HI R9, RZ, 0x1f, R5 ;  /* 0x0000001fff097819 */ /* 0x000fe40000011405 */
[----:B------:R-:W1:Y:S02]  /*29140*/  SYNCS.PHASECHK.TRANS64.TRYWAIT P0, [R10+URZ+0x32440], R20 ;  /* 0x032440140a0075a7 */ /* 0x000e64000800017f */
[----:B-1----:R-:W-:Y:S05]  /*29150*/  @!P0 BRA `(.L_x_3623) ;  /* 0x0000004800b08947 */ /* 0x002fea0003800000 */
.L_x_3734:
[----:B------:R-:W-:Y:S05]  /*29160*/  BSYNC B1 ;  /* 0x0000000000017941 */ /* 0x000fea0003800000 */
.L_x_3622:
        /* <DEDUP_REMOVED lines=49> */
.L_x_3748:
        /* <DEDUP_REMOVED lines=8> */
.L_x_3625:
        /* <DEDUP_REMOVED lines=10> */
.L_x_3626:
[----:B------:R2:W-:Y:S01]  /*295a0*/  SYNCS.ARRIVE.TRANS64.A1T0 RZ, [R10+URZ+0x32430], RZ ;  /* 0x032430ff0aff79a7 */ /* 0x0005e2000810003f */
[----:B------:R-:W-:Y:S05]  /*295b0*/  @!P3 BRA `(.L_x_3627) ;  /* 0x000000000004b947 */ /* 0x000fea0003800000 */
[----:B------:R-:W-:Y:S01]  /*295c0*/  BPT.TRAP 0x1 ;  /* 0x000000040000795c */ /* 0x000fe20000300000 */
.L_x_3627:
[----:B------:R-:W3:Y:S01]  /*295d0*/  SYNCS.PHASECHK.TRANS64.TRYWAIT P0, [R10+URZ+0x32460], R20 ;  /* 0x032460140a0075a7 */ /* 0x000ee2000800017f */
[----:B------:R-:W-:Y:S04]  /*295e0*/  BSSY B1, `(.L_x_3628) ;  /* 0x0000002000017945 */ /* 0x000fe80003800000 */
[----:B---3--:R-:W-:Y:S05]  /*295f0*/  @!P0 BRA `(.L_x_3629) ;  /* 0x0000004c003c8947 */ /* 0x008fea0003800000 */
.L_x_3749:
[----:B------:R-:W-:Y:S05]  /*29600*/  BSYNC B1 ;  /* 0x0000000000017941 */ /* 0x000fea0003800000 */
.L_x_3628:
        /* <DEDUP_REMOVED lines=66> */
.L_x_3763:
        /* <DEDUP_REMOVED lines=11> */
.L_x_3631:
        /* <DEDUP_REMOVED lines=10> */
.L_x_3632:
[----:B------:R1:W-:Y:S01]  /*29b80*/  SYNCS.ARRIVE.TRANS64.A1T0 RZ, [R10+URZ+0x32450], RZ ;  /* 0x032450ff0aff79a7 */ /* 0x0003e2000810003f */
[----:B------:R-:W-:Y:S05]  /*29b90*/  @P2 BRA `(.L_x_3633) ;  /* 0xfffffff000b02947 */ /* 0x000fea000383ffff */
.L_x_3620:
[----:B------:R-:W-:Y:S05]  /*29ba0*/  BSYNC B0 ;  /* 0x0000000000007941 */ /* 0x000fea0003800000 */
.L_x_3619:
        /* <DEDUP_REMOVED lines=20> */
.L_x_3635:
[----:B------:R-:W-:Y:S05]  /*29cf0*/  BSYNC B0 ;  /* 0x0000000000007941 */ /* 0x000fea0003800000 */
.L_x_3634:
[----:B------:R-:W-:Y:S02]  /*29d00*/  SEL R24, R24, RZ, P0 ;  /* 0x000000ff18187207 */ /* 0x000fe40000000000 */
[----:B------:R-:W-:-:S07]  /*29d10*/  LOP3.LUT R27, R27, R0, RZ, 0x3c, !PT ;  /* 0x000000001b1b7212 */ /* 0x000fce00078e3cff */
.L_x_3588:
[----:B------:R-:W-:Y:S05]  /*29d20*/  BSYNC B7 ;  /* 0x0000000000077941 */ /* 0x000fea0003800000 */
.L_x_3586:
        /* <DEDUP_REMOVED lines=8> */
[----:B------:R3:W4:Y:S01]  /*29db0*/  LDS.128 R16, [R22+0x324d0] ;  /* 0x0324d00016107984 */ /* 0x0007220000000c00 */
[----:B------:R-:W-:Y:S06]  /*29dc0*/  BAR.ARV 0x4, 0x180 ;  /* 0x0106000000007b1d */ /* 0x000fec0000002000 */
[----:B------:R-:W-:Y:S05]  /*29dd0*/  BRA `(.L_x_3637) ;  /* 0x0000000c00d47947 */ /* 0x000fea0003800000 */
.L_x_3636:
        /* <DEDUP_REMOVED lines=43> */
.L_x_3773:
[----:B------:R-:W-:Y:S02]  /*2a090*/  ULDC UR4, c[0x0][0xd38] ;  /* 0x00034e0000047ab9 */ /* 0x000fe40000000800 */
[----:B------:R-:W-:-:S04]  /*2a0a0*/  IMAD.U32 R5, RZ, RZ, UR4 ;  /* 0x00000004ff057e24 */ /* 0x000fc8000f8e00ff */
[----:B---3--:R-:W-:-:S04]  /*2a0b0*/  IMAD R14, R14, R5, RZ ;  /* 0x000000050e0e7224 */ /* 0x008fc800078e02ff */
[----:B------:R-:W-:-:S05]  /*2a0c0*/  IMAD.IADD R7, R7, 0x1, R14 ;  /* 0x0000000107077824 */ /* 0x000fca00078e020e */
[----:B------:R-:W-:-:S13]  /*2a0d0*/  ISETP.GT.AND P6, PT, R7, R0, PT ;  /* 0x000000000700720c */ /* 0x000fda0003fc4270 */
[----:B------:R-:W-:Y:S05]  /*2a0e0*/  @P6 BRA `(.L_x_3639) ;  /* 0x0000000000a46947 */ /* 0x000fea0003800000 */
.L_x_3642:
        /* <DEDUP_REMOVED lines=35> */
.L_x_3781:
[----:B------:R-:W-:Y:S02]  /*2a320*/  ULDC UR4, c[0x0][0xd38] ;  /* 0x00034e0000047ab9 */ /* 0x000fe40000000800 */
[----:B------:R-:W-:-:S04]  /*2a330*/  IMAD.U32 R5, RZ, RZ, UR4 ;  /* 0x00000004ff057e24 */ /* 0x000fc8000f8e00ff */
[----:B---3--:R-:W-:-:S04]  /*2a340*/  IMAD R14, R14, R5, RZ ;  /* 0x000000050e0e7224 */ /* 0x008fc800078e02ff */
[----:B------:R-:W-:-:S05]  /*2a350*/  IMAD.IADD R7, R14, 0x1, R7 ;  /* 0x000000010e077824 */ /* 0x000fca00078e0207 */
[----:B------:R-:W-:-:S13]  /*2a360*/  ISETP.GT.AND P6, PT, R7, R0, PT ;  /* 0x000000000700720c */ /* 0x000fda0003fc4270 */
[----:B------:R-:W-:Y:S05]  /*2a370*/  @!P6 BRA `(.L_x_3642) ;  /* 0xfffffffc005ce947 */ /* 0x000fea000383ffff */
.L_x_3639:
        /* <DEDUP_REMOVED lines=10> */
.L_x_3786:
[----:B------:R-:W-:-:S13]  /*2a420*/  ISETP.NE.AND P0, PT, R3, RZ, PT ;  /* 0x000000ff0300720c */ /* 0x000fda0003f05270 */
[----:B------:R-:W-:Y:S05]  /*2a430*/  @!P0 BRA `(.L_x_3644) ;  /* 0x0000000000108947 */ /* 0x000fea0003800000 */
[----:B------:R-:W-:Y:S01]  /*2a440*/  UMOV UR4, 0xffffffff ;  /* 0xffffffff00047882 */ /* 0x000fe20000000000 */
[----:B---3--:R-:W-:Y:S02]  /*2a450*/  VIADD R12, R12, 0xffffffff ;  /* 0xffffffff0c0c7836 */ /* 0x008fe40000000000 */
[----:B------:R-:W-:Y:S05]  /*2a460*/  BRA.DIV UR4, `(.L_x_3645) ;  /* 0x0000004e04d07947 */ /* 0x000fea000b800000 */
[----:B------:R3:W0:Y:S02]  /*2a470*/  SHFL.IDX PT, R6, R2, R12, 0x1f ;  /* 0x00001f0c02067589 */ /* 0x00062400000e0000 */
.L_x_3644:
        /* <DEDUP_REMOVED lines=8> */
[----:B0-----:R-:W3:Y:S08]  /*2a500*/  MUFU.RCP R7, R7 ;  /* 0x0000000700077308 */ /* 0x001ef00000001000 */
[----:B----4-:R-:W-:Y:S01]  /*2a510*/  MUFU.RCP R8, R8 ;  /* 0x0000000800087308 */ /* 0x010fe20000001000 */
[----:B---3--:R-:W-:Y:S01]  /*2a520*/  VIADD R2, R7, 0xffffffe ;  /* 0x0ffffffe07027836 */ /* 0x008fe20000000000 */
[----:B------:R-:W-:-:S06]  /*2a530*/  IABS R7, R17 ;  /* 0x0000001100077213 */ /* 0x000fcc0000000000 */
[----:B------:R0:W3:Y:S02]  /*2a540*/  F2I.FTZ.U32.TRUNC.NTZ R3, R2 ;  /* 0x0000000200037305 */ /* 0x0000e4000021f000 */
[----:B0-----:R-:W-:Y:S02]  /*2a550*/  IMAD.MOV.U32 R2, RZ, RZ, RZ ;  /* 0x000000ffff027224 */ /* 0x001fe400078e00ff */
[----:B---3--:R-:W-:-:S04]  /*2a560*/  IMAD.MOV R9, RZ, RZ, -R3 ;  /* 0x000000ffff097224 */ /* 0x008fc800078e0a03 */
        /* <DEDUP_REMOVED lines=44> */
.L_x_3646:
[----:B---3--:R-:W0:Y:S02]  /*2a830*/  LDC.64 R2, c[0x0][0xd90] ;  /* 0x00036400ff027b82 */ /* 0x008e240000000a00 */
        /* <DEDUP_REMOVED lines=59> */
.L_x_3647:
[----:B------:R-:W-:-:S05]  /*2abf0*/  LOP3.LUT R2, RZ, R2, RZ, 0x33, !PT ;  /* 0x00000002ff027212 */ /* 0x000fca00078e33ff */
[----:B------:R-:W-:Y:S01]  /*2ac00*/  IMAD.IADD R17, R17, 0x1, R2 ;  /* 0x0000000111117824 */ /* 0x000fe200078e0202 */
[----:B------:R-:W-:Y:S06]  /*2ac10*/  BRA `(.L_x_3648) ;  /* 0x00000000001c7947 */ /* 0x000fec0003800000 */
.L_x_3640:
[----:B------:R-:W-:Y:S01]  /*2ac20*/  UMOV UR4, URZ ;  /* 0x0000003f00047c82 */ /* 0x000fe20008000000 */
[----:B------:R-:W-:Y:S01]  /*2ac30*/  UMOV UR5, URZ ;  /* 0x0000003f00057c82 */ /* 0x000fe20008000000 */
[----:B------:R-:W-:Y:S01]  /*2ac40*/  ULDC UR6, c[0x0][0xd3c] ;  /* 0x00034f0000067ab9 */ /* 0x000fe20000000800 */
[----:B------:R-:W-:Y:S02]  /*2ac50*/  IMAD.MOV.U32 R16, RZ, RZ, R0 ;  /* 0x000000ffff107224 */ /* 0x000fe400078e0000 */
[----:B------:R-:W-:Y:S02]  /*2ac60*/  IMAD.U32 R17, RZ, RZ, UR4 ;  /* 0x00000004ff117e24 */ /* 0x000fe4000f8e00ff */
[----:B------:R-:W-:Y:S02]  /*2ac70*/  IMAD.U32 R18, RZ, RZ, UR5 ;  /* 0x00000005ff127e24 */ /* 0x000fe4000f8e00ff */
[----:B------:R-:W-:-:S07]  /*2ac80*/  IMAD.U32 R19, RZ, RZ, UR6 ;  /* 0x00000006ff137e24 */ /* 0x000fce000f8e00ff */
.L_x_3648:
        /* <DEDUP_REMOVED lines=10> */
.L_x_3637:
[----:B------:R-:W-:Y:S02]  /*2ad30*/  ULDC UR4, c[0x0][0xd3c] ;  /* 0x00034f0000047ab9 */ /* 0x000fe40000000800 */
[----:B----4-:R-:W-:-:S13]  /*2ad40*/  ISETP.GE.AND P0, PT, R19, UR4, PT ;  /* 0x0000000413007c0c */ /* 0x010fda000bf06270 */
[----:B------:R-:W-:Y:S05]  /*2ad50*/  @!P0 BRA `(.L_x_3649) ;  /* 0xffffffa400148947 */ /* 0x000fea000383ffff */
[----:B------:R-:W-:Y:S05]  /*2ad60*/  BSYNC B8 ;  /* 0x0000000000087941 */ /* 0x000fea0003800000 */
.L_x_3572:
[----:B0-----:R-:W4:Y:S01]  /*2ad70*/  LDL.LU R0, [R1+0x464] ;  /* 0x0004640001007983 */ /* 0x001f220000300800 */
[----:B------:R-:W-:Y:S01]  /*2ad80*/  BSSY B0, `(.L_x_3650) ;  /* 0x000000b000007945 */ /* 0x000fe20003800000 */
[----:B------:R-:W0:Y:S01]  /*2ad90*/  S2R R5, SR_CgaCtaId ;  /* 0x0000000000057919 */ /* 0x000e220000008800 */
[----:B----4-:R-:W-:-:S05]  /*2ada0*/  VIADD R0, R0, 0x1 ;  /* 0x0000000100007836 */ /* 0x010fca0000000000 */
[----:B------:R-:W-:-:S04]  /*2adb0*/  LEA.HI R2, R0, R0, RZ, 0x1 ;  /* 0x0000000000027211 */ /* 0x000fc800078f08ff */
[----:B------:R-:W-:Y:S02]  /*2adc0*/  LOP3.LUT R3, R2, 0xfffffffe, RZ, 0xc0, !PT ;  /* 0xfffffffe02037812 */ /* 0x000fe400078ec0ff */
[----:B------:R-:W-:-:S03]  /*2add0*/  MOV R2, 0x400 ;  /* 0x0000040000027802 */ /* 0x000fc60000000f00 */
[----:B------:R-:W-:Y:S01]  /*2ade0*/  IMAD.IADD R0, R0, 0x1, -R3 ;  /* 0x0000000100007824 */ /* 0x000fe200078e0a03 */
[----:B0-----:R-:W-:-:S04]  /*2adf0*/  LEA R5, R5, R2, 0x18 ;  /* 0x0000000205057211 */ /* 0x001fc800078ec0ff */
[----:B------:R-:W-:-:S04]  /*2ae00*/  SHF.L.U32 R0, R0, 0x1f, RZ ;  /* 0x0000001f00007819 */ /* 0x000fc800000006ff */
[----:B------:R-:W0:Y:S02]  /*2ae10*/  SYNCS.PHASECHK.TRANS64.TRYWAIT P0, [R5+URZ+0x32420], R0 ;  /* 0x03242000050075a7 */ /* 0x000e24000800017f */
[----:B0-----:R-:W-:Y:S05]  /*2ae20*/  @!P0 BRA `(.L_x_3651) ;  /* 0x0000004400888947 */ /* 0x001fea0003800000 */
.L_x_3789:
[----:B------:R-:W-:Y:S05]  /*2ae30*/  BSYNC B0 ;  /* 0x0000000000007941 */ /* 0x000fea0003800000 */
.L_x_3650:
[----:B------:R-:W-:-:S03]  /*2ae40*/  UMOV UR4, 0xffffffff ;  /* 0xffffffff00047882 */ /* 0x000fc60000000000 */
[----:B------:R-:W-:Y:S05]  /*2ae50*/  BRA.DIV UR4, `(.L_x_3652) ;  /* 0x0000004604907947 */ /* 0x000fea000b800000 */
[----:B0-----:R-:W0:Y:S02]  /*2ae60*/  S2R R0, SR_TID.X ;  /* 0x0000000000007919 */ /* 0x001e240000002100 */
[----:B0-----:R-:W-:-:S04]  /*2ae70*/  SHF.R.U32.HI R0, RZ, 0x5, R0 ;  /* 0x00000005ff007819 */ /* 0x001fc80000011600 */
[----:B------:R-:W-:-:S05]  /*2ae80*/  LOP3.LUT R0, R0, 0x3, RZ, 0xc0, !PT ;  /* 0x0000000300007812 */ /* 0x000fca00078ec0ff */
[----:B------:R0:W4:Y:S02]  /*2ae90*/  SHFL.IDX PT, R14, R0, RZ, 0x1f ;  /* 0x00001fff000e7589 */ /* 0x00012400000e0000 */
.L_x_3792:
[----:B----4-:R-:W-:Y:S01]  /*2aea0*/  ISETP.NE.AND P0, PT, R14, RZ, PT ;  /* 0x000000ff0e00720c */ /* 0x010fe20003f05270 */
[----:B------:R-:W-:-:S12]  /*2aeb0*/  BSSY B0, `(.L_x_3653) ;  /* 0x0000026000007945 */ /* 0x000fd80003800000 */
[----:B------:R-:W-:Y:S05]  /*2aec0*/  @P0 BRA `(.L_x_3654) ;  /* 0x0000000000900947 */ /* 0x000fea0003800000 */
[----:B------:R-:W-:-:S03]  /*2aed0*/  UMOV UR4, 0xffffffff ;  /* 0xffffffff00047882 */ /* 0x000fc60000000000 */
[----:B------:R-:W-:Y:S05]  /*2aee0*/  BRA.DIV UR4, `(.L_x_3655) ;  /* 0x0000004604a07947 */ /* 0x000fea000b800000 */
[----:B------:R-:W-:-:S13]  /*2aef0*/  ELECT P6, URZ, PT ;  /* 0x00000000003f782f */ /* 0x000fda00038c0000 */
.L_x_3795:
[----:B------:R-:W-:Y:S05]  /*2af00*/  @!P6 BRA `(.L_x_3654) ;  /* 0x000000000080e947 */ /* 0x000fea0003800000 */
[----:B0-----:R-:W4:Y:S02]  /*2af10*/  LDL R0, [R1+0x4c8] ;  /* 0x0004c80001007983 */ /* 0x001f240000100800 */
[----:B----4-:R-:W-:-:S13]  /*2af20*/  R2UR UR4, R0 ;  /* 0x00000000000472ca */ /* 0x010fda00000e0000 */
[----:B------:R-:W-:-:S06]  /*2af30*/  ULOP3.LUT UR4, UR4, 0x2, URZ, 0xfc, !UPT ;  /* 0x0000000204047892 */ /* 0x000fcc000f8efc3f */
[----:B------:R-:W-:-:S05]  /*2af40*/  IMAD.U32 R0, RZ, RZ, UR4 ;  /* 0x00000004ff007e24 */ /* 0x000fca000f8e00ff */
[----:B------:R-:W-:-:S13]  /*2af50*/  ISETP.NE.AND P0, PT, R0, 0x3, PT ;  /* 0x000000030000780c */ /* 0x000fda0003f05270 */
[----:B------:R-:W-:Y:S05]  /*2af60*/  @!P0 BRA `(.L_x_3656) ;  /* 0x0000000000048947 */ /* 0x000fea0003800000 */
[----:B------:R-:W-:Y:S01]  /*2af70*/  BPT.TRAP 0x1 ;  /* 0x000000040000795c */ /* 0x000fe20000300000 */
.L_x_3656:
[C---:B------:R-:W-:Y:S01]  /*2af80*/  IMAD R3, R24.reuse, 0x8, R5 ;  /* 0x0000000818037824 */ /* 0x040fe200078e0205 */
[----:B------:R-:W-:Y:S01]  /*2af90*/  SHF.L.U32 R2, R27, 0x1f, RZ ;  /* 0x0000001f1b027819 */ /* 0x000fe200000006ff */
[----:B------:R-:W-:-:S03]  /*2afa0*/  VIADD R24, R24, 0x1 ;  /* 0x0000000118187836 */ /* 0x000fc60000000000 */
[----:B------:R-:W0:Y:S02]  /*2afb0*/  SYNCS.PHASECHK.TRANS64.TRYWAIT P1, [R3+URZ+0x32440], R2 ;  /* 0x03244002030075a7 */ /* 0x000e24000802017f */
[----:B------:R-:W-:-:S04]  /*2afc0*/  ISETP.NE.AND P2, PT, R24, 0x2, PT ;  /* 0x000000021800780c */ /* 0x000fc80003f45270 */
[----:B------:R-:W-:Y:S01]  /*2afd0*/  SEL R0, RZ, 0x1, P2 ;  /* 0x00000001ff007807 */ /* 0x000fe20001000000 */
[----:B0-----:R-:W-:Y:S08]  /*2afe0*/  @!P1 BRA `(.L_x_3657) ;  /* 0x0000004400809947 */ /* 0x001ff00003800000 */
.L_x_3796:
[----:B------:R-:W-:Y:S02]  /*2aff0*/  SEL R24, R24, RZ, P2 ;  /* 0x000000ff18187207 */ /* 0x000fe40001000000 */
[----:B------:R-:W-:Y:S01]  /*2b000*/  LOP3.LUT R0, R27, R0, RZ, 0x3c, !PT ;  /* 0x000000001b007212 */ /* 0x000fe200078e3cff */
[----:B------:R-:W-:Y:S06]  /*2b010*/  @!P0 BRA `(.L_x_3658) ;  /* 0x0000000000048947 */ /* 0x000fec0003800000 */
[----:B------:R-:W-:Y:S01]  /*2b020*/  BPT.TRAP 0x1 ;  /* 0x000000040000795c */ /* 0x000fe20000300000 */
.L_x_3658:
[----:B------:R-:W-:Y:S01]  /*2b030*/  IMAD R5, R24, 0x8, R5 ;  /* 0x0000000818057824 */ /* 0x000fe200078e0205 */
[----:B------:R-:W-:-:S04]  /*2b040*/  SHF.L.U32 R0, R0, 0x1f, RZ ;  /* 0x0000001f00007819 */ /* 0x000fc800000006ff */
[----:B------:R-:W4:Y:S02]  /*2b050*/  SYNCS.PHASECHK.TRANS64.TRYWAIT P1, [R5+URZ+0x32440], R0 ;  /* 0x03244000050075a7 */ /* 0x000f24000802017f */
[----:B----4-:R-:W-:Y:S05]  /*2b060*/  @!P1 BRA `(.L_x_3659) ;  /* 0x0000004400749947 */ /* 0x010fea0003800000 */
.L_x_3797:
[----:B------:R-:W-:Y:S05]  /*2b070*/  @!P0 BRA `(.L_x_3660) ;  /* 0x0000000000048947 */ /* 0x000fea0003800000 */
[----:B------:R-:W-:Y:S01]  /*2b080*/  BPT.TRAP 0x1 ;  /* 0x000000040000795c */ /* 0x000fe20000300000 */
.L_x_3660:
[----:B------:R-:W5:Y:S02]  /*2b090*/  SYNCS.PHASECHK.TRANS64.TRYWAIT P1, [R3+URZ+0x32460], R2 ;  /* 0x03246002030075a7 */ /* 0x000f64000802017f */
[----:B-----5:R-:W-:Y:S05]  /*2b0a0*/  @!P1 BRA `(.L_x_3661) ;  /* 0x0000004400789947 */ /* 0x020fea0003800000 */
.L_x_3798:
[----:B------:R-:W-:Y:S05]  /*2b0b0*/  @!P0 BRA `(.L_x_3662) ;  /* 0x0000000000048947 */ /* 0x000fea0003800000 */
[----:B------:R-:W-:Y:S01]  /*2b0c0*/  BPT.TRAP 0x1 ;  /* 0x000000040000795c */ /* 0x000fe20000300000 */
.L_x_3662:
[----:B------:R0:W0:Y:S02]  /*2b0d0*/  SYNCS.PHASECHK.TRANS64.TRYWAIT P0, [R5+URZ+0x32460], R0 ;  /* 0x03246000050075a7 */ /* 0x000024000800017f */
[----:B0-----:R-:W-:Y:S05]  /*2b0e0*/  @!P0 NANOSLEEP.SYNCS 0x989680 ;  /* 0x009896800000895d */ /* 0x001fea0003900000 */
[----:B------:R-:W0:Y:S02]  /*2b0f0*/  @!P0 SYNCS.PHASECHK.TRANS64 P0, [R5+URZ+0x32460], R0 ;  /* 0x03246000050085a7 */ /* 0x000e24000800007f */
[----:B0-----:R-:W-:Y:S05]  /*2b100*/  @!P0 BRA `(.L_x_3662) ;  /* 0xfffffffc00f08947 */ /* 0x001fea000383ffff */
.L_x_3654:
[----:B------:R-:W-:Y:S05]  /*2b110*/  BSYNC B0 ;  /* 0x0000000000007941 */ /* 0x000fea0003800000 */
.L_x_3653:
[----:B------:R-:W-:Y:S05]  /*2b120*/  EXIT ;  /* 0x000000000000794d */ /* 0x000fea0003800000 */
.L_x_3445:
[----:B0-----:R0:W1:Y:S02]  /*2b130*/  SYNCS.PHASECHK.TRANS64.TRYWAIT P0, [R72+URZ+0x32400], R27 ;  /* 0x0324001b480075a7 */ /* 0x001064000800017f */
[----:B-1----:R-:W-:Y:S05]  /*2b140*/  @!P0 NANOSLEEP.SYNCS 0x989680 ;  /* 0x009896800000895d */ /* 0x002fea0003900000 */
[----:B------:R-:W1:Y:S02]  /*2b150*/  @!P0 SYNCS.PHASECHK.TRANS64 P0, [R72+URZ+0x32400], R27 ;  /* 0x0324001b480085a7 */ /* 0x000e64000800007f */
[----:B-1----:R-:W-:Y:S05]  /*2b160*/  @!P0 BRA `(.L_x_3445) ;  /* 0xfffffffc00f08947 */ /* 0x002fea000383ffff */
[----:B------:R-:W-:Y:S05]  /*2b170*/  BRA `(.L_x_3663) ;  /* 0xfffffd7c00047947 */ /* 0x000fea000383ffff */
.L_x_3452:
[----:B-1----:R1:W2:Y:S02]  /*2b180*/  SYNCS.PHASECHK.TRANS64.TRYWAIT P0, [R12+URZ], R13 ;  /* 0x0000000d0c0075a7 */ /* 0x0022a4000800017f */
[----:B--2---:R-:W-:Y:S05]  /*2b190*/  @!P0 NANOSLEEP.SYNCS 0x989680 ;  /* 0x009896800000895d */ /* 0x004fea0003900000 */
[----:B------:R-:W2:Y:S02]  /*2b1a0*/  @!P0 SYNCS.PHASECHK.TRANS64 P0, [R12+URZ], R13 ;  /* 0x0000000d0c0085a7 */ /* 0x000ea4000800007f */
[----:B--2---:R-:W-:Y:S05]  /*2b1b0*/  @!P0 BRA `(.L_x_3452) ;  /* 0xfffffffc00f08947 */ /* 0x004fea000383ffff */
[----:B------:R-:W-:Y:S05]  /*2b1c0*/  BRA `(.L_x_3451) ;  /* 0xfffffd8000347947 */ /* 0x000fea000383ffff */
.L_x_3454:
[----:B0-----:R0:W1:Y:S02]  /*2b1d0*/  SYNCS.PHASECHK.TRANS64.TRYWAIT P0, [R72+URZ+0x32410], R9 ;  /* 0x03241009480075a7 */ /* 0x001064000800017f */
[----:B-1----:R-:W-:Y:S05]  /*2b1e0*/  @!P0 NANOSLEEP.SYNCS 0x989680 ;  /* 0x009896800000895d */ /* 0x002fea0003900000 */
[----:B------:R-:W1:Y:S02]  /*2b1f0*/  @!P0 SYNCS.PHASECHK.TRANS64 P0, [R72+URZ+0x32410], R9 ;  /* 0x03241009480085a7 */ /* 0x000e64000800007f */
[----:B-1----:R-:W-:Y:S05]  /*2b200*/  @!P0 BRA `(.L_x_3454) ;  /* 0xfffffffc00f08947 */ /* 0x002fea000383ffff */
[----:B------:R-:W-:Y:S05]  /*2b210*/  BRA `(.L_x_3664) ;  /* 0xfffffd84000c7947 */ /* 0x000fea000383ffff */
.L_x_3461:
[----:B-1----:R1:W2:Y:S02]  /*2b220*/  SYNCS.PHASECHK.TRANS64.TRYWAIT P0, [R8+URZ], R9 ;  /* 0x00000009080075a7 */ /* 0x0022a4000800017f */
[----:B--2---:R-:W-:Y:S05]  /*2b230*/  @!P0 NANOSLEEP.SYNCS 0x989680 ;  /* 0x009896800000895d */ /* 0x004fea0003900000 */
[----:B------:R-:W2:Y:S02]  /*2b240*/  @!P0 SYNCS.PHASECHK.TRANS64 P0, [R8+URZ], R9 ;  /* 0x00000009080085a7 */ /* 0x000ea4000800007f */
[----:B--2---:R-:W-:Y:S05]  /*2b250*/  @!P0 BRA `(.L_x_3461) ;  /* 0xfffffffc00f08947 */ /* 0x004fea000383ffff */
[----:B------:R-:W-:Y:S05]  /*2b260*/  BRA `(.L_x_3460) ;  /* 0xfffffd8400507947 */ /* 0x000fea000383ffff */
.L_x_3495:
[----:B0-----:R0:W2:Y:S02]  /*2b270*/  SYNCS.PHASECHK.TRANS64.TRYWAIT P0, [R6+URZ], R7 ;  /* 0x00000007060075a7 */ /* 0x0010a4000800017f */
[----:B--2---:R-:W-:Y:S05]  /*2b280*/  @!P0 NANOSLEEP.SYNCS 0x989680 ;  /* 0x009896800000895d */ /* 0x004fea0003900000 */
[----:B------:R-:W2:Y:S02]  /*2b290*/  @!P0 SYNCS.PHASECHK.TRANS64 P0, [R6+URZ], R7 ;  /* 0x00000007060085a7 */ /* 0x000ea4000800007f */
[----:B--2---:R-:W-:Y:S05]  /*2b2a0*/  @!P0 BRA `(.L_x_3495) ;  /* 0xfffffffc00f08947 */ /* 0x004fea000383ffff */
[----:B------:R-:W-:Y:S05]  /*2b2b0*/  BRA `(.L_x_3494) ;  /* 0xfffffdec00107947 */ /* 0x000fea000383ffff */
.L_x_3502:
[----:B0-----:R0:W1:Y:S02]  /*2b2c0*/  SYNCS.PHASECHK.TRANS64.TRYWAIT P0, [R6+URZ], R7 ;  /* 0x00000007060075a7 */ /* 0x001064000800017f */
[----:B-1----:R-:W-:Y:S05]  /*2b2d0*/  @!P0 NANOSLEEP.SYNCS 0x989680 ;  /* 0x009896800000895d */ /* 0x002fea0003900000 */
[----:B------:R-:W1:Y:S02]  /*2b2e0*/  @!P0 SYNCS.PHASECHK.TRANS64 P0, [R6+URZ], R7 ;  /* 0x00000007060085a7 */ /* 0x000e64000800007f */
[----:B-1----:R-:W-:Y:S05]  /*2b2f0*/  @!P0 BRA `(.L_x_3502) ;  /* 0xfffffffc00f08947 */ /* 0x002fea000383ffff */
[----:B------:R-:W-:Y:S05]  /*2b300*/  BRA `(.L_x_3501) ;  /* 0xfffffdf000347947 */ /* 0x000fea000383ffff */
.L_x_3515:
[----:B--2---:R2:W3:Y:S02]  /*2b310*/  SYNCS.PHASECHK.TRANS64.TRYWAIT P0, [R6+URZ], R7 ;  /* 0x00000007060075a7 */ /* 0x0044e4000800017f */
[----:B---3--:R-:W-:Y:S05]  /*2b320*/  @!P0 NANOSLEEP.SYNCS 0x989680 ;  /* 0x009896800000895d */ /* 0x008fea0003900000 */
[----:B------:R-:W3:Y:S02]  /*2b330*/  @!P0 SYNCS.PHASECHK.TRANS64 P0, [R6+URZ], R7 ;  /* 0x00000007060085a7 */ /* 0x000ee4000800007f */
[----:B---3--:R-:W-:Y:S05]  /*2b340*/  @!P0 BRA `(.L_x_3515) ;  /* 0xfffffffc00f08947 */ /* 0x008fea000383ffff */
[----:B------:R-:W-:Y:S05]  /*2b350*/  BRA `(.L_x_3514) ;  /* 0xfffffe8400107947 */ /* 0x000fea000383ffff */
.L_x_3522:
[----:B0-----:R0:W1:Y:S02]  /*2b360*/  SYNCS.PHASECHK.TRANS64.TRYWAIT P0, [R4+URZ], R5 ;  /* 0x00000005040075a7 */ /* 0x001064000800017f */
[----:B-1----:R-:W-:Y:S05]  /*2b370*/  @!P0 NANOSLEEP.SYNCS 0x989680 ;  /* 0x009896800000895d */ /* 0x002fea0003900000 */
[----:B------:R-:W1:Y:S02]  /*2b380*/  @!P0 SYNCS.PHASECHK.TRANS64 P0, [R4+URZ], R5 ;  /* 0x00000005040085a7 */ /* 0x000e64000800007f */
[----:B-1----:R-:W-:Y:S05]  /*2b390*/  @!P0 BRA `(.L_x_3522) ;  /* 0xfffffffc00f08947 */ /* 0x002fea000383ffff */
[----:B------:R-:W-:Y:S05]  /*2b3a0*/  BRA `(.L_x_3521) ;  /* 0xfffffe8800347947 */ /* 0x000fea000383ffff */
.L_x_3594:
[----:B------:R-:W-:Y:S01]  /*2b3b0*/  SHF.R.U32.HI R21, RZ, 0x5, R21 ;  /* 0x00000005ff157819 */ /* 0x000fe20000011615 */
[----:B------:R-:W-:Y:S01]  /*2b3c0*/  BSSY B0, `(.L_x_3665) ;  /* 0x0000009000007945 */ /* 0x000fe20003800000 */
[----:B------:R-:W-:Y:S02]  /*2b3d0*/  IMAD.MOV.U32 R12, RZ, RZ, RZ ;  /* 0x000000ffff0c7224 */ /* 0x000fe400078e00ff */
[----:B------:R-:W-:Y:S01]  /*2b3e0*/  LOP3.LUT R21, R21, 0x3, RZ, 0xc0, !PT ;  /* 0x0000000315157812 */ /* 0x000fe200078ec0ff */
[----:B------:R-:W-:Y:S02]  /*2b3f0*/  IMAD.MOV.U32 R11, RZ, RZ, 0x1f ;  /* 0x0000001fff0b7424 */ /* 0x000fe400078e00ff */
[----:B------:R-:W-:Y:S02]  /*2b400*/  IMAD.MOV.U32 R15, RZ, RZ, -0x1 ;  /* 0xffffffffff0f7424 */ /* 0x000fe400078e00ff */
[----:B------:R-:W-:-:S07]  /*2b410*/  IMAD.MOV.U32 R13, RZ, RZ, R21 ;  /* 0x000000ffff0d7224 */ /* 0x000fce00078e0015 */
[----:B-----5:R-:W-:Y:S05]  /*2b420*/  WARPSYNC.COLLECTIVE R15, `(.L_x_3666) ;  /* 0x000000000f087348 */ /* 0x020fea0003c00000 */
[----:B------:R0:W1:Y:S02]  /*2b430*/  SHFL.IDX P6, R14, R13, R12, R11 ;  /* 0x0000000c0d0e7389 */ /* 0x00006400000c000b */
[----:B01---5:R-:W-:Y:S01]  /*2b440*/  ENDCOLLECTIVE ;  /* 0x000000000000791b */ /* 0x023fe20003800000 */
.L_x_3666:
[----:B------:R-:W-:Y:S05]  /*2b450*/  BSYNC B0 ;  /* 0x0000000000007941 */ /* 0x000fea0003800000 */
.L_x_3665:
[----:B------:R-:W-:Y:S05]  /*2b460*/  BRA `(.L_x_3667) ;  /* 0xffffffac00d07947 */ /* 0x000fea000383ffff */
.L_x_3597:
[----:B-1----:R1:W2:Y:S02]  /*2b470*/  SYNCS.PHASECHK.TRANS64.TRYWAIT P0, [R17+URZ+0x32440], R0 ;  /* 0x03244000110075a7 */ /* 0x0022a4000800017f */
[----:B--2---:R-:W-:Y:S05]  /*2b480*/  @!P0 NANOSLEEP.SYNCS 0x989680 ;  /* 0x009896800000895d */ /* 0x004fea0003900000 */
[----:B------:R-:W2:Y:S02]  /*2b490*/  @!P0 SYNCS.PHASECHK.TRANS64 P0, [R17+URZ+0x32440], R0 ;  /* 0x03244000110085a7 */ /* 0x000ea4000800007f */
[----:B--2---:R-:W-:Y:S05]  /*2b4a0*/  @!P0 BRA `(.L_x_3597) ;  /* 0xfffffffc00f08947 */ /* 0x004fea000383ffff */
[----:B------:R-:W-:Y:S05]  /*2b4b0*/  BRA `(.L_x_3668) ;  /* 0xffffffb000707947 */ /* 0x000fea000383ffff */
.L_x_3598:
        /* <DEDUP_REMOVED lines=8> */
.L_x_3670:
[----:B------:R-:W-:Y:S05]  /*2b540*/  BSYNC B0 ;  /* 0x0000000000007941 */ /* 0x000fea0003800000 */
.L_x_3669:
        /* <DEDUP_REMOVED lines=9> */
.L_x_3671:
[----:B------:R-:W-:Y:S02]  /*2b5e0*/  IMAD.MOV.U32 R13, RZ, RZ, R4 ;  /* 0x000000ffff0d7224 */ /* 0x000fe400078e0004 */
[----:B------:R-:W-:Y:S02]  /*2b5f0*/  IMAD.MOV.U32 R12, RZ, RZ, 0x1 ;  /* 0x00000001ff0c7424 */ /* 0x000fe400078e00ff */
[----:B------:R-:W-:-:S07]  /*2b600*/  IMAD.MOV.U32 R3, RZ, RZ, R14 ;  /* 0x000000ffff037224 */ /* 0x000fce00078e000e */
[----:B------:R-:W-:Y:S05]  /*2b610*/  WARPSYNC.COLLECTIVE R15, `(.L_x_3672) ;  /* 0x000000000f087348 */ /* 0x000fea0003c00000 */
[----:B------:R0:W1:Y:S02]  /*2b620*/  SHFL.IDX P6, R14, R13, R12, R11 ;  /* 0x0000000c0d0e7389 */ /* 0x00006400000c000b */
[----:B01----:R-:W-:Y:S01]  /*2b630*/  ENDCOLLECTIVE ;  /* 0x000000000000791b */ /* 0x003fe20003800000 */
.L_x_3672:
        /* <DEDUP_REMOVED lines=15> */
.L_x_3673:
[----:B------:R-:W-:Y:S02]  /*2b730*/  @P0 IMAD R6, R5, 0x2, R22 ;  /* 0x0000000205060824 */ /* 0x000fe400078e0216 */
[----:B------:R-:W-:Y:S02]  /*2b740*/  IMAD.MOV.U32 R13, RZ, RZ, R4 ;  /* 0x000000ffff0d7224 */ /* 0x000fe400078e0004 */
[----:B------:R-:W-:Y:S02]  /*2b750*/  IMAD.MOV.U32 R12, RZ, RZ, 0x2 ;  /* 0x00000002ff0c7424 */ /* 0x000fe400078e00ff */
[----:B------:R-:W-:-:S07]  /*2b760*/  IMAD.MOV.U32 R3, RZ, RZ, R14 ;  /* 0x000000ffff037224 */ /* 0x000fce00078e000e */
[----:B------:R-:W-:Y:S05]  /*2b770*/  WARPSYNC.COLLECTIVE R15, `(.L_x_3674) ;  /* 0x000000000f087348 */ /* 0x000fea0003c00000 */
[----:B------:R0:W1:Y:S02]  /*2b780*/  SHFL.IDX P6, R14, R13, R12, R11 ;  /* 0x0000000c0d0e7389 */ /* 0x00006400000c000b */
[----:B01----:R-:W-:Y:S01]  /*2b790*/  ENDCOLLECTIVE ;  /* 0x000000000000791b */ /* 0x003fe20003800000 */
.L_x_3674:
        /* <DEDUP_REMOVED lines=15> */
.L_x_3675:
[----:B------:R-:W-:Y:S02]  /*2b890*/  @P0 IMAD R6, R5, 0x2, R22 ;  /* 0x0000000205060824 */ /* 0x000fe400078e0216 */
[----:B------:R-:W-:Y:S02]  /*2b8a0*/  IMAD.MOV.U32 R13, RZ, RZ, R4 ;  /* 0x000000ffff0d7224 */ /* 0x000fe400078e0004 */
[----:B------:R-:W-:Y:S02]  /*2b8b0*/  IMAD.MOV.U32 R12, RZ, RZ, 0x3 ;  /* 0x00000003ff0c7424 */ /* 0x000fe400078e00ff */
[----:B------:R-:W-:-:S07]  /*2b8c0*/  IMAD.MOV.U32 R3, RZ, RZ, R14 ;  /* 0x000000ffff037224 */ /* 0x000fce00078e000e */
[----:B------:R-:W-:Y:S05]  /*2b8d0*/  WARPSYNC.COLLECTIVE R15, `(.L_x_3676) ;  /* 0x000000000f087348 */ /* 0x000fea0003c00000 */
[----:B------:R0:W1:Y:S02]  /*2b8e0*/  SHFL.IDX P6, R14, R13, R12, R11 ;  /* 0x0000000c0d0e7389 */ /* 0x00006400000c000b */
[----:B01----:R-:W-:Y:S01]  /*2b8f0*/  ENDCOLLECTIVE ;  /* 0x000000000000791b */ /* 0x003fe20003800000 */
.L_x_3676:
        /* <DEDUP_REMOVED lines=15> */
.L_x_3677:
[----:B------:R-:W-:Y:S02]  /*2b9f0*/  @P0 IMAD R6, R5, 0x2, R22 ;  /* 0x0000000205060824 */ /* 0x000fe400078e0216 */
[----:B------:R-:W-:Y:S02]  /*2ba00*/  IMAD.MOV.U32 R13, RZ, RZ, R4 ;  /* 0x000000ffff0d7224 */ /* 0x000fe400078e0004 */
[----:B------:R-:W-:Y:S02]  /*2ba10*/  IMAD.MOV.U32 R12, RZ, RZ, 0x4 ;  /* 0x00000004ff0c7424 */ /* 0x000fe400078e00ff */
[----:B------:R-:W-:-:S07]  /*2ba20*/  IMAD.MOV.U32 R3, RZ, RZ, R14 ;  /* 0x000000ffff037224 */ /* 0x000fce00078e000e */
[----:B------:R-:W-:Y:S05]  /*2ba30*/  WARPSYNC.COLLECTIVE R15, `(.L_x_3678) ;  /* 0x000000000f087348 */ /* 0x000fea0003c00000 */
[----:B------:R0:W1:Y:S02]  /*2ba40*/  SHFL.IDX P6, R14, R13, R12, R11 ;  /* 0x0000000c0d0e7389 */ /* 0x00006400000c000b */
[----:B01----:R-:W-:Y:S01]  /*2ba50*/  ENDCOLLECTIVE ;  /* 0x000000000000791b */ /* 0x003fe20003800000 */
.L_x_3678:
        /* <DEDUP_REMOVED lines=15> */
.L_x_3679:
[----:B------:R-:W-:Y:S02]  /*2bb50*/  @P0 IMAD R6, R5, 0x2, R22 ;  /* 0x0000000205060824 */ /* 0x000fe400078e0216 */
[----:B------:R-:W-:Y:S02]  /*2bb60*/  IMAD.MOV.U32 R13, RZ, RZ, R4 ;  /* 0x000000ffff0d7224 */ /* 0x000fe400078e0004 */
[----:B------:R-:W-:Y:S02]  /*2bb70*/  IMAD.MOV.U32 R12, RZ, RZ, 0x5 ;  /* 0x00000005ff0c7424 */ /* 0x000fe400078e00ff */
[----:B------:R-:W-:-:S07]  /*2bb80*/  IMAD.MOV.U32 R3, RZ, RZ, R14 ;  /* 0x000000ffff037224 */ /* 0x000fce00078e000e */
[----:B------:R-:W-:Y:S05]  /*2bb90*/  WARPSYNC.COLLECTIVE R15, `(.L_x_3680) ;  /* 0x000000000f087348 */ /* 0x000fea0003c00000 */
[----:B------:R0:W1:Y:S02]  /*2bba0*/  SHFL.IDX P6, R14, R13, R12, R11 ;  /* 0x0000000c0d0e7389 */ /* 0x00006400000c000b */
[----:B01----:R-:W-:Y:S01]  /*2bbb0*/  ENDCOLLECTIVE ;  /* 0x000000000000791b */ /* 0x003fe20003800000 */
.L_x_3680:
        /* <DEDUP_REMOVED lines=10> */
.L_x_3681:
[----:B------:R-:W-:Y:S01]  /*2bc60*/  @!PT LDS RZ, [RZ] ;  /* 0x00000000fffff984 */ /* 0x000fe20000000800 */
[----:B------:R-:W-:Y:S01]  /*2bc70*/  @!PT LDS RZ, [RZ] ;  /* 0x00000000fffff984 */ /* 0x000fe20000000800 */
[----:B------:R-:W-:Y:S01]  /*2bc80*/  @!PT LDS RZ, [RZ] ;  /* 0x00000000fffff984 */ /* 0x000fe20000000800 */
[----:B------:R1:W-:Y:S01]  /*2bc90*/  @P0 LDGSTS.E.BYPASS.LTC128B.128 [R6+0x1e400], desc[UR36][R2.64], !P2 ;  /* 0x1e40000002060fae */ /* 0x0003e2000d101d64 */
[----:B------:R-:W-:Y:S01]  /*2bca0*/  IMAD.MOV.U32 R0, RZ, RZ, R14 ;  /* 0x000000ffff007224 */ /* 0x000fe200078e000e */
[----:B------:R-:W-:Y:S06]  /*2bcb0*/  BRA `(.L_x_3682) ;  /* 0xffffffac00d47947 */ /* 0x000fec000383ffff */
.L_x_3603:
[----:B------:R-:W-:Y:S01]  /*2bcc0*/  IMAD.MOV.U32 R13, RZ, RZ, R4 ;  /* 0x000000ffff0d7224 */ /* 0x000fe200078e0004 */
[----:B------:R-:W-:Y:S01]  /*2bcd0*/  LOP3.LUT R23, R23, 0xffffdfff, RZ, 0xc0, !PT ;  /* 0xffffdfff17177812 */ /* 0x000fe200078ec0ff */
        /* <DEDUP_REMOVED lines=8> */
.L_x_3683:
[----:B------:R-:W-:Y:S01]  /*2bd60*/  ISETP.GE.AND P2, PT, R36, R37, PT ;  /* 0x000000252400720c */ /* 0x000fe20003f46270 */
[----:B------:R-:W-:-:S12]  /*2bd70*/  IMAD.MOV.U32 R13, RZ, RZ, R0 ;  /* 0x000000ffff0d7224 */ /* 0x000fd800078e0000 */
[----:B------:R-:W-:-:S04]  /*2bd80*/  @P2 LOP3.LUT R23, R23, 0x2000, RZ, 0xfc, !PT ;  /* 0x0000200017172812 */ /* 0x000fc800078efcff */
[----:B------:R-:W-:Y:S01]  /*2bd90*/  LOP3.LUT R23, R23, 0xffffefff, RZ, 0xc0, !PT ;  /* 0xffffefff17177812 */ /* 0x000fe200078ec0ff */
[----:B------:R-:W-:-:S07]  /*2bda0*/  IMAD.MOV.U32 R2, RZ, RZ, R14 ;  /* 0x000000ffff027224 */ /* 0x000fce00078e000e */
[----:B------:R-:W-:Y:S05]  /*2bdb0*/  WARPSYNC.COLLECTIVE R15, `(.L_x_3684) ;  /* 0x000000000f087348 */ /* 0x000fea0003c00000 */
[----:B------:R0:W1:Y:S02]  /*2bdc0*/  SHFL.IDX P6, R14, R13, R12, R11 ;  /* 0x0000000c0d0e7389 */ /* 0x00006400000c000b */
[----:B01----:R-:W-:Y:S01]  /*2bdd0*/  ENDCOLLECTIVE ;  /* 0x000000000000791b */ /* 0x003fe20003800000 */
.L_x_3684:
[----:B------:R-:W-:Y:S02]  /*2bde0*/  IMAD.MOV.U32 R13, RZ, RZ, R4 ;  /* 0x000000ffff0d7224 */ /* 0x000fe400078e0004 */
[----:B------:R-:W-:Y:S02]  /*2bdf0*/  IMAD.MOV.U32 R12, RZ, RZ, 0x1 ;  /* 0x00000001ff0c7424 */ /* 0x000fe400078e00ff */
[----:B------:R-:W-:-:S07]  /*2be00*/  IMAD.MOV.U32 R3, RZ, RZ, R14 ;  /* 0x000000ffff037224 */ /* 0x000fce00078e000e */
[----:B------:R-:W-:Y:S05]  /*2be10*/  WARPSYNC.COLLECTIVE R15, `(.L_x_3685) ;  /* 0x000000000f087348 */ /* 0x000fea0003c00000 */
[----:B------:R0:W1:Y:S02]  /*2be20*/  SHFL.IDX P6, R14, R13, R12, R11 ;  /* 0x0000000c0d0e7389 */ /* 0x00006400000c000b */
[----:B01----:R-:W-:Y:S01]  /*2be30*/  ENDCOLLECTIVE ;  /* 0x000000000000791b */ /* 0x003fe20003800000 */
.L_x_3685:
        /* <DEDUP_REMOVED lines=13> */
.L_x_3686:
[----:B------:R-:W-:-:S05]  /*2bf10*/  VIADD R2, R36, 0x10 ;  /* 0x0000001024027836 */ /* 0x000fca0000000000 */
[----:B------:R-:W-:Y:S01]  /*2bf20*/  ISETP.GE.AND P2, PT, R2, R37, PT ;  /* 0x000000250200720c */ /* 0x000fe20003f46270 */
[----:B------:R-:W-:Y:S02]  /*2bf30*/  IMAD.MOV.U32 R13, RZ, RZ, R4 ;  /* 0x000000ffff0d7224 */ /* 0x000fe400078e0004 */
[----:B------:R-:W-:-:S10]  /*2bf40*/  IMAD.MOV.U32 R12, RZ, RZ, 0x2 ;  /* 0x00000002ff0c7424 */ /* 0x000fd400078e00ff */
[----:B------:R-:W-:Y:S01]  /*2bf50*/  @P2 LOP3.LUT R23, R23, 0x1000, RZ, 0xfc, !PT ;  /* 0x0000100017172812 */ /* 0x000fe200078efcff */
[----:B------:R-:W-:-:S03]  /*2bf60*/  IMAD.MOV.U32 R11, RZ, RZ, R14 ;  /* 0x000000ffff0b7224 */ /* 0x000fc600078e000e */
[----:B------:R-:W-:Y:S02]  /*2bf70*/  LOP3.LUT R23, R23, 0xfffff7ff, RZ, 0xc0, !PT ;  /* 0xfffff7ff17177812 */ /* 0x000fe400078ec0ff */
[----:B------:R-:W-:-:S05]  /*2bf80*/  @!P2 LEA R11, P1, R20, R11, 0x1 ;  /* 0x0000000b140ba211 */ /* 0x000fca00078208ff */
[----:B------:R-:W-:Y:S02]  /*2bf90*/  @!P2 IMAD.MOV.U32 R2, RZ, RZ, R11 ;  /* 0x000000ffff02a224 */ /* 0x000fe400078e000b */
[----:B------:R-:W-:Y:S02]  /*2bfa0*/  IMAD.MOV.U32 R11, RZ, RZ, 0x181f ;  /* 0x0000181fff0b7424 */ /* 0x000fe400078e00ff */
[----:B------:R-:W-:-:S07]  /*2bfb0*/  @!P2 IMAD.X R6, RZ, RZ, R6, P1 ;  /* 0x000000ffff06a224 */ /* 0x000fce00008e0606 */
[----:B------:R-:W-:Y:S05]  /*2bfc0*/  WARPSYNC.COLLECTIVE R15, `(.L_x_3687) ;  /* 0x000000000f087348 */ /* 0x000fea0003c00000 */
[----:B------:R0:W1:Y:S02]  /*2bfd0*/  SHFL.IDX P6, R14, R13, R12, R11 ;  /* 0x0000000c0d0e7389 */ /* 0x00006400000c000b */
[----:B01----:R-:W-:Y:S01]  /*2bfe0*/  ENDCOLLECTIVE ;  /* 0x000000000000791b */ /* 0x003fe20003800000 */
.L_x_3687:
[----:B------:R-:W-:-:S05]  /*2bff0*/  @!P2 IMAD.MOV.U32 R3, RZ, RZ, R6 ;  /* 0x000000ffff03a224 */ /* 0x000fca00078e0006 */
        /* <DEDUP_REMOVED lines=11> */
.L_x_3688:
        /* <DEDUP_REMOVED lines=8> */
.L_x_3689:
        /* <DEDUP_REMOVED lines=15> */
.L_x_3690:
[----:B------:R-:W-:Y:S01]  /*2c220*/  @P2 LOP3.LUT R23, R23, 0x200, RZ, 0xfc, !PT ;  /* 0x0000020017172812 */ /* 0x000fe200078efcff */
[----:B------:R-:W-:-:S03]  /*2c230*/  IMAD.MOV.U32 R13, RZ, RZ, R4 ;  /* 0x000000ffff0d7224 */ /* 0x000fc600078e0004 */
[----:B------:R-:W-:Y:S01]  /*2c240*/  LOP3.LUT R23, R23, 0xfffffeff, RZ, 0xc0, !PT ;  /* 0xfffffeff17177812 */ /* 0x000fe200078ec0ff */
        /* <DEDUP_REMOVED lines=9> */
.L_x_3691:
        /* <DEDUP_REMOVED lines=11> */
.L_x_3692:
[----:B------:R-:W-:-:S04]  /*2c390*/  @P2 LOP3.LUT R23, R23, 0x100, RZ, 0xfc, !PT ;  /* 0x0000010017172812 */ /* 0x000fc800078efcff */
[----:B------:R-:W-:Y:S01]  /*2c3a0*/  LOP3.LUT R23, R23, 0xffffff7f, RZ, 0xc0, !PT ;  /* 0xffffff7f17177812 */ /* 0x000fe200078ec0ff */
[----:B------:R-:W-:Y:S02]  /*2c3b0*/  IMAD.MOV.U32 R12, RZ, RZ, 0x5 ;  /* 0x00000005ff0c7424 */ /* 0x000fe400078e00ff */
[----:B------:R-:W-:-:S05]  /*2c3c0*/  IMAD.MOV.U32 R9, RZ, RZ, R14 ;  /* 0x000000ffff097224 */ /* 0x000fca00078e000e */
[----:B------:R-:W-:-:S05]  /*2c3d0*/  @!P2 LEA R13, P1, R20, R9, 0x1 ;  /* 0x00000009140da211 */ /* 0x000fca00078208ff */
[----:B------:R-:W-:Y:S02]  /*2c3e0*/  @!P2 IMAD.X R9, RZ, RZ, R2, P1 ;  /* 0x000000ffff09a224 */ /* 0x000fe400008e0602 */
[----:B------:R-:W-:Y:S02]  /*2c3f0*/  @!P2 IMAD.MOV.U32 R2, RZ, RZ, R13 ;  /* 0x000000ffff02a224 */ /* 0x000fe400078e000d */
[----:B------:R-:W-:Y:S02]  /*2c400*/  IMAD.MOV.U32 R13, RZ, RZ, R4 ;  /* 0x000000ffff0d7224 */ /* 0x000fe400078e0004 */
[----:B------:R-:W-:-:S07]  /*2c410*/  @!P2 IMAD.MOV.U32 R3, RZ, RZ, R9 ;  /* 0x000000ffff03a224 */ /* 0x000fce00078e0009 */
[----:B------:R-:W-:Y:S05]  /*2c420*/  WARPSYNC.COLLECTIVE R15, `(.L_x_3693) ;  /* 0x000000000f087348 */ /* 0x000fea0003c00000 */
[----:B------:R0:W1:Y:S02]  /*2c430*/  SHFL.IDX P6, R14, R13, R12, R11 ;  /* 0x0000000c0d0e7389 */ /* 0x00006400000c000b */
[----:B01----:R-:W-:Y:S01]  /*2c440*/  ENDCOLLECTIVE ;  /* 0x000000000000791b */ /* 0x003fe20003800000 */
.L_x_3693:
        /* <DEDUP_REMOVED lines=11> */
.L_x_3694:
        /* <DEDUP_REMOVED lines=8> */
.L_x_3695:
[----:B------:R-:W-:-:S05]  /*2c580*/  @!P2 LEA R7, P1, R20, R7, 0x1 ;  /* 0x000000071407a211 */ /* 0x000fca00078208ff */
[----:B------:R-:W-:Y:S02]  /*2c590*/  @!P2 IMAD.X R6, RZ, RZ, R6, P1 ;  /* 0x000000ffff06a224 */ /* 0x000fe400008e0606 */
[----:B------:R-:W-:Y:S02]  /*2c5a0*/  @!P2 IMAD.MOV.U32 R2, RZ, RZ, R7 ;  /* 0x000000ffff02a224 */ /* 0x000fe400078e0007 */
[----:B------:R-:W-:Y:S02]  /*2c5b0*/  @!P2 IMAD.MOV.U32 R3, RZ, RZ, R6 ;  /* 0x000000ffff03a224 */ /* 0x000fe400078e0006 */
[----:B------:R-:W-:Y:S02]  /*2c5c0*/  IMAD.MOV.U32 R13, RZ, RZ, R0 ;  /* 0x000000ffff0d7224 */ /* 0x000fe400078e0000 */
[----:B------:R-:W-:Y:S01]  /*2c5d0*/  VIADD R6, R36, 0x60 ;  /* 0x0000006024067836 */ /* 0x000fe20000000000 */
[----:B------:R-:W-:Y:S01]  /*2c5e0*/  @!PT LDS RZ, [RZ] ;  /* 0x00000000fffff984 */ /* 0x000fe20000000800 */
[----:B------:R-:W-:Y:S01]  /*2c5f0*/  @!PT LDS RZ, [RZ] ;  /* 0x00000000fffff984 */ /* 0x000fe20000000800 */
[----:B------:R-:W-:Y:S01]  /*2c600*/  @!PT LDS RZ, [RZ] ;  /* 0x00000000fffff984 */ /* 0x000fe20000000800 */
[----:B------:R0:W-:Y:S04]  /*2c610*/  @!P2 LDGSTS.E.BYPASS.LTC128B.128 [R26+0x1ac00], desc[UR36][R2.64], !P0 ;  /* 0x1ac00000021aafae */ /* 0x0001e8000c101d64 */
[----:B------:R-:W-:Y:S01]  /*2c620*/  ISETP.GE.AND P2, PT, R6, R37, PT ;  /* 0x000000250600720c */ /* 0x000fe20003f46270 */
[----:B0-----:R-:W-:-:S12]  /*2c630*/  IMAD.MOV.U32 R2, RZ, RZ, R14 ;  /* 0x000000ffff027224 */ /* 0x001fd800078e000e */
[----:B------:R-:W-:Y:S05]  /*2c640*/  WARPSYNC.COLLECTIVE R15, `(.L_x_3696) ;  /* 0x000000000f087348 */ /* 0x000fea0003c00000 */
[----:B------:R0:W1:Y:S02]  /*2c650*/  SHFL.IDX P6, R14, R13, R12, R11 ;  /* 0x0000000c0d0e7389 */ /* 0x00006400000c000b */
[----:B01----:R-:W-:Y:S01]  /*2c660*/  ENDCOLLECTIVE ;  /* 0x000000000000791b */ /* 0x003fe20003800000 */
.L_x_3696:
[----:B------:R-:W-:Y:S01]  /*2c670*/  @P2 LOP3.LUT R23, R23, 0x40, RZ, 0xfc, !PT ;  /* 0x0000004017172812 */ /* 0x000fe200078efcff */
[----:B------:R-:W-:Y:S02]  /*2c680*/  IMAD.MOV.U32 R13, RZ, RZ, R4 ;  /* 0x000000ffff0d7224 */ /* 0x000fe400078e0004 */
[----:B------:R-:W-:Y:S02]  /*2c690*/  IMAD.MOV.U32 R12, RZ, RZ, 0x7 ;  /* 0x00000007ff0c7424 */ /* 0x000fe400078e00ff */
[----:B------:R-:W-:-:S07]  /*2c6a0*/  IMAD.MOV.U32 R5, RZ, RZ, R14 ;  /* 0x000000ffff057224 */ /* 0x000fce00078e000e */
[----:B------:R-:W-:Y:S05]  /*2c6b0*/  WARPSYNC.COLLECTIVE R15, `(.L_x_3697) ;  /* 0x000000000f087348 */ /* 0x000fea0003c00000 */
[----:B------:R0:W1:Y:S02]  /*2c6c0*/  SHFL.IDX P6, R14, R13, R12, R11 ;  /* 0x0000000c0d0e7389 */ /* 0x00006400000c000b */
[----:B01----:R-:W-:Y:S01]  /*2c6d0*/  ENDCOLLECTIVE ;  /* 0x000000000000791b */ /* 0x003fe20003800000 */
.L_x_3697:
        /* <DEDUP_REMOVED lines=13> */
.L_x_3698:
[----:B------:R-:W-:Y:S01]  /*2c7b0*/  IMAD.MOV.U32 R0, RZ, RZ, R14 ;  /* 0x000000ffff007224 */ /* 0x000fe200078e000e */
[----:B------:R-:W-:Y:S06]  /*2c7c0*/  BRA `(.L_x_3699) ;  /* 0xffffffb000087947 */ /* 0x000fec000383ffff */
.L_x_3607:
        /* <DEDUP_REMOVED lines=8> */
.L_x_3701:
[----:B------:R-:W-:Y:S05]  /*2c850*/  BSYNC B0 ;  /* 0x0000000000007941 */ /* 0x000fea0003800000 */
.L_x_3700:
        /* <DEDUP_REMOVED lines=9> */
.L_x_3702:
[----:B------:R-:W-:Y:S02]  /*2c8f0*/  IMAD.MOV.U32 R13, RZ, RZ, R4 ;  /* 0x000000ffff0d7224 */ /* 0x000fe400078e0004 */
[----:B------:R-:W-:Y:S01]  /*2c900*/  IMAD.MOV.U32 R12, RZ, RZ, 0x1 ;  /* 0x00000001ff0c7424 */ /* 0x000fe200078e00ff */
[----:B------:R-:W-:-:S13]  /*2c910*/  @!P5 LEA R5, P0, R8, R14, 0x1 ;  /* 0x0000000e0805d211 */ /* 0x000fda00078008ff */
[----:B------:R-:W-:Y:S05]  /*2c920*/  WARPSYNC.COLLECTIVE R15, `(.L_x_3703) ;  /* 0x000000000f087348 */ /* 0x000fea0003c00000 */
[----:B------:R0:W1:Y:S02]  /*2c930*/  SHFL.IDX P6, R14, R13, R12, R11 ;  /* 0x0000000c0d0e7389 */ /* 0x00006400000c000b */
[----:B01----:R-:W-:Y:S01]  /*2c940*/  ENDCOLLECTIVE ;  /* 0x000000000000791b */ /* 0x003fe20003800000 */
.L_x_3703:
        /* <DEDUP_REMOVED lines=15> */
.L_x_3704:
        /* <DEDUP_REMOVED lines=17> */
.L_x_3705:
[----:B------:R-:W-:Y:S02]  /*2cb50*/  IMAD.MOV.U32 R13, RZ, RZ, R0 ;  /* 0x000000ffff0d7224 */ /* 0x000fe400078e0000 */
[----:B------:R-:W-:-:S07]  /*2cb60*/  IMAD.MOV.U32 R5, RZ, RZ, R14 ;  /* 0x000000ffff057224 */ /* 0x000fce00078e000e */
[----:B------:R-:W-:Y:S05]  /*2cb70*/  WARPSYNC.COLLECTIVE R15, `(.L_x_3706) ;  /* 0x000000000f087348 */ /* 0x000fea0003c00000 */
[----:B------:R0:W1:Y:S02]  /*2cb80*/  SHFL.IDX P6, R14, R13, R12, R11 ;  /* 0x0000000c0d0e7389 */ /* 0x00006400000c000b */
[----:B01----:R-:W-:Y:S01]  /*2cb90*/  ENDCOLLECTIVE ;  /* 0x000000000000791b */ /* 0x003fe20003800000 */
.L_x_3706:
[----:B------:R-:W-:Y:S02]  /*2cba0*/  IMAD.MOV.U32 R13, RZ, RZ, R4 ;  /* 0x000000ffff0d7224 */ /* 0x000fe400078e0004 */
[----:B------:R-:W-:Y:S01]  /*2cbb0*/  IMAD.MOV.U32 R12, RZ, RZ, 0x3 ;  /* 0x00000003ff0c7424 */ /* 0x000fe200078e00ff */
[----:B------:R-:W-:-:S13]  /*2cbc0*/  @!P5 LEA R6, P0, R8, R14, 0x1 ;  /* 0x0000000e0806d211 */ /* 0x000fda00078008ff */
[----:B------:R-:W-:Y:S05]  /*2cbd0*/  WARPSYNC.COLLECTIVE R15, `(.L_x_3707) ;  /* 0x000000000f087348 */ /* 0x000fea0003c00000 */
[----:B------:R0:W1:Y:S02]  /*2cbe0*/  SHFL.IDX P6, R14, R13, R12, R11 ;  /* 0x0000000c0d0e7389 */ /* 0x00006400000c000b */
[----:B01----:R-:W-:Y:S01]  /*2cbf0*/  ENDCOLLECTIVE ;  /* 0x000000000000791b */ /* 0x003fe20003800000 */
.L_x_3707:
        /* <DEDUP_REMOVED lines=16> */
.L_x_3708:
        /* <DEDUP_REMOVED lines=17> */
.L_x_3709:
[----:B------:R-:W-:Y:S02]  /*2ce10*/  IMAD.MOV.U32 R13, RZ, RZ, R0 ;  /* 0x000000ffff0d7224 */ /* 0x000fe400078e0000 */
[----:B------:R-:W-:-:S07]  /*2ce20*/  IMAD.MOV.U32 R5, RZ, RZ, R14 ;  /* 0x000000ffff057224 */ /* 0x000fce00078e000e */
[----:B------:R-:W-:Y:S05]  /*2ce30*/  WARPSYNC.COLLECTIVE R15, `(.L_x_3710) ;  /* 0x000000000f087348 */ /* 0x000fea0003c00000 */
[----:B------:R0:W1:Y:S02]  /*2ce40*/  SHFL.IDX P6, R14, R13, R12, R11 ;  /* 0x0000000c0d0e7389 */ /* 0x00006400000c000b */
[----:B01----:R-:W-:Y:S01]  /*2ce50*/  ENDCOLLECTIVE ;  /* 0x000000000000791b */ /* 0x003fe20003800000 */
.L_x_3710:
[----:B------:R-:W-:Y:S02]  /*2ce60*/  IMAD.MOV.U32 R13, RZ, RZ, R4 ;  /* 0x000000ffff0d7224 */ /* 0x000fe400078e0004 */
[----:B------:R-:W-:Y:S01]  /*2ce70*/  IMAD.MOV.U32 R12, RZ, RZ, 0x5 ;  /* 0x00000005ff0c7424 */ /* 0x000fe200078e00ff */
[----:B------:R-:W-:-:S13]  /*2ce80*/  @!P5 LEA R6, P0, R8, R14, 0x1 ;  /* 0x0000000e0806d211 */ /* 0x000fda00078008ff */
[----:B------:R-:W-:Y:S05]  /*2ce90*/  WARPSYNC.COLLECTIVE R15, `(.L_x_3711) ;  /* 0x000000000f087348 */ /* 0x000fea0003c00000 */
[----:B------:R0:W1:Y:S02]  /*2cea0*/  SHFL.IDX P6, R14, R13, R12, R11 ;  /* 0x0000000c0d0e7389 */ /* 0x00006400000c000b */
[----:B01----:R-:W-:Y:S01]  /*2ceb0*/  ENDCOLLECTIVE ;  /* 0x000000000000791b */ /* 0x003fe20003800000 */
.L_x_3711:
        /* <DEDUP_REMOVED lines=16> */
.L_x_3712:
        /* <DEDUP_REMOVED lines=17> */
.L_x_3713:
[----:B------:R-:W-:Y:S02]  /*2d0d0*/  IMAD.MOV.U32 R13, RZ, RZ, R0 ;  /* 0x000000ffff0d7224 */ /* 0x000fe400078e0000 */
[----:B------:R-:W-:-:S07]  /*2d0e0*/  IMAD.MOV.U32 R5, RZ, RZ, R14 ;  /* 0x000000ffff057224 */ /* 0x000fce00078e000e */
[----:B------:R-:W-:Y:S05]  /*2d0f0*/  WARPSYNC.COLLECTIVE R15, `(.L_x_3714) ;  /* 0x000000000f087348 */ /* 0x000fea0003c00000 */
[----:B------:R0:W1:Y:S02]  /*2d100*/  SHFL.IDX P6, R14, R13, R12, R11 ;  /* 0x0000000c0d0e7389 */ /* 0x00006400000c000b */
[----:B01----:R-:W-:Y:S01]  /*2d110*/  ENDCOLLECTIVE ;  /* 0x000000000000791b */ /* 0x003fe20003800000 */
.L_x_3714:
[----:B------:R-:W-:Y:S02]  /*2d120*/  IMAD.MOV.U32 R13, RZ, RZ, R4 ;  /* 0x000000ffff0d7224 */ /* 0x000fe400078e0004 */
[----:B------:R-:W-:Y:S01]  /*2d130*/  IMAD.MOV.U32 R12, RZ, RZ, 0x7 ;  /* 0x00000007ff0c7424 */ /* 0x000fe200078e00ff */
[----:B------:R-:W-:-:S13]  /*2d140*/  @!P5 LEA R6, P0, R8, R14, 0x1 ;  /* 0x0000000e0806d211 */ /* 0x000fda00078008ff */
[----:B------:R-:W-:Y:S05]  /*2d150*/  WARPSYNC.COLLECTIVE R15, `(.L_x_3715) ;  /* 0x000000000f087348 */ /* 0x000fea0003c00000 */
[----:B------:R0:W1:Y:S02]  /*2d160*/  SHFL.IDX P6, R14, R13, R12, R11 ;  /* 0x0000000c0d0e7389 */ /* 0x00006400000c000b */
[----:B01----:R-:W-:Y:S01]  /*2d170*/  ENDCOLLECTIVE ;  /* 0x000000000000791b */ /* 0x003fe20003800000 */
.L_x_3715:
        /* <DEDUP_REMOVED lines=15> */
.L_x_3716:
[----:B------:R-:W-:Y:S05]  /*2d270*/  BRA `(.L_x_3717) ;  /* 0xffffffb0003c7947 */ /* 0x000fea000383ffff */
.L_x_3612:
[----:B0-----:R0:W1:Y:S02]  /*2d280*/  SYNCS.PHASECHK.TRANS64.TRYWAIT P0, [R22+URZ+0x32420], R3 ;  /* 0x03242003160075a7 */ /* 0x001064000800017f */
[----:B-1----:R-:W-:Y:S05]  /*2d290*/  @!P0 NANOSLEEP.SYNCS 0x989680 ;  /* 0x009896800000895d */ /* 0x002fea0003900000 */
[----:B------:R-:W1:Y:S02]  /*2d2a0*/  @!P0 SYNCS.PHASECHK.TRANS64 P0, [R22+URZ+0x32420], R3 ;  /* 0x03242003160085a7 */ /* 0x000e64000800007f */
[----:B-1----:R-:W-:Y:S05]  /*2d2b0*/  @!P0 BRA `(.L_x_3612) ;  /* 0xfffffffc00f08947 */ /* 0x002fea000383ffff */
[----:B------:R-:W-:Y:S05]  /*2d2c0*/  BRA `(.L_x_3718) ;  /* 0xffffffb000ac7947 */ /* 0x000fea000383ffff */
.L_x_3615:
[----:B-1----:R1:W2:Y:S02]  /*2d2d0*/  SYNCS.PHASECHK.TRANS64.TRYWAIT P0, [R17+URZ+0x32460], R0 ;  /* 0x03246000110075a7 */ /* 0x0022a4000800017f */
[----:B--2---:R-:W-:Y:S05]  /*2d2e0*/  @!P0 NANOSLEEP.SYNCS 0x989680 ;  /* 0x009896800000895d */ /* 0x004fea0003900000 */
[----:B------:R-:W2:Y:S02]  /*2d2f0*/  @!P0 SYNCS.PHASECHK.TRANS64 P0, [R17+URZ+0x32460], R0 ;  /* 0x03246000110085a7 */ /* 0x000ea4000800007f */
[----:B--2---:R-:W-:Y:S05]  /*2d300*/  @!P0 BRA `(.L_x_3615) ;  /* 0xfffffffc00f08947 */ /* 0x004fea000383ffff */
[----:B------:R-:W-:Y:S05]  /*2d310*/  BRA `(.L_x_3719) ;  /* 0xffffffb000b87947 */ /* 0x000fea000383ffff */
.L_x_3616:
        /* <DEDUP_REMOVED lines=8> */
.L_x_3721:
[----:B------:R-:W-:Y:S05]  /*2d3a0*/  BSYNC B0 ;  /* 0x0000000000007941 */ /* 0x000fea0003800000 */
.L_x_3720:
        /* <DEDUP_REMOVED lines=13> */
.L_x_3722:
        /* <DEDUP_REMOVED lines=9> */
.L_x_3723:
        /* <DEDUP_REMOVED lines=17> */
.L_x_3724:
[----:B------:R-:W-:Y:S02]  /*2d620*/  IMAD.MOV.U32 R13, RZ, RZ, R6 ;  /* 0x000000ffff0d7224 */ /* 0x000fe400078e0006 */
[----:B------:R-:W-:Y:S01]  /*2d630*/  IMAD.MOV.U32 R12, RZ, RZ, 0x2 ;  /* 0x00000002ff0c7424 */ /* 0x000fe200078e00ff */
[----:B------:R-:W-:-:S13]  /*2d640*/  IADD3 R2, P3, R14, R0, RZ ;  /* 0x000000000e027210 */ /* 0x000fda0007f7e0ff */
[----:B------:R-:W-:Y:S05]  /*2d650*/  WARPSYNC.COLLECTIVE R15, `(.L_x_3725) ;  /* 0x000000000f087348 */ /* 0x000fea0003c00000 */
[----:B------:R0:W1:Y:S02]  /*2d660*/  SHFL.IDX P6, R14, R13, R12, R11 ;  /* 0x0000000c0d0e7389 */ /* 0x00006400000c000b */
[----:B01----:R-:W-:Y:S01]  /*2d670*/  ENDCOLLECTIVE ;  /* 0x000000000000791b */ /* 0x003fe20003800000 */
.L_x_3725:
        /* <DEDUP_REMOVED lines=17> */
.L_x_3726:
[----:B------:R-:W-:Y:S02]  /*2d790*/  IMAD.MOV.U32 R13, RZ, RZ, R6 ;  /* 0x000000ffff0d7224 */ /* 0x000fe400078e0006 */
[----:B------:R-:W-:Y:S01]  /*2d7a0*/  IMAD.MOV.U32 R12, RZ, RZ, 0x3 ;  /* 0x00000003ff0c7424 */ /* 0x000fe200078e00ff */
[----:B------:R-:W-:-:S13]  /*2d7b0*/  IADD3 R2, P3, R14, R0, RZ ;  /* 0x000000000e027210 */ /* 0x000fda0007f7e0ff */
[----:B------:R-:W-:Y:S05]  /*2d7c0*/  WARPSYNC.COLLECTIVE R15, `(.L_x_3727) ;  /* 0x000000000f087348 */ /* 0x000fea0003c00000 */
[----:B------:R0:W1:Y:S02]  /*2d7d0*/  SHFL.IDX P6, R14, R13, R12, R11 ;  /* 0x0000000c0d0e7389 */ /* 0x00006400000c000b */
[----:B01----:R-:W-:Y:S01]  /*2d7e0*/  ENDCOLLECTIVE ;  /* 0x000000000000791b */ /* 0x003fe20003800000 */
.L_x_3727:
        /* <DEDUP_REMOVED lines=17> */
.L_x_3728:
[----:B------:R-:W-:Y:S02]  /*2d900*/  IMAD.MOV.U32 R13, RZ, RZ, R6 ;  /* 0x000000ffff0d7224 */ /* 0x000fe400078e0006 */
[----:B------:R-:W-:Y:S01]  /*2d910*/  IMAD.MOV.U32 R12, RZ, RZ, 0x4 ;  /* 0x00000004ff0c7424 */ /* 0x000fe200078e00ff */
[----:B------:R-:W-:-:S13]  /*2d920*/  IADD3 R2, P3, R14, R0, RZ ;  /* 0x000000000e027210 */ /* 0x000fda0007f7e0ff */
[----:B------:R-:W-:Y:S05]  /*2d930*/  WARPSYNC.COLLECTIVE R15, `(.L_x_3729) ;  /* 0x000000000f087348 */ /* 0x000fea0003c00000 */
[----:B------:R0:W1:Y:S02]  /*2d940*/  SHFL.IDX P6, R14, R13, R12, R11 ;  /* 0x0000000c0d0e7389 */ /* 0x00006400000c000b */
[----:B01----:R-:W-:Y:S01]  /*2d950*/  ENDCOLLECTIVE ;  /* 0x000000000000791b */ /* 0x003fe20003800000 */
.L_x_3729:
        /* <DEDUP_REMOVED lines=17> */
.L_x_3730:
[----:B------:R-:W-:Y:S02]  /*2da70*/  IMAD.MOV.U32 R13, RZ, RZ, R6 ;  /* 0x000000ffff0d7224 */ /* 0x000fe400078e0006 */
[----:B------:R-:W-:Y:S01]  /*2da80*/  IMAD.MOV.U32 R12, RZ, RZ, 0x5 ;  /* 0x00000005ff0c7424 */ /* 0x000fe200078e00ff */
[----:B------:R-:W-:-:S13]  /*2da90*/  IADD3 R2, P3, R14, R0, RZ ;  /* 0x000000000e027210 */ /* 0x000fda0007f7e0ff */
[----:B------:R-:W-:Y:S05]  /*2daa0*/  WARPSYNC.COLLECTIVE R15, `(.L_x_3731) ;  /* 0x000000000f087348 */ /* 0x000fea0003c00000 */
[----:B------:R0:W1:Y:S02]  /*2dab0*/  SHFL.IDX P6, R14, R13, R12, R11 ;  /* 0x0000000c0d0e7389 */ /* 0x00006400000c000b */
[----:B01----:R-:W-:Y:S01]  /*2dac0*/  ENDCOLLECTIVE ;  /* 0x000000000000791b */ /* 0x003fe20003800000 */
.L_x_3731:
        /* <DEDUP_REMOVED lines=12> */
.L_x_3732:
        /* <DEDUP_REMOVED lines=9> */
.L_x_3623:
[----:B-1----:R1:W2:Y:S02]  /*2dc20*/  SYNCS.PHASECHK.TRANS64.TRYWAIT P0, [R10+URZ+0x32440], R20 ;  /* 0x032440140a0075a7 */ /* 0x0022a4000800017f */
[----:B--2---:R-:W-:Y:S05]  /*2dc30*/  @!P0 NANOSLEEP.SYNCS 0x989680 ;  /* 0x009896800000895d */ /* 0x004fea0003900000 */
[----:B------:R-:W2:Y:S02]  /*2dc40*/  @!P0 SYNCS.PHASECHK.TRANS64 P0, [R10+URZ+0x32440], R20 ;  /* 0x032440140a0085a7 */ /* 0x000ea4000800007f */
[----:B--2---:R-:W-:Y:S05]  /*2dc50*/  @!P0 BRA `(.L_x_3623) ;  /* 0xfffffffc00f08947 */ /* 0x004fea000383ffff */
[----:B------:R-:W-:Y:S05]  /*2dc60*/  BRA `(.L_x_3734) ;  /* 0xffffffb4003c7947 */ /* 0x000fea000383ffff */
.L_x_3624:
        /* <DEDUP_REMOVED lines=8> */
.L_x_3736:
[----:B------:R-:W-:Y:S05]  /*2dcf0*/  BSYNC B1 ;  /* 0x0000000000017941 */ /* 0x000fea0003800000 */
.L_x_3735:
        /* <DEDUP_REMOVED lines=9> */
.L_x_3737:
[----:B------:R-:W-:Y:S02]  /*2dd90*/  IMAD.MOV.U32 R13, RZ, RZ, R8 ;  /* 0x000000ffff0d7224 */ /* 0x000fe400078e0008 */
[----:B------:R-:W-:Y:S02]  /*2dda0*/  IMAD.MOV.U32 R12, RZ, RZ, 0x1 ;  /* 0x00000001ff0c7424 */ /* 0x000fe400078e00ff */
[----:B------:R-:W-:-:S07]  /*2ddb0*/  IMAD.MOV.U32 R2, RZ, RZ, R14 ;  /* 0x000000ffff027224 */ /* 0x000fce00078e000e */
[----:B------:R-:W-:Y:S05]  /*2ddc0*/  WARPSYNC.COLLECTIVE R15, `(.L_x_3738) ;  /* 0x000000000f087348 */ /* 0x000fea0003c00000 */
[----:B------:R0:W1:Y:S02]  /*2ddd0*/  SHFL.IDX P6, R14, R13, R12, R11 ;  /* 0x0000000c0d0e7389 */ /* 0x00006400000c000b */
[----:B01----:R-:W-:Y:S01]  /*2dde0*/  ENDCOLLECTIVE ;  /* 0x000000000000791b */ /* 0x003fe20003800000 */
.L_x_3738:
        /* <DEDUP_REMOVED lines=11> */
.L_x_3739:
[----:B------:R-:W-:Y:S02]  /*2dea0*/  IMAD.MOV.U32 R13, RZ, RZ, R8 ;  /* 0x000000ffff0d7224 */ /* 0x000fe400078e0008 */
[----:B------:R-:W-:Y:S02]  /*2deb0*/  IMAD.MOV.U32 R12, RZ, RZ, 0x2 ;  /* 0x00000002ff0c7424 */ /* 0x000fe400078e00ff */
[----:B------:R-:W-:-:S07]  /*2dec0*/  IMAD.MOV.U32 R2, RZ, RZ, R14 ;  /* 0x000000ffff027224 */ /* 0x000fce00078e000e */
[----:B------:R-:W-:Y:S05]  /*2ded0*/  WARPSYNC.COLLECTIVE R15, `(.L_x_3740) ;  /* 0x000000000f087348 */ /* 0x000fea0003c00000 */
[----:B------:R0:W1:Y:S02]  /*2dee0*/  SHFL.IDX P6, R14, R13, R12, R11 ;  /* 0x0000000c0d0e7389 */ /* 0x00006400000c000b */
[----:B01----:R-:W-:Y:S01]  /*2def0*/  ENDCOLLECTIVE ;  /* 0x000000000000791b */ /* 0x003fe20003800000 */
.L_x_3740:
        /* <DEDUP_REMOVED lines=11> */
.L_x_3741:
[----:B------:R-:W-:Y:S02]  /*2dfb0*/  IMAD.MOV.U32 R13, RZ, RZ, R8 ;  /* 0x000000ffff0d7224 */ /* 0x000fe400078e0008 */
[----:B------:R-:W-:Y:S02]  /*2dfc0*/  IMAD.MOV.U32 R12, RZ, RZ, 0x3 ;  /* 0x00000003ff0c7424 */ /* 0x000fe400078e00ff */
[----:B------:R-:W-:-:S07]  /*2dfd0*/  IMAD.MOV.U32 R2, RZ, RZ, R14 ;  /* 0x000000ffff027224 */ /* 0x000fce00078e000e */
[----:B------:R-:W-:Y:S05]  /*2dfe0*/  WARPSYNC.COLLECTIVE R15, `(.L_x_3742) ;  /* 0x000000000f087348 */ /* 0x000fea0003c00000 */
[----:B------:R0:W1:Y:S02]  /*2dff0*/  SHFL.IDX P6, R14, R13, R12, R11 ;  /* 0x0000000c0d0e7389 */ /* 0x00006400000c000b */
[----:B01----:R-:W-:Y:S01]  /*2e000*/  ENDCOLLECTIVE ;  /* 0x000000000000791b */ /* 0x003fe20003800000 */
.L_x_3742:
        /* <DEDUP_REMOVED lines=11> */
.L_x_3743:
[----:B------:R-:W-:Y:S02]  /*2e0c0*/  IMAD.MOV.U32 R13, RZ, RZ, R8 ;  /* 0x000000ffff0d7224 */ /* 0x000fe400078e0008 */
[----:B------:R-:W-:Y:S02]  /*2e0d0*/  IMAD.MOV.U32 R12, RZ, RZ, 0x4 ;  /* 0x00000004ff0c7424 */ /* 0x000fe400078e00ff */
[----:B------:R-:W-:-:S07]  /*2e0e0*/  IMAD.MOV.U32 R2, RZ, RZ, R14 ;  /* 0x000000ffff027224 */ /* 0x000fce00078e000e */
[----:B------:R-:W-:Y:S05]  /*2e0f0*/  WARPSYNC.COLLECTIVE R15, `(.L_x_3744) ;  /* 0x000000000f087348 */ /* 0x000fea0003c00000 */
[----:B------:R0:W1:Y:S02]  /*2e100*/  SHFL.IDX P6, R14, R13, R12, R11 ;  /* 0x0000000c0d0e7389 */ /* 0x00006400000c000b */
[----:B01----:R-:W-:Y:S01]  /*2e110*/  ENDCOLLECTIVE ;  /* 0x000000000000791b */ /* 0x003fe20003800000 */
.L_x_3744:
        /* <DEDUP_REMOVED lines=11> */
.L_x_3745:
[----:B------:R-:W-:Y:S02]  /*2e1d0*/  IMAD.MOV.U32 R13, RZ, RZ, R8 ;  /* 0x000000ffff0d7224 */ /* 0x000fe400078e0008 */
[----:B------:R-:W-:Y:S02]  /*2e1e0*/  IMAD.MOV.U32 R12, RZ, RZ, 0x5 ;  /* 0x00000005ff0c7424 */ /* 0x000fe400078e00ff */
[----:B------:R-:W-:-:S07]  /*2e1f0*/  IMAD.MOV.U32 R2, RZ, RZ, R14 ;  /* 0x000000ffff027224 */ /* 0x000fce00078e000e */
[----:B------:R-:W-:Y:S05]  /*2e200*/  WARPSYNC.COLLECTIVE R15, `(.L_x_3746) ;  /* 0x000000000f087348 */ /* 0x000fea0003c00000 */
[----:B------:R0:W1:Y:S02]  /*2e210*/  SHFL.IDX P6, R14, R13, R12, R11 ;  /* 0x0000000c0d0e7389 */ /* 0x00006400000c000b */
[----:B01----:R-:W-:Y:S01]  /*2e220*/  ENDCOLLECTIVE ;  /* 0x000000000000791b */ /* 0x003fe20003800000 */
.L_x_3746:
        /* <DEDUP_REMOVED lines=11> */
.L_x_3747:
[----:B------:R-:W-:Y:S05]  /*2e2e0*/  BRA `(.L_x_3748) ;  /* 0xffffffb000647947 */ /* 0x000fea000383ffff */
.L_x_3629:
[----:B---3--:R3:W4:Y:S02]  /*2e2f0*/  SYNCS.PHASECHK.TRANS64.TRYWAIT P0, [R10+URZ+0x32460], R20 ;  /* 0x032460140a0075a7 */ /* 0x008724000800017f */
[----:B----4-:R-:W-:Y:S05]  /*2e300*/  @!P0 NANOSLEEP.SYNCS 0x989680 ;  /* 0x009896800000895d */ /* 0x010fea0003900000 */
[----:B------:R-:W4:Y:S02]  /*2e310*/  @!P0 SYNCS.PHASECHK.TRANS64 P0, [R10+URZ+0x32460], R20 ;  /* 0x032460140a0085a7 */ /* 0x000f24000800007f */
[----:B----4-:R-:W-:Y:S05]  /*2e320*/  @!P0 BRA `(.L_x_3629) ;  /* 0xfffffffc00f08947 */ /* 0x010fea000383ffff */
[----:B------:R-:W-:Y:S05]  /*2e330*/  BRA `(.L_x_3749) ;  /* 0xffffffb000b07947 */ /* 0x000fea000383ffff */
.L_x_3630:
        /* <DEDUP_REMOVED lines=8> */
.L_x_3751:
[----:B------:R-:W-:Y:S05]  /*2e3c0*/  BSYNC B1 ;  /* 0x0000000000017941 */ /* 0x000fea0003800000 */
.L_x_3750:
        /* <DEDUP_REMOVED lines=9> */
.L_x_3752:
[----:B------:R-:W-:Y:S02]  /*2e460*/  IMAD.MOV.U32 R13, RZ, RZ, R25 ;  /* 0x000000ffff0d7224 */ /* 0x000fe400078e0019 */
[----:B------:R-:W-:Y:S01]  /*2e470*/  IMAD.MOV.U32 R12, RZ, RZ, 0x1 ;  /* 0x00000001ff0c7424 */ /* 0x000fe200078e00ff */
[----:B------:R-:W-:-:S13]  /*2e480*/  IADD3 R2, P0, R14, R0, RZ ;  /* 0x000000000e027210 */ /* 0x000fda0007f1e0ff */
[----:B------:R-:W-:Y:S05]  /*2e490*/  WARPSYNC.COLLECTIVE R15, `(.L_x_3753) ;  /* 0x000000000f087348 */ /* 0x000fea0003c00000 */
[----:B------:R0:W1:Y:S02]  /*2e4a0*/  SHFL.IDX P6, R14, R13, R12, R11 ;  /* 0x0000000c0d0e7389 */ /* 0x00006400000c000b */
[----:B01----:R-:W-:Y:S01]  /*2e4b0*/  ENDCOLLECTIVE ;  /* 0x000000000000791b */ /* 0x003fe20003800000 */
.L_x_3753:
        /* <DEDUP_REMOVED lines=13> */
.L_x_3754:
[----:B------:R-:W-:Y:S02]  /*2e590*/  IMAD.MOV.U32 R13, RZ, RZ, R25 ;  /* 0x000000ffff0d7224 */ /* 0x000fe400078e0019 */
[----:B------:R-:W-:Y:S01]  /*2e5a0*/  IMAD.MOV.U32 R12, RZ, RZ, 0x2 ;  /* 0x00000002ff0c7424 */ /* 0x000fe200078e00ff */
[----:B------:R-:W-:-:S13]  /*2e5b0*/  IADD3 R2, P0, R14, R0, RZ ;  /* 0x000000000e027210 */ /* 0x000fda0007f1e0ff */
[----:B------:R-:W-:Y:S05]  /*2e5c0*/  WARPSYNC.COLLECTIVE R15, `(.L_x_3755) ;  /* 0x000000000f087348 */ /* 0x000fea0003c00000 */
[----:B------:R0:W1:Y:S02]  /*2e5d0*/  SHFL.IDX P6, R14, R13, R12, R11 ;  /* 0x0000000c0d0e7389 */ /* 0x00006400000c000b */
[----:B01----:R-:W-:Y:S01]  /*2e5e0*/  ENDCOLLECTIVE ;  /* 0x000000000000791b */ /* 0x003fe20003800000 */
.L_x_3755:
        /* <DEDUP_REMOVED lines=13> */
.L_x_3756:
[----:B------:R-:W-:Y:S02]  /*2e6c0*/  IMAD.MOV.U32 R13, RZ, RZ, R25 ;  /* 0x000000ffff0d7224 */ /* 0x000fe400078e0019 */
[----:B------:R-:W-:Y:S02]  /*2e6d0*/  IMAD.MOV.U32 R12, RZ, RZ, 0x3 ;  /* 0x00000003ff0c7424 */ /* 0x000fe400078e00ff */
[----:B------:R-:W-:-:S07]  /*2e6e0*/  IMAD.MOV.U32 R8, RZ, RZ, R14 ;  /* 0x000000ffff087224 */ /* 0x000fce00078e000e */
[----:B------:R-:W-:Y:S05]  /*2e6f0*/  WARPSYNC.COLLECTIVE R15, `(.L_x_3757) ;  /* 0x000000000f087348 */ /* 0x000fea0003c00000 */
[----:B------:R0:W1:Y:S02]  /*2e700*/  SHFL.IDX P6, R14, R13, R12, R11 ;  /* 0x0000000c0d0e7389 */ /* 0x00006400000c000b */
[----:B01----:R-:W-:Y:S01]  /*2e710*/  ENDCOLLECTIVE ;  /* 0x000000000000791b */ /* 0x003fe20003800000 */
.L_x_3757:
        /* <DEDUP_REMOVED lines=14> */
.L_x_3758:
[----:B------:R-:W-:Y:S02]  /*2e800*/  IMAD.MOV.U32 R13, RZ, RZ, R25 ;  /* 0x000000ffff0d7224 */ /* 0x000fe400078e0019 */
[----:B------:R-:W-:Y:S01]  /*2e810*/  IMAD.MOV.U32 R12, RZ, RZ, 0x4 ;  /* 0x00000004ff0c7424 */ /* 0x000fe200078e00ff */
[----:B------:R-:W-:-:S13]  /*2e820*/  IADD3 R2, P0, R14, R0, RZ ;  /* 0x000000000e027210 */ /* 0x000fda0007f1e0ff */
[----:B------:R-:W-:Y:S05]  /*2e830*/  WARPSYNC.COLLECTIVE R15, `(.L_x_3759) ;  /* 0x000000000f087348 */ /* 0x000fea0003c00000 */
[----:B------:R0:W1:Y:S02]  /*2e840*/  SHFL.IDX P6, R14, R13, R12, R11 ;  /* 0x0000000c0d0e7389 */ /* 0x00006400000c000b */
[----:B01----:R-:W-:Y:S01]  /*2e850*/  ENDCOLLECTIVE ;  /* 0x000000000000791b */ /* 0x003fe20003800000 */
.L_x_3759:
        /* <DEDUP_REMOVED lines=13> */
.L_x_3760:
[----:B------:R-:W-:Y:S02]  /*2e930*/  IMAD.MOV.U32 R13, RZ, RZ, R25 ;  /* 0x000000ffff0d7224 */ /* 0x000fe400078e0019 */
[----:B------:R-:W-:Y:S01]  /*2e940*/  IMAD.MOV.U32 R12, RZ, RZ, 0x5 ;  /* 0x00000005ff0c7424 */ /* 0x000fe200078e00ff */
[----:B------:R-:W-:-:S13]  /*2e950*/  IADD3 R2, P0, R14, R0, RZ ;  /* 0x000000000e027210 */ /* 0x000fda0007f1e0ff */
[----:B------:R-:W-:Y:S05]  /*2e960*/  WARPSYNC.COLLECTIVE R15, `(.L_x_3761) ;  /* 0x000000000f087348 */ /* 0x000fea0003c00000 */
[----:B------:R0:W1:Y:S02]  /*2e970*/  SHFL.IDX P6, R14, R13, R12, R11 ;  /* 0x0000000c0d0e7389 */ /* 0x00006400000c000b */
[----:B01----:R-:W-:Y:S01]  /*2e980*/  ENDCOLLECTIVE ;  /* 0x000000000000791b */ /* 0x003fe20003800000 */
.L_x_3761:
        /* <DEDUP_REMOVED lines=13> */
.L_x_3762:
[----:B------:R-:W-:Y:S05]  /*2ea60*/  BRA `(.L_x_3763) ;  /* 0xffffffac00f07947 */ /* 0x000fea000383ffff */
.L_x_3638:
        /* <DEDUP_REMOVED lines=8> */
.L_x_3765:
[----:B------:R-:W-:Y:S05]  /*2eaf0*/  BSYNC B0 ;  /* 0x0000000000007941 */ /* 0x000fea0003800000 */
.L_x_3764:
        /* <DEDUP_REMOVED lines=9> */
.L_x_3766:
        /* <DEDUP_REMOVED lines=24> */
.L_x_3767:
[----:B------:R-:W-:Y:S01]  /*2ed10*/  IMAD.MOV.U32 R12, RZ, RZ, 0x2 ;  /* 0x00000002ff0c7424 */ /* 0x000fe200078e00ff */
[----:B------:R-:W-:-:S05]  /*2ed20*/  SEL R14, R14, RZ, P1 ;  /* 0x000000ff0e0e7207 */ /* 0x000fca0000800000 */
[----:B------:R-:W-:-:S04]  /*2ed30*/  IMAD.IADD R5, R13, 0x1, R14 ;  /* 0x000000010d057824 */ /* 0x000fc800078e020e */
[----:B------:R-:W-:-:S07]  /*2ed40*/  IMAD.MOV.U32 R13, RZ, RZ, R5 ;  /* 0x000000ffff0d7224 */ /* 0x000fce00078e0005 */
[----:B------:R-:W-:Y:S05]  /*2ed50*/  WARPSYNC.COLLECTIVE R15, `(.L_x_3768) ;  /* 0x000000000f087348 */ /* 0x000fea0003c00000 */
[----:B------:R0:W1:Y:S02]  /*2ed60*/  SHFL.UP P6, R14, R13, R12, R11 ;  /* 0x0400000c0d0e7389 */ /* 0x00006400000c000b */
[----:B01----:R-:W-:Y:S01]  /*2ed70*/  ENDCOLLECTIVE ;  /* 0x000000000000791b */ /* 0x003fe20003800000 */
.L_x_3768:
[----:B------:R-:W-:Y:S01]  /*2ed80*/  IMAD.MOV.U32 R12, RZ, RZ, 0x4 ;  /* 0x00000004ff0c7424 */ /* 0x000fe200078e00ff */
[----:B------:R-:W-:-:S05]  /*2ed90*/  SEL R2, R14, RZ, P2 ;  /* 0x000000ff0e027207 */ /* 0x000fca0001000000 */
[----:B------:R-:W-:-:S04]  /*2eda0*/  IMAD.IADD R2, R5, 0x1, R2 ;  /* 0x0000000105027824 */ /* 0x000fc800078e0202 */
[----:B------:R-:W-:-:S07]  /*2edb0*/  IMAD.MOV.U32 R13, RZ, RZ, R2 ;  /* 0x000000ffff0d7224 */ /* 0x000fce00078e0002 */
[----:B------:R-:W-:Y:S05]  /*2edc0*/  WARPSYNC.COLLECTIVE R15, `(.L_x_3769) ;  /* 0x000000000f087348 */ /* 0x000fea0003c00000 */
[----:B------:R0:W1:Y:S02]  /*2edd0*/  SHFL.UP P6, R14, R13, R12, R11 ;  /* 0x0400000c0d0e7389 */ /* 0x00006400000c000b */
[----:B01----:R-:W-:Y:S01]  /*2ede0*/  ENDCOLLECTIVE ;  /* 0x000000000000791b */ /* 0x003fe20003800000 */
.L_x_3769:
[----:B------:R-:W-:Y:S01]  /*2edf0*/  IMAD.MOV.U32 R12, RZ, RZ, 0x8 ;  /* 0x00000008ff0c7424 */ /* 0x000fe200078e00ff */
[----:B------:R-:W-:-:S05]  /*2ee00*/  SEL R3, R14, RZ, P3 ;  /* 0x000000ff0e037207 */ /* 0x000fca0001800000 */
[----:B------:R-:W-:-:S04]  /*2ee10*/  IMAD.IADD R3, R2, 0x1, R3 ;  /* 0x0000000102037824 */ /* 0x000fc800078e0203 */
[----:B------:R-:W-:-:S07]  /*2ee20*/  IMAD.MOV.U32 R13, RZ, RZ, R3 ;  /* 0x000000ffff0d7224 */ /* 0x000fce00078e0003 */
[----:B------:R-:W-:Y:S05]  /*2ee30*/  WARPSYNC.COLLECTIVE R15, `(.L_x_3770) ;  /* 0x000000000f087348 */ /* 0x000fea0003c00000 */
[----:B------:R0:W1:Y:S02]  /*2ee40*/  SHFL.UP P6, R14, R13, R12, R11 ;  /* 0x0400000c0d0e7389 */ /* 0x00006400000c000b */
[----:B01----:R-:W-:Y:S01]  /*2ee50*/  ENDCOLLECTIVE ;  /* 0x000000000000791b */ /* 0x003fe20003800000 */
.L_x_3770:
[----:B------:R-:W-:Y:S01]  /*2ee60*/  IMAD.MOV.U32 R12, RZ, RZ, 0x10 ;  /* 0x00000010ff0c7424 */ /* 0x000fe200078e00ff */
[----:B------:R-:W-:-:S05]  /*2ee70*/  SEL R14, R14, RZ, P4 ;  /* 0x000000ff0e0e7207 */ /* 0x000fca0002000000 */
[----:B------:R-:W-:-:S04]  /*2ee80*/  IMAD.IADD R5, R3, 0x1, R14 ;  /* 0x0000000103057824 */ /* 0x000fc800078e020e */
[----:B------:R-:W-:-:S07]  /*2ee90*/  IMAD.MOV.U32 R13, RZ, RZ, R5 ;  /* 0x000000ffff0d7224 */ /* 0x000fce00078e0005 */
[----:B------:R-:W-:Y:S05]  /*2eea0*/  WARPSYNC.COLLECTIVE R15, `(.L_x_3771) ;  /* 0x000000000f087348 */ /* 0x000fea0003c00000 */
[----:B------:R0:W1:Y:S02]  /*2eeb0*/  SHFL.UP P6, R14, R13, R12, R11 ;  /* 0x0400000c0d0e7389 */ /* 0x00006400000c000b */
[----:B01----:R-:W-:Y:S01]  /*2eec0*/  ENDCOLLECTIVE ;  /* 0x000000000000791b */ /* 0x003fe20003800000 */
.L_x_3771:
        /* <DEDUP_REMOVED lines=8> */
.L_x_3772:
[----:B------:R-:W-:Y:S05]  /*2ef50*/  BRA `(.L_x_3773) ;  /* 0xffffffb0004c7947 */ /* 0x000fea000383ffff */
.L_x_3641:
[----:B------:R-:W-:Y:S01]  /*2ef60*/  BSSY B0, `(.L_x_3774) ;  /* 0x0000007000007945 */ /* 0x000fe20003800000 */
[----:B------:R-:W-:Y:S02]  /*2ef70*/  IMAD.MOV.U32 R12, RZ, RZ, 0x1 ;  /* 0x00000001ff0c7424 */ /* 0x000fe400078e00ff */
[----:B------:R-:W-:Y:S02]  /*2ef80*/  IMAD.MOV.U32 R11, RZ, RZ, RZ ;  /* 0x000000ffff0b7224 */ /* 0x000fe400078e00ff */
[----:B------:R-:W-:-:S07]  /*2ef90*/  IMAD.MOV.U32 R15, RZ, RZ, -0x1 ;  /* 0xffffffffff0f7424 */ /* 0x000fce00078e00ff */
[----:B-12---:R-:W-:Y:S05]  /*2efa0*/  WARPSYNC.COLLECTIVE R15, `(.L_x_3775) ;  /* 0x000000000f087348 */ /* 0x006fea0003c00000 */
[----:B------:R0:W3:Y:S02]  /*2efb0*/  SHFL.UP P6, R14, R13, R12, R11 ;  /* 0x0400000c0d0e7389 */ /* 0x0000e400000c000b */
[----:B0123--:R-:W-:Y:S01]  /*2efc0*/  ENDCOLLECTIVE ;  /* 0x000000000000791b */ /* 0x00ffe20003800000 */
.L_x_3775:
[----:B------:R-:W-:Y:S05]  /*2efd0*/  BSYNC B0 ;  /* 0x0000000000007941 */ /* 0x000fea0003800000 */
.L_x_3774:
        /* <DEDUP_REMOVED lines=8> */
.L_x_3776:
[----:B------:R-:W-:Y:S01]  /*2f060*/  IMAD.MOV.U32 R12, RZ, RZ, 0x4 ;  /* 0x00000004ff0c7424 */ /* 0x000fe200078e00ff */
[----:B------:R-:W-:-:S05]  /*2f070*/  SEL R2, R14, RZ, P2 ;  /* 0x000000ff0e027207 */ /* 0x000fca0001000000 */
[----:B------:R-:W-:-:S04]  /*2f080*/  IMAD.IADD R2, R13, 0x1, R2 ;  /* 0x000000010d027824 */ /* 0x000fc800078e0202 */
[----:B------:R-:W-:-:S07]  /*2f090*/  IMAD.MOV.U32 R13, RZ, RZ, R2 ;  /* 0x000000ffff0d7224 */ /* 0x000fce00078e0002 */
[----:B------:R-:W-:Y:S05]  /*2f0a0*/  WARPSYNC.COLLECTIVE R15, `(.L_x_3777) ;  /* 0x000000000f087348 */ /* 0x000fea0003c00000 */
[----:B------:R0:W1:Y:S02]  /*2f0b0*/  SHFL.UP P6, R14, R13, R12, R11 ;  /* 0x0400000c0d0e7389 */ /* 0x00006400000c000b */
[----:B01----:R-:W-:Y:S01]  /*2f0c0*/  ENDCOLLECTIVE ;  /* 0x000000000000791b */ /* 0x003fe20003800000 */
.L_x_3777:
[----:B------:R-:W-:Y:S01]  /*2f0d0*/  IMAD.MOV.U32 R12, RZ, RZ, 0x8 ;  /* 0x00000008ff0c7424 */ /* 0x000fe200078e00ff */
[----:B------:R-:W-:-:S05]  /*2f0e0*/  SEL R3, R14, RZ, P3 ;  /* 0x000000ff0e037207 */ /* 0x000fca0001800000 */
[----:B------:R-:W-:-:S04]  /*2f0f0*/  IMAD.IADD R3, R2, 0x1, R3 ;  /* 0x0000000102037824 */ /* 0x000fc800078e0203 */
[----:B------:R-:W-:-:S07]  /*2f100*/  IMAD.MOV.U32 R13, RZ, RZ, R3 ;  /* 0x000000ffff0d7224 */ /* 0x000fce00078e0003 */
[----:B------:R-:W-:Y:S05]  /*2f110*/  WARPSYNC.COLLECTIVE R15, `(.L_x_3778) ;  /* 0x000000000f087348 */ /* 0x000fea0003c00000 */
[----:B------:R0:W1:Y:S02]  /*2f120*/  SHFL.UP P6, R14, R13, R12, R11 ;  /* 0x0400000c0d0e7389 */ /* 0x00006400000c000b */
[----:B01----:R-:W-:Y:S01]  /*2f130*/  ENDCOLLECTIVE ;  /* 0x000000000000791b */ /* 0x003fe20003800000 */
.L_x_3778:
[----:B------:R-:W-:Y:S01]  /*2f140*/  IMAD.MOV.U32 R12, RZ, RZ, 0x10 ;  /* 0x00000010ff0c7424 */ /* 0x000fe200078e00ff */
[----:B------:R-:W-:-:S05]  /*2f150*/  SEL R14, R14, RZ, P4 ;  /* 0x000000ff0e0e7207 */ /* 0x000fca0002000000 */
[----:B------:R-:W-:-:S04]  /*2f160*/  IMAD.IADD R5, R3, 0x1, R14 ;  /* 0x0000000103057824 */ /* 0x000fc800078e020e */
[----:B------:R-:W-:-:S07]  /*2f170*/  IMAD.MOV.U32 R13, RZ, RZ, R5 ;  /* 0x000000ffff0d7224 */ /* 0x000fce00078e0005 */
[----:B------:R-:W-:Y:S05]  /*2f180*/  WARPSYNC.COLLECTIVE R15, `(.L_x_3779) ;  /* 0x000000000f087348 */ /* 0x000fea0003c00000 */
[----:B------:R0:W1:Y:S02]  /*2f190*/  SHFL.UP P6, R14, R13, R12, R11 ;  /* 0x0400000c0d0e7389 */ /* 0x00006400000c000b */
[----:B01----:R-:W-:Y:S01]  /*2f1a0*/  ENDCOLLECTIVE ;  /* 0x000000000000791b */ /* 0x003fe20003800000 */
.L_x_3779:
        /* <DEDUP_REMOVED lines=8> */
.L_x_3780:
[----:B------:R-:W-:Y:S05]  /*2f230*/  BRA `(.L_x_3781) ;  /* 0xffffffb000387947 */ /* 0x000fea000383ffff */
.L_x_3643:
[----:B------:R-:W-:Y:S01]  /*2f240*/  BSSY B0, `(.L_x_3782) ;  /* 0x0000006000007945 */ /* 0x000fe20003800000 */
[----:B------:R-:W-:Y:S01]  /*2f250*/  PLOP3.LUT P6, PT, P6, PT, PT, 0x8, 0x0 ;  /* 0x000000000000781c */ /* 0x000fe200037ce170 */
[----:B------:R-:W-:-:S12]  /*2f260*/  IMAD.MOV.U32 R15, RZ, RZ, -0x1 ;  /* 0xffffffffff0f7424 */ /* 0x000fd800078e00ff */
[----:B012---:R-:W-:Y:S05]  /*2f270*/  WARPSYNC.COLLECTIVE R15, `(.L_x_3783) ;  /* 0x000000000f087348 */ /* 0x007fea0003c00000 */
[----:B------:R-:W-:Y:S01]  /*2f280*/  VOTE.ANY R14, PT, P6 ;  /* 0x00000000000e7806 */ /* 0x000fe200030e0100 */
[----:B012---:R-:W-:Y:S06]  /*2f290*/  ENDCOLLECTIVE ;  /* 0x000000000000791b */ /* 0x007fec0003800000 */
.L_x_3783:
[----:B------:R-:W-:Y:S05]  /*2f2a0*/  BSYNC B0 ;  /* 0x0000000000007941 */ /* 0x000fea0003800000 */
.L_x_3782:
        /* <DEDUP_REMOVED lines=8> */
.L_x_3784:
[----:B------:R-:W-:Y:S02]  /*2f330*/  IMAD.IADD R19, R12, 0x1, R19 ;  /* 0x000000010c137824 */ /* 0x000fe400078e0213 */
[----:B------:R-:W-:Y:S02]  /*2f340*/  IMAD.MOV.U32 R13, RZ, RZ, R4 ;  /* 0x000000ffff0d7224 */ /* 0x000fe400078e0004 */
[----:B------:R-:W-:-:S07]  /*2f350*/  IMAD.MOV.U32 R17, RZ, RZ, R14 ;  /* 0x000000ffff117224 */ /* 0x000fce00078e000e */
[----:B------:R-:W-:Y:S05]  /*2f360*/  WARPSYNC.COLLECTIVE R15, `(.L_x_3785) ;  /* 0x000000000f087348 */ /* 0x000fea0003c00000 */
[----:B------:R0:W1:Y:S02]  /*2f370*/  SHFL.IDX P6, R14, R13, R12, R11 ;  /* 0x0000000c0d0e7389 */ /* 0x00006400000c000b */
[----:B01----:R-:W-:Y:S01]  /*2f380*/  ENDCOLLECTIVE ;  /* 0x000000000000791b */ /* 0x003fe20003800000 */
.L_x_3785:
[----:B------:R-:W-:Y:S01]  /*2f390*/  IMAD.MOV.U32 R4, RZ, RZ, R14 ;  /* 0x000000ffff047224 */ /* 0x000fe200078e000e */
[----:B------:R-:W-:Y:S06]  /*2f3a0*/  BRA `(.L_x_3786) ;  /* 0xffffffb0001c7947 */ /* 0x000fec000383ffff */
.L_x_3645:
[----:B------:R-:W-:Y:S01]  /*2f3b0*/  BSSY B0, `(.L_x_3787) ;  /* 0x0000007000007945 */ /* 0x000fe20003800000 */
[----:B------:R-:W-:Y:S02]  /*2f3c0*/  IMAD.MOV.U32 R13, RZ, RZ, R2 ;  /* 0x000000ffff0d7224 */ /* 0x000fe400078e0002 */
[----:B------:R-:W-:Y:S02]  /*2f3d0*/  IMAD.MOV.U32 R11, RZ, RZ, 0x1f ;  /* 0x0000001fff0b7424 */ /* 0x000fe400078e00ff */
[----:B------:R-:W-:-:S07]  /*2f3e0*/  IMAD.MOV.U32 R15, RZ, RZ, -0x1 ;  /* 0xffffffffff0f7424 */ /* 0x000fce00078e00ff */
[----:B012-4-:R-:W-:Y:S05]  /*2f3f0*/  WARPSYNC.COLLECTIVE R15, `(.L_x_3788) ;  /* 0x000000000f087348 */ /* 0x017fea0003c00000 */
[----:B------:R3:W0:Y:S02]  /*2f400*/  SHFL.IDX P6, R14, R13, R12, R11 ;  /* 0x0000000c0d0e7389 */ /* 0x00062400000c000b */
[----:B01234-:R-:W-:Y:S01]  /*2f410*/  ENDCOLLECTIVE ;  /* 0x000000000000791b */ /* 0x01ffe20003800000 */
.L_x_3788:
[----:B------:R-:W-:Y:S05]  /*2f420*/  BSYNC B0 ;  /* 0x0000000000007941 */ /* 0x000fea0003800000 */
.L_x_3787:
[----:B------:R-:W-:Y:S01]  /*2f430*/  IMAD.MOV.U32 R6, RZ, RZ, R14 ;  /* 0x000000ffff067224 */ /* 0x000fe200078e000e */
[----:B------:R-:W-:Y:S06]  /*2f440*/  BRA `(.L_x_3644) ;  /* 0xffffffb0000c7947 */ /* 0x000fec000383ffff */
.L_x_3651:
[----:B0-----:R0:W4:Y:S02]  /*2f450*/  SYNCS.PHASECHK.TRANS64.TRYWAIT P0, [R5+URZ+0x32420], R0 ;  /* 0x03242000050075a7 */ /* 0x001124000800017f */
[----:B----4-:R-:W-:Y:S05]  /*2f460*/  @!P0 NANOSLEEP.SYNCS 0x989680 ;  /* 0x009896800000895d */ /* 0x010fea0003900000 */
[----:B------:R-:W4:Y:S02]  /*2f470*/  @!P0 SYNCS.PHASECHK.TRANS64 P0, [R5+URZ+0x32420], R0 ;  /* 0x03242000050085a7 */ /* 0x000f24000800007f */
[----:B----4-:R-:W-:Y:S05]  /*2f480*/  @!P0 BRA `(.L_x_3651) ;  /* 0xfffffffc00f08947 */ /* 0x010fea000383ffff */
[----:B------:R-:W-:Y:S05]  /*2f490*/  BRA `(.L_x_3789) ;  /* 0xffffffb800647947 */ /* 0x000fea000383ffff */
.L_x_3652:
[----:B------:R-:W4:Y:S01]  /*2f4a0*/  S2R R2, SR_TID.X ;  /* 0x0000000000027919 */ /* 0x000f220000002100 */
[----:B------:R-:W-:Y:S01]  /*2f4b0*/  BSSY B0, `(.L_x_3790) ;  /* 0x000000a000007945 */ /* 0x000fe20003800000 */
[----:B------:R-:W-:Y:S02]  /*2f4c0*/  IMAD.MOV.U32 R12, RZ, RZ, RZ ;  /* 0x000000ffff0c7224 */ /* 0x000fe400078e00ff */
[----:B------:R-:W-:Y:S02]  /*2f4d0*/  IMAD.MOV.U32 R11, RZ, RZ, 0x1f ;  /* 0x0000001fff0b7424 */ /* 0x000fe400078e00ff */
[----:B------:R-:W-:Y:S01]  /*2f4e0*/  IMAD.MOV.U32 R15, RZ, RZ, -0x1 ;  /* 0xffffffffff0f7424 */ /* 0x000fe200078e00ff */
[----:B----4-:R-:W-:-:S04]  /*2f4f0*/  SHF.R.U32.HI R2, RZ, 0x5, R2 ;  /* 0x00000005ff027819 */ /* 0x010fc80000011602 */
[----:B------:R-:W-:-:S05]  /*2f500*/  LOP3.LUT R2, R2, 0x3, RZ, 0xc0, !PT ;  /* 0x0000000302027812 */ /* 0x000fca00078ec0ff */
[----:B------:R-:W-:-:S07]  /*2f510*/  IMAD.MOV.U32 R13, RZ, RZ, R2 ;  /* 0x000000ffff0d7224 */ /* 0x000fce00078e0002 */
[----:B0123--:R-:W-:Y:S05]  /*2f520*/  WARPSYNC.COLLECTIVE R15, `(.L_x_3791) ;  /* 0x000000000f087348 */ /* 0x00ffea0003c00000 */
[----:B------:R4:W0:Y:S02]  /*2f530*/  SHFL.IDX P6, R14, R13, R12, R11 ;  /* 0x0000000c0d0e7389 */ /* 0x00082400000c000b */
[----:B01234-:R-:W-:Y:S01]  /*2f540*/  ENDCOLLECTIVE ;  /* 0x000000000000791b */ /* 0x01ffe20003800000 */
.L_x_3791:
[----:B------:R-:W-:Y:S05]  /*2f550*/  BSYNC B0 ;  /* 0x0000000000007941 */ /* 0x000fea0003800000 */
.L_x_3790:
[----:B------:R-:W-:Y:S05]  /*2f560*/  BRA `(.L_x_3792) ;  /* 0xffffffb8004c7947 */ /* 0x000fea000383ffff */
.L_x_3655:
[----:B------:R-:W-:Y:S01]  /*2f570*/  BSSY B1, `(.L_x_3793) ;  /* 0x0000006000017945 */ /* 0x000fe20003800000 */
[----:B------:R-:W-:-:S07]  /*2f580*/  IMAD.MOV.U32 R15, RZ, RZ, -0x1 ;  /* 0xffffffffff0f7424 */ /* 0x000fce00078e00ff */
[----:B0123--:R-:W-:Y:S05]  /*2f590*/  WARPSYNC.COLLECTIVE R15, `(.L_x_3794) ;  /* 0x000000000f0c7348 */ /* 0x00ffea0003c00000 */
[----:B------:R-:W-:Y:S02]  /*2f5a0*/  ELECT P6, UR62, PT ;  /* 0x00000000003e782f */ /* 0x000fe400038c0000 */
[----:B------:R-:W-:Y:S01]  /*2f5b0*/  MOV R14, UR62 ;  /* 0x0000003e000e7c02 */ /* 0x000fe20008000f00 */
[----:B0123--:R-:W-:Y:S10]  /*2f5c0*/  ENDCOLLECTIVE ;  /* 0x000000000000791b */ /* 0x00fff40003800000 */
.L_x_3794:
[----:B------:R-:W-:Y:S05]  /*2f5d0*/  BSYNC B1 ;  /* 0x0000000000017941 */ /* 0x000fea0003800000 */
.L_x_3793:
[----:B------:R-:W-:Y:S05]  /*2f5e0*/  BRA `(.L_x_3795) ;  /* 0xffffffb800447947 */ /* 0x000fea000383ffff */
.L_x_3657:
[----:B0-----:R0:W4:Y:S02]  /*2f5f0*/  SYNCS.PHASECHK.TRANS64.TRYWAIT P1, [R3+URZ+0x32440], R2 ;  /* 0x03244002030075a7 */ /* 0x001124000802017f */
[----:B----4-:R-:W-:Y:S05]  /*2f600*/  @!P1 NANOSLEEP.SYNCS 0x989680 ;  /* 0x009896800000995d */ /* 0x010fea0003900000 */
[----:B------:R-:W4:Y:S02]  /*2f610*/  @!P1 SYNCS.PHASECHK.TRANS64 P1, [R3+URZ+0x32440], R2 ;  /* 0x03244002030095a7 */ /* 0x000f24000802007f */
[----:B----4-:R-:W-:Y:S05]  /*2f620*/  @!P1 BRA `(.L_x_3657) ;  /* 0xfffffffc00f09947 */ /* 0x010fea000383ffff */
[----:B------:R-:W-:Y:S05]  /*2f630*/  BRA `(.L_x_3796) ;  /* 0xffffffb8006c7947 */ /* 0x000fea000383ffff */
.L_x_3659:
[----:B----4-:R4:W0:Y:S02]  /*2f640*/  SYNCS.PHASECHK.TRANS64.TRYWAIT P1, [R5+URZ+0x32440], R0 ;  /* 0x03244000050075a7 */ /* 0x010824000802017f */
[----:B0-----:R-:W-:Y:S05]  /*2f650*/  @!P1 NANOSLEEP.SYNCS 0x989680 ;  /* 0x009896800000995d */ /* 0x001fea0003900000 */
[----:B------:R-:W0:Y:S02]  /*2f660*/  @!P1 SYNCS.PHASECHK.TRANS64 P1, [R5+URZ+0x32440], R0 ;  /* 0x03244000050095a7 */ /* 0x000e24000802007f */
[----:B0-----:R-:W-:Y:S05]  /*2f670*/  @!P1 BRA `(.L_x_3659) ;  /* 0xfffffffc00f09947 */ /* 0x001fea000383ffff */
[----:B------:R-:W-:Y:S05]  /*2f680*/  BRA `(.L_x_3797) ;  /* 0xffffffb800787947 */ /* 0x000fea000383ffff */
.L_x_3661:
[----:B------:R0:W0:Y:S02]  /*2f690*/  SYNCS.PHASECHK.TRANS64.TRYWAIT P1, [R3+URZ+0x32460], R2 ;  /* 0x03246002030075a7 */ /* 0x000024000802017f */
[----:B0-----:R-:W-:Y:S05]  /*2f6a0*/  @!P1 NANOSLEEP.SYNCS 0x989680 ;  /* 0x009896800000995d */ /* 0x001fea0003900000 */
[----:B------:R-:W0:Y:S02]  /*2f6b0*/  @!P1 SYNCS.PHASECHK.TRANS64 P1, [R3+URZ+0x32460], R2 ;  /* 0x03246002030095a7 */ /* 0x000e24000802007f */
[----:B0-----:R-:W-:Y:S05]  /*2f6c0*/  @!P1 BRA `(.L_x_3661) ;  /* 0xfffffffc00f09947 */ /* 0x001fea000383ffff */
[----:B------:R-:W-:Y:S05]  /*2f6d0*/  BRA `(.L_x_3798) ;  /* 0xffffffb800747947 */ /* 0x000fea000383ffff */
        .type           $_ZN7cutlass13device_kernelIN5flash11enable_sm90INS1_16FlashAttnFwdSm90INS1_25CollectiveMainloopFwdSm90ILi2EN4cute5tupleIJNS5_1CILi1EEES8_S8_EEENS6_IJNS7_ILi128EEENS7_ILi96EEENS7_ILi64EEEEEELi256ENS_10bfloat16_tEfNS_4arch4Sm90ELb0ELb1ELb0ELb1ELb1ELb0ELb1ELb1ELb0ELb1ELb1ELb0EEENS1_21CollectiveEpilogueFwdINS6_IJSA_NS7_ILi256EEESB_EEES9_SE_SG_Li256ELb1ELb1ELb1ELb0EEENS1_36VarlenDynamicPersistentTileSchedulerILi128ELi96ELi256ELi128ELb1ELb1ELb1ELb1ELb0ELb1EEEEEEEEEvNT_6ParamsE$_ZZN5flash25CollectiveMainloopFwdSm90ILi2EN4cute5tupleIJNS1_1CILi1EEES4_S4_EEENS2_IJNS3_ILi128EEENS3_ILi96EEENS3_ILi64EEEEEELi256EN7cutlass10bfloat16_tEfNSA_4arch4Sm90ELb0ELb1ELb0ELb1ELb1ELb0ELb1ELb1ELb0ELb1ELb1ELb0EE3mmaINS_16FlashAttnFwdSm90ISE_NS_21CollectiveEpilogueFwdINS2_IJS6_NS3_ILi256EEES7_EEES5_SB_SD_Li256ELb1ELb1ELb1ELb0EEENS_36VarlenDynamicPersistentTileSchedulerILi128ELi96ELi256ELi128ELb1ELb1ELb1ELb1ELb0ELb1EEEE13SharedStorageENS1_6TensorINS1_11ArrayEngineIfLm128EEENS1_6LayoutINS2_IJNS2_IJNS3_ILi2EEEST_NS3_ILi32EEEEEES4_S4_EEENS2_IJNS2_IJS4_ST_NS3_ILi4EEEEEENS3_ILi0EEESZ_EEEEEEENS_7SoftmaxILi2ELi0EEEEEbRKNSE_6ParamsENSA_13PipelineAsyncILi2EEES19_RNSA_13PipelineStateILj2EEERT0_RT1_iRiRKNS_16SeqlenInfoQKNewKILb1ELb0EEENS2_IJiiiiEEERT_ENKUliT_T0_T1_E_clIZSF_ISO_S12_S14_EbS17_S19_S19_S1C_S1E_S1G_iS1H_S1L_S1M_S1O_EUlRS1P_iE1_NS3_ILb0EEENS3_ILb1EEEEEDaiS1P_S1Q_S1R_,@function
        .size           $_ZN7cutlass13device_kernelIN5flash11enable_sm90INS1_16FlashAttnFwdSm90INS1_25CollectiveMainloopFwdSm90ILi2EN4cute5tupleIJNS5_1CILi1EEES8_S8_EEENS6_IJNS7_ILi128EEENS7_ILi96EEENS7_ILi64EEEEEELi256ENS_10bfloat16_tEfNS_4arch4Sm90ELb0ELb1ELb0ELb1ELb1ELb0ELb1ELb1ELb0ELb1ELb1ELb0EEENS1_21CollectiveEpilogueFwdINS6_IJSA_NS7_ILi256EEESB_EEES9_SE_SG_Li256ELb1ELb1ELb1ELb0EEENS1_36VarlenDynamicPersistentTileSchedulerILi128ELi96ELi256ELi128ELb1ELb1ELb1ELb1ELb0ELb1EEEEEEEEEvNT_6ParamsE$_ZZN5flash25CollectiveMainloopFwdSm90ILi2EN4cute5tupleIJNS1_1CILi1EEES4_S4_EEENS2_IJNS3_ILi128EEENS3_ILi96EEENS3_ILi64EEEEEELi256EN7cutlass10bfloat16_tEfNSA_4arch4Sm90ELb0ELb1ELb0ELb1ELb1ELb0ELb1ELb1ELb0ELb1ELb1ELb0EE3mmaINS_16FlashAttnFwdSm90ISE_NS_21CollectiveEpilogueFwdINS2_IJS6_NS3_ILi256EEES7_EEES5_SB_SD_Li256ELb1ELb1ELb1ELb0EEENS_36VarlenDynamicPersistentTileSchedulerILi128ELi96ELi256ELi128ELb1ELb1ELb1ELb1ELb0ELb1EEEE13SharedStorageENS1_6TensorINS1_11ArrayEngineIfLm128EEENS1_6LayoutINS2_IJNS2_IJNS3_ILi2EEEST_NS3_ILi32EEEEEES4_S4_EEENS2_IJNS2_IJS4_ST_NS3_ILi4EEEEEENS3_ILi0EEESZ_EEEEEEENS_7SoftmaxILi2ELi0EEEEEbRKNSE_6ParamsENSA_13PipelineAsyncILi2EEES19_RNSA_13PipelineStateILj2EEERT0_RT1_iRiRKNS_16SeqlenInfoQKNewKILb1ELb0EEENS2_IJiiiiEEERT_ENKUliT_T0_T1_E_clIZSF_ISO_S12_S14_EbS17_S19_S19_S1C_S1E_S1G_iS1H_S1L_S1M_S1O_EUlRS1P_iE1_NS3_ILb0EEENS3_ILb1EEEEEDaiS1P_S1Q_S1R_,(.L_x_6567 - $_ZN7cutlass13device_kernelIN5flash11enable_sm90INS1_16FlashAttnFwdSm90INS1_25CollectiveMainloopFwdSm90ILi2EN4cute5tupleIJNS5_1CILi1EEES8_S8_EEENS6_IJNS7_ILi128EEENS7_ILi96EEENS7_ILi64EEEEEELi256ENS_10bfloat16_tEfNS_4arch4Sm90ELb0ELb1ELb0ELb1ELb1ELb0ELb1ELb1ELb0ELb1ELb1ELb0EEENS1_21CollectiveEpilogueFwdINS6_IJSA_NS7_ILi256EEESB_EEES9_SE_SG_Li256ELb1ELb1ELb1ELb0EEENS1_36VarlenDynamicPersistentTileSchedulerILi128ELi96ELi256ELi128ELb1ELb1ELb1ELb1ELb0ELb1EEEEEEEEEvNT_6ParamsE$_ZZN5flash25CollectiveMainloopFwdSm90ILi2EN4cute5tupleIJNS1_1CILi1EEES4_S4_EEENS2_IJNS3_ILi128EEENS3_ILi96EEENS3_ILi64EEEEEELi256EN7cutlass10bfloat16_tEfNSA_4arch4Sm90ELb0ELb1ELb0ELb1ELb1ELb0ELb1ELb1ELb0ELb1ELb1ELb0EE3mmaINS_16FlashAttnFwdSm90ISE_NS_21CollectiveEpilogueFwdINS2_IJS6_NS3_ILi256EEES7_EEES5_SB_SD_Li256ELb1ELb1ELb1ELb0EEENS_36VarlenDynamicPersistentTileSchedulerILi128ELi96ELi256ELi128ELb1ELb1ELb1ELb1ELb0ELb1EEEE13SharedStorageENS1_6TensorINS1_11ArrayEngineIfLm128EEENS1_6LayoutINS2_IJNS2_IJNS3_ILi2EEEST_NS3_ILi32EEEEEES4_S4_EEENS2_IJNS2_IJS4_ST_NS3_ILi4EEEEEENS3_ILi0EEESZ_EEEEEEENS_7SoftmaxILi2ELi0EEEEEbRKNSE_6ParamsENSA_13PipelineAsyncILi2EEES19_RNSA_13PipelineStateILj2EEERT0_RT1_iRiRKNS_16SeqlenInfoQKNewKILb1ELb0EEENS2_IJiiiiEEERT_ENKUliT_T0_T1_E_clIZSF_ISO_S12_S14_EbS17_S19_S19_S1C_S1E_S1G_iS1H_S1L_S1M_S1O_EUlRS1P_iE1_NS3_ILb0EEENS3_ILb1EEEEEDaiS1P_S1Q_S1R_)
$_ZN7cutlass13device_kernelIN5flash11enable_sm90INS1_16FlashAttnFwdSm90INS1_25CollectiveMainloopFwdSm90ILi2EN4cute5tupleIJNS5_1CILi1EEES8_S8_EEENS6_IJNS7_ILi128EEENS7_ILi96EEENS7_ILi64EEEEEELi256ENS_10bfloat16_tEfNS_4arch4Sm90ELb0ELb1ELb0ELb1ELb1ELb0ELb1ELb1ELb0ELb1ELb1ELb0EEENS1_21CollectiveEpilogueFwdINS6_IJSA_NS7_ILi256EEESB_EEES9_SE_SG_Li256ELb1ELb1ELb1ELb0EEENS1_36VarlenDynamicPersistentTileSchedulerILi128ELi96ELi256ELi128ELb1ELb1ELb1ELb1ELb0ELb1EEEEEEEEEvNT_6ParamsE$_ZZN5flash25CollectiveMainloopFwdSm90ILi2EN4cute5tupleIJNS1_1CILi1EEES4_S4_EEENS2_IJNS3_ILi128EEENS3_ILi96EEENS3_ILi64EEEEEELi256EN7cutlass10bfloat16_tEfNSA_4arch4Sm90ELb0ELb1ELb0ELb1ELb1ELb0ELb1ELb1ELb0ELb1ELb1ELb0EE3mmaINS_16FlashAttnFwdSm90ISE_NS_21CollectiveEpilogueFwdINS2_IJS6_NS3_ILi256EEES7_EEES5_SB_SD_Li256ELb1ELb1ELb1ELb0EEENS_36VarlenDynamicPersistentTileSchedulerILi128ELi96ELi256ELi128ELb1ELb1ELb1ELb1ELb0ELb1EEEE13SharedStorageENS1_6TensorINS1_11ArrayEngineIfLm128EEENS1_6LayoutINS2_IJNS2_IJNS3_ILi2EEEST_NS3_ILi32EEEEEES4_S4_EEENS2_IJNS2_IJS4_ST_NS3_ILi4EEEEEENS3_ILi0EEESZ_EEEEEEENS_7SoftmaxILi2ELi0EEEEEbRKNSE_6ParamsENSA_13PipelineAsyncILi2EEES19_RNSA_13PipelineStateILj2EEERT0_RT1_iRiRKNS_16SeqlenInfoQKNewKILb1ELb0EEENS2_IJiiiiEEERT_ENKUliT_T0_T1_E_clIZSF_ISO_S12_S14_EbS17_S19_S19_S1C_S1E_S1G_iS1H_S1L_S1M_S1O_EUlRS1P_iE1_NS3_ILb0EEENS3_ILb1EEEEEDaiS1P_S1Q_S1R_:
        /* <DEDUP_REMOVED lines=24> */
[----:B------:R0:W-:Y:S08]  /*2f860*/  ST.E desc[UR4][R6.64], R9 ;  /* 0x0000000906007985 */ /* 0x0001f0000c101904 */
[----:B------:R1:W-:Y:S01]  /*2f870*/  @!P0 ST.E desc[UR8][R6.64], RZ ;  /* 0x000000ff06008985 */ /* 0x0003e2000c101908 */
[----:B--2---:R-:W-:-:S05]  /*2f880*/  VIADD R21, R8, 0x1 ;  /* 0x0000000108157836 */ /* 0x004fca0000000000 */
[----:B------:R1:W-:Y:S01]  /*2f890*/  ST.E desc[UR6][R6.64+0x8], R21 ;  /* 0x0000081506007985 */ /* 0x0003e2000c101906 */
        /* <DEDUP_REMOVED lines=12> */
[----:B0-----:R-:W-:-:S07]  /*2f960*/  IMAD.MOV.U32 R9, RZ, RZ, R27 ;  /* 0x000000ffff097224 */ /* 0x001fce00078e001b */
[----:B---3--:R1:W5:Y:S04]  /*2f970*/  LD.E R20, desc[UR4][R12.64] ;  /* 0x000000040c147980 */ /* 0x008368000c101900 */
[----:B------:R1:W5:Y:S01]  /*2f980*/  LD.E R24, desc[UR6][R12.64+0x4] ;  /* 0x000004060c187980 */ /* 0x000362000c101900 */
[----:B--2---:R-:W-:-:S04]  /*2f990*/  LOP3.LUT R8, R8, 0x1, RZ, 0xfc, !PT ;  /* 0x0000000108087812 */ /* 0x004fc800078efcff */
[----:B------:R-:W-:Y:S01]  /*2f9a0*/  ISETP.NE.AND P0, PT, R8, 0x3, PT ;  /* 0x000000030800780c */ /* 0x000fe20003f05270 */
[----:B------:R-:W-:-:S12]  /*2f9b0*/  IMAD.MOV.U32 R8, RZ, RZ, R26 ;  /* 0x000000ffff087224 */ /* 0x000fd800078e001a */
[----:B-1----:R-:W-:Y:S05]  /*2f9c0*/  @!P0 BRA `(.L_x_3800) ;  /* 0x0000000000048947 */ /* 0x002fea0003800000 */
[----:B------:R-:W-:Y:S01]  /*2f9d0*/  BPT.TRAP 0x1 ;  /* 0x000000040000795c */ /* 0x000fe20000300000 */
.L_x_3800:
[----:B------:R-:W-:Y:S05]  /*2f9e0*/  BSYNC B2 ;  /* 0x0000000000027941 */ /* 0x000fea0003800000 */
.L_x_3799:
        /* <DEDUP_REMOVED lines=17> */
.L_x_3802:
[----:B------:R-:W-:Y:S05]  /*2fb00*/  BSYNC B2 ;  /* 0x0000000000027941 */ /* 0x000fea0003800000 */
.L_x_3801:
        /* <DEDUP_REMOVED lines=10> */
.L_x_3804:
[----:B------:R-:W-:Y:S05]  /*2fbb0*/  BSYNC B2 ;  /* 0x0000000000027941 */ /* 0x000fea0003800000 */
.L_x_3803:
[----:B------:R-:W2:Y:S04]  /*2fbc0*/  LDL.64 R12, [R0] ;  /* 0x00000000000c7983 */ /* 0x000ea80000100a00 */
[----:B0----5:R-:W3:Y:S01]  /*2fbd0*/  LDL.64 R6, [R0+0x28] ;  /* 0x0000280000067983 */ /* 0x021ee20000100a00 */
        /* <DEDUP_REMOVED lines=13> */
[----:B----4-:R-:W-:Y:S04]  /*2fcb0*/  ST.E desc[UR4][R14.64], RZ ;  /* 0x000000ff0e007985 */ /* 0x010fe8000c101904 */
[----:B------:R-:W3:Y:S01]  /*2fcc0*/  LD.E.64 R12, desc[UR6][R20.64] ;  /* 0x00000006140c7980 */ /* 0x000ee2000c101b00 */
[----:B--2---:R-:W-:Y:S01]  /*2fcd0*/  IMAD R6, R25, 0x300, R6 ;  /* 0x0000030019067824 */ /* 0x004fe200078e0206 */
[----:B------:R-:W-:Y:S01]  /*2fce0*/  R2UR UR7, R7 ;  /* 0x00000000070772ca */ /* 0x000fe200000e0000 */
[----:B------:R-:W-:Y:S01]  /*2fcf0*/  WARPGROUP.ARRIVE ;  /* 0x00000000000079c5 */ /* 0x000fe20000000000 */
[----:B------:R-:W-:Y:S02]  /*2fd00*/  R2UR UR8, R4 ;  /* 0x00000000040872ca */ /* 0x000fe400000e0000 */
[----:B------:R-:W-:-:S02]  /*2fd10*/  R2UR UR6, R6 ;  /* 0x00000000060672ca */ /* 0x000fc400000e0000 */
[C---:B------:R-:W-:Y:S02]  /*2fd20*/  R2UR UR9, R5.reuse ;  /* 0x00000000050972ca */ /* 0x040fe400000e0000 */
[----:B------:R-:W-:Y:S02]  /*2fd30*/  R2UR UR10, R4 ;  /* 0x00000000040a72ca */ /* 0x000fe400000e0000 */
[----:B------:R-:W-:Y:S02]  /*2fd40*/  R2UR UR11, R5 ;  /* 0x00000000050b72ca */ /* 0x000fe400000e0000 */
[----:B---3--:R-:W-:Y:S01]  /*2fd50*/  R2UR UR4, R12 ;  /* 0x000000000c0472ca */ /* 0x008fe200000e0000 */
[----:B------:R-:W-:Y:S01]  /*2fd60*/  IMAD.MOV.U32 R12, RZ, RZ, 0x1 ;  /* 0x00000001ff0c7424 */ /* 0x000fe200078e00ff */
[----:B------:R-:W-:-:S13]  /*2fd70*/  R2UR UR5, R13 ;  /* 0x000000000d0572ca */ /* 0x000fda00000e0000 */
[----:B------:R-:W-:Y:S03]  /*2fd80*/  HGMMA.64x96x16.F32.BF16 R24, gdesc[UR4], RZ, !UPT, gsb0 ;  /* 0x01600000041879f0 */ /* 0x000fe6000c0018ff */
[----:B------:R-:W-:Y:S02]  /*2fd90*/  WARPGROUP.DEPBAR.LE gsb0, 0x0 ;  /* 0x00008000000079c5 */ /* 0x000fe40000010000 */
[----:B------:R-:W-:Y:S04]  /*2fda0*/  ST.E desc[UR8][R14.64], R12 ;  /* 0x0000000c0e007985 */ /* 0x000fe8000c101908 */
[----:B------:R-:W2:Y:S01]  /*2fdb0*/  LD.E.64 R72, desc[UR10][R20.64] ;  /* 0x0000000a14487980 */ /* 0x000ea2000c101b00 */
[----:B------:R-:W-:Y:S01]  /*2fdc0*/  VIADD R74, R6, 0x2 ;  /* 0x00000002064a7836 */ /* 0x000fe20000000000 */
[----:B------:R-:W-:Y:S01]  /*2fdd0*/  WARPGROUP.ARRIVE ;  /* 0x00000000000079c5 */ /* 0x000fe20000000000 */
[----:B------:R-:W-:Y:S01]  /*2fde0*/  IMAD.MOV.U32 R75, RZ, RZ, R7 ;  /* 0x000000ffff4b7224 */ /* 0x000fe200078e0007 */
[----:B------:R-:W-:-:S02]  /*2fdf0*/  R2UR UR8, R4 ;  /* 0x00000000040872ca */ /* 0x000fc400000e0000 */
[----:B------:R-:W-:Y:S02]  /*2fe00*/  R2UR UR6, R74 ;  /* 0x000000004a0672ca */ /* 0x000fe400000e0000 */
        /* <DEDUP_REMOVED lines=42> */
[----:B0-----:R-:W3:-:S12]  /*300b0*/  LDL.64 R14, [R0] ;  /* 0x00000000000e7983 */ /* 0x001ed80000100a00 */
        /* <DEDUP_REMOVED lines=12> */
.L_x_3807:
[----:B------:R-:W-:Y:S05]  /*30180*/  BSYNC B2 ;  /* 0x0000000000027941 */ /* 0x000fea0003800000 */
.L_x_3806:
        /* <DEDUP_REMOVED lines=17> */
.L_x_3809:
[----:B------:R-:W-:Y:S05]  /*302a0*/  BSYNC B2 ;  /* 0x0000000000027941 */ /* 0x000fea0003800000 */
.L_x_3808:
        /* <DEDUP_REMOVED lines=10> */
.L_x_3811:
[----:B------:R-:W-:Y:S05]  /*30350*/  BSYNC B2 ;  /* 0x0000000000027941 */ /* 0x000fea0003800000 */
.L_x_3810:
[----:B------:R-:W2:Y:S04]  /*30360*/  LDL.64 R6, [R0] ;  /* 0x0000000000067983 */ /* 0x000ea80000100a00 */
[----:B------:R-:W3:Y:S04]  /*30370*/  LDL.64 R72, [R0+0x58] ;  /* 0x0000580000487983 */ /* 0x000ee80000100a00 */
[----:B------:R-:W4:Y:S04]  /*30380*/  LDL.64 R14, [R0+0x48] ;  /* 0x00004800000e7983 */ /* 0x000f280000100a00 */
[----:B0----5:R-:W4:Y:S01]  /*30390*/  LDL.64 R20, [R0+0x50] ;  /* 0x0000500000147983 */ /* 0x021f220000100a00 */
        /* <DEDUP_REMOVED lines=18> */
[----:B--2---:R-:W-:Y:S01]  /*304c0*/  IMAD R6, R13, 0xc00, R6 ;  /* 0x00000c000d067824 */ /* 0x004fe200078e0206 */
[----:B------:R-:W-:-:S04]  /*304d0*/  R2UR UR7, R7 ;  /* 0x00000000070772ca */ /* 0x000fc800000e0000 */
[----:B------:R-:W-:Y:S02]  /*304e0*/  R2UR UR6, R6 ;  /* 0x00000000060672ca */ /* 0x000fe400000e0000 */
[----:B---3--:R-:W-:Y:S02]  /*304f0*/  ISETP.NE.U32.AND P0, PT, R74, RZ, PT ;  /* 0x000000ff4a00720c */ /* 0x008fe40003f05070 */
[----:B----4-:R-:W-:Y:S02]  /*30500*/  R2UR UR4, R72 ;  /* 0x00000000480472ca */ /* 0x010fe400000e0000 */
[----:B------:R-:W-:-:S09]  /*30510*/  R2UR UR5, R73 ;  /* 0x00000000490572ca */ /* 0x000fd200000e0000 */
[----:B------:R-:W-:-:S05]  /*30520*/  VOTEU.ANY UP0, P0 ;  /* 0x00000000003f7886 */ /* 0x000fca0000000100 */
[----:B------:R-:W-:Y:S03]  /*30530*/  HGMMA.64x96x16.F32.BF16 R24, gdesc[UR4], R24, UP0, gsb0 ;  /* 0x01600000041879f0 */ /* 0x000fe6000b801818 */
        /* <DEDUP_REMOVED lines=238> */
[----:B------:R0:W-:Y:S01]  /*31420*/  ST.E desc[UR8][R14.64], R12 ;  /* 0x0000000c0e007985 */ /* 0x0001e2000c101908 */
[----:B------:R-:W1:Y:S01]  /*31430*/  S2R R6, SR_TID.X ;  /* 0x0000000000067919 */ /* 0x000e620000002100 */
[----:B------:R-:W-:Y:S02]  /*31440*/  R2UR UR4, R4 ;  /* 0x00000000040472ca */ /* 0x000fe400000e0000 */
[----:B------:R-:W-:Y:S01]  /*31450*/  R2UR UR5, R5 ;  /* 0x00000000050572ca */ /* 0x000fe200000e0000 */
[----:B------:R-:W2:Y:S04]  /*31460*/  LDL.64 R20, [R0] ;  /* 0x0000000000147983 */ /* 0x000ea80000100a00 */
[----:B0-----:R-:W3:Y:S01]  /*31470*/  LDL.64 R14, [R0+0x18] ;  /* 0x00001800000e7983 */ /* 0x001ee20000100a00 */
[----:B-1----:R-:W-:-:S04]  /*31480*/  SHF.R.U32.HI R7, RZ, 0x7, R6 ;  /* 0x00000007ff077819 */ /* 0x002fc80000011606 */
[----:B------:R-:W-:-:S05]  /*31490*/  IADD3 R7, -R7, 0xb, RZ ;  /* 0x0000000b07077810 */ /* 0x000fca0007ffe1ff */
[----:B------:R0:W-:Y:S06]  /*314a0*/  BAR.ARV R7, 0x100 ;  /* 0x000400070000751d */ /* 0x0001ec0000002000 */
[----:B---3--:R-:W3:Y:S01]  /*314b0*/  LD.E R72, desc[UR4][R14.64] ;  /* 0x000000040e487980 */ /* 0x008ee2000c101900 */
[----:B------:R-:W-:Y:S02]  /*314c0*/  R2UR UR4, R4 ;  /* 0x00000000040472ca */ /* 0x000fe400000e0000 */
[----:B------:R-:W-:Y:S01]  /*314d0*/  R2UR UR5, R5 ;  /* 0x00000000050572ca */ /* 0x000fe200000e0000 */
[----:B------:R-:W-:-:S12]  /*314e0*/  BSSY B2, `(.L_x_3813) ;  /* 0x0000006000027945 */ /* 0x000fd80003800000 */
[----:B--2---:R0:W5:Y:S01]  /*314f0*/  LD.E R13, desc[UR4][R20.64] ;  /* 0x00000004140d7980 */ /* 0x004162000c101900 */
[----:B---3--:R-:W-:-:S04]  /*31500*/  LOP3.LUT R72, R72, 0x1, RZ, 0xfc, !PT ;  /* 0x0000000148487812 */ /* 0x008fc800078efcff */
[----:B------:R-:W-:-:S13]  /*31510*/  ISETP.NE.AND P0, PT, R72, 0x3, PT ;  /* 0x000000034800780c */ /* 0x000fda0003f05270 */
[----:B0-----:R-:W-:Y:S05]  /*31520*/  @!P0 BRA `(.L_x_3814) ;  /* 0x0000000000048947 */ /* 0x001fea0003800000 */
[----:B------:R-:W-:Y:S01]  /*31530*/  BPT.TRAP 0x1 ;  /* 0x000000040000795c */ /* 0x000fe20000300000 */
.L_x_3814:
[----:B------:R-:W-:Y:S05]  /*31540*/  BSYNC B2 ;  /* 0x0000000000027941 */ /* 0x000fea0003800000 */
.L_x_3813:
[C---:B------:R-:W-:Y:S02]  /*31550*/  R2UR UR6, R4.reuse ;  /* 0x00000000040672ca */ /* 0x040fe400000e0000 */
[C---:B------:R-:W-:Y:S02]  /*31560*/  R2UR UR7, R5.reuse ;  /* 0x00000000050772ca */ /* 0x040fe400000e0000 */
[----:B------:R-:W-:Y:S02]  /*31570*/  R2UR UR4, R4 ;  /* 0x00000000040472ca */ /* 0x000fe400000e0000 */
[----:B------:R-:W-:-:S09]  /*31580*/  R2UR UR5, R5 ;  /* 0x00000000050572ca */ /* 0x000fd200000e0000 */
[----:B------:R-:W2:Y:S04]  /*31590*/  LD.E.64 R20, desc[UR6][R14.64+0x20] ;  /* 0x000020060e147980 */ /* 0x000ea8000c101b00 */
[----:B------:R-:W3:Y:S01]  /*315a0*/  LD.E R7, desc[UR4][R14.64+0xc] ;  /* 0x00000c040e077980 */ /* 0x000ee2000c101900 */
[----:B--2---:R-:W-:-:S05]  /*315b0*/  MOV R20, R20 ;  /* 0x0000001400147202 */ /* 0x004fca0000000f00 */
[----:B-----5:R-:W-:-:S05]  /*315c0*/  IMAD R20, R13, 0x8, R20 ;  /* 0x000000080d147824 */ /* 0x020fca00078e0214 */
[----:B---3--:R-:W-:-:S04]  /*315d0*/  PRMT R7, R7, 0x654, R20 ;  /* 0x0000065407077816 */ /* 0x008fc80000000014 */
[----:B------:R0:W-:Y:S01]  /*315e0*/  SYNCS.ARRIVE.TRANS64.RED.A1T0 RZ, [R7+URZ], RZ ;  /* 0x000000ff07ff79a7 */ /* 0x0001e2000810043f */
[----:B------:R-:W2:Y:S04]  /*315f0*/  LD.E R13, desc[UR4][R8.64+0x24] ;  /* 0x00002404080d7980 */ /* 0x000ea8000c101900 */
[----:B------:R-:W3:Y:S04]  /*31600*/  LD.E R76, desc[UR4][R2.64] ;  /* 0x00000004024c7980 */ /* 0x000ee8000c101900 */
[----:B0-----:R-:W4:Y:S01]  /*31610*/  LD.E R7, desc[UR4][R8.64] ;  /* 0x0000000408077980 */ /* 0x001f22000c101900 */
[----:B------:R-:W-:-:S02]  /*31620*/  R2UR UR14, R4 ;  /* 0x00000000040e72ca */ /* 0x000fc400000e0000 */
[C---:B------:R-:W-:Y:S02]  /*31630*/  R2UR UR15, R5.reuse ;  /* 0x00000000050f72ca */ /* 0x040fe400000e0000 */
[C---:B------:R-:W-:Y:S02]  /*31640*/  R2UR UR10, R4.reuse ;  /* 0x00000000040a72ca */ /* 0x040fe400000e0000 */
[C---:B------:R-:W-:Y:S02]  /*31650*/  R2UR UR11, R5.reuse ;  /* 0x00000000050b72ca */ /* 0x040fe400000e0000 */
[C---:B------:R-:W-:Y:S02]  /*31660*/  R2UR UR8, R4.reuse ;  /* 0x00000000040872ca */ /* 0x040fe400000e0000 */
[----:B------:R-:W-:Y:S02]  /*31670*/  R2UR UR9, R5 ;  /* 0x00000000050972ca */ /* 0x000fe400000e0000 */
[----:B------:R-:W-:-:S03]  /*31680*/  R2UR UR12, R4 ;  /* 0x00000000040c72ca */ /* 0x000fc600000e0000 */
[----:B------:R-:W3:Y:S01]  /*31690*/  LD.E R2, desc[UR14][R8.64+0x18] ;  /* 0x0000180e08027980 */ /* 0x000ee2000c101900 */
[----:B------:R-:W-:-:S03]  /*316a0*/  R2UR UR13, R5 ;  /* 0x00000000050d72ca */ /* 0x000fc600000e0000 */
[----:B------:R-:W3:Y:S04]  /*316b0*/  LD.E R79, desc[UR10][R8.64+0xc] ;  /* 0x00000c0a084f7980 */ /* 0x000ee8000c101900 */
[----:B------:R-:W3:Y:S06]  /*316c0*/  LD.E R82, desc[UR8][R8.64+0x10] ;  /* 0x0000100808527980 */ /* 0x000eec000c101900 */
[----:B------:R-:W3:Y:S01]  /*316d0*/  LD.E R81, desc[UR12][R8.64+0x14] ;  /* 0x0000140c08517980 */ /* 0x000ee2000c101900 */
[----:B--2---:R-:W-:-:S13]  /*316e0*/  ISETP.NE.AND P0, PT, R13, 0x1, PT ;  /* 0x000000010d00780c */ /* 0x004fda0003f05270 */
[C---:B------:R-:W-:Y:S02]  /*316f0*/  @P0 R2UR UR4, R4.reuse ;  /* 0x00000000040402ca */ /* 0x040fe400000e0000 */
[C---:B------:R-:W-:Y:S02]  /*31700*/  @P0 R2UR UR5, R5.reuse ;  /* 0x00000000050502ca */ /* 0x040fe400000e0000 */
[----:B------:R-:W-:Y:S02]  /*31710*/  @P0 R2UR UR6, R4 ;  /* 0x00000000040602ca */ /* 0x000fe400000e0000 */
[----:B------:R-:W-:-:S09]  /*31720*/  @P0 R2UR UR7, R5 ;  /* 0x00000000050702ca */ /* 0x000fd200000e0000 */
[----:B------:R-:W2:Y:S04]  /*31730*/  @P0 LD.E R77, desc[UR4][R8.64+0x28] ;  /* 0x00002804084d0980 */ /* 0x000ea8000c101900 */
[----:B------:R-:W2:Y:S01]  /*31740*/  @P0 LD.E R80, desc[UR6][R8.64+0x2c] ;  /* 0x00002c0608500980 */ /* 0x000ea2000c101900 */
[C---:B------:R-:W-:Y:S02]  /*31750*/  R2UR UR4, R4.reuse ;  /* 0x00000000040472ca */ /* 0x040fe400000e0000 */
[C---:B------:R-:W-:Y:S02]  /*31760*/  R2UR UR5, R5.reuse ;  /* 0x00000000050572ca */ /* 0x040fe400000e0000 */
[----:B------:R-:W-:Y:S02]  /*31770*/  R2UR UR6, R4 ;  /* 0x00000000040672ca */ /* 0x000fe400000e0000 */
[----:B------:R-:W-:-:S09]  /*31780*/  R2UR UR7, R5 ;  /* 0x00000000050772ca */ /* 0x000fd200000e0000 */
[----:B------:R-:W2:Y:S04]  /*31790*/  LD.E R14, desc[UR4][R8.64+0x8] ;  /* 0x00000804080e7980 */ /* 0x000ea8000c101900 */
[----:B------:R-:W2:Y:S01]  /*317a0*/  LD.E R3, desc[UR6][R8.64+0x4] ;  /* 0x0000040608037980 */ /* 0x000ea2000c101900 */
        /* <DEDUP_REMOVED lines=10> */
[----:B------:R-:W-:Y:S02]  /*31850*/  LEA.HI R15, R15, R72, RZ, 0x5 ;  /* 0x000000480f0f7211 */ /* 0x000fe400078f28ff */
[----:B------:R-:W-:Y:S02]  /*31860*/  SHF.R.S32.HI R20, RZ, 0x7, R13 ;  /* 0x00000007ff147819 */ /* 0x000fe4000001140d */
[----:B------:R-:W-:Y:S01]  /*31870*/  LEA.HI R74, R74, R73, RZ, 0x3 ;  /* 0x000000494a4a7211 */ /* 0x000fe200078f18ff */
[----:B------:R-:W-:Y:S01]  /*31880*/  IMAD.IADD R78, R7, 0x1, -R78 ;  /* 0x00000001074e7824 */ /* 0x000fe200078e0a4e */
[----:B------:R-:W-:Y:S02]  /*31890*/  SHF.R.S32.HI R15, RZ, 0x5, R15 ;  /* 0x00000005ff0f7819 */ /* 0x000fe4000001140f */
[----:B------:R-:W-:Y:S02]  /*318a0*/  LEA.HI R13, R13, R20, RZ, 0x1 ;  /* 0x000000140d0d7211 */ /* 0x000fe400078f08ff */
[----:B------:R-:W-:Y:S01]  /*318b0*/  LOP3.LUT R74, R74, 0xfffffff8, RZ, 0xc0, !PT ;  /* 0xfffffff84a4a7812 */ /* 0x000fe200078ec0ff */
[----:B---3--:R-:W-:Y:S01]  /*318c0*/  IMAD R15, R76, 0x8, R15 ;  /* 0x000000084c0f7824 */ /* 0x008fe200078e020f */
[----:B------:R-:W-:-:S02]  /*318d0*/  LOP3.LUT R13, R13, 0x3fffffe, RZ, 0xc0, !PT ;  /* 0x03fffffe0d0d7812 */ /* 0x000fc400078ec0ff */
[----:B------:R-:W-:Y:S01]  /*318e0*/  LEA.HI R7, R78, R78, RZ, 0x1 ;  /* 0x0000004e4e077211 */ /* 0x000fe200078f08ff */
[----:B------:R-:W-:Y:S02]  /*318f0*/  IMAD.IADD R74, R73, 0x1, -R74 ;  /* 0x00000001494a7824 */ /* 0x000fe400078e0a4a */
[----:B------:R-:W-:Y:S01]  /*31900*/  IMAD.IADD R13, R20, 0x1, -R13 ;  /* 0x00000001140d7824 */ /* 0x000fe200078e0a0d */
[----:B------:R-:W-:Y:S01]  /*31910*/  LOP3.LUT R7, R7, 0x1ffffffe, RZ, 0xc0, !PT ;  /* 0x1ffffffe07077812 */ /* 0x000fe200078ec0ff */
[----:B------:R-:W-:-:S04]  /*31920*/  IMAD.U32 R74, R15, 0x10, R74 ;  /* 0x000000100f4a7824 */ /* 0x000fc800078e004a */
[----:B------:R-:W-:Y:S02]  /*31930*/  IMAD.IADD R7, R78, 0x1, -R7 ;  /* 0x000000014e077824 */ /* 0x000fe400078e0a07 */
[----:B------:R-:W-:-:S04]  /*31940*/  IMAD R74, R13, 0x40, R74 ;  /* 0x000000400d4a7824 */ /* 0x000fc800078e024a */
[----:B------:R-:W-:Y:S01]  /*31950*/  IMAD R74, R7, 0x8, R74 ;  /* 0x00000008074a7824 */ /* 0x000fe200078e024a */
[----:B------:R-:W-:Y:S01]  /*31960*/  LOP3.LUT R21, R21, 0x7ffffffc, RZ, 0xc0, !PT ;  /* 0x7ffffffc15157812 */ /* 0x000fe200078ec0ff */
[----:B------:R-:W-:Y:S01]  /*31970*/  IMAD.MOV.U32 R7, RZ, RZ, -0x60 ;  /* 0xffffffa0ff077424 */ /* 0x000fe200078e00ff */
[----:B------:R-:W-:-:S03]  /*31980*/  ISETP.GE.AND P1, PT, R2, 0x1, PT ;  /* 0x000000010200780c */ /* 0x000fc60003f26270 */
[----:B------:R-:W-:Y:S02]  /*31990*/  IMAD.IADD R21, R72, 0x1, -R21 ;  /* 0x0000000148157824 */ /* 0x000fe400078e0a15 */
[----:B------:R-:W-:-:S04]  /*319a0*/  IMAD R20, R10, R7, 0x1 ;  /* 0x000000010a147424 */ /* 0x000fc800078e0207 */
[----:B------:R-:W-:Y:S01]  /*319b0*/  IMAD R20, R21, -0x2, R20 ;  /* 0xfffffffe15147824 */ /* 0x000fe200078e0214 */
[----:B------:R-:W-:Y:S01]  /*319c0*/  LOP3.LUT R72, RZ, R79, RZ, 0x33, !PT ;  /* 0x0000004fff487212 */ /* 0x000fe200078e33ff */
[----:B------:R-:W-:Y:S01]  /*319d0*/  BSSY B2, `(.L_x_3815) ;  /* 0x000002d000027945 */ /* 0x000fe20003800000 */
[----:B------:R-:W-:Y:S02]  /*319e0*/  IMAD R81, R10, -0x60, R81 ;  /* 0xffffffa00a517824 */ /* 0x000fe400078e0251 */
[----:B------:R-:W-:Y:S02]  /*319f0*/  VIADD R73, R20, 0xffffffff ;  /* 0xffffffff14497836 */ /* 0x000fe40000000000 */
[----:B--2---:R-:W-:-:S05]  /*31a00*/  @P0 IMAD.HI.U32 R77, R74, R77, RZ ;  /* 0x0000004d4a4d0227 */ /* 0x004fca00078e00ff */
[----:B------:R-:W-:-:S05]  /*31a10*/  @P0 SHF.R.U32.HI R74, RZ, R80, R77 ;  /* 0x00000050ff4a0219 */ /* 0x000fca000001164d */
[----:B------:R-:W0:Y:S01]  /*31a20*/  SHFL.IDX PT, R13, R74, RZ, 0x1c1f ;  /* 0x001c1fff4a0d7589 */ /* 0x000e2200000e0000 */
[----:B------:R-:W-:-:S05]  /*31a30*/  IADD3 R7, -R3, R20, R14 ;  /* 0x0000001403077210 */ /* 0x000fca0007ffe10e */
        /* <DEDUP_REMOVED lines=21> */
.L_x_3820:
[----:B------:R-:W-:Y:S05]  /*31b90*/  BSYNC B4 ;  /* 0x0000000000047941 */ /* 0x000fea0003800000 */
.L_x_3819:
[----:B------:R-:W-:Y:S01]  /*31ba0*/  LOP3.LUT R13, RZ, R13, RZ, 0x33, !PT ;  /* 0x0000000dff0d7212 */ /* 0x000fe200078e33ff */
[----:B------:R-:W-:Y:S06]  /*31bb0*/  BRA `(.L_x_3821) ;  /* 0x0000000000287947 */ /* 0x000fec0003800000 */
.L_x_3818:
        /* <DEDUP_REMOVED lines=10> */
.L_x_3821:
[----:B------:R-:W-:Y:S05]  /*31c60*/  BSYNC B3 ;  /* 0x0000000000037941 */ /* 0x000fea0003800000 */
.L_x_3817:
[----:B------:R-:W-:-:S05]  /*31c70*/  IMAD R20, R2, R13, R73 ;  /* 0x0000000d02147224 */ /* 0x000fca00078e0249 */
[----:B------:R-:W-:Y:S02]  /*31c80*/  VIMNMX R15, R15, R20, !PT ;  /* 0x000000140f0f7248 */ /* 0x000fe40007fe0100 */
[----:B------:R-:W-:-:S07]  /*31c90*/  VIADDMNMX R7, R20, R2, R7, PT ;  /* 0x0000000214077246 */ /* 0x000fce0003800107 */
.L_x_3816:
[----:B------:R-:W-:Y:S05]  /*31ca0*/  BSYNC B2 ;  /* 0x0000000000027941 */ /* 0x000fea0003800000 */
.L_x_3815:
        /* <DEDUP_REMOVED lines=38> */
[----:B------:R-:W-:Y:S01]  /*31f10*/  FSEL R13, R40, -INF , !P2 ;  /* 0xff800000280d7808 */ /* 0x000fe20005000000 */
[----:B0-----:R-:W-:Y:S01]  /*31f20*/  IMAD.IADD R40, R21, 0x1, R74 ;  /* 0x0000000115287824 */ /* 0x001fe200078e024a */
        /* <DEDUP_REMOVED lines=96> */
.L_x_3827:
[----:B------:R-:W-:Y:S05]  /*32530*/  BSYNC B4 ;  /* 0x0000000000047941 */ /* 0x000fea0003800000 */
.L_x_3826:
[----:B------:R-:W-:Y:S01]  /*32540*/  LOP3.LUT R3, RZ, R3, RZ, 0x33, !PT ;  /* 0x00000003ff037212 */ /* 0x000fe200078e33ff */
[----:B------:R-:W-:Y:S06]  /*32550*/  BRA `(.L_x_3828) ;  /* 0x0000000000287947 */ /* 0x000fec0003800000 */
.L_x_3825:
        /* <DEDUP_REMOVED lines=10> */
.L_x_3828:
[----:B------:R-:W-:Y:S05]  /*32600*/  BSYNC B3 ;  /* 0x0000000000037941 */ /* 0x000fea0003800000 */
.L_x_3824:
[----:B------:R-:W-:-:S05]  /*32610*/  IMAD R3, R2, R3, R73 ;  /* 0x0000000302037224 */ /* 0x000fca00078e0249 */
[----:B------:R-:W-:Y:S02]  /*32620*/  VIADDMNMX R7, R3, R2, R7, PT ;  /* 0x0000000203077246 */ /* 0x000fe40003800107 */
[----:B------:R-:W-:-:S07]  /*32630*/  VIMNMX R40, R40, R3, !PT ;  /* 0x0000000328287248 */ /* 0x000fce0007fe0100 */
.L_x_3823:
[----:B------:R-:W-:Y:S05]  /*32640*/  BSYNC B2 ;  /* 0x0000000000027941 */ /* 0x000fea0003800000 */
.L_x_3822:
[----:B------:R-:W2:Y:S01]  /*32650*/  LDL.64 R14, [R0+0x70] ;  /* 0x00007000000e7983 */ /* 0x000ea20000100a00 */
[----:B------:R-:W-:Y:S02]  /*32660*/  R2UR UR4, R4 ;  /* 0x00000000040472ca */ /* 0x000fe400000e0000 */
[----:B------:R-:W-:Y:S02]  /*32670*/  R2UR UR5, R5 ;  /* 0x00000000050572ca */ /* 0x000fe400000e0000 */
[----:B------:R-:W-:Y:S02]  /*32680*/  ISETP.GT.AND P0, PT, R40, 0x1, !P0 ;  /* 0x000000012800780c */ /* 0x000fe40004704270 */
[----:B------:R-:W-:Y:S02]  /*32690*/  ISETP.NE.AND P6, PT, R76, RZ, PT ;  /* 0x000000ff4c00720c */ /* 0x000fe40003fc5270 */
[----:B------:R-:W-:Y:S02]  /*326a0*/  ISETP.LT.OR P0, PT, R7, 0x2, P0 ;  /* 0x000000020700780c */ /* 0x000fe40000701670 */
[----:B------:R-:W-:-:S02]  /*326b0*/  ISETP.GT.AND P1, PT, R40, 0x8, !P1 ;  /* 0x000000082800780c */ /* 0x000fc40004f24270 */
[----:B------:R-:W-:Y:S02]  /*326c0*/  FSEL R76, R27, -INF , !P0 ;  /* 0xff8000001b4c7808 */ /* 0x000fe40004000000 */
[----:B------:R-:W-:Y:S02]  /*326d0*/  ISETP.NE.AND P0, PT, R75, RZ, PT ;  /* 0x000000ff4b00720c */ /* 0x000fe40003f05270 */
[C---:B------:R-:W-:Y:S02]  /*326e0*/  ISETP.LT.OR P1, PT, R7.reuse, 0x9, P1 ;  /* 0x000000090700780c */ /* 0x040fe40000f21670 */
[----:B------:R-:W-:Y:S02]  /*326f0*/  ISETP.GT.AND P0, PT, R40, 0x9, !P0 ;  /* 0x000000092800780c */ /* 0x000fe40004704270 */
[----:B------:R-:W-:Y:S02]  /*32700*/  FSEL R21, R30, -INF , !P1 ;  /* 0xff8000001e157808 */ /* 0x000fe40004800000 */
        /* <DEDUP_REMOVED lines=55> */
[C---:B------:R-:W-:Y:S01]  /*32a80*/  ISETP.GT.AND P0, PT, R40.reuse, RZ, !P6 ;  /* 0x000000ff2800720c */ /* 0x040fe20007704270 */
[----:B--2---:R-:W2:Y:S03]  /*32a90*/  LD.E.64 R2, desc[UR4][R14.64] ;  /* 0x000000040e027980 */ /* 0x004ea6000c101b00 */
[----:B------:R-:W-:Y:S02]  /*32aa0*/  ISETP.LT.OR P0, PT, R7, 0x1, P0 ;  /* 0x000000010700780c */ /* 0x000fe40000701670 */
[----:B------:R-:W-:Y:S01]  /*32ab0*/  ISETP.GT.AND P1, PT, R40, 0x48, !P1 ;  /* 0x000000482800780c */ /* 0x000fe20004f24270 */
[----:B------:R-:W3:Y:S01]  /*32ac0*/  LD.E R35, desc[UR4][R14.64+0x10] ;  /* 0x000010040e237980 */ /* 0x000ee2000c101900 */
[----:B------:R-:W-:-:S02]  /*32ad0*/  FSEL R26, R26, -INF , !P0 ;  /* 0xff8000001a1a7808 */ /* 0x000fc40004000000 */
[----:B------:R-:W-:Y:S02]  /*32ae0*/  ISETP.NE.AND P0, PT, R91, RZ, PT ;  /* 0x000000ff5b00720c */ /* 0x000fe40003f05270 */
[C---:B------:R-:W-:Y:S02]  /*32af0*/  ISETP.GT.AND P2, PT, R40.reuse, 0x49, !P2 ;  /* 0x000000492800780c */ /* 0x040fe40005744270 */
[----:B------:R-:W-:Y:S02]  /*32b00*/  ISETP.GT.AND P0, PT, R40, 0x41, !P0 ;  /* 0x000000412800780c */ /* 0x000fe40004704270 */
[----:B------:R-:W-:Y:S02]  /*32b10*/  ISETP.NE.AND P6, PT, R81, RZ, PT ;  /* 0x000000ff5100720c */ /* 0x000fe40003fc5270 */
[C---:B------:R-:W-:Y:S02]  /*32b20*/  ISETP.LT.OR P0, PT, R7.reuse, 0x42, P0 ;  /* 0x000000420700780c */ /* 0x040fe40000701670 */
[----:B------:R-:W-:-:S02]  /*32b30*/  ISETP.LT.OR P1, PT, R7, 0x49, P1 ;  /* 0x000000490700780c */ /* 0x000fc40000f21670 */
[----:B------:R-:W-:Y:S02]  /*32b40*/  FSEL R59, R59, -INF , !P0 ;  /* 0xff8000003b3b7808 */ /* 0x000fe40004000000 */
[----:B------:R-:W-:Y:S02]  /*32b50*/  ISETP.GT.AND P3, PT, R40, 0x50, !P3 ;  /* 0x000000502800780c */ /* 0x000fe40005f64270 */
[----:B------:R-:W-:Y:S02]  /*32b60*/  ISETP.LT.OR P2, PT, R7, 0x4a, P2 ;  /* 0x0000004a0700780c */ /* 0x000fe40001741670 */
[----:B------:R-:W-:Y:S02]  /*32b70*/  FSEL R62, R62, -INF , !P1 ;  /* 0xff8000003e3e7808 */ /* 0x000fe40004800000 */
[C---:B------:R-:W-:Y:S02]  /*32b80*/  ISETP.GT.AND P4, PT, R40.reuse, 0x51, !P4 ;  /* 0x000000512800780c */ /* 0x040fe40006784270 */
[----:B------:R-:W-:-:S02]  /*32b90*/  ISETP.GT.AND P5, PT, R40, 0x58, !P5 ;  /* 0x000000582800780c */ /* 0x000fc40006fa4270 */
[----:B------:R-:W-:Y:S02]  /*32ba0*/  ISETP.GT.AND P6, PT, R40, 0x59, !P6 ;  /* 0x000000592800780c */ /* 0x000fe400077c4270 */
[----:B------:R-:W-:Y:S02]  /*32bb0*/  ISETP.LT.OR P3, PT, R7, 0x51, P3 ;  /* 0x000000510700780c */ /* 0x000fe40001f61670 */
[----:B------:R-:W-:Y:S02]  /*32bc0*/  FSEL R63, R63, -INF , !P2 ;  /* 0xff8000003f3f7808 */ /* 0x000fe40005000000 */
[C---:B------:R-:W-:Y:S02]  /*32bd0*/  ISETP.LT.OR P4, PT, R7.reuse, 0x52, P4 ;  /* 0x000000520700780c */ /* 0x040fe40002781670 */
[C---:B------:R-:W-:Y:S02]  /*32be0*/  ISETP.LT.OR P5, PT, R7.reuse, 0x59, P5 ;  /* 0x000000590700780c */ /* 0x040fe40002fa1670 */
[----:B------:R-:W-:-:S02]  /*32bf0*/  ISETP.LT.OR P6, PT, R7, 0x5a, P6 ;  /* 0x0000005a0700780c */ /* 0x000fc400037c1670 */
[----:B------:R-:W-:Y:S02]  /*32c00*/  FSEL R66, R66, -INF , !P3 ;  /* 0xff80000042427808 */ /* 0x000fe40005800000 */
[----:B------:R-:W-:Y:S02]  /*32c10*/  FSEL R67, R67, -INF , !P4 ;  /* 0xff80000043437808 */ /* 0x000fe40006000000 */
[----:B------:R-:W-:Y:S02]  /*32c20*/  FSEL R70, R70, -INF , !P5 ;  /* 0xff80000046467808 */ /* 0x000fe40006800000 */
[----:B------:R-:W-:Y:S02]  /*32c30*/  R2UR UR6, R4 ;  /* 0x00000000040672ca */ /* 0x000fe400000e0000 */
        /* <DEDUP_REMOVED lines=52> */
[----:B------:R-:W-:Y:S04]  /*32f80*/  ST.E.64 desc[UR4][R14.64], R8 ;  /* 0x000000080e007985 */ /* 0x000fe8000c101b04 */
[----:B------:R-:W2:Y:S01]  /*32f90*/  LD.E R34, desc[UR6][R14.64+0x4] ;  /* 0x000004060e227980 */ /* 0x000ea2000c101900 */
[----:B0-----:R-:W-:-:S05]  /*32fa0*/  FMNMX.FTZ R7, R8, R7, !PT ;  /* 0x0000000708077209 */ /* 0x001fca0007810000 */
[----:B------:R-:W0:Y:S02]  /*32fb0*/  SHFL.BFLY PT, R30, R7, 0x1, 0x1f ;  /* 0x0c201f00071e7f89 */ /* 0x000e2400000e0000 */
[----:B0-----:R-:W-:Y:S02]  /*32fc0*/  FMNMX.FTZ R31, R7, R30, !PT ;  /* 0x0000001e071f7209 */ /* 0x001fe40007810000 */
[----:B------:R-:W3:Y:S04]  /*32fd0*/  LD.E R30, desc[UR4][R14.64+0x20] ;  /* 0x000020040e1e7980 */ /* 0x000ee8000c101900 */
[----:B------:R-:W-:Y:S04]  /*32fe0*/  ST.E desc[UR4][R14.64], R31 ;  /* 0x0000001f0e007985 */ /* 0x000fe8000c101904 */
[----:B------:R-:W4:Y:S01]  /*32ff0*/  LD.E R38, desc[UR6][R14.64] ;  /* 0x000000060e267980 */ /* 0x000f22000c101900 */
[----:B------:R-:W-:-:S02]  /*33000*/  R2UR UR8, R4 ;  /* 0x00000000040872ca */ /* 0x000fc400000e0000 */
[----:B------:R-:W-:Y:S01]  /*33010*/  R2UR UR9, R5 ;  /* 0x00000000050972ca */ /* 0x000fe200000e0000 */
[----:B--2---:R-:W0:Y:S02]  /*33020*/  SHFL.BFLY PT, R7, R34, 0x2, 0x1f ;  /* 0x0c401f0022077f89 */ /* 0x004e2400000e0000 */
[----:B0-----:R-:W-:-:S05]  /*33030*/  FMNMX.FTZ R7, R7, R34, !PT ;  /* 0x0000002207077209 */ /* 0x001fca0007810000 */
[----:B------:R-:W0:Y:S01]  /*33040*/  SHFL.BFLY PT, R8, R7, 0x1, 0x1f ;  /* 0x0c201f0007087f89 */ /* 0x000e2200000e0000 */
[C---:B----4-:R-:W-:Y:S02]  /*33050*/  FSETP.NEU.FTZ.AND P0, PT, R38.reuse, -INF , PT ;  /* 0xff8000002600780b */ /* 0x050fe40003f1d000 */
[----:B0-----:R-:W-:Y:S02]  /*33060*/  FMNMX.FTZ R9, R7, R8, !PT ;  /* 0x0000000807097209 */ /* 0x001fe40007810000 */
[----:B------:R-:W-:Y:S02]  /*33070*/  FSEL R31, R38, RZ, P0 ;  /* 0x000000ff261f7208 */ /* 0x000fe40000000000 */
[----:B------:R-:W-:-:S03]  /*33080*/  FSETP.NEU.FTZ.AND P0, PT, R9, -INF , PT ;  /* 0xff8000000900780b */ /* 0x000fc60003f1d000 */
[----:B------:R-:W-:Y:S01]  /*33090*/  FADD.FTZ R31, R2, -R31 ;  /* 0x8000001f021f7221 */ /* 0x000fe20000010000 */
[----:B------:R-:W-:-:S03]  /*330a0*/  FSEL R2, R9, RZ, P0 ;  /* 0x000000ff09027208 */ /* 0x000fc60000000000 */
[----:B---3--:R-:W-:Y:S02]  /*330b0*/  FMUL.FTZ R8, R31, R30 ;  /* 0x0000001e1f087220 */ /* 0x008fe40000410000 */
[----:B------:R-:W-:-:S04]  /*330c0*/  FADD.FTZ R3, R3, -R2 ;  /* 0x8000000203037221 */ /* 0x000fc80000010000 */
[----:B------:R-:W-:Y:S01]  /*330d0*/  FMUL.FTZ R30, R30, R3 ;  /* 0x000000031e1e7220 */ /* 0x000fe20000410000 */
[----:B------:R-:W0:Y:S08]  /*330e0*/  MUFU.EX2 R8, R8 ;  /* 0x0000000800087308 */ /* 0x000e300000000800 */
[----:B------:R-:W1:Y:S01]  /*330f0*/  MUFU.EX2 R7, R30 ;  /* 0x0000001e00077308 */ /* 0x000e620000000800 */
[----:B------:R2:W-:Y:S01]  /*33100*/  ST.E desc[UR4][R14.64+0x4], R9 ;  /* 0x000004090e007985 */ /* 0x0005e2000c101904 */
[----:B0-----:R-:W-:Y:S01]  /*33110*/  FMUL.FTZ R35, R8, R35 ;  /* 0x0000002308237220 */ /* 0x001fe20000410000 */
[----:B-1----:R-:W-:-:S04]  /*33120*/  FMUL.FTZ R31, R7, R40 ;  /* 0x00000028071f7220 */ /* 0x002fc80000410000 */
[----:B------:R-:W-:Y:S04]  /*33130*/  ST.E desc[UR6][R14.64+0x10], R35 ;  /* 0x000010230e007985 */ /* 0x000fe8000c101906 */
[----:B------:R0:W-:Y:S04]  /*33140*/  ST.E desc[UR8][R14.64+0x14], R31 ;  /* 0x0000141f0e007985 */ /* 0x0001e8000c101908 */
[----:B------:R-:W3:Y:S04]  /*33150*/  LDL.64 R2, [R0+0x70] ;  /* 0x0000700000027983 */ /* 0x000ee80000100a00 */
[----:B---3--:R-:W0:Y:S04]  /*33160*/  LD.E R78, desc[UR6][R2.64+0x20] ;  /* 0x00002006024e7980 */ /* 0x008e28000c101900 */
[----:B------:R-:W0:Y:S04]  /*33170*/  LD.E R39, desc[UR4][R2.64] ;  /* 0x0000000402277980 */ /* 0x000e28000c101900 */
[----:B------:R-:W3:Y:S04]  /*33180*/  LD.E R79, desc[UR4][R2.64+0x4] ;  /* 0x00000404024f7980 */ /* 0x000ee8000c101900 */
[----:B------:R-:W4:Y:S04]  /*33190*/  LD.E R77, desc[UR4][R2.64+0x10] ;  /* 0x00001004024d7980 */ /* 0x000f28000c101900 */
[----:B--2---:R-:W2:Y:S01]  /*331a0*/  LD.E R9, desc[UR6][R2.64+0x14] ;  /* 0x0000140602097980 */ /* 0x004ea2000c101900 */
[C---:B0-----:R-:W-:Y:S01]  /*331b0*/  FMUL.FTZ R14, R39.reuse, R78 ;  /* 0x0000004e270e7220 */ /* 0x041fe20000410000 */
[----:B------:R-:W-:-:S04]  /*331c0*/  FSETP.NEU.FTZ.AND P0, PT, R39, -INF , PT ;  /* 0xff8000002700780b */ /* 0x000fc80003f1d000 */
[----:B------:R-:W-:Y:S02]  /*331d0*/  FSEL R15, R14, RZ, P0 ;  /* 0x000000ff0e0f7208 */ /* 0x000fe40000000000 */
[----:B---3--:R-:W-:-:S03]  /*331e0*/  FSETP.NEU.FTZ.AND P0, PT, R79, -INF , PT ;  /* 0xff8000004f00780b */ /* 0x008fc60003f1d000 */
[----:B------:R-:W-:Y:S01]  /*331f0*/  FFMA.FTZ R158, R45, R78, -R15 ;  /* 0x0000004e2d9e7223 */ /* 0x000fe2000001080f */
[----:B------:R-:W-:-:S05]  /*33200*/  FMUL.FTZ R45, R78, R79 ;  /* 0x0000004f4e2d7220 */ /* 0x000fca0000410000 */
[----:B------:R-:W-:Y:S01]  /*33210*/  FSEL R45, R45, RZ, P0 ;  /* 0x000000ff2d2d7208 */ /* 0x000fe20000000000 */
[----:B------:R-:W-:-:S04]  /*33220*/  FFMA.FTZ R172, R41, R78, -R15 ;  /* 0x0000004e29ac7223 */ /* 0x000fc8000001080f */
[-C--:B------:R-:W-:Y:S01]  /*33230*/  FFMA.FTZ R30, R26, R78.reuse, -R45 ;  /* 0x0000004e1a1e7223 */ /* 0x080fe2000001082d */
[-C--:B------:R-:W-:Y:S01]  /*33240*/  FFMA.FTZ R42, R25, R78.reuse, -R15 ;  /* 0x0000004e192a7223 */ /* 0x080fe2000001080f */
[-C--:B------:R-:W-:Y:S01]  /*33250*/  FFMA.FTZ R173, R76, R78.reuse, -R45 ;  /* 0x0000004e4cad7223 */ /* 0x080fe2000001082d */
[----:B------:R-:W4:Y:S01]  /*33260*/  MUFU.EX2 R172, R172 ;  /* 0x000000ac00ac7308 */ /* 0x000f220000000800 */
[-CC-:B------:R-:W-:Y:S01]  /*33270*/  FFMA.FTZ R174, R29, R78.reuse, -R15.reuse ;  /* 0x0000004e1dae7223 */ /* 0x180fe2000001080f */
[-C--:B------:R-:W-:Y:S01]  /*33280*/  FFMA.FTZ R41, R28, R78.reuse, -R15 ;  /* 0x0000004e1c297223 */ /* 0x080fe2000001080f */
[----:B------:R-:W-:-:S05]  /*33290*/  FFMA.FTZ R29, R21, R78, -R45 ;  /* 0x0000004e151d7223 */ /* 0x000fca000001082d */
[----:B------:R-:W2:Y:S01]  /*332a0*/  MUFU.EX2 R30, R30 ;  /* 0x0000001e001e7308 */ /* 0x000ea20000000800 */
[-C--:B------:R-:W-:Y:S01]  /*332b0*/  FFMA.FTZ R175, R75, R78.reuse, -R45 ;  /* 0x0000004e4baf7223 */ /* 0x080fe2000001082d */
[----:B------:R-:W-:-:S06]  /*332c0*/  FFMA.FTZ R40, R32, R78, -R15 ;  /* 0x0000004e20287223 */ /* 0x000fcc000001080f */
[----:B------:R-:W0:Y:S01]  /*332d0*/  MUFU.EX2 R42, R42 ;  /* 0x0000002a002a7308 */ /* 0x000e220000000800 */
[----:B------:R-:W-:-:S07]  /*332e0*/  FFMA.FTZ R28, R27, R78, -R45 ;  /* 0x0000004e1b1c7223 */ /* 0x000fce000001082d */
[----:B------:R-:W1:Y:S01]  /*332f0*/  MUFU.EX2 R173, R173 ;  /* 0x000000ad00ad7308 */ /* 0x000e620000000800 */
[-C--:B------:R-:W-:Y:S01]  /*33300*/  FFMA.FTZ R152, R33, R78.reuse, -R15 ;  /* 0x0000004e21987223 */ /* 0x080fe2000001080f */
[----:B------:R-:W-:-:S06]  /*33310*/  FFMA.FTZ R153, R74, R78, -R45 ;  /* 0x0000004e4a997223 */ /* 0x000fcc000001082d */
[----:B------:R-:W3:Y:S08]  /*33320*/  MUFU.EX2 R41, R41 ;  /* 0x0000002900297308 */ /* 0x000ef00000000800 */
[----:B------:R-:W3:Y:S01]  /*33330*/  MUFU.EX2 R29, R29 ;  /* 0x0000001d001d7308 */ /* 0x000ee20000000800 */
[----:B----4-:R-:W-:Y:S01]  /*33340*/  FADD.FTZ R77, R172, R77 ;  /* 0x0000004dac4d7221 */ /* 0x010fe20000010000 */
[----:B--2---:R-:W-:-:S06]  /*33350*/  FADD.FTZ R14, R30, R9 ;  /* 0x000000091e0e7221 */ /* 0x004fcc0000010000 */
[----:B------:R-:W2:Y:S01]  /*33360*/  MUFU.EX2 R174, R174 ;  /* 0x000000ae00ae7308 */ /* 0x000ea20000000800 */
[-C--:B------:R-:W-:Y:S01]  /*33370*/  FFMA.FTZ R39, R36, R78.reuse, -R15 ;  /* 0x0000004e24277223 */ /* 0x080fe2000001080f */
[----:B------:R-:W-:-:S06]  /*33380*/  FFMA.FTZ R27, R24, R78, -R45 ;  /* 0x0000004e181b7223 */ /* 0x000fcc000001082d */
[----:B------:R-:W4:Y:S01]  /*33390*/  MUFU.EX2 R175, R175 ;  /* 0x000000af00af7308 */ /* 0x000f220000000800 */
[----:B------:R-:W-:Y:S01]  /*333a0*/  FFMA.FTZ R156, R20, R78, -R15 ;  /* 0x0000004e149c7223 */ /* 0x000fe2000001080f */
[----:B0-----:R-:W-:Y:S01]  /*333b0*/  FADD.FTZ R20, R42, R77 ;  /* 0x0000004d2a147221 */ /* 0x001fe20000010000 */
[----:B-1----:R-:W-:-:S05]  /*333c0*/  FADD.FTZ R14, R173, R14 ;  /* 0x0000000ead0e7221 */ /* 0x002fca0000010000 */
[----:B------:R-:W0:Y:S01]  /*333d0*/  MUFU.EX2 R40, R40 ;  /* 0x0000002800287308 */ /* 0x000e220000000800 */
[-C--:B------:R-:W-:Y:S01]  /*333e0*/  FFMA.FTZ R154, R37, R78.reuse, -R15 ;  /* 0x0000004e259a7223 */ /* 0x080fe2000001080f */
[----:B------:R-:W-:-:S06]  /*333f0*/  FFMA.FTZ R155, R73, R78, -R45 ;  /* 0x0000004e499b7223 */ /* 0x000fcc000001082d */
[----:B------:R-:W1:Y:S01]  /*33400*/  MUFU.EX2 R28, R28 ;  /* 0x0000001c001c7308 */ /* 0x000e620000000800 */
[----:B---3--:R-:W-:Y:S01]  /*33410*/  FADD.FTZ R9, R41, R20 ;  /* 0x0000001429097221 */ /* 0x008fe20000010000 */
[----:B------:R-:W-:-:S06]  /*33420*/  FADD.FTZ R14, R29, R14 ;  /* 0x0000000e1d0e7221 */ /* 0x000fcc0000010000 */
[----:B------:R-:W3:Y:S01]  /*33430*/  MUFU.EX2 R152, R152 ;  /* 0x0000009800987308 */ /* 0x000ee20000000800 */
[-C--:B------:R-:W-:Y:S01]  /*33440*/  FFMA.FTZ R38, R13, R78.reuse, -R15 ;  /* 0x0000004e0d267223 */ /* 0x080fe2000001080f */
[----:B------:R-:W-:-:S06]  /*33450*/  FFMA.FTZ R26, R72, R78, -R45 ;  /* 0x0000004e481a7223 */ /* 0x000fcc000001082d */
[----:B------:R-:W3:Y:S01]  /*33460*/  MUFU.EX2 R153, R153 ;  /* 0x0000009900997308 */ /* 0x000ee20000000800 */
[----:B--2---:R-:W-:Y:S01]  /*33470*/  FADD.FTZ R9, R174, R9 ;  /* 0x00000009ae097221 */ /* 0x004fe20000010000 */
[----:B----4-:R-:W-:-:S06]  /*33480*/  FADD.FTZ R13, R175, R14 ;  /* 0x0000000eaf0d7221 */ /* 0x010fcc0000010000 */
[----:B------:R-:W2:Y:S01]  /*33490*/  MUFU.EX2 R39, R39 ;  /* 0x0000002700277308 */ /* 0x000ea20000000800 */
[----:B------:R-:W-:-:S07]  /*334a0*/  FFMA.FTZ R157, R43, R78, -R45 ;  /* 0x0000004e2b9d7223 */ /* 0x000fce000001082d */
[----:B------:R-:W4:Y:S01]  /*334b0*/  MUFU.EX2 R27, R27 ;  /* 0x0000001b001b7308 */ /* 0x000f220000000800 */
[----:B0-----:R-:W-:Y:S01]  /*334c0*/  FADD.FTZ R9, R40, R9 ;  /* 0x0000000928097221 */ /* 0x001fe20000010000 */
[----:B-1----:R-:W-:-:S06]  /*334d0*/  FADD.FTZ R14, R28, R13 ;  /* 0x0000000d1c0e7221 */ /* 0x002fcc0000010000 */
[----:B------:R-:W0:Y:S01]  /*334e0*/  MUFU.EX2 R154, R154 ;  /* 0x0000009a009a7308 */ /* 0x000e220000000800 */
[-C--:B------:R-:W-:Y:S01]  /*334f0*/  FFMA.FTZ R37, R44, R78.reuse, -R15 ;  /* 0x0000004e2c257223 */ /* 0x080fe2000001080f */
[----:B------:R-:W-:-:S06]  /*33500*/  FFMA.FTZ R25, R46, R78, -R45 ;  /* 0x0000004e2e197223 */ /* 0x000fcc000001082d */
[----:B------:R-:W1:Y:S01]  /*33510*/  MUFU.EX2 R155, R155 ;  /* 0x0000009b009b7308 */ /* 0x000e620000000800 */
[----:B---3--:R-:W-:Y:S01]  /*33520*/  FADD.FTZ R44, R152, R9 ;  /* 0x00000009982c7221 */ /* 0x008fe20000010000 */
[----:B------:R-:W-:-:S06]  /*33530*/  FADD.FTZ R14, R153, R14 ;  /* 0x0000000e990e7221 */ /* 0x000fcc0000010000 */
[----:B------:R-:W3:Y:S01]  /*33540*/  MUFU.EX2 R38, R38 ;  /* 0x0000002600267308 */ /* 0x000ee20000000800 */
[----:B------:R-:W-:-:S07]  /*33550*/  FFMA.FTZ R159, R47, R78, -R45 ;  /* 0x0000004e2f9f7223 */ /* 0x000fce000001082d */
[----:B------:R-:W3:Y:S01]  /*33560*/  MUFU.EX2 R26, R26 ;  /* 0x0000001a001a7308 */ /* 0x000ee20000000800 */
[----:B--2---:R-:W-:Y:S01]  /*33570*/  FADD.FTZ R9, R39, R44 ;  /* 0x0000002c27097221 */ /* 0x004fe20000010000 */
[----:B----4-:R-:W-:-:S06]  /*33580*/  FADD.FTZ R14, R27, R14 ;  /* 0x0000000e1b0e7221 */ /* 0x010fcc0000010000 */
[----:B------:R-:W2:Y:S01]  /*33590*/  MUFU.EX2 R156, R156 ;  /* 0x0000009c009c7308 */ /* 0x000ea20000000800 */
[-C--:B------:R-:W-:Y:S01]  /*335a0*/  FFMA.FTZ R36, R48, R78.reuse, -R15 ;  /* 0x0000004e30247223 */ /* 0x080fe2000001080f */
[----:B------:R-:W-:-:S06]  /*335b0*/  FFMA.FTZ R24, R50, R78, -R45 ;  /* 0x0000004e32187223 */ /* 0x000fcc000001082d */
        /* <DEDUP_REMOVED lines=31> */
[-CC-:B------:R-:W-:Y:S01]  /*337b0*/  FFMA.FTZ R33, R60, R78.reuse, -R15.reuse ;  /* 0x0000004e3c217223 */ /* 0x180fe2000001080f */
[-CC-:B------:R-:W-:Y:S01]  /*337c0*/  FFMA.FTZ R166, R61, R78.reuse, -R15.reuse ;  /* 0x0000004e3da67223 */ /* 0x180fe2000001080f */
[----:B------:R-:W-:-:S05]  /*337d0*/  FFMA.FTZ R32, R64, R78, -R15 ;  /* 0x0000004e40207223 */ /* 0x000fca000001080f */
[----:B------:R-:W3:Y:S01]  /*337e0*/  MUFU.EX2 R162, R162 ;  /* 0x000000a200a27308 */ /* 0x000ee20000000800 */
[-CC-:B------:R-:W-:Y:S01]  /*337f0*/  FFMA.FTZ R168, R65, R78.reuse, -R15.reuse ;  /* 0x0000004e41a87223 */ /* 0x180fe2000001080f */
[-CC-:B------:R-:W-:Y:S01]  /*33800*/  FFMA.FTZ R31, R68, R78.reuse, -R15.reuse ;  /* 0x0000004e441f7223 */ /* 0x180fe2000001080f */
[----:B------:R-:W-:-:S05]  /*33810*/  FFMA.FTZ R170, R69, R78, -R15 ;  /* 0x0000004e45aa7223 */ /* 0x000fca000001080f */
[----:B------:R-:W3:Y:S01]  /*33820*/  MUFU.EX2 R163, R163 ;  /* 0x000000a300a37308 */ /* 0x000ee20000000800 */
[----:B--2---:R-:W-:Y:S01]  /*33830*/  FADD.FTZ R9, R36, R9 ;  /* 0x0000000924097221 */ /* 0x004fe20000010000 */
[----:B----4-:R-:W-:Y:S01]  /*33840*/  FADD.FTZ R44, R24, R13 ;  /* 0x0000000d182c7221 */ /* 0x010fe20000010000 */
[----:B------:R-:W-:-:S05]  /*33850*/  FFMA.FTZ R15, R62, R78, -R45 ;  /* 0x0000004e3e0f7223 */ /* 0x000fca000001082d */
[----:B------:R-:W2:Y:S01]  /*33860*/  MUFU.EX2 R34, R34 ;  /* 0x0000002200227308 */ /* 0x000ea20000000800 */
[----:B0-----:R-:W-:Y:S01]  /*33870*/  FADD.FTZ R46, R160, R9 ;  /* 0x00000009a02e7221 */ /* 0x001fe20000010000 */
[----:B-1----:R-:W-:-:S06]  /*33880*/  FADD.FTZ R44, R161, R44 ;  /* 0x0000002ca12c7221 */ /* 0x002fcc0000010000 */
[----:B------:R-:W0:Y:S01]  /*33890*/  MUFU.EX2 R20, R20 ;  /* 0x0000001400147308 */ /* 0x000e220000000800 */
[----:B------:R-:W-:Y:S01]  /*338a0*/  FFMA.FTZ R167, R63, R78, -R45 ;  /* 0x0000004e3fa77223 */ /* 0x000fe2000001082d */
[----:B---3--:R-:W-:Y:S01]  /*338b0*/  FADD.FTZ R9, R35, R46 ;  /* 0x0000002e23097221 */ /* 0x008fe20000010000 */
[----:B------:R-:W-:-:S05]  /*338c0*/  FADD.FTZ R44, R21, R44 ;  /* 0x0000002c152c7221 */ /* 0x000fca0000010000 */
[----:B------:R-:W1:Y:S01]  /*338d0*/  MUFU.EX2 R164, R164 ;  /* 0x000000a400a47308 */ /* 0x000e620000000800 */
[----:B------:R-:W-:-:S07]  /*338e0*/  FFMA.FTZ R14, R66, R78, -R45 ;  /* 0x0000004e420e7223 */ /* 0x000fce000001082d */
[----:B------:R-:W3:Y:S01]  /*338f0*/  MUFU.EX2 R165, R165 ;  /* 0x000000a500a57308 */ /* 0x000ee20000000800 */
[----:B------:R-:W-:Y:S01]  /*33900*/  FADD.FTZ R9, R162, R9 ;  /* 0x00000009a2097221 */ /* 0x000fe20000010000 */
[----:B------:R-:W-:-:S06]  /*33910*/  FADD.FTZ R43, R163, R44 ;  /* 0x0000002ca32b7221 */ /* 0x000fcc0000010000 */
[----:B------:R-:W4:Y:S01]  /*33920*/  MUFU.EX2 R33, R33 ;  /* 0x0000002100217308 */ /* 0x000f220000000800 */
[----:B------:R-:W-:-:S07]  /*33930*/  FFMA.FTZ R169, R67, R78, -R45 ;  /* 0x0000004e43a97223 */ /* 0x000fce000001082d */
[----:B------:R-:W4:Y:S01]  /*33940*/  MUFU.EX2 R15, R15 ;  /* 0x0000000f000f7308 */ /* 0x000f220000000800 */
[----:B--2---:R-:W-:Y:S01]  /*33950*/  FADD.FTZ R9, R34, R9 ;  /* 0x0000000922097221 */ /* 0x004fe20000010000 */
[----:B0-----:R-:W-:-:S06]  /*33960*/  FADD.FTZ R44, R20, R43 ;  /* 0x0000002b142c7221 */ /* 0x001fcc0000010000 */
[----:B------:R-:W0:Y:S01]  /*33970*/  MUFU.EX2 R166, R166 ;  /* 0x000000a600a67308 */ /* 0x000e220000000800 */
[----:B------:R-:W-:-:S07]  /*33980*/  FFMA.FTZ R13, R70, R78, -R45 ;  /* 0x0000004e460d7223 */ /* 0x000fce000001082d */
[----:B------:R-:W2:Y:S01]  /*33990*/  MUFU.EX2 R167, R167 ;  /* 0x000000a700a77308 */ /* 0x000ea20000000800 */
[----:B-1----:R-:W-:Y:S01]  /*339a0*/  FADD.FTZ R46, R164, R9 ;  /* 0x00000009a42e7221 */ /* 0x002fe20000010000 */
[----:B---3--:R-:W-:-:S06]  /*339b0*/  FADD.FTZ R44, R165, R44 ;  /* 0x0000002ca52c7221 */ /* 0x008fcc0000010000 */
[----:B------:R-:W1:Y:S01]  /*339c0*/  MUFU.EX2 R32, R32 ;  /* 0x0000002000207308 */ /* 0x000e620000000800 */
[----:B------:R-:W-:-:S07]  /*339d0*/  FFMA.FTZ R171, R71, R78, -R45 ;  /* 0x0000004e47ab7223 */ /* 0x000fce000001082d */
[----:B------:R-:W3:Y:S01]  /*339e0*/  MUFU.EX2 R14, R14 ;  /* 0x0000000e000e7308 */ /* 0x000ee20000000800 */
[----:B----4-:R-:W-:Y:S01]  /*339f0*/  FADD.FTZ R9, R33, R46 ;  /* 0x0000002e21097221 */ /* 0x010fe20000010000 */
[----:B------:R-:W-:-:S06]  /*33a00*/  FADD.FTZ R44, R15, R44 ;  /* 0x0000002c0f2c7221 */ /* 0x000fcc0000010000 */
[----:B------:R-:W4:Y:S08]  /*33a10*/  MUFU.EX2 R168, R168 ;  /* 0x000000a800a87308 */ /* 0x000f300000000800 */
        /* <DEDUP_REMOVED lines=10> */
[----:B------:R-:W-:-:S03]  /*33ac0*/  FADD.FTZ R44, R169, R44 ;  /* 0x0000002ca92c7221 */ /* 0x000fc60000010000 */
[----:B0-----:R-:W-:Y:S01]  /*33ad0*/  FADD.FTZ R9, R31, R46 ;  /* 0x0000002e1f097221 */ /* 0x001fe20000010000 */
[----:B--2---:R-:W-:-:S03]  /*33ae0*/  FADD.FTZ R44, R13, R44 ;  /* 0x0000002c0d2c7221 */ /* 0x004fc60000010000 */
[----:B-1----:R-:W-:Y:S01]  /*33af0*/  FADD.FTZ R9, R170, R9 ;  /* 0x00000009aa097221 */ /* 0x002fe20000010000 */
[----:B---3--:R-:W-:-:S04]  /*33b00*/  FADD.FTZ R43, R171, R44 ;  /* 0x0000002cab2b7221 */ /* 0x008fc80000010000 */
[----:B------:R-:W-:Y:S04]  /*33b10*/  ST.E desc[UR4][R2.64+0x10], R9 ;  /* 0x0000100902007985 */ /* 0x000fe8000c101904 */
[----:B------:R0:W-:Y:S04]  /*33b20*/  ST.E desc[UR6][R2.64+0x14], R43 ;  /* 0x0000142b02007985 */ /* 0x0001e8000c101906 */
[----:B0-----:R-:W2:Y:S01]  /*33b30*/  LDL.64 R2, [R0+0x80] ;  /* 0x0000800000027983 */ /* 0x001ea20000100a00 */
        /* <DEDUP_REMOVED lines=94> */
[----:B------:R-:W2:Y:S01]  /*34120*/  LD.E R95, desc[UR22][R2.64+0x5c] ;  /* 0x00005c16025f7980 */ /* 0x000ea2000c101900 */
[----:B---3--:R-:W-:-:S03]  /*34130*/  FMUL.FTZ R91, R8, R91 ;  /* 0x0000005b085b7220 */ /* 0x008fc60000410000 */
[----:B------:R0:W-:Y:S01]  /*34140*/  ST.E desc[UR10][R2.64+0x60], R93 ;  /* 0x0000605d02007985 */ /* 0x0001e2000c10190a */
[----:B----4-:R-:W-:-:S03]  /*34150*/  FMUL.FTZ R87, R8, R87 ;  /* 0x0000005708577220 */ /* 0x010fc60000410000 */
[----:B------:R1:W-:Y:S01]  /*34160*/  ST.E desc[UR8][R2.64+0x54], R91 ;  /* 0x0000545b02007985 */ /* 0x0003e2000c101908 */
[----:B------:R-:W-:-:S03]  /*34170*/  FMUL.FTZ R89, R8, R89 ;  /* 0x0000005908597220 */ /* 0x000fc60000410000 */
[----:B------:R-:W3:Y:S04]  /*34180*/  LD.E R92, desc[UR14][R2.64+0x6c] ;  /* 0x00006c0e025c7980 */ /* 0x000ee8000c101900 */
[----:B0-----:R-:W4:Y:S01]  /*34190*/  LD.E R93, desc[UR12][R2.64+0x68] ;  /* 0x0000680c025d7980 */ /* 0x001f22000c101900 */
[C---:B------:R-:W-:Y:S01]  /*341a0*/  FMUL.FTZ R85, R8.reuse, R85 ;  /* 0x0000005508557220 */ /* 0x040fe20000410000 */
[C---:B------:R-:W-:Y:S02]  /*341b0*/  FMUL.FTZ R81, R8.reuse, R81 ;  /* 0x0000005108517220 */ /* 0x040fe40000410000 */
[----:B------:R0:W-:Y:S04]  /*341c0*/  ST.E desc[UR4][R2.64+0x44], R87 ;  /* 0x0000445702007985 */ /* 0x0001e8000c101904 */
[----:B-1----:R-:W3:Y:S01]  /*341d0*/  LD.E R91, desc[UR24][R2.64+0x78] ;  /* 0x00007818025b7980 */ /* 0x002ee2000c101900 */
[----:B------:R-:W-:-:S03]  /*341e0*/  FMUL.FTZ R83, R8, R83 ;  /* 0x0000005308537220 */ /* 0x000fc60000410000 */
[----:B------:R1:W-:Y:S04]  /*341f0*/  ST.E desc[UR6][R2.64+0x50], R89 ;  /* 0x0000505902007985 */ /* 0x0003e8000c101906 */
[----:B0-----:R-:W3:Y:S04]  /*34200*/  LD.E R87, desc[UR26][R2.64+0x7c] ;  /* 0x00007c1a02577980 */ /* 0x001ee8000c101900 */
[----:B------:R-:W3:Y:S01]  /*34210*/  LD.E R90, desc[UR16][R2.64+0x88] ;  /* 0x00008810025a7980 */ /* 0x000ee2000c101900 */
[----:B------:R-:W-:-:S03]  /*34220*/  FMUL.FTZ R79, R8, R79 ;  /* 0x0000004f084f7220 */ /* 0x000fc60000410000 */
[----:B-1----:R-:W3:Y:S04]  /*34230*/  LD.E R89, desc[UR18][R2.64+0x8c] ;  /* 0x00008c1202597980 */ /* 0x002ee8000c101900 */
[----:B------:R-:W3:Y:S04]  /*34240*/  LD.E R88, desc[UR20][R2.64+0x98] ;  /* 0x0000981402587980 */ /* 0x000ee8000c101900 */
[----:B------:R0:W-:Y:S04]  /*34250*/  ST.E desc[UR8][R2.64+0x40], R85 ;  /* 0x0000405502007985 */ /* 0x0001e8000c101908 */
[----:B------:R-:W3:Y:S01]  /*34260*/  LD.E R86, desc[UR6][R2.64+0x9c] ;  /* 0x00009c0602567980 */ /* 0x000ee2000c101900 */
[----:B------:R-:W-:-:S03]  /*34270*/  FMUL.FTZ R75, R8, R75 ;  /* 0x0000004b084b7220 */ /* 0x000fc60000410000 */
[----:B------:R1:W-:Y:S04]  /*34280*/  ST.E desc[UR4][R2.64+0x30], R81 ;  /* 0x0000305102007985 */ /* 0x0003e8000c101904 */
[----:B0-----:R-:W3:Y:S01]  /*34290*/  LD.E R85, desc[UR10][R2.64+0xa8] ;  /* 0x0000a80a02557980 */ /* 0x001ee2000c101900 */
[----:B------:R-:W-:-:S03]  /*342a0*/  FMUL.FTZ R77, R8, R77 ;  /* 0x0000004d084d7220 */ /* 0x000fc60000410000 */
[----:B------:R0:W-:Y:S04]  /*342b0*/  ST.E desc[UR6][R2.64+0x34], R83 ;  /* 0x0000345302007985 */ /* 0x0001e8000c101906 */
[----:B-1----:R-:W3:Y:S04]  /*342c0*/  LD.E R81, desc[UR12][R2.64+0xac] ;  /* 0x0000ac0c02517980 */ /* 0x002ee8000c101900 */
[----:B------:R-:W3:Y:S04]  /*342d0*/  LD.E R84, desc[UR14][R2.64+0xb8] ;  /* 0x0000b80e02547980 */ /* 0x000ee8000c101900 */
[----:B0-----:R-:W3:Y:S04]  /*342e0*/  LD.E R83, desc[UR16][R2.64+0xbc] ;  /* 0x0000bc1002537980 */ /* 0x001ee8000c101900 */
[----:B------:R-:W3:Y:S01]  /*342f0*/  LD.E R82, desc[UR18][R2.64+0xc8] ;  /* 0x0000c81202527980 */ /* 0x000ee2000c101900 */
[----:B------:R-:W-:-:S03]  /*34300*/  FMUL.FTZ R73, R8, R73 ;  /* 0x0000004908497220 */ /* 0x000fc60000410000 */
[----:B------:R0:W-:Y:S04]  /*34310*/  ST.E desc[UR10][R2.64+0x24], R79 ;  /* 0x0000244f02007985 */ /* 0x0001e8000c10190a */
[----:B------:R-:W3:Y:S01]  /*34320*/  LD.E R80, desc[UR20][R2.64+0xcc] ;  /* 0x0000cc1402507980 */ /* 0x000ee2000c101900 */
[----:B------:R-:W-:-:S03]  /*34330*/  FMUL.FTZ R71, R8, R71 ;  /* 0x0000004708477220 */ /* 0x000fc60000410000 */
[----:B------:R1:W-:Y:S04]  /*34340*/  ST.E desc[UR6][R2.64+0x14], R75 ;  /* 0x0000144b02007985 */ /* 0x0003e8000c101906 */
[----:B0-----:R-:W3:Y:S04]  /*34350*/  LD.E R79, desc[UR22][R2.64+0xd8] ;  /* 0x0000d816024f7980 */ /* 0x001ee8000c101900 */
[----:B------:R-:W3:Y:S01]  /*34360*/  LD.E R78, desc[UR24][R2.64+0xdc] ;  /* 0x0000dc18024e7980 */ /* 0x000ee2000c101900 */
[----:B------:R-:W-:-:S03]  /*34370*/  FMUL.FTZ R69, R8, R69 ;  /* 0x0000004508457220 */ /* 0x000fc60000410000 */
[----:B------:R0:W-:Y:S04]  /*34380*/  ST.E desc[UR8][R2.64+0x20], R77 ;  /* 0x0000204d02007985 */ /* 0x0001e8000c101908 */
[----:B-1----:R-:W3:Y:S04]  /*34390*/  LD.E R75, desc[UR10][R2.64+0xe8] ;  /* 0x0000e80a024b7980 */ /* 0x002ee8000c101900 */
[----:B------:R-:W3:Y:S04]  /*343a0*/  LD.E R76, desc[UR14][R2.64+0xf8] ;  /* 0x0000f80e024c7980 */ /* 0x000ee8000c101900 */
[----:B0-----:R-:W3:Y:S01]  /*343b0*/  LD.E R77, desc[UR12][R2.64+0xec] ;  /* 0x0000ec0c024d7980 */ /* 0x001ee2000c101900 */
[----:B------:R-:W-:-:S03]  /*343c0*/  FMUL.FTZ R65, R8, R65 ;  /* 0x0000004108417220 */ /* 0x000fc60000410000 */
[----:B------:R-:W3:Y:S01]  /*343d0*/  LD.E R74, desc[UR16][R2.64+0xfc] ;  /* 0x0000fc10024a7980 */ /* 0x000ee2000c101900 */
[----:B------:R-:W-:-:S03]  /*343e0*/  FMUL.FTZ R67, R8, R67 ;  /* 0x0000004308437220 */ /* 0x000fc60000410000 */
[----:B------:R0:W-:Y:S04]  /*343f0*/  ST.E desc[UR4][R2.64+0x10], R73 ;  /* 0x0000104902007985 */ /* 0x0001e8000c101904 */
[----:B------:R-:W3:Y:S04]  /*34400*/  LD.E R72, desc[UR18][R2.64+0x108] ;  /* 0x0001081202487980 */ /* 0x000ee8000c101900 */
[----:B------:R1:W-:Y:S04]  /*34410*/  ST.E desc[UR6][R2.64+0x4], R71 ;  /* 0x0000044702007985 */ /* 0x0003e8000c101906 */
[----:B0-----:R-:W3:Y:S01]  /*34420*/  LD.E R73, desc[UR20][R2.64+0x10c] ;  /* 0x00010c1402497980 */ /* 0x001ee2000c101900 */
[----:B------:R-:W-:-:S03]  /*34430*/  FMUL.FTZ R63, R8, R63 ;  /* 0x0000003f083f7220 */ /* 0x000fc60000410000 */
[----:B------:R0:W-:Y:S04]  /*34440*/  ST.E desc[UR4][R2.64], R69 ;  /* 0x0000004502007985 */ /* 0x0001e8000c101904 */
[----:B-1----:R-:W3:Y:S04]  /*34450*/  LD.E R71, desc[UR12][R2.64+0x118] ;  /* 0x0001180c02477980 */ /* 0x002ee8000c101900 */
[----:B------:R-:W3:Y:S04]  /*34460*/  LD.E R70, desc[UR22][R2.64+0x128] ;  /* 0x0001281602467980 */ /* 0x000ee8000c101900 */
[----:B0-----:R-:W3:Y:S01]  /*34470*/  LD.E R69, desc[UR14][R2.64+0x11c] ;  /* 0x00011c0e02457980 */ /* 0x001ee2000c101900 */
[----:B------:R-:W-:-:S03]  /*34480*/  FMUL.FTZ R61, R8, R61 ;  /* 0x0000003d083d7220 */ /* 0x000fc60000410000 */
[----:B------:R0:W-:Y:S04]  /*34490*/  ST.E desc[UR8][R2.64+0x74], R65 ;  /* 0x0000744102007985 */ /* 0x0001e8000c101908 */
[----:B------:R-:W3:Y:S04]  /*344a0*/  LD.E R68, desc[UR16][R2.64+0x12c] ;  /* 0x00012c1002447980 */ /* 0x000ee8000c101900 */
[----:B------:R1:W-:Y:S04]  /*344b0*/  ST.E desc[UR10][R2.64+0x80], R67 ;  /* 0x0000804302007985 */ /* 0x0003e8000c10190a */
[----:B0-----:R-:W3:Y:S01]  /*344c0*/  LD.E R65, desc[UR18][R2.64+0x138] ;  /* 0x0001381202417980 */ /* 0x001ee2000c101900 */
[----:B------:R-:W-:-:S03]  /*344d0*/  FMUL.FTZ R59, R8, R59 ;  /* 0x0000003b083b7220 */ /* 0x000fc60000410000 */
[----:B------:R-:W3:Y:S04]  /*344e0*/  LD.E R66, desc[UR24][R2.64+0x148] ;  /* 0x0001481802427980 */ /* 0x000ee8000c101900 */
[----:B-1----:R-:W3:Y:S04]  /*344f0*/  LD.E R67, desc[UR20][R2.64+0x13c] ;  /* 0x00013c1402437980 */ /* 0x002ee8000c101900 */
[----:B------:R0:W-:Y:S04]  /*34500*/  ST.E desc[UR6][R2.64+0x70], R63 ;  /* 0x0000703f02007985 */ /* 0x0001e8000c101906 */
[----:B------:R-:W3:Y:S01]  /*34510*/  LD.E R64, desc[UR6][R2.64+0x14c] ;  /* 0x00014c0602407980 */ /* 0x000ee2000c101900 */
[----:B------:R-:W-:-:S03]  /*34520*/  FMUL.FTZ R57, R8, R57 ;  /* 0x0000003908397220 */ /* 0x000fc60000410000 */
[----:B------:R-:W3:Y:S04]  /*34530*/  LD.E R62, desc[UR12][R2.64+0x15c] ;  /* 0x00015c0c023e7980 */ /* 0x000ee8000c101900 */
[----:B0-----:R-:W3:Y:S04]  /*34540*/  LD.E R63, desc[UR8][R2.64+0x158] ;  /* 0x00015808023f7980 */ /* 0x001ee8000c101900 */
[----:B------:R0:W-:Y:S04]  /*34550*/  ST.E desc[UR4][R2.64+0x64], R61 ;  /* 0x0000643d02007985 */ /* 0x0001e8000c101904 */
[----:B------:R-:W3:Y:S01]  /*34560*/  LD.E R58, desc[UR14][R2.64+0x168] ;  /* 0x0001680e023a7980 */ /* 0x000ee2000c101900 */
[----:B------:R-:W-:-:S03]  /*34570*/  FMUL.FTZ R55, R8, R55 ;  /* 0x0000003708377220 */ /* 0x000fc60000410000 */
[----:B------:R1:W-:Y:S04]  /*34580*/  ST.E desc[UR4][R2.64+0x84], R59 ;  /* 0x0000843b02007985 */ /* 0x0003e8000c101904 */
[----:B0-----:R-:W3:Y:S04]  /*34590*/  LD.E R61, desc[UR16][R2.64+0x16c] ;  /* 0x00016c10023d7980 */ /* 0x001ee8000c101900 */
[----:B------:R-:W3:Y:S01]  /*345a0*/  LD.E R60, desc[UR18][R2.64+0x178] ;  /* 0x00017812023c7980 */ /* 0x000ee2000c101900 */
[----:B------:R-:W-:-:S03]  /*345b0*/  FMUL.FTZ R53, R8, R53 ;  /* 0x0000003508357220 */ /* 0x000fc60000410000 */
[----:B-1----:R-:W3:Y:S04]  /*345c0*/  LD.E R59, desc[UR20][R2.64+0x17c] ;  /* 0x00017c14023b7980 */ /* 0x002ee8000c101900 */
[----:B------:R0:W-:Y:S01]  /*345d0*/  ST.E desc[UR8][R2.64+0xa0], R57 ;  /* 0x0000a03902007985 */ /* 0x0001e2000c101908 */
[----:B------:R-:W-:-:S03]  /*345e0*/  FMUL.FTZ R49, R8, R49 ;  /* 0x0000003108317220 */ /* 0x000fc60000410000 */
[----:B------:R-:W3:Y:S01]  /*345f0*/  LD.E R56, desc[UR24][R2.64+0x18c] ;  /* 0x00018c1802387980 */ /* 0x000ee2000c101900 */
[----:B------:R-:W-:-:S03]  /*34600*/  FMUL.FTZ R47, R8, R47 ;  /* 0x0000002f082f7220 */ /* 0x000fc60000410000 */
[----:B------:R1:W-:Y:S04]  /*34610*/  ST.E desc[UR6][R2.64+0x94], R55 ;  /* 0x0000943702007985 */ /* 0x0003e8000c101906 */
[----:B0-----:R-:W3:Y:S01]  /*34620*/  LD.E R57, desc[UR22][R2.64+0x188] ;  /* 0x0001881602397980 */ /* 0x001ee2000c101900 */
[----:B------:R-:W-:-:S03]  /*34630*/  FMUL.FTZ R48, R8, R51 ;  /* 0x0000003308307220 */ /* 0x000fc60000410000 */
[----:B------:R-:W3:Y:S01]  /*34640*/  LD.E R52, desc[UR26][R2.64+0x198] ;  /* 0x0001981a02347980 */ /* 0x000ee2000c101900 */
[----:B------:R-:W-:-:S03]  /*34650*/  FMUL.FTZ R46, R8, R46 ;  /* 0x0000002e082e7220 */ /* 0x000fc60000410000 */
[----:B-1----:R-:W3:Y:S01]  /*34660*/  LD.E R55, desc[UR12][R2.64+0x19c] ;  /* 0x00019c0c02377980 */ /* 0x002ee2000c101900 */
[----:B------:R-:W-:-:S03]  /*34670*/  FMUL.FTZ R9, R8, R9 ;  /* 0x0000000908097220 */ /* 0x000fc60000410000 */
[----:B------:R0:W-:Y:S04]  /*34680*/  ST.E desc[UR4][R2.64+0x90], R53 ;  /* 0x0000903502007985 */ /* 0x0001e8000c101904 */
[----:B------:R-:W3:Y:S01]  /*34690*/  LD.E R54, desc[UR14][R2.64+0x1a8] ;  /* 0x0001a80e02367980 */ /* 0x000ee2000c101900 */
[----:B------:R-:W-:-:S03]  /*346a0*/  FMUL.FTZ R45, R8, R45 ;  /* 0x0000002d082d7220 */ /* 0x000fc60000410000 */
[----:B------:R-:W3:Y:S04]  /*346b0*/  LD.E R51, desc[UR4][R2.64+0x1b8] ;  /* 0x0001b80402337980 */ /* 0x000ee8000c101900 */
[----:B0-----:R-:W3:Y:S01]  /*346c0*/  LD.E R53, desc[UR16][R2.64+0x1ac] ;  /* 0x0001ac1002357980 */ /* 0x001ee2000c101900 */
[C---:B------:R-:W-:Y:S01]  /*346d0*/  FMUL.FTZ R44, R8.reuse, R44 ;  /* 0x0000002c082c7220 */ /* 0x040fe20000410000 */
[C---:B------:R-:W-:Y:S02]  /*346e0*/  FMUL.FTZ R43, R8.reuse, R43 ;  /* 0x0000002b082b7220 */ /* 0x040fe40000410000 */
[----:B------:R0:W-:Y:S04]  /*346f0*/  ST.E desc[UR8][R2.64+0xb4], R49 ;  /* 0x0000b43102007985 */ /* 0x0001e8000c101908 */
[----:B------:R-:W3:Y:S04]  /*34700*/  LD.E R50, desc[UR6][R2.64+0x1bc] ;  /* 0x0001bc0602327980 */ /* 0x000ee8000c101900 */
[----:B------:R1:W-:Y:S04]  /*34710*/  ST.E desc[UR4][R2.64+0xa4], R47 ;  /* 0x0000a42f02007985 */ /* 0x0003e8000c101904 */
[----:B0-----:R-:W3:Y:S04]  /*34720*/  LD.E R49, desc[UR8][R2.64+0x1c8] ;  /* 0x0001c80802317980 */ /* 0x001ee8000c101900 */
[----:B------:R0:W-:Y:S04]  /*34730*/  ST.E desc[UR6][R2.64+0xb0], R48 ;  /* 0x0000b03002007985 */ /* 0x0001e8000c101906 */
[----:B-1----:R-:W3:Y:S04]  /*34740*/  LD.E R47, desc[UR10][R2.64+0x1cc] ;  /* 0x0001cc0a022f7980 */ /* 0x002ee8000c101900 */
        /* <DEDUP_REMOVED lines=10> */
[----:B-1----:R-:W3:Y:S01]  /*347f0*/  LD.E R43, desc[UR22][R2.64+0x1fc] ;  /* 0x0001fc16022b7980 */ /* 0x002ee2000c101900 */
[C---:B------:R-:W-:Y:S01]  /*34800*/  FMUL.FTZ R138, R8.reuse, R138 ;  /* 0x0000008a088a7220 */ /* 0x040fe20000410000 */
[C---:B------:R-:W-:Y:S01]  /*34810*/  FMUL.FTZ R140, R8.reuse, R140 ;  /* 0x0000008c088c7220 */ /* 0x040fe20000410000 */
[C---:B------:R-:W-:Y:S01]  /*34820*/  FMUL.FTZ R139, R8.reuse, R139 ;  /* 0x0000008b088b7220 */ /* 0x040fe20000410000 */
[C---:B------:R-:W-:Y:S01]  /*34830*/  FMUL.FTZ R137, R8.reuse, R137 ;  /* 0x0000008908897220 */ /* 0x040fe20000410000 */
[C---:B------:R-:W-:Y:S01]  /*34840*/  FMUL.FTZ R136, R8.reuse, R136 ;  /* 0x0000008808887220 */ /* 0x040fe20000410000 */
[----:B------:R-:W-:Y:S01]  /*34850*/  ST.E desc[UR4][R2.64+0xe4], R138 ;  /* 0x0000e48a02007985 */ /* 0x000fe2000c101904 */
[C---:B------:R-:W-:Y:S01]  /*34860*/  FMUL.FTZ R135, R8.reuse, R135 ;  /* 0x0000008708877220 */ /* 0x040fe20000410000 */
[C---:B------:R-:W-:Y:S01]  /*34870*/  FMUL.FTZ R134, R8.reuse, R134 ;  /* 0x0000008608867220 */ /* 0x040fe20000410000 */
[C---:B------:R-:W-:Y:S01]  /*34880*/  FMUL.FTZ R133, R8.reuse, R133 ;  /* 0x0000008508857220 */ /* 0x040fe20000410000 */
        /* <DEDUP_REMOVED lines=33> */
[----:B------:R-:W-:Y:S04]  /*34aa0*/  ST.E desc[UR16][R2.64+0x170], R124 ;  /* 0x0001707c02007985 */ /* 0x000fe8000c101910 */
[----:B------:R-:W-:Y:S04]  /*34ab0*/  ST.E desc[UR6][R2.64+0x174], R122 ;  /* 0x0001747a02007985 */ /* 0x000fe8000c101906 */
[----:B------:R0:W-:Y:S01]  /*34ac0*/  ST.E desc[UR8][R2.64+0x180], R121 ;  /* 0x0001807902007985 */ /* 0x0001e2000c101908 */
[----:B------:R-:W-:-:S03]  /*34ad0*/  FMUL.FTZ R115, R8, R115 ;  /* 0x0000007308737220 */ /* 0x000fc60000410000 */
[----:B------:R-:W-:Y:S04]  /*34ae0*/  ST.E desc[UR4][R2.64+0x184], R120 ;  /* 0x0001847802007985 */ /* 0x000fe8000c101904 */
[----:B------:R-:W-:Y:S04]  /*34af0*/  ST.E desc[UR10][R2.64+0x190], R116 ;  /* 0x0001907402007985 */ /* 0x000fe8000c10190a */
[----:B------:R1:W-:Y:S01]  /*34b00*/  ST.E desc[UR12][R2.64+0x194], R119 ;  /* 0x0001947702007985 */ /* 0x0003e2000c10190c */
[----:B------:R-:W-:-:S03]  /*34b10*/  FMUL.FTZ R113, R8, R113 ;  /* 0x0000007108717220 */ /* 0x000fc60000410000 */
[----:B------:R-:W-:Y:S01]  /*34b20*/  ST.E desc[UR14][R2.64+0x1a0], R118 ;  /* 0x0001a07602007985 */ /* 0x000fe2000c10190e */
[----:B0-----:R-:W-:-:S03]  /*34b30*/  FMUL.FTZ R121, R8, R112 ;  /* 0x0000007008797220 */ /* 0x001fc60000410000 */
[----:B------:R0:W-:Y:S01]  /*34b40*/  ST.E desc[UR16][R2.64+0x1a4], R117 ;  /* 0x0001a47502007985 */ /* 0x0001e2000c101910 */
[----:B-1----:R-:W-:-:S03]  /*34b50*/  FMUL.FTZ R119, R8, R114 ;  /* 0x0000007208777220 */ /* 0x002fc60000410000 */
[----:B------:R1:W-:Y:S01]  /*34b60*/  ST.E desc[UR6][R2.64+0x1b0], R115 ;  /* 0x0001b07302007985 */ /* 0x0003e2000c101906 */
[C---:B------:R-:W-:Y:S01]  /*34b70*/  FMUL.FTZ R111, R8.reuse, R111 ;  /* 0x0000006f086f7220 */ /* 0x040fe20000410000 */
[C---:B------:R-:W-:Y:S01]  /*34b80*/  FMUL.FTZ R109, R8.reuse, R109 ;  /* 0x0000006d086d7220 */ /* 0x040fe20000410000 */
[C---:B0-----:R-:W-:Y:S01]  /*34b90*/  FMUL.FTZ R117, R8.reuse, R110 ;  /* 0x0000006e08757220 */ /* 0x041fe20000410000 */
[----:B------:R-:W-:Y:S01]  /*34ba0*/  ST.E desc[UR4][R2.64+0x1b4], R119 ;  /* 0x0001b47702007985 */ /* 0x000fe2000c101904 */
[----:B------:R-:W-:-:S03]  /*34bb0*/  FMUL.FTZ R107, R8, R107 ;  /* 0x0000006b086b7220 */ /* 0x000fc60000410000 */
[----:B------:R-:W-:Y:S01]  /*34bc0*/  ST.E desc[UR8][R2.64+0x1c0], R117 ;  /* 0x0001c07502007985 */ /* 0x000fe2000c101908 */
[----:B-1----:R-:W-:-:S03]  /*34bd0*/  FMUL.FTZ R115, R8, R108 ;  /* 0x0000006c08737220 */ /* 0x002fc60000410000 */
[----:B------:R0:W-:Y:S01]  /*34be0*/  ST.E desc[UR10][R2.64+0x1c4], R113 ;  /* 0x0001c47102007985 */ /* 0x0001e2000c10190a */
[----:B------:R-:W-:-:S03]  /*34bf0*/  FMUL.FTZ R105, R7, R105 ;  /* 0x0000006907697220 */ /* 0x000fc60000410000 */
[----:B------:R-:W-:Y:S04]  /*34c00*/  ST.E desc[UR12][R2.64+0x1d0], R121 ;  /* 0x0001d07902007985 */ /* 0x000fe8000c10190c */
[----:B------:R1:W-:Y:S01]  /*34c10*/  ST.E desc[UR14][R2.64+0x1d4], R111 ;  /* 0x0001d46f02007985 */ /* 0x0003e2000c10190e */
[----:B0-----:R-:W-:-:S03]  /*34c20*/  FMUL.FTZ R113, R8, R104 ;  /* 0x0000006808717220 */ /* 0x001fc60000410000 */
[----:B------:R0:W-:Y:S01]  /*34c30*/  ST.E desc[UR6][R2.64+0x1e0], R109 ;  /* 0x0001e06d02007985 */ /* 0x0001e2000c101906 */
[----:B------:R-:W-:-:S03]  /*34c40*/  FMUL.FTZ R103, R7, R103 ;  /* 0x0000006707677220 */ /* 0x000fc60000410000 */
[----:B------:R-:W-:Y:S01]  /*34c50*/  ST.E desc[UR16][R2.64+0x1e4], R115 ;  /* 0x0001e47302007985 */ /* 0x000fe2000c101910 */
[----:B-1----:R-:W-:-:S03]  /*34c60*/  FMUL.FTZ R111, R7, R106 ;  /* 0x0000006a076f7220 */ /* 0x002fc60000410000 */
[----:B------:R1:W-:Y:S01]  /*34c70*/  ST.E desc[UR4][R2.64+0x1f0], R107 ;  /* 0x0001f06b02007985 */ /* 0x0003e2000c101904 */
[----:B------:R-:W-:-:S03]  /*34c80*/  FMUL.FTZ R101, R7, R101 ;  /* 0x0000006507657220 */ /* 0x000fc60000410000 */
[----:B------:R-:W-:Y:S01]  /*34c90*/  ST.E desc[UR8][R2.64+0x1f4], R113 ;  /* 0x0001f47102007985 */ /* 0x000fe2000c101908 */
[----:B0-----:R-:W-:-:S03]  /*34ca0*/  FMUL.FTZ R109, R7, R102 ;  /* 0x00000066076d7220 */ /* 0x001fc60000410000 */
[----:B------:R-:W-:Y:S01]  /*34cb0*/  ST.E desc[UR10][R2.64+0x8], R111 ;  /* 0x0000086f02007985 */ /* 0x000fe2000c10190a */
[----:B------:R-:W-:-:S03]  /*34cc0*/  FMUL.FTZ R99, R7, R99 ;  /* 0x0000006307637220 */ /* 0x000fc60000410000 */
[----:B------:R0:W-:Y:S01]  /*34cd0*/  ST.E desc[UR12][R2.64+0xc], R105 ;  /* 0x00000c6902007985 */ /* 0x0001e2000c10190c */
[C---:B-1----:R-:W-:Y:S01]  /*34ce0*/  FMUL.FTZ R107, R7.reuse, R98 ;  /* 0x00000062076b7220 */ /* 0x042fe20000410000 */
[C---:B------:R-:W-:Y:S02]  /*34cf0*/  FMUL.FTZ R97, R7.reuse, R97 ;  /* 0x0000006107617220 */ /* 0x040fe40000410000 */
[----:B------:R1:W-:Y:S01]  /*34d00*/  ST.E desc[UR6][R2.64+0x18], R103 ;  /* 0x0000186702007985 */ /* 0x0003e2000c101906 */
[----:B--2---:R-:W-:-:S03]  /*34d10*/  FMUL.FTZ R95, R7, R95 ;  /* 0x0000005f075f7220 */ /* 0x004fc60000410000 */
[----:B------:R2:W-:Y:S01]  /*34d20*/  ST.E desc[UR14][R2.64+0x1c], R101 ;  /* 0x00001c6502007985 */ /* 0x0005e2000c10190e */
[----:B0-----:R-:W-:-:S03]  /*34d30*/  FMUL.FTZ R105, R7, R100 ;  /* 0x0000006407697220 */ /* 0x001fc60000410000 */
[----:B------:R-:W-:Y:S01]  /*34d40*/  ST.E desc[UR16][R2.64+0x28], R109 ;  /* 0x0000286d02007985 */ /* 0x000fe2000c101910 */
[----:B-1----:R-:W-:-:S03]  /*34d50*/  FMUL.FTZ R103, R7, R96 ;  /* 0x0000006007677220 */ /* 0x002fc60000410000 */
[----:B------:R-:W-:Y:S01]  /*34d60*/  ST.E desc[UR4][R2.64+0x2c], R105 ;  /* 0x00002c6902007985 */ /* 0x000fe2000c101904 */
[----:B--2---:R-:W-:-:S03]  /*34d70*/  FMUL.FTZ R101, R7, R94 ;  /* 0x0000005e07657220 */ /* 0x004fc60000410000 */
[----:B------:R-:W-:Y:S01]  /*34d80*/  ST.E desc[UR8][R2.64+0x38], R107 ;  /* 0x0000386b02007985 */ /* 0x000fe2000c101908 */
[----:B----4-:R-:W-:-:S03]  /*34d90*/  FMUL.FTZ R93, R7, R93 ;  /* 0x0000005d075d7220 */ /* 0x010fc60000410000 */
[----:B------:R0:W-:Y:S01]  /*34da0*/  ST.E desc[UR10][R2.64+0x3c], R99 ;  /* 0x00003c6302007985 */ /* 0x0001e2000c10190a */
[----:B---3--:R-:W-:-:S03]  /*34db0*/  FMUL.FTZ R91, R7, R91 ;  /* 0x0000005b075b7220 */ /* 0x008fc60000410000 */
[----:B------:R1:W-:Y:S01]  /*34dc0*/  ST.E desc[UR6][R2.64+0x48], R97 ;  /* 0x0000486102007985 */ /* 0x0003e2000c101906 */
[----:B------:R-:W-:-:S03]  /*34dd0*/  FMUL.FTZ R87, R7, R87 ;  /* 0x0000005707577220 */ /* 0x000fc60000410000 */
[----:B------:R-:W-:Y:S01]  /*34de0*/  ST.E desc[UR12][R2.64+0x4c], R101 ;  /* 0x00004c6502007985 */ /* 0x000fe2000c10190c */
[----:B0-----:R-:W-:-:S03]  /*34df0*/  FMUL.FTZ R99, R7, R92 ;  /* 0x0000005c07637220 */ /* 0x001fc60000410000 */
[----:B------:R-:W-:Y:S01]  /*34e00*/  ST.E desc[UR14][R2.64+0x58], R103 ;  /* 0x0000586702007985 */ /* 0x000fe2000c10190e */
[----:B------:R-:W-:-:S03]  /*34e10*/  FMUL.FTZ R89, R7, R89 ;  /* 0x0000005907597220 */ /* 0x000fc60000410000 */
[----:B------:R0:W-:Y:S01]  /*34e20*/  ST.E desc[UR16][R2.64+0x5c], R95 ;  /* 0x00005c5f02007985 */ /* 0x0001e2000c101910 */
[----:B-1----:R-:W-:-:S03]  /*34e30*/  FMUL.FTZ R97, R7, R88 ;  /* 0x0000005807617220 */ /* 0x002fc60000410000 */
[----:B------:R1:W-:Y:S01]  /*34e40*/  ST.E desc[UR4][R2.64+0x68], R93 ;  /* 0x0000685d02007985 */ /* 0x0003e2000c101904 */
[----:B------:R-:W-:-:S03]  /*34e50*/  FMUL.FTZ R85, R7, R85 ;  /* 0x0000005507557220 */ /* 0x000fc60000410000 */
[----:B------:R-:W-:Y:S01]  /*34e60*/  ST.E desc[UR8][R2.64+0x6c], R99 ;  /* 0x00006c6302007985 */ /* 0x000fe2000c101908 */
[----:B0-----:R-:W-:-:S03]  /*34e70*/  FMUL.FTZ R95, R7, R90 ;  /* 0x0000005a075f7220 */ /* 0x001fc60000410000 */
[----:B------:R0:W-:Y:S01]  /*34e80*/  ST.E desc[UR6][R2.64+0x78], R91 ;  /* 0x0000785b02007985 */ /* 0x0001e2000c101906 */
[C---:B------:R-:W-:Y:S01]  /*34e90*/  FMUL.FTZ R81, R7.reuse, R81 ;  /* 0x0000005107517220 */ /* 0x040fe20000410000 */
[C---:B-1----:R-:W-:Y:S02]  /*34ea0*/  FMUL.FTZ R93, R7.reuse, R86 ;  /* 0x00000056075d7220 */ /* 0x042fe40000410000 */
[----:B------:R1:W-:Y:S01]  /*34eb0*/  ST.E desc[UR10][R2.64+0x7c], R87 ;  /* 0x00007c5702007985 */ /* 0x0003e2000c10190a */
[----:B------:R-:W-:-:S03]  /*34ec0*/  FMUL.FTZ R83, R7, R83 ;  /* 0x0000005307537220 */ /* 0x000fc60000410000 */
[----:B------:R-:W-:Y:S04]  /*34ed0*/  ST.E desc[UR12][R2.64+0x88], R95 ;  /* 0x0000885f02007985 */ /* 0x000fe8000c10190c */
[----:B------:R2:W-:Y:S01]  /*34ee0*/  ST.E desc[UR14][R2.64+0x8c], R89 ;  /* 0x00008c5902007985 */ /* 0x0005e2000c10190e */
[C---:B0-----:R-:W-:Y:S01]  /*34ef0*/  FMUL.FTZ R91, R7.reuse, R80 ;  /* 0x00000050075b7220 */ /* 0x041fe20000410000 */
[C---:B-1----:R-:W-:Y:S02]  /*34f00*/  FMUL.FTZ R87, R7.reuse, R84 ;  /* 0x0000005407577220 */ /* 0x042fe40000410000 */
[----:B------:R-:W-:Y:S01]  /*34f10*/  ST.E desc[UR16][R2.64+0x98], R97 ;  /* 0x0000986102007985 */ /* 0x000fe2000c101910 */
[----:B------:R-:W-:-:S03]  /*34f20*/  FMUL.FTZ R79, R7, R79 ;  /* 0x0000004f074f7220 */ /* 0x000fc60000410000 */
[----:B------:R-:W-:Y:S01]  /*34f30*/  ST.E desc[UR4][R2.64+0x9c], R93 ;  /* 0x00009c5d02007985 */ /* 0x000fe2000c101904 */
[----:B--2---:R-:W-:-:S03]  /*34f40*/  FMUL.FTZ R89, R7, R82 ;  /* 0x0000005207597220 */ /* 0x004fc60000410000 */
[----:B------:R-:W-:Y:S01]  /*34f50*/  ST.E desc[UR6][R2.64+0xa8], R85 ;  /* 0x0000a85502007985 */ /* 0x000fe2000c101906 */
[----:B------:R-:W-:-:S03]  /*34f60*/  FMUL.FTZ R75, R7, R75 ;  /* 0x0000004b074b7220 */ /* 0x000fc60000410000 */
[----:B------:R0:W-:Y:S01]  /*34f70*/  ST.E desc[UR8][R2.64+0xac], R81 ;  /* 0x0000ac5102007985 */ /* 0x0001e2000c101908 */
[----:B------:R-:W-:-:S03]  /*34f80*/  FMUL.FTZ R77, R7, R77 ;  /* 0x0000004d074d7220 */ /* 0x000fc60000410000 */
[----:B------:R-:W-:Y:S04]  /*34f90*/  ST.E desc[UR10][R2.64+0xb8], R87 ;  /* 0x0000b85702007985 */ /* 0x000fe8000c10190a */
[----:B------:R1:W-:Y:S01]  /*34fa0*/  ST.E desc[UR12][R2.64+0xbc], R83 ;  /* 0x0000bc5302007985 */ /* 0x0003e2000c10190c */
[----:B0-----:R-:W-:-:S03]  /*34fb0*/  FMUL.FTZ R81, R7, R78 ;  /* 0x0000004e07517220 */ /* 0x001fc60000410000 */
[----:B------:R-:W-:Y:S01]  /*34fc0*/  ST.E desc[UR14][R2.64+0xc8], R89 ;  /* 0x0000c85902007985 */ /* 0x000fe2000c10190e */
[----:B------:R-:W-:-:S03]  /*34fd0*/  FMUL.FTZ R85, R7, R72 ;  /* 0x0000004807557220 */ /* 0x000fc60000410000 */
[----:B------:R-:W-:Y:S01]  /*34fe0*/  ST.E desc[UR4][R2.64+0xcc], R91 ;  /* 0x0000cc5b02007985 */ /* 0x000fe2000c101904 */
[----:B-1----:R-:W-:-:S03]  /*34ff0*/  FMUL.FTZ R83, R7, R76 ;  /* 0x0000004c07537220 */ /* 0x002fc60000410000 */
[----:B------:R0:W-:Y:S01]  /*35000*/  ST.E desc[UR16][R2.64+0xd8], R79 ;  /* 0x0000d84f02007985 */ /* 0x0001e2000c101910 */
[----:B------:R-:W-:-:S03]  /*35010*/  FMUL.FTZ R73, R7, R73 ;  /* 0x0000004907497220 */ /* 0x000fc60000410000 */
[----:B------:R-:W-:Y:S01]  /*35020*/  ST.E desc[UR6][R2.64+0xdc], R81 ;  /* 0x0000dc5102007985 */ /* 0x000fe2000c101906 */
[----:B------:R-:W-:-:S03]  /*35030*/  FMUL.FTZ R71, R7, R71 ;  /* 0x0000004707477220 */ /* 0x000fc60000410000 */
[----:B------:R1:W-:Y:S01]  /*35040*/  ST.E desc[UR8][R2.64+0xe8], R75 ;  /* 0x0000e84b02007985 */ /* 0x0003e2000c101908 */
[----:B0-----:R-:W-:-:S03]  /*35050*/  FMUL.FTZ R79, R7, R74 ;  /* 0x0000004a074f7220 */ /* 0x001fc60000410000 */
[----:B------:R0:W-:Y:S01]  /*35060*/  ST.E desc[UR10][R2.64+0xec], R77 ;  /* 0x0000ec4d02007985 */ /* 0x0001e2000c10190a */
[----:B------:R-:W-:-:S03]  /*35070*/  FMUL.FTZ R69, R7, R69 ;  /* 0x0000004507457220 */ /* 0x000fc60000410000 */
[----:B------:R-:W-:Y:S04]  /*35080*/  ST.E desc[UR12][R2.64+0xf8], R83 ;  /* 0x0000f85302007985 */ /* 0x000fe8000c10190c */
[----:B------:R-:W-:Y:S01]  /*35090*/  ST.E desc[UR4][R2.64+0xfc], R79 ;  /* 0x0000fc4f02007985 */ /* 0x000fe2000c101904 */
[----:B-1----:R-:W-:-:S03]  /*350a0*/  FMUL.FTZ R75, R7, R70 ;  /* 0x00000046074b7220 */ /* 0x002fc60000410000 */
[----:B------:R-:W-:Y:S01]  /*350b0*/  ST.E desc[UR14][R2.64+0x108], R85 ;  /* 0x0001085502007985 */ /* 0x000fe2000c10190e */
[----:B------:R-:W-:-:S03]  /*350c0*/  FMUL.FTZ R65, R7, R65 ;  /* 0x0000004107417220 */ /* 0x000fc60000410000 */
[----:B------:R1:W-:Y:S01]  /*350d0*/  ST.E desc[UR16][R2.64+0x10c], R73 ;  /* 0x00010c4902007985 */ /* 0x0003e2000c101910 */
[C---:B------:R-:W-:Y:S01]  /*350e0*/  FMUL.FTZ R67, R7.reuse, R67 ;  /* 0x0000004307437220 */ /* 0x040fe20000410000 */
[C---:B0-----:R-:W-:Y:S02]  /*350f0*/  FMUL.FTZ R77, R7.reuse, R66 ;  /* 0x00000042074d7220 */ /* 0x041fe40000410000 */
[----:B------:R-:W-:Y:S01]  /*35100*/  ST.E desc[UR6][R2.64+0x118], R71 ;  /* 0x0001184702007985 */ /* 0x000fe2000c101906 */
[----:B------:R-:W-:-:S03]  /*35110*/  FMUL.FTZ R63, R7, R63 ;  /* 0x0000003f073f7220 */ /* 0x000fc60000410000 */
[----:B------:R0:W-:Y:S01]  /*35120*/  ST.E desc[UR8][R2.64+0x11c], R69 ;  /* 0x00011c4502007985 */ /* 0x0001e2000c101908 */
[----:B-1----:R-:W-:-:S03]  /*35130*/  FMUL.FTZ R73, R7, R68 ;  /* 0x0000004407497220 */ /* 0x002fc60000410000 */
[----:B------:R-:W-:Y:S04]  /*35140*/  ST.E desc[UR10][R2.64+0x128], R75 ;  /* 0x0001284b02007985 */ /* 0x000fe8000c10190a */
[----:B------:R-:W-:Y:S01]  /*35150*/  ST.E desc[UR4][R2.64+0x12c], R73 ;  /* 0x00012c4902007985 */ /* 0x000fe2000c101904 */
[----:B0-----:R-:W-:-:S03]  /*35160*/  FMUL.FTZ R69, R7, R64 ;  /* 0x0000004007457220 */ /* 0x001fc60000410000 */
[----:B------:R0:W-:Y:S01]  /*35170*/  ST.E desc[UR12][R2.64+0x138], R65 ;  /* 0x0001384102007985 */ /* 0x0001e2000c10190c */
[----:B------:R-:W-:-:S03]  /*35180*/  FMUL.FTZ R61, R7, R61 ;  /* 0x0000003d073d7220 */ /* 0x000fc60000410000 */
[----:B------:R1:W-:Y:S01]  /*35190*/  ST.E desc[UR14][R2.64+0x13c], R67 ;  /* 0x00013c4302007985 */ /* 0x0003e2000c10190e */
[C---:B------:R-:W-:Y:S01]  /*351a0*/  FMUL.FTZ R71, R7.reuse, R60 ;  /* 0x0000003c07477220 */ /* 0x040fe20000410000 */
[C---:B------:R-:W-:Y:S02]  /*351b0*/  FMUL.FTZ R59, R7.reuse, R59 ;  /* 0x0000003b073b7220 */ /* 0x040fe40000410000 */
[----:B------:R-:W-:Y:S01]  /*351c0*/  ST.E desc[UR16][R2.64+0x148], R77 ;  /* 0x0001484d02007985 */ /* 0x000fe2000c101910 */
[----:B0-----:R-:W-:-:S03]  /*351d0*/  FMUL.FTZ R65, R7, R62 ;  /* 0x0000003e07417220 */ /* 0x001fc60000410000 */
[----:B------:R-:W-:Y:S01]  /*351e0*/  ST.E desc[UR6][R2.64+0x14c], R69 ;  /* 0x00014c4502007985 */ /* 0x000fe2000c101906 */
[----:B-1----:R-:W-:-:S03]  /*351f0*/  FMUL.FTZ R67, R7, R58 ;  /* 0x0000003a07437220 */ /* 0x002fc60000410000 */
        /* <DEDUP_REMOVED lines=17> */
[C---:B-1----:R-:W-:Y:S01]  /*35310*/  FMUL.FTZ R57, R7.reuse, R50 ;  /* 0x0000003207397220 */ /* 0x042fe20000410000 */
[C---:B------:R-:W-:Y:S02]  /*35320*/  FMUL.FTZ R47, R7.reuse, R47 ;  /* 0x0000002f072f7220 */ /* 0x040fe40000410000 */
[----:B------:R0:W-:Y:S04]  /*35330*/  ST.E desc[UR10][R2.64+0x19c], R55 ;  /* 0x00019c3702007985 */ /* 0x0001e8000c10190a */
[----:B------:R-:W-:Y:S04]  /*35340*/  ST.E desc[UR12][R2.64+0x1a8], R63 ;  /* 0x0001a83f02007985 */ /* 0x000fe8000c10190c */
[----:B------:R1:W-:Y:S01]  /*35350*/  ST.E desc[UR14][R2.64+0x1ac], R53 ;  /* 0x0001ac3502007985 */ /* 0x0003e2000c10190e */
[----:B------:R-:W-:-:S03]  /*35360*/  FMUL.FTZ R45, R7, R45 ;  /* 0x0000002d072d7220 */ /* 0x000fc60000410000 */
[----:B------:R2:W-:Y:S01]  /*35370*/  ST.E desc[UR6][R2.64+0x1b8], R51 ;  /* 0x0001b83302007985 */ /* 0x0005e2000c101906 */
[----:B0-----:R-:W-:-:S03]  /*35380*/  FMUL.FTZ R55, R7, R9 ;  /* 0x0000000907377220 */ /* 0x001fc60000410000 */
[----:B------:R0:W-:Y:S01]  /*35390*/  ST.E desc[UR16][R2.64+0x1bc], R57 ;  /* 0x0001bc3902007985 */ /* 0x0001e2000c101910 */
[----:B-1----:R-:W-:-:S03]  /*353a0*/  FMUL.FTZ R53, R7, R48 ;  /* 0x0000003007357220 */ /* 0x002fc60000410000 */
[----:B------:R-:W-:Y:S01]  /*353b0*/  ST.E desc[UR4][R2.64+0x1c8], R49 ;  /* 0x0001c83102007985 */ /* 0x000fe2000c101904 */
[----:B--2---:R-:W-:-:S03]  /*353c0*/  FMUL.FTZ R51, R7, R46 ;  /* 0x0000002e07337220 */ /* 0x004fc60000410000 */
[----:B------:R-:W-:Y:S01]  /*353d0*/  ST.E desc[UR8][R2.64+0x1cc], R47 ;  /* 0x0001cc2f02007985 */ /* 0x000fe2000c101908 */
[C---:B------:R-:W-:Y:S01]  /*353e0*/  FMUL.FTZ R43, R7.reuse, R43 ;  /* 0x0000002b072b7220 */ /* 0x040fe20000410000 */
[----:B0-----:R-:W-:Y:S02]  /*353f0*/  FMUL.FTZ R57, R7, R44 ;  /* 0x0000002c07397220 */ /* 0x001fe40000410000 */
[----:B------:R-:W-:Y:S04]  /*35400*/  ST.E desc[UR10][R2.64+0x1d8], R53 ;  /* 0x0001d83502007985 */ /* 0x000fe8000c10190a */
[----:B------:R-:W-:Y:S04]  /*35410*/  ST.E desc[UR6][R2.64+0x1dc], R51 ;  /* 0x0001dc3302007985 */ /* 0x000fe8000c101906 */
[----:B------:R-:W-:Y:S04]  /*35420*/  ST.E desc[UR12][R2.64+0x1e8], R55 ;  /* 0x0001e83702007985 */ /* 0x000fe8000c10190c */
[----:B------:R-:W-:Y:S04]  /*35430*/  ST.E desc[UR14][R2.64+0x1ec], R45 ;  /* 0x0001ec2d02007985 */ /* 0x000fe8000c10190e */
[----:B------:R-:W-:Y:S04]  /*35440*/  ST.E desc[UR16][R2.64+0x1f8], R57 ;  /* 0x0001f83902007985 */ /* 0x000fe8000c101910 */
[----:B------:R0:W-:Y:S01]  /*35450*/  ST.E desc[UR18][R2.64+0x1fc], R43 ;  /* 0x0001fc2b02007985 */ /* 0x0001e2000c101912 */
[----:B------:R-:W-:-:S03]  /*35460*/  LEA.HI R44, R6, 0x8, RZ, 0x19 ;  /* 0x00000008062c7811 */ /* 0x000fc600078fc8ff */
[----:B------:R-:W2:Y:S02]  /*35470*/  LDL.64 R8, [R0] ;  /* 0x0000000000087983 */ /* 0x000ea40000100a00 */
[----:B------:R1:W-:Y:S06]  /*35480*/  BAR.SYNC.DEFER_BLOCKING R44, 0x100 ;  /* 0x0004002c0000751d */ /* 0x0003ec0000010000 */
[----:B0-----:R-:W3:Y:S01]  /*35490*/  LDL.64 R2, [R0+0x80] ;  /* 0x0000800000027983 */ /* 0x001ee20000100a00 */
[C---:B------:R-:W-:Y:S02]  /*354a0*/  R2UR UR28, R4.reuse ;  /* 0x00000000041c72ca */ /* 0x040fe400000e0000 */
[----:B------:R-:W-:Y:S01]  /*354b0*/  R2UR UR29, R5 ;  /* 0x00000000051d72ca */ /* 0x000fe200000e0000 */
[----:B------:R-:W4:Y:S04]  /*354c0*/  LDL.64 R6, [R0+0x98] ;  /* 0x0000980000067983 */ /* 0x000f280000100a00 */
[----:B--2---:R-:W2:Y:S04]  /*354d0*/  LD.E R43, desc[UR6][R8.64] ;  /* 0x00000006082b7980 */ /* 0x004ea8000c101900 */
[----:B------:R-:W2:Y:S04]  /*354e0*/  LDL.64 R8, [R0+0x88] ;  /* 0x0000880000087983 */ /* 0x000ea80000100a00 */
[----:B---3--:R-:W3:Y:S04]  /*354f0*/  LD.E R47, desc[UR4][R2.64] ;  /* 0x00000004022f7980 */ /* 0x008ee8000c101900 */
        /* <DEDUP_REMOVED lines=64> */
[----:B----4-:R-:W4:Y:S04]  /*35900*/  LD.E.64 R6, desc[UR4][R6.64] ;  /* 0x0000000406067980 */ /* 0x010f28000c101b00 */
[----:B---3--:R-:W-:Y:S04]  /*35910*/  ST.E desc[UR8][R2.64], R47 ;  /* 0x0000002f02007985 */ /* 0x008fe8000c101908 */
[----:B--2---:R0:W-:Y:S04]  /*35920*/  ST.E desc[UR4][R2.64+0x4], R45 ;  /* 0x0000042d02007985 */ /* 0x0041e8000c101904 */
        /* <DEDUP_REMOVED lines=63> */
[----:B0-----:R-:W3:Y:S04]  /*35d20*/  LD.E R45, desc[UR28][R2.64+0x104] ;  /* 0x0001041c022d7980 */ /* 0x001ee8000c101900 */
[----:B---3--:R0:W-:Y:S04]  /*35d30*/  ST.E desc[UR4][R2.64+0x104], R45 ;  /* 0x0001042d02007985 */ /* 0x0081e8000c101904 */
[----:B------:R-:W3:Y:S04]  /*35d40*/  LD.E R47, desc[UR6][R2.64+0x108] ;  /* 0x00010806022f7980 */ /* 0x000ee8000c101900 */
[----:B-1----:R-:W4:Y:S04]  /*35d50*/  LD.E R49, desc[UR8][R2.64+0x10c] ;  /* 0x00010c0802317980 */ /* 0x002f28000c101900 */
        /* <DEDUP_REMOVED lines=8> */
[----:B0-----:R-:W2:Y:S04]  /*35de0*/  LD.E R45, desc[UR26][R2.64+0x130] ;  /* 0x0001301a022d7980 */ /* 0x001ea8000c101900 */
        /* <DEDUP_REMOVED lines=113> */
[----:B0-----:R-:W4:Y:S01]  /*36500*/  LD.E R45, desc[UR28][R8.64] ;  /* 0x0000001c082d7980 */ /* 0x001f22000c101900 */
        /* <DEDUP_REMOVED lines=20> */
[----:B------:R-:W-:Y:S02]  /*36650*/  R2UR UR48, R4 ;  /* 0x00000000043072ca */ /* 0x000fe400000e0000 */
[----:B------:R-:W-:Y:S01]  /*36660*/  R2UR UR49, R5 ;  /* 0x00000000053172ca */ /* 0x000fe200000e0000 */
[----:B------:R-:W-:Y:S01]  /*36670*/  IMAD R6, R43, 0xc00, R6 ;  /* 0x00000c002b067824 */ /* 0x000fe200078e0206 */
[----:B------:R-:W-:Y:S01]  /*36680*/  F2FP.BF16.F32.PACK_AB R172, R42, R172 ;  /* 0x000000ac2aac723e */ /* 0x000fe200000010ff */
[----:B------:R-:W4:Y:S01]  /*36690*/  LD.E R43, desc[UR34][R2.64+0x4c] ;  /* 0x00004c22022b7980 */ /* 0x000f22000c101900 */
[----:B------:R-:W-:Y:S02]  /*366a0*/  F2FP.BF16.F32.PACK_AB R174, R174, R41 ;  /* 0x00000029aeae723e */ /* 0x000fe400000010ff */
[----:B------:R-:W-:Y:S01]  /*366b0*/  F2FP.BF16.F32.PACK_AB R152, R152, R40 ;  /* 0x000000289898723e */ /* 0x000fe200000010ff */
        /* <DEDUP_REMOVED lines=199> */
[----:B------:R-:W-:Y:S02]  /*37330*/  R2UR UR4, R4 ;  /* 0x00000000040472ca */ /* 0x000fe400000e0000 */
[----:B------:R-:W-:-:S13]  /*37340*/  R2UR UR5, R5 ;  /* 0x00000000050572ca */ /* 0x000fda00000e0000 */
        /* <DEDUP_REMOVED lines=720> */
[----:B------:R-:W-:Y:S01]  /*3a050*/  F2FP.BF16.F32.PACK_AB R167, R167, R15 ;  /* 0x0000000fa7a7723e */ /* 0x000fe200000010ff */
[----:B------:R-:W-:Y:S01]  /*3a060*/  IMAD.MOV.U32 R15, RZ, RZ, R7 ;  /* 0x000000ffff0f7224 */ /* 0x000fe200078e0007 */
[----:B------:R-:W-:Y:S01]  /*3a070*/  F2FP.BF16.F32.PACK_AB R169, R169, R14 ;  /* 0x0000000ea9a9723e */ /* 0x000fe200000010ff */
[----:B------:R-:W-:-:S03]  /*3a080*/  VIADD R14, R6, 0x80 ;  /* 0x00000080060e7836 */ /* 0x000fc60000000000 */
[----:B------:R-:W-:Y:S02]  /*3a090*/  R2UR UR7, R15 ;  /* 0x000000000f0772ca */ /* 0x000fe400000e0000 */
[----:B------:R-:W-:Y:S02]  /*3a0a0*/  R2UR UR6, R14 ;  /* 0x000000000e0672ca */ /* 0x000fe400000e0000 */
        /* <DEDUP_REMOVED lines=3549> */
[----:B---3--:R-:W3:Y:S01]  /*47e80*/  LD.E R31, desc[UR22][R2.64+0x1c] ;  /* 0x00001c16021f7980 */ /* 0x008ee2000c101900 */
[C---:B------:R-:W-:Y:S02]  /*47e90*/  R2UR UR20, R4.reuse ;  /* 0x00000000041472ca */ /* 0x040fe400000e0000 */
[C---:B------:R-:W-:Y:S01]  /*47ea0*/  R2UR UR21, R5.reuse ;  /* 0x00000000051572ca */ /* 0x040fe200000e0000 */
[----:B----4-:R-:W4:Y:S01]  /*47eb0*/  LD.E R33, desc[UR24][R2.64+0x20] ;  /* 0x0000201802217980 */ /* 0x010f22000c101900 */
        /* <DEDUP_REMOVED lines=375> */
[----:B--2---:R-:W-:Y:S01]  /*49630*/  ST.E desc[UR16][R2.64+0x18], R29 ;  /* 0x0000181d02007985 */ /* 0x004fe2000c101910 */
[C---:B------:R-:W-:Y:S02]  /*49640*/  R2UR UR16, R4.reuse ;  /* 0x00000000041072ca */ /* 0x040fe400000e0000 */
[----:B------:R-:W-:Y:S01]  /*49650*/  R2UR UR17, R5 ;  /* 0x00000000051172ca */ /* 0x000fe200000e0000 */
[----:B---3--:R-:W-:Y:S01]  /*49660*/  ST.E desc[UR18][R2.64+0x1c], R31 ;  /* 0x00001c1f02007985 */ /* 0x008fe2000c101912 */
[----:B------:R-:W-:-:S02]  /*49670*/  R2UR UR18, R4 ;  /* 0x00000000041272ca */ /* 0x000fc400000e0000 */
[C---:B------:R-:W-:Y:S01]  /*49680*/  R2UR UR19, R5.reuse ;  /* 0x00000000051372ca */ /* 0x040fe200000e0000 */
[----:B----4-:R-:W-:Y:S01]  /*49690*/  ST.E desc[UR20][R2.64+0x20], R33 ;  /* 0x0000202102007985 */ /* 0x010fe2000c101914 */
[C---:B------:R-:W-:Y:S02]  /*496a0*/  R2UR UR20, R4.reuse ;  /* 0x00000000041472ca */ /* 0x040fe400000e0000 */
[C---:B------:R-:W-:Y:S01]  /*496b0*/  R2UR UR21, R5.reuse ;  /* 0x00000000051572ca */ /* 0x040fe200000e0000 */
[----:B------:R-:W-:Y:S01]  /*496c0*/  ST.E desc[UR22][R2.64+0x24], R35 ;  /* 0x0000242302007985 */ /* 0x000fe2000c101916 */
[C---:B------:R-:W-:Y:S02]  /*496d0*/  R2UR UR22, R4.reuse ;  /* 0x00000000041672ca */ /* 0x040fe400000e0000 */
[----:B------:R-:W-:Y:S01]  /*496e0*/  R2UR UR23, R5 ;  /* 0x00000000051772ca */ /* 0x000fe200000e0000 */
[----:B------:R-:W-:Y:S01]  /*496f0*/  ST.E desc[UR24][R2.64+0x28], R9 ;  /* 0x0000280902007985 */ /* 0x000fe2000c101918 */
        /* <DEDUP_REMOVED lines=331> */
[----:B0-----:R-:W1:Y:S01]  /*4abb0*/  LDL.64 R8, [R0+0x40] ;  /* 0x0000400000087983 */ /* 0x001e620000100a00 */
[----:B------:R-:W-:-:S02]  /*4abc0*/  R2UR UR4, R4 ;  /* 0x00000000040472ca */ /* 0x000fc400000e0000 */
[----:B------:R-:W-:Y:S01]  /*4abd0*/  R2UR UR5, R5 ;  /* 0x00000000050572ca */ /* 0x000fe200000e0000 */
[----:B------:R-:W3:-:S12]  /*4abe0*/  LDL.64 R6, [R0] ;  /* 0x0000000000067983 */ /* 0x000ed80000100a00 */
[----:B-1----:R-:W4:Y:S01]  /*4abf0*/  LD.E R12, desc[UR4][R8.64] ;  /* 0x00000004080c7980 */ /* 0x002f22000c101900 */
[----:B------:R-:W-:Y:S02]  /*4ac00*/  R2UR UR4, R4 ;  /* 0x00000000040472ca */ /* 0x000fe400000e0000 */
[----:B------:R-:W-:Y:S01]  /*4ac10*/  R2UR UR5, R5 ;  /* 0x00000000050572ca */ /* 0x000fe200000e0000 */
[----:B------:R-:W-:-:S12]  /*4ac20*/  BSSY B2, `(.L_x_3829) ;  /* 0x0000006000027945 */ /* 0x000fd80003800000 */
[----:B---3--:R2:W5:Y:S01]  /*4ac30*/  LD.E R6, desc[UR4][R6.64] ;  /* 0x0000000406067980 */ /* 0x008562000c101900 */
[----:B----4-:R-:W-:-:S04]  /*4ac40*/  LOP3.LUT R12, R12, 0x1, RZ, 0xfc, !PT ;  /* 0x000000010c0c7812 */ /* 0x010fc800078efcff */
[----:B------:R-:W-:-:S13]  /*4ac50*/  ISETP.NE.AND P0, PT, R12, 0x3, PT ;  /* 0x000000030c00780c */ /* 0x000fda0003f05270 */
[----:B--2---:R-:W-:Y:S05]  /*4ac60*/  @!P0 BRA `(.L_x_3830) ;  /* 0x0000000000048947 */ /* 0x004fea0003800000 */
[----:B------:R-:W-:Y:S01]  /*4ac70*/  BPT.TRAP 0x1 ;  /* 0x000000040000795c */ /* 0x000fe20000300000 */
.L_x_3830:
[----:B------:R-:W-:Y:S05]  /*4ac80*/  BSYNC B2 ;  /* 0x0000000000027941 */ /* 0x000fea0003800000 */
.L_x_3829:
        /* <DEDUP_REMOVED lines=11> */
[----:B0-----:R-:W-:Y:S05]  /*4ad40*/  RET.REL.NODEC R220 `(_ZN7cutlass13device_kernelIN5flash11enable_sm90INS1_16FlashAttnFwdSm90INS1_25CollectiveMainloopFwdSm90ILi2EN4cute5tupleIJNS5_1CILi1EEES8_S8_EEENS6_IJNS7_ILi128EEENS7_ILi96EEENS7_ILi64EEEEEELi256ENS_10bfloat16_tEfNS_4arch4Sm90ELb0ELb1ELb0ELb1ELb1ELb0ELb1ELb1ELb0ELb1ELb1ELb0EEENS1_21CollectiveEpilogueFwdINS6_IJSA_NS7_ILi256EEESB_EEES9_SE_SG_Li256ELb1ELb1ELb1ELb0EEENS1_36VarlenDynamicPersistentTileSchedulerILi128ELi96ELi256ELi128ELb1ELb1ELb1ELb1ELb0ELb1EEEEEEEEEvNT_6ParamsE) ;  /* 0xfffffb50dcac7950 */ /* 0x001fea0003c3ffff */
.L_x_3805:
[----:B0-----:R0:W1:Y:S02]  /*4ad50*/  SYNCS.PHASECHK.TRANS64.TRYWAIT P0, [R6+URZ], R7 ;  /* 0x00000007060075a7 */ /* 0x001064000800017f */
[----:B-1----:R-:W-:Y:S05]  /*4ad60*/  @!P0 NANOSLEEP.SYNCS 0x989680 ;  /* 0x009896800000895d */ /* 0x002fea0003900000 */
[----:B------:R-:W1:Y:S02]  /*4ad70*/  @!P0 SYNCS.PHASECHK.TRANS64 P0, [R6+URZ], R7 ;  /* 0x00000007060085a7 */ /* 0x000e64000800007f */
[----:B-1----:R-:W-:Y:S05]  /*4ad80*/  @!P0 BRA `(.L_x_3805) ;  /* 0xfffffffc00f08947 */ /* 0x002fea000383ffff */
[----:B------:R-:W-:Y:S05]  /*4ad90*/  BRA `(.L_x_3804) ;  /* 0xfffffe4c00847947 */ /* 0x000fea000383ffff */
.L_x_3812:
[----:B0-----:R0:W1:Y:S02]  /*4ada0*/  SYNCS.PHASECHK.TRANS64.TRYWAIT P0, [R20+URZ], R21 ;  /* 0x00000015140075a7 */ /* 0x001064000800017f */
[----:B-1----:R-:W-:Y:S05]  /*4adb0*/  @!P0 NANOSLEEP.SYNCS 0x989680 ;  /* 0x009896800000895d */ /* 0x002fea0003900000 */
[----:B------:R-:W1:Y:S02]  /*4adc0*/  @!P0 SYNCS.PHASECHK.TRANS64 P0, [R20+URZ], R21 ;  /* 0x00000015140085a7 */ /* 0x000e64000800007f */
[----:B-1----:R-:W-:Y:S05]  /*4add0*/  @!P0 BRA `(.L_x_3812) ;  /* 0xfffffffc00f08947 */ /* 0x002fea000383ffff */
[----:B------:R-:W-:Y:S05]  /*4ade0*/  BRA `(.L_x_3811) ;  /* 0xfffffe5400587947 */ /* 0x000fea000383ffff */
.L_x_3831:
        /* <DEDUP_REMOVED lines=9> */
.L_x_6567:


//--------------------- .text._ZN7cutlass13device_kernelIN5flash11enable_sm90INS1_16FlashAttnFwdSm90INS1_25CollectiveMainloopFwdSm90ILi2EN4cute5tupleIJNS5_1CILi1EEES8_S8_EEENS6_IJNS7_ILi128EEENS7_ILi96EEENS7_ILi64EEEEEELi256ENS_10bfloat16_tEfNS_4arch4Sm90ELb0ELb1ELb0ELb1ELb1ELb1ELb1ELb1ELb0ELb1ELb1ELb0EEENS1_21CollectiveEpilogueFwdINS6_IJSA_NS7_ILi256EEESB_EEES9_SE_SG_Li256ELb1ELb1ELb1ELb0EEENS1_36VarlenDynamicPersistentTileSchedulerILi128ELi96ELi256ELi128ELb1ELb1ELb1ELb1ELb0ELb1EEEEEEEEEvNT_6ParamsE --------------------------
	.section	.text._ZN7cutlass13device_kernelIN5flash11enable_sm90INS1_16FlashAttnFwdSm90INS1_25CollectiveMainloopFwdSm90ILi2EN4cute5tupleIJNS5_1CILi1EEES8_S8_EEENS6_IJNS7_ILi128EEENS7_ILi96EEENS7_ILi64EEEEEELi256ENS_10bfloat16_tEfNS_4arch4Sm90ELb0ELb1ELb0ELb1ELb1ELb1ELb1ELb1ELb0ELb1ELb1ELb0EEENS1_21CollectiveEpilogueFwdINS6_IJSA_NS7_ILi256EEESB_EEES9_SE_SG_Li256ELb1ELb1ELb1ELb0EEENS1_36VarlenDynamicPersistentTileSchedulerILi128ELi96ELi256ELi128ELb1ELb1ELb1ELb1ELb0ELb1EEEEEEEEEvNT_6ParamsE,"ax",@progbits
	.align	128
.text._ZN7cutlass13device_kernelIN5flash11enable_sm90INS1_16FlashAttnFwdSm90INS1_25CollectiveMainloopFwdSm90ILi2EN4cute5tupleIJNS5_1CILi1EEES8_S8_EEENS6_IJNS7_ILi128EEENS7_ILi96EEENS7_ILi64EEEEEELi256ENS_10bfloat16_tEfNS_4arch4Sm90ELb0ELb1ELb0ELb1ELb1ELb1ELb1ELb1ELb0ELb1ELb1ELb0EEENS1_21CollectiveEpilogueFwdINS6_IJSA_NS7_ILi256EEESB_EEES9_SE_SG_Li256ELb1ELb1ELb1ELb0EEENS1_36VarlenDynamicPersistentTileSchedulerILi128ELi96ELi256ELi128ELb1ELb1ELb1ELb1ELb0ELb1EEEEEEEEEvNT_6ParamsE:
        .type           _ZN7cutlass13device_kernelIN5flash11enable_sm90INS1_16FlashAttnFwdSm90INS1_25CollectiveMainloopFwdSm90ILi2EN4cute5tupleIJNS5_1CILi1EEES8_S8_EEENS6_IJNS7_ILi128EEENS7_ILi96EEENS7_ILi64EEEEEELi256ENS_10bfloat16_tEfNS_4arch4Sm90ELb0ELb1ELb0ELb1ELb1ELb1ELb1ELb1ELb0ELb1ELb1ELb0EEENS1_21CollectiveEpilogueFwdINS6_IJSA_NS7_ILi256EEESB_EEES9_SE_SG_Li256ELb1ELb1ELb1ELb0EEENS1_36VarlenDynamicPersistentTileSchedulerILi128ELi96ELi256ELi128ELb1ELb1ELb1ELb1ELb0ELb1EEEEEEEEEvNT_6ParamsE,@function
        .size           _ZN7cutlass13device_kernelIN5flash11enable_sm90INS1_16FlashAttnFwdSm90INS1_25CollectiveMainloopFwdSm90ILi2EN4cute5tupleIJNS5_1CILi1EEES8_S8_EEENS6_IJNS7_ILi128EEENS7_ILi96EEENS7_ILi64EEEEEELi256ENS_10bfloat16_tEfNS_4arch4Sm90ELb0ELb1ELb0ELb1ELb1ELb1ELb1ELb1ELb0ELb1ELb1ELb0EEENS1_21CollectiveEpilogueFwdINS6_IJSA_NS7_ILi256EEESB_EEES9_SE_SG_Li256ELb1ELb1ELb1ELb0EEENS1_36VarlenDynamicPersistentTileSchedulerILi128ELi96ELi256ELi128ELb1ELb1ELb1ELb1ELb0ELb1EEEEEEEEEvNT_6ParamsE,(.L_x_6569 - _ZN7cutlass13device_kernelIN5flash11enable_sm90INS1_16FlashAttnFwdSm90INS1_25CollectiveMainloopFwdSm90ILi2EN4cute5tupleIJNS5_1CILi1EEES8_S8_EEENS6_IJNS7_ILi128EEENS7_ILi96EEENS7_ILi64EEEEEELi256ENS_10bfloat16_tEfNS_4arch4Sm90ELb0ELb1ELb0ELb1ELb1ELb1ELb1ELb1ELb0ELb1ELb1ELb0EEENS1_21CollectiveEpilogueFwdINS6_IJSA_NS7_ILi256EEESB_EEES9_SE_SG_Li256ELb1ELb1ELb1ELb0EEENS1_36VarlenDynamicPersistentTileSchedulerILi128ELi96ELi256ELi128ELb1ELb1ELb1ELb1ELb0ELb1EEEEEEEEEvNT_6ParamsE)
        .other          _ZN7cutlass13device_kernelIN5flash11enable_sm90INS1_16FlashAttnFwdSm90INS1_25CollectiveMainloopFwdSm90ILi2EN4cute5tupleIJNS5_1CILi1EEES8_S8_EEENS6_IJNS7_ILi128EEENS7_ILi96EEENS7_ILi64EEEEEELi256ENS_10bfloat16_tEfNS_4arch4Sm90ELb0ELb1ELb0ELb1ELb1ELb1ELb1ELb1ELb0ELb1ELb1ELb0EEENS1_21CollectiveEpilogueFwdINS6_IJSA_NS7_ILi256EEESB_EEES9_SE_SG_Li256ELb1ELb1ELb1ELb0EEENS1_36VarlenDynamicPersistentTileSchedulerILi128ELi96ELi256ELi128ELb1ELb1ELb1ELb1ELb0ELb1EEEEEEEEEvNT_6ParamsE,@"STO_CUDA_ENTRY STV_DEFAULT"
_ZN7cutlass13device_kernelIN5flash11enable_sm90INS1_16FlashAttnFwdSm90INS1_25CollectiveMainloopFwdSm90ILi2EN4cute5tupleIJNS5_1CILi1EEES8_S8_EEENS6_IJNS7_ILi128EEENS7_ILi96EEENS7_ILi64EEEEEELi256ENS_10bfloat16_tEfNS_4arch4Sm90ELb0ELb1ELb0ELb1ELb1ELb1ELb1ELb1ELb0ELb1ELb1ELb0EEENS1_21CollectiveEpilogueFwdINS6_IJSA_NS7_ILi256EEESB_EEES9_SE_SG_Li256ELb1ELb1ELb1ELb0EEENS1_36VarlenDynamicPersistentTileSchedulerILi128ELi96ELi256ELi128ELb1ELb1ELb1ELb1ELb0ELb1EEEEEEEEEvNT_6ParamsE:
[----:B------:R-:W0:Y:S02]  /*0000*/  LDC R1, c[0x0][0x28] ;  /* 0x00000a00ff017b82 */ /* 0x000e240000000800 */
[----:B0-----:R-:W-:-:S05]  /*0010*/  VIADD R1, R1, 0xfffffad0 ;  /* 0xfffffad001017836 */ /* 0x001fca0000000000 */
[----:B------:R-:W-:Y:S01]  /*0020*/  R2UR UR4, R1 ;  /* 0x00000000010472ca */ /* 0x000fe200000e0000 */
[----:B------:R-:W0:Y:S01]  /*0030*/  S2R R3, SR_TID.X ;  /* 0x0000000000037919 */ /* 0x000e220000002100 */
[----:B------:R-:W-:Y:S01]  /*0040*/  ELECT P0, URZ, PT ;  /* 0x00000000003f782f */ /* 0x000fe20003800000 */
[----:B------:R-:W-:Y:S01]  /*0050*/  BSSY B0, `(.L_x_3832) ;  /* 0x0000012000007945 */ /* 0x000fe20003800000 */
[----:B------:R-:W-:Y:S01]  /*0060*/  ULDC UR37, c[0x0][0x20] ;  /* 0x0000080000257ab9 */ /* 0x000fe20000000800 */
[----:B------:R-:W-:-:S08]  /*0070*/  ULDC UR36, c[0x0][0x24] ;  /* 0x0000090000247ab9 */ /* 0x000fd00000000800 */
[----:B------:R-:W-:-:S04]  /*0080*/  UIADD3 UR37, UP0, UR4, UR37, URZ ;  /* 0x0000002504257290 */ /* 0x000fc8000ff1e03f */
[----:B------:R-:W-:Y:S01]  /*0090*/  UIADD3.X UR36, URZ, UR36, URZ, UP0, !UPT ;  /* 0x000000243f247290 */ /* 0x000fe200087fe43f */
        /* <DEDUP_REMOVED lines=13> */
.L_x_3833:
[----:B------:R-:W-:Y:S05]  /*0170*/  BSYNC B0 ;  /* 0x0000000000007941 */ /* 0x000fea0003800000 */
.L_x_3832:
        /* <DEDUP_REMOVED lines=21> */
[----:B0-----:R0:W1:Y:S01]  /*02d0*/  @UP1 SYNCS.EXCH.64 URZ, [UR8+0x32400], UR4 ;  /* 0x03240004083f15b2 */ /* 0x0010620008000100 */
[----:B------:R0:W2:Y:S04]  /*02e0*/  @UP2 SYNCS.EXCH.64 URZ, [UR8+0x32410], UR4 ;  /* 0x03241004083f25b2 */ /* 0x0000a80008000100 */
[----:B------:R0:W3:Y:S01]  /*02f0*/  @UP3 SYNCS.EXCH.64 URZ, [UR8+0x32420], UR6 ;  /* 0x03242006083f35b2 */ /* 0x0000e20008000100 */
        /* <DEDUP_REMOVED lines=18> */
[----:B----4-:R-:W-:Y:S01]  /*0420*/  NOP ;  /* 0x0000000000007918 */ /* 0x010fe20000000000 */
.L_x_3834:
[----:B------:R-:W4:Y:S01]  /*0430*/  SHFL.IDX PT, R2, R0, RZ, 0x1f ;  /* 0x00001fff00027589 */ /* 0x000f2200000e0000 */
[----:B------:R-:W-:Y:S01]  /*0440*/  NOP ;  /* 0x0000000000007918 */ /* 0x000fe20000000000 */
[----:B----4-:R-:W-:-:S13]  /*0450*/  ISETP.NE.AND P0, PT, R2, RZ, PT ;  /* 0x000000ff0200720c */ /* 0x010fda0003f05270 */
        /* <DEDUP_REMOVED lines=19> */
.L_x_3835:
[----:B------:R-:W4:Y:S01]  /*0590*/  SHFL.IDX PT, R2, R0, RZ, 0x1f ;  /* 0x00001fff00027589 */ /* 0x000f2200000e0000 */
[----:B------:R-:W-:Y:S01]  /*05a0*/  NOP ;  /* 0x0000000000007918 */ /* 0x000fe20000000000 */
[----:B----4-:R-:W-:-:S13]  /*05b0*/  ISETP.NE.AND P0, PT, R2, RZ, PT ;  /* 0x000000ff0200720c */ /* 0x010fda0003f05270 */
        /* <DEDUP_REMOVED lines=14> */
[----:B----4-:R-:W-:Y:S01]  /*06a0*/  NOP ;  /* 0x0000000000007918 */ /* 0x010fe20000000000 */
.L_x_3836:
        /* <DEDUP_REMOVED lines=22> */
.L_x_3837:
        /* <DEDUP_REMOVED lines=22> */
.L_x_3838:
[----:B------:R-:W-:Y:S01]  /*0970*/  PLOP3.LUT P0, PT, PT, PT, UP0, 0x80, 0x0 ;  /* 0x000000000000781c */ /* 0x000fe20003f0f008 */
[----:B------:R-:W-:Y:S01]  /*0980*/  UMOV UR38, 0x1 ;  /* 0x0000000100267882 */ /* 0x000fe20000000000 */
[----:B------:R-:W-:Y:S01]  /*0990*/  NOP ;  /* 0x0000000000007918 */ /* 0x000fe20000000000 */
[----:B------:R-:W-:Y:S01]  /*09a0*/  USEL UR38, UR38, 0x2, !UP0 ;  /* 0x0000000226267887 */ /* 0x000fe2000c000000 */
[----:B------:R-:W-:Y:S01]  /*09b0*/  BSSY B9, `(.L_x_3839) ;  /* 0x0003924000097945 */ /* 0x000fe20003800000 */
[----:B------:R-:W-:Y:S01]  /*09c0*/  ULDC.64 UR44, c[0x0][0x208] ;  /* 0x00008200002c7ab9 */ /* 0x000fe20000000a00 */
[----:B------:R-:W-:Y:S02]  /*09d0*/  IMAD.U32 R18, RZ, RZ, UR37 ;  /* 0x00000025ff127e24 */ /* 0x000fe4000f8e00ff */
[----:B------:R-:W-:Y:S01]  /*09e0*/  IMAD.U32 R19, RZ, RZ, UR36 ;  /* 0x00000024ff137e24 */ /* 0x000fe2000f8e00ff */
[----:B0123--:R-:W-:Y:S06]  /*09f0*/  BAR.SYNC.DEFER_BLOCKING 0x0 ;  /* 0x0000000000007b1d */ /* 0x00ffec0000010000 */
[----:B------:R-:W-:Y:S05]  /*0a00*/  @!P0 BRA `(.L_x_3840) ;  /* 0x0000030400c48947 */ /* 0x000fea0003800000 */
.L_x_3841:
[----:B------:R-:W-:-:S08]  /*0a10*/  NOP ;  /* 0x0000000000007918 */ /* 0x000fd00000000000 */
[----:B------:R-:W0:Y:S02]  /*0a20*/  USETMAXREG.TRY_ALLOC.CTAPOOL UP0, 0xe8 ;  /* 0x000000e8000079c8 */ /* 0x000e240008000600 */
[----:B0-----:R-:W-:-:S13]  /*0a30*/  PLOP3.LUT P0, PT, PT, PT, UP0, 0x80, 0x0 ;  /* 0x000000000000781c */ /* 0x001fda0003f0f008 */
[----:B------:R-:W-:Y:S05]  /*0a40*/  @!P0 BRA `(.L_x_3841) ;  /* 0xfffffffc00f08947 */ /* 0x000fea000383ffff */
[----:B------:R-:W0:Y:S01]  /*0a50*/  S2R R0, SR_TID.X ;  /* 0x0000000000007919 */ /* 0x000e220000002100 */
[----:B------:R-:W1:Y:S01]  /*0a60*/  S2UR UR4, SR_CgaCtaId ;  /* 0x00000000000479c3 */ /* 0x000e620000008800 */
[----:B------:R-:W-:Y:S01]  /*0a70*/  MOV R2, 0x400 ;  /* 0x0000040000027802 */ /* 0x000fe20000000f00 */
[----:B------:R-:W-:-:S06]  /*0a80*/  UIADD3 URZ, UP0, UR37, 0x1f0, URZ ;  /* 0x000001f0253f7890 */ /* 0x000fcc000ff1e03f */
[----:B------:R-:W-:Y:S06]  /*0a90*/  BAR.ARV 0x8, 0x180 ;  /* 0x0206000000007b1d */ /* 0x000fec0000002000 */
[----:B------:R-:W-:Y:S01]  /*0aa0*/  UIADD3 URZ, UP1, UR37, 0x1fc, URZ ;  /* 0x000001fc253f7890 */ /* 0x000fe2000ff3e03f */
[----:B------:R-:W-:Y:S01]  /*0ab0*/  STL.64 [R1+0x1f0], RZ ;  /* 0x0001f0ff01007387 */ /* 0x000fe20000100a00 */
[----:B------:R-:W-:Y:S02]  /*0ac0*/  UIADD3.X UR39, URZ, UR36, URZ, UP0, !UPT ;  /* 0x000000243f277290 */ /* 0x000fe400087fe43f */
[----:B------:R-:W-:Y:S01]  /*0ad0*/  UIADD3.X UR40, URZ, UR36, URZ, UP1, !UPT ;  /* 0x000000243f287290 */ /* 0x000fe20008ffe43f */
[----:B------:R-:W-:Y:S04]  /*0ae0*/  STL [R1+0x1f8], RZ ;  /* 0x0001f8ff01007387 */ /* 0x000fe80000100800 */
[----:B------:R-:W-:Y:S01]  /*0af0*/  STL [R1+0x1fc], RZ ;  /* 0x0001fcff01007387 */ /* 0x000fe20000100800 */
[----:B-1----:R-:W-:Y:S01]  /*0b00*/  IMAD.U32 R27, RZ, RZ, UR4 ;  /* 0x00000004ff1b7e24 */ /* 0x002fe2000f8e00ff */
[----:B------:R-:W-:-:S04]  /*0b10*/  ULDC UR4, c[0x0][0xd3c] ;  /* 0x00034f0000047ab9 */ /* 0x000fc80000000800 */
[----:B------:R-:W-:Y:S02]  /*0b20*/  LEA R2, R27, R2, 0x18 ;  /* 0x000000021b027211 */ /* 0x000fe400078ec0ff */
[----:B0-----:R-:W-:-:S04]  /*0b30*/  SHF.R.U32.HI R0, RZ, 0x7, R0 ;  /* 0x00000007ff007819 */ /* 0x001fc80000011600 */
[----:B------:R-:W-:-:S13]  /*0b40*/  ISETP.NE.AND P0, PT, R0, 0x1, PT ;  /* 0x000000010000780c */ /* 0x000fda0003f05270 */
[----:B------:R-:W-:Y:S08]  /*0b50*/  @!P0 BAR.ARV 0x9, 0x100 ;  /* 0x0244000000008b1d */ /* 0x000ff00000002000 */
[----:B------:R-:W-:Y:S06]  /*0b60*/  BAR.SYNC.DEFER_BLOCKING 0x5, 0x180 ;  /* 0x0146000000007b1d */ /* 0x000fec0000010000 */
[----:B------:R-:W0:Y:S02]  /*0b70*/  LDS.128 R96, [R2+0x324d0] ;  /* 0x0324d00002607984 */ /* 0x000e240000000c00 */
[----:B------:R-:W-:Y:S06]  /*0b80*/  BAR.ARV 0x4, 0x180 ;  /* 0x0106000000007b1d */ /* 0x000fec0000002000 */
[----:B0-----:R-:W-:-:S13]  /*0b90*/  ISETP.GE.AND P0, PT, R99, UR4, PT ;  /* 0x0000000463007c0c */ /* 0x001fda000bf06270 */
[----:B------:R-:W-:Y:S05]  /*0ba0*/  @P0 BRA `(.L_x_3842) ;  /* 0x0000039000100947 */ /* 0x000fea0003800000 */
[----:B------:R-:W0:Y:S01]  /*0bb0*/  S2R R0, SR_TID.X ;  /* 0x0000000000007919 */ /* 0x000e220000002100 */
[----:B------:R-:W-:Y:S02]  /*0bc0*/  IMAD.MOV.U32 R153, RZ, RZ, RZ ;  /* 0x000000ffff997224 */ /* 0x000fe400078e00ff */
[----:B------:R-:W-:Y:S02]  /*0bd0*/  IMAD.MOV.U32 R159, RZ, RZ, RZ ;  /* 0x000000ffff9f7224 */ /* 0x000fe400078e00ff */
[----:B0-----:R-:W-:-:S05]  /*0be0*/  VIADD R11, R0, 0xffffff80 ;  /* 0xffffff80000b7836 */ /* 0x001fca0000000000 */
[----:B------:R-:W-:Y:S01]  /*0bf0*/  SHF.R.S32.HI R0, RZ, 0x1f, R11 ;  /* 0x0000001fff007819 */ /* 0x000fe2000001140b */
[----:B------:R-:W-:Y:S03]  /*0c00*/  STL [R1+0x49c], R11 ;  /* 0x00049c0b01007387 */ /* 0x000fe60000100800 */
[CC--:B------:R-:W-:Y:S02]  /*0c10*/  LEA.HI R3, R0.reuse, R11.reuse, RZ, 0x7 ;  /* 0x0000000b00037211 */ /* 0x0c0fe400078f38ff */
[----:B------:R-:W-:Y:S02]  /*0c20*/  LEA.HI R8, R0, R11, RZ, 0x4 ;  /* 0x0000000b00087211 */ /* 0x000fe400078f20ff */
[----:B------:R-:W-:Y:S02]  /*0c30*/  LOP3.LUT R4, R3, 0xffffff80, RZ, 0xc0, !PT ;  /* 0xffffff8003047812 */ /* 0x000fe400078ec0ff */
[----:B------:R-:W-:-:S02]  /*0c40*/  SHF.R.S32.HI R12, RZ, 0x7, R3 ;  /* 0x00000007ff0c7819 */ /* 0x000fc40000011403 */
[----:B------:R-:W-:Y:S01]  /*0c50*/  SHF.R.S32.HI R9, RZ, 0x4, R8 ;  /* 0x00000004ff097819 */ /* 0x000fe20000011408 */
[----:B------:R-:W-:Y:S01]  /*0c60*/  IMAD.IADD R10, R11, 0x1, -R4 ;  /* 0x000000010b0a7824 */ /* 0x000fe200078e0a04 */
[----:B------:R-:W-:Y:S01]  /*0c70*/  LEA.HI R3, R3, R12, RZ, 0x1 ;  /* 0x0000000c03037211 */ /* 0x000fe200078f08ff */
[----:B------:R-:W-:Y:S01]  /*0c80*/  STL [R1+0x518], R12 ;  /* 0x0005180c01007387 */ /* 0x000fe20000100800 */
[----:B------:R-:W-:Y:S02]  /*0c90*/  LEA.HI R203, R0, R11, RZ, 0x5 ;  /* 0x0000000b00cb7211 */ /* 0x000fe400078f28ff */
[----:B------:R-:W-:Y:S01]  /*0ca0*/  SHF.R.S32.HI R4, RZ, 0x1f, R10 ;  /* 0x0000001fff047819 */ /* 0x000fe2000001140a */
[----:B------:R-:W-:Y:S01]  /*0cb0*/  STL [R1+0x514], R10 ;  /* 0x0005140a01007387 */ /* 0x000fe20000100800 */
[----:B------:R-:W-:Y:S02]  /*0cc0*/  LOP3.LUT R3, R3, 0x3fffffe, RZ, 0xc0, !PT ;  /* 0x03fffffe03037812 */ /* 0x000fe400078ec0ff */
[----:B------:R-:W-:-:S02]  /*0cd0*/  LEA.HI R5, R4, R10, RZ, 0x2 ;  /* 0x0000000a04057211 */ /* 0x000fc400078f10ff */
[----:B------:R-:W-:Y:S01]  /*0ce0*/  LEA.HI R4, R4, R10, RZ, 0x5 ;  /* 0x0000000a04047211 */ /* 0x000fe200078f28ff */
[----:B------:R-:W-:Y:S01]  /*0cf0*/  IMAD.IADD R3, R12, 0x1, -R3 ;  /* 0x000000010c037824 */ /* 0x000fe200078e0a03 */
[--C-:B------:R-:W-:Y:S02]  /*0d00*/  SHF.R.S32.HI R6, RZ, 0x2, R5.reuse ;  /* 0x00000002ff067819 */ /* 0x100fe40000011405 */
[----:B------:R-:W-:Y:S02]  /*0d10*/  SHF.R.S32.HI R7, RZ, 0x1f, R5 ;  /* 0x0000001fff077819 */ /* 0x000fe40000011405 */
[----:B------:R-:W-:Y:S02]  /*0d20*/  SHF.R.S32.HI R4, RZ, 0x5, R4 ;  /* 0x00000005ff047819 */ /* 0x000fe40000011404 */
[----:B------:R-:W-:Y:S02]  /*0d30*/  LEA.HI R7, R7, R6, RZ, 0x3 ;  /* 0x0000000607077211 */ /* 0x000fe400078f18ff */
[----:B------:R-:W-:-:S02]  /*0d40*/  SHF.R.S32.HI R203, RZ, 0x5, R203 ;  /* 0x00000005ffcb7819 */ /* 0x000fc400000114cb */
[----:B------:R-:W-:Y:S02]  /*0d50*/  LOP3.LUT R7, R7, 0xfffffff8, RZ, 0xc0, !PT ;  /* 0xfffffff807077812 */ /* 0x000fe400078ec0ff */
[----:B------:R-:W-:-:S03]  /*0d60*/  LOP3.LUT R5, R5, 0x7ffffffc, RZ, 0xc0, !PT ;  /* 0x7ffffffc05057812 */ /* 0x000fc600078ec0ff */
[----:B------:R-:W-:Y:S01]  /*0d70*/  IMAD.IADD R7, R6, 0x1, -R7 ;  /* 0x0000000106077824 */ /* 0x000fe200078e0a07 */
[----:B------:R-:W-:Y:S01]  /*0d80*/  LOP3.LUT R6, R8, 0x3fffff0, RZ, 0xc0, !PT ;  /* 0x03fffff008067812 */ /* 0x000fe200078ec0ff */
[----:B------:R-:W-:Y:S01]  /*0d90*/  IMAD.IADD R5, R10, 0x1, -R5 ;  /* 0x000000010a057824 */ /* 0x000fe200078e0a05 */
[----:B------:R-:W-:Y:S01]  /*0da0*/  LEA.HI R8, R8, R9, RZ, 0x1 ;  /* 0x0000000908087211 */ /* 0x000fe200078f08ff */
[----:B------:R-:W-:Y:S02]  /*0db0*/  IMAD R4, R4, 0x10, R7 ;  /* 0x0000001004047824 */ /* 0x000fe400078e0207 */
[----:B------:R-:W-:Y:S01]  /*0dc0*/  IMAD.IADD R6, R11, 0x1, -R6 ;  /* 0x000000010b067824 */ /* 0x000fe200078e0a06 */
[----:B------:R-:W-:Y:S01]  /*0dd0*/  LOP3.LUT R8, R8, 0x1ffffffe, RZ, 0xc0, !PT ;  /* 0x1ffffffe08087812 */ /* 0x000fe200078ec0ff */
[----:B------:R-:W-:Y:S01]  /*0de0*/  IMAD R204, R3, 0x40, R4 ;  /* 0x0000004003cc7824 */ /* 0x000fe200078e0204 */
[CC--:B------:R-:W-:Y:S01]  /*0df0*/  LEA.HI R3, R0.reuse, R11.reuse, RZ, 0x2 ;  /* 0x0000000b00037211 */ /* 0x0c0fe200078f10ff */
[----:B------:R-:W-:Y:S01]  /*0e00*/  IMAD.SHL.U32 R205, R5, 0x2, RZ ;  /* 0x0000000205cd7824 */ /* 0x000fe200078e00ff */
[----:B------:R-:W-:Y:S01]  /*0e10*/  LEA.HI R0, R0, R11, RZ, 0x3 ;  /* 0x0000000b00007211 */ /* 0x000fe200078f18ff */
[----:B------:R-:W-:Y:S01]  /*0e20*/  IMAD.IADD R8, R9, 0x1, -R8 ;  /* 0x0000000109087824 */ /* 0x000fe200078e0a08 */
[--C-:B------:R-:W-:Y:S01]  /*0e30*/  SHF.R.S32.HI R158, RZ, 0x2, R3.reuse ;  /* 0x00000002ff9e7819 */ /* 0x100fe20000011403 */
[----:B------:R-:W-:Y:S01]  /*0e40*/  IMAD R9, R203, 0x10, R6 ;  /* 0x00000010cb097824 */ /* 0x000fe200078e0206 */
[----:B------:R-:W-:Y:S01]  /*0e50*/  SHF.R.S32.HI R7, RZ, 0x1f, R3 ;  /* 0x0000001fff077819 */ /* 0x000fe20000011403 */
[----:B------:R-:W-:Y:S01]  /*0e60*/  VIADD R26, R205, 0x40 ;  /* 0x00000040cd1a7836 */ /* 0x000fe20000000000 */
[----:B------:R-:W-:Y:S01]  /*0e70*/  LOP3.LUT R3, R3, 0xfffffffc, RZ, 0xc0, !PT ;  /* 0xfffffffc03037812 */ /* 0x000fe200078ec0ff */
[----:B------:R-:W-:Y:S01]  /*0e80*/  VIADD R175, R158, 0x40 ;  /* 0x000000409eaf7836 */ /* 0x000fe20000000000 */
[----:B------:R-:W-:Y:S01]  /*0e90*/  SHF.R.S32.HI R4, RZ, 0x3, R0 ;  /* 0x00000003ff047819 */ /* 0x000fe20000011400 */
[----:B------:R-:W-:Y:S01]  /*0ea0*/  VIADD R24, R205, 0x50 ;  /* 0x00000050cd187836 */ /* 0x000fe20000000000 */
[----:B------:R-:W-:Y:S01]  /*0eb0*/  LOP3.LUT R0, R0, 0xfffffff8, RZ, 0xc0, !PT ;  /* 0xfffffff800007812 */ /* 0x000fe200078ec0ff */
[----:B------:R-:W-:Y:S01]  /*0ec0*/  IMAD.IADD R3, R11, 0x1, -R3 ;  /* 0x000000010b037824 */ /* 0x000fe200078e0a03 */
[----:B------:R-:W-:Y:S01]  /*0ed0*/  LEA.HI R7, R7, R158, RZ, 0x3 ;  /* 0x0000009e07077211 */ /* 0x000fe200078f18ff */
[----:B------:R0:W-:Y:S01]  /*0ee0*/  STL [R1+0x498], R4 ;  /* 0x0004980401007387 */ /* 0x0001e20000100800 */
[----:B------:R-:W-:-:S02]  /*0ef0*/  IMAD.SHL.U32 R206, R175, 0x40, RZ ;  /* 0x00000040afce7824 */ /* 0x000fc400078e00ff */
[----:B------:R-:W-:Y:S01]  /*0f00*/  IMAD.IADD R6, R11, 0x1, -R0 ;  /* 0x000000010b067824 */ /* 0x000fe200078e0a00 */
[C---:B------:R-:W-:Y:S01]  /*0f10*/  LEA.HI R0, R3.reuse, R3, RZ, 0x1 ;  /* 0x0000000303007211 */ /* 0x040fe200078f08ff */
[C---:B------:R-:W-:Y:S01]  /*0f20*/  IMAD.SHL.U32 R22, R3.reuse, 0x8, RZ ;  /* 0x0000000803167824 */ /* 0x040fe200078e00ff */
[----:B------:R-:W-:Y:S01]  /*0f30*/  LOP3.LUT R206, R206, 0x1c0, RZ, 0xc0, !PT ;  /* 0x000001c0cece7812 */ /* 0x000fe200078ec0ff */
[----:B------:R1:W-:Y:S01]  /*0f40*/  STL [R1+0x4a0], R3 ;  /* 0x0004a00301007387 */ /* 0x0003e20000100800 */
[----:B------:R-:W-:Y:S01]  /*0f50*/  LOP3.LUT R0, R0, 0x1ffffffe, RZ, 0xc0, !PT ;  /* 0x1ffffffe00007812 */ /* 0x000fe200078ec0ff */
[----:B------:R-:W-:Y:S01]  /*0f60*/  IMAD.SHL.U32 R154, R3, 0x4, RZ ;  /* 0x00000004039a7824 */ /* 0x000fe200078e00ff */
[----:B0-----:R-:W-:Y:S01]  /*0f70*/  SHF.R.S32.HI R4, RZ, 0x1f, R175 ;  /* 0x0000001fff047819 */ /* 0x001fe200000114af */
[----:B------:R0:W-:Y:S01]  /*0f80*/  STL [R1+0x4a8], R6 ;  /* 0x0004a80601007387 */ /* 0x0001e20000100800 */
[----:B------:R-:W-:Y:S01]  /*0f90*/  LOP3.LUT R7, R7, 0xfffffff8, RZ, 0xc0, !PT ;  /* 0xfffffff807077812 */ /* 0x000fe200078ec0ff */
[----:B------:R-:W-:Y:S01]  /*0fa0*/  IMAD.SHL.U32 R198, R6, 0x8, RZ ;  /* 0x0000000806c67824 */ /* 0x000fe200078e00ff */
[----:B------:R-:W-:Y:S01]  /*0fb0*/  LEA.HI R4, R4, R175, RZ, 0x3 ;  /* 0x000000af04047211 */ /* 0x000fe200078f18ff */
[----:B------:R-:W-:Y:S01]  /*0fc0*/  VIADD R17, R205, 0x68 ;  /* 0x00000068cd117836 */ /* 0x000fe20000000000 */
[----:B------:R-:W-:Y:S01]  /*0fd0*/  SHF.R.U32.HI R207, RZ, 0x3, R206 ;  /* 0x00000003ffcf7819 */ /* 0x000fe200000116ce */
[----:B-1----:R-:W-:Y:S01]  /*0fe0*/  IMAD.IADD R3, R3, 0x1, -R0 ;  /* 0x0000000103037824 */ /* 0x002fe200078e0a00 */
[--C-:B------:R-:W-:Y:S01]  /*0ff0*/  LOP3.LUT R0, R206, 0x38, R22.reuse, 0xf8, !PT ;  /* 0x00000038ce007812 */ /* 0x100fe200078ef816 */
[----:B------:R-:W-:Y:S01]  /*1000*/  IMAD.SHL.U32 R4, R4, 0x40, RZ ;  /* 0x0000004004047824 */ /* 0x000fe200078e00ff */
[----:B------:R-:W-:Y:S01]  /*1010*/  STL [R1+0x484], R26 ;  /* 0x0004841a01007387 */ /* 0x000fe20000100800 */
[----:B0-----:R-:W-:Y:S01]  /*1020*/  IMAD.IADD R6, R158, 0x1, -R7 ;  /* 0x000000019e067824 */ /* 0x001fe200078e0a07 */
[----:B------:R-:W-:Y:S01]  /*1030*/  SHF.R.S32.HI R23, RZ, 0x1f, R22 ;  /* 0x0000001fff177819 */ /* 0x000fe20000011416 */
[----:B------:R-:W-:Y:S01]  /*1040*/  VIADD R164, R154, 0x10 ;  /* 0x000000109aa47836 */ /* 0x000fe20000000000 */
[----:B------:R-:W-:Y:S01]  /*1050*/  LOP3.LUT R208, R4, 0xfffffe00, RZ, 0xc0, !PT ;  /* 0xfffffe0004d07812 */ /* 0x000fe200078ec0ff */
[C---:B------:R-:W-:Y:S01]  /*1060*/  VIADD R14, R205.reuse, 0x80 ;  /* 0x00000080cd0e7836 */ /* 0x040fe20000000000 */
[----:B------:R0:W-:Y:S01]  /*1070*/  STL [R1+0x494], R6 ;  /* 0x0004940601007387 */ /* 0x0001e20000100800 */
[----:B------:R-:W-:Y:S01]  /*1080*/  VIADD R11, R205, 0x98 ;  /* 0x00000098cd0b7836 */ /* 0x000fe20000000000 */
[----:B------:R-:W-:Y:S01]  /*1090*/  LOP3.LUT R7, R208, R0, R207, 0xf6, !PT ;  /* 0x00000000d0077212 */ /* 0x000fe200078ef6cf */
[----:B------:R-:W-:Y:S01]  /*10a0*/  IMAD R8, R9, 0x8, R8 ;  /* 0x0000000809087824 */ /* 0x000fe200078e0208 */
[----:B------:R-:W-:Y:S01]  /*10b0*/  STL [R1+0x47c], R24 ;  /* 0x00047c1801007387 */ /* 0x000fe20000100800 */
[----:B------:R-:W-:Y:S01]  /*10c0*/  VIADD R5, R205, 0xc0 ;  /* 0x000000c0cd057836 */ /* 0x000fe20000000000 */
[----:B------:R-:W-:Y:S01]  /*10d0*/  SHF.R.S32.HI R222, RZ, 0x1f, R198 ;  /* 0x0000001fffde7819 */ /* 0x000fe200000114c6 */
[----:B------:R-:W-:Y:S01]  /*10e0*/  IMAD R0, R7, 0x2, R2 ;  /* 0x0000000207007824 */ /* 0x000fe200078e0202 */
[----:B------:R-:W-:Y:S01]  /*10f0*/  SHF.R.S32.HI R7, RZ, 0x1f, R26 ;  /* 0x0000001fff077819 */ /* 0x000fe2000001141a */
[----:B------:R-:W-:Y:S01]  /*1100*/  IMAD.SHL.U32 R4, R8, 0x8, RZ ;  /* 0x0000000808047824 */ /* 0x000fe200078e00ff */
[----:B0-----:R-:W-:Y:S01]  /*1110*/  SHF.R.S32.HI R6, RZ, 0x1f, R164 ;  /* 0x0000001fff067819 */ /* 0x001fe200000114a4 */
[C---:B------:R-:W-:Y:S01]  /*1120*/  VIADD R8, R205.reuse, 0xb0 ;  /* 0x000000b0cd087836 */ /* 0x040fe20000000000 */
[----:B------:R0:W-:Y:S01]  /*1130*/  STL [R1+0x444], R5 ;  /* 0x0004440501007387 */ /* 0x0001e20000100800 */
[----:B------:R-:W-:-:S02]  /*1140*/  VIADD R227, R205, 0xd8 ;  /* 0x000000d8cde37836 */ /* 0x000fc40000000000 */
[C---:B------:R-:W-:Y:S01]  /*1150*/  VIADD R229, R205.reuse, 0xc8 ;  /* 0x000000c8cde57836 */ /* 0x040fe20000000000 */
[----:B------:R1:W-:Y:S01]  /*1160*/  STL [R1+0x508], R7 ;  /* 0x0005080701007387 */ /* 0x0003e20000100800 */
[C---:B------:R-:W-:Y:S02]  /*1170*/  VIADD R228, R205.reuse, 0xd0 ;  /* 0x000000d0cde47836 */ /* 0x040fe40000000000 */
[C---:B------:R-:W-:Y:S01]  /*1180*/  VIADD R28, R205.reuse, 0x38 ;  /* 0x00000038cd1c7836 */ /* 0x040fe20000000000 */
[----:B------:R2:W-:Y:S01]  /*1190*/  STL [R1+0x4a4], R6 ;  /* 0x0004a40601007387 */ /* 0x0005e20000100800 */
[C---:B------:R-:W-:Y:S01]  /*11a0*/  VIADD R25, R205.reuse, 0x48 ;  /* 0x00000048cd197836 */ /* 0x040fe20000000000 */
[----:B0-----:R-:W-:Y:S01]  /*11b0*/  SHF.R.S32.HI R5, RZ, 0x1f, R5 ;  /* 0x0000001fff057819 */ /* 0x001fe20000011405 */
[C---:B------:R-:W-:Y:S01]  /*11c0*/  VIADD R21, R205.reuse, 0x58 ;  /* 0x00000058cd157836 */ /* 0x040fe20000000000 */
[----:B------:R0:W-:Y:S01]  /*11d0*/  STL [R1+0x520], R4 ;  /* 0x0005200401007387 */ /* 0x0001e20000100800 */
[C---:B------:R-:W-:Y:S01]  /*11e0*/  VIADD R20, R205.reuse, 0x60 ;  /* 0x00000060cd147836 */ /* 0x040fe20000000000 */
[----:B-1----:R-:W-:Y:S01]  /*11f0*/  SHF.R.S32.HI R7, RZ, 0x1f, R24 ;  /* 0x0000001fff077819 */ /* 0x002fe20000011418 */
[C---:B------:R-:W-:Y:S01]  /*1200*/  VIADD R16, R205.reuse, 0x70 ;  /* 0x00000070cd107836 */ /* 0x040fe20000000000 */
[----:B------:R1:W-:Y:S01]  /*1210*/  STL [R1+0x4c8], R5 ;  /* 0x0004c80501007387 */ /* 0x0003e20000100800 */
[----:B------:R-:W-:-:S02]  /*1220*/  VIADD R15, R205, 0x78 ;  /* 0x00000078cd0f7836 */ /* 0x000fc40000000000 */
[C---:B--2---:R-:W-:Y:S01]  /*1230*/  VIADD R6, R205.reuse, 0xb8 ;  /* 0x000000b8cd067836 */ /* 0x044fe20000000000 */
[----:B------:R2:W-:Y:S01]  /*1240*/  STL [R1+0x500], R7 ;  /* 0x0005000701007387 */ /* 0x0005e20000100800 */
[C---:B------:R-:W-:Y:S02]  /*1250*/  VIADD R13, R205.reuse, 0x88 ;  /* 0x00000088cd0d7836 */ /* 0x040fe40000000000 */
[C---:B0-----:R-:W-:Y:S01]  /*1260*/  VIADD R4, R205.reuse, 0xf0 ;  /* 0x000000f0cd047836 */ /* 0x041fe20000000000 */
        /* <DEDUP_REMOVED lines=9> */
[----:B------:R-:W-:Y:S01]  /*1300*/  VIADD R225, R205, 0xe8 ;  /* 0x000000e8cde17836 */ /* 0x000fe20000000000 */
[----:B0-----:R-:W-:Y:S01]  /*1310*/  SHF.R.S32.HI R6, RZ, 0x1f, R6 ;  /* 0x0000001fff067819 */ /* 0x001fe20000011406 */
[C---:B------:R-:W-:Y:S01]  /*1320*/  VIADD R152, R22.reuse, 0x20 ;  /* 0x0000002016987836 */ /* 0x040fe20000000000 */
[----:B------:R0:W-:Y:S01]  /*1330*/  STL [R1+0x4f4], R7 ;  /* 0x0004f40701007387 */ /* 0x0001e20000100800 */
[----:B------:R-:W-:-:S02]  /*1340*/  VIADD R172, R22, 0x40 ;  /* 0x0000004016ac7836 */ /* 0x000fc40000000000 */
[C---:B-1----:R-:W-:Y:S01]  /*1350*/  VIADD R0, R205.reuse, 0xf8 ;  /* 0x000000f8cd007836 */ /* 0x042fe20000000000 */
[----:B------:R1:W-:Y:S01]  /*1360*/  STL [R1+0x4cc], R6 ;  /* 0x0004cc0601007387 */ /* 0x0003e20000100800 */
[C---:B------:R-:W-:Y:S01]  /*1370*/  VIADD R167, R22.reuse, 0x60 ;  /* 0x0000006016a77836 */ /* 0x040fe20000000000 */
[----:B--2---:R-:W-:Y:S01]  /*1380*/  SHF.R.S32.HI R5, RZ, 0x1f, R4 ;  /* 0x0000001fff057819 */ /* 0x004fe20000011404 */
[C---:B------:R-:W-:Y:S01]  /*1390*/  VIADD R166, R22.reuse, 0x80 ;  /* 0x0000008016a67836 */ /* 0x040fe20000000000 */
[----:B------:R2:W-:Y:S01]  /*13a0*/  STL [R1+0x490], R4 ;  /* 0x0004900401007387 */ /* 0x0005e20000100800 */
[C---:B------:R-:W-:Y:S01]  /*13b0*/  VIADD R165, R22.reuse, 0xa0 ;  /* 0x000000a016a57836 */ /* 0x040fe20000000000 */
[----:B0-----:R-:W-:Y:S01]  /*13c0*/  SHF.R.S32.HI R7, RZ, 0x1f, R14 ;  /* 0x0000001fff077819 */ /* 0x001fe2000001140e */
[C---:B------:R-:W-:Y:S01]  /*13d0*/  VIADD R174, R22.reuse, 0xc0 ;  /* 0x000000c016ae7836 */ /* 0x040fe20000000000 */
[----:B------:R0:W-:Y:S01]  /*13e0*/  STL [R1+0x488], R28 ;  /* 0x0004881c01007387 */ /* 0x0001e20000100800 */
[----:B------:R-:W-:Y:S01]  /*13f0*/  VIADD R173, R22, 0xe0 ;  /* 0x000000e016ad7836 */ /* 0x000fe20000000000 */
[----:B-1----:R-:W-:Y:S01]  /*1400*/  SHF.R.S32.HI R6, RZ, 0x1f, R228 ;  /* 0x0000001fff067819 */ /* 0x002fe200000114e4 */
[C---:B------:R-:W-:Y:S01]  /*1410*/  VIADD R200, R198.reuse, 0x40 ;  /* 0x00000040c6c87836 */ /* 0x040fe20000000000 */
[----:B------:R1:W-:Y:S01]  /*1420*/  STL [R1+0x4e8], R7 ;  /* 0x0004e80701007387 */ /* 0x0003e20000100800 */
[C---:B------:R-:W-:Y:S01]  /*1430*/  VIADD R199, R198.reuse, 0x80 ;  /* 0x00000080c6c77836 */ /* 0x040fe20000000000 */
[----:B--2---:R-:W-:Y:S01]  /*1440*/  SHF.R.S32.HI R4, RZ, 0x1f, R0 ;  /* 0x0000001fff047819 */ /* 0x004fe20000011400 */
[----:B------:R-:W-:Y:S01]  /*1450*/  VIADD R201, R198, 0xc0 ;  /* 0x000000c0c6c97836 */ /* 0x000fe20000000000 */
[----:B------:R2:W-:Y:S01]  /*1460*/  STL [R1+0x480], R25 ;  /* 0x0004801901007387 */ /* 0x0005e20000100800 */
[----:B------:R-:W-:Y:S01]  /*1470*/  SHF.R.S32.HI R157, RZ, 0x1f, R152 ;  /* 0x0000001fff9d7819 */ /* 0x000fe20000011498 */
[----:B------:R-:W-:Y:S01]  /*1480*/  VIADD R223, R205, 0x30 ;  /* 0x00000030cddf7836 */ /* 0x000fe20000000000 */
[----:B0-----:R-:W-:Y:S01]  /*1490*/  SHF.R.S32.HI R28, RZ, 0x1f, R28 ;  /* 0x0000001fff1c7819 */ /* 0x001fe2000001141c */
[----:B------:R0:W-:Y:S01]  /*14a0*/  STL [R1+0x478], R21 ;  /* 0x0004781501007387 */ /* 0x0001e20000100800 */
[----:B------:R-:W-:-:S02]  /*14b0*/  SHF.R.S32.HI R197, RZ, 0x1f, R172 ;  /* 0x0000001fffc57819 */ /* 0x000fc400000114ac */
[----:B-1----:R-:W-:Y:S01]  /*14c0*/  SHF.R.S32.HI R7, RZ, 0x1f, R11 ;  /* 0x0000001fff077819 */ /* 0x002fe2000001140b */
[----:B------:R1:W-:Y:S01]  /*14d0*/  STL [R1+0x474], R20 ;  /* 0x0004741401007387 */ /* 0x0003e20000100800 */
[----:B------:R-:W-:Y:S02]  /*14e0*/  SHF.R.S32.HI R196, RZ, 0x1f, R167 ;  /* 0x0000001fffc47819 */ /* 0x000fe400000114a7 */
[----:B--2---:R-:W-:Y:S01]  /*14f0*/  SHF.R.S32.HI R25, RZ, 0x1f, R25 ;  /* 0x0000001fff197819 */ /* 0x004fe20000011419 */
[----:B------:R2:W-:Y:S01]  /*1500*/  STL [R1+0x4dc], R7 ;  /* 0x0004dc0701007387 */ /* 0x0005e20000100800 */
[----:B------:R-:W-:Y:S02]  /*1510*/  SHF.R.S32.HI R195, RZ, 0x1f, R166 ;  /* 0x0000001fffc37819 */ /* 0x000fe400000114a6 */
        /* <DEDUP_REMOVED lines=20> */
[----:B-1----:R-:W-:-:S03]  /*1660*/  SHF.R.S32.HI R12, RZ, 0x1f, R12 ;  /* 0x0000001fff0c7819 */ /* 0x002fc6000001140c */
[----:B------:R1:W-:Y:S01]  /*1670*/  STL [R1+0x48c], R0 ;  /* 0x00048c0001007387 */ /* 0x0003e20000100800 */
[----:B--2---:R-:W-:-:S03]  /*1680*/  SHF.R.S32.HI R10, RZ, 0x1f, R10 ;  /* 0x0000001fff0a7819 */ /* 0x004fc6000001140a */
[----:B------:R2:W-:Y:S01]  /*1690*/  STL [R1+0x4c4], R7 ;  /* 0x0004c40701007387 */ /* 0x0005e20000100800 */
[----:B0-----:R-:W-:-:S03]  /*16a0*/  SHF.R.S32.HI R9, RZ, 0x1f, R9 ;  /* 0x0000001fff097819 */ /* 0x001fc60000011409 */
[----:B------:R0:W-:Y:S01]  /*16b0*/  STL [R1+0x4c0], R6 ;  /* 0x0004c00601007387 */ /* 0x0001e20000100800 */
[----:B-1----:R-:W-:-:S03]  /*16c0*/  IMAD R0, R3, 0x8, R204 ;  /* 0x0000000803007824 */ /* 0x002fc600078e02cc */
[----:B------:R1:W-:Y:S01]  /*16d0*/  STL [R1+0x470], R17 ;  /* 0x0004701101007387 */ /* 0x0003e20000100800 */
[----:B--2---:R-:W-:-:S03]  /*16e0*/  SHF.R.S32.HI R7, RZ, 0x1f, R226 ;  /* 0x0000001fff077819 */ /* 0x004fc600000114e2 */
[----:B------:R1:W-:Y:S01]  /*16f0*/  STL [R1+0x464], R14 ;  /* 0x0004640e01007387 */ /* 0x0003e20000100800 */
[----:B0-----:R-:W-:-:S03]  /*1700*/  SHF.R.S32.HI R6, RZ, 0x1f, R225 ;  /* 0x0000001fff067819 */ /* 0x001fc600000114e1 */
        /* <DEDUP_REMOVED lines=16> */
[----:B------:R1:W-:Y:S02]  /*1810*/  STL [R1+0x4ac], R4 ;  /* 0x0004ac0401007387 */ /* 0x0003e40000100800 */
.L_x_4085:
[----:B------:R-:W-:Y:S05]  /*1820*/  YIELD ;  /* 0x0000000000007946 */ /* 0x000fea0003800000 */
[----:B------:R-:W-:Y:S01]  /*1830*/  ULDC.64 UR4, c[0x0][0xb20] ;  /* 0x0002c80000047ab9 */ /* 0x000fe20000000a00 */
[----:B012---:R-:W0:Y:S01]  /*1840*/  LDC.64 R4, c[0x0][0xb00] ;  /* 0x0002c000ff047b82 */ /* 0x007e220000000a00 */
[----:B------:R-:W-:Y:S01]  /*1850*/  ISETP.NE.U32.AND P1, PT, RZ, UR4, PT ;  /* 0x00000004ff007c0c */ /* 0x000fe2000bf25070 */
[----:B----4-:R-:W-:Y:S02]  /*1860*/  IMAD.MOV.U32 R10, RZ, RZ, RZ ;  /* 0x000000ffff0a7224 */ /* 0x010fe400078e00ff */
        /* <DEDUP_REMOVED lines=38> */
.L_x_3843:
[----:B------:R-:W-:Y:S01]  /*1ad0*/  ULDC.64 UR4, c[0x0][0xb18] ;  /* 0x0002c60000047ab9 */ /* 0x000fe20000000a00 */
[C---:B------:R-:W-:Y:S01]  /*1ae0*/  LOP3.LUT R3, R98.reuse, 0xff000000, RZ, 0xc0, !PT ;  /* 0xff00000062037812 */ /* 0x040fe200078ec0ff */
[----:B------:R-:W-:Y:S01]  /*1af0*/  IMAD.MOV.U32 R218, RZ, RZ, R99 ;  /* 0x000000ffffda7224 */ /* 0x000fe200078e0063 */
[----:B------:R-:W-:Y:S02]  /*1b00*/  ISETP.NE.U32.AND P1, PT, RZ, UR4, PT ;  /* 0x00000004ff007c0c */ /* 0x000fe4000bf25070 */
[C---:B------:R-:W-:Y:S02]  /*1b10*/  LOP3.LUT R0, R98.reuse, 0xff0000, RZ, 0xc0, !PT ;  /* 0x00ff000062007812 */ /* 0x040fe400078ec0ff */
[----:B------:R-:W-:Y:S02]  /*1b20*/  ISETP.NE.AND.EX P1, PT, RZ, UR5, PT, P1 ;  /* 0x00000005ff007c0c */ /* 0x000fe4000bf25310 */
[----:B------:R-:W-:Y:S02]  /*1b30*/  SHF.R.U32.HI R3, RZ, 0x8, R3 ;  /* 0x00000008ff037819 */ /* 0x000fe40000011603 */
[----:B------:R-:W-:-:S02]  /*1b40*/  LOP3.LUT R156, R98, 0xffff, RZ, 0xc0, !PT ;  /* 0x0000ffff629c7812 */ /* 0x000fc400078ec0ff */
[----:B------:R-:W-:-:S07]  /*1b50*/  LEA.HI R217, R0, R3, RZ, 0x10 ;  /* 0x0000000300d97211 */ /* 0x000fce00078f80ff */
[----:B------:R-:W-:Y:S05]  /*1b60*/  @!P1 BRA `(.L_x_3844) ;  /* 0x0000000000109947 */ /* 0x000fea0003800000 */
[----:B------:R-:W0:Y:S02]  /*1b70*/  LDC.64 R4, c[0x0][0xb18] ;  /* 0x0002c600ff047b82 */ /* 0x000e240000000a00 */
[----:B0-----:R-:W-:-:S05]  /*1b80*/  IMAD.WIDE R4, R99, 0x4, R4 ;  /* 0x0000000463047825 */ /* 0x001fca00078e0204 */
[----:B------:R0:W5:Y:S01]  /*1b90*/  LDG.E R31, desc[UR44][R4.64] ;  /* 0x0000002c041f7981 */ /* 0x000162000c1e1900 */
[----:B------:R-:W-:Y:S05]  /*1ba0*/  BRA `(.L_x_3845) ;  /* 0x0000000000107947 */ /* 0x000fea0003800000 */
.L_x_3844:
[----:B------:R-:W-:Y:S05]  /*1bb0*/  @!P0 BRA `(.L_x_3845) ;  /* 0x00000000000c8947 */ /* 0x000fea0003800000 */
[----:B------:R-:W2:Y:S04]  /*1bc0*/  LDG.E R0, desc[UR44][R4.64] ;  /* 0x0000002c04007981 */ /* 0x000ea8000c1e1900 */
[----:B------:R-:W2:Y:S02]  /*1bd0*/  LDG.E R31, desc[UR44][R4.64+0x4] ;  /* 0x0000042c041f7981 */ /* 0x000ea4000c1e1900 */
[----:B--2---:R-:W-:-:S07]  /*1be0*/  IMAD.IADD R31, R31, 0x1, -R0 ;  /* 0x000000011f1f7824 */ /* 0x004fce00078e0a00 */
.L_x_3845:
[----:B------:R-:W-:Y:S02]  /*1bf0*/  ULDC.64 UR4, c[0x0][0xb08] ;  /* 0x0002c20000047ab9 */ /* 0x000fe40000000a00 */
[----:B------:R-:W-:-:S04]  /*1c00*/  ISETP.NE.U32.AND P0, PT, RZ, UR4, PT ;  /* 0x00000004ff007c0c */ /* 0x000fc8000bf05070 */
[----:B------:R-:W-:Y:S01]  /*1c10*/  ISETP.NE.AND.EX P0, PT, RZ, UR5, PT, P0 ;  /* 0x00000005ff007c0c */ /* 0x000fe2000bf05300 */
[----:B------:R-:W-:Y:S02]  /*1c20*/  ULDC.64 UR4, c[0x0][0xb28] ;  /* 0x0002ca0000047ab9 */ /* 0x000fe40000000a00 */
[----:B------:R-:W-:-:S04]  /*1c30*/  ISETP.NE.U32.AND P1, PT, RZ, UR4, PT ;  /* 0x00000004ff007c0c */ /* 0x000fc8000bf25070 */
[----:B------:R-:W-:-:S06]  /*1c40*/  ISETP.NE.AND.EX P1, PT, RZ, UR5, PT, P1 ;  /* 0x00000005ff007c0c */ /* 0x000fcc000bf25310 */
[----:B------:R-:W1:Y:S08]  /*1c50*/  @P0 LDC.64 R8, c[0x0][0xb08] ;  /* 0x0002c200ff080b82 */ /* 0x000e700000000a00 */
[----:B0-----:R-:W0:Y:S01]  /*1c60*/  @P1 LDC.64 R4, c[0x0][0xb28] ;  /* 0x0002ca00ff041b82 */ /* 0x001e220000000a00 */
[----:B-1----:R-:W-:-:S05]  /*1c70*/  @P0 IMAD.WIDE R8, R99, 0x4, R8 ;  /* 0x0000000463080825 */ /* 0x002fca00078e0208 */
[----:B------:R-:W2:Y:S04]  /*1c80*/  @P0 LDG.E R0, desc[UR44][R8.64] ;  /* 0x0000002c08000981 */ /* 0x000ea8000c1e1900 */
[----:B------:R-:W2:Y:S01]  /*1c90*/  @P0 LDG.E R3, desc[UR44][R8.64+0x4] ;  /* 0x0000042c08030981 */ /* 0x000ea2000c1e1900 */
[----:B0-----:R-:W-:Y:S02]  /*1ca0*/  @P1 IMAD.WIDE R6, R99, 0x4, R4 ;  /* 0x0000000463061825 */ /* 0x001fe400078e0204 */
[----:B------:R-:W0:Y:S02]  /*1cb0*/  LDC R4, c[0x0][0x448] ;  /* 0x00011200ff047b82 */ /* 0x000e240000000800 */
[----:B-----5:R-:W-:-:S06]  /*1cc0*/  IMAD.MOV.U32 R44, RZ, RZ, R31 ;  /* 0x000000ffff2c7224 */ /* 0x020fcc00078e001f */
[----:B------:R1:W5:Y:S01]  /*1cd0*/  @P1 LDG.E R44, desc[UR44][R6.64] ;  /* 0x0000002c062c1981 */ /* 0x000362000c1e1900 */
[----:B------:R-:W-:Y:S02]  /*1ce0*/  IMAD.SHL.U32 R216, R97, 0x80, RZ ;  /* 0x0000008061d87824 */ /* 0x000fe400078e00ff */
[----:B------:R-:W-:Y:S01]  /*1cf0*/  IMAD.IADD R13, R31, 0x1, -R10 ;  /* 0x000000011f0d7824 */ /* 0x000fe200078e0a0a */
[----:B0-----:R-:W-:Y:S02]  /*1d00*/  ISETP.NE.AND P1, PT, R4, 0x1, PT ;  /* 0x000000010400780c */ /* 0x001fe40003f25270 */
[----:B------:R-:W0:Y:S11]  /*1d10*/  LDC.64 R4, c[0x0][0xad8] ;  /* 0x0002b600ff047b82 */ /* 0x000e360000000a00 */
[----:B------:R-:W1:Y:S08]  /*1d20*/  @P1 LDC R12, c[0x0][0x44c] ;  /* 0x00011300ff0c1b82 */ /* 0x000e700000000800 */
[----:B------:R-:W3:Y:S01]  /*1d30*/  @P1 LDC R11, c[0x0][0x450] ;  /* 0x00011400ff0b1b82 */ /* 0x000ee20000000800 */
[----:B0-----:R-:W-:Y:S01]  /*1d40*/  ISETP.GE.AND P2, PT, R5, 0x1, PT ;  /* 0x000000010500780c */ /* 0x001fe20003f46270 */
[----:B--2---:R-:W-:-:S02]  /*1d50*/  @P0 IMAD.IADD R26, R3, 0x1, -R0 ;  /* 0x00000001031a0824 */ /* 0x004fc400078e0a00 */
[----:B------:R-:W-:Y:S02]  /*1d60*/  VIADD R3, R216, 0x7f ;  /* 0x0000007fd8037836 */ /* 0x000fe40000000000 */
[----:B------:R-:W-:Y:S02]  /*1d70*/  IMAD.IADD R29, R13, 0x1, R26 ;  /* 0x000000010d1d7824 */ /* 0x000fe400078e021a */
[----:B-1----:R-:W-:-:S03]  /*1d80*/  @P1 IMAD.HI.U32 R6, R3, R12, RZ ;  /* 0x0000000c03061227 */ /* 0x002fc600078e00ff */
[C---:B------:R-:W-:Y:S01]  /*1d90*/  IADD3 R215, R29.reuse, 0x1, -R28 ;  /* 0x000000011dd77810 */ /* 0x040fe20007ffe81c */
[----:B------:R-:W-:Y:S01]  /*1da0*/  VIADD R0, R29, 0x5f ;  /* 0x0000005f1d007836 */ /* 0x000fe20000000000 */
[----:B---3--:R-:W-:-:S03]  /*1db0*/  @P1 SHF.R.U32.HI R3, RZ, R11, R6 ;  /* 0x0000000bff031219 */ /* 0x008fc60000011606 */
        /* <DEDUP_REMOVED lines=17> */
.L_x_3848:
[----:B------:R-:W-:-:S13]  /*1ed0*/  ISETP.NE.AND P0, PT, R5, 0x1, PT ;  /* 0x000000010500780c */ /* 0x000fda0003f05270 */
[----:B------:R-:W0:Y:S02]  /*1ee0*/  @P0 LDC.64 R6, c[0x0][0xae0] ;  /* 0x0002b800ff060b82 */ /* 0x000e240000000a00 */
[----:B0-----:R-:W-:-:S05]  /*1ef0*/  @P0 IMAD.HI.U32 R6, R0, R6, RZ ;  /* 0x0000000600060227 */ /* 0x001fca00078e00ff */
[----:B------:R-:W-:-:S07]  /*1f00*/  @P0 SHF.R.U32.HI R0, RZ, R7, R6 ;  /* 0x00000007ff000219 */ /* 0x000fce0000011606 */
.L_x_3849:
[----:B------:R-:W-:Y:S05]  /*1f10*/  BSYNC B0 ;  /* 0x0000000000007941 */ /* 0x000fea0003800000 */
.L_x_3847:
[----:B------:R-:W-:-:S05]  /*1f20*/  IMAD R3, R0, R5, R5 ;  /* 0x0000000500037224 */ /* 0x000fca00078e0205 */
[----:B------:R-:W-:-:S07]  /*1f30*/  VIMNMX R4, R4, R3, PT ;  /* 0x0000000304047248 */ /* 0x000fce0003fe0100 */
.L_x_3846:
        /* <DEDUP_REMOVED lines=25> */
.L_x_3852:
[----:B------:R-:W-:-:S13]  /*20d0*/  ISETP.NE.AND P0, PT, R5, 0x1, PT ;  /* 0x000000010500780c */ /* 0x000fda0003f05270 */
[----:B------:R-:W0:Y:S02]  /*20e0*/  @P0 LDC.64 R6, c[0x0][0xae0] ;  /* 0x0002b800ff060b82 */ /* 0x000e240000000a00 */
[----:B0-----:R-:W-:-:S05]  /*20f0*/  @P0 IMAD.HI.U32 R6, R0, R6, RZ ;  /* 0x0000000600060227 */ /* 0x001fca00078e00ff */
[----:B------:R-:W-:-:S07]  /*2100*/  @P0 SHF.R.U32.HI R0, RZ, R7, R6 ;  /* 0x00000007ff000219 */ /* 0x000fce0000011606 */
.L_x_3853:
[----:B------:R-:W-:Y:S05]  /*2110*/  BSYNC B0 ;  /* 0x0000000000007941 */ /* 0x000fea0003800000 */
.L_x_3851:
[----:B------:R-:W-:-:S05]  /*2120*/  IMAD R0, R0, R5, RZ ;  /* 0x0000000500007224 */ /* 0x000fca00078e02ff */
[----:B------:R-:W-:-:S07]  /*2130*/  VIMNMX R3, R3, R0, !PT ;  /* 0x0000000003037248 */ /* 0x000fce0007fe0100 */
.L_x_3850:
[----:B------:R-:W-:Y:S01]  /*2140*/  IMAD.HI R3, R3, 0x2aaaaaab, RZ ;  /* 0x2aaaaaab03037827 */ /* 0x000fe200078e02ff */
[----:B------:R-:W-:Y:S01]  /*2150*/  BSSY B0, `(.L_x_3854) ;  /* 0x0000028000007945 */ /* 0x000fe20003800000 */
[----:B------:R-:W-:Y:S02]  /*2160*/  LOP3.LUT R224, R217, 0xff, RZ, 0xc0, !PT ;  /* 0x000000ffd9e07812 */ /* 0x000fe400078ec0ff */
[----:B------:R-:W-:Y:S02]  /*2170*/  SHF.R.U32.HI R217, RZ, 0x10, R217 ;  /* 0x00000010ffd97819 */ /* 0x000fe400000116d9 */
[----:B------:R-:W-:-:S04]  /*2180*/  SHF.R.U32.HI R0, RZ, 0x1f, R3 ;  /* 0x0000001fff007819 */ /* 0x000fc80000011603 */
[----:B------:R-:W-:Y:S01]  /*2190*/  LEA.HI.SX32 R0, R3, R0, 0x1c ;  /* 0x0000000003007211 */ /* 0x000fe200078fe2ff */
[----:B------:R-:W-:-:S03]  /*21a0*/  IMAD.MOV.U32 R3, RZ, RZ, RZ ;  /* 0x000000ffff037224 */ /* 0x000fc600078e00ff */
[----:B------:R-:W-:-:S04]  /*21b0*/  VIMNMX R9, RZ, R0, !PT ;  /* 0x00000000ff097248 */ /* 0x000fc80007fe0100 */
[----:B------:R-:W-:-:S13]  /*21c0*/  ISETP.GT.AND P0, PT, R8, R9, PT ;  /* 0x000000090800720c */ /* 0x000fda0003f04270 */
[----:B------:R-:W-:Y:S05]  /*21d0*/  @!P0 BRA `(.L_x_3855) ;  /* 0x00000000007c8947 */ /* 0x000fea0003800000 */
        /* <DEDUP_REMOVED lines=31> */
.L_x_3855:
[----:B------:R-:W-:Y:S05]  /*23d0*/  BSYNC B0 ;  /* 0x0000000000007941 */ /* 0x000fea0003800000 */
.L_x_3854:
        /* <DEDUP_REMOVED lines=37> */
.L_x_3858:
[----:B------:R-:W-:Y:S05]  /*2630*/  BSYNC B6 ;  /* 0x0000000000067941 */ /* 0x000fea0003800000 */
.L_x_3857:
        /* <DEDUP_REMOVED lines=20> */
.L_x_3860:
[----:B------:R-:W-:Y:S05]  /*2780*/  BSYNC B6 ;  /* 0x0000000000067941 */ /* 0x000fea0003800000 */
.L_x_3859:
[----:B------:R-:W-:Y:S01]  /*2790*/  ULDC.64 UR4, c[0x0][0xaf0] ;  /* 0x0002bc0000047ab9 */ /* 0x000fe20000000a00 */
[----:B------:R-:W2:Y:S01]  /*27a0*/  LDL R34, [R1+0x494] ;  /* 0x0004940001227983 */ /* 0x000ea20000100800 */
[----:B------:R-:W-:Y:S01]  /*27b0*/  ISETP.NE.U32.AND P0, PT, RZ, UR4, PT ;  /* 0x00000004ff007c0c */ /* 0x000fe2000bf05070 */
[----:B------:R-:W-:Y:S02]  /*27c0*/  IMAD.MOV.U32 R0, RZ, RZ, R99 ;  /* 0x000000ffff007224 */ /* 0x000fe400078e0063 */
[----:B------:R-:W3:Y:S01]  /*27d0*/  LDL R32, [R1+0x4a0] ;  /* 0x0004a00001207983 */ /* 0x000ee20000100800 */
[----:B------:R-:W-:Y:S01]  /*27e0*/  ISETP.NE.AND.EX P0, PT, RZ, UR5, PT, P0 ;  /* 0x00000005ff007c0c */ /* 0x000fe2000bf05300 */
[----:B------:R-:W-:Y:S01]  /*27f0*/  ULDC UR8, c[0x0][0x320] ;  /* 0x0000c80000087ab9 */ /* 0x000fe20000000800 */
[----:B------:R-:W-:Y:S01]  /*2800*/  SHF.R.S32.HI R3, RZ, 0x1f, R158 ;  /* 0x0000001fff037819 */ /* 0x000fe2000001149e */
[----:B------:R-:W0:Y:S01]  /*2810*/  S2R R33, SR_TID.X ;  /* 0x0000000000217919 */ /* 0x000e220000002100 */
[----:B------:R-:W1:Y:S01]  /*2820*/  LDC R11, c[0x0][0x3f4] ;  /* 0x0000fd00ff0b7b82 */ /* 0x000e620000000800 */
[----:B------:R-:W-:Y:S01]  /*2830*/  ULDC.64 UR4, c[0x0][0x3f8] ;  /* 0x0000fe0000047ab9 */ /* 0x000fe20000000a00 */
[----:B------:R-:W-:Y:S01]  /*2840*/  SHF.R.S32.HI R155, RZ, 0x1f, R154 ;  /* 0x0000001fff9b7819 */ /* 0x000fe2000001149a */
[----:B------:R-:W-:-:S06]  /*2850*/  ULDC.64 UR6, c[0x0][0x408] ;  /* 0x0001020000067ab9 */ /* 0x000fcc0000000a00 */
[----:B------:R-:W4:Y:S02]  /*2860*/  @P0 LDC.64 R4, c[0x0][0xaf0] ;  /* 0x0002bc00ff040b82 */ /* 0x000f240000000a00 */
[----:B----4-:R-:W-:-:S05]  /*2870*/  @P0 IMAD.WIDE R4, R99, 0x4, R4 ;  /* 0x0000000463040825 */ /* 0x010fca00078e0204 */
[----:B------:R4:W3:Y:S01]  /*2880*/  @P0 LDG.E R0, desc[UR44][R4.64] ;  /* 0x0000002c04000981 */ /* 0x0008e2000c1e1900 */
[----:B------:R-:W-:Y:S01]  /*2890*/  ISETP.GE.AND P1, PT, R152, UR8, PT ;  /* 0x0000000898007c0c */ /* 0x000fe2000bf26270 */
[C---:B------:R-:W-:Y:S01]  /*28a0*/  IMAD R7, R3.reuse, UR4, RZ ;  /* 0x0000000403077c24 */ /* 0x040fe2000f8e02ff */
[----:B0-----:R-:W-:Y:S01]  /*28b0*/  SHF.R.U32.HI R33, RZ, 0x7, R33 ;  /* 0x00000007ff217819 */ /* 0x001fe20000011621 */
[----:B------:R-:W-:Y:S01]  /*28c0*/  IMAD R9, R3, UR6, RZ ;  /* 0x0000000603097c24 */ /* 0x000fe2000f8e02ff */
[----:B------:R-:W-:Y:S01]  /*28d0*/  SEL R3, RZ, 0xffffffff, P1 ;  /* 0xffffffffff037807 */ /* 0x000fe20000800000 */
[----:B------:R-:W-:Y:S01]  /*28e0*/  IMAD.WIDE.U32 R16, R158, UR4, R154 ;  /* 0x000000049e107c25 */ /* 0x000fe2000f8e009a */
[----:B------:R-:W-:Y:S02]  /*28f0*/  ISETP.GE.AND P0, PT, R22, UR8, PT ;  /* 0x0000000816007c0c */ /* 0x000fe4000bf06270 */
[----:B------:R-:W-:Y:S01]  /*2900*/  ISETP.NE.AND P6, PT, R33, 0x1, PT ;  /* 0x000000012100780c */ /* 0x000fe20003fc5270 */
[C---:B------:R-:W-:Y:S01]  /*2910*/  IMAD R7, R158.reuse, UR5, R7 ;  /* 0x000000059e077c24 */ /* 0x040fe2000f8e0207 */
[----:B----4-:R-:W-:Y:S01]  /*2920*/  SEL R4, RZ, 0x1, P0 ;  /* 0x00000001ff047807 */ /* 0x010fe20000000000 */
[----:B------:R-:W-:Y:S01]  /*2930*/  IMAD.WIDE.U32 R20, R158, UR4, R22 ;  /* 0x000000049e147c25 */ /* 0x000fe2000f8e0016 */
[----:B------:R-:W-:-:S02]  /*2940*/  ISETP.GE.AND P0, PT, R172, UR8, PT ;  /* 0x00000008ac007c0c */ /* 0x000fc4000bf06270 */
[----:B------:R-:W-:Y:S01]  /*2950*/  ISETP.GE.AND P1, PT, R167, UR8, PT ;  /* 0x00000008a7007c0c */ /* 0x000fe2000bf26270 */
[----:B------:R-:W-:Y:S01]  /*2960*/  IMAD.SHL.U32 R5, R3, 0x2, RZ ;  /* 0x0000000203057824 */ /* 0x000fe200078e00ff */
[----:B------:R-:W-:Y:S01]  /*2970*/  ISETP.GE.AND P2, PT, R173, UR8, PT ;  /* 0x00000008ad007c0c */ /* 0x000fe2000bf46270 */
[----:B------:R-:W-:Y:S01]  /*2980*/  IMAD.IADD R3, R30, 0x1, R31 ;  /* 0x000000011e037824 */ /* 0x000fe200078e021f */
[----:B------:R-:W-:Y:S01]  /*2990*/  SEL R6, RZ, 0x8, P1 ;  /* 0x00000008ff067807 */ /* 0x000fe20000800000 */
[----:B------:R-:W-:Y:S01]  /*29a0*/  IMAD.IADD R17, R17, 0x1, R7 ;  /* 0x0000000111117824 */ /* 0x000fe200078e0207 */
[----:B------:R-:W-:Y:S01]  /*29b0*/  LOP3.LUT R4, R5, 0x2, R4, 0xe2, !PT ;  /* 0x0000000205047812 */ /* 0x000fe200078ee204 */
[----:B------:R-:W-:Y:S01]  /*29c0*/  IMAD.IADD R21, R7, 0x1, R21 ;  /* 0x0000000107157824 */ /* 0x000fe200078e0215 */
[----:B-----5:R-:W-:Y:S01]  /*29d0*/  SHF.R.S32.HI R7, RZ, 0x1f, R44 ;  /* 0x0000001fff077819 */ /* 0x020fe2000001142c */
[----:B------:R-:W-:Y:S01]  /*29e0*/  IMAD.WIDE.U32 R24, R158, UR6, R154 ;  /* 0x000000069e187c25 */ /* 0x000fe2000f8e009a */
[----:B------:R-:W-:-:S02]  /*29f0*/  SEL R5, RZ, 0x4, P0 ;  /* 0x00000004ff057807 */ /* 0x000fc40000000000 */
[----:B------:R-:W-:Y:S01]  /*2a00*/  ISETP.GE.AND P0, PT, R166, UR8, PT ;  /* 0x00000008a6007c0c */ /* 0x000fe2000bf06270 */
[C---:B------:R-:W-:Y:S01]  /*2a10*/  IMAD R9, R158.reuse, UR7, R9 ;  /* 0x000000079e097c24 */ /* 0x040fe2000f8e0209 */
[----:B------:R-:W-:Y:S01]  /*2a20*/  ISETP.GE.AND P1, PT, R165, UR8, PT ;  /* 0x00000008a5007c0c */ /* 0x000fe2000bf26270 */
[----:B------:R-:W-:Y:S01]  /*2a30*/  IMAD.WIDE.U32 R30, R158, UR6, R22 ;  /* 0x000000069e1e7c25 */ /* 0x000fe2000f8e0016 */
[----:B------:R-:W-:Y:S02]  /*2a40*/  LOP3.LUT R4, R6, R4, R5, 0xfe, !PT ;  /* 0x0000000406047212 */ /* 0x000fe400078efe05 */
[----:B------:R-:W-:Y:S01]  /*2a50*/  SEL R5, RZ, 0x10, P0 ;  /* 0x00000010ff057807 */ /* 0x000fe20000000000 */
[----:B------:R-:W-:Y:S01]  /*2a60*/  IMAD.IADD R25, R25, 0x1, R9 ;  /* 0x0000000119197824 */ /* 0x000fe200078e0209 */
[----:B------:R-:W-:Y:S01]  /*2a70*/  ISETP.GE.AND P0, PT, R174, UR8, PT ;  /* 0x00000008ae007c0c */ /* 0x000fe2000bf06270 */
[----:B------:R-:W-:Y:S01]  /*2a80*/  IMAD.IADD R31, R9, 0x1, R31 ;  /* 0x00000001091f7824 */ /* 0x000fe200078e021f */
[----:B------:R-:W-:Y:S01]  /*2a90*/  SEL R6, RZ, 0x20, P1 ;  /* 0x00000020ff067807 */ /* 0x000fe20000800000 */
[C---:B------:R-:W-:Y:S01]  /*2aa0*/  IMAD R9, R7.reuse, UR4, RZ ;  /* 0x0000000407097c24 */ /* 0x040fe2000f8e02ff */
[----:B-1----:R-:W-:Y:S01]  /*2ab0*/  ISETP.GE.AND P1, PT, R22, R11, PT ;  /* 0x0000000b1600720c */ /* 0x002fe20003f26270 */
[----:B------:R-:W-:Y:S01]  /*2ac0*/  IMAD R7, R7, UR6, RZ ;  /* 0x0000000607077c24 */ /* 0x000fe2000f8e02ff */
[----:B------:R-:W-:Y:S01]  /*2ad0*/  LOP3.LUT R4, R6, R4, R5, 0xfe, !PT ;  /* 0x0000000406047212 */ /* 0x000fe200078efe05 */
[C---:B------:R-:W-:Y:S01]  /*2ae0*/  IMAD R9, R44.reuse, UR5, R9 ;  /* 0x000000052c097c24 */ /* 0x040fe2000f8e0209 */
[----:B------:R-:W-:Y:S01]  /*2af0*/  SEL R51, RZ, 0x40, P0 ;  /* 0x00000040ff337807 */ /* 0x000fe20000000000 */
[----:B------:R-:W-:Y:S01]  /*2b00*/  IMAD.WIDE.U32 R16, R44, UR4, R16 ;  /* 0x000000042c107c25 */ /* 0x000fe2000f8e0010 */
[----:B------:R-:W-:-:S03]  /*2b10*/  SEL R5, RZ, 0x7fff80, P2 ;  /* 0x007fff80ff057807 */ /* 0x000fc60001000000 */
[----:B------:R-:W-:Y:S01]  /*2b20*/  IMAD.WIDE.U32 R20, R44, UR4, R20 ;  /* 0x000000042c147c25 */ /* 0x000fe2000f8e0014 */
[----:B------:R-:W-:-:S03]  /*2b30*/  LOP3.LUT R51, R5, R4, R51, 0xfe, !PT ;  /* 0x0000000405337212 */ /* 0x000fc600078efe33 */
[C---:B------:R-:W-:Y:S01]  /*2b40*/  IMAD R63, R44.reuse, UR7, R7 ;  /* 0x000000072c3f7c24 */ /* 0x040fe2000f8e0207 */
[----:B------:R-:W-:Y:S01]  /*2b50*/  SEL R7, R11, RZ, P1 ;  /* 0x000000ff0b077207 */ /* 0x000fe20000800000 */
[----:B------:R-:W-:Y:S01]  /*2b60*/  IMAD.WIDE.U32 R24, R44, UR6, R24 ;  /* 0x000000062c187c25 */ /* 0x000fe2000f8e0018 */
[----:B------:R-:W-:-:S03]  /*2b70*/  PRMT R68, R51, 0x8880, RZ ;  /* 0x0000888033447816 */ /* 0x000fc600000000ff */
[----:B------:R-:W-:Y:S01]  /*2b80*/  IMAD.WIDE.U32 R30, R44, UR6, R30 ;  /* 0x000000062c1e7c25 */ /* 0x000fe2000f8e001e */
[----:B------:R-:W-:Y:S05]  /*2b90*/  @!P6 WARPSYNC.ALL ;  /* 0x000000000000e948 */ /* 0x000fea0003800000 */
[----:B------:R-:W-:Y:S01]  /*2ba0*/  ULDC UR4, c[0x0][0x2f4] ;  /* 0x0000bd0000047ab9 */ /* 0x000fe20000000800 */
[----:B------:R-:W-:Y:S01]  /*2bb0*/  IMAD.IADD R7, R22, 0x1, R7 ;  /* 0x0000000116077824 */ /* 0x000fe200078e0207 */
[----:B------:R-:W-:Y:S01]  /*2bc0*/  ISETP.GE.AND P3, PT, R152, UR4, PT ;  /* 0x0000000498007c0c */ /* 0x000fe2000bf66270 */
[----:B------:R-:W-:Y:S01]  /*2bd0*/  IMAD.MOV.U32 R55, RZ, RZ, 0x20 ;  /* 0x00000020ff377424 */ /* 0x000fe200078e00ff */
[----:B------:R-:W-:Y:S01]  /*2be0*/  ISETP.GE.AND P0, PT, R22, UR4, PT ;  /* 0x0000000416007c0c */ /* 0x000fe2000bf06270 */
[----:B------:R-:W-:Y:S01]  /*2bf0*/  IMAD.U32 R58, RZ, RZ, UR38 ;  /* 0x00000026ff3a7e24 */ /* 0x000fe2000f8e00ff */
[----:B------:R-:W-:Y:S01]  /*2c00*/  SEL R6, RZ, 0xffffffff, P3 ;  /* 0xffffffffff067807 */ /* 0x000fe20001800000 */
[----:B------:R-:W-:Y:S01]  /*2c10*/  IMAD.IADD R62, R25, 0x1, R63 ;  /* 0x00000001193e7824 */ /* 0x000fe200078e023f */
[----:B------:R-:W-:Y:S01]  /*2c20*/  SHF.R.S32.HI R4, RZ, 0x1f, R7 ;  /* 0x0000001fff047819 */ /* 0x000fe20000011407 */
[----:B------:R-:W-:Y:S01]  /*2c30*/  VIADD R54, R33, 0x8 ;  /* 0x0000000821367836 */ /* 0x000fe20000000000 */
[----:B------:R-:W-:Y:S01]  /*2c40*/  SEL R52, RZ, 0x1, P0 ;  /* 0x00000001ff347807 */ /* 0x000fe20000000000 */
[----:B------:R-:W-:Y:S01]  /*2c50*/  IMAD.SHL.U32 R11, R6, 0x2, RZ ;  /* 0x00000002060b7824 */ /* 0x000fe200078e00ff */
[----:B------:R-:W-:Y:S01]  /*2c60*/  LEA.HI R7, R4, R7, RZ, 0x3 ;  /* 0x0000000704077211 */ /* 0x000fe200078f18ff */
[----:B------:R-:W-:Y:S01]  /*2c70*/  IMAD.IADD R60, R17, 0x1, R9 ;  /* 0x00000001113c7824 */ /* 0x000fe200078e0209 */
[----:B------:R-:W-:Y:S01]  /*2c80*/  LOP3.LUT R58, R58, 0x1, RZ, 0xfc, !PT ;  /* 0x000000013a3a7812 */ /* 0x000fe200078efcff */
[----:B------:R-:W-:Y:S01]  /*2c90*/  IMAD.IADD R61, R9, 0x1, R21 ;  /* 0x00000001093d7824 */ /* 0x000fe200078e0215 */
[----:B------:R-:W-:Y:S01]  /*2ca0*/  LOP3.LUT R52, R11, 0x2, R52, 0xe2, !PT ;  /* 0x000000020b347812 */ /* 0x000fe200078ee234 */
[----:B------:R-:W-:Y:S01]  /*2cb0*/  IMAD.IADD R63, R63, 0x1, R31 ;  /* 0x000000013f3f7824 */ /* 0x000fe200078e021f */
[----:B------:R-:W-:-:S02]  /*2cc0*/  SHF.R.S32.HI R65, RZ, 0x3, R7 ;  /* 0x00000003ff417819 */ /* 0x000fc40000011407 */
[----:B------:R-:W-:Y:S01]  /*2cd0*/  PRMT R68, R68, 0x7710, RZ ;  /* 0x0000771044447816 */ /* 0x000fe200000000ff */
[C---:B--2---:R-:W-:Y:S01]  /*2ce0*/  IMAD.SHL.U32 R50, R34.reuse, 0x40, RZ ;  /* 0x0000004022327824 */ /* 0x044fe200078e00ff */
[----:B------:R-:W-:Y:S01]  /*2cf0*/  @!P6 BAR.SYNC.DEFER_BLOCKING 0x9, 0x100 ;  /* 0x024400000000eb1d */ /* 0x000fe20000010000 */
[----:B------:R-:W-:Y:S01]  /*2d00*/  LOP3.LUT P0, RZ, R34, 0x4, RZ, 0xc0, !PT ;  /* 0x0000000422ff7812 */ /* 0x000fe2000780c0ff */
[----:B---3--:R-:W-:Y:S02]  /*2d10*/  IMAD R57, R32, 0x40, R158 ;  /* 0x0000004020397824 */ /* 0x008fe400078e029e */
[----:B------:R-:W-:Y:S02]  /*2d20*/  LOP3.LUT R50, R50, 0x1c0, RZ, 0xc0, !PT ;  /* 0x000001c032327812 */ /* 0x000fe400078ec0ff */
[----:B------:R-:W-:Y:S02]  /*2d30*/  SEL R55, R55, 0xffffffe0, !P0 ;  /* 0xffffffe037377807 */ /* 0x000fe40004000000 */
[----:B------:R-:W-:-:S02]  /*2d40*/  SHF.R.U32.HI R53, RZ, 0x3, R50 ;  /* 0x00000003ff357819 */ /* 0x000fc40000011632 */
[C---:B------:R-:W-:Y:S02]  /*2d50*/  LOP3.LUT R6, R50.reuse, 0x18, R22, 0xf8, !PT ;  /* 0x0000001832067812 */ /* 0x040fe400078ef816 */
[----:B------:R-:W-:Y:S02]  /*2d60*/  LOP3.LUT R4, R50, 0x38, R7, 0xf8, !PT ;  /* 0x0000003832047812 */ /* 0x000fe400078ef807 */
[-C--:B------:R-:W-:Y:S02]  /*2d70*/  LOP3.LUT R6, R6, R53.reuse, RZ, 0x3c, !PT ;  /* 0x0000003506067212 */ /* 0x080fe400078e3cff */
[----:B------:R-:W-:-:S03]  /*2d80*/  LOP3.LUT R4, R4, R53, RZ, 0x3c, !PT ;  /* 0x0000003504047212 */ /* 0x000fc600078e3cff */
[C---:B------:R-:W-:Y:S01]  /*2d90*/  IMAD R56, R203.reuse, 0x200, R6 ;  /* 0x00000200cb387824 */ /* 0x040fe200078e0206 */
[----:B------:R-:W-:Y:S01]  /*2da0*/  LOP3.LUT R6, R206, 0x38, R7, 0xf8, !PT ;  /* 0x00000038ce067812 */ /* 0x000fe200078ef807 */
[----:B------:R-:W-:Y:S02]  /*2db0*/  IMAD R66, R203, 0x200, R4 ;  /* 0x00000200cb427824 */ /* 0x000fe400078e0204 */
[----:B------:R-:W-:Y:S01]  /*2dc0*/  IMAD.IADD R59, R55, 0x1, R56 ;  /* 0x00000001373b7824 */ /* 0x000fe200078e0238 */
[----:B------:R-:W-:-:S05]  /*2dd0*/  LOP3.LUT R67, R6, R207, RZ, 0x3c, !PT ;  /* 0x000000cf06437212 */ /* 0x000fca00078e3cff */
[----:B------:R-:W-:Y:S01]  /*2de0*/  IMAD.IADD R67, R208, 0x1, R67 ;  /* 0x00000001d0437824 */ /* 0x000fe200078e0243 */
[----:B------:R-:W-:-:S07]  /*2df0*/  SHF.R.S32.HI R64, RZ, 0x1f, R0 ;  /* 0x0000001fff407819 */ /* 0x000fce0000011400 */
.L_x_3916:
[----:B------:R-:W0:Y:S01]  /*2e00*/  LDC R75, c[0x0][0x430] ;  /* 0x00010c00ff4b7b82 */ /* 0x000e220000000800 */
[----:B------:R-:W-:Y:S02]  /*2e10*/  VIADD R48, R48, 0xffffffff ;  /* 0xffffffff30307836 */ /* 0x000fe40000000000 */
[----:B------:R-:W-:Y:S02]  /*2e20*/  IMAD.MOV.U32 R74, RZ, RZ, RZ ;  /* 0x000000ffff4a7224 */ /* 0x000fe400078e00ff */
[----:B------:R-:W-:-:S03]  /*2e30*/  IMAD R4, R48, 0x60, R57 ;  /* 0x0000006030047824 */ /* 0x000fc600078e0239 */
[----:B-1----:R-:W1:Y:S01]  /*2e40*/  LDC R81, c[0x0][0x3f4] ;  /* 0x0000fd00ff517b82 */ /* 0x002e620000000800 */
[----:B------:R-:W-:Y:S01]  /*2e50*/  IMAD.IADD R12, R3, 0x1, R4 ;  /* 0x00000001030c7824 */ /* 0x000fe200078e0204 */
[----:B------:R-:W-:-:S03]  /*2e60*/  ISETP.GE.AND P0, PT, R4, R26, PT ;  /* 0x0000001a0400720c */ /* 0x000fc60003f06270 */
[----:B------:R-:W-:Y:S01]  /*2e70*/  IMAD.MOV.U32 R8, RZ, RZ, R12 ;  /* 0x000000ffff087224 */ /* 0x000fe200078e000c */
[----:B------:R-:W-:Y:S02]  /*2e80*/  ISETP.GT.OR P0, PT, R57, 0x5f, P0 ;  /* 0x0000005f3900780c */ /* 0x000fe40000704670 */
[----:B0-----:R-:W-:-:S11]  /*2e90*/  ISETP.NE.AND P2, PT, R75, 0x1, PT ;  /* 0x000000014b00780c */ /* 0x001fd60003f45270 */
[----:B------:R-:W0:Y:S08]  /*2ea0*/  @!P0 LDC.64 R6, c[0x0][0x428] ;  /* 0x00010a00ff068b82 */ /* 0x000e300000000a00 */
[----:B------:R-:W2:Y:S08]  /*2eb0*/  @!P0 LDC.64 R4, c[0x0][0x418] ;  /* 0x00010600ff048b82 */ /* 0x000eb00000000a00 */
[----:B------:R-:W3:Y:S08]  /*2ec0*/  @P2 LDC R9, c[0x0][0x434] ;  /* 0x00010d00ff092b82 */ /* 0x000ef00000000800 */
[----:B----4-:R-:W4:Y:S01]  /*2ed0*/  @P2 LDC R10, c[0x0][0x438] ;  /* 0x00010e00ff0a2b82 */ /* 0x010f220000000800 */
[----:B---3--:R-:W-:-:S05]  /*2ee0*/  @P2 IMAD.HI.U32 R9, R12, R9, RZ ;  /* 0x000000090c092227 */ /* 0x008fca00078e00ff */
[----:B----4-:R-:W-:Y:S01]  /*2ef0*/  @P2 SHF.R.U32.HI R8, RZ, R10, R9 ;  /* 0x0000000aff082219 */ /* 0x010fe20000011609 */
[----:B0-----:R-:W-:-:S03]  /*2f00*/  @!P0 IMAD R10, R64, R6, RZ ;  /* 0x00000006400a8224 */ /* 0x001fc600078e02ff */
[----:B------:R-:W-:Y:S01]  /*2f10*/  @!P0 SHF.R.S32.HI R9, RZ, 0x1f, R8 ;  /* 0x0000001fff098819 */ /* 0x000fe20000011408 */
[C---:B------:R-:W-:Y:S02]  /*2f20*/  @!P0 IMAD R11, R0.reuse, R7, R10 ;  /* 0x00000007000b8224 */ /* 0x040fe400078e020a */
[----:B------:R-:W-:-:S04]  /*2f30*/  @!P0 IMAD.WIDE.U32 R6, R0, R6, R8 ;  /* 0x0000000600068225 */ /* 0x000fc800078e0008 */
[----:B------:R-:W-:Y:S01]  /*2f40*/  @!P0 IMAD.IADD R7, R7, 0x1, R11 ;  /* 0x0000000107078824 */ /* 0x000fe200078e020b */
[----:B--2---:R-:W-:-:S04]  /*2f50*/  @!P0 LEA R4, P2, R6, R4, 0x2 ;  /* 0x0000000406048211 */ /* 0x004fc800078410ff */
[----:B------:R-:W-:-:S05]  /*2f60*/  @!P0 LEA.HI.X R5, R6, R5, R7, 0x2, P2 ;  /* 0x0000000506058211 */ /* 0x000fca00010f1407 */
[----:B------:R0:W5:Y:S01]  /*2f70*/  @!P0 LDG.E R74, desc[UR44][R4.64] ;  /* 0x0000002c044a8981 */ /* 0x000162000c1e1900 */
[----:B-1----:R-:W-:Y:S01]  /*2f80*/  ISETP.GE.AND P0, PT, R81, 0x1, PT ;  /* 0x000000015100780c */ /* 0x002fe20003f06270 */
[----:B------:R-:W-:Y:S01]  /*2f90*/  IMAD.MOV R6, RZ, RZ, -R8 ;  /* 0x000000ffff067224 */ /* 0x000fe200078e0a08 */
[----:B------:R-:W-:Y:S05]  /*2fa0*/  YIELD ;  /* 0x0000000000007946 */ /* 0x000fea0003800000 */
[----:B------:R-:W-:Y:S01]  /*2fb0*/  IMAD R75, R75, R6, R12 ;  /* 0x000000064b4b7224 */ /* 0x000fe200078e020c */
[----:B------:R-:W-:Y:S01]  /*2fc0*/  BSSY B0, `(.L_x_3861) ;  /* 0x000032e000007945 */ /* 0x000fe20003800000 */
[C---:B------:R-:W-:Y:S01]  /*2fd0*/  IMAD R84, R153.reuse, 0x1800, R56 ;  /* 0x0000180099547824 */ /* 0x040fe200078e0238 */
[----:B------:R-:W-:Y:S01]  /*2fe0*/  ISETP.GT.AND P2, PT, R48, R49, PT ;  /* 0x000000313000720c */ /* 0x000fe20003f44270 */
[----:B------:R-:W-:-:S02]  /*2ff0*/  IMAD R6, R153, 0x1800, R59 ;  /* 0x0000180099067824 */ /* 0x000fc400078e023b */
[--C-:B------:R-:W-:Y:S02]  /*3000*/  IMAD R84, R84, 0x2, R47.reuse ;  /* 0x0000000254547824 */ /* 0x100fe400078e022f */
[----:B------:R-:W-:Y:S01]  /*3010*/  IMAD R83, R6, 0x2, R47 ;  /* 0x0000000206537824 */ /* 0x000fe200078e022f */
[----:B0-----:R-:W-:Y:S07]  /*3020*/  @!P0 BRA `(.L_x_3862) ;  /* 0x0000002c00948947 */ /* 0x001fee0003800000 */
[----:B------:R-:W-:Y:S01]  /*3030*/  SHF.R.S32.HI R76, RZ, 0x1f, R75 ;  /* 0x0000001fff4c7819 */ /* 0x000fe2000001144b */
[----:B------:R-:W-:Y:S01]  /*3040*/  ULDC.64 UR4, c[0x0][0x300] ;  /* 0x0000c00000047ab9 */ /* 0x000fe20000000a00 */
[----:B------:R-:W0:Y:S01]  /*3050*/  LDC.64 R10, c[0x0][0x3f8] ;  /* 0x0000fe00ff0a7b82 */ /* 0x000e220000000a00 */
[C---:B------:R-:W-:Y:S01]  /*3060*/  IMAD.WIDE.U32 R4, R75.reuse, UR4, RZ ;  /* 0x000000044b047c25 */ /* 0x040fe2000f8e00ff */
[----:B-----5:R-:W-:Y:S01]  /*3070*/  SHF.R.S32.HI R77, RZ, 0x1f, R74 ;  /* 0x0000001fff4d7819 */ /* 0x020fe2000001144a */
[----:B------:R-:W-:Y:S02]  /*3080*/  ULDC.U8 UR6, c[0x0][0x410] ;  /* 0x0001040000067ab9 */ /* 0x000fe40000000000 */
[----:B------:R-:W-:Y:S01]  /*3090*/  IMAD R6, R76, UR4, RZ ;  /* 0x000000044c067c24 */ /* 0x000fe2000f8e02ff */
[----:B------:R-:W-:Y:S02]  /*30a0*/  ISETP.NE.AND P0, PT, RZ, UR6, PT ;  /* 0x00000006ff007c0c */ /* 0x000fe4000bf05270 */
[----:B------:R-:W1:Y:S01]  /*30b0*/  LDC.64 R12, c[0x0][0x408] ;  /* 0x00010200ff0c7b82 */ /* 0x000e620000000a00 */
[----:B------:R-:W-:Y:S01]  /*30c0*/  IMAD R7, R75, UR5, R6 ;  /* 0x000000054b077c24 */ /* 0x000fe2000f8e0206 */
[----:B------:R-:W-:-:S03]  /*30d0*/  ULDC.64 UR4, c[0x0][0x310] ;  /* 0x0000c40000047ab9 */ /* 0x000fc60000000a00 */
[----:B------:R-:W-:Y:S02]  /*30e0*/  IMAD.IADD R5, R5, 0x1, R7 ;  /* 0x0000000105057824 */ /* 0x000fe400078e0207 */
[----:B------:R-:W-:Y:S02]  /*30f0*/  IMAD R7, R77, UR4, RZ ;  /* 0x000000044d077c24 */ /* 0x000fe4000f8e02ff */
[----:B------:R-:W-:-:S04]  /*3100*/  IMAD.WIDE.U32 R4, R74, UR4, R4 ;  /* 0x000000044a047c25 */ /* 0x000fc8000f8e0004 */
[----:B------:R-:W-:Y:S01]  /*3110*/  IMAD R7, R74, UR5, R7 ;  /* 0x000000054a077c24 */ /* 0x000fe2000f8e0207 */
[----:B------:R-:W-:Y:S01]  /*3120*/  ULDC.64 UR4, c[0x0][0x308] ;  /* 0x0000c20000047ab9 */ /* 0x000fe20000000a00 */
[----:B0-----:R-:W-:-:S04]  /*3130*/  IMAD.WIDE.U32 R14, R48, R10, RZ ;  /* 0x0000000a300e7225 */ /* 0x001fc800078e00ff */
[----:B------:R-:W-:Y:S01]  /*3140*/  IMAD.IADD R5, R5, 0x1, R7 ;  /* 0x0000000105057824 */ /* 0x000fe200078e0207 */
[----:B------:R-:W-:Y:S01]  /*3150*/  SHF.R.S32.HI R7, RZ, 0x1f, R48 ;  /* 0x0000001fff077819 */ /* 0x000fe20000011430 */
[----:B------:R-:W-:-:S04]  /*3160*/  IMAD.WIDE.U32 R4, R156, UR4, R4 ;  /* 0x000000049c047c25 */ /* 0x000fc8000f8e0004 */
[----:B------:R-:W-:Y:S01]  /*3170*/  IMAD R5, R156, UR5, R5 ;  /* 0x000000059c057c24 */ /* 0x000fe2000f8e0205 */
[----:B------:R-:W-:Y:S01]  /*3180*/  ULDC.64 UR4, c[0x0][0x2e8] ;  /* 0x0000ba0000047ab9 */ /* 0x000fe20000000a00 */
[C---:B------:R-:W-:Y:S01]  /*3190*/  IMAD R6, R7.reuse, R10, RZ ;  /* 0x0000000a07067224 */ /* 0x040fe200078e02ff */
[----:B------:R-:W-:Y:S01]  /*31a0*/  LEA R79, P3, R4, UR4, 0x1 ;  /* 0x00000004044f7c11 */ /* 0x000fe2000f8608ff */
[-C--:B-1----:R-:W-:Y:S02]  /*31b0*/  IMAD R7, R7, R12.reuse, RZ ;  /* 0x0000000c07077224 */ /* 0x082fe400078e02ff */
[----:B------:R-:W-:Y:S01]  /*31c0*/  IMAD.WIDE.U32 R70, R48, R12, RZ ;  /* 0x0000000c30467225 */ /* 0x000fe200078e00ff */
[----:B------:R-:W-:-:S03]  /*31d0*/  LEA.HI.X R80, R4, UR5, R5, 0x1, P3 ;  /* 0x0000000504507c11 */ /* 0x000fc600098f0c05 */
[C---:B------:R-:W-:Y:S02]  /*31e0*/  IMAD R69, R48.reuse, R11, R6 ;  /* 0x0000000b30457224 */ /* 0x040fe400078e0206 */
[----:B------:R-:W-:Y:S02]  /*31f0*/  IMAD R7, R48, R13, R7 ;  /* 0x0000000d30077224 */ /* 0x000fe400078e0207 */
[----:B------:R-:W-:Y:S02]  /*3200*/  IMAD.IADD R69, R15, 0x1, R69 ;  /* 0x000000010f457824 */ /* 0x000fe400078e0245 */
[----:B------:R-:W-:Y:S01]  /*3210*/  IMAD.IADD R82, R71, 0x1, R7 ;  /* 0x0000000147527824 */ /* 0x000fe200078e0207 */
[----:B------:R-:W-:Y:S06]  /*3220*/  @!P0 BRA `(.L_x_3863) ;  /* 0x00000014008c8947 */ /* 0x000fec0003800000 */
[----:B------:R-:W-:Y:S01]  /*3230*/  IMAD R78, R48, -0x60, R26 ;  /* 0xffffffa0304e7824 */ /* 0x000fe200078e021a */
[----:B------:R-:W-:Y:S01]  /*3240*/  BSSY B1, `(.L_x_3864) ;  /* 0x0000023000017945 */ /* 0x000fe20003800000 */
[----:B------:R-:W-:Y:S02]  /*3250*/  CS2R R8, SRZ ;  /* 0x0000000000087805 */ /* 0x000fe4000001ff00 */
[----:B------:R-:W-:Y:S02]  /*3260*/  CS2R R38, SRZ ;  /* 0x0000000000267805 */ /* 0x000fe4000001ff00 */
[----:B------:R-:W-:Y:S02]  /*3270*/  CS2R R42, SRZ ;  /* 0x00000000002a7805 */ /* 0x000fe4000001ff00 */
[----:B------:R-:W-:Y:S02]  /*3280*/  VIMNMX R78, R78, 0x60, PT ;  /* 0x000000604e4e7848 */ /* 0x000fe40003fe0100 */
[----:B------:R-:W-:-:S02]  /*3290*/  CS2R R40, SRZ ;  /* 0x0000000000287805 */ /* 0x000fc4000001ff00 */
[----:B------:R-:W-:Y:S02]  /*32a0*/  CS2R R72, SRZ ;  /* 0x0000000000487805 */ /* 0x000fe4000001ff00 */
[----:B------:R-:W-:-:S13]  /*32b0*/  ISETP.GE.AND P0, PT, R158, R78, PT ;  /* 0x0000004e9e00720c */ /* 0x000fda0003f06270 */
[----:B------:R-:W-:Y:S05]  /*32c0*/  @P0 BRA `(.L_x_3865) ;  /* 0x0000000000680947 */ /* 0x000fea0003800000 */
[----:B------:R-:W-:Y:S01]  /*32d0*/  IMAD.MOV.U32 R4, RZ, RZ, R16 ;  /* 0x000000ffff047224 */ /* 0x000fe200078e0010 */
[----:B------:R-:W-:Y:S01]  /*32e0*/  ULDC.64 UR4, c[0x0][0x3e8] ;  /* 0x0000fa0000047ab9 */ /* 0x000fe20000000a00 */
[----:B------:R-:W-:Y:S01]  /*32f0*/  IMAD.MOV.U32 R5, RZ, RZ, R60 ;  /* 0x000000ffff057224 */ /* 0x000fe200078e003c */
[----:B------:R-:W-:Y:S01]  /*3300*/  ISETP.GE.AND P4, PT, R164, R81, PT ;  /* 0x00000051a400720c */ /* 0x000fe20003f86270 */
[----:B------:R-:W-:Y:S01]  /*3310*/  IMAD R33, R69, 0x60, RZ ;  /* 0x0000006045217824 */ /* 0x000fe200078e02ff */
[----:B------:R-:W-:Y:S01]  /*3320*/  CS2R R42, SRZ ;  /* 0x00000000002a7805 */ /* 0x000fe2000001ff00 */
[----:B------:R-:W-:Y:S01]  /*3330*/  IMAD.WIDE.U32 R6, R14, 0x60, R4 ;  /* 0x000000600e067825 */ /* 0x000fe200078e0004 */
[----:B------:R-:W-:Y:S02]  /*3340*/  CS2R R38, SRZ ;  /* 0x0000000000267805 */ /* 0x000fe4000001ff00 */
[----:B------:R-:W-:Y:S02]  /*3350*/  CS2R R72, SRZ ;  /* 0x0000000000487805 */ /* 0x000fe4000001ff00 */
[----:B------:R-:W-:Y:S01]  /*3360*/  CS2R R40, SRZ ;  /* 0x0000000000287805 */ /* 0x000fe2000001ff00 */
[----:B------:R-:W-:Y:S01]  /*3370*/  IMAD.IADD R5, R7, 0x1, R33 ;  /* 0x0000000107057824 */ /* 0x000fe200078e0221 */
[----:B------:R-:W-:Y:S01]  /*3380*/  LEA R4, P3, R6, UR4, 0x1 ;  /* 0x0000000406047c11 */ /* 0x000fe2000f8608ff */
[----:B------:R-:W-:-:S02]  /*3390*/  IMAD.MOV.U32 R32, RZ, RZ, R24 ;  /* 0x000000ffff207224 */ /* 0x000fc400078e0018 */
[----:B------:R-:W-:Y:S01]  /*33a0*/  IMAD.MOV.U32 R33, RZ, RZ, R62 ;  /* 0x000000ffff217224 */ /* 0x000fe200078e003e */
[----:B------:R-:W-:Y:S01]  /*33b0*/  LEA.HI.X R5, R6, UR5, R5, 0x1, P3 ;  /* 0x0000000506057c11 */ /* 0x000fe200098f0c05 */
[----:B------:R-:W-:Y:S01]  /*33c0*/  IMAD R7, R82, 0x60, RZ ;  /* 0x0000006052077824 */ /* 0x000fe200078e02ff */
[----:B------:R-:W-:Y:S01]  /*33d0*/  ISETP.GE.AND P3, PT, R154, R81, PT ;  /* 0x000000519a00720c */ /* 0x000fe20003f66270 */
[----:B------:R-:W-:Y:S01]  /*33e0*/  IMAD.WIDE.U32 R32, R70, 0x60, R32 ;  /* 0x0000006046207825 */ /* 0x000fe200078e0020 */
[----:B------:R-:W-:Y:S01]  /*33f0*/  ULDC.64 UR4, c[0x0][0x400] ;  /* 0x0001000000047ab9 */ /* 0x000fe20000000a00 */
[----:B------:R0:W5:Y:S02]  /*3400*/  @!P4 LDG.E.64 R38, desc[UR44][R4.64+0x20] ;  /* 0x0000202c0426c981 */ /* 0x000164000c1e1b00 */
[----:B------:R-:W-:Y:S01]  /*3410*/  IMAD.IADD R7, R33, 0x1, R7 ;  /* 0x0000000121077824 */ /* 0x000fe200078e0207 */
[----:B------:R-:W-:-:S04]  /*3420*/  LEA R6, P5, R32, UR4, 0x1 ;  /* 0x0000000420067c11 */ /* 0x000fc8000f8a08ff */
[----:B------:R-:W-:-:S03]  /*3430*/  LEA.HI.X R7, R32, UR5, R7, 0x1, P5 ;  /* 0x0000000520077c11 */ /* 0x000fc6000a8f0c07 */
[----:B------:R0:W5:Y:S04]  /*3440*/  @!P3 LDG.E.64 R42, desc[UR44][R4.64] ;  /* 0x0000002c042ab981 */ /* 0x000168000c1e1b00 */
[----:B------:R0:W5:Y:S04]  /*3450*/  @!P3 LDG.E.64 R72, desc[UR44][R6.64] ;  /* 0x0000002c0648b981 */ /* 0x000168000c1e1b00 */
[----:B------:R0:W5:Y:S02]  /*3460*/  @!P4 LDG.E.64 R40, desc[UR44][R6.64+0x20] ;  /* 0x0000202c0628c981 */ /* 0x000164000c1e1b00 */
.L_x_3865:
[----:B------:R-:W-:Y:S05]  /*3470*/  BSYNC B1 ;  /* 0x0000000000017941 */ /* 0x000fea0003800000 */
.L_x_3864:
[----:B------:R-:W-:Y:S01]  /*3480*/  ISETP.GE.AND P4, PT, R175, R78, PT ;  /* 0x0000004eaf00720c */ /* 0x000fe20003f86270 */
[----:B------:R-:W-:Y:S01]  /*3490*/  BSSY B1, `(.L_x_3866) ;  /* 0x0000023000017945 */ /* 0x000fe20003800000 */
[----:B------:R-:W-:Y:S02]  /*34a0*/  CS2R R34, SRZ ;  /* 0x0000000000227805 */ /* 0x000fe4000001ff00 */
[----:B------:R-:W-:Y:S01]  /*34b0*/  CS2R R32, SRZ ;  /* 0x0000000000207805 */ /* 0x000fe2000001ff00 */
[----:B-----5:R-:W-:Y:S01]  /*34c0*/  IMAD.MOV.U32 R85, RZ, RZ, R38 ;  /* 0x000000ffff557224 */ /* 0x020fe200078e0026 */
[----:B------:R-:W-:Y:S01]  /*34d0*/  CS2R R36, SRZ ;  /* 0x0000000000247805 */ /* 0x000fe2000001ff00 */
[----:B------:R-:W-:-:S06]  /*34e0*/  IMAD.MOV.U32 R86, RZ, RZ, R39 ;  /* 0x000000ffff567224 */ /* 0x000fcc00078e0027 */
[----:B------:R-:W-:Y:S05]  /*34f0*/  @P4 BRA `(.L_x_3867) ;  /* 0x0000000000704947 */ /* 0x000fea0003800000 */
[C---:B0-----:R-:W-:Y:S01]  /*3500*/  SHF.L.U64.HI R5, R10.reuse, 0x6, R11 ;  /* 0x000000060a057819 */ /* 0x041fe2000001020b */
[----:B------:R-:W-:Y:S01]  /*3510*/  IMAD.SHL.U32 R4, R10, 0x40, RZ ;  /* 0x000000400a047824 */ /* 0x000fe200078e00ff */
[C---:B------:R-:W-:Y:S01]  /*3520*/  SHF.L.U64.HI R7, R12.reuse, 0x6, R13 ;  /* 0x000000060c077819 */ /* 0x040fe2000001020d */
[----:B------:R-:W-:Y:S01]  /*3530*/  IMAD.SHL.U32 R6, R12, 0x40, RZ ;  /* 0x000000400c067824 */ /* 0x000fe200078e00ff */
[----:B------:R-:W-:Y:S01]  /*3540*/  ULDC.64 UR4, c[0x0][0x3e8] ;  /* 0x0000fa0000047ab9 */ /* 0x000fe20000000a00 */
[----:B------:R-:W-:Y:S01]  /*3550*/  IMAD.WIDE.U32 R4, R14, 0x60, R4 ;  /* 0x000000600e047825 */ /* 0x000fe200078e0004 */
[----:B------:R-:W-:Y:S01]  /*3560*/  ULDC.64 UR6, c[0x0][0x400] ;  /* 0x0001000000067ab9 */ /* 0x000fe20000000a00 */
[----:B------:R-:W-:Y:S02]  /*3570*/  CS2R R34, SRZ ;  /* 0x0000000000227805 */ /* 0x000fe4000001ff00 */
[----:B------:R-:W-:Y:S01]  /*3580*/  CS2R R36, SRZ ;  /* 0x0000000000247805 */ /* 0x000fe2000001ff00 */
[----:B------:R-:W-:Y:S01]  /*3590*/  IMAD.WIDE.U32 R6, R70, 0x60, R6 ;  /* 0x0000006046067825 */ /* 0x000fe200078e0006 */
[----:B------:R-:W-:-:S02]  /*35a0*/  IADD3 R9, P3, R16, R4, RZ ;  /* 0x0000000410097210 */ /* 0x000fc40007f7e0ff */
[----:B------:R-:W-:Y:S01]  /*35b0*/  CS2R R32, SRZ ;  /* 0x0000000000207805 */ /* 0x000fe2000001ff00 */
[----:B------:R-:W-:Y:S01]  /*35c0*/  IMAD R69, R69, 0x60, RZ ;  /* 0x0000006045457824 */ /* 0x000fe200078e02ff */
[----:B------:R-:W-:Y:S01]  /*35d0*/  IADD3 R8, P5, R24, R6, RZ ;  /* 0x0000000618087210 */ /* 0x000fe20007fbe0ff */
[----:B------:R-:W-:-:S03]  /*35e0*/  IMAD R11, R82, 0x60, RZ ;  /* 0x00000060520b7824 */ /* 0x000fc600078e02ff */
[----:B------:R-:W-:Y:S02]  /*35f0*/  IADD3.X R10, R60, R69, R5, P3, !PT ;  /* 0x000000453c0a7210 */ /* 0x000fe40001ffe405 */
[----:B------:R-:W-:Y:S02]  /*3600*/  IADD3.X R7, R62, R11, R7, P5, !PT ;  /* 0x0000000b3e077210 */ /* 0x000fe40002ffe407 */
[C---:B------:R-:W-:Y:S02]  /*3610*/  LEA R4, P3, R9.reuse, UR4, 0x1 ;  /* 0x0000000409047c11 */ /* 0x040fe4000f8608ff */
[C---:B------:R-:W-:Y:S02]  /*3620*/  LEA R6, P5, R8.reuse, UR6, 0x1 ;  /* 0x0000000608067c11 */ /* 0x040fe4000f8a08ff */
[----:B------:R-:W-:Y:S02]  /*3630*/  LEA.HI.X R5, R9, UR5, R10, 0x1, P3 ;  /* 0x0000000509057c11 */ /* 0x000fe400098f0c0a */
[----:B------:R-:W-:-:S02]  /*3640*/  LEA.HI.X R7, R8, UR7, R7, 0x1, P5 ;  /* 0x0000000708077c11 */ /* 0x000fc4000a8f0c07 */
[----:B------:R-:W-:Y:S02]  /*3650*/  CS2R R8, SRZ ;  /* 0x0000000000087805 */ /* 0x000fe4000001ff00 */
[-C--:B------:R-:W-:Y:S02]  /*3660*/  ISETP.GE.AND P3, PT, R154, R81.reuse, PT ;  /* 0x000000519a00720c */ /* 0x080fe40003f66270 */
[----:B------:R-:W-:-:S11]  /*3670*/  ISETP.GE.AND P5, PT, R164, R81, PT ;  /* 0x00000051a400720c */ /* 0x000fd60003fa6270 */
[----:B------:R1:W5:Y:S04]  /*3680*/  @!P3 LDG.E.64 R34, desc[UR44][R4.64] ;  /* 0x0000002c0422b981 */ /* 0x000368000c1e1b00 */
[----:B------:R1:W5:Y:S04]  /*3690*/  @!P5 LDG.E.64 R8, desc[UR44][R4.64+0x20] ;  /* 0x0000202c0408d981 */ /* 0x000368000c1e1b00 */
[----:B------:R1:W5:Y:S04]  /*36a0*/  @!P3 LDG.E.64 R36, desc[UR44][R6.64] ;  /* 0x0000002c0624b981 */ /* 0x000368000c1e1b00 */
[----:B------:R1:W5:Y:S02]  /*36b0*/  @!P5 LDG.E.64 R32, desc[UR44][R6.64+0x20] ;  /* 0x0000202c0620d981 */ /* 0x000364000c1e1b00 */
.L_x_3867:
[----:B------:R-:W-:Y:S05]  /*36c0*/  BSYNC B1 ;  /* 0x0000000000017941 */ /* 0x000fea0003800000 */
.L_x_3866:
[----:B01----:R-:W-:Y:S01]  /*36d0*/  IMAD.MOV.U32 R4, RZ, RZ, R42 ;  /* 0x000000ffff047224 */ /* 0x003fe200078e002a */
[----:B------:R-:W-:Y:S01]  /*36e0*/  PRMT R70, R70, 0x5410, R85 ;  /* 0x0000541046467816 */ /* 0x000fe20000000055 */
[----:B------:R-:W-:Y:S01]  /*36f0*/  IMAD.MOV.U32 R5, RZ, RZ, R43 ;  /* 0x000000ffff057224 */ /* 0x000fe200078e002b */
[----:B------:R-:W-:Y:S01]  /*3700*/  ISETP.NE.AND P3, PT, R58, 0x3, PT ;  /* 0x000000033a00780c */ /* 0x000fe20003f65270 */
[----:B------:R-:W-:Y:S01]  /*3710*/  IMAD.MOV.U32 R6, RZ, RZ, R72 ;  /* 0x000000ffff067224 */ /* 0x000fe200078e0048 */
[----:B------:R-:W-:Y:S01]  /*3720*/  PRMT R85, R85, 0x5410, R4 ;  /* 0x0000541055557816 */ /* 0x000fe20000000004 */
[----:B------:R-:W-:Y:S01]  /*3730*/  IMAD.MOV.U32 R4, RZ, RZ, R40 ;  /* 0x000000ffff047224 */ /* 0x000fe200078e0028 */
[----:B------:R-:W-:Y:S01]  /*3740*/  PRMT R94, R5, 0x7610, R94 ;  /* 0x00007610055e7816 */ /* 0x000fe2000000005e */
[----:B------:R-:W-:Y:S01]  /*3750*/  IMAD.MOV.U32 R5, RZ, RZ, R41 ;  /* 0x000000ffff057224 */ /* 0x000fe200078e0029 */
[C---:B------:R-:W-:Y:S01]  /*3760*/  PRMT R99, R86.reuse, 0x7610, R99 ;  /* 0x0000761056637816 */ /* 0x040fe20000000063 */
        /* <DEDUP_REMOVED lines=23> */
.L_x_3868:
[----:B------:R-:W-:Y:S01]  /*38e0*/  IMAD R69, R153, 0x8, R2 ;  /* 0x0000000899457824 */ /* 0x000fe200078e0202 */
[----:B------:R-:W-:Y:S01]  /*38f0*/  SHF.L.U32 R82, R159, 0x1f, RZ ;  /* 0x0000001f9f527819 */ /* 0x000fe200000006ff */
[----:B------:R-:W-:Y:S03]  /*3900*/  BSSY B1, `(.L_x_3869) ;  /* 0x0000003000017945 */ /* 0x000fe60003800000 */
[----:B------:R-:W0:Y:S02]  /*3910*/  SYNCS.PHASECHK.TRANS64.TRYWAIT P5, [R69+URZ+0x32490], R82 ;  /* 0x03249052450075a7 */ /* 0x000e2400080a017f */
[----:B0-----:R-:W-:Y:S05]  /*3920*/  @!P5 BRA `(.L_x_3870) ;  /* 0x0000036000b8d947 */ /* 0x001fea0003800000 */
.L_x_4232:
[----:B------:R-:W-:Y:S05]  /*3930*/  BSYNC B1 ;  /* 0x0000000000017941 */ /* 0x000fea0003800000 */
.L_x_3869:
[----:B------:R-:W-:-:S03]  /*3940*/  UMOV UR4, 0xffffffff ;  /* 0xffffffff00047882 */ /* 0x000fc60000000000 */
[----:B------:R-:W-:Y:S05]  /*3950*/  BRA.DIV UR4, `(.L_x_3871) ;  /* 0x0000036204c07947 */ /* 0x000fea000b800000 */
[----:B------:R1:W2:Y:S04]  /*3960*/  SHFL.IDX PT, R71, R80, RZ, 0x1c1f ;  /* 0x001c1fff50477589 */ /* 0x0002a800000e0000 */
[----:B------:R1:W3:Y:S02]  /*3970*/  SHFL.IDX PT, R14, R79, RZ, 0x1c1f ;  /* 0x001c1fff4f0e7589 */ /* 0x0002e400000e0000 */
.L_x_4236:
[----:B------:R-:W-:Y:S04]  /*3980*/  BSSY B1, `(.L_x_3872) ;  /* 0x0000074000017945 */ /* 0x000fe80003800000 */
[----:B------:R-:W-:Y:S05]  /*3990*/  @P0 BRA `(.L_x_3873) ;  /* 0x0000000400c80947 */ /* 0x000fea0003800000 */
[----:B------:R-:W-:Y:S01]  /*39a0*/  LOP3.LUT R4, R52, 0x1, RZ, 0xc0, !PT ;  /* 0x0000000134047812 */ /* 0x000fe200078ec0ff */
[----:B------:R-:W-:Y:S03]  /*39b0*/  BSSY B2, `(.L_x_3874) ;  /* 0x0000038000027945 */ /* 0x000fe60003800000 */
[----:B------:R-:W-:-:S13]  /*39c0*/  ISETP.NE.U32.AND P0, PT, R4, 0x1, PT ;  /* 0x000000010400780c */ /* 0x000fda0003f05070 */
[----:B------:R-:W-:Y:S05]  /*39d0*/  @P0 BRA `(.L_x_3875) ;  /* 0x0000000000d40947 */ /* 0x000fea0003800000 */
[----:B------:R4:W0:Y:S01]  /*39e0*/  LDS.128 R4, [R84] ;  /* 0x0000000054047984 */ /* 0x0008220000000c00 */
[----:B------:R-:W-:Y:S01]  /*39f0*/  ISETP.GE.AND P5, PT, R154, R81, PT ;  /* 0x000000519a00720c */ /* 0x000fe20003fa6270 */
[----:B------:R-:W-:Y:S01]  /*3a00*/  BSSY B3, `(.L_x_3876) ;  /* 0x0000031000037945 */ /* 0x000fe20003800000 */
[----:B---3--:R-:W-:-:S04]  /*3a10*/  LEA R10, P0, R22, R14, 0x1 ;  /* 0x0000000e160a7211 */ /* 0x008fc800078008ff */
[----:B--2---:R-:W-:-:S07]  /*3a20*/  LEA.HI.X R11, R22, R71, R23, 0x1, P0 ;  /* 0x00000047160b7211 */ /* 0x004fce00000f0c17 */
[----:B----4-:R-:W-:Y:S05]  /*3a30*/  @P5 BRA `(.L_x_3877) ;  /* 0x0000000000b45947 */ /* 0x010fea0003800000 */
[--C-:B------:R-:W-:Y:S01]  /*3a40*/  SHF.R.U64 R93, R72, 0x10, R73.reuse ;  /* 0x00000010485d7819 */ /* 0x100fe20000001249 */
[----:B0-----:R-:W-:Y:S01]  /*3a50*/  IMAD.U32 R13, R6, 0x10000, RZ ;  /* 0x00010000060d7824 */ /* 0x001fe200078e00ff */
[----:B------:R-:W-:Y:S02]  /*3a60*/  SHF.R.U32.HI R95, RZ, 0x10, R73 ;  /* 0x00000010ff5f7819 */ /* 0x000fe40000011649 */
[--C-:B------:R-:W-:Y:S02]  /*3a70*/  SHF.R.U64 R92, R42, 0x10, R43.reuse ;  /* 0x000000102a5c7819 */ /* 0x100fe4000000122b */
[----:B------:R-:W-:Y:S02]  /*3a80*/  SHF.R.U32.HI R15, RZ, 0x10, R43 ;  /* 0x00000010ff0f7819 */ /* 0x000fe4000001162b */
[----:B------:R-:W-:Y:S02]  /*3a90*/  PRMT R93, R96, 0x5410, R93 ;  /* 0x00005410605d7816 */ /* 0x000fe4000000005d */
[----:B------:R-:W-:-:S02]  /*3aa0*/  PRMT R95, R98, 0x5410, R95 ;  /* 0x00005410625f7816 */ /* 0x000fc4000000005f */
[----:B------:R-:W-:Y:S02]  /*3ab0*/  PRMT R43, R85, 0x5432, R92 ;  /* 0x00005432552b7816 */ /* 0x000fe4000000005c */
[----:B------:R-:W-:Y:S01]  /*3ac0*/  PRMT R73, R94, 0x5410, R15 ;  /* 0x000054105e497816 */ /* 0x000fe2000000000f */
[----:B------:R-:W-:Y:S01]  /*3ad0*/  IMAD.U32 R96, R95, 0x10000, RZ ;  /* 0x000100005f607824 */ /* 0x000fe200078e00ff */
[----:B------:R-:W-:Y:S01]  /*3ae0*/  LOP3.LUT R42, R6, 0xffff0000, RZ, 0xc0, !PT ;  /* 0xffff0000062a7812 */ /* 0x000fe200078ec0ff */
[----:B------:R-:W-:Y:S01]  /*3af0*/  IMAD.U32 R6, R7, 0x10000, RZ ;  /* 0x0001000007067824 */ /* 0x000fe200078e00ff */
[----:B------:R-:W-:Y:S01]  /*3b00*/  LOP3.LUT R15, R5, 0xffff0000, RZ, 0xc0, !PT ;  /* 0xffff0000050f7812 */ /* 0x000fe200078ec0ff */
[----:B------:R-:W-:Y:S01]  /*3b10*/  IMAD.U32 R92, R73, 0x10000, RZ ;  /* 0x00010000495c7824 */ /* 0x000fe200078e00ff */
[----:B------:R-:W-:Y:S01]  /*3b20*/  LOP3.LUT R94, R93, 0xffff0000, RZ, 0xc0, !PT ;  /* 0xffff00005d5e7812 */ /* 0x000fe200078ec0ff */
[C---:B------:R-:W-:Y:S01]  /*3b30*/  FMUL.FTZ R100, R42.reuse, R96 ;  /* 0x000000602a647220 */ /* 0x040fe20000410000 */
[----:B------:R-:W-:Y:S01]  /*3b40*/  LOP3.LUT R72, R43, 0xffff0000, RZ, 0xc0, !PT ;  /* 0xffff00002b487812 */ /* 0x000fe200078ec0ff */
[----:B------:R-:W-:Y:S01]  /*3b50*/  FMUL.FTZ R42, R42, R92 ;  /* 0x0000005c2a2a7220 */ /* 0x000fe20000410000 */
[----:B------:R-:W-:Y:S01]  /*3b60*/  LOP3.LUT R12, R7, 0xffff0000, RZ, 0xc0, !PT ;  /* 0xffff0000070c7812 */ /* 0x000fe200078ec0ff */
[----:B------:R-:W-:-:S02]  /*3b70*/  IMAD.U32 R7, R5, 0x10000, RZ ;  /* 0x0001000005077824 */ /* 0x000fc400078e00ff */
[C---:B------:R-:W-:Y:S01]  /*3b80*/  FMUL.FTZ R98, R15.reuse, R94 ;  /* 0x0000005e0f627220 */ /* 0x040fe20000410000 */
[C---:B------:R-:W-:Y:S02]  /*3b90*/  IMAD.U32 R5, R4.reuse, 0x10000, RZ ;  /* 0x0001000004057824 */ /* 0x040fe400078e00ff */
[----:B------:R-:W-:Y:S01]  /*3ba0*/  FMUL.FTZ R15, R15, R72 ;  /* 0x000000480f0f7220 */ /* 0x000fe20000410000 */
[----:B------:R-:W-:Y:S01]  /*3bb0*/  LOP3.LUT R95, R95, 0xffff0000, RZ, 0xc0, !PT ;  /* 0xffff00005f5f7812 */ /* 0x000fe200078ec0ff */
[----:B------:R-:W-:Y:S01]  /*3bc0*/  IMAD.U32 R93, R93, 0x10000, RZ ;  /* 0x000100005d5d7824 */ /* 0x000fe200078e00ff */
[----:B------:R-:W-:Y:S01]  /*3bd0*/  LOP3.LUT R73, R73, 0xffff0000, RZ, 0xc0, !PT ;  /* 0xffff000049497812 */ /* 0x000fe200078ec0ff */
[----:B------:R-:W-:Y:S01]  /*3be0*/  FFMA.FTZ R100, R13, R92, -R100 ;  /* 0x0000005c0d647223 */ /* 0x000fe20000010864 */
[----:B------:R-:W-:Y:S01]  /*3bf0*/  LOP3.LUT R4, R4, 0xffff0000, RZ, 0xc0, !PT ;  /* 0xffff000004047812 */ /* 0x000fe200078ec0ff */
[----:B------:R-:W-:Y:S02]  /*3c00*/  IMAD.U32 R43, R43, 0x10000, RZ ;  /* 0x000100002b2b7824 */ /* 0x000fe400078e00ff */
[C---:B------:R-:W-:Y:S01]  /*3c10*/  FFMA.FTZ R98, R7.reuse, R72, -R98 ;  /* 0x0000004807627223 */ /* 0x040fe20000010862 */
[----:B------:R-:W-:Y:S01]  /*3c20*/  FFMA.FTZ R15, R7, R94, R15 ;  /* 0x0000005e070f7223 */ /* 0x000fe2000001000f */
        /* <DEDUP_REMOVED lines=13> */
[----:B------:R-:W-:-:S07]  /*3d00*/  F2FP.BF16.F32.PACK_AB R6, R13, R100 ;  /* 0x000000640d06723e */ /* 0x000fce00000010ff */
.L_x_3877:
[----:B------:R-:W-:Y:S05]  /*3d10*/  BSYNC B3 ;  /* 0x0000000000037941 */ /* 0x000fea0003800000 */
.L_x_3876:
[----:B0-----:R4:W-:Y:S02]  /*3d20*/  ST.E.128 desc[UR44][R10.64], R4 ;  /* 0x000000040a007985 */ /* 0x0019e4000c101d2c */
.L_x_3875:
[----:B------:R-:W-:Y:S05]  /*3d30*/  BSYNC B2 ;  /* 0x0000000000027941 */ /* 0x000fea0003800000 */
.L_x_3874:
[----:B------:R-:W-:-:S13]  /*3d40*/  LOP3.LUT P0, RZ, R52, 0x2, RZ, 0xc0, !PT ;  /* 0x0000000234ff7812 */ /* 0x000fda000780c0ff */
[----:B------:R-:W-:Y:S05]  /*3d50*/  @!P0 BRA `(.L_x_3873) ;  /* 0x0000000000d88947 */ /* 0x000fea0003800000 */
[----:B----4-:R4:W0:Y:S01]  /*3d60*/  LDS.128 R4, [R83] ;  /* 0x0000000053047984 */ /* 0x0108220000000c00 */
[----:B------:R-:W-:Y:S01]  /*3d70*/  ISETP.GE.AND P5, PT, R164, R81, PT ;  /* 0x00000051a400720c */ /* 0x000fe20003fa6270 */
[----:B------:R-:W-:Y:S01]  /*3d80*/  BSSY B2, `(.L_x_3878) ;  /* 0x0000032000027945 */ /* 0x000fe20003800000 */
[----:B---3--:R-:W-:-:S04]  /*3d90*/  LEA R10, P0, R152, R14, 0x1 ;  /* 0x0000000e980a7211 */ /* 0x008fc800078008ff */
[----:B--2---:R-:W-:-:S07]  /*3da0*/  LEA.HI.X R11, R152, R71, R157, 0x1, P0 ;  /* 0x00000047980b7211 */ /* 0x004fce00000f0c9d */
[----:B----4-:R-:W-:Y:S05]  /*3db0*/  @P5 BRA `(.L_x_3879) ;  /* 0x0000000000b85947 */ /* 0x010fea0003800000 */
[----:B------:R-:W-:Y:S01]  /*3dc0*/  SHF.R.U64 R38, R38, 0x10, R39 ;  /* 0x0000001026267819 */ /* 0x000fe20000001227 */
[----:B0-----:R-:W-:Y:S01]  /*3dd0*/  IMAD.U32 R14, R7, 0x10000, RZ ;  /* 0x00010000070e7824 */ /* 0x001fe200078e00ff */
[--C-:B------:R-:W-:Y:S01]  /*3de0*/  SHF.R.U64 R42, R40, 0x10, R41.reuse ;  /* 0x00000010282a7819 */ /* 0x100fe20000001229 */
[----:B------:R-:W-:Y:S01]  /*3df0*/  IMAD.U32 R12, R6, 0x10000, RZ ;  /* 0x00010000060c7824 */ /* 0x000fe200078e00ff */
[----:B------:R-:W-:Y:S02]  /*3e00*/  SHF.R.U32.HI R71, RZ, 0x10, R41 ;  /* 0x00000010ff477819 */ /* 0x000fe40000011629 */
[----:B------:R-:W-:Y:S02]  /*3e10*/  SHF.R.U32.HI R39, RZ, 0x10, R39 ;  /* 0x00000010ff277819 */ /* 0x000fe40000011627 */
[----:B------:R-:W-:Y:S02]  /*3e20*/  PRMT R38, R70, 0x5432, R38 ;  /* 0x0000543246267816 */ /* 0x000fe40000000026 */
[----:B------:R-:W-:-:S02]  /*3e30*/  PRMT R42, R86, 0x5432, R42 ;  /* 0x00005432562a7816 */ /* 0x000fc4000000002a */
[----:B------:R-:W-:Y:S02]  /*3e40*/  PRMT R71, R101, 0x5410, R71 ;  /* 0x0000541065477816 */ /* 0x000fe40000000047 */
[----:B------:R-:W-:Y:S02]  /*3e50*/  PRMT R40, R99, 0x5410, R39 ;  /* 0x0000541063287816 */ /* 0x000fe40000000027 */
[----:B------:R-:W-:Y:S01]  /*3e60*/  LOP3.LUT R15, R7, 0xffff0000, RZ, 0xc0, !PT ;  /* 0xffff0000070f7812 */ /* 0x000fe200078ec0ff */
[----:B------:R-:W-:Y:S01]  /*3e70*/  IMAD.U32 R72, R71, 0x10000, RZ ;  /* 0x0001000047487824 */ /* 0x000fe200078e00ff */
[----:B------:R-:W-:Y:S01]  /*3e80*/  LOP3.LUT R7, R5, 0xffff0000, RZ, 0xc0, !PT ;  /* 0xffff000005077812 */ /* 0x000fe200078ec0ff */
[----:B------:R-:W-:Y:S01]  /*3e90*/  IMAD.U32 R41, R40, 0x10000, RZ ;  /* 0x0001000028297824 */ /* 0x000fe200078e00ff */
[C---:B------:R-:W-:Y:S01]  /*3ea0*/  LOP3.LUT R43, R42.reuse, 0xffff0000, RZ, 0xc0, !PT ;  /* 0xffff00002a2b7812 */ /* 0x040fe200078ec0ff */
[----:B------:R-:W-:Y:S01]  /*3eb0*/  IMAD.U32 R42, R42, 0x10000, RZ ;  /* 0x000100002a2a7824 */ /* 0x000fe200078e00ff */
[C---:B------:R-:W-:Y:S01]  /*3ec0*/  LOP3.LUT R39, R38.reuse, 0xffff0000, RZ, 0xc0, !PT ;  /* 0xffff000026277812 */ /* 0x040fe200078ec0ff */
[----:B------:R-:W-:Y:S01]  /*3ed0*/  IMAD.U32 R38, R38, 0x10000, RZ ;  /* 0x0001000026267824 */ /* 0x000fe200078e00ff */
[----:B------:R-:W-:Y:S01]  /*3ee0*/  LOP3.LUT R13, R6, 0xffff0000, RZ, 0xc0, !PT ;  /* 0xffff0000060d7812 */ /* 0x000fe200078ec0ff */
[----:B------:R-:W-:Y:S01]  /*3ef0*/  FMUL.FTZ R73, R7, R43 ;  /* 0x0000002b07497220 */ /* 0x000fe20000410000 */
[----:B------:R-:W-:Y:S01]  /*3f00*/  LOP3.LUT R71, R71, 0xffff0000, RZ, 0xc0, !PT ;  /* 0xffff000047477812 */ /* 0x000fe200078ec0ff */
[----:B------:R-:W-:Y:S01]  /*3f10*/  FMUL.FTZ R92, R7, R39 ;  /* 0x00000027075c7220 */ /* 0x000fe20000410000 */
[----:B------:R-:W-:Y:S01]  /*3f20*/  LOP3.LUT R40, R40, 0xffff0000, RZ, 0xc0, !PT ;  /* 0xffff000028287812 */ /* 0x000fe200078ec0ff */
[C---:B------:R-:W-:Y:S01]  /*3f30*/  FMUL.FTZ R7, R13.reuse, R72 ;  /* 0x000000480d077220 */ /* 0x040fe20000410000 */
[----:B------:R-:W-:Y:S01]  /*3f40*/  FMUL.FTZ R13, R13, R41 ;  /* 0x000000290d0d7220 */ /* 0x000fe20000410000 */
[----:B------:R-:W-:-:S02]  /*3f50*/  IMAD.U32 R6, R5, 0x10000, RZ ;  /* 0x0001000005067824 */ /* 0x000fc400078e00ff */
[----:B------:R-:W-:Y:S02]  /*3f60*/  IMAD.U32 R5, R4, 0x10000, RZ ;  /* 0x0001000004057824 */ /* 0x000fe400078e00ff */
[----:B------:R-:W-:Y:S01]  /*3f70*/  FFMA.FTZ R41, R12, R41, -R7 ;  /* 0x000000290c297223 */ /* 0x000fe20000010807 */
[----:B------:R-:W-:Y:S01]  /*3f80*/  LOP3.LUT R4, R4, 0xffff0000, RZ, 0xc0, !PT ;  /* 0xffff000004047812 */ /* 0x000fe200078ec0ff */
[----:B------:R-:W-:Y:S01]  /*3f90*/  FFMA.FTZ R12, R12, R72, R13 ;  /* 0x000000480c0c7223 */ /* 0x000fe2000001000d */
[C---:B------:R-:W-:Y:S01]  /*3fa0*/  FMUL.FTZ R13, R15.reuse, R71 ;  /* 0x000000470f0d7220 */ /* 0x040fe20000410000 */
[----:B------:R-:W-:Y:S01]  /*3fb0*/  FMUL.FTZ R72, R15, R40 ;  /* 0x000000280f487220 */ /* 0x000fe20000410000 */
[C---:B------:R-:W-:Y:S01]  /*3fc0*/  FFMA.FTZ R73, R6.reuse, R39, -R73 ;  /* 0x0000002706497223 */ /* 0x040fe20000010849 */
[----:B------:R-:W-:Y:S01]  /*3fd0*/  FFMA.FTZ R92, R6, R43, R92 ;  /* 0x0000002b065c7223 */ /* 0x000fe2000001005c */
        /* <DEDUP_REMOVED lines=12> */
.L_x_3879:
[----:B------:R-:W-:Y:S05]  /*40a0*/  BSYNC B2 ;  /* 0x0000000000027941 */ /* 0x000fea0003800000 */
.L_x_3878:
[----:B0-----:R0:W-:Y:S02]  /*40b0*/  ST.E.128 desc[UR44][R10.64], R4 ;  /* 0x000000040a007985 */ /* 0x0011e4000c101d2c */
.L_x_3873:
[----:B------:R-:W-:Y:S05]  /*40c0*/  BSYNC B1 ;  /* 0x0000000000017941 */ /* 0x000fea0003800000 */
.L_x_3872:
[----:B------:R-:W-:-:S03]  /*40d0*/  UMOV UR4, 0xffffffff ;  /* 0xffffffff00047882 */ /* 0x000fc60000000000 */
[----:B------:R-:W-:Y:S05]  /*40e0*/  BRA.DIV UR4, `(.L_x_3880) ;  /* 0x0000035e04247947 */ /* 0x000fea000b800000 */
[----:B------:R0:W0:Y:S04]  /*40f0*/  SHFL.IDX PT, R39, R80, 0x1, 0x1c1f ;  /* 0x003c1f0050277f89 */ /* 0x00002800000e0000 */
[----:B---3--:R3:W0:Y:S02]  /*4100*/  SHFL.IDX PT, R14, R79, 0x1, 0x1c1f ;  /* 0x003c1f004f0e7f89 */ /* 0x00862400000e0000 */
.L_x_4240:
[----:B------:R-:W-:Y:S05]  /*4110*/  @P4 BRA `(.L_x_3881) ;  /* 0x0000002000604947 */ /* 0x000fea0003800000 */
[----:B0---4-:R-:W-:Y:S01]  /*4120*/  LOP3.LUT R4, R52, 0x1, RZ, 0xc0, !PT ;  /* 0x0000000134047812 */ /* 0x011fe200078ec0ff */
[----:B------:R-:W-:Y:S03]  /*4130*/  BSSY B1, `(.L_x_3882) ;  /* 0x0000039000017945 */ /* 0x000fe60003800000 */
[----:B------:R-:W-:-:S13]  /*4140*/  ISETP.NE.U32.AND P0, PT, R4, 0x1, PT ;  /* 0x000000010400780c */ /* 0x000fda0003f05070 */
[----:B------:R-:W-:Y:S05]  /*4150*/  @P0 BRA `(.L_x_3883) ;  /* 0x0000000000d80947 */ /* 0x000fea0003800000 */
[----:B------:R0:W4:Y:S01]  /*4160*/  LDS.128 R4, [R84+0x2000] ;  /* 0x0020000054047984 */ /* 0x0001220000000c00 */
[----:B------:R-:W-:Y:S01]  /*4170*/  ISETP.GE.AND P4, PT, R154, R81, PT ;  /* 0x000000519a00720c */ /* 0x000fe20003f86270 */
[----:B------:R-:W-:Y:S01]  /*4180*/  BSSY B2, `(.L_x_3884) ;  /* 0x0000032000027945 */ /* 0x000fe20003800000 */
[----:B------:R-:W-:-:S04]  /*4190*/  LEA R10, P0, R22, R14, 0x1 ;  /* 0x0000000e160a7211 */ /* 0x000fc800078008ff */
[----:B------:R-:W-:-:S07]  /*41a0*/  LEA.HI.X R11, R22, R39, R23, 0x1, P0 ;  /* 0x00000027160b7211 */ /* 0x000fce00000f0c17 */
        /* <DEDUP_REMOVED lines=28> */
[C---:B------:R-:W-:Y:S01]  /*4370*/  FFMA.FTZ R36, R12.reuse, R36, -R7 ;  /* 0x000000240c247223 */ /* 0x040fe20000010807 */
[----:B------:R-:W-:Y:S01]  /*4380*/  FFMA.FTZ R13, R12, R38, R13 ;  /* 0x000000260c0d7223 */ /* 0x000fe2000001000d */
[----:B------:R-:W-:Y:S01]  /*4390*/  LOP3.LUT R4, R4, 0xffff0000, RZ, 0xc0, !PT ;  /* 0xffff000004047812 */ /* 0x000fe200078ec0ff */
[C---:B------:R-:W-:Y:S01]  /*43a0*/  FMUL.FTZ R12, R34.reuse, R91 ;  /* 0x0000005b220c7220 */ /* 0x040fe20000410000 */
[----:B------:R-:W-:Y:S01]  /*43b0*/  FMUL.FTZ R34, R34, R89 ;  /* 0x0000005922227220 */ /* 0x000fe20000410000 */
        /* <DEDUP_REMOVED lines=14> */
.L_x_3885:
[----:B------:R-:W-:Y:S05]  /*44a0*/  BSYNC B2 ;  /* 0x0000000000027941 */ /* 0x000fea0003800000 */
.L_x_3884:
[----:B----4-:R0:W-:Y:S02]  /*44b0*/  ST.E.128 desc[UR44][R10.64], R4 ;  /* 0x000000040a007985 */ /* 0x0101e4000c101d2c */
.L_x_3883:
[----:B------:R-:W-:Y:S05]  /*44c0*/  BSYNC B1 ;  /* 0x0000000000017941 */ /* 0x000fea0003800000 */
.L_x_3882:
[----:B------:R-:W-:-:S13]  /*44d0*/  LOP3.LUT P0, RZ, R52, 0x2, RZ, 0xc0, !PT ;  /* 0x0000000234ff7812 */ /* 0x000fda000780c0ff */
[----:B------:R-:W-:Y:S05]  /*44e0*/  @!P0 BRA `(.L_x_3881) ;  /* 0x0000001c006c8947 */ /* 0x000fea0003800000 */
[----:B0-----:R0:W4:Y:S01]  /*44f0*/  LDS.128 R4, [R83+0x2000] ;  /* 0x0020000053047984 */ /* 0x0011220000000c00 */
[----:B------:R-:W-:Y:S01]  /*4500*/  ISETP.GE.AND P4, PT, R164, R81, PT ;  /* 0x00000051a400720c */ /* 0x000fe20003f86270 */
[----:B------:R-:W-:Y:S01]  /*4510*/  BSSY B1, `(.L_x_3886) ;  /* 0x0000032000017945 */ /* 0x000fe20003800000 */
[----:B------:R-:W-:-:S04]  /*4520*/  LEA R10, P0, R152, R14, 0x1 ;  /* 0x0000000e980a7211 */ /* 0x000fc800078008ff */
[----:B------:R-:W-:-:S07]  /*4530*/  LEA.HI.X R11, R152, R39, R157, 0x1, P0 ;  /* 0x00000027980b7211 */ /* 0x000fce00000f0c9d */
[----:B0-----:R-:W-:Y:S05]  /*4540*/  @P4 BRA `(.L_x_3887) ;  /* 0x0000000000b84947 */ /* 0x001fea0003800000 */
[--C-:B------:R-:W-:Y:S01]  /*4550*/  SHF.R.U64 R15, R32, 0x10, R33.reuse ;  /* 0x00000010200f7819 */ /* 0x100fe20000001221 */
[----:B----4-:R-:W-:Y:S01]  /*4560*/  IMAD.U32 R12, R7, 0x10000, RZ ;  /* 0x00010000070c7824 */ /* 0x010fe200078e00ff */
[----:B------:R-:W-:Y:S02]  /*4570*/  SHF.R.U32.HI R32, RZ, 0x10, R33 ;  /* 0x00000010ff207819 */ /* 0x000fe40000011621 */
[--C-:B------:R-:W-:Y:S02]  /*4580*/  SHF.R.U32.HI R14, RZ, 0x10, R9.reuse ;  /* 0x00000010ff0e7819 */ /* 0x100fe40000011609 */
[----:B------:R-:W-:Y:S02]  /*4590*/  PRMT R87, R87, 0x5410, R32 ;  /* 0x0000541057577816 */ /* 0x000fe40000000020 */
[----:B------:R-:W-:Y:S01]  /*45a0*/  SHF.R.U64 R35, R8, 0x10, R9 ;  /* 0x0000001008237819 */ /* 0x000fe20000001209 */
[----:B------:R-:W-:Y:S01]  /*45b0*/  IMAD.U32 R8, R6, 0x10000, RZ ;  /* 0x0001000006087824 */ /* 0x000fe200078e00ff */
[----:B------:R-:W-:Y:S01]  /*45c0*/  PRMT R85, R85, 0x5410, R14 ;  /* 0x0000541055557816 */ /* 0x000fe2000000000e */
[----:B------:R-:W-:Y:S01]  /*45d0*/  IMAD.U32 R33, R87, 0x10000, RZ ;  /* 0x0001000057217824 */ /* 0x000fe200078e00ff */
[----:B------:R-:W-:-:S02]  /*45e0*/  PRMT R86, R86, 0x5410, R15 ;  /* 0x0000541056567816 */ /* 0x000fc4000000000f */
[----:B------:R-:W-:Y:S01]  /*45f0*/  LOP3.LUT R9, R6, 0xffff0000, RZ, 0xc0, !PT ;  /* 0xffff000006097812 */ /* 0x000fe200078ec0ff */
[----:B------:R-:W-:Y:S01]  /*4600*/  IMAD.U32 R15, R85, 0x10000, RZ ;  /* 0x00010000550f7824 */ /* 0x000fe200078e00ff */
[----:B------:R-:W-:Y:S01]  /*4610*/  LOP3.LUT R13, R7, 0xffff0000, RZ, 0xc0, !PT ;  /* 0xffff0000070d7812 */ /* 0x000fe200078ec0ff */
[----:B------:R-:W-:Y:S01]  /*4620*/  IMAD.U32 R6, R5, 0x10000, RZ ;  /* 0x0001000005067824 */ /* 0x000fe200078e00ff */
[----:B------:R-:W-:Y:S01]  /*4630*/  PRMT R70, R70, 0x5410, R35 ;  /* 0x0000541046467816 */ /* 0x000fe20000000023 */
[----:B------:R-:W-:Y:S01]  /*4640*/  FMUL.FTZ R37, R9, R33 ;  /* 0x0000002109257220 */ /* 0x000fe20000410000 */
[----:B------:R-:W-:Y:S01]  /*4650*/  LOP3.LUT R7, R5, 0xffff0000, RZ, 0xc0, !PT ;  /* 0xffff000005077812 */ /* 0x000fe200078ec0ff */
[-C--:B------:R-:W-:Y:S01]  /*4660*/  FMUL.FTZ R9, R9, R15.reuse ;  /* 0x0000000f09097220 */ /* 0x080fe20000410000 */
[----:B------:R-:W-:Y:S01]  /*4670*/  LOP3.LUT R32, R86, 0xffff0000, RZ, 0xc0, !PT ;  /* 0xffff000056207812 */ /* 0x000fe200078ec0ff */
[----:B------:R-:W-:Y:S01]  /*4680*/  IMAD.U32 R5, R4, 0x10000, RZ ;  /* 0x0001000004057824 */ /* 0x000fe200078e00ff */
[----:B------:R-:W-:Y:S01]  /*4690*/  LOP3.LUT R14, R70, 0xffff0000, RZ, 0xc0, !PT ;  /* 0xffff0000460e7812 */ /* 0x000fe200078ec0ff */
[----:B------:R-:W-:Y:S01]  /*46a0*/  FFMA.FTZ R37, R8, R15, -R37 ;  /* 0x0000000f08257223 */ /* 0x000fe20000010825 */
[----:B------:R-:W-:Y:S01]  /*46b0*/  LOP3.LUT R87, R87, 0xffff0000, RZ, 0xc0, !PT ;  /* 0xffff000057577812 */ /* 0x000fe200078ec0ff */
[----:B------:R-:W-:Y:S01]  /*46c0*/  FMUL.FTZ R35, R7, R32 ;  /* 0x0000002007237220 */ /* 0x000fe20000410000 */
[----:B------:R-:W-:Y:S01]  /*46d0*/  LOP3.LUT R85, R85, 0xffff0000, RZ, 0xc0, !PT ;  /* 0xffff000055557812 */ /* 0x000fe200078ec0ff */
[-C--:B------:R-:W-:Y:S01]  /*46e0*/  FMUL.FTZ R7, R7, R14.reuse ;  /* 0x0000000e07077220 */ /* 0x080fe20000410000 */
[----:B------:R-:W-:Y:S01]  /*46f0*/  LOP3.LUT R4, R4, 0xffff0000, RZ, 0xc0, !PT ;  /* 0xffff000004047812 */ /* 0x000fe200078ec0ff */
[----:B------:R-:W-:Y:S01]  /*4700*/  FFMA.FTZ R35, R6, R14, -R35 ;  /* 0x0000000e06237223 */ /* 0x000fe20000010823 */
[----:B------:R-:W-:Y:S01]  /*4710*/  FFMA.FTZ R8, R8, R33, R9 ;  /* 0x0000002108087223 */ /* 0x000fe20000010009 */
[----:B------:R-:W-:-:S02]  /*4720*/  IMAD.U32 R86, R86, 0x10000, RZ ;  /* 0x0001000056567824 */ /* 0x000fc400078e00ff */
[C---:B------:R-:W-:Y:S01]  /*4730*/  FMUL.FTZ R9, R13.reuse, R87 ;  /* 0x000000570d097220 */ /* 0x040fe20000410000 */
[----:B------:R-:W-:Y:S02]  /*4740*/  IMAD.U32 R70, R70, 0x10000, RZ ;  /* 0x0001000046467824 */ /* 0x000fe400078e00ff */
[-C--:B------:R-:W-:Y:S01]  /*4750*/  FMUL.FTZ R14, R13, R85.reuse ;  /* 0x000000550d0e7220 */ /* 0x080fe20000410000 */
[----:B------:R-:W-:Y:S01]  /*4760*/  FFMA.FTZ R32, R6, R32, R7 ;  /* 0x0000002006207223 */ /* 0x000fe20000010007 */
        /* <DEDUP_REMOVED lines=12> */
.L_x_3887:
[----:B------:R-:W-:Y:S05]  /*4830*/  BSYNC B1 ;  /* 0x0000000000017941 */ /* 0x000fea0003800000 */
.L_x_3886:
[----:B----4-:R0:W-:Y:S01]  /*4840*/  ST.E.128 desc[UR44][R10.64], R4 ;  /* 0x000000040a007985 */ /* 0x0101e2000c101d2c */
[----:B------:R-:W-:Y:S05]  /*4850*/  BRA `(.L_x_3881) ;  /* 0x0000001800907947 */ /* 0x000fea0003800000 */
.L_x_3863:
[----:B------:R-:W-:-:S05]  /*4860*/  IMAD R78, R48, -0x60, R26 ;  /* 0xffffffa0304e7824 */ /* 0x000fca00078e021a */
[----:B------:R-:W-:-:S04]  /*4870*/  VIMNMX R78, R78, 0x60, PT ;  /* 0x000000604e4e7848 */ /* 0x000fc80003fe0100 */
[----:B------:R-:W-:-:S04]  /*4880*/  ISETP.GE.AND P0, PT, R158, R78, PT ;  /* 0x0000004e9e00720c */ /* 0x000fc80003f06270 */
[----:B------:R-:W-:-:S13]  /*4890*/  ISETP.GE.OR P0, PT, R22, R81, P0 ;  /* 0x000000511600720c */ /* 0x000fda0000706670 */
[----:B------:R-:W0:Y:S01]  /*48a0*/  @!P0 LDC.64 R36, c[0x0][0x3e8] ;  /* 0x0000fa00ff248b82 */ /* 0x000e220000000a00 */
[----:B------:R-:W-:Y:S02]  /*48b0*/  @!P0 IMAD.MOV.U32 R4, RZ, RZ, R20 ;  /* 0x000000ffff048224 */ /* 0x000fe400078e0014 */
[----:B------:R-:W-:Y:S02]  /*48c0*/  @!P0 IMAD.MOV.U32 R5, RZ, RZ, R61 ;  /* 0x000000ffff058224 */ /* 0x000fe400078e003d */
[----:B------:R-:W-:Y:S02]  /*48d0*/  @!P0 IMAD R33, R69, 0x60, RZ ;  /* 0x0000006045218824 */ /* 0x000fe400078e02ff */
[----:B------:R-:W-:Y:S01]  /*48e0*/  @!P0 IMAD.WIDE.U32 R6, R14, 0x60, R4 ;  /* 0x000000600e068825 */ /* 0x000fe200078e0004 */
[----:B------:R-:W1:Y:S03]  /*48f0*/  @!P0 LDC.64 R8, c[0x0][0x400] ;  /* 0x00010000ff088b82 */ /* 0x000e660000000a00 */
[----:B------:R-:W-:-:S02]  /*4900*/  @!P0 IMAD.MOV.U32 R4, RZ, RZ, R30 ;  /* 0x000000ffff048224 */ /* 0x000fc400078e001e */
[----:B------:R-:W-:Y:S02]  /*4910*/  @!P0 IMAD.MOV.U32 R5, RZ, RZ, R63 ;  /* 0x000000ffff058224 */ /* 0x000fe400078e003f */
[----:B------:R-:W-:Y:S02]  /*4920*/  @!P0 IMAD R35, R82, 0x60, RZ ;  /* 0x0000006052238824 */ /* 0x000fe400078e02ff */
[----:B------:R-:W-:-:S04]  /*4930*/  @!P0 IMAD.WIDE.U32 R4, R70, 0x60, R4 ;  /* 0x0000006046048825 */ /* 0x000fc800078e0004 */
[----:B------:R-:W-:Y:S01]  /*4940*/  @!P0 IMAD.IADD R7, R33, 0x1, R7 ;  /* 0x0000000121078824 */ /* 0x000fe200078e0207 */
[----:B------:R-:W-:Y:S01]  /*4950*/  CS2R R32, SRZ ;  /* 0x0000000000207805 */ /* 0x000fe2000001ff00 */
[----:B------:R-:W-:Y:S01]  /*4960*/  @!P0 IMAD.IADD R5, R35, 0x1, R5 ;  /* 0x0000000123058824 */ /* 0x000fe200078e0205 */
[C---:B0-----:R-:W-:Y:S02]  /*4970*/  @!P0 LEA R36, P3, R6.reuse, R36, 0x1 ;  /* 0x0000002406248211 */ /* 0x041fe400078608ff */
[----:B------:R-:W-:Y:S02]  /*4980*/  CS2R R34, SRZ ;  /* 0x0000000000227805 */ /* 0x000fe4000001ff00 */
[----:B------:R-:W-:Y:S02]  /*4990*/  @!P0 LEA.HI.X R37, R6, R37, R7, 0x1, P3 ;  /* 0x0000002506258211 */ /* 0x000fe400018f0c07 */
[----:B------:R-:W-:Y:S02]  /*49a0*/  CS2R R6, SRZ ;  /* 0x0000000000067805 */ /* 0x000fe4000001ff00 */
[----:B-1----:R-:W-:-:S04]  /*49b0*/  @!P0 LEA R8, P4, R4, R8, 0x1 ;  /* 0x0000000804088211 */ /* 0x002fc800078808ff */
[----:B------:R-:W-:Y:S02]  /*49c0*/  @!P0 LEA.HI.X R9, R4, R9, R5, 0x1, P4 ;  /* 0x0000000904098211 */ /* 0x000fe400020f0c05 */
[----:B------:R-:W-:-:S03]  /*49d0*/  CS2R R4, SRZ ;  /* 0x0000000000047805 */ /* 0x000fc6000001ff00 */
[----:B------:R-:W5:Y:S04]  /*49e0*/  @!P0 LDG.E.128 R32, desc[UR44][R8.64] ;  /* 0x0000002c08208981 */ /* 0x000f68000c1e1d00 */
[----:B------:R0:W5:Y:S01]  /*49f0*/  @!P0 LDG.E.128 R4, desc[UR44][R36.64] ;  /* 0x0000002c24048981 */ /* 0x000162000c1e1d00 */
[----:B------:R-:W-:-:S04]  /*4a00*/  ISETP.GE.AND P0, PT, R175, R78, PT ;  /* 0x0000004eaf00720c */ /* 0x000fc80003f06270 */
[----:B------:R-:W-:Y:S01]  /*4a10*/  ISETP.GE.OR P0, PT, R22, R81, P0 ;  /* 0x000000511600720c */ /* 0x000fe20000706670 */
[----:B------:R-:W-:Y:S01]  /*4a20*/  BSSY B1, `(.L_x_3888) ;  /* 0x000001a000017945 */ /* 0x000fe20003800000 */
[----:B------:R-:W-:Y:S02]  /*4a30*/  CS2R R38, SRZ ;  /* 0x0000000000267805 */ /* 0x000fe4000001ff00 */
[----:B------:R-:W-:Y:S02]  /*4a40*/  CS2R R42, SRZ ;  /* 0x00000000002a7805 */ /* 0x000fe4000001ff00 */
[----:B------:R-:W-:Y:S02]  /*4a50*/  CS2R R40, SRZ ;  /* 0x0000000000287805 */ /* 0x000fe4000001ff00 */
[----:B0-----:R-:W-:-:S05]  /*4a60*/  CS2R R36, SRZ ;  /* 0x0000000000247805 */ /* 0x001fca000001ff00 */
[----:B------:R-:W-:Y:S05]  /*4a70*/  @P0 BRA `(.L_x_3889) ;  /* 0x0000000000500947 */ /* 0x000fea0003800000 */
[C---:B------:R-:W-:Y:S01]  /*4a80*/  SHF.L.U64.HI R9, R10.reuse, 0x6, R11 ;  /* 0x000000060a097819 */ /* 0x040fe2000001020b */
[----:B------:R-:W-:Y:S01]  /*4a90*/  IMAD.SHL.U32 R8, R10, 0x40, RZ ;  /* 0x000000400a087824 */ /* 0x000fe200078e00ff */
[C---:B------:R-:W-:Y:S01]  /*4aa0*/  SHF.L.U64.HI R11, R12.reuse, 0x6, R13 ;  /* 0x000000060c0b7819 */ /* 0x040fe2000001020d */
[----:B------:R-:W-:Y:S01]  /*4ab0*/  IMAD.SHL.U32 R10, R12, 0x40, RZ ;  /* 0x000000400c0a7824 */ /* 0x000fe200078e00ff */
[----:B------:R-:W-:Y:S01]  /*4ac0*/  ULDC.64 UR4, c[0x0][0x3e8] ;  /* 0x0000fa0000047ab9 */ /* 0x000fe20000000a00 */
[----:B------:R-:W-:Y:S01]  /*4ad0*/  IMAD.WIDE.U32 R8, R14, 0x60, R8 ;  /* 0x000000600e087825 */ /* 0x000fe200078e0008 */
[----:B------:R-:W-:-:S03]  /*4ae0*/  ULDC.64 UR6, c[0x0][0x400] ;  /* 0x0001000000067ab9 */ /* 0x000fc60000000a00 */
[----:B------:R-:W-:Y:S01]  /*4af0*/  IMAD.WIDE.U32 R10, R70, 0x60, R10 ;  /* 0x00000060460a7825 */ /* 0x000fe200078e000a */
[----:B------:R-:W-:-:S03]  /*4b00*/  IADD3 R12, P0, R20, R8, RZ ;  /* 0x00000008140c7210 */ /* 0x000fc60007f1e0ff */
[----:B------:R-:W-:Y:S01]  /*4b10*/  IMAD R69, R69, 0x60, RZ ;  /* 0x0000006045457824 */ /* 0x000fe200078e02ff */
[----:B------:R-:W-:Y:S01]  /*4b20*/  IADD3 R8, P3, R30, R10, RZ ;  /* 0x0000000a1e087210 */ /* 0x000fe20007f7e0ff */
[----:B------:R-:W-:-:S03]  /*4b30*/  IMAD R82, R82, 0x60, RZ ;  /* 0x0000006052527824 */ /* 0x000fc600078e02ff */
[----:B------:R-:W-:Y:S02]  /*4b40*/  IADD3.X R9, R61, R69, R9, P0, !PT ;  /* 0x000000453d097210 */ /* 0x000fe400007fe409 */
[----:B------:R-:W-:Y:S02]  /*4b50*/  IADD3.X R11, R63, R82, R11, P3, !PT ;  /* 0x000000523f0b7210 */ /* 0x000fe40001ffe40b */
[----:B------:R-:W-:Y:S02]  /*4b60*/  LEA R36, P0, R12, UR4, 0x1 ;  /* 0x000000040c247c11 */ /* 0x000fe4000f8008ff */
[----:B------:R-:W-:Y:S02]  /*4b70*/  LEA R40, P3, R8, UR6, 0x1 ;  /* 0x0000000608287c11 */ /* 0x000fe4000f8608ff */
[----:B------:R-:W-:Y:S02]  /*4b80*/  LEA.HI.X R37, R12, UR5, R9, 0x1, P0 ;  /* 0x000000050c257c11 */ /* 0x000fe400080f0c09 */
[----:B------:R-:W-:-:S04]  /*4b90*/  LEA.HI.X R41, R8, UR7, R11, 0x1, P3 ;  /* 0x0000000708297c11 */ /* 0x000fc800098f0c0b */
[----:B------:R-:W5:Y:S04]  /*4ba0*/  LDG.E.128 R36, desc[UR44][R36.64] ;  /* 0x0000002c24247981 */ /* 0x000f68000c1e1d00 */
[----:B------:R-:W5:Y:S02]  /*4bb0*/  LDG.E.128 R40, desc[UR44][R40.64] ;  /* 0x0000002c28287981 */ /* 0x000f64000c1e1d00 */
.L_x_3889:
[----:B------:R-:W-:Y:S05]  /*4bc0*/  BSYNC B1 ;  /* 0x0000000000017941 */ /* 0x000fea0003800000 */
.L_x_3888:
[----:B-----5:R-:W-:Y:S01]  /*4bd0*/  IMAD.MOV.U32 R8, RZ, RZ, R38 ;  /* 0x000000ffff087224 */ /* 0x020fe200078e0026 */
[----:B------:R-:W-:Y:S01]  /*4be0*/  ISETP.NE.AND P3, PT, R58, 0x3, PT ;  /* 0x000000033a00780c */ /* 0x000fe20003f65270 */
[----:B------:R-:W-:Y:S01]  /*4bf0*/  IMAD.MOV.U32 R9, RZ, RZ, R39 ;  /* 0x000000ffff097224 */ /* 0x000fe200078e0027 */
[----:B------:R-:W-:Y:S01]  /*4c00*/  ISETP.GE.AND P4, PT, R22, R81, PT ;  /* 0x000000511600720c */ /* 0x000fe20003f86270 */
        /* <DEDUP_REMOVED lines=32> */
.L_x_3890:
[----:B------:R-:W-:Y:S01]  /*4e10*/  IMAD R69, R153, 0x8, R2 ;  /* 0x0000000899457824 */ /* 0x000fe200078e0202 */
[----:B------:R-:W-:Y:S01]  /*4e20*/  SHF.L.U32 R82, R159, 0x1f, RZ ;  /* 0x0000001f9f527819 */ /* 0x000fe200000006ff */
[----:B------:R-:W-:Y:S01]  /*4e30*/  BSSY B1, `(.L_x_3891) ;  /* 0x0000005000017945 */ /* 0x000fe20003800000 */
[----:B------:R-:W-:Y:S02]  /*4e40*/  LOP3.LUT R8, R52, 0x1, RZ, 0xc0, !PT ;  /* 0x0000000134087812 */ /* 0x000fe400078ec0ff */
[----:B------:R-:W0:Y:S02]  /*4e50*/  SYNCS.PHASECHK.TRANS64.TRYWAIT P5, [R69+URZ+0x32490], R82 ;  /* 0x03249052450075a7 */ /* 0x000e2400080a017f */
[----:B------:R-:W-:Y:S01]  /*4e60*/  ISETP.NE.U32.AND P0, PT, R8, 0x1, PT ;  /* 0x000000010800780c */ /* 0x000fe20003f05070 */
[----:B0-----:R-:W-:-:S12]  /*4e70*/  @!P5 BRA `(.L_x_3892) ;  /* 0x000003500008d947 */ /* 0x001fd80003800000 */
.L_x_4241:
[----:B------:R-:W-:Y:S05]  /*4e80*/  BSYNC B1 ;  /* 0x0000000000017941 */ /* 0x000fea0003800000 */
.L_x_3891:
[----:B------:R-:W-:-:S03]  /*4e90*/  UMOV UR4, 0xffffffff ;  /* 0xffffffff00047882 */ /* 0x000fc60000000000 */
[----:B------:R-:W-:Y:S05]  /*4ea0*/  BRA.DIV UR4, `(.L_x_3893) ;  /* 0x0000035204107947 */ /* 0x000fea000b800000 */
[----:B------:R1:W2:Y:S04]  /*4eb0*/  SHFL.IDX PT, R73, R80, RZ, 0x1c1f ;  /* 0x001c1fff50497589 */ /* 0x0002a800000e0000 */
[----:B------:R1:W3:Y:S02]  /*4ec0*/  SHFL.IDX PT, R72, R79, RZ, 0x1c1f ;  /* 0x001c1fff4f487589 */ /* 0x0002e400000e0000 */
.L_x_4245:
[----:B------:R-:W-:Y:S01]  /*4ed0*/  ISETP.GE.OR P5, PT, R158, R78, P0 ;  /* 0x0000004e9e00720c */ /* 0x000fe200007a6670 */
[----:B------:R-:W-:Y:S01]  /*4ee0*/  BSSY B1, `(.L_x_3894) ;  /* 0x0000079000017945 */ /* 0x000fe20003800000 */
[----:B------:R-:W-:-:S11]  /*4ef0*/  IMAD.SHL.U32 R81, R81, 0x2, RZ ;  /* 0x0000000251517824 */ /* 0x000fd600078e00ff */
[----:B------:R-:W-:Y:S05]  /*4f00*/  @P5 BRA `(.L_x_3895) ;  /* 0x0000000400d85947 */ /* 0x000fea0003800000 */
[----:B------:R-:W4:Y:S01]  /*4f10*/  LDC R10, c[0x0][0x2f4] ;  /* 0x0000bd00ff0a7b82 */ /* 0x000f220000000800 */
[----:B------:R-:W-:Y:S01]  /*4f20*/  IMAD.SHL.U32 R71, R65, 0x8, RZ ;  /* 0x0000000841477824 */ /* 0x000fe200078e00ff */
[----:B------:R-:W-:Y:S03]  /*4f30*/  BSSY B2, `(.L_x_3896) ;  /* 0x0000071000027945 */ /* 0x000fe60003800000 */
[----:B--23--:R-:W-:-:S04]  /*4f40*/  IMAD.WIDE R70, R71, 0x2, R72 ;  /* 0x0000000247467825 */ /* 0x00cfc800078e0248 */
[----:B----4-:R-:W-:-:S05]  /*4f50*/  IMAD.IADD R8, R10, 0x1, -R81 ;  /* 0x000000010a087824 */ /* 0x010fca00078e0a51 */
[----:B------:R-:W-:-:S04]  /*4f60*/  SEL R8, R81, R8, !P1 ;  /* 0x0000000851087207 */ /* 0x000fc80004800000 */
[----:B------:R-:W-:-:S04]  /*4f70*/  SHF.R.S32.HI R9, RZ, 0x1f, R8 ;  /* 0x0000001fff097819 */ /* 0x000fc80000011408 */
[----:B------:R-:W-:Y:S01]  /*4f80*/  LEA.HI R8, R9, R8, RZ, 0x4 ;  /* 0x0000000809087211 */ /* 0x000fe200078f20ff */
[----:B------:R-:W-:-:S03]  /*4f90*/  IMAD R9, R153, 0x1800, R66 ;  /* 0x0000180099097824 */ /* 0x000fc600078e0242 */
[----:B------:R-:W-:Y:S01]  /*4fa0*/  LEA.HI.SX32 R8, R8, R65, 0x1c ;  /* 0x0000004108087211 */ /* 0x000fe200078fe2ff */
[----:B------:R-:W-:-:S04]  /*4fb0*/  IMAD R9, R9, 0x2, R2 ;  /* 0x0000000209097824 */ /* 0x000fc800078e0202 */
[----:B------:R-:W-:-:S05]  /*4fc0*/  IMAD.SHL.U32 R91, R8, 0x8, RZ ;  /* 0x00000008085b7824 */ /* 0x000fca00078e00ff */
[----:B------:R-:W-:Y:S02]  /*4fd0*/  LOP3.LUT R8, R50, 0x38, R91, 0xf8, !PT ;  /* 0x0000003832087812 */ /* 0x000fe400078ef85b */
[----:B------:R-:W-:Y:S02]  /*4fe0*/  ISETP.GE.AND P5, PT, R91, R10, PT ;  /* 0x0000000a5b00720c */ /* 0x000fe40003fa6270 */
[----:B------:R-:W-:-:S05]  /*4ff0*/  LOP3.LUT R8, R8, R53, RZ, 0x3c, !PT ;  /* 0x0000003508087212 */ /* 0x000fca00078e3cff */
[----:B------:R-:W-:-:S04]  /*5000*/  IMAD R8, R203, 0x200, R8 ;  /* 0x00000200cb087824 */ /* 0x000fc800078e0208 */
[----:B------:R-:W-:Y:S02]  /*5010*/  IMAD R11, R153, 0x1800, R8 ;  /* 0x00001800990b7824 */ /* 0x000fe400078e0208 */
[----:B------:R-:W-:-:S04]  /*5020*/  @!P5 IMAD.WIDE R72, R91, 0x2, R72 ;  /* 0x000000025b48d825 */ /* 0x000fc800078e0248 */
[----:B------:R-:W-:Y:S02]  /*5030*/  IMAD R12, R11, 0x2, R2 ;  /* 0x000000020b0c7824 */ /* 0x000fe400078e0202 */
[----:B------:R-:W2:Y:S04]  /*5040*/  LDS.128 R8, [R9+0x1c400] ;  /* 0x01c4000009087984 */ /* 0x000ea80000000c00 */
[----:B------:R-:W3:Y:S01]  /*5050*/  LDS.128 R12, [R12+0x1c400] ;  /* 0x01c400000c0c7984 */ /* 0x000ee20000000c00 */
[----:B------:R-:W-:Y:S05]  /*5060*/  @P4 BRA `(.L_x_3897) ;  /* 0x0000000400744947 */ /* 0x000fea0003800000 */
[----:B------:R-:W-:Y:S01]  /*5070*/  SHF.R.U32.HI R101, RZ, 0x10, R33 ;  /* 0x00000010ff657819 */ /* 0x000fe20000011621 */
[----:B---3--:R-:W-:Y:S01]  /*5080*/  IMAD.U32 R98, R13, 0x10000, RZ ;  /* 0x000100000d627824 */ /* 0x008fe200078e00ff */
[--C-:B------:R-:W-:Y:S01]  /*5090*/  SHF.R.U32.HI R100, RZ, 0x10, R5.reuse ;  /* 0x00000010ff647819 */ /* 0x100fe20000011605 */
[----:B------:R-:W-:Y:S01]  /*50a0*/  IMAD.U32 R93, R15, 0x10000, RZ ;  /* 0x000100000f5d7824 */ /* 0x000fe200078e00ff */
[----:B------:R-:W-:Y:S01]  /*50b0*/  SHF.R.U64 R103, R4, 0x10, R5 ;  /* 0x0000001004677819 */ /* 0x000fe20000001205 */
[----:B--2---:R-:W-:Y:S01]  /*50c0*/  IMAD.U32 R91, R11, 0x10000, RZ ;  /* 0x000100000b5b7824 */ /* 0x004fe200078e00ff */
[----:B------:R-:W-:Y:S01]  /*50d0*/  PRMT R101, R107, 0x5410, R101 ;  /* 0x000054106b657816 */ /* 0x000fe20000000065 */
[----:B------:R-:W-:Y:S01]  /*50e0*/  IMAD.U32 R5, R12, 0x10000, RZ ;  /* 0x000100000c057824 */ /* 0x000fe200078e00ff */
[--C-:B------:R-:W-:Y:S01]  /*50f0*/  SHF.R.U64 R95, R34, 0x10, R35.reuse ;  /* 0x00000010225f7819 */ /* 0x100fe20000001223 */
[----:B------:R-:W-:Y:S01]  /*5100*/  IMAD.U32 R34, R9, 0x10000, RZ ;  /* 0x0001000009227824 */ /* 0x000fe200078e00ff */
[----:B------:R-:W-:Y:S01]  /*5110*/  PRMT R100, R84, 0x5432, R100 ;  /* 0x0000543254647816 */ /* 0x000fe20000000064 */
[----:B------:R-:W-:Y:S01]  /*5120*/  IMAD.U32 R4, R8, 0x10000, RZ ;  /* 0x0001000008047824 */ /* 0x000fe200078e00ff */
[----:B------:R-:W-:-:S02]  /*5130*/  SHF.R.U32.HI R96, RZ, 0x10, R35 ;  /* 0x00000010ff607819 */ /* 0x000fc40000011623 */
[----:B------:R-:W-:Y:S02]  /*5140*/  SHF.R.U32.HI R99, RZ, 0x10, R7 ;  /* 0x00000010ff637819 */ /* 0x000fe40000011607 */
[----:B------:R-:W-:Y:S01]  /*5150*/  PRMT R35, R105, 0x5410, R103 ;  /* 0x0000541069237816 */ /* 0x000fe20000000067 */
[----:B------:R-:W-:Y:S01]  /*5160*/  IMAD.U32 R103, R101, 0x10000, RZ ;  /* 0x0001000065677824 */ /* 0x000fe200078e00ff */
[----:B------:R-:W-:Y:S02]  /*5170*/  SHF.R.U64 R94, R32, 0x10, R33 ;  /* 0x00000010205e7819 */ /* 0x000fe40000001221 */
[----:B------:R-:W-:Y:S01]  /*5180*/  LOP3.LUT R92, R13, 0xffff0000, RZ, 0xc0, !PT ;  /* 0xffff00000d5c7812 */ /* 0x000fe200078ec0ff */
[----:B------:R-:W-:Y:S01]  /*5190*/  FMUL.FTZ R105, R98, R103 ;  /* 0x0000006762697220 */ /* 0x000fe20000410000 */
[----:B------:R-:W-:Y:S01]  /*51a0*/  SHF.R.U64 R102, R6, 0x10, R7 ;  /* 0x0000001006667819 */ /* 0x000fe20000001207 */
[----:B------:R-:W-:Y:S01]  /*51b0*/  IMAD.U32 R7, R14, 0x10000, RZ ;  /* 0x000100000e077824 */ /* 0x000fe200078e00ff */
[----:B------:R-:W-:Y:S01]  /*51c0*/  LOP3.LUT R32, R15, 0xffff0000, RZ, 0xc0, !PT ;  /* 0xffff00000f207812 */ /* 0x000fe200078ec0ff */
[----:B------:R-:W-:Y:S01]  /*51d0*/  IMAD.U32 R15, R100, 0x10000, RZ ;  /* 0x00010000640f7824 */ /* 0x000fe200078e00ff */
[----:B------:R-:W-:Y:S01]  /*51e0*/  PRMT R13, R106, 0x5410, R95 ;  /* 0x000054106a0d7816 */ /* 0x000fe2000000005f */
[----:B------:R-:W-:Y:S01]  /*51f0*/  IMAD.U32 R6, R10, 0x10000, RZ ;  /* 0x000100000a067824 */ /* 0x000fe200078e00ff */
[----:B------:R-:W-:Y:S01]  /*5200*/  LOP3.LUT R101, R101, 0xffff0000, RZ, 0xc0, !PT ;  /* 0xffff000065657812 */ /* 0x000fe200078ec0ff */
[-C--:B------:R-:W-:Y:S01]  /*5210*/  FMUL.FTZ R107, R98, R15.reuse ;  /* 0x0000000f626b7220 */ /* 0x080fe20000410000 */
[----:B------:R-:W-:Y:S01]  /*5220*/  PRMT R95, R85, 0x5432, R96 ;  /* 0x00005432555f7816 */ /* 0x000fe20000000060 */
[C---:B------:R-:W-:Y:S01]  /*5230*/  FFMA.FTZ R15, R34.reuse, R15, -R105 ;  /* 0x0000000f220f7223 */ /* 0x040fe20000010869 */
[----:B------:R-:W-:Y:S01]  /*5240*/  LOP3.LUT R33, R9, 0xffff0000, RZ, 0xc0, !PT ;  /* 0xffff000009217812 */ /* 0x000fe200078ec0ff */
[----:B------:R-:W-:Y:S01]  /*5250*/  FFMA.FTZ R34, R34, R103, R107 ;  /* 0x0000006722227223 */ /* 0x000fe2000001006b */
[----:B------:R-:W-:Y:S01]  /*5260*/  PRMT R99, R104, 0x5410, R99 ;  /* 0x0000541068637816 */ /* 0x000fe20000000063 */
[----:B------:R-:W-:Y:S01]  /*5270*/  IMAD.U32 R98, R95, 0x10000, RZ ;  /* 0x000100005f627824 */ /* 0x000fe200078e00ff */
[----:B------:R-:W-:-:S02]  /*5280*/  LOP3.LUT R9, R11, 0xffff0000, RZ, 0xc0, !PT ;  /* 0xffff00000b097812 */ /* 0x000fc400078ec0ff */
[----:B------:R-:W-:Y:S01]  /*5290*/  LOP3.LUT R100, R100, 0xffff0000, RZ, 0xc0, !PT ;  /* 0xffff000064647812 */ /* 0x000fe200078ec0ff */
[----:B------:R-:W-:Y:S01]  /*52a0*/  IMAD.U32 R96, R99, 0x10000, RZ ;  /* 0x0001000063607824 */ /* 0x000fe200078e00ff */
[----:B------:R-:W-:Y:S01]  /*52b0*/  PRMT R11, R83, 0x5432, R102 ;  /* 0x00005432530b7816 */ /* 0x000fe20000000066 */
[-C--:B------:R-:W-:Y:S01]  /*52c0*/  FMUL.FTZ R102, R92, R101.reuse ;  /* 0x000000655c667220 */ /* 0x080fe20000410000 */
[----:B------:R-:W-:Y:S01]  /*52d0*/  PRMT R94, R86, 0x5432, R94 ;  /* 0x00005432565e7816 */ /* 0x000fe2000000005e */
[-C--:B------:R-:W-:Y:S01]  /*52e0*/  FMUL.FTZ R104, R92, R100.reuse ;  /* 0x000000645c687220 */ /* 0x080fe20000410000 */
[----:B------:R-:W-:Y:S01]  /*52f0*/  LOP3.LUT R99, R99, 0xffff0000, RZ, 0xc0, !PT ;  /* 0xffff000063637812 */ /* 0x000fe200078ec0ff */
[----:B------:R-:W-:Y:S01]  /*5300*/  FFMA.FTZ R92, R33, R100, -R102 ;  /* 0x00000064215c7223 */ /* 0x000fe20000010866 */
[----:B------:R-:W-:Y:S01]  /*5310*/  FMUL.FTZ R102, R93, R98 ;  /* 0x000000625d667220 */ /* 0x000fe20000410000 */
[----:B------:R-:W-:Y:S01]  /*5320*/  LOP3.LUT R100, R95, 0xffff0000, RZ, 0xc0, !PT ;  /* 0xffff00005f647812 */ /* 0x000fe200078ec0ff */
[-C--:B------:R-:W-:Y:S01]  /*5330*/  FMUL.FTZ R95, R93, R96.reuse ;  /* 0x000000605d5f7220 */ /* 0x080fe20000410000 */
[----:B------:R-:W-:Y:S01]  /*5340*/  FFMA.FTZ R33, R33, R101, R104 ;  /* 0x0000006521217223 */ /* 0x000fe20000010068 */
[----:B------:R-:W-:Y:S01]  /*5350*/  FFMA.FTZ R93, R91, R96, -R102 ;  /* 0x000000605b5d7223 */ /* 0x000fe20000010866 */
[----:B------:R-:W-:-:S02]  /*5360*/  IMAD.U32 R96, R94, 0x10000, RZ ;  /* 0x000100005e607824 */ /* 0x000fc400078e00ff */
[----:B------:R-:W-:Y:S01]  /*5370*/  FFMA.FTZ R91, R91, R98, R95 ;  /* 0x000000625b5b7223 */ /* 0x000fe2000001005f */
[C---:B------:R-:W-:Y:S01]  /*5380*/  FMUL.FTZ R98, R32.reuse, R100 ;  /* 0x0000006420627220 */ /* 0x040fe20000410000 */
[----:B------:R-:W-:Y:S02]  /*5390*/  IMAD.U32 R95, R35, 0x10000, RZ ;  /* 0x00010000235f7824 */ /* 0x000fe400078e00ff */
[-C--:B------:R-:W-:Y:S01]  /*53a0*/  FMUL.FTZ R32, R32, R99.reuse ;  /* 0x0000006320207220 */ /* 0x080fe20000410000 */
[----:B------:R-:W-:Y:S01]  /*53b0*/  FMUL.FTZ R101, R5, R96 ;  /* 0x0000006005657220 */ /* 0x000fe20000410000 */
[----:B------:R-:W-:Y:S01]  /*53c0*/  FFMA.FTZ R98, R9, R99, -R98 ;  /* 0x0000006309627223 */ /* 0x000fe20000010862 */
[----:B------:R-:W-:Y:S01]  /*53d0*/  LOP3.LUT R12, R12, 0xffff0000, RZ, 0xc0, !PT ;  /* 0xffff00000c0c7812 */ /* 0x000fe200078ec0ff */
[-C--:B------:R-:W-:Y:S01]  /*53e0*/  FMUL.FTZ R5, R5, R95.reuse ;  /* 0x0000005f05057220 */ /* 0x080fe20000410000 */
[----:B------:R-:W-:Y:S01]  /*53f0*/  LOP3.LUT R99, R94, 0xffff0000, RZ, 0xc0, !PT ;  /* 0xffff00005e637812 */ /* 0x000fe200078ec0ff */
[----:B------:R-:W-:Y:S01]  /*5400*/  FFMA.FTZ R32, R9, R100, R32 ;  /* 0x0000006409207223 */ /* 0x000fe20000010020 */
[----:B------:R-:W-:Y:S01]  /*5410*/  LOP3.LUT R35, R35, 0xffff0000, RZ, 0xc0, !PT ;  /* 0xffff000023237812 */ /* 0x000fe200078ec0ff */
[----:B------:R-:W-:Y:S01]  /*5420*/  FFMA.FTZ R101, R4, R95, -R101 ;  /* 0x0000005f04657223 */ /* 0x000fe20000010865 */
[----:B------:R-:W-:Y:S01]  /*5430*/  LOP3.LUT R8, R8, 0xffff0000, RZ, 0xc0, !PT ;  /* 0xffff000008087812 */ /* 0x000fe200078ec0ff */
[----:B------:R-:W-:Y:S01]  /*5440*/  FFMA.FTZ R96, R4, R96, R5 ;  /* 0x0000006004607223 */ /* 0x000fe20000010005 */
[C---:B------:R-:W-:Y:S01]  /*5450*/  FMUL.FTZ R9, R12.reuse, R99 ;  /* 0x000000630c097220 */ /* 0x040fe20000410000 */
[-C--:B------:R-:W-:Y:S01]  /*5460*/  FMUL.FTZ R95, R12, R35.reuse ;  /* 0x000000230c5f7220 */ /* 0x080fe20000410000 */
[----:B------:R-:W-:Y:S01]  /*5470*/  IMAD.U32 R5, R13, 0x10000, RZ ;  /* 0x000100000d057824 */ /* 0x000fe200078e00ff */
[----:B------:R-:W-:Y:S01]  /*5480*/  LOP3.LUT R14, R14, 0xffff0000, RZ, 0xc0, !PT ;  /* 0xffff00000e0e7812 */ /* 0x000fe200078ec0ff */
[----:B------:R-:W-:Y:S01]  /*5490*/  IMAD.U32 R4, R11, 0x10000, RZ ;  /* 0x000100000b047824 */ /* 0x000fe200078e00ff */
[----:B------:R-:W-:Y:S01]  /*54a0*/  LOP3.LUT R13, R13, 0xffff0000, RZ, 0xc0, !PT ;  /* 0xffff00000d0d7812 */ /* 0x000fe200078ec0ff */
[C---:B------:R-:W-:Y:S01]  /*54b0*/  FFMA.FTZ R12, R8.reuse, R35, -R9 ;  /* 0x00000023080c7223 */ /* 0x040fe20000010809 */
[----:B------:R-:W-:Y:S01]  /*54c0*/  LOP3.LUT R11, R11, 0xffff0000, RZ, 0xc0, !PT ;  /* 0xffff00000b0b7812 */ /* 0x000fe200078ec0ff */
[----:B------:R-:W-:Y:S01]  /*54d0*/  FFMA.FTZ R95, R8, R99, R95 ;  /* 0x00000063085f7223 */ /* 0x000fe2000001005f */
[C---:B------:R-:W-:Y:S01]  /*54e0*/  FMUL.FTZ R9, R7.reuse, R5 ;  /* 0x0000000507097220 */ /* 0x040fe20000410000 */
[-C--:B------:R-:W-:Y:S01]  /*54f0*/  FMUL.FTZ R8, R7, R4.reuse ;  /* 0x0000000407087220 */ /* 0x080fe20000410000 */
[----:B------:R-:W-:Y:S01]  /*5500*/  LOP3.LUT R10, R10, 0xffff0000, RZ, 0xc0, !PT ;  /* 0xffff00000a0a7812 */ /* 0x000fe200078ec0ff */
[C---:B------:R-:W-:Y:S01]  /*5510*/  FMUL.FTZ R7, R14.reuse, R13 ;  /* 0x0000000d0e077220 */ /* 0x040fe20000410000 */
[----:B------:R-:W-:Y:S01]  /*5520*/  FMUL.FTZ R14, R14, R11 ;  /* 0x0000000b0e0e7220 */ /* 0x000fe20000410000 */
[C---:B------:R-:W-:Y:S01]  /*5530*/  FFMA.FTZ R8, R6.reuse, R5, R8 ;  /* 0x0000000506087223 */ /* 0x040fe20000010008 */
[----:B------:R-:W-:Y:S01]  /*5540*/  FFMA.FTZ R9, R6, R4, -R9 ;  /* 0x0000000406097223 */ /* 0x000fe20000010809 */
[C---:B------:R-:W-:Y:S01]  /*5550*/  FFMA.FTZ R4, R10.reuse, R11, -R7 ;  /* 0x0000000b0a047223 */ /* 0x040fe20000010807 */
        /* <DEDUP_REMOVED lines=11> */
[----:B------:R-:W-:Y:S01]  /*5610*/  F2FP.BF16.F32.PACK_AB R12, R95, R96 ;  /* 0x000000605f0c723e */ /* 0x000fe200000010ff */
[----:B------:R-:W-:-:S02]  /*5620*/  IMAD.MOV.U32 R14, RZ, RZ, R5 ;  /* 0x000000ffff0e7224 */ /* 0x000fc400078e0005 */
[----:B------:R-:W-:-:S07]  /*5630*/  IMAD.MOV.U32 R15, RZ, RZ, R32 ;  /* 0x000000ffff0f7224 */ /* 0x000fce00078e0020 */
.L_x_3897:
[----:B------:R-:W-:Y:S05]  /*5640*/  BSYNC B2 ;  /* 0x0000000000027941 */ /* 0x000fea0003800000 */
.L_x_3896:
[----:B--2---:R4:W-:Y:S04]  /*5650*/  ST.E.128 desc[UR44][R70.64], R8 ;  /* 0x0000000846007985 */ /* 0x0049e8000c101d2c */
[----:B---3--:R4:W-:Y:S02]  /*5660*/  @!P5 ST.E.128 desc[UR44][R72.64], R12 ;  /* 0x0000000c4800d985 */ /* 0x0089e4000c101d2c */
.L_x_3895:
[----:B------:R-:W-:Y:S05]  /*5670*/  BSYNC B1 ;  /* 0x0000000000017941 */ /* 0x000fea0003800000 */
.L_x_3894:
[----:B------:R-:W-:-:S03]  /*5680*/  UMOV UR4, 0xffffffff ;  /* 0xffffffff00047882 */ /* 0x000fc60000000000 */
[----:B------:R-:W-:Y:S05]  /*5690*/  BRA.DIV UR4, `(.L_x_3898) ;  /* 0x0000034a04607947 */ /* 0x000fea000b800000 */
[----:B-1----:R-:W1:Y:S04]  /*56a0*/  SHFL.IDX PT, R80, R80, 0x1, 0x1c1f ;  /* 0x003c1f0050507f89 */ /* 0x002e6800000e0000 */
[----:B----4-:R4:W0:Y:S02]  /*56b0*/  SHFL.IDX PT, R14, R79, 0x1, 0x1c1f ;  /* 0x003c1f004f0e7f89 */ /* 0x01082400000e0000 */
.L_x_4249:
[----:B------:R-:W-:Y:S01]  /*56c0*/  ISETP.GE.OR P0, PT, R175, R78, P0 ;  /* 0x0000004eaf00720c */ /* 0x000fe20000706670 */
[----:B0-----:R-:W-:Y:S02]  /*56d0*/  IMAD.MOV.U32 R12, RZ, RZ, R14 ;  /* 0x000000ffff0c7224 */ /* 0x001fe400078e000e */
[----:B-1----:R-:W-:-:S10]  /*56e0*/  IMAD.MOV.U32 R13, RZ, RZ, R80 ;  /* 0x000000ffff0d7224 */ /* 0x002fd400078e0050 */
[----:B------:R-:W-:Y:S05]  /*56f0*/  @P0 BRA `(.L_x_3881) ;  /* 0x0000000800e80947 */ /* 0x000fea0003800000 */
[----:B------:R-:W0:Y:S01]  /*5700*/  LDC R32, c[0x0][0x2f4] ;  /* 0x0000bd00ff207b82 */ /* 0x000e220000000800 */
[----:B------:R-:W-:Y:S01]  /*5710*/  IMAD.SHL.U32 R15, R65, 0x8, RZ ;  /* 0x00000008410f7824 */ /* 0x000fe200078e00ff */
[----:B------:R-:W-:Y:S03]  /*5720*/  BSSY B1, `(.L_x_3899) ;  /* 0x000006f000017945 */ /* 0x000fe60003800000 */
[----:B------:R-:W-:-:S04]  /*5730*/  IMAD.WIDE R14, R15, 0x2, R12 ;  /* 0x000000020f0e7825 */ /* 0x000fc800078e020c */
[----:B0-----:R-:W-:-:S05]  /*5740*/  @P1 IMAD.IADD R81, R32, 0x1, -R81 ;  /* 0x0000000120511824 */ /* 0x001fca00078e0a51 */
[----:B------:R-:W-:-:S04]  /*5750*/  SHF.R.S32.HI R4, RZ, 0x1f, R81 ;  /* 0x0000001fff047819 */ /* 0x000fc80000011451 */
[----:B------:R-:W-:-:S04]  /*5760*/  LEA.HI R4, R4, R81, RZ, 0x4 ;  /* 0x0000005104047211 */ /* 0x000fc800078f20ff */
[----:B------:R-:W-:-:S05]  /*5770*/  LEA.HI.SX32 R4, R4, R65, 0x1c ;  /* 0x0000004104047211 */ /* 0x000fca00078fe2ff */
[----:B------:R-:W-:-:S05]  /*5780*/  IMAD.SHL.U32 R33, R4, 0x8, RZ ;  /* 0x0000000804217824 */ /* 0x000fca00078e00ff */
[----:B------:R-:W-:-:S04]  /*5790*/  LOP3.LUT R4, R206, 0x38, R33, 0xf8, !PT ;  /* 0x00000038ce047812 */ /* 0x000fc800078ef821 */
[----:B------:R-:W-:-:S05]  /*57a0*/  LOP3.LUT R5, R4, R207, RZ, 0x3c, !PT ;  /* 0x000000cf04057212 */ /* 0x000fca00078e3cff */
[----:B------:R-:W-:Y:S02]  /*57b0*/  IMAD.IADD R4, R208, 0x1, R5 ;  /* 0x00000001d0047824 */ /* 0x000fe400078e0205 */
[C---:B------:R-:W-:Y:S02]  /*57c0*/  IMAD R5, R153.reuse, 0x1800, R67 ;  /* 0x0000180099057824 */ /* 0x040fe400078e0243 */
[----:B------:R-:W-:Y:S02]  /*57d0*/  IMAD R7, R153, 0x1800, R4 ;  /* 0x0000180099077824 */ /* 0x000fe400078e0204 */
[--C-:B------:R-:W-:Y:S02]  /*57e0*/  IMAD R5, R5, 0x2, R2.reuse ;  /* 0x0000000205057824 */ /* 0x100fe400078e0202 */
[----:B------:R-:W-:-:S04]  /*57f0*/  IMAD R8, R7, 0x2, R2 ;  /* 0x0000000207087824 */ /* 0x000fc800078e0202 */
[----:B------:R-:W0:Y:S04]  /*5800*/  LDS.128 R4, [R5+0x1c400] ;  /* 0x01c4000005047984 */ /* 0x000e280000000c00 */
[----:B------:R-:W1:Y:S01]  /*5810*/  LDS.128 R8, [R8+0x1c400] ;  /* 0x01c4000008087984 */ /* 0x000e620000000c00 */
[----:B------:R-:W-:Y:S05]  /*5820*/  @P4 BRA `(.L_x_3900) ;  /* 0x0000000400784947 */ /* 0x000fea0003800000 */
[----:B------:R-:W-:Y:S01]  /*5830*/  SHF.R.U32.HI R81, RZ, 0x10, R37 ;  /* 0x00000010ff517819 */ /* 0x000fe20000011625 */
[----:B-1----:R-:W-:Y:S01]  /*5840*/  IMAD.U32 R35, R8, 0x10000, RZ ;  /* 0x0001000008237824 */ /* 0x002fe200078e00ff */
[----:B------:R-:W-:Y:S01]  /*5850*/  SHF.R.U32.HI R70, RZ, 0x10, R41 ;  /* 0x00000010ff467819 */ /* 0x000fe20000011629 */
[----:B0-----:R-:W-:Y:S01]  /*5860*/  IMAD.U32 R34, R4, 0x10000, RZ ;  /* 0x0001000004227824 */ /* 0x001fe200078e00ff */
[----:B------:R-:W-:Y:S02]  /*5870*/  PRMT R90, R90, 0x5410, R81 ;  /* 0x000054105a5a7816 */ /* 0x000fe40000000051 */
[----:B------:R-:W-:Y:S02]  /*5880*/  PRMT R87, R87, 0x5410, R70 ;  /* 0x0000541057577816 */ /* 0x000fe40000000046 */
[----:B--2---:R-:W-:Y:S01]  /*5890*/  SHF.R.U64 R73, R40, 0x10, R41 ;  /* 0x0000001028497819 */ /* 0x004fe20000001229 */
[----:B------:R-:W-:Y:S01]  /*58a0*/  IMAD.U32 R40, R9, 0x10000, RZ ;  /* 0x0001000009287824 */ /* 0x000fe200078e00ff */
[--C-:B------:R-:W-:Y:S01]  /*58b0*/  SHF.R.U64 R71, R42, 0x10, R43.reuse ;  /* 0x000000102a477819 */ /* 0x100fe2000000122b */
[----:B------:R-:W-:Y:S01]  /*58c0*/  IMAD.U32 R42, R11, 0x10000, RZ ;  /* 0x000100000b2a7824 */ /* 0x000fe200078e00ff */
[----:B---3--:R-:W-:-:S02]  /*58d0*/  SHF.R.U32.HI R72, RZ, 0x10, R43 ;  /* 0x00000010ff487819 */ /* 0x008fc4000001162b */
[----:B------:R-:W-:Y:S01]  /*58e0*/  LOP3.LUT R41, R9, 0xffff0000, RZ, 0xc0, !PT ;  /* 0xffff000009297812 */ /* 0x000fe200078ec0ff */
[----:B------:R-:W-:Y:S01]  /*58f0*/  IMAD.U32 R9, R90, 0x10000, RZ ;  /* 0x000100005a097824 */ /* 0x000fe200078e00ff */
[----:B------:R-:W-:Y:S01]  /*5900*/  LOP3.LUT R43, R11, 0xffff0000, RZ, 0xc0, !PT ;  /* 0xffff00000b2b7812 */ /* 0x000fe200078ec0ff */
[----:B------:R-:W-:Y:S01]  /*5910*/  IMAD.U32 R11, R87, 0x10000, RZ ;  /* 0x00010000570b7824 */ /* 0x000fe200078e00ff */
[----:B------:R-:W-:Y:S02]  /*5920*/  SHF.R.U32.HI R80, RZ, 0x10, R39 ;  /* 0x00000010ff507819 */ /* 0x000fe40000011627 */
[----:B------:R-:W-:Y:S01]  /*5930*/  SHF.R.U64 R92, R36, 0x10, R37 ;  /* 0x00000010245c7819 */ /* 0x000fe20000001225 */
[----:B------:R-:W-:Y:S01]  /*5940*/  IMAD.U32 R37, R5, 0x10000, RZ ;  /* 0x0001000005257824 */ /* 0x000fe200078e00ff */
[----:B------:R-:W-:Y:S01]  /*5950*/  PRMT R85, R85, 0x5410, R72 ;  /* 0x0000541055557816 */ /* 0x000fe20000000048 */
[C---:B------:R-:W-:Y:S01]  /*5960*/  FMUL.FTZ R70, R40.reuse, R11 ;  /* 0x0000000b28467220 */ /* 0x040fe20000410000 */
[----:B------:R-:W-:Y:S01]  /*5970*/  LOP3.LUT R87, R87, 0xffff0000, RZ, 0xc0, !PT ;  /* 0xffff000057577812 */ /* 0x000fe200078ec0ff */
[-C--:B------:R-:W-:Y:S01]  /*5980*/  FMUL.FTZ R72, R40, R9.reuse ;  /* 0x0000000928487220 */ /* 0x080fe20000410000 */
[----:B------:R-:W-:Y:S01]  /*5990*/  PRMT R83, R83, 0x5410, R80 ;  /* 0x0000541053537816 */ /* 0x000fe20000000050 */
[C---:B------:R-:W-:Y:S01]  /*59a0*/  FFMA.FTZ R9, R37.reuse, R9, -R70 ;  /* 0x0000000925097223 */ /* 0x040fe20000010846 */
[----:B----4-:R-:W-:Y:S01]  /*59b0*/  SHF.R.U64 R79, R38, 0x10, R39 ;  /* 0x00000010264f7819 */ /* 0x010fe20000001227 */
[----:B------:R-:W-:Y:S01]  /*59c0*/  FFMA.FTZ R11, R37, R11, R72 ;  /* 0x0000000b250b7223 */ /* 0x000fe20000010048 */
[----:B------:R-:W-:Y:S01]  /*59d0*/  LOP3.LUT R90, R90, 0xffff0000, RZ, 0xc0, !PT ;  /* 0xffff00005a5a7812 */ /* 0x000fe200078ec0ff */
[----:B------:R-:W-:Y:S01]  /*59e0*/  IMAD.U32 R40, R85, 0x10000, RZ ;  /* 0x0001000055287824 */ /* 0x000fe200078e00ff */
[----:B------:R-:W-:Y:S01]  /*59f0*/  LOP3.LUT R38, R5, 0xffff0000, RZ, 0xc0, !PT ;  /* 0xffff000005267812 */ /* 0x000fe200078ec0ff */
[----:B------:R-:W-:Y:S01]  /*5a00*/  IMAD.U32 R37, R83, 0x10000, RZ ;  /* 0x0001000053257824 */ /* 0x000fe200078e00ff */
[----:B------:R-:W-:Y:S01]  /*5a10*/  PRMT R84, R84, 0x5410, R71 ;  /* 0x0000541054547816 */ /* 0x000fe20000000047 */
[C---:B------:R-:W-:Y:S01]  /*5a20*/  FMUL.FTZ R71, R41.reuse, R87 ;  /* 0x0000005729477220 */ /* 0x040fe20000410000 */
[----:B------:R-:W-:Y:S01]  /*5a30*/  FMUL.FTZ R41, R41, R90 ;  /* 0x0000005a29297220 */ /* 0x000fe20000410000 */
[----:B------:R-:W-:-:S02]  /*5a40*/  IMAD.U32 R39, R7, 0x10000, RZ ;  /* 0x0001000007277824 */ /* 0x000fc400078e00ff */
[----:B------:R-:W-:Y:S01]  /*5a50*/  FMUL.FTZ R70, R42, R40 ;  /* 0x000000282a467220 */ /* 0x000fe20000410000 */
[----:B------:R-:W-:Y:S01]  /*5a60*/  FFMA.FTZ R90, R38, R90, -R71 ;  /* 0x0000005a265a7223 */ /* 0x000fe20000010847 */
[----:B------:R-:W-:Y:S01]  /*5a70*/  LOP3.LUT R85, R85, 0xffff0000, RZ, 0xc0, !PT ;  /* 0xffff000055557812 */ /* 0x000fe200078ec0ff */
[-C--:B------:R-:W-:Y:S01]  /*5a80*/  FMUL.FTZ R71, R42, R37.reuse ;  /* 0x000000252a477220 */ /* 0x080fe20000410000 */
[----:B------:R-:W-:Y:S01]  /*5a90*/  PRMT R86, R86, 0x5410, R73 ;  /* 0x0000541056567816 */ /* 0x000fe20000000049 */
[----:B------:R-:W-:Y:S01]  /*5aa0*/  FFMA.FTZ R70, R39, R37, -R70 ;  /* 0x0000002527467223 */ /* 0x000fe20000010846 */
[----:B------:R-:W-:Y:S01]  /*5ab0*/  LOP3.LUT R83, R83, 0xffff0000, RZ, 0xc0, !PT ;  /* 0xffff000053537812 */ /* 0x000fe200078ec0ff */
[----:B------:R-:W-:Y:S01]  /*5ac0*/  FFMA.FTZ R71, R39, R40, R71 ;  /* 0x0000002827477223 */ /* 0x000fe20000010047 */
[----:B------:R-:W-:Y:S01]  /*5ad0*/  LOP3.LUT R36, R7, 0xffff0000, RZ, 0xc0, !PT ;  /* 0xffff000007247812 */ /* 0x000fe200078ec0ff */
[----:B------:R-:W-:Y:S01]  /*5ae0*/  FFMA.FTZ R42, R38, R87, R41 ;  /* 0x00000057262a7223 */ /* 0x000fe20000010029 */
[----:B------:R-:W-:Y:S01]  /*5af0*/  PRMT R89, R89, 0x5410, R92 ;  /* 0x0000541059597816 */ /* 0x000fe2000000005c */
[----:B------:R-:W-:Y:S01]  /*5b00*/  FMUL.FTZ R39, R43, R85 ;  /* 0x000000552b277220 */ /* 0x000fe20000410000 */
[----:B------:R-:W-:-:S02]  /*5b10*/  IMAD.U32 R38, R86, 0x10000, RZ ;  /* 0x0001000056267824 */ /* 0x000fc400078e00ff */
[-C--:B------:R-:W-:Y:S01]  /*5b20*/  FMUL.FTZ R43, R43, R83.reuse ;  /* 0x000000532b2b7220 */ /* 0x080fe20000410000 */
[----:B------:R-:W-:Y:S01]  /*5b30*/  LOP3.LUT R8, R8, 0xffff0000, RZ, 0xc0, !PT ;  /* 0xffff000008087812 */ /* 0x000fe200078ec0ff */
[----:B------:R-:W-:Y:S02]  /*5b40*/  IMAD.U32 R37, R89, 0x10000, RZ ;  /* 0x0001000059257824 */ /* 0x000fe400078e00ff */
[----:B------:R-:W-:Y:S01]  /*5b50*/  FFMA.FTZ R83, R36, R83, -R39 ;  /* 0x0000005324537223 */ /* 0x000fe20000010827 */
[----:B------:R-:W-:Y:S01]  /*5b60*/  LOP3.LUT R39, R86, 0xffff0000, RZ, 0xc0, !PT ;  /* 0xffff000056277812 */ /* 0x000fe200078ec0ff */
[----:B------:R-:W-:Y:S01]  /*5b70*/  FMUL.FTZ R41, R35, R38 ;  /* 0x0000002623297220 */ /* 0x000fe20000410000 */
[----:B------:R-:W-:Y:S01]  /*5b80*/  LOP3.LUT R89, R89, 0xffff0000, RZ, 0xc0, !PT ;  /* 0xffff000059597812 */ /* 0x000fe200078ec0ff */
[----:B------:R-:W-:Y:S01]  /*5b90*/  FMUL.FTZ R35, R35, R37 ;  /* 0x0000002523237220 */ /* 0x000fe20000410000 */
[----:B------:R-:W-:Y:S01]  /*5ba0*/  PRMT R88, R88, 0x5410, R79 ;  /* 0x0000541058587816 */ /* 0x000fe2000000004f */
[----:B------:R-:W-:Y:S01]  /*5bb0*/  FFMA.FTZ R40, R36, R85, R43 ;  /* 0x0000005524287223 */ /* 0x000fe2000001002b */
[----:B------:R-:W-:Y:S01]  /*5bc0*/  FFMA.FTZ R41, R34, R37, -R41 ;  /* 0x0000002522297223 */ /* 0x000fe20000010829 */
[----:B------:R-:W-:Y:S01]  /*5bd0*/  LOP3.LUT R4, R4, 0xffff0000, RZ, 0xc0, !PT ;  /* 0xffff000004047812 */ /* 0x000fe200078ec0ff */
[C---:B------:R-:W-:Y:S01]  /*5be0*/  IMAD.U32 R5, R6.reuse, 0x10000, RZ ;  /* 0x0001000006057824 */ /* 0x040fe200078e00ff */
[----:B------:R-:W-:Y:S01]  /*5bf0*/  LOP3.LUT R7, R6, 0xffff0000, RZ, 0xc0, !PT ;  /* 0xffff000006077812 */ /* 0x000fe200078ec0ff */
[C---:B------:R-:W-:Y:S01]  /*5c00*/  FMUL.FTZ R43, R8.reuse, R39 ;  /* 0x00000027082b7220 */ /* 0x040fe20000410000 */
[----:B------:R-:W-:Y:S01]  /*5c10*/  FMUL.FTZ R37, R8, R89 ;  /* 0x0000005908257220 */ /* 0x000fe20000410000 */
[C---:B------:R-:W-:Y:S01]  /*5c20*/  IMAD.U32 R6, R10.reuse, 0x10000, RZ ;  /* 0x000100000a067824 */ /* 0x040fe200078e00ff */
[----:B------:R-:W-:Y:S01]  /*5c30*/  LOP3.LUT R10, R10, 0xffff0000, RZ, 0xc0, !PT ;  /* 0xffff00000a0a7812 */ /* 0x000fe200078ec0ff */
[----:B------:R-:W-:-:S02]  /*5c40*/  IMAD.U32 R8, R88, 0x10000, RZ ;  /* 0x0001000058087824 */ /* 0x000fc400078e00ff */
[----:B------:R-:W-:Y:S01]  /*5c50*/  FFMA.FTZ R35, R34, R38, R35 ;  /* 0x0000002622237223 */ /* 0x000fe20000010023 */
[----:B------:R-:W-:Y:S01]  /*5c60*/  LOP3.LUT R88, R88, 0xffff0000, RZ, 0xc0, !PT ;  /* 0xffff000058587812 */ /* 0x000fe200078ec0ff */
[C---:B------:R-:W-:Y:S01]  /*5c70*/  IMAD.U32 R34, R84.reuse, 0x10000, RZ ;  /* 0x0001000054227824 */ /* 0x040fe200078e00ff */
[----:B------:R-:W-:Y:S01]  /*5c80*/  LOP3.LUT R84, R84, 0xffff0000, RZ, 0xc0, !PT ;  /* 0xffff000054547812 */ /* 0x000fe200078ec0ff */
[C---:B------:R-:W-:Y:S01]  /*5c90*/  FFMA.FTZ R36, R4.reuse, R89, -R43 ;  /* 0x0000005904247223 */ /* 0x040fe2000001082b */
[----:B------:R-:W-:Y:S01]  /*5ca0*/  FFMA.FTZ R4, R4, R39, R37 ;  /* 0x0000002704047223 */ /* 0x000fe20000010025 */
[----:B------:R-:W-:Y:S01]  /*5cb0*/  FMUL.FTZ R37, R6, R8 ;  /* 0x0000000806257220 */ /* 0x000fe20000410000 */
[----:B------:R-:W-:Y:S01]  /*5cc0*/  FMUL.FTZ R39, R10, R88 ;  /* 0x000000580a277220 */ /* 0x000fe20000410000 */
[----:B------:R-:W-:Y:S01]  /*5cd0*/  FMUL.FTZ R38, R6, R34 ;  /* 0x0000002206267220 */ /* 0x000fe20000410000 */
[----:B------:R-:W-:Y:S01]  /*5ce0*/  FMUL.FTZ R6, R10, R84 ;  /* 0x000000540a067220 */ /* 0x000fe20000410000 */
[----:B------:R-:W-:Y:S01]  /*5cf0*/  FFMA.FTZ R37, R5, R34, R37 ;  /* 0x0000002205257223 */ /* 0x000fe20000010025 */
[----:B------:R-:W-:Y:S01]  /*5d00*/  FFMA.FTZ R84, R7, R84, R39 ;  /* 0x0000005407547223 */ /* 0x000fe20000010027 */
[----:B------:R-:W-:Y:S01]  /*5d10*/  FFMA.FTZ R38, R5, R8, -R38 ;  /* 0x0000000805267223 */ /* 0x000fe20000010826 */
[----:B------:R-:W-:Y:S01]  /*5d20*/  FFMA.FTZ R5, R7, R88, -R6 ;  /* 0x0000005807057223 */ /* 0x000fe20000010806 */
[----:B------:R-:W-:-:S02]  /*5d30*/  F2FP.BF16.F32.PACK_AB R9, R90, R9 ;  /* 0x000000095a09723e */ /* 0x000fc400000010ff */
[----:B------:R-:W-:Y:S02]  /*5d40*/  F2FP.BF16.F32.PACK_AB R8, R36, R41 ;  /* 0x000000292408723e */ /* 0x000fe400000010ff */
[----:B------:R-:W-:Y:S02]  /*5d50*/  F2FP.BF16.F32.PACK_AB R11, R42, R11 ;  /* 0x0000000b2a0b723e */ /* 0x000fe400000010ff */
[----:B------:R-:W-:Y:S01]  /*5d60*/  F2FP.BF16.F32.PACK_AB R10, R4, R35 ;  /* 0x00000023040a723e */ /* 0x000fe200000010ff */
[----:B------:R-:W-:Y:S01]  /*5d70*/  IMAD.MOV.U32 R4, RZ, RZ, R8 ;  /* 0x000000ffff047224 */ /* 0x000fe200078e0008 */
        /* <DEDUP_REMOVED lines=9> */
.L_x_3900:
[----:B------:R-:W-:Y:S05]  /*5e10*/  BSYNC B1 ;  /* 0x0000000000017941 */ /* 0x000fea0003800000 */
.L_x_3899:
[----:B0-----:R0:W-:Y:S01]  /*5e20*/  ST.E.128 desc[UR44][R14.64], R4 ;  /* 0x000000040e007985 */ /* 0x0011e2000c101d2c */
[----:B------:R-:W-:-:S13]  /*5e30*/  ISETP.GE.AND P0, PT, R33, R32, PT ;  /* 0x000000202100720c */ /* 0x000fda0003f06270 */
[----:B------:R-:W-:Y:S05]  /*5e40*/  @P0 BRA `(.L_x_3881) ;  /* 0x0000000400140947 */ /* 0x000fea0003800000 */
[----:B------:R-:W-:-:S05]  /*5e50*/  IMAD.WIDE R12, R33, 0x2, R12 ;  /* 0x00000002210c7825 */ /* 0x000fca00078e020c */
[----:B-1----:R1:W-:Y:S01]  /*5e60*/  ST.E.128 desc[UR44][R12.64], R8 ;  /* 0x000000080c007985 */ /* 0x0023e2000c101d2c */
[----:B------:R-:W-:Y:S05]  /*5e70*/  BRA `(.L_x_3881) ;  /* 0x0000000400087947 */ /* 0x000fea0003800000 */
.L_x_3862:
[----:B------:R-:W-:-:S13]  /*5e80*/  ISETP.NE.AND P3, PT, R58, 0x3, PT ;  /* 0x000000033a00780c */ /* 0x000fda0003f65270 */
[----:B------:R-:W-:Y:S05]  /*5e90*/  @!P3 BRA `(.L_x_3901) ;  /* 0x000000000004b947 */ /* 0x000fea0003800000 */
[----:B------:R-:W-:Y:S01]  /*5ea0*/  BPT.TRAP 0x1 ;  /* 0x000000040000795c */ /* 0x000fe20000300000 */
.L_x_3901:
[----:B------:R-:W-:Y:S01]  /*5eb0*/  IMAD R69, R153, 0x8, R2 ;  /* 0x0000000899457824 */ /* 0x000fe200078e0202 */
[----:B------:R-:W-:Y:S01]  /*5ec0*/  SHF.L.U32 R82, R159, 0x1f, RZ ;  /* 0x0000001f9f527819 */ /* 0x000fe200000006ff */
[----:B------:R-:W-:Y:S01]  /*5ed0*/  BSSY B1, `(.L_x_3902) ;  /* 0x0000004000017945 */ /* 0x000fe20003800000 */
[----:B------:R-:W-:Y:S02]  /*5ee0*/  SHF.R.S32.HI R76, RZ, 0x1f, R75 ;  /* 0x0000001fff4c7819 */ /* 0x000fe4000001144b */
[----:B------:R-:W0:Y:S02]  /*5ef0*/  SYNCS.PHASECHK.TRANS64.TRYWAIT P0, [R69+URZ+0x32490], R82 ;  /* 0x03249052450075a7 */ /* 0x000e24000800017f */
[----:B0-----:R-:W-:Y:S05]  /*5f00*/  @!P0 BRA `(.L_x_3903) ;  /* 0x00000340008c8947 */ /* 0x001fea0003800000 */
.L_x_4250:
[----:B------:R-:W-:Y:S05]  /*5f10*/  BSYNC B1 ;  /* 0x0000000000017941 */ /* 0x000fea0003800000 */
.L_x_3902:
        /* <DEDUP_REMOVED lines=17> */
[----:B------:R-:W-:Y:S02]  /*6030*/  UMOV UR4, 0xffffffff ;  /* 0xffffffff00047882 */ /* 0x000fe40000000000 */
[----:B------:R-:W-:Y:S01]  /*6040*/  ISETP.GE.AND P0, PT, R34, 0x1, PT ;  /* 0x000000012200780c */ /* 0x000fe20003f06270 */
[----:B------:R-:W-:Y:S01]  /*6050*/  IMAD R5, R156, UR5, R5 ;  /* 0x000000059c057c24 */ /* 0x000fe2000f8e0205 */
[----:B------:R-:W-:-:S04]  /*6060*/  LEA R10, P4, R4, UR6, 0x1 ;  /* 0x00000006040a7c11 */ /* 0x000fc8000f8808ff */
[----:B------:R-:W-:Y:S01]  /*6070*/  LEA.HI.X R32, R4, UR7, R5, 0x1, P4 ;  /* 0x0000000704207c11 */ /* 0x000fe2000a0f0c05 */
[----:B------:R-:W-:Y:S08]  /*6080*/  BRA.DIV UR4, `(.L_x_3904) ;  /* 0x0000034204407947 */ /* 0x000ff0000b800000 */
[----:B------:R1:W2:Y:S04]  /*6090*/  SHFL.IDX PT, R33, R32, RZ, 0x1c1f ;  /* 0x001c1fff20217589 */ /* 0x0002a800000e0000 */
[----:B------:R1:W3:Y:S02]  /*60a0*/  SHFL.IDX PT, R14, R10, RZ, 0x1c1f ;  /* 0x001c1fff0a0e7589 */ /* 0x0002e400000e0000 */
.L_x_4254:
[----:B------:R-:W-:Y:S04]  /*60b0*/  BSSY B1, `(.L_x_3905) ;  /* 0x000000d000017945 */ /* 0x000fe80003800000 */
[----:B------:R-:W-:Y:S05]  /*60c0*/  @!P0 BRA `(.L_x_3906) ;  /* 0x00000000002c8947 */ /* 0x000fea0003800000 */
[----:B------:R-:W-:Y:S02]  /*60d0*/  ULDC UR4, c[0x0][0x2f4] ;  /* 0x0000bd0000047ab9 */ /* 0x000fe40000000800 */
[----:B------:R-:W-:Y:S02]  /*60e0*/  ISETP.GE.AND P4, PT, R22, UR4, PT ;  /* 0x0000000416007c0c */ /* 0x000fe4000bf86270 */
[----:B------:R-:W-:-:S11]  /*60f0*/  ISETP.GE.AND P0, PT, R152, UR4, PT ;  /* 0x0000000498007c0c */ /* 0x000fd6000bf06270 */
[----:B------:R-:W4:Y:S01]  /*6100*/  @!P4 LDS.128 R4, [R84] ;  /* 0x000000005404c984 */ /* 0x000f220000000c00 */
[----:B---3--:R-:W-:-:S04]  /*6110*/  @!P4 LEA R8, P5, R22, R14, 0x1 ;  /* 0x0000000e1608c211 */ /* 0x008fc800078a08ff */
[----:B--2---:R-:W-:-:S05]  /*6120*/  @!P4 LEA.HI.X R9, R22, R33, R23, 0x1, P5 ;  /* 0x000000211609c211 */ /* 0x004fca00028f0c17 */
[----:B----4-:R2:W-:Y:S04]  /*6130*/  @!P4 ST.E.128 desc[UR44][R8.64], R4 ;  /* 0x000000040800c985 */ /* 0x0105e8000c101d2c */
[----:B------:R-:W3:Y:S01]  /*6140*/  @!P0 LDS.128 R4, [R83] ;  /* 0x0000000053048984 */ /* 0x000ee20000000c00 */
[----:B--2---:R-:W-:-:S04]  /*6150*/  @!P0 LEA R8, P4, R152, R14, 0x1 ;  /* 0x0000000e98088211 */ /* 0x004fc800078808ff */
[----:B------:R-:W-:-:S05]  /*6160*/  @!P0 LEA.HI.X R9, R152, R33, R157, 0x1, P4 ;  /* 0x0000002198098211 */ /* 0x000fca00020f0c9d */
[----:B---3--:R4:W-:Y:S04]  /*6170*/  @!P0 ST.E.128 desc[UR44][R8.64], R4 ;  /* 0x0000000408008985 */ /* 0x0089e8000c101d2c */
.L_x_3906:
[----:B------:R-:W-:Y:S05]  /*6180*/  BSYNC B1 ;  /* 0x0000000000017941 */ /* 0x000fea0003800000 */
.L_x_3905:
[----:B------:R-:W-:-:S03]  /*6190*/  UMOV UR4, 0xffffffff ;  /* 0xffffffff00047882 */ /* 0x000fc60000000000 */
[----:B------:R-:W-:Y:S05]  /*61a0*/  BRA.DIV UR4, `(.L_x_3907) ;  /* 0x0000034204407947 */ /* 0x000fea000b800000 */
[----:B--2---:R2:W0:Y:S04]  /*61b0*/  SHFL.IDX PT, R33, R32, 0x1, 0x1c1f ;  /* 0x003c1f0020217f89 */ /* 0x00442800000e0000 */
[----:B---3--:R2:W3:Y:S02]  /*61c0*/  SHFL.IDX PT, R14, R10, 0x1, 0x1c1f ;  /* 0x003c1f000a0e7f89 */ /* 0x0084e400000e0000 */
.L_x_4258:
[----:B------:R-:W-:-:S13]  /*61d0*/  ISETP.GE.AND P0, PT, R34, 0x41, PT ;  /* 0x000000412200780c */ /* 0x000fda0003f06270 */
[----:B------:R-:W-:Y:S05]  /*61e0*/  @!P0 BRA `(.L_x_3881) ;  /* 0x00000000002c8947 */ /* 0x000fea0003800000 */
[----:B------:R-:W-:Y:S02]  /*61f0*/  ULDC UR4, c[0x0][0x2f4] ;  /* 0x0000bd0000047ab9 */ /* 0x000fe40000000800 */
[----:B------:R-:W-:Y:S02]  /*6200*/  ISETP.GE.AND P5, PT, R22, UR4, PT ;  /* 0x0000000416007c0c */ /* 0x000fe4000bfa6270 */
[----:B------:R-:W-:-:S11]  /*6210*/  ISETP.GE.AND P0, PT, R152, UR4, PT ;  /* 0x0000000498007c0c */ /* 0x000fd6000bf06270 */
[----:B----4-:R-:W4:Y:S01]  /*6220*/  @!P5 LDS.128 R4, [R84+0x2000] ;  /* 0x002000005404d984 */ /* 0x010f220000000c00 */
[----:B---3--:R-:W-:-:S04]  /*6230*/  @!P5 LEA R8, P4, R22, R14, 0x1 ;  /* 0x0000000e1608d211 */ /* 0x008fc800078808ff */
[----:B0-----:R-:W-:-:S05]  /*6240*/  @!P5 LEA.HI.X R9, R22, R33, R23, 0x1, P4 ;  /* 0x000000211609d211 */ /* 0x001fca00020f0c17 */
[----:B----4-:R0:W-:Y:S04]  /*6250*/  @!P5 ST.E.128 desc[UR44][R8.64], R4 ;  /* 0x000000040800d985 */ /* 0x0101e8000c101d2c */
[----:B------:R-:W3:Y:S01]  /*6260*/  @!P0 LDS.128 R4, [R83+0x2000] ;  /* 0x0020000053048984 */ /* 0x000ee20000000c00 */
[----:B0-----:R-:W-:-:S04]  /*6270*/  @!P0 LEA R8, P4, R152, R14, 0x1 ;  /* 0x0000000e98088211 */ /* 0x001fc800078808ff */
[----:B------:R-:W-:-:S05]  /*6280*/  @!P0 LEA.HI.X R9, R152, R33, R157, 0x1, P4 ;  /* 0x0000002198098211 */ /* 0x000fca00020f0c9d */
[----:B---3--:R0:W-:Y:S04]  /*6290*/  @!P0 ST.E.128 desc[UR44][R8.64], R4 ;  /* 0x0000000408008985 */ /* 0x0081e8000c101d2c */
.L_x_3881:
[----:B------:R-:W-:Y:S05]  /*62a0*/  BSYNC B0 ;  /* 0x0000000000007941 */ /* 0x000fea0003800000 */
.L_x_3861:
[----:B0---4-:R-:W0:Y:S01]  /*62b0*/  S2R R4, SR_TID.X ;  /* 0x0000000000047919 */ /* 0x011e220000002100 */
[----:B------:R-:W-:Y:S01]  /*62c0*/  @!PT LDS RZ, [RZ] ;  /* 0x00000000fffff984 */ /* 0x000fe20000000800 */
[----:B------:R-:W-:Y:S01]  /*62d0*/  @!PT LDS RZ, [RZ] ;  /* 0x00000000fffff984 */ /* 0x000fe20000000800 */
[----:B------:R-:W-:Y:S01]  /*62e0*/  @!PT LDS RZ, [RZ] ;  /* 0x00000000fffff984 */ /* 0x000fe20000000800 */
[----:B------:R-:W-:Y:S01]  /*62f0*/  @!PT LDS RZ, [RZ] ;  /* 0x00000000fffff984 */ /* 0x000fe20000000800 */
[----:B------:R4:W-:Y:S06]  /*6300*/  MEMBAR.ALL.CTA ;  /* 0x0000000000007992 */ /* 0x0009ec0000008000 */
[----:B----4-:R-:W4:Y:S01]  /*6310*/  FENCE.VIEW.ASYNC.S ;  /* 0x00000000000073c6 */ /* 0x010f220000000000 */
[----:B------:R-:W-:Y:S05]  /*6320*/  WARPSYNC.ALL ;  /* 0x0000000000007948 */ /* 0x000fea0003800000 */
[----:B------:R-:W-:Y:S01]  /*6330*/  BSSY B0, `(.L_x_3908) ;  /* 0x0000008000007945 */ /* 0x000fe20003800000 */
[----:B----4-:R4:W-:Y:S01]  /*6340*/  BAR.SYNC.DEFER_BLOCKING R54, 0x80 ;  /* 0x000200360000751d */ /* 0x0109e20000010000 */
[----:B0-----:R-:W-:-:S13]  /*6350*/  LOP3.LUT P0, RZ, R4, 0x7f, RZ, 0xc0, !PT ;  /* 0x0000007f04ff7812 */ /* 0x001fda000780c0ff */
[----:B------:R-:W-:-:S05]  /*6360*/  @!P0 VIADD R4, R69, 0x324a0 ;  /* 0x000324a045048836 */ /* 0x000fca0000000000 */
[----:B------:R-:W-:-:S04]  /*6370*/  @!P0 PRMT R4, RZ, 0x654, R4 ;  /* 0x00000654ff048816 */ /* 0x000fc80000000004 */
[----:B------:R4:W-:Y:S01]  /*6380*/  @!P0 SYNCS.ARRIVE.TRANS64.RED.A1T0 RZ, [R4+URZ], RZ ;  /* 0x000000ff04ff89a7 */ /* 0x0009e2000810043f */
[----:B------:R-:W-:Y:S05]  /*6390*/  @!P3 BRA `(.L_x_3909) ;  /* 0x000000000004b947 */ /* 0x000fea0003800000 */
[----:B------:R-:W-:Y:S01]  /*63a0*/  BPT.TRAP 0x1 ;  /* 0x000000040000795c */ /* 0x000fe20000300000 */
.L_x_3909:
[----:B------:R-:W-:Y:S05]  /*63b0*/  BSYNC B0 ;  /* 0x0000000000007941 */ /* 0x000fea0003800000 */
.L_x_3908:
[----:B------:R-:W0:Y:S01]  /*63c0*/  SYNCS.PHASECHK.TRANS64.TRYWAIT P3, [R69+URZ+0x324b0], R82 ;  /* 0x0324b052450075a7 */ /* 0x000e22000806017f */
[----:B------:R-:W-:Y:S04]  /*63d0*/  BSSY B0, `(.L_x_3910) ;  /* 0x0000002000007945 */ /* 0x000fe80003800000 */
[----:B0-----:R-:W-:Y:S05]  /*63e0*/  @!P3 BRA `(.L_x_3911) ;  /* 0x0000033c00f8b947 */ /* 0x001fea0003800000 */
.L_x_4259:
[----:B------:R-:W-:Y:S05]  /*63f0*/  BSYNC B0 ;  /* 0x0000000000007941 */ /* 0x000fea0003800000 */
.L_x_3910:
[----:B------:R-:W-:Y:S01]  /*6400*/  ULDC.64 UR4, c[0x0][0x328] ;  /* 0x0000ca0000047ab9 */ /* 0x000fe20000000a00 */
[----:B------:R-:W-:Y:S01]  /*6410*/  IMAD.IADD R78, R78, 0x1, -R158 ;  /* 0x000000014e4e7824 */ /* 0x000fe200078e0a9e */
[----:B------:R-:W-:Y:S01]  /*6420*/  ULDC.64 UR6, c[0x0][0x318] ;  /* 0x0000c60000067ab9 */ /* 0x000fe20000000a00 */
[----:B------:R-:W-:Y:S01]  /*6430*/  IMAD R76, R76, UR4, RZ ;  /* 0x000000044c4c7c24 */ /* 0x000fe2000f8e02ff */
[----:B------:R-:W-:Y:S01]  /*6440*/  BSSY B0, `(.L_x_3912) ;  /* 0x0000040000007945 */ /* 0x000fe20003800000 */
[----:B----4-:R-:W-:Y:S01]  /*6450*/  IMAD.WIDE.U32 R4, R75, UR4, RZ ;  /* 0x000000044b047c25 */ /* 0x010fe2000f8e00ff */
[----:B------:R-:W-:-:S03]  /*6460*/  ISETP.GE.AND P3, PT, R78, 0x1, PT ;  /* 0x000000014e00780c */ /* 0x000fc60003f66270 */
[----:B------:R-:W-:Y:S01]  /*6470*/  IMAD R75, R75, UR5, R76 ;  /* 0x000000054b4b7c24 */ /* 0x000fe2000f8e024c */
[----:B------:R-:W-:Y:S01]  /*6480*/  ULDC.64 UR4, c[0x0][0x338] ;  /* 0x0000ce0000047ab9 */ /* 0x000fe20000000a00 */
[----:B-1----:R-:W-:Y:S02]  /*6490*/  IMAD R11, R153, 0x6000, R56 ;  /* 0x00006000990b7824 */ /* 0x002fe400078e0238 */
[----:B------:R-:W-:Y:S02]  /*64a0*/  IMAD R77, R77, UR4, RZ ;  /* 0x000000044d4d7c24 */ /* 0x000fe4000f8e02ff */
[----:B------:R-:W-:Y:S02]  /*64b0*/  IMAD.IADD R5, R5, 0x1, R75 ;  /* 0x0000000105057824 */ /* 0x000fe400078e024b */
[C---:B------:R-:W-:Y:S02]  /*64c0*/  IMAD R77, R74.reuse, UR5, R77 ;  /* 0x000000054a4d7c24 */ /* 0x040fe4000f8e024d */
[----:B------:R-:W-:Y:S01]  /*64d0*/  IMAD.WIDE.U32 R4, R74, UR4, R4 ;  /* 0x000000044a047c25 */ /* 0x000fe2000f8e0004 */
[----:B------:R-:W-:-:S03]  /*64e0*/  ULDC.64 UR4, c[0x0][0x330] ;  /* 0x0000cc0000047ab9 */ /* 0x000fc60000000a00 */
[----:B------:R-:W-:Y:S02]  /*64f0*/  IMAD.IADD R5, R5, 0x1, R77 ;  /* 0x0000000105057824 */ /* 0x000fe400078e024d */
[----:B------:R-:W-:-:S04]  /*6500*/  IMAD.WIDE.U32 R4, R156, UR4, R4 ;  /* 0x000000049c047c25 */ /* 0x000fc8000f8e0004 */
[----:B------:R-:W-:Y:S01]  /*6510*/  IMAD R7, R156, UR5, R5 ;  /* 0x000000059c077c24 */ /* 0x000fe2000f8e0205 */
[C---:B------:R-:W-:Y:S01]  /*6520*/  LEA R13, P4, R4.reuse, UR6, 0x1 ;  /* 0x00000006040d7c11 */ /* 0x040fe2000f8808ff */
[----:B------:R-:W-:Y:S02]  /*6530*/  IMAD.IADD R5, R55, 0x1, R11 ;  /* 0x0000000137057824 */ /* 0x000fe400078e020b */
[--C-:B------:R-:W-:Y:S01]  /*6540*/  IMAD R11, R11, 0x2, R46.reuse ;  /* 0x000000020b0b7824 */ /* 0x100fe200078e022e */
[----:B---3--:R-:W-:Y:S01]  /*6550*/  LEA.HI.X R14, R4, UR7, R7, 0x1, P4 ;  /* 0x00000007040e7c11 */ /* 0x008fe2000a0f0c07 */
[----:B------:R0:W1:Y:S01]  /*6560*/  SHFL.IDX PT, R33, R13, RZ, 0x1c1f ;  /* 0x001c1fff0d217589 */ /* 0x00006200000e0000 */
[----:B--2---:R-:W-:-:S03]  /*6570*/  IMAD R10, R5, 0x2, R46 ;  /* 0x00000002050a7824 */ /* 0x004fc600078e022e */
[----:B------:R0:W2:Y:S01]  /*6580*/  SHFL.IDX PT, R15, R14, RZ, 0x1c1f ;  /* 0x001c1fff0e0f7589 */ /* 0x0000a200000e0000 */
[----:B------:R-:W-:Y:S05]  /*6590*/  @!P3 BRA `(.L_x_3913) ;  /* 0x0000000000a8b947 */ /* 0x000fea0003800000 */
[C---:B------:R-:W-:Y:S02]  /*65a0*/  LOP3.LUT R4, R68.reuse, 0x1, RZ, 0xc0, !PT ;  /* 0x0000000144047812 */ /* 0x040fe400078ec0ff */
[----:B------:R-:W-:Y:S02]  /*65b0*/  LOP3.LUT P3, RZ, R68, 0x2, RZ, 0xc0, !PT ;  /* 0x0000000244ff7812 */ /* 0x000fe4000786c0ff */
[----:B------:R-:W-:Y:S02]  /*65c0*/  ISETP.NE.U32.AND P4, PT, R4, 0x1, PT ;  /* 0x000000010400780c */ /* 0x000fe40003f85070 */
[----:B------:R-:W-:-:S11]  /*65d0*/  PRMT R12, R51, 0x8880, RZ ;  /* 0x00008880330c7816 */ /* 0x000fd600000000ff */
[----:B------:R-:W3:Y:S01]  /*65e0*/  @!P4 LDS.128 R4, [R11] ;  /* 0x000000000b04c984 */ /* 0x000ee20000000c00 */
[----:B-1----:R-:W-:-:S04]  /*65f0*/  @!P4 LEA R8, P5, R22, R33, 0x1 ;  /* 0x000000211608c211 */ /* 0x002fc800078a08ff */
[----:B--2---:R-:W-:-:S05]  /*6600*/  @!P4 LEA.HI.X R9, R22, R15, R23, 0x1, P5 ;  /* 0x0000000f1609c211 */ /* 0x004fca00028f0c17 */
[----:B---3--:R1:W-:Y:S01]  /*6610*/  @!P4 ST.E.128 desc[UR44][R8.64], R4 ;  /* 0x000000040800c985 */ /* 0x0083e2000c101d2c */
[----:B------:R-:W-:-:S03]  /*6620*/  LOP3.LUT P4, RZ, R68, 0x4, RZ, 0xc0, !PT ;  /* 0x0000000444ff7812 */ /* 0x000fc6000788c0ff */
[----:B------:R-:W2:Y:S01]  /*6630*/  @P3 LDS.128 R4, [R10] ;  /* 0x000000000a043984 */ /* 0x000ea20000000c00 */
[----:B-1----:R-:W-:-:S04]  /*6640*/  @P3 LEA R8, P5, R152, R33, 0x1 ;  /* 0x0000002198083211 */ /* 0x002fc800078a08ff */
[----:B------:R-:W-:-:S05]  /*6650*/  @P3 LEA.HI.X R9, R152, R15, R157, 0x1, P5 ;  /* 0x0000000f98093211 */ /* 0x000fca00028f0c9d */
[----:B--2---:R1:W-:Y:S01]  /*6660*/  @P3 ST.E.128 desc[UR44][R8.64], R4 ;  /* 0x0000000408003985 */ /* 0x0043e2000c101d2c */
[----:B------:R-:W-:-:S03]  /*6670*/  LOP3.LUT P3, RZ, R68, 0x8, RZ, 0xc0, !PT ;  /* 0x0000000844ff7812 */ /* 0x000fc6000786c0ff */
[----:B------:R-:W2:Y:S01]  /*6680*/  @P4 LDS.128 R4, [R11+0x3000] ;  /* 0x003000000b044984 */ /* 0x000ea20000000c00 */
        /* <DEDUP_REMOVED lines=18> */
[----:B------:R-:W-:-:S03]  /*67b0*/  ISETP.GT.AND P3, PT, R12, -0x1, PT ;  /* 0xffffffff0c00780c */ /* 0x000fc60003f64270 */
[----:B------:R-:W2:Y:S01]  /*67c0*/  @P4 LDS.128 R4, [R11+0x9000] ;  /* 0x009000000b044984 */ /* 0x000ea20000000c00 */
[----:B-1----:R-:W-:-:S04]  /*67d0*/  @P4 LEA R8, P5, R174, R33, 0x1 ;  /* 0x00000021ae084211 */ /* 0x002fc800078a08ff */
[----:B------:R-:W-:-:S05]  /*67e0*/  @P4 LEA.HI.X R9, R174, R15, R193, 0x1, P5 ;  /* 0x0000000fae094211 */ /* 0x000fca00028f0cc1 */
[----:B--2---:R1:W-:Y:S04]  /*67f0*/  @P4 ST.E.128 desc[UR44][R8.64], R4 ;  /* 0x0000000408004985 */ /* 0x0043e8000c101d2c */
[----:B------:R-:W2:Y:S01]  /*6800*/  @!P3 LDS.128 R4, [R10+0x9000] ;  /* 0x009000000a04b984 */ /* 0x000ea20000000c00 */
[----:B-1----:R-:W-:-:S04]  /*6810*/  @!P3 LEA R8, P4, R173, R33, 0x1 ;  /* 0x00000021ad08b211 */ /* 0x002fc800078808ff */
[----:B------:R-:W-:-:S05]  /*6820*/  @!P3 LEA.HI.X R9, R173, R15, R192, 0x1, P4 ;  /* 0x0000000fad09b211 */ /* 0x000fca00020f0cc0 */
[----:B--2---:R3:W-:Y:S04]  /*6830*/  @!P3 ST.E.128 desc[UR44][R8.64], R4 ;  /* 0x000000040800b985 */ /* 0x0047e8000c101d2c */
.L_x_3913:
[----:B------:R-:W-:Y:S05]  /*6840*/  BSYNC B0 ;  /* 0x0000000000007941 */ /* 0x000fea0003800000 */
.L_x_3912:
[----:B------:R-:W-:Y:S01]  /*6850*/  ISETP.GE.AND P3, PT, R78, 0x41, PT ;  /* 0x000000414e00780c */ /* 0x000fe20003f66270 */
[----:B--2---:R2:W4:Y:S01]  /*6860*/  SHFL.IDX PT, R15, R14, 0x1, 0x1c1f ;  /* 0x003c1f000e0f7f89 */ /* 0x00452200000e0000 */
[----:B------:R-:W-:Y:S03]  /*6870*/  BSSY B0, `(.L_x_3914) ;  /* 0x000002d000007945 */ /* 0x000fe60003800000 */
[----:B0-----:R-:W0:Y:S08]  /*6880*/  SHFL.IDX PT, R13, R13, 0x1, 0x1c1f ;  /* 0x003c1f000d0d7f89 */ /* 0x001e3000000e0000 */
[----:B--2---:R-:W-:Y:S05]  /*6890*/  @!P3 BRA `(.L_x_3915) ;  /* 0x0000000000a8b947 */ /* 0x004fea0003800000 */
[C---:B---3--:R-:W-:Y:S02]  /*68a0*/  LOP3.LUT R4, R68.reuse, 0x1, RZ, 0xc0, !PT ;  /* 0x0000000144047812 */ /* 0x048fe400078ec0ff */
[----:B------:R-:W-:Y:S02]  /*68b0*/  LOP3.LUT P4, RZ, R68, 0x2, RZ, 0xc0, !PT ;  /* 0x0000000244ff7812 */ /* 0x000fe4000788c0ff */
[----:B------:R-:W-:Y:S02]  /*68c0*/  ISETP.NE.U32.AND P5, PT, R4, 0x1, PT ;  /* 0x000000010400780c */ /* 0x000fe40003fa5070 */
[----:B------:R-:W-:-:S11]  /*68d0*/  PRMT R12, R51, 0x8880, RZ ;  /* 0x00008880330c7816 */ /* 0x000fd600000000ff */
[----:B------:R-:W2:Y:S01]  /*68e0*/  @!P5 LDS.128 R4, [R11+0x2000] ;  /* 0x002000000b04d984 */ /* 0x000ea20000000c00 */
[----:B0-----:R-:W-:-:S04]  /*68f0*/  @!P5 LEA R8, P3, R22, R13, 0x1 ;  /* 0x0000000d1608d211 */ /* 0x001fc800078608ff */
[----:B----4-:R-:W-:Y:S02]  /*6900*/  @!P5 LEA.HI.X R9, R22, R15, R23, 0x1, P3 ;  /* 0x0000000f1609d211 */ /* 0x010fe400018f0c17 */
[----:B------:R-:W-:-:S03]  /*6910*/  LOP3.LUT P3, RZ, R68, 0x4, RZ, 0xc0, !PT ;  /* 0x0000000444ff7812 */ /* 0x000fc6000786c0ff */
[----:B--2---:R0:W-:Y:S04]  /*6920*/  @!P5 ST.E.128 desc[UR44][R8.64], R4 ;  /* 0x000000040800d985 */ /* 0x0041e8000c101d2c */
[----:B------:R-:W2:Y:S01]  /*6930*/  @P4 LDS.128 R4, [R10+0x2000] ;  /* 0x002000000a044984 */ /* 0x000ea20000000c00 */
[----:B0-----:R-:W-:-:S04]  /*6940*/  @P4 LEA R8, P5, R152, R13, 0x1 ;  /* 0x0000000d98084211 */ /* 0x001fc800078a08ff */
[----:B------:R-:W-:-:S05]  /*6950*/  @P4 LEA.HI.X R9, R152, R15, R157, 0x1, P5 ;  /* 0x0000000f98094211 */ /* 0x000fca00028f0c9d */
[----:B--2---:R0:W-:Y:S01]  /*6960*/  @P4 ST.E.128 desc[UR44][R8.64], R4 ;  /* 0x0000000408004985 */ /* 0x0041e2000c101d2c */
[----:B------:R-:W-:-:S03]  /*6970*/  LOP3.LUT P4, RZ, R68, 0x8, RZ, 0xc0, !PT ;  /* 0x0000000844ff7812 */ /* 0x000fc6000788c0ff */
        /* <DEDUP_REMOVED lines=19> */
[----:B------:R-:W-:-:S03]  /*6ab0*/  ISETP.GT.AND P4, PT, R12, -0x1, PT ;  /* 0xffffffff0c00780c */ /* 0x000fc60003f84270 */
[----:B------:R-:W2:Y:S01]  /*6ac0*/  @P3 LDS.128 R4, [R11+0xb000] ;  /* 0x00b000000b043984 */ /* 0x000ea20000000c00 */
[----:B0-----:R-:W-:-:S04]  /*6ad0*/  @P3 LEA R8, P5, R174, R13, 0x1 ;  /* 0x0000000dae083211 */ /* 0x001fc800078a08ff */
[----:B------:R-:W-:-:S05]  /*6ae0*/  @P3 LEA.HI.X R9, R174, R15, R193, 0x1, P5 ;  /* 0x0000000fae093211 */ /* 0x000fca00028f0cc1 */
[----:B--2---:R0:W-:Y:S04]  /*6af0*/  @P3 ST.E.128 desc[UR44][R8.64], R4 ;  /* 0x0000000408003985 */ /* 0x0041e8000c101d2c */
[----:B------:R-:W2:Y:S01]  /*6b00*/  @!P4 LDS.128 R4, [R10+0xb000] ;  /* 0x00b000000a04c984 */ /* 0x000ea20000000c00 */
[----:B0-----:R-:W-:-:S04]  /*6b10*/  @!P4 LEA R8, P3, R173, R13, 0x1 ;  /* 0x0000000dad08c211 */ /* 0x001fc800078608ff */
[----:B------:R-:W-:-:S05]  /*6b20*/  @!P4 LEA.HI.X R9, R173, R15, R192, 0x1, P3 ;  /* 0x0000000fad09c211 */ /* 0x000fca00018f0cc0 */
[----:B--2---:R2:W-:Y:S04]  /*6b30*/  @!P4 ST.E.128 desc[UR44][R8.64], R4 ;  /* 0x000000040800c985 */ /* 0x0045e8000c101d2c */
.L_x_3915:
[----:B------:R-:W-:Y:S05]  /*6b40*/  BSYNC B0 ;  /* 0x0000000000007941 */ /* 0x000fea0003800000 */
.L_x_3914:
[----:B------:R-:W-:Y:S01]  /*6b50*/  @!PT LDS RZ, [RZ] ;  /* 0x00000000fffff984 */ /* 0x000fe20000000800 */
[----:B------:R-:W-:Y:S01]  /*6b60*/  @!PT LDS RZ, [RZ] ;  /* 0x00000000fffff984 */ /* 0x000fe20000000800 */
[----:B------:R-:W-:Y:S01]  /*6b70*/  @!PT LDS RZ, [RZ] ;  /* 0x00000000fffff984 */ /* 0x000fe20000000800 */
[----:B------:R-:W-:Y:S01]  /*6b80*/  @!PT LDS RZ, [RZ] ;  /* 0x00000000fffff984 */ /* 0x000fe20000000800 */
[----:B------:R5:W-:Y:S06]  /*6b90*/  MEMBAR.ALL.CTA ;  /* 0x0000000000007992 */ /* 0x000bec0000008000 */
[----:B-----5:R-:W5:Y:S01]  /*6ba0*/  FENCE.VIEW.ASYNC.S ;  /* 0x00000000000073c6 */ /* 0x020f620000000000 */
[----:B------:R-:W-:Y:S02]  /*6bb0*/  @!P0 VIADD R69, R69, 0x324c0 ;  /* 0x000324c045458836 */ /* 0x000fe40000000000 */
[----:B------:R-:W-:-:S03]  /*6bc0*/  VIADD R153, R153, 0x1 ;  /* 0x0000000199997836 */ /* 0x000fc60000000000 */
[----:B------:R-:W-:Y:S01]  /*6bd0*/  @!P0 PRMT R69, RZ, 0x654, R69 ;  /* 0x00000654ff458816 */ /* 0x000fe20000000045 */
[----:B-----5:R0:W-:Y:S06]  /*6be0*/  BAR.SYNC.DEFER_BLOCKING R54, 0x80 ;  /* 0x000200360000751d */ /* 0x0201ec0000010000 */
[----:B------:R0:W-:Y:S01]  /*6bf0*/  @!P0 SYNCS.ARRIVE.TRANS64.RED.A1T0 RZ, [R69+URZ], RZ ;  /* 0x000000ff45ff89a7 */ /* 0x0001e2000810043f */
[----:B------:R-:W-:-:S04]  /*6c00*/  ISETP.NE.AND P0, PT, R153, 0x2, PT ;  /* 0x000000029900780c */ /* 0x000fc80003f05270 */
[----:B--23--:R-:W-:Y:S02]  /*6c10*/  SEL R4, RZ, 0x1, P0 ;  /* 0x00000001ff047807 */ /* 0x00cfe40000000000 */
[----:B------:R-:W-:Y:S02]  /*6c20*/  SEL R153, R153, RZ, P0 ;  /* 0x000000ff99997207 */ /* 0x000fe40000000000 */
[----:B------:R-:W-:Y:S01]  /*6c30*/  LOP3.LUT R159, R159, R4, RZ, 0x3c, !PT ;  /* 0x000000049f9f7212 */ /* 0x000fe200078e3cff */
[----:B0-----:R-:W-:Y:S06]  /*6c40*/  @P2 BRA `(.L_x_3916) ;  /* 0xffffffc0006c2947 */ /* 0x001fec000383ffff */
[----:B------:R-:W0:Y:S01]  /*6c50*/  S2R R5, SR_TID.X ;  /* 0x0000000000057919 */ /* 0x000e220000002100 */
[----:B------:R-:W-:Y:S02]  /*6c60*/  PLOP3.LUT P0, PT, PT, PT, PT, 0x8, 0x0 ;  /* 0x000000000000781c */ /* 0x000fe40003f0e170 */
[----:B0-----:R-:W-:-:S04]  /*6c70*/  SHF.R.U32.HI R5, RZ, 0x7, R5 ;  /* 0x00000007ff057819 */ /* 0x001fc80000011605 */
[----:B------:R-:W-:-:S13]  /*6c80*/  ISETP.NE.AND P3, PT, R5, 0x1, PT ;  /* 0x000000010500780c */ /* 0x000fda0003f65270 */
[----:B------:R-:W-:Y:S05]  /*6c90*/  @!P3 WARPSYNC.ALL ;  /* 0x000000000000b948 */ /* 0x000fea0003800000 */
[----:B------:R-:W-:Y:S06]  /*6ca0*/  @!P3 BAR.ARV 0x9, 0x100 ;  /* 0x024400000000bb1d */ /* 0x000fec0000002000 */
.L_x_3856:
[----:B------:R-:W0:Y:S01]  /*6cb0*/  S2R R3, SR_SWINHI ;  /* 0x0000000000037919 */ /* 0x000e220000002f00 */
[----:B------:R-:W2:Y:S01]  /*6cc0*/  LDC R13, c[0x0][0x448] ;  /* 0x00011200ff0d7b82 */ /* 0x000ea20000000800 */
[----:B------:R-:W-:Y:S02]  /*6cd0*/  IMAD.U32 R6, RZ, RZ, UR38 ;  /* 0x00000026ff067e24 */ /* 0x000fe4000f8e00ff */
[----:B------:R-:W-:Y:S01]  /*6ce0*/  IMAD.MOV.U32 R7, RZ, RZ, 0x80 ;  /* 0x00000080ff077424 */ /* 0x000fe200078e00ff */
[----:B------:R-:W-:Y:S01]  /*6cf0*/  STL [R1+0x50], R97 ;  /* 0x0000506101007387 */ /* 0x000fe20000100800 */
[----:B------:R-:W-:Y:S02]  /*6d00*/  IMAD.MOV.U32 R26, RZ, RZ, 0x100 ;  /* 0x00000100ff1a7424 */ /* 0x000fe400078e00ff */
[----:B------:R-:W-:Y:S01]  /*6d10*/  IMAD.U32 R24, RZ, RZ, UR38 ;  /* 0x00000026ff187e24 */ /* 0x000fe2000f8e00ff */
[----:B------:R-:W3:Y:S01]  /*6d20*/  LDC R14, c[0x0][0xa80] ;  /* 0x0002a000ff0e7b82 */ /* 0x000ee20000000800 */
[----:B------:R4:W-:Y:S01]  /*6d30*/  STL.64 [R1+0x28], R6 ;  /* 0x0000280601007387 */ /* 0x0009e20000100a00 */
[----:B------:R-:W-:-:S02]  /*6d40*/  IMAD.MOV.U32 R25, RZ, RZ, 0x80 ;  /* 0x00000080ff197424 */ /* 0x000fc400078e00ff */
[----:B-1----:R-:W-:Y:S01]  /*6d50*/  IMAD.U32 R33, RZ, RZ, UR37 ;  /* 0x00000025ff217e24 */ /* 0x002fe2000f8e00ff */
[----:B------:R-:W-:Y:S01]  /*6d60*/  STL.64 [R1+0x30], R26 ;  /* 0x0000301a01007387 */ /* 0x000fe20000100a00 */
[----:B------:R-:W-:-:S03]  /*6d70*/  IMAD.U32 R72, RZ, RZ, UR37 ;  /* 0x00000025ff487e24 */ /* 0x000fc6000f8e00ff */
[----:B------:R-:W-:Y:S04]  /*6d80*/  STL.128 [R1], R24 ;  /* 0x0000001801007387 */ /* 0x000fe80000100c00 */
[----:B------:R-:W-:Y:S04]  /*6d90*/  STL.128 [R1+0x210], RZ ;  /* 0x000210ff01007387 */ /* 0x000fe80000100c00 */
[----:B------:R-:W-:Y:S04]  /*6da0*/  STL.128 [R1+0x220], RZ ;  /* 0x000220ff01007387 */ /* 0x000fe80000100c00 */
[----:B------:R-:W-:Y:S01]  /*6db0*/  STL.128 [R1+0x240], RZ ;  /* 0x000240ff01007387 */ /* 0x000fe20000100c00 */
[----:B------:R-:W-:-:S02]  /*6dc0*/  MOV R4, R2 ;  /* 0x0000000200047202 */ /* 0x000fc40000000f00 */
[----:B0-----:R-:W-:Y:S01]  /*6dd0*/  MOV R5, R3 ;  /* 0x0000000300057202 */ /* 0x001fe20000000f00 */
[----:B---3--:R-:W-:Y:S01]  /*6de0*/  STL [R1+0x230], R14 ;  /* 0x0002300e01007387 */ /* 0x008fe20000100800 */
[C---:B------:R-:W-:Y:S02]  /*6df0*/  IADD3 R8, P1, R4.reuse, 0x32430, RZ ;  /* 0x0003243004087810 */ /* 0x040fe40007f3e0ff */
[C---:B------:R-:W-:Y:S01]  /*6e00*/  IADD3 R3, P3, R4.reuse, 0x32450, RZ ;  /* 0x0003245004037810 */ /* 0x040fe20007f7e0ff */
[----:B------:R-:W-:Y:S01]  /*6e10*/  STL.128 [R1+0x250], RZ ;  /* 0x000250ff01007387 */ /* 0x000fe20000100c00 */
[C---:B------:R-:W-:Y:S01]  /*6e20*/  IADD3 R0, P4, R4.reuse, 0x32460, RZ ;  /* 0x0003246004007810 */ /* 0x040fe20007f9e0ff */
[--C-:B------:R-:W-:Y:S01]  /*6e30*/  IMAD.X R9, RZ, RZ, R5.reuse, P1 ;  /* 0x000000ffff097224 */ /* 0x100fe200008e0605 */
[----:B--2---:R-:W-:Y:S01]  /*6e40*/  ISETP.NE.AND P1, PT, R13, 0x1, PT ;  /* 0x000000010d00780c */ /* 0x004fe20003f25270 */
[--C-:B------:R-:W-:Y:S01]  /*6e50*/  IMAD.X R12, RZ, RZ, R5.reuse, P3 ;  /* 0x000000ffff0c7224 */ /* 0x100fe200018e0605 */
[----:B------:R-:W-:Y:S01]  /*6e60*/  IADD3 R10, P2, R4, 0x32440, RZ ;  /* 0x00032440040a7810 */ /* 0x000fe20007f5e0ff */
[----:B----4-:R-:W-:Y:S01]  /*6e70*/  IMAD.X R7, RZ, RZ, R5, P4 ;  /* 0x000000ffff077224 */ /* 0x010fe200020e0605 */
[----:B------:R-:W-:Y:S01]  /*6e80*/  STL.64 [R1+0x18], R8 ;  /* 0x0000180801007387 */ /* 0x000fe20000100a00 */
[----:B------:R-:W-:Y:S01]  /*6e90*/  IMAD.MOV.U32 R4, RZ, RZ, R3 ;  /* 0x000000ffff047224 */ /* 0x000fe200078e0003 */
[----:B------:R-:W-:Y:S01]  /*6ea0*/  IADD3 R33, P3, R33, 0x210, RZ ;  /* 0x0000021021217810 */ /* 0x000fe20007f7e0ff */
[----:B------:R-:W-:Y:S01]  /*6eb0*/  IMAD.X R11, RZ, RZ, R5, P2 ;  /* 0x000000ffff0b7224 */ /* 0x000fe200010e0605 */
[----:B------:R-:W-:Y:S01]  /*6ec0*/  STL.128 [R1+0x260], RZ ;  /* 0x000260ff01007387 */ /* 0x000fe20000100c00 */
[----:B------:R-:W-:Y:S01]  /*6ed0*/  IMAD.MOV.U32 R5, RZ, RZ, R12 ;  /* 0x000000ffff057224 */ /* 0x000fe200078e000c */
[----:B------:R-:W-:Y:S01]  /*6ee0*/  IADD3 R72, P4, R72, 0x50, RZ ;  /* 0x0000005048487810 */ /* 0x000fe20007f9e0ff */
[----:B------:R-:W-:Y:S01]  /*6ef0*/  IMAD.MOV.U32 R6, RZ, RZ, R0 ;  /* 0x000000ffff067224 */ /* 0x000fe200078e0000 */
[----:B------:R-:W-:Y:S01]  /*6f00*/  STL.64 [R1+0x20], R10 ;  /* 0x0000200a01007387 */ /* 0x000fe20000100a00 */
[----:B------:R-:W0:Y:S01]  /*6f10*/  @P1 LDC R3, c[0x0][0x44c] ;  /* 0x00011300ff031b82 */ /* 0x000e220000000800 */
[----:B------:R-:W-:-:S02]  /*6f20*/  VIADD R0, R216, 0x7f ;  /* 0x0000007fd8007836 */ /* 0x000fc40000000000 */
[----:B------:R1:W-:Y:S04]  /*6f30*/  STL.128 [R1+0x40], R4 ;  /* 0x0000400401007387 */ /* 0x0003e80000100c00 */
[----:B------:R2:W-:Y:S04]  /*6f40*/  STL.128 [R1+0x270], RZ ;  /* 0x000270ff01007387 */ /* 0x0005e80000100c00 */
[----:B------:R2:W-:Y:S04]  /*6f50*/  STL.128 [R1+0x280], RZ ;  /* 0x000280ff01007387 */ /* 0x0005e80000100c00 */
[----:B------:R2:W-:Y:S01]  /*6f60*/  STL.128 [R1+0x290], RZ ;  /* 0x000290ff01007387 */ /* 0x0005e20000100c00 */
[----:B-1----:R-:W1:Y:S03]  /*6f70*/  @P1 LDC R6, c[0x0][0x450] ;  /* 0x00011400ff061b82 */ /* 0x002e660000000800 */
[----:B------:R2:W-:Y:S04]  /*6f80*/  STL.128 [R1+0x2a0], RZ ;  /* 0x0002a0ff01007387 */ /* 0x0005e80000100c00 */
[----:B------:R2:W-:Y:S01]  /*6f90*/  STL.128 [R1+0x2b0], RZ ;  /* 0x0002b0ff01007387 */ /* 0x0005e20000100c00 */
[----:B0-----:R-:W-:Y:S01]  /*6fa0*/  @P1 IMAD.HI.U32 R3, R0, R3, RZ ;  /* 0x0000000300031227 */ /* 0x001fe200078e00ff */
[----:B------:R-:W0:Y:S02]  /*6fb0*/  LDC.64 R4, c[0x0][0xad8] ;  /* 0x0002b600ff047b82 */ /* 0x000e240000000a00 */
[----:B------:R2:W-:Y:S04]  /*6fc0*/  STL.128 [R1+0x2c0], RZ ;  /* 0x0002c0ff01007387 */ /* 0x0005e80000100c00 */
[----:B------:R2:W-:Y:S04]  /*6fd0*/  STL.128 [R1+0x2d0], RZ ;  /* 0x0002d0ff01007387 */ /* 0x0005e80000100c00 */
[----:B------:R2:W-:Y:S04]  /*6fe0*/  STL.128 [R1+0x2e0], RZ ;  /* 0x0002e0ff01007387 */ /* 0x0005e80000100c00 */
[----:B------:R2:W-:Y:S01]  /*6ff0*/  STL.128 [R1+0x2f0], RZ ;  /* 0x0002f0ff01007387 */ /* 0x0005e20000100c00 */
[----:B-1----:R-:W-:-:S03]  /*7000*/  @P1 SHF.R.U32.HI R0, RZ, R6, R3 ;  /* 0x00000006ff001219 */ /* 0x002fc60000011603 */
[----:B------:R2:W-:Y:S04]  /*7010*/  STL.128 [R1+0x300], RZ ;  /* 0x000300ff01007387 */ /* 0x0005e80000100c00 */
[----:B------:R2:W-:Y:S01]  /*7020*/  STL.128 [R1+0x310], RZ ;  /* 0x000310ff01007387 */ /* 0x0005e20000100c00 */
[----:B------:R-:W-:Y:S01]  /*7030*/  IMAD.IADD R3, R215, 0x1, R0 ;  /* 0x00000001d7037824 */ /* 0x000fe200078e0200 */
[----:B0-----:R-:W-:Y:S02]  /*7040*/  ISETP.GE.AND P2, PT, R5, 0x1, PT ;  /* 0x000000010500780c */ /* 0x001fe40003f46270 */
        /* <DEDUP_REMOVED lines=21> */
[----:B------:R-:W0:Y:S01]  /*71a0*/  FENCE.VIEW.ASYNC.G ;  /* 0x00000000000073c6 */ /* 0x000e220000000100 */
[----:B------:R-:W-:Y:S05]  /*71b0*/  WARPSYNC.ALL ;  /* 0x0000000000007948 */ /* 0x000fea0003800000 */
[----:B0-----:R-:W-:Y:S06]  /*71c0*/  BAR.ARV 0xc, 0x180 ;  /* 0x0306000000007b1d */ /* 0x001fec0000002000 */
.L_x_3917:
[----:B------:R-:W-:Y:S02]  /*71d0*/  IMAD.X R46, RZ, RZ, UR36, P3 ;  /* 0x00000024ff2e7e24 */ /* 0x000fe400098e06ff */
[----:B------:R-:W-:Y:S02]  /*71e0*/  IMAD.X R73, RZ, RZ, UR36, P4 ;  /* 0x00000024ff497e24 */ /* 0x000fe4000a0e06ff */
        /* <DEDUP_REMOVED lines=13> */
.L_x_3920:
[----:B------:R-:W-:-:S13]  /*72c0*/  ISETP.NE.AND P0, PT, R5, 0x1, PT ;  /* 0x000000010500780c */ /* 0x000fda0003f05270 */
[----:B------:R-:W0:Y:S02]  /*72d0*/  @P0 LDC.64 R6, c[0x0][0xae0] ;  /* 0x0002b800ff060b82 */ /* 0x000e240000000a00 */
[----:B0-----:R-:W-:-:S05]  /*72e0*/  @P0 IMAD.HI.U32 R6, R0, R6, RZ ;  /* 0x0000000600060227 */ /* 0x001fca00078e00ff */
[----:B------:R-:W-:-:S07]  /*72f0*/  @P0 SHF.R.U32.HI R0, RZ, R7, R6 ;  /* 0x00000007ff000219 */ /* 0x000fce0000011606 */
.L_x_3921:
[----:B------:R-:W-:Y:S05]  /*7300*/  BSYNC B0 ;  /* 0x0000000000007941 */ /* 0x000fea0003800000 */
.L_x_3919:
[----:B------:R-:W-:-:S05]  /*7310*/  IMAD R3, R0, R5, R5 ;  /* 0x0000000500037224 */ /* 0x000fca00078e0205 */
[----:B------:R-:W-:-:S07]  /*7320*/  VIMNMX R4, R4, R3, PT ;  /* 0x0000000304047248 */ /* 0x000fce0003fe0100 */
.L_x_3918:
[----:B------:R-:W0:Y:S01]  /*7330*/  @P1 LDC R3, c[0x0][0x44c] ;  /* 0x00011300ff031b82 */ /* 0x000e220000000800 */
[----:B------:R-:W-:Y:S01]  /*7340*/  VIADD R4, R4, 0x5f ;  /* 0x0000005f04047836 */ /* 0x000fe20000000000 */
[----:B------:R-:W-:Y:S01]  /*7350*/  ULDC UR4, c[0x0][0xad4] ;  /* 0x0002b50000047ab9 */ /* 0x000fe20000000800 */
[----:B------:R-:W-:Y:S02]  /*7360*/  IMAD.MOV.U32 R7, RZ, RZ, R216 ;  /* 0x000000ffff077224 */ /* 0x000fe400078e00d8 */
[----:B------:R-:W-:-:S03]  /*7370*/  IMAD.HI R4, R4, 0x2aaaaaab, RZ ;  /* 0x2aaaaaab04047827 */ /* 0x000fc600078e02ff */
[----:B------:R-:W1:Y:S01]  /*7380*/  @P1 LDC R9, c[0x0][0x450] ;  /* 0x00011400ff091b82 */ /* 0x000e620000000800 */
        /* <DEDUP_REMOVED lines=18> */
.L_x_3924:
[----:B------:R-:W-:-:S13]  /*74b0*/  ISETP.NE.AND P0, PT, R5, 0x1, PT ;  /* 0x000000010500780c */ /* 0x000fda0003f05270 */
[----:B------:R-:W0:Y:S02]  /*74c0*/  @P0 LDC.64 R6, c[0x0][0xae0] ;  /* 0x0002b800ff060b82 */ /* 0x000e240000000a00 */
[----:B0-----:R-:W-:-:S05]  /*74d0*/  @P0 IMAD.HI.U32 R6, R0, R6, RZ ;  /* 0x0000000600060227 */ /* 0x001fca00078e00ff */
[----:B------:R-:W-:-:S07]  /*74e0*/  @P0 SHF.R.U32.HI R0, RZ, R7, R6 ;  /* 0x00000007ff000219 */ /* 0x000fce0000011606 */
.L_x_3925:
[----:B------:R-:W-:Y:S05]  /*74f0*/  BSYNC B0 ;  /* 0x0000000000007941 */ /* 0x000fea0003800000 */
.L_x_3923:
[----:B------:R-:W-:-:S05]  /*7500*/  IMAD R0, R0, R5, RZ ;  /* 0x0000000500007224 */ /* 0x000fca00078e02ff */
[----:B------:R-:W-:-:S07]  /*7510*/  VIMNMX R3, R3, R0, !PT ;  /* 0x0000000003037248 */ /* 0x000fce0007fe0100 */
.L_x_3922:
        /* <DEDUP_REMOVED lines=39> */
.L_x_3927:
[----:B------:R-:W-:Y:S05]  /*7790*/  BSYNC B0 ;  /* 0x0000000000007941 */ /* 0x000fea0003800000 */
.L_x_3926:
[----:B------:R-:W-:Y:S01]  /*77a0*/  IMAD R202, R224, R209, R202 ;  /* 0x000000d1e0ca7224 */ /* 0x000fe200078e02ca */
[----:B------:R-:W-:-:S04]  /*77b0*/  PLOP3.LUT P0, PT, PT, PT, PT, 0x80, 0x0 ;  /* 0x000000000000781c */ /* 0x000fc80003f0f070 */
[----:B------:R-:W-:-:S04]  /*77c0*/  VIADDMNMX R209, R202, R209, R45, PT ;  /* 0x000000d1cad17246 */ /* 0x000fc8000380012d */
[----:B------:R-:W-:-:S13]  /*77d0*/  ISETP.GT.AND P1, PT, R209, R202, PT ;  /* 0x000000cad100720c */ /* 0x000fda0003f24270 */
[----:B------:R-:W-:Y:S05]  /*77e0*/  @!P1 BRA `(.L_x_3928) ;  /* 0x0000024400ec9947 */ /* 0x000fea0003800000 */
[----:B------:R0:W-:Y:S01]  /*77f0*/  STL.64 [R1+0x58], RZ ;  /* 0x000058ff01007387 */ /* 0x0001e20000100a00 */
[----:B------:R-:W-:Y:S01]  /*7800*/  IMAD.U32 R17, RZ, RZ, UR37 ;  /* 0x00000025ff117e24 */ /* 0x000fe2000f8e00ff */
[----:B------:R-:W-:Y:S01]  /*7810*/  UMOV UR4, 0xffffffff ;  /* 0xffffffff00047882 */ /* 0x000fe20000000000 */
[----:B------:R-:W-:Y:S02]  /*7820*/  IMAD.U32 R37, RZ, RZ, UR37 ;  /* 0x00000025ff257e24 */ /* 0x000fe4000f8e00ff */
[----:B------:R-:W-:Y:S01]  /*7830*/  IMAD.U32 R24, RZ, RZ, UR37 ;  /* 0x00000025ff187e24 */ /* 0x000fe2000f8e00ff */
[----:B------:R-:W-:Y:S01]  /*7840*/  IADD3 R17, P0, R17, 0x88, RZ ;  /* 0x0000008811117810 */ /* 0x000fe20007f1e0ff */
[----:B------:R-:W-:Y:S01]  /*7850*/  IMAD.U32 R32, RZ, RZ, UR37 ;  /* 0x00000025ff207e24 */ /* 0x000fe2000f8e00ff */
[----:B------:R-:W-:Y:S02]  /*7860*/  IADD3 R37, P1, R37, 0x78, RZ ;  /* 0x0000007825257810 */ /* 0x000fe40007f3e0ff */
[----:B------:R-:W-:Y:S01]  /*7870*/  IADD3 R24, P2, R24, 0x58, RZ ;  /* 0x0000005818187810 */ /* 0x000fe20007f5e0ff */
[----:B------:R-:W-:Y:S01]  /*7880*/  IMAD.X R16, RZ, RZ, UR36, P0 ;  /* 0x00000024ff107e24 */ /* 0x000fe200080e06ff */
[----:B------:R-:W-:Y:S01]  /*7890*/  IADD3 R32, P3, R32, 0x60, RZ ;  /* 0x0000006020207810 */ /* 0x000fe20007f7e0ff */
[----:B------:R-:W-:-:S02]  /*78a0*/  IMAD.X R35, RZ, RZ, UR36, P1 ;  /* 0x00000024ff237e24 */ /* 0x000fc400088e06ff */
[----:B------:R-:W-:Y:S02]  /*78b0*/  IMAD.X R25, RZ, RZ, UR36, P2 ;  /* 0x00000024ff197e24 */ /* 0x000fe400090e06ff */
[----:B------:R-:W-:Y:S01]  /*78c0*/  IMAD.X R36, RZ, RZ, UR36, P3 ;  /* 0x00000024ff247e24 */ /* 0x000fe200098e06ff */
[----:B0-----:R-:W-:Y:S07]  /*78d0*/  BRA.DIV UR4, `(.L_x_3929) ;  /* 0x0000032a04d07947 */ /* 0x001fee000b800000 */
[----:B------:R-:W3:Y:S04]  /*78e0*/  LDL R0, [R1+0x518] ;  /* 0x0005180001007983 */ /* 0x000ee80000100800 */
[----:B---3--:R0:W1:Y:S02]  /*78f0*/  SHFL.IDX PT, R14, R0, RZ, 0x1f ;  /* 0x00001fff000e7589 */ /* 0x00806400000e0000 */
.L_x_4262:
[----:B01----:R-:W-:Y:S01]  /*7900*/  LEA.HI R0, R14, R14, RZ, 0x1 ;  /* 0x0000000e0e007211 */ /* 0x003fe200078f08ff */
[C---:B------:R-:W-:Y:S01]  /*7910*/  VIADD R26, R2.reuse, 0x18400 ;  /* 0x00018400021a7836 */ /* 0x040fe20000000000 */
[----:B------:R-:W-:Y:S01]  /*7920*/  STL.128 [R1+0x90], RZ ;  /* 0x000090ff01007387 */ /* 0x000fe20000100c00 */
[----:B------:R-:W-:Y:S01]  /*7930*/  VIADD R10, R2, 0x400 ;  /* 0x00000400020a7836 */ /* 0x000fe20000000000 */
[----:B------:R-:W-:Y:S01]  /*7940*/  LOP3.LUT R3, R0, 0x7fffe, RZ, 0xc0, !PT ;  /* 0x0007fffe00037812 */ /* 0x000fe200078ec0ff */
[----:B------:R-:W-:Y:S01]  /*7950*/  IMAD.MOV.U32 R4, RZ, RZ, 0x1 ;  /* 0x00000001ff047424 */ /* 0x000fe200078e00ff */
[----:B------:R-:W-:Y:S01]  /*7960*/  STL.128 [R1+0xa0], RZ ;  /* 0x0000a0ff01007387 */ /* 0x000fe20000100c00 */
[----:B------:R-:W-:Y:S01]  /*7970*/  IMAD.MOV.U32 R5, RZ, RZ, RZ ;  /* 0x000000ffff057224 */ /* 0x000fe200078e00ff */
[----:B------:R-:W-:Y:S01]  /*7980*/  SHF.R.U32.HI R10, RZ, 0x4, R10 ;  /* 0x00000004ff0a7819 */ /* 0x000fe2000001160a */
[----:B------:R-:W-:Y:S01]  /*7990*/  IMAD.IADD R11, R14, 0x1, -R3 ;  /* 0x000000010e0b7824 */ /* 0x000fe200078e0a03 */
[----:B------:R-:W-:Y:S01]  /*79a0*/  STL.128 [R1+0xb0], RZ ;  /* 0x0000b0ff01007387 */ /* 0x000fe20000100c00 */
[----:B------:R-:W-:Y:S01]  /*79b0*/  VIADD R3, R2, 0x1c400 ;  /* 0x0001c40002037836 */ /* 0x000fe20000000000 */
[----:B------:R-:W-:Y:S01]  /*79c0*/  LOP3.LUT R10, R10, 0x3fff, RZ, 0xc0, !PT ;  /* 0x00003fff0a0a7812 */ /* 0x000fe200078ec0ff */
[----:B------:R-:W-:Y:S01]  /*79d0*/  IMAD R0, R11, 0x2000, R26 ;  /* 0x000020000b007824 */ /* 0x000fe200078e021a */
[----:B------:R-:W-:Y:S01]  /*79e0*/  STL.128 [R1+0xc0], RZ ;  /* 0x0000c0ff01007387 */ /* 0x000fe20000100c00 */
[----:B------:R-:W-:Y:S01]  /*79f0*/  IMAD.MOV.U32 R6, RZ, RZ, 0x1 ;  /* 0x00000001ff067424 */ /* 0x000fe200078e00ff */
[----:B------:R-:W-:Y:S01]  /*7a00*/  SHF.R.U32.HI R3, RZ, 0x4, R3 ;  /* 0x00000004ff037819 */ /* 0x000fe20000011603 */
[----:B------:R-:W-:Y:S01]  /*7a10*/  VIADD R11, R0, 0xa000 ;  /* 0x0000a000000b7836 */ /* 0x000fe20000000000 */
[----:B------:R-:W-:Y:S01]  /*7a20*/  SHF.R.U32.HI R0, RZ, 0x4, R0 ;  /* 0x00000004ff007819 */ /* 0x000fe20000011600 */
[----:B------:R-:W-:Y:S01]  /*7a30*/  IMAD.MOV.U32 R7, RZ, RZ, RZ ;  /* 0x000000ffff077224 */ /* 0x000fe200078e00ff */
[----:B------:R-:W-:Y:S01]  /*7a40*/  LOP3.LUT R3, R3, 0x3fff, RZ, 0xc0, !PT ;  /* 0x00003fff03037812 */ /* 0x000fe200078ec0ff */
[----:B------:R-:W-:Y:S01]  /*7a50*/  IMAD.MOV.U32 R8, RZ, RZ, 0x1 ;  /* 0x00000001ff087424 */ /* 0x000fe200078e00ff */
[----:B------:R-:W-:Y:S01]  /*7a60*/  SHF.R.U32.HI R11, RZ, 0x4, R11 ;  /* 0x00000004ff0b7819 */ /* 0x000fe2000001160b */
[----:B------:R-:W-:Y:S01]  /*7a70*/  IMAD.MOV.U32 R9, RZ, RZ, RZ ;  /* 0x000000ffff097224 */ /* 0x000fe200078e00ff */
[----:B------:R-:W-:Y:S01]  /*7a80*/  LOP3.LUT R3, R3, 0x10000, RZ, 0xfc, !PT ;  /* 0x0001000003037812 */ /* 0x000fe200078efcff */
[----:B------:R0:W-:Y:S01]  /*7a90*/  STL.128 [R1+0x60], R4 ;  /* 0x0000600401007387 */ /* 0x0001e20000100c00 */
[----:B------:R-:W-:Y:S01]  /*7aa0*/  LOP3.LUT R11, R11, 0x3fff, RZ, 0xc0, !PT ;  /* 0x00003fff0b0b7812 */ /* 0x000fe200078ec0ff */
[----:B------:R-:W-:Y:S01]  /*7ab0*/  IMAD.U32 R34, RZ, RZ, UR37 ;  /* 0x00000025ff227e24 */ /* 0x000fe2000f8e00ff */
[----:B------:R-:W-:Y:S01]  /*7ac0*/  LOP3.LUT R0, R0, 0x3fff, RZ, 0xc0, !PT ;  /* 0x00003fff00007812 */ /* 0x000fe200078ec0ff */
[----:B------:R1:W-:Y:S01]  /*7ad0*/  STL.64 [R1+0x70], R8 ;  /* 0x0000700801007387 */ /* 0x0003e20000100a00 */
[----:B------:R-:W-:Y:S01]  /*7ae0*/  LOP3.LUT R11, R11, 0x10000, RZ, 0xfc, !PT ;  /* 0x000100000b0b7812 */ /* 0x000fe200078efcff */
[----:B------:R-:W-:Y:S01]  /*7af0*/  IMAD.U32 R38, RZ, RZ, UR37 ;  /* 0x00000025ff267e24 */ /* 0x000fe2000f8e00ff */
[----:B------:R-:W-:Y:S01]  /*7b00*/  LOP3.LUT P0, RZ, R26, 0x1bf, RZ, 0xc0, !PT ;  /* 0x000001bf1aff7812 */ /* 0x000fe2000780c0ff */
[----:B------:R-:W-:Y:S01]  /*7b10*/  STL.128 [R1+0xd0], RZ ;  /* 0x0000d0ff01007387 */ /* 0x000fe20000100c00 */
[----:B------:R-:W-:Y:S01]  /*7b20*/  IADD3 R34, P5, R34, 0x68, RZ ;  /* 0x0000006822227810 */ /* 0x000fe20007fbe0ff */
[----:B------:R-:W-:Y:S01]  /*7b30*/  IMAD.U32 R40, RZ, RZ, UR37 ;  /* 0x00000025ff287e24 */ /* 0x000fe2000f8e00ff */
[----:B------:R-:W-:Y:S01]  /*7b40*/  IADD3 R38, P4, R38, 0x70, RZ ;  /* 0x0000007026267810 */ /* 0x000fe20007f9e0ff */
[----:B------:R-:W-:Y:S01]  /*7b50*/  STL.128 [R1+0xe0], RZ ;  /* 0x0000e0ff01007387 */ /* 0x000fe20000100c00 */
[----:B------:R-:W-:Y:S01]  /*7b60*/  IMAD.U32 R45, RZ, RZ, UR37 ;  /* 0x00000025ff2d7e24 */ /* 0x000fe2000f8e00ff */
[----:B------:R-:W-:Y:S01]  /*7b70*/  BSSY B6, `(.L_x_3930) ;  /* 0x000002a000067945 */ /* 0x000fe20003800000 */
[----:B------:R-:W-:Y:S01]  /*7b80*/  IMAD.U32 R52, RZ, RZ, UR37 ;  /* 0x00000025ff347e24 */ /* 0x000fe2000f8e00ff */
[C---:B0-----:R-:W-:Y:S01]  /*7b90*/  LOP3.LUT R6, R10.reuse, 0x3000000, RZ, 0xfc, !PT ;  /* 0x030000000a067812 */ /* 0x041fe200078efcff */
[----:B------:R-:W-:Y:S01]  /*7ba0*/  IMAD.MOV.U32 R4, RZ, RZ, R3 ;  /* 0x000000ffff047224 */ /* 0x000fe200078e0003 */
[----:B------:R-:W-:Y:S01]  /*7bb0*/  LOP3.LUT R10, R10, 0x10000, RZ, 0xfc, !PT ;  /* 0x000100000a0a7812 */ /* 0x000fe200078efcff */
[----:B------:R-:W-:Y:S01]  /*7bc0*/  IMAD.MOV.U32 R5, RZ, RZ, 0x40000040 ;  /* 0x40000040ff057424 */ /* 0x000fe200078e00ff */
[----:B-1----:R-:W-:Y:S01]  /*7bd0*/  LOP3.LUT R8, R0, 0x10000, RZ, 0xfc, !PT ;  /* 0x0001000000087812 */ /* 0x002fe200078efcff */
[----:B------:R-:W-:Y:S01]  /*7be0*/  IMAD.MOV.U32 R7, RZ, RZ, 0x40000040 ;  /* 0x40000040ff077424 */ /* 0x000fe200078e00ff */
[----:B------:R-:W-:Y:S01]  /*7bf0*/  IADD3 R40, P3, R40, 0x80, RZ ;  /* 0x0000008028287810 */ /* 0x000fe20007f7e0ff */
[----:B------:R-:W-:Y:S01]  /*7c00*/  IMAD.MOV.U32 R9, RZ, RZ, 0x40000040 ;  /* 0x40000040ff097424 */ /* 0x000fe200078e00ff */
[----:B------:R-:W-:Y:S01]  /*7c10*/  IADD3 R45, P2, R45, 0x90, RZ ;  /* 0x000000902d2d7810 */ /* 0x000fe20007f5e0ff */
[----:B------:R-:W-:Y:S01]  /*7c20*/  IMAD.U32 R49, RZ, RZ, UR37 ;  /* 0x00000025ff317e24 */ /* 0x000fe2000f8e00ff */
[----:B------:R0:W-:Y:S01]  /*7c30*/  STL.128 [R1+0x80], R4 ;  /* 0x0000800401007387 */ /* 0x0001e20000100c00 */
[----:B------:R-:W-:Y:S01]  /*7c40*/  IMAD.X R47, RZ, RZ, UR36, P5 ;  /* 0x00000024ff2f7e24 */ /* 0x000fe2000a8e06ff */
[----:B------:R-:W-:Y:S01]  /*7c50*/  IADD3 R52, P1, R52, 0xf0, RZ ;  /* 0x000000f034347810 */ /* 0x000fe20007f3e0ff */
[----:B------:R-:W-:Y:S01]  /*7c60*/  IMAD.X R53, RZ, RZ, UR36, P4 ;  /* 0x00000024ff357e24 */ /* 0x000fe2000a0e06ff */
[----:B------:R1:W-:Y:S01]  /*7c70*/  STL.64 [R1+0x78], R8 ;  /* 0x0000780801007387 */ /* 0x0003e20000100a00 */
[----:B------:R-:W-:Y:S01]  /*7c80*/  IADD3 R49, P5, R49, 0xf8, RZ ;  /* 0x000000f831317810 */ /* 0x000fe20007fbe0ff */
[----:B------:R-:W-:-:S02]  /*7c90*/  IMAD.X R57, RZ, RZ, UR36, P3 ;  /* 0x00000024ff397e24 */ /* 0x000fc400098e06ff */
[----:B------:R-:W-:Y:S02]  /*7ca0*/  IMAD.X R43, RZ, RZ, UR36, P2 ;  /* 0x00000024ff2b7e24 */ /* 0x000fe400090e06ff */
[----:B------:R-:W-:Y:S02]  /*7cb0*/  IMAD.X R51, RZ, RZ, UR36, P1 ;  /* 0x00000024ff337e24 */ /* 0x000fe400088e06ff */
[----:B------:R-:W-:Y:S02]  /*7cc0*/  IMAD.X R50, RZ, RZ, UR36, P5 ;  /* 0x00000024ff327e24 */ /* 0x000fe4000a8e06ff */
[----:B0-----:R-:W-:Y:S02]  /*7cd0*/  IMAD.MOV.U32 R6, RZ, RZ, R10 ;  /* 0x000000ffff067224 */ /* 0x001fe400078e000a */
[----:B------:R-:W-:-:S05]  /*7ce0*/  IMAD.MOV.U32 R4, RZ, RZ, R11 ;  /* 0x000000ffff047224 */ /* 0x000fca00078e000b */
[----:B------:R1:W-:Y:S01]  /*7cf0*/  STL.128 [R1+0xf0], R4 ;  /* 0x0000f00401007387 */ /* 0x0003e20000100c00 */
[----:B------:R-:W-:Y:S05]  /*7d00*/  @!P0 BRA `(.L_x_3931) ;  /* 0x0000000000408947 */ /* 0x000fea0003800000 */
[----:B------:R-:W-:Y:S01]  /*7d10*/  MOV R14, 0x0 ;  /* 0x00000000000e7802 */ /* 0x000fe20000000f00 */
[----:B------:R-:W-:Y:S01]  /*7d20*/  ULDC.64 UR4, c[0x4][0x98] ;  /* 0x0100260000047ab9 */ /* 0x000fe20000000a00 */
[----:B------:R-:W-:Y:S01]  /*7d30*/  ULDC.64 UR6, c[0x4][0xa0] ;  /* 0x0100280000067ab9 */ /* 0x000fe20000000a00 */
[----:B-1----:R-:W-:Y:S02]  /*7d40*/  IMAD.U32 R4, RZ, RZ, UR4 ;  /* 0x00000004ff047e24 */ /* 0x002fe4000f8e00ff */
        /* <DEDUP_REMOVED lines=11> */
[----:B0-2--5:R-:W-:Y:S05]  /*7e00*/  CALL.ABS.NOINC R14 ;  /* 0x000000000e007343 */ /* 0x025fea0003c00000 */
.L_x_3931:
[----:B------:R-:W-:Y:S05]  /*7e10*/  BSYNC B6 ;  /* 0x0000000000067941 */ /* 0x000fea0003800000 */
.L_x_3930:
[----:B-1----:R-:W0:Y:S01]  /*7e20*/  LDC.64 R6, c[0x0][0xad8] ;  /* 0x0002b600ff067b82 */ /* 0x002e220000000a00 */
[----:B------:R-:W1:Y:S01]  /*7e30*/  S2R R20, SR_TID.X ;  /* 0x0000000000147919 */ /* 0x000e620000002100 */
[----:B------:R-:W-:Y:S01]  /*7e40*/  UIADD3 UR4, UP0, UR37, 0x100, URZ ;  /* 0x0000010025047890 */ /* 0x000fe2000ff1e03f */
[----:B------:R-:W-:Y:S01]  /*7e50*/  IMAD.MOV.U32 R4, RZ, RZ, RZ ;  /* 0x000000ffff047224 */ /* 0x000fe200078e00ff */
[----:B------:R-:W-:Y:S02]  /*7e60*/  STL.64 [R1+0x110], R24 ;  /* 0x0001101801007387 */ /* 0x000fe40000100a00 */
[----:B------:R-:W-:Y:S01]  /*7e70*/  UIADD3.X UR5, URZ, UR36, URZ, UP0, !UPT ;  /* 0x000000243f057290 */ /* 0x000fe200087fe43f */
[----:B------:R-:W-:Y:S01]  /*7e80*/  IMAD.U32 R39, RZ, RZ, UR37 ;  /* 0x00000025ff277e24 */ /* 0x000fe2000f8e00ff */
[----:B------:R-:W3:Y:S01]  /*7e90*/  LDC.64 R12, c[0x0][0xae0] ;  /* 0x0002b800ff0c7b82 */ /* 0x000ee20000000a00 */
[----:B------:R-:W-:Y:S01]  /*7ea0*/  IMAD.U32 R10, RZ, RZ, UR4 ;  /* 0x00000004ff0a7e24 */ /* 0x000fe2000f8e00ff */
[----:B------:R-:W-:Y:S01]  /*7eb0*/  STL.64 [R1+0x100], R204 ;  /* 0x000100cc01007387 */ /* 0x000fe20000100a00 */
[----:B------:R-:W-:Y:S01]  /*7ec0*/  ULDC UR4, c[0x0][0x3f4] ;  /* 0x0000fd0000047ab9 */ /* 0x000fe20000000800 */
[----:B------:R-:W-:Y:S01]  /*7ed0*/  IMAD.U32 R11, RZ, RZ, UR5 ;  /* 0x00000005ff0b7e24 */ /* 0x000fe2000f8e00ff */
[----:B------:R-:W-:Y:S01]  /*7ee0*/  ISETP.LT.AND P0, PT, RZ, UR4, PT ;  /* 0x00000004ff007c0c */ /* 0x000fe2000bf01270 */
[----:B------:R-:W-:Y:S01]  /*7ef0*/  STL.U8 [R1+0x118], RZ ;  /* 0x000118ff01007387 */ /* 0x000fe20000100000 */
[----:B------:R-:W-:Y:S01]  /*7f00*/  IADD3 R39, P4, R39, 0x108, RZ ;  /* 0x0000010827277810 */ /* 0x000fe20007f9e0ff */
[----:B------:R-:W4:Y:S02]  /*7f10*/  LDC.64 R8, c[0x0][0x448] ;  /* 0x00011200ff087b82 */ /* 0x000f240000000a00 */
[----:B------:R-:W-:Y:S02]  /*7f20*/  STL.64 [R1+0x108], R10 ;  /* 0x0001080a01007387 */ /* 0x000fe40000100a00 */
[----:B------:R-:W-:-:S02]  /*7f30*/  IMAD.X R56, RZ, RZ, UR36, P4 ;  /* 0x00000024ff387e24 */ /* 0x000fc4000a0e06ff */
[----:B------:R-:W-:Y:S02]  /*7f40*/  STL.U8 [R1+0x14c], RZ ;  /* 0x00014cff01007387 */ /* 0x000fe40000100000 */
[----:B------:R-:W2:Y:S01]  /*7f50*/  LDC R0, c[0x0][0x450] ;  /* 0x00011400ff007b82 */ /* 0x000ea20000000800 */
[----:B0-----:R-:W-:Y:S02]  /*7f60*/  IMAD.MOV.U32 R31, RZ, RZ, R6 ;  /* 0x000000ffff1f7224 */ /* 0x001fe400078e0006 */
[----:B------:R-:W-:-:S05]  /*7f70*/  IMAD.MOV.U32 R5, RZ, RZ, R7 ;  /* 0x000000ffff057224 */ /* 0x000fca00078e0007 */
[----:B------:R-:W0:Y:S01]  /*7f80*/  LDC R30, c[0x0][0xad4] ;  /* 0x0002b500ff1e7b82 */ /* 0x000e220000000800 */
[----:B---3--:R-:W-:Y:S02]  /*7f90*/  IMAD.MOV.U32 R6, RZ, RZ, R12 ;  /* 0x000000ffff067224 */ /* 0x008fe400078e000c */
[----:B------:R-:W-:Y:S02]  /*7fa0*/  IMAD.MOV.U32 R7, RZ, RZ, R13 ;  /* 0x000000ffff077224 */ /* 0x000fe400078e000d */
[----:B-1----:R-:W-:-:S03]  /*7fb0*/  VIADD R3, R20, 0xffffff80 ;  /* 0xffffff8014037836 */ /* 0x002fc60000000000 */
[----:B------:R-:W-:Y:S04]  /*7fc0*/  STL.128 [R1+0x130], R4 ;  /* 0x0001300401007387 */ /* 0x000fe80000100c00 */
[----:B----4-:R-:W-:Y:S04]  /*7fd0*/  STL.64 [R1+0x140], R8 ;  /* 0x0001400801007387 */ /* 0x010fe80000100a00 */
[----:B--2---:R-:W-:Y:S04]  /*7fe0*/  STL [R1+0x148], R0 ;  /* 0x0001480001007387 */ /* 0x004fe80000100800 */
[----:B------:R-:W-:Y:S04]  /*7ff0*/  STL [R1+0x49c], R3 ;  /* 0x00049c0301007387 */ /* 0x000fe80000100800 */
[----:B0-----:R-:W-:Y:S04]  /*8000*/  STL.128 [R1+0x120], R28 ;  /* 0x0001201c01007387 */ /* 0x001fe80000100c00 */
[----:B------:R0:W-:Y:S02]  /*8010*/  STL [R1+0x11c], R3 ;  /* 0x00011c0301007387 */ /* 0x0001e40000100800 */
[----:B0-----:R-:W-:-:S02]  /*8020*/  IMAD.U32 R3, RZ, RZ, UR37 ;  /* 0x00000025ff037e24 */ /* 0x001fc4000f8e00ff */
[----:B------:R-:W-:Y:S02]  /*8030*/  IMAD.U32 R29, RZ, RZ, UR37 ;  /* 0x00000025ff1d7e24 */ /* 0x000fe4000f8e00ff */
[----:B------:R-:W-:Y:S01]  /*8040*/  IMAD.U32 R31, RZ, RZ, UR37 ;  /* 0x00000025ff1f7e24 */ /* 0x000fe2000f8e00ff */
[----:B------:R-:W-:Y:S02]  /*8050*/  IADD3 R30, P1, R3, 0x14c, RZ ;  /* 0x0000014c031e7810 */ /* 0x000fe40007f3e0ff */
[----:B------:R-:W-:Y:S02]  /*8060*/  IADD3 R29, P2, R29, 0x11c, RZ ;  /* 0x0000011c1d1d7810 */ /* 0x000fe40007f5e0ff */
[----:B------:R-:W-:Y:S01]  /*8070*/  IADD3 R31, P3, R31, 0x118, RZ ;  /* 0x000001181f1f7810 */ /* 0x000fe20007f7e0ff */
[----:B------:R-:W-:Y:S02]  /*8080*/  IMAD.X R42, RZ, RZ, UR36, P1 ;  /* 0x00000024ff2a7e24 */ /* 0x000fe400088e06ff */
[----:B------:R-:W-:-:S02]  /*8090*/  IMAD.X R41, RZ, RZ, UR36, P2 ;  /* 0x00000024ff297e24 */ /* 0x000fc400090e06ff */
[----:B------:R-:W-:Y:S01]  /*80a0*/  IMAD.X R48, RZ, RZ, UR36, P3 ;  /* 0x00000024ff307e24 */ /* 0x000fe200098e06ff */
[----:B------:R-:W-:Y:S07]  /*80b0*/  @P0 BRA `(.L_x_3932) ;  /* 0x0000000000400947 */ /* 0x000fee0003800000 */
[----:B------:R-:W2:Y:S02]  /*80c0*/  LDL R3, [R1+0x1fc] ;  /* 0x0001fc0001037983 */ /* 0x000ea40000100800 */
[----:B--2---:R-:W-:-:S04]  /*80d0*/  LEA.HI R0, R3, R3, RZ, 0x1 ;  /* 0x0000000303007211 */ /* 0x004fc800078f08ff */
[----:B------:R-:W-:-:S05]  /*80e0*/  LOP3.LUT R0, R0, 0xfffffffe, RZ, 0xc0, !PT ;  /* 0xfffffffe00007812 */ /* 0x000fca00078ec0ff */
[----:B------:R-:W-:-:S05]  /*80f0*/  IMAD.IADD R0, R3, 0x1, -R0 ;  /* 0x0000000103007824 */ /* 0x000fca00078e0a00 */
[----:B------:R-:W-:-:S04]  /*8100*/  SHF.L.U32 R3, R0, 0x1f, RZ ;  /* 0x0000001f00037819 */ /* 0x000fc800000006ff */
[----:B------:R0:W1:Y:S03]  /*8110*/  SYNCS.PHASECHK.TRANS64.TRYWAIT P0, [R2+URZ+0x32400], R3 ;  /* 0x03240003020075a7 */ /* 0x000066000800017f */
[----:B-1----:R-:W-:Y:S05]  /*8120*/  @!P0 NANOSLEEP.SYNCS 0x989680 ;  /* 0x009896800000895d */ /* 0x002fea0003900000 */
[----:B------:R-:W1:Y:S01]  /*8130*/  @!P0 SYNCS.PHASECHK.TRANS64 P0, [R2+URZ+0x32400], R3 ;  /* 0x03240003020085a7 */ /* 0x000e62000800007f */
[----:B------:R-:W-:Y:S04]  /*8140*/  BSSY B0, `(.L_x_3933) ;  /* 0x0000006000007945 */ /* 0x000fe80003800000 */
[----:B-1----:R-:W-:Y:S05]  /*8150*/  @P0 BRA `(.L_x_3934) ;  /* 0x0000000000100947 */ /* 0x002fea0003800000 */
.L_x_3935:
[----:B-1----:R1:W2:Y:S02]  /*8160*/  SYNCS.PHASECHK.TRANS64.TRYWAIT P0, [R2+URZ+0x32400], R3 ;  /* 0x03240003020075a7 */ /* 0x0022a4000800017f */
[----:B--2---:R-:W-:Y:S05]  /*8170*/  @!P0 NANOSLEEP.SYNCS 0x989680 ;  /* 0x009896800000895d */ /* 0x004fea0003900000 */
[----:B------:R-:W2:Y:S02]  /*8180*/  @!P0 SYNCS.PHASECHK.TRANS64 P0, [R2+URZ+0x32400], R3 ;  /* 0x03240003020085a7 */ /* 0x000ea4000800007f */
[----:B--2---:R-:W-:Y:S05]  /*8190*/  @!P0 BRA `(.L_x_3935) ;  /* 0xfffffffc00f08947 */ /* 0x004fea000383ffff */
.L_x_3934:
[----:B------:R-:W-:Y:S05]  /*81a0*/  BSYNC B0 ;  /* 0x0000000000007941 */ /* 0x000fea0003800000 */
.L_x_3933:
[----:B------:R-:W-:Y:S05]  /*81b0*/  BRA `(.L_x_3936) ;  /* 0x0000002c00a07947 */ /* 0x000fea0003800000 */
.L_x_3932:
[----:B------:R-:W-:Y:S01]  /*81c0*/  LOP3.LUT P0, RZ, R26, 0x3ff, RZ, 0xc0, !PT ;  /* 0x000003ff1aff7812 */ /* 0x000fe2000780c0ff */
[----:B------:R-:W-:Y:S01]  /*81d0*/  ULDC.64 UR4, c[0x0][0x3f8] ;  /* 0x0000fe0000047ab9 */ /* 0x000fe20000000a00 */
[----:B-----5:R-:W-:Y:S01]  /*81e0*/  SHF.R.S32.HI R0, RZ, 0x1f, R44 ;  /* 0x0000001fff007819 */ /* 0x020fe2000001142c */
        /* <DEDUP_REMOVED lines=27> */
.L_x_3938:
[----:B------:R-:W-:Y:S05]  /*83a0*/  BSYNC B6 ;  /* 0x0000000000067941 */ /* 0x000fea0003800000 */
.L_x_3937:
[----:B------:R-:W2:Y:S01]  /*83b0*/  LDL R3, [R1+0x50] ;  /* 0x0000500001037983 */ /* 0x000ea20000100800 */
[----:B------:R-:W-:Y:S01]  /*83c0*/  ULDC.U8 UR4, c[0x0][0x410] ;  /* 0x0001040000047ab9 */ /* 0x000fe20000000000 */
[----:B------:R-:W-:Y:S01]  /*83d0*/  BSSY B0, `(.L_x_3939) ;  /* 0x00002be000007945 */ /* 0x000fe20003800000 */
[----:B------:R-:W-:Y:S01]  /*83e0*/  ISETP.NE.AND P0, PT, RZ, UR4, PT ;  /* 0x00000004ff007c0c */ /* 0x000fe2000bf05270 */
[----:B--2---:R-:W-:-:S12]  /*83f0*/  IMAD R0, R3, 0x80, R158 ;  /* 0x0000008003007824 */ /* 0x004fd800078e029e */
[----:B------:R-:W-:Y:S05]  /*8400*/  @!P0 BRA `(.L_x_3940) ;  /* 0x0000001400b08947 */ /* 0x000fea0003800000 */
[----:B------:R-:W2:Y:S01]  /*8410*/  LDL R20, [R1+0x4a0] ;  /* 0x0004a00001147983 */ /* 0x000ea20000100800 */
[----:B------:R-:W0:Y:S01]  /*8420*/  LDC R63, c[0x0][0x448] ;  /* 0x00011200ff3f7b82 */ /* 0x000e220000000800 */
[----:B------:R-:W-:Y:S01]  /*8430*/  ULDC.64 UR4, c[0x0][0x3f8] ;  /* 0x0000fe0000047ab9 */ /* 0x000fe20000000a00 */
[----:B------:R-:W-:Y:S01]  /*8440*/  ULDC.64 UR6, c[0x0][0x408] ;  /* 0x0001020000067ab9 */ /* 0x000fe20000000a00 */
[----:B------:R-:W-:Y:S02]  /*8450*/  IMAD.MOV.U32 R25, RZ, RZ, R55 ;  /* 0x000000ffff197224 */ /* 0x000fe400078e0037 */
[----:B------:R-:W-:Y:S01]  /*8460*/  IMAD.MOV.U32 R27, RZ, RZ, R59 ;  /* 0x000000ffff1b7224 */ /* 0x000fe200078e003b */
[----:B0-----:R-:W-:-:S13]  /*8470*/  ISETP.NE.AND P0, PT, R63, 0x1, PT ;  /* 0x000000013f00780c */ /* 0x001fda0003f05270 */
[----:B------:R-:W0:Y:S08]  /*8480*/  @P0 LDC R4, c[0x0][0x44c] ;  /* 0x00011300ff040b82 */ /* 0x000e300000000800 */
[----:B------:R-:W1:Y:S01]  /*8490*/  @P0 LDC R5, c[0x0][0x450] ;  /* 0x00011400ff050b82 */ /* 0x000e620000000800 */
[----:B--2---:R-:W-:-:S04]  /*84a0*/  IMAD R3, R20, 0x40, R0 ;  /* 0x0000004014037824 */ /* 0x004fc800078e0200 */
[----:B0-----:R-:W-:-:S05]  /*84b0*/  @P0 IMAD.HI.U32 R4, R3, R4, RZ ;  /* 0x0000000403040227 */ /* 0x001fca00078e00ff */
[----:B-1----:R-:W-:-:S04]  /*84c0*/  @P0 SHF.R.U32.HI R3, RZ, R5, R4 ;  /* 0x00000005ff030219 */ /* 0x002fc80000011604 */
        /* <DEDUP_REMOVED lines=17> */
[----:B------:R0:W1:Y:S04]  /*85e0*/  SHFL.IDX PT, R3, R44, RZ, 0x1c1f ;  /* 0x001c1fff2c037589 */ /* 0x00006800000e0000 */
[----:B------:R0:W2:Y:S04]  /*85f0*/  SHFL.IDX PT, R6, R10, RZ, 0x1c1f ;  /* 0x001c1fff0a067589 */ /* 0x0000a800000e0000 */
[----:B------:R0:W3:Y:S04]  /*8600*/  SHFL.IDX PT, R7, R61, RZ, 0x1c1f ;  /* 0x001c1fff3d077589 */ /* 0x0000e800000e0000 */
[----:B------:R0:W4:Y:S02]  /*8610*/  SHFL.IDX PT, R8, R60, RZ, 0x1c1f ;  /* 0x001c1fff3c087589 */ /* 0x00012400000e0000 */
.L_x_4268:
        /* <DEDUP_REMOVED lines=8> */
[----:B------:R-:W3:Y:S01]  /*86a0*/  LDL R11, [R1+0x4a4] ;  /* 0x0004a400010b7983 */ /* 0x000ee20000100800 */
[----:B------:R-:W-:Y:S01]  /*86b0*/  ULDC UR4, c[0x0][0x3f4] ;  /* 0x0000fd0000047ab9 */ /* 0x000fe20000000800 */
[----:B--2---:R-:W-:Y:S01]  /*86c0*/  IMAD.MOV.U32 R4, RZ, RZ, R6 ;  /* 0x000000ffff047224 */ /* 0x004fe200078e0006 */
[----:B------:R-:W-:Y:S01]  /*86d0*/  ISETP.GE.AND P2, PT, R154, UR4, PT ;  /* 0x000000049a007c0c */ /* 0x000fe2000bf46270 */
[----:B-1----:R-:W-:Y:S01]  /*86e0*/  IMAD.MOV.U32 R5, RZ, RZ, R3 ;  /* 0x000000ffff057224 */ /* 0x002fe200078e0003 */
[----:B------:R-:W-:Y:S02]  /*86f0*/  ISETP.GE.AND P3, PT, R164, UR4, PT ;  /* 0x00000004a4007c0c */ /* 0x000fe4000bf66270 */
[----:B------:R-:W-:-:S09]  /*8700*/  CS2R R54, SRZ ;  /* 0x0000000000367805 */ /* 0x000fd2000001ff00 */
[----:B------:R-:W-:-:S04]  /*8710*/  @!P2 IMAD.WIDE R4, R154, 0x2, R4 ;  /* 0x000000029a04a825 */ /* 0x000fc800078e0204 */
[----:B------:R-:W-:Y:S01]  /*8720*/  @!P3 IMAD.SHL.U32 R9, R164, 0x2, RZ ;  /* 0x00000002a409b824 */ /* 0x000fe200078e00ff */
[----:B------:R1:W5:Y:S01]  /*8730*/  @!P2 LD.E.64 R54, desc[UR44][R4.64] ;  /* 0x0000002c0436a980 */ /* 0x000362000c101b00 */
[----:B------:R-:W-:Y:S02]  /*8740*/  CS2R R58, SRZ ;  /* 0x00000000003a7805 */ /* 0x000fe4000001ff00 */
[----:B------:R-:W-:Y:S02]  /*8750*/  CS2R R26, SRZ ;  /* 0x00000000001a7805 */ /* 0x000fe4000001ff00 */
[----:B------:R-:W-:Y:S02]  /*8760*/  CS2R R24, SRZ ;  /* 0x0000000000187805 */ /* 0x000fe4000001ff00 */
[-C--:B-1----:R-:W-:Y:S02]  /*8770*/  @!P3 IADD3 R4, P0, R6, R9.reuse, RZ ;  /* 0x000000090604b210 */ /* 0x082fe40007f1e0ff */
[----:B----4-:R-:W-:Y:S01]  /*8780*/  @!P3 IADD3 R6, P1, R8, R9, RZ ;  /* 0x000000090806b210 */ /* 0x010fe20007f3e0ff */
[----:B---3--:R-:W-:-:S02]  /*8790*/  IMAD.MOV.U32 R9, RZ, RZ, R7 ;  /* 0x000000ffff097224 */ /* 0x008fc400078e0007 */
[----:B------:R-:W-:-:S05]  /*87a0*/  @!P2 IMAD.WIDE R8, R154, 0x2, R8 ;  /* 0x000000029a08a825 */ /* 0x000fca00078e0208 */
[----:B------:R1:W5:Y:S01]  /*87b0*/  @!P2 LD.E.64 R58, desc[UR44][R8.64] ;  /* 0x0000002c083aa980 */ /* 0x000362000c101b00 */
[----:B------:R-:W-:-:S05]  /*87c0*/  @!P3 SHF.L.U64.HI R12, R164, 0x1, R11 ;  /* 0x00000001a40cb819 */ /* 0x000fca000001020b */
[--C-:B------:R-:W-:Y:S02]  /*87d0*/  @!P3 IMAD.X R5, R3, 0x1, R12.reuse, P0 ;  /* 0x000000010305b824 */ /* 0x100fe400000e060c */
[----:B------:R-:W-:-:S03]  /*87e0*/  @!P3 IMAD.X R7, R7, 0x1, R12, P1 ;  /* 0x000000010707b824 */ /* 0x000fc600008e060c */
[----:B------:R1:W5:Y:S04]  /*87f0*/  @!P3 LD.E.64 R26, desc[UR44][R4.64] ;  /* 0x0000002c041ab980 */ /* 0x000368000c101b00 */
[----:B------:R1:W5:Y:S02]  /*8800*/  @!P3 LD.E.64 R24, desc[UR44][R6.64] ;  /* 0x0000002c0618b980 */ /* 0x000364000c101b00 */
.L_x_3943:
[----:B------:R-:W-:Y:S05]  /*8810*/  BSYNC B1 ;  /* 0x0000000000017941 */ /* 0x000fea0003800000 */
.L_x_3942:
[----:B-1---5:R-:W-:Y:S01]  /*8820*/  IMAD.MOV.U32 R3, RZ, RZ, R26 ;  /* 0x000000ffff037224 */ /* 0x022fe200078e001a */
[----:B------:R-:W-:Y:S01]  /*8830*/  UMOV UR4, 0xffffffff ;  /* 0xffffffff00047882 */ /* 0x000fe20000000000 */
[----:B------:R-:W-:Y:S01]  /*8840*/  IMAD.MOV.U32 R4, RZ, RZ, R27 ;  /* 0x000000ffff047224 */ /* 0x000fe200078e001b */
[----:B------:R-:W-:Y:S01]  /*8850*/  CS2R R20, SRZ ;  /* 0x0000000000147805 */ /* 0x000fe2000001ff00 */
[----:B------:R-:W-:Y:S02]  /*8860*/  IMAD.MOV.U32 R5, RZ, RZ, R54 ;  /* 0x000000ffff057224 */ /* 0x000fe400078e0036 */
[----:B--2---:R-:W-:Y:S01]  /*8870*/  IMAD.MOV.U32 R6, RZ, RZ, R55 ;  /* 0x000000ffff067224 */ /* 0x004fe200078e0037 */
        /* <DEDUP_REMOVED lines=11> */
[----:B------:R-:W-:Y:S06]  /*8930*/  BRA.DIV UR4, `(.L_x_3944) ;  /* 0x0000031e04547947 */ /* 0x000fec000b800000 */
[----:B------:R1:W2:Y:S04]  /*8940*/  SHFL.IDX PT, R3, R44, 0x1, 0x1c1f ;  /* 0x003c1f002c037f89 */ /* 0x0002a800000e0000 */
[----:B------:R1:W0:Y:S04]  /*8950*/  SHFL.IDX PT, R6, R10, 0x1, 0x1c1f ;  /* 0x003c1f000a067f89 */ /* 0x00022800000e0000 */
[----:B---3--:R1:W3:Y:S04]  /*8960*/  SHFL.IDX PT, R7, R61, 0x1, 0x1c1f ;  /* 0x003c1f003d077f89 */ /* 0x0082e800000e0000 */
[----:B------:R1:W0:Y:S02]  /*8970*/  SHFL.IDX PT, R14, R60, 0x1, 0x1c1f ;  /* 0x003c1f003c0e7f89 */ /* 0x00022400000e0000 */
.L_x_4274:
[----:B------:R-:W5:Y:S01]  /*8980*/  LDL R5, [R1+0x1fc] ;  /* 0x0001fc0001057983 */ /* 0x000f620000100800 */
[----:B------:R-:W-:Y:S01]  /*8990*/  VIADD R0, R0, 0x40 ;  /* 0x0000004000007836 */ /* 0x000fe20000000000 */
[----:B------:R-:W-:Y:S01]  /*89a0*/  BSSY B1, `(.L_x_3945) ;  /* 0x0000022000017945 */ /* 0x000fe20003800000 */
[----:B01----:R-:W-:Y:S02]  /*89b0*/  CS2R R10, SRZ ;  /* 0x00000000000a7805 */ /* 0x003fe4000001ff00 */
[----:B----4-:R-:W-:Y:S02]  /*89c0*/  CS2R R8, SRZ ;  /* 0x0000000000087805 */ /* 0x010fe4000001ff00 */
[----:B------:R-:W-:Y:S02]  /*89d0*/  CS2R R12, SRZ ;  /* 0x00000000000c7805 */ /* 0x000fe4000001ff00 */
[----:B------:R-:W-:Y:S02]  /*89e0*/  ISETP.GE.AND P0, PT, R0, R63, PT ;  /* 0x0000003f0000720c */ /* 0x000fe40003f06270 */
[----:B-----5:R-:W-:-:S04]  /*89f0*/  LEA.HI R4, R5, R5, RZ, 0x1 ;  /* 0x0000000505047211 */ /* 0x020fc800078f08ff */
[----:B------:R-:W-:-:S05]  /*8a00*/  LOP3.LUT R4, R4, 0xfffffffe, RZ, 0xc0, !PT ;  /* 0xfffffffe04047812 */ /* 0x000fca00078ec0ff */
[----:B------:R-:W-:-:S05]  /*8a10*/  IMAD.IADD R4, R5, 0x1, -R4 ;  /* 0x0000000105047824 */ /* 0x000fca00078e0a04 */
[----:B------:R-:W-:Y:S01]  /*8a20*/  SHF.L.U32 R61, R4, 0x1f, RZ ;  /* 0x0000001f043d7819 */ /* 0x000fe200000006ff */
[----:B------:R-:W-:Y:S06]  /*8a30*/  @P0 BRA `(.L_x_3946) ;  /* 0x0000000000600947 */ /* 0x000fec0003800000 */
[----:B------:R-:W4:Y:S01]  /*8a40*/  LDL R15, [R1+0x4a4] ;  /* 0x0004a400010f7983 */ /* 0x000f220000100800 */
[----:B------:R-:W-:Y:S01]  /*8a50*/  ULDC UR4, c[0x0][0x3f4] ;  /* 0x0000fd0000047ab9 */ /* 0x000fe20000000800 */
[----:B------:R-:W-:Y:S01]  /*8a60*/  IMAD.MOV.U32 R4, RZ, RZ, R6 ;  /* 0x000000ffff047224 */ /* 0x000fe200078e0006 */
[----:B------:R-:W-:Y:S01]  /*8a70*/  ISETP.GE.AND P2, PT, R154, UR4, PT ;  /* 0x000000049a007c0c */ /* 0x000fe2000bf46270 */
[----:B--2---:R-:W-:Y:S01]  /*8a80*/  IMAD.MOV.U32 R5, RZ, RZ, R3 ;  /* 0x000000ffff057224 */ /* 0x004fe200078e0003 */
[----:B------:R-:W-:Y:S02]  /*8a90*/  ISETP.GE.AND P3, PT, R164, UR4, PT ;  /* 0x00000004a4007c0c */ /* 0x000fe4000bf66270 */
[----:B------:R-:W-:Y:S01]  /*8aa0*/  CS2R R10, SRZ ;  /* 0x00000000000a7805 */ /* 0x000fe2000001ff00 */
[----:B------:R-:W-:-:S08]  /*8ab0*/  IMAD.MOV.U32 R8, RZ, RZ, R14 ;  /* 0x000000ffff087224 */ /* 0x000fd000078e000e */
[----:B------:R-:W-:-:S04]  /*8ac0*/  @!P2 IMAD.WIDE R4, R154, 0x2, R4 ;  /* 0x000000029a04a825 */ /* 0x000fc800078e0204 */
[----:B------:R-:W-:Y:S01]  /*8ad0*/  @!P3 IMAD.SHL.U32 R9, R164, 0x2, RZ ;  /* 0x00000002a409b824 */ /* 0x000fe200078e00ff */
[----:B------:R0:W5:Y:S01]  /*8ae0*/  @!P2 LD.E.64 R10, desc[UR44][R4.64] ;  /* 0x0000002c040aa980 */ /* 0x000162000c101b00 */
[----:B------:R-:W-:Y:S02]  /*8af0*/  CS2R R12, SRZ ;  /* 0x00000000000c7805 */ /* 0x000fe4000001ff00 */
[----:B------:R-:W-:Y:S02]  /*8b00*/  CS2R R20, SRZ ;  /* 0x0000000000147805 */ /* 0x000fe4000001ff00 */
[-C--:B0-----:R-:W-:Y:S02]  /*8b10*/  @!P3 IADD3 R4, P0, R6, R9.reuse, RZ ;  /* 0x000000090604b210 */ /* 0x081fe40007f1e0ff */
[----:B------:R-:W-:Y:S01]  /*8b20*/  @!P3 IADD3 R6, P1, R14, R9, RZ ;  /* 0x000000090e06b210 */ /* 0x000fe20007f3e0ff */
[----:B---3--:R-:W-:Y:S01]  /*8b30*/  IMAD.MOV.U32 R9, RZ, RZ, R7 ;  /* 0x000000ffff097224 */ /* 0x008fe200078e0007 */
[----:B----4-:R-:W-:Y:S01]  /*8b40*/  @!P3 SHF.L.U64.HI R0, R164, 0x1, R15 ;  /* 0x00000001a400b819 */ /* 0x010fe2000001020f */
[----:B------:R-:W-:Y:S01]  /*8b50*/  @!P2 IMAD.WIDE R14, R154, 0x2, R8 ;  /* 0x000000029a0ea825 */ /* 0x000fe200078e0208 */
[----:B------:R-:W-:-:S03]  /*8b60*/  CS2R R8, SRZ ;  /* 0x0000000000087805 */ /* 0x000fc6000001ff00 */
[--C-:B------:R-:W-:Y:S01]  /*8b70*/  @!P3 IMAD.X R5, R3, 0x1, R0.reuse, P0 ;  /* 0x000000010305b824 */ /* 0x100fe200000e0600 */
[----:B------:R0:W5:Y:S01]  /*8b80*/  @!P2 LD.E.64 R12, desc[UR44][R14.64] ;  /* 0x0000002c0e0ca980 */ /* 0x000162000c101b00 */
[----:B------:R-:W-:-:S03]  /*8b90*/  @!P3 IMAD.X R7, R7, 0x1, R0, P1 ;  /* 0x000000010707b824 */ /* 0x000fc600008e0600 */
[----:B------:R0:W5:Y:S04]  /*8ba0*/  @!P3 LD.E.64 R20, desc[UR44][R4.64] ;  /* 0x0000002c0414b980 */ /* 0x000168000c101b00 */
[----:B------:R0:W5:Y:S02]  /*8bb0*/  @!P3 LD.E.64 R8, desc[UR44][R6.64] ;  /* 0x0000002c0608b980 */ /* 0x000164000c101b00 */
.L_x_3946:
[----:B------:R-:W-:Y:S05]  /*8bc0*/  BSYNC B1 ;  /* 0x0000000000017941 */ /* 0x000fea0003800000 */
.L_x_3945:
[----:B------:R-:W1:Y:S01]  /*8bd0*/  SYNCS.PHASECHK.TRANS64.TRYWAIT P0, [R2+URZ+0x32400], R61 ;  /* 0x0324003d020075a7 */ /* 0x000e62000800017f */
[----:B------:R-:W-:Y:S04]  /*8be0*/  BSSY B1, `(.L_x_3947) ;  /* 0x0000002000017945 */ /* 0x000fe80003800000 */
[----:B-1----:R-:W-:Y:S05]  /*8bf0*/  @!P0 BRA `(.L_x_3948) ;  /* 0x0000031c00148947 */ /* 0x002fea0003800000 */
.L_x_4275:
[----:B------:R-:W-:Y:S05]  /*8c00*/  BSYNC B1 ;  /* 0x0000000000017941 */ /* 0x000fea0003800000 */
.L_x_3947:
[----:B0--3--:R-:W3:Y:S04]  /*8c10*/  LDL R7, [R1+0x494] ;  /* 0x0004940001077983 */ /* 0x009ee80000100800 */
[----:B------:R-:W4:Y:S01]  /*8c20*/  LDL R28, [R1+0x50] ;  /* 0x00005000011c7983 */ /* 0x000f220000100800 */
[----:B-----5:R-:W-:Y:S01]  /*8c30*/  IMAD.MOV.U32 R4, RZ, RZ, R20 ;  /* 0x000000ffff047224 */ /* 0x020fe200078e0014 */
[----:B------:R-:W-:Y:S01]  /*8c40*/  BSSY B1, `(.L_x_3949) ;  /* 0x0000082000017945 */ /* 0x000fe20003800000 */
[----:B------:R-:W-:Y:S02]  /*8c50*/  IMAD.MOV.U32 R5, RZ, RZ, R21 ;  /* 0x000000ffff057224 */ /* 0x000fe400078e0015 */
[----:B------:R-:W-:-:S03]  /*8c60*/  IMAD.MOV.U32 R6, RZ, RZ, R10 ;  /* 0x000000ffff067224 */ /* 0x000fc600078e000a */
[----:B------:R-:W-:Y:S01]  /*8c70*/  PRMT R14, R5, 0x7610, R14 ;  /* 0x00007610050e7816 */ /* 0x000fe2000000000e */
[----:B------:R-:W-:Y:S01]  /*8c80*/  IMAD.MOV.U32 R5, RZ, RZ, R8 ;  /* 0x000000ffff057224 */ /* 0x000fe200078e0008 */
[----:B-1----:R-:W-:Y:S01]  /*8c90*/  PRMT R61, R6, 0x7610, R61 ;  /* 0x00007610063d7816 */ /* 0x002fe2000000003d */
[----:B------:R-:W-:-:S03]  /*8ca0*/  IMAD.MOV.U32 R6, RZ, RZ, R13 ;  /* 0x000000ffff067224 */ /* 0x000fc600078e000d */
[----:B------:R-:W-:Y:S01]  /*8cb0*/  PRMT R44, R5, 0x7610, R44 ;  /* 0x00007610052c7816 */ /* 0x000fe2000000002c */
[----:B------:R-:W-:-:S05]  /*8cc0*/  IMAD.MOV.U32 R5, RZ, RZ, R12 ;  /* 0x000000ffff057224 */ /* 0x000fca00078e000c */
[----:B------:R-:W-:Y:S01]  /*8cd0*/  PRMT R78, R5, 0x7610, R78 ;  /* 0x00007610054e7816 */ /* 0x000fe2000000004e */
[C---:B---3--:R-:W-:Y:S01]  /*8ce0*/  IMAD.SHL.U32 R0, R7.reuse, 0x40, RZ ;  /* 0x0000004007007824 */ /* 0x048fe200078e00ff */
[----:B------:R-:W-:Y:S01]  /*8cf0*/  LOP3.LUT P1, RZ, R7, 0x4, RZ, 0xc0, !PT ;  /* 0x0000000407ff7812 */ /* 0x000fe2000782c0ff */
[----:B----4-:R-:W-:-:S03]  /*8d00*/  IMAD R28, R28, -0x80, R63 ;  /* 0xffffff801c1c7824 */ /* 0x010fc600078e023f */
[----:B--2---:R-:W-:-:S04]  /*8d10*/  LOP3.LUT R3, R0, 0x1c0, RZ, 0xc0, !PT ;  /* 0x000001c000037812 */ /* 0x004fc800078ec0ff */
[----:B------:R-:W-:Y:S02]  /*8d20*/  LOP3.LUT R0, R3, 0x18, R22, 0xf8, !PT ;  /* 0x0000001803007812 */ /* 0x000fe400078ef816 */
[----:B------:R-:W-:Y:S02]  /*8d30*/  SHF.R.U32.HI R3, RZ, 0x3, R3 ;  /* 0x00000003ff037819 */ /* 0x000fe40000011603 */
[----:B------:R-:W-:Y:S02]  /*8d40*/  VIMNMX R28, R28, 0x80, PT ;  /* 0x000000801c1c7848 */ /* 0x000fe40003fe0100 */
[----:B------:R-:W-:Y:S02]  /*8d50*/  LOP3.LUT R0, R0, R3, RZ, 0x3c, !PT ;  /* 0x0000000300007212 */ /* 0x000fe400078e3cff */
[----:B------:R-:W-:Y:S02]  /*8d60*/  ISETP.GE.AND P0, PT, R158, R28, PT ;  /* 0x0000001c9e00720c */ /* 0x000fe40003f06270 */
[----:B------:R-:W-:Y:S01]  /*8d70*/  PRMT R3, R4, 0x7610, R3 ;  /* 0x0000761004037816 */ /* 0x000fe20000000003 */
[----:B------:R-:W-:-:S02]  /*8d80*/  IMAD R15, R203, 0x200, R0 ;  /* 0x00000200cb0f7824 */ /* 0x000fc400078e0200 */
[----:B------:R-:W-:Y:S01]  /*8d90*/  IMAD.MOV.U32 R4, RZ, RZ, R11 ;  /* 0x000000ffff047224 */ /* 0x000fe200078e000b */
[----:B------:R-:W-:Y:S01]  /*8da0*/  PRMT R3, R3, 0x5410, R6 ;  /* 0x0000541003037816 */ /* 0x000fe20000000006 */
[----:B------:R-:W-:-:S03]  /*8db0*/  IMAD R15, R15, 0x2, R2 ;  /* 0x000000020f0f7824 */ /* 0x000fc600078e0202 */
[----:B------:R-:W-:Y:S01]  /*8dc0*/  PRMT R63, R4, 0x7610, R63 ;  /* 0x00007610043f7816 */ /* 0x000fe2000000003f */
[----:B------:R-:W-:Y:S02]  /*8dd0*/  IMAD.MOV.U32 R4, RZ, RZ, R9 ;  /* 0x000000ffff047224 */ /* 0x000fe400078e0009 */
[C---:B------:R-:W-:Y:S02]  /*8de0*/  VIADD R7, R15.reuse, 0x18400 ;  /* 0x000184000f077836 */ /* 0x040fe40000000000 */
[----:B------:R-:W-:Y:S01]  /*8df0*/  VIADD R0, R15, 0x18440 ;  /* 0x000184400f007836 */ /* 0x000fe20000000000 */
[----:B------:R-:W-:Y:S01]  /*8e00*/  PRMT R60, R4, 0x7610, R60 ;  /* 0x00007610043c7816 */ /* 0x000fe2000000003c */
[----:B------:R-:W-:Y:S01]  /*8e10*/  @P1 VIADD R0, R7, 0xffffffc0 ;  /* 0xffffffc007001836 */ /* 0x000fe20000000000 */
[----:B------:R-:W-:Y:S06]  /*8e20*/  @P0 BRA `(.L_x_3950) ;  /* 0x00000004008c0947 */ /* 0x000fec0003800000 */
[----:B------:R-:W0:Y:S01]  /*8e30*/  LDC R5, c[0x0][0x3f4] ;  /* 0x0000fd00ff057b82 */ /* 0x000e220000000800 */
[----:B------:R-:W-:Y:S01]  /*8e40*/  BSSY B2, `(.L_x_3951) ;  /* 0x0000032000027945 */ /* 0x000fe20003800000 */
[-C--:B0-----:R-:W-:Y:S02]  /*8e50*/  ISETP.GE.AND P0, PT, R154, R5.reuse, PT ;  /* 0x000000059a00720c */ /* 0x081fe40003f06270 */
[----:B------:R-:W-:-:S11]  /*8e60*/  ISETP.GE.AND P1, PT, R164, R5, PT ;  /* 0x00000005a400720c */ /* 0x000fd60003f26270 */
[----:B------:R-:W-:Y:S05]  /*8e70*/  @P0 BRA `(.L_x_3952) ;  /* 0x0000000000b80947 */ /* 0x000fea0003800000 */
[----:B------:R-:W0:Y:S01]  /*8e80*/  LDS.128 R4, [R15+0x18400] ;  /* 0x018400000f047984 */ /* 0x000e220000000c00 */
[----:B------:R-:W-:Y:S02]  /*8e90*/  SHF.R.U32.HI R71, RZ, 0x10, R59 ;  /* 0x00000010ff477819 */ /* 0x000fe4000001163b */
[----:B------:R-:W-:Y:S02]  /*8ea0*/  SHF.R.U32.HI R68, RZ, 0x10, R55 ;  /* 0x00000010ff447819 */ /* 0x000fe40000011637 */
[----:B------:R-:W-:Y:S02]  /*8eb0*/  PRMT R71, R74, 0x5410, R71 ;  /* 0x000054104a477816 */ /* 0x000fe40000000047 */
[----:B------:R-:W-:Y:S02]  /*8ec0*/  SHF.R.U64 R67, R54, 0x10, R55 ;  /* 0x0000001036437819 */ /* 0x000fe40000001237 */
[----:B------:R-:W-:Y:S01]  /*8ed0*/  PRMT R68, R62, 0x5432, R68 ;  /* 0x000054323e447816 */ /* 0x000fe20000000044 */
[----:B------:R-:W-:Y:S01]  /*8ee0*/  IMAD.U32 R74, R71, 0x10000, RZ ;  /* 0x00010000474a7824 */ /* 0x000fe200078e00ff */
[----:B------:R-:W-:-:S02]  /*8ef0*/  SHF.R.U64 R70, R58, 0x10, R59 ;  /* 0x000000103a467819 */ /* 0x000fc4000000123b */
[----:B------:R-:W-:Y:S01]  /*8f00*/  PRMT R67, R69, 0x5410, R67 ;  /* 0x0000541045437816 */ /* 0x000fe20000000043 */
[C---:B------:R-:W-:Y:S01]  /*8f10*/  IMAD.U32 R69, R68.reuse, 0x10000, RZ ;  /* 0x0001000044457824 */ /* 0x040fe200078e00ff */
[----:B------:R-:W-:Y:S02]  /*8f20*/  LOP3.LUT R71, R71, 0xffff0000, RZ, 0xc0, !PT ;  /* 0xffff000047477812 */ /* 0x000fe400078ec0ff */
[----:B------:R-:W-:Y:S02]  /*8f30*/  LOP3.LUT R68, R68, 0xffff0000, RZ, 0xc0, !PT ;  /* 0xffff000044447812 */ /* 0x000fe400078ec0ff */
[----:B------:R-:W-:Y:S02]  /*8f40*/  PRMT R70, R64, 0x5432, R70 ;  /* 0x0000543240467816 */ /* 0x000fe40000000046 */
[C---:B0-----:R-:W-:Y:S01]  /*8f50*/  LOP3.LUT R55, R6.reuse, 0xffff0000, RZ, 0xc0, !PT ;  /* 0xffff000006377812 */ /* 0x041fe200078ec0ff */
[----:B------:R-:W-:Y:S01]  /*8f60*/  IMAD.U32 R54, R6, 0x10000, RZ ;  /* 0x0001000006367824 */ /* 0x000fe200078e00ff */
[C---:B------:R-:W-:Y:S01]  /*8f70*/  LOP3.LUT R59, R7.reuse, 0xffff0000, RZ, 0xc0, !PT ;  /* 0xffff0000073b7812 */ /* 0x040fe200078ec0ff */
[----:B------:R-:W-:-:S02]  /*8f80*/  IMAD.U32 R58, R7, 0x10000, RZ ;  /* 0x00010000073a7824 */ /* 0x000fc400078e00ff */
[C---:B------:R-:W-:Y:S01]  /*8f90*/  FMUL.FTZ R75, R55.reuse, R74 ;  /* 0x0000004a374b7220 */ /* 0x040fe20000410000 */
[----:B------:R-:W-:Y:S01]  /*8fa0*/  FMUL.FTZ R55, R55, R69 ;  /* 0x0000004537377220 */ /* 0x000fe20000410000 */
[C---:B------:R-:W-:Y:S01]  /*8fb0*/  FMUL.FTZ R77, R59.reuse, R71 ;  /* 0x000000473b4d7220 */ /* 0x040fe20000410000 */
[----:B------:R-:W-:Y:S02]  /*8fc0*/  IMAD.U32 R6, R4, 0x10000, RZ ;  /* 0x0001000004067824 */ /* 0x000fe400078e00ff */
[C---:B------:R-:W-:Y:S01]  /*8fd0*/  FFMA.FTZ R75, R54.reuse, R69, -R75 ;  /* 0x00000045364b7223 */ /* 0x040fe2000001084b */
[----:B------:R-:W-:Y:S01]  /*8fe0*/  FMUL.FTZ R69, R59, R68 ;  /* 0x000000443b457220 */ /* 0x000fe20000410000 */
[----:B------:R-:W-:Y:S02]  /*8ff0*/  IMAD.U32 R7, R5, 0x10000, RZ ;  /* 0x0001000005077824 */ /* 0x000fe400078e00ff */
[----:B------:R-:W-:Y:S01]  /*9000*/  FFMA.FTZ R74, R54, R74, R55 ;  /* 0x0000004a364a7223 */ /* 0x000fe20000010037 */
[----:B------:R-:W-:Y:S01]  /*9010*/  IMAD.U32 R59, R70, 0x10000, RZ ;  /* 0x00010000463b7824 */ /* 0x000fe200078e00ff */
[----:B------:R-:W-:Y:S01]  /*9020*/  LOP3.LUT R4, R4, 0xffff0000, RZ, 0xc0, !PT ;  /* 0xffff000004047812 */ /* 0x000fe200078ec0ff */
[----:B------:R-:W-:Y:S01]  /*9030*/  IMAD.U32 R55, R67, 0x10000, RZ ;  /* 0x0001000043377824 */ /* 0x000fe200078e00ff */
[----:B------:R-:W-:Y:S01]  /*9040*/  LOP3.LUT R5, R5, 0xffff0000, RZ, 0xc0, !PT ;  /* 0xffff000005057812 */ /* 0x000fe200078ec0ff */
[----:B------:R-:W-:Y:S01]  /*9050*/  FFMA.FTZ R77, R58, R68, -R77 ;  /* 0x000000443a4d7223 */ /* 0x000fe2000001084d */
[----:B------:R-:W-:Y:S01]  /*9060*/  LOP3.LUT R70, R70, 0xffff0000, RZ, 0xc0, !PT ;  /* 0xffff000046467812 */ /* 0x000fe200078ec0ff */
[----:B------:R-:W-:Y:S01]  /*9070*/  FFMA.FTZ R76, R58, R71, R69 ;  /* 0x000000473a4c7223 */ /* 0x000fe20000010045 */
[----:B------:R-:W-:Y:S01]  /*9080*/  LOP3.LUT R54, R67, 0xffff0000, RZ, 0xc0, !PT ;  /* 0xffff000043367812 */ /* 0x000fe200078ec0ff */
[C---:B------:R-:W-:Y:S01]  /*9090*/  FMUL.FTZ R67, R4.reuse, R59 ;  /* 0x0000003b04437220 */ /* 0x040fe20000410000 */
[----:B------:R-:W-:Y:S01]  /*90a0*/  FMUL.FTZ R58, R4, R55 ;  /* 0x00000037043a7220 */ /* 0x000fe20000410000 */
[----:B------:R-:W-:-:S02]  /*90b0*/  FMUL.FTZ R68, R5, R70 ;  /* 0x0000004605447220 */ /* 0x000fc40000410000 */
[-C--:B------:R-:W-:Y:S01]  /*90c0*/  FMUL.FTZ R69, R5, R54.reuse ;  /* 0x0000003605457220 */ /* 0x080fe20000410000 */
[C---:B------:R-:W-:Y:S01]  /*90d0*/  FFMA.FTZ R4, R6.reuse, R55, -R67 ;  /* 0x0000003706047223 */ /* 0x040fe20000010843 */
[----:B------:R-:W-:Y:S01]  /*90e0*/  FFMA.FTZ R59, R6, R59, R58 ;  /* 0x0000003b063b7223 */ /* 0x000fe2000001003a */
[C---:B------:R-:W-:Y:S01]  /*90f0*/  FFMA.FTZ R5, R7.reuse, R54, -R68 ;  /* 0x0000003607057223 */ /* 0x040fe20000010844 */
[----:B------:R-:W-:Y:S01]  /*9100*/  FFMA.FTZ R70, R7, R70, R69 ;  /* 0x0000004607467223 */ /* 0x000fe20000010045 */
[----:B------:R-:W-:Y:S02]  /*9110*/  F2FP.BF16.F32.PACK_AB R6, R74, R75 ;  /* 0x0000004b4a06723e */ /* 0x000fe400000010ff */
[----:B------:R-:W-:Y:S02]  /*9120*/  F2FP.BF16.F32.PACK_AB R7, R76, R77 ;  /* 0x0000004d4c07723e */ /* 0x000fe400000010ff */
[----:B------:R-:W-:Y:S02]  /*9130*/  F2FP.BF16.F32.PACK_AB R4, R59, R4 ;  /* 0x000000043b04723e */ /* 0x000fe400000010ff */
[----:B------:R-:W-:-:S05]  /*9140*/  F2FP.BF16.F32.PACK_AB R5, R70, R5 ;  /* 0x000000054605723e */ /* 0x000fca00000010ff */
[----:B------:R0:W-:Y:S02]  /*9150*/  STS.128 [R15+0x18400], R4 ;  /* 0x018400040f007388 */ /* 0x0001e40000000c00 */
.L_x_3952:
[----:B------:R-:W-:Y:S05]  /*9160*/  BSYNC B2 ;  /* 0x0000000000027941 */ /* 0x000fea0003800000 */
.L_x_3951:
[----:B------:R-:W-:Y:S05]  /*9170*/  @P1 BRA `(.L_x_3950) ;  /* 0x0000000000b81947 */ /* 0x000fea0003800000 */
[----:B0-----:R-:W0:Y:S01]  /*9180*/  LDS.128 R4, [R0] ;  /* 0x0000000000047984 */ /* 0x001e220000000c00 */
[----:B------:R-:W-:Y:S02]  /*9190*/  SHF.R.U64 R55, R26, 0x10, R27 ;  /* 0x000000101a377819 */ /* 0x000fe4000000121b */
[----:B------:R-:W-:Y:S02]  /*91a0*/  SHF.R.U64 R24, R24, 0x10, R25 ;  /* 0x0000001018187819 */ /* 0x000fe40000001219 */
[----:B------:R-:W-:Y:S02]  /*91b0*/  SHF.R.U32.HI R27, RZ, 0x10, R27 ;  /* 0x00000010ff1b7819 */ /* 0x000fe4000001161b */
[----:B------:R-:W-:Y:S02]  /*91c0*/  SHF.R.U32.HI R25, RZ, 0x10, R25 ;  /* 0x00000010ff197819 */ /* 0x000fe40000011619 */
[----:B------:R-:W-:Y:S02]  /*91d0*/  PRMT R64, R64, 0x5410, R27 ;  /* 0x0000541040407816 */ /* 0x000fe4000000001b */
[----:B------:R-:W-:-:S02]  /*91e0*/  PRMT R66, R66, 0x5410, R25 ;  /* 0x0000541042427816 */ /* 0x000fc40000000019 */
[----:B------:R-:W-:Y:S01]  /*91f0*/  PRMT R62, R62, 0x5410, R55 ;  /* 0x000054103e3e7816 */ /* 0x000fe20000000037 */
[----:B------:R-:W-:Y:S01]  /*9200*/  IMAD.U32 R54, R64, 0x10000, RZ ;  /* 0x0001000040367824 */ /* 0x000fe200078e00ff */
[----:B------:R-:W-:Y:S01]  /*9210*/  PRMT R65, R65, 0x5410, R24 ;  /* 0x0000541041417816 */ /* 0x000fe20000000018 */
[C---:B------:R-:W-:Y:S01]  /*9220*/  IMAD.U32 R55, R66.reuse, 0x10000, RZ ;  /* 0x0001000042377824 */ /* 0x040fe200078e00ff */
[----:B------:R-:W-:Y:S02]  /*9230*/  LOP3.LUT R66, R66, 0xffff0000, RZ, 0xc0, !PT ;  /* 0xffff000042427812 */ /* 0x000fe400078ec0ff */
[----:B------:R-:W-:Y:S02]  /*9240*/  LOP3.LUT R64, R64, 0xffff0000, RZ, 0xc0, !PT ;  /* 0xffff000040407812 */ /* 0x000fe400078ec0ff */
[C---:B0-----:R-:W-:Y:S01]  /*9250*/  LOP3.LUT R25, R6.reuse, 0xffff0000, RZ, 0xc0, !PT ;  /* 0xffff000006197812 */ /* 0x041fe200078ec0ff */
[----:B------:R-:W-:Y:S01]  /*9260*/  IMAD.U32 R24, R6, 0x10000, RZ ;  /* 0x0001000006187824 */ /* 0x000fe200078e00ff */
[C---:B------:R-:W-:Y:S01]  /*9270*/  LOP3.LUT R27, R7.reuse, 0xffff0000, RZ, 0xc0, !PT ;  /* 0xffff0000071b7812 */ /* 0x040fe200078ec0ff */
[----:B------:R-:W-:-:S02]  /*9280*/  IMAD.U32 R26, R7, 0x10000, RZ ;  /* 0x00010000071a7824 */ /* 0x000fc400078e00ff */
[C---:B------:R-:W-:Y:S01]  /*9290*/  FMUL.FTZ R68, R25.reuse, R54 ;  /* 0x0000003619447220 */ /* 0x040fe20000410000 */
[-C--:B------:R-:W-:Y:S01]  /*92a0*/  FMUL.FTZ R59, R25, R55.reuse ;  /* 0x00000037193b7220 */ /* 0x080fe20000410000 */
[C---:B------:R-:W-:Y:S01]  /*92b0*/  FMUL.FTZ R25, R27.reuse, R66 ;  /* 0x000000421b197220 */ /* 0x040fe20000410000 */
[----:B------:R-:W-:Y:S02]  /*92c0*/  IMAD.U32 R6, R4, 0x10000, RZ ;  /* 0x0001000004067824 */ /* 0x000fe400078e00ff */
[----:B------:R-:W-:Y:S01]  /*92d0*/  FFMA.FTZ R67, R24, R55, R68 ;  /* 0x0000003718437223 */ /* 0x000fe20000010044 */
[-C--:B------:R-:W-:Y:S01]  /*92e0*/  FMUL.FTZ R55, R27, R64.reuse ;  /* 0x000000401b377220 */ /* 0x080fe20000410000 */
[----:B------:R-:W-:Y:S01]  /*92f0*/  FFMA.FTZ R64, R26, R64, -R25 ;  /* 0x000000401a407223 */ /* 0x000fe20000010819 */
[----:B------:R-:W-:Y:S02]  /*9300*/  IMAD.U32 R7, R5, 0x10000, RZ ;  /* 0x0001000005077824 */ /* 0x000fe400078e00ff */
[----:B------:R-:W-:Y:S01]  /*9310*/  FFMA.FTZ R58, R24, R54, -R59 ;  /* 0x00000036183a7223 */ /* 0x000fe2000001083b */
[----:B------:R-:W-:Y:S01]  /*9320*/  IMAD.U32 R25, R62, 0x10000, RZ ;  /* 0x000100003e197824 */ /* 0x000fe200078e00ff */
[----:B------:R-:W-:Y:S01]  /*9330*/  LOP3.LUT R4, R4, 0xffff0000, RZ, 0xc0, !PT ;  /* 0xffff000004047812 */ /* 0x000fe200078ec0ff */
[----:B------:R-:W-:Y:S01]  /*9340*/  IMAD.U32 R27, R65, 0x10000, RZ ;  /* 0x00010000411b7824 */ /* 0x000fe200078e00ff */
[----:B------:R-:W-:-:S02]  /*9350*/  LOP3.LUT R5, R5, 0xffff0000, RZ, 0xc0, !PT ;  /* 0xffff000005057812 */ /* 0x000fc400078ec0ff */
[----:B------:R-:W-:Y:S01]  /*9360*/  LOP3.LUT R24, R65, 0xffff0000, RZ, 0xc0, !PT ;  /* 0xffff000041187812 */ /* 0x000fe200078ec0ff */
[----:B------:R-:W-:Y:S01]  /*9370*/  FFMA.FTZ R65, R26, R66, R55 ;  /* 0x000000421a417223 */ /* 0x000fe20000010037 */
[----:B------:R-:W-:Y:S01]  /*9380*/  LOP3.LUT R62, R62, 0xffff0000, RZ, 0xc0, !PT ;  /* 0xffff00003e3e7812 */ /* 0x000fe200078ec0ff */
[C---:B------:R-:W-:Y:S01]  /*9390*/  FMUL.FTZ R55, R4.reuse, R27 ;  /* 0x0000001b04377220 */ /* 0x040fe20000410000 */
[-C--:B------:R-:W-:Y:S01]  /*93a0*/  FMUL.FTZ R26, R4, R25.reuse ;  /* 0x00000019041a7220 */ /* 0x080fe20000410000 */
[C---:B------:R-:W-:Y:S02]  /*93b0*/  FMUL.FTZ R54, R5.reuse, R24 ;  /* 0x0000001805367220 */ /* 0x040fe40000410000 */
        /* <DEDUP_REMOVED lines=10> */
.L_x_3950:
[----:B------:R-:W-:Y:S05]  /*9460*/  BSYNC B1 ;  /* 0x0000000000017941 */ /* 0x000fea0003800000 */
.L_x_3949:
[----:B------:R-:W-:-:S13]  /*9470*/  ISETP.GE.AND P0, PT, R175, R28, PT ;  /* 0x0000001caf00720c */ /* 0x000fda0003f06270 */
[----:B------:R-:W-:Y:S05]  /*9480*/  @P0 BRA `(.L_x_3953) ;  /* 0x0000001800c80947 */ /* 0x000fea0003800000 */
[----:B01----:R-:W0:Y:S01]  /*9490*/  LDC R5, c[0x0][0x3f4] ;  /* 0x0000fd00ff057b82 */ /* 0x003e220000000800 */
[----:B------:R-:W-:Y:S01]  /*94a0*/  BSSY B1, `(.L_x_3954) ;  /* 0x0000032000017945 */ /* 0x000fe20003800000 */
[-C--:B0-----:R-:W-:Y:S02]  /*94b0*/  ISETP.GE.AND P0, PT, R154, R5.reuse, PT ;  /* 0x000000059a00720c */ /* 0x081fe40003f06270 */
[----:B------:R-:W-:-:S11]  /*94c0*/  ISETP.GE.AND P1, PT, R164, R5, PT ;  /* 0x00000005a400720c */ /* 0x000fd60003f26270 */
[----:B------:R-:W-:Y:S05]  /*94d0*/  @P0 BRA `(.L_x_3955) ;  /* 0x0000000000b80947 */ /* 0x000fea0003800000 */
[----:B------:R-:W0:Y:S01]  /*94e0*/  LDS.128 R4, [R15+0x1a400] ;  /* 0x01a400000f047984 */ /* 0x000e220000000c00 */
[--C-:B------:R-:W-:Y:S02]  /*94f0*/  SHF.R.U64 R24, R10, 0x10, R11.reuse ;  /* 0x000000100a187819 */ /* 0x100fe4000000120b */
[----:B------:R-:W-:Y:S02]  /*9500*/  SHF.R.U32.HI R10, RZ, 0x10, R11 ;  /* 0x00000010ff0a7819 */ /* 0x000fe4000001160b */
[--C-:B------:R-:W-:Y:S02]  /*9510*/  SHF.R.U32.HI R26, RZ, 0x10, R13.reuse ;  /* 0x00000010ff1a7819 */ /* 0x100fe4000001160d */
[----:B------:R-:W-:Y:S02]  /*9520*/  PRMT R63, R63, 0x5410, R10 ;  /* 0x000054103f3f7816 */ /* 0x000fe4000000000a */
[----:B------:R-:W-:Y:S02]  /*9530*/  PRMT R26, R3, 0x5432, R26 ;  /* 0x00005432031a7816 */ /* 0x000fe4000000001a */
[----:B------:R-:W-:Y:S01]  /*9540*/  PRMT R61, R61, 0x5410, R24 ;  /* 0x000054103d3d7816 */ /* 0x000fe20000000018 */
[----:B------:R-:W-:Y:S01]  /*9550*/  IMAD.U32 R24, R63, 0x10000, RZ ;  /* 0x000100003f187824 */ /* 0x000fe200078e00ff */
[----:B------:R-:W-:Y:S01]  /*9560*/  SHF.R.U64 R25, R12, 0x10, R13 ;  /* 0x000000100c197819 */ /* 0x000fe2000000120d */
[C---:B------:R-:W-:Y:S01]  /*9570*/  IMAD.U32 R27, R26.reuse, 0x10000, RZ ;  /* 0x000100001a1b7824 */ /* 0x040fe200078e00ff */
[----:B------:R-:W-:-:S02]  /*9580*/  LOP3.LUT R26, R26, 0xffff0000, RZ, 0xc0, !PT ;  /* 0xffff00001a1a7812 */ /* 0x000fc400078ec0ff */
[----:B------:R-:W-:Y:S02]  /*9590*/  LOP3.LUT R63, R63, 0xffff0000, RZ, 0xc0, !PT ;  /* 0xffff00003f3f7812 */ /* 0x000fe400078ec0ff */
[----:B------:R-:W-:Y:S02]  /*95a0*/  PRMT R25, R78, 0x5410, R25 ;  /* 0x000054104e197816 */ /* 0x000fe40000000019 */
[C---:B0-----:R-:W-:Y:S01]  /*95b0*/  LOP3.LUT R11, R6.reuse, 0xffff0000, RZ, 0xc0, !PT ;  /* 0xffff0000060b7812 */ /* 0x041fe200078ec0ff */
[----:B------:R-:W-:Y:S01]  /*95c0*/  IMAD.U32 R10, R6, 0x10000, RZ ;  /* 0x00010000060a7824 */ /* 0x000fe200078e00ff */
[C---:B------:R-:W-:Y:S01]  /*95d0*/  LOP3.LUT R13, R7.reuse, 0xffff0000, RZ, 0xc0, !PT ;  /* 0xffff0000070d7812 */ /* 0x040fe200078ec0ff */
[----:B------:R-:W-:Y:S02]  /*95e0*/  IMAD.U32 R12, R7, 0x10000, RZ ;  /* 0x00010000070c7824 */ /* 0x000fe400078e00ff */
[C---:B------:R-:W-:Y:S01]  /*95f0*/  FMUL.FTZ R28, R11.reuse, R24 ;  /* 0x000000180b1c7220 */ /* 0x040fe20000410000 */
[----:B------:R-:W-:Y:S01]  /*9600*/  FMUL.FTZ R55, R11, R27 ;  /* 0x0000001b0b377220 */ /* 0x000fe20000410000 */
[----:B------:R-:W-:Y:S01]  /*9610*/  FMUL.FTZ R11, R13, R26 ;  /* 0x0000001a0d0b7220 */ /* 0x000fe20000410000 */
[----:B------:R-:W-:-:S02]  /*9620*/  IMAD.U32 R6, R4, 0x10000, RZ ;  /* 0x0001000004067824 */ /* 0x000fc400078e00ff */
[C---:B------:R-:W-:Y:S01]  /*9630*/  FFMA.FTZ R28, R10.reuse, R27, R28 ;  /* 0x0000001b0a1c7223 */ /* 0x040fe2000001001c */
[----:B------:R-:W-:Y:S02]  /*9640*/  IMAD.U32 R7, R5, 0x10000, RZ ;  /* 0x0001000005077824 */ /* 0x000fe400078e00ff */
[----:B------:R-:W-:Y:S01]  /*9650*/  FFMA.FTZ R55, R10, R24, -R55 ;  /* 0x000000180a377223 */ /* 0x000fe20000010837 */
[-C--:B------:R-:W-:Y:S01]  /*9660*/  FMUL.FTZ R27, R13, R63.reuse ;  /* 0x0000003f0d1b7220 */ /* 0x080fe20000410000 */
[----:B------:R-:W-:Y:S01]  /*9670*/  LOP3.LUT R4, R4, 0xffff0000, RZ, 0xc0, !PT ;  /* 0xffff000004047812 */ /* 0x000fe200078ec0ff */
[C---:B------:R-:W-:Y:S01]  /*9680*/  FFMA.FTZ R63, R12.reuse, R63, -R11 ;  /* 0x0000003f0c3f7223 */ /* 0x040fe2000001080b */
[----:B------:R-:W-:Y:S01]  /*9690*/  LOP3.LUT R5, R5, 0xffff0000, RZ, 0xc0, !PT ;  /* 0xffff000005057812 */ /* 0x000fe200078ec0ff */
[C---:B------:R-:W-:Y:S01]  /*96a0*/  IMAD.U32 R13, R25.reuse, 0x10000, RZ ;  /* 0x00010000190d7824 */ /* 0x040fe200078e00ff */
[----:B------:R-:W-:Y:S01]  /*96b0*/  LOP3.LUT R24, R25, 0xffff0000, RZ, 0xc0, !PT ;  /* 0xffff000019187812 */ /* 0x000fe200078ec0ff */
[C---:B------:R-:W-:Y:S01]  /*96c0*/  IMAD.U32 R11, R61.reuse, 0x10000, RZ ;  /* 0x000100003d0b7824 */ /* 0x040fe200078e00ff */
[----:B------:R-:W-:Y:S01]  /*96d0*/  LOP3.LUT R10, R61, 0xffff0000, RZ, 0xc0, !PT ;  /* 0xffff00003d0a7812 */ /* 0x000fe200078ec0ff */
        /* <DEDUP_REMOVED lines=14> */
.L_x_3955:
[----:B------:R-:W-:Y:S05]  /*97c0*/  BSYNC B1 ;  /* 0x0000000000017941 */ /* 0x000fea0003800000 */
.L_x_3954:
[----:B------:R-:W-:Y:S05]  /*97d0*/  @P1 BRA `(.L_x_3953) ;  /* 0x0000001400f41947 */ /* 0x000fea0003800000 */
[----:B0-----:R-:W0:Y:S01]  /*97e0*/  LDS.128 R4, [R0+0x2000] ;  /* 0x0020000000047984 */ /* 0x001e220000000c00 */
[--C-:B------:R-:W-:Y:S02]  /*97f0*/  SHF.R.U64 R10, R20, 0x10, R21.reuse ;  /* 0x00000010140a7819 */ /* 0x100fe40000001215 */
[----:B------:R-:W-:Y:S02]  /*9800*/  SHF.R.U32.HI R21, RZ, 0x10, R21 ;  /* 0x00000010ff157819 */ /* 0x000fe40000011615 */
[--C-:B------:R-:W-:Y:S02]  /*9810*/  SHF.R.U64 R13, R8, 0x10, R9.reuse ;  /* 0x00000010080d7819 */ /* 0x100fe40000001209 */
        /* <DEDUP_REMOVED lines=10> */
[C---:B------:R-:W-:Y:S01]  /*98c0*/  IMAD.U32 R10, R7.reuse, 0x10000, RZ ;  /* 0x00010000070a7824 */ /* 0x040fe200078e00ff */
[----:B------:R-:W-:Y:S01]  /*98d0*/  LOP3.LUT R7, R7, 0xffff0000, RZ, 0xc0, !PT ;  /* 0xffff000007077812 */ /* 0x000fe200078ec0ff */
[----:B------:R-:W-:-:S02]  /*98e0*/  IMAD.U32 R8, R6, 0x10000, RZ ;  /* 0x0001000006087824 */ /* 0x000fc400078e00ff */
[C---:B------:R-:W-:Y:S01]  /*98f0*/  FMUL.FTZ R20, R9.reuse, R12 ;  /* 0x0000000c09147220 */ /* 0x040fe20000410000 */
[-C--:B------:R-:W-:Y:S01]  /*9900*/  FMUL.FTZ R15, R9, R13.reuse ;  /* 0x0000000d090f7220 */ /* 0x080fe20000410000 */
[C---:B------:R-:W-:Y:S01]  /*9910*/  FMUL.FTZ R9, R7.reuse, R60 ;  /* 0x0000003c07097220 */ /* 0x040fe20000410000 */
[----:B------:R-:W-:Y:S02]  /*9920*/  IMAD.U32 R3, R4, 0x10000, RZ ;  /* 0x0001000004037824 */ /* 0x000fe400078e00ff */
[C---:B------:R-:W-:Y:S01]  /*9930*/  FFMA.FTZ R21, R8.reuse, R13, R20 ;  /* 0x0000000d08157223 */ /* 0x040fe20000010014 */
[----:B------:R-:W-:Y:S01]  /*9940*/  FFMA.FTZ R12, R8, R12, -R15 ;  /* 0x0000000c080c7223 */ /* 0x000fe2000001080f */
        /* <DEDUP_REMOVED lines=24> */
.L_x_3940:
        /* <DEDUP_REMOVED lines=29> */
[----:B------:R-:W0:Y:S01]  /*9ca0*/  LDC R63, c[0x0][0x3f4] ;  /* 0x0000fd00ff3f7b82 */ /* 0x000e220000000800 */
[----:B------:R-:W1:Y:S01]  /*9cb0*/  SHFL.IDX PT, R5, R44, RZ, 0x1c1f ;  /* 0x001c1fff2c057589 */ /* 0x000e6200000e0000 */
[----:B------:R-:W-:-:S03]  /*9cc0*/  IMAD R3, R28, R7, RZ ;  /* 0x000000071c037224 */ /* 0x000fc600078e02ff */
[----:B------:R-:W2:Y:S04]  /*9cd0*/  SHFL.IDX PT, R4, R24, RZ, 0x1c1f ;  /* 0x001c1fff18047589 */ /* 0x000ea800000e0000 */
[----:B------:R-:W3:Y:S04]  /*9ce0*/  SHFL.IDX PT, R14, R62, RZ, 0x1c1f ;  /* 0x001c1fff3e0e7589 */ /* 0x000ee800000e0000 */
[----:B------:R-:W4:Y:S01]  /*9cf0*/  SHFL.IDX PT, R6, R26, RZ, 0x1c1f ;  /* 0x001c1fff1a067589 */ /* 0x000f2200000e0000 */
[----:B0-----:R-:W-:-:S04]  /*9d00*/  ISETP.GE.AND P0, PT, R22, R63, PT ;  /* 0x0000003f1600720c */ /* 0x001fc80003f06270 */
[----:B------:R-:W-:-:S13]  /*9d10*/  ISETP.GE.OR P1, PT, R0, R3, P0 ;  /* 0x000000030000720c */ /* 0x000fda0000726670 */
[C---:B------:R-:W-:Y:S01]  /*9d20*/  @!P1 IMAD.SHL.U32 R7, R22.reuse, 0x2, RZ ;  /* 0x0000000216079824 */ /* 0x040fe200078e00ff */
[----:B------:R-:W-:-:S04]  /*9d30*/  @!P1 SHF.L.U64.HI R21, R22, 0x1, R23 ;  /* 0x0000000116159819 */ /* 0x000fc80000010217 */
[----:B-1----:R-:W-:-:S05]  /*9d40*/  @!P1 IADD3 R8, P2, R5, R7, RZ ;  /* 0x0000000705089210 */ /* 0x002fca0007f5e0ff */
[----:B--2---:R-:W-:Y:S01]  /*9d50*/  @!P1 IMAD.X R9, R4, 0x1, R21, P2 ;  /* 0x0000000104099824 */ /* 0x004fe200010e0615 */
[----:B---3--:R-:W-:-:S05]  /*9d60*/  @!P1 IADD3 R4, P2, R14, R7, RZ ;  /* 0x000000070e049210 */ /* 0x008fca0007f5e0ff */
[----:B----4-:R-:W-:Y:S01]  /*9d70*/  @!P1 IMAD.X R5, R6, 0x1, R21, P2 ;  /* 0x0000000106059824 */ /* 0x010fe200010e0615 */
[----:B------:R-:W2:Y:S05]  /*9d80*/  @!P1 LD.E.128 R8, desc[UR44][R8.64] ;  /* 0x0000002c08089980 */ /* 0x000eaa000c101d00 */
[----:B------:R-:W3:Y:S01]  /*9d90*/  @!P1 LD.E.128 R4, desc[UR44][R4.64] ;  /* 0x0000002c04049980 */ /* 0x000ee2000c101d00 */
[----:B------:R-:W-:Y:S02]  /*9da0*/  CS2R R60, SRZ ;  /* 0x00000000003c7805 */ /* 0x000fe4000001ff00 */
[----:B------:R-:W-:Y:S02]  /*9db0*/  CS2R R20, SRZ ;  /* 0x0000000000147805 */ /* 0x000fe4000001ff00 */
[----:B------:R-:W-:Y:S01]  /*9dc0*/  CS2R R54, SRZ ;  /* 0x0000000000367805 */ /* 0x000fe2000001ff00 */
[----:B------:R-:W0:Y:S01]  /*9dd0*/  SHFL.IDX PT, R24, R24, 0x1, 0x1c1f ;  /* 0x003c1f0018187f89 */ /* 0x000e2200000e0000 */
[----:B------:R-:W-:-:S03]  /*9de0*/  CS2R R58, SRZ ;  /* 0x00000000003a7805 */ /* 0x000fc6000001ff00 */
[----:B------:R-:W1:Y:S04]  /*9df0*/  SHFL.IDX PT, R26, R26, 0x1, 0x1c1f ;  /* 0x003c1f001a1a7f89 */ /* 0x000e6800000e0000 */
[----:B------:R4:W0:Y:S04]  /*9e00*/  SHFL.IDX PT, R25, R44, 0x1, 0x1c1f ;  /* 0x003c1f002c197f89 */ /* 0x00082800000e0000 */
[----:B------:R5:W0:Y:S01]  /*9e10*/  SHFL.IDX PT, R14, R62, 0x1, 0x1c1f ;  /* 0x003c1f003e0e7f89 */ /* 0x000a2200000e0000 */
[----:B--2---:R-:W-:Y:S02]  /*9e20*/  @!P1 IMAD.MOV.U32 R20, RZ, RZ, R8 ;  /* 0x000000ffff149224 */ /* 0x004fe400078e0008 */
[----:B------:R-:W-:-:S02]  /*9e30*/  @!P1 IMAD.MOV.U32 R21, RZ, RZ, R9 ;  /* 0x000000ffff159224 */ /* 0x000fc400078e0009 */
[----:B------:R-:W-:Y:S02]  /*9e40*/  @!P1 IMAD.MOV.U32 R54, RZ, RZ, R10 ;  /* 0x000000ffff369224 */ /* 0x000fe400078e000a */
[----:B---3--:R-:W-:Y:S02]  /*9e50*/  @!P1 IMAD.MOV.U32 R60, RZ, RZ, R4 ;  /* 0x000000ffff3c9224 */ /* 0x008fe400078e0004 */
[----:B------:R-:W-:Y:S02]  /*9e60*/  @!P1 IMAD.MOV.U32 R61, RZ, RZ, R5 ;  /* 0x000000ffff3d9224 */ /* 0x000fe400078e0005 */
[----:B------:R-:W-:Y:S02]  /*9e70*/  @!P1 IMAD.MOV.U32 R55, RZ, RZ, R11 ;  /* 0x000000ffff379224 */ /* 0x000fe400078e000b */
[----:B------:R-:W-:Y:S02]  /*9e80*/  @!P1 IMAD.MOV.U32 R58, RZ, RZ, R6 ;  /* 0x000000ffff3a9224 */ /* 0x000fe400078e0006 */
[----:B------:R-:W-:-:S02]  /*9e90*/  @!P1 IMAD.MOV.U32 R59, RZ, RZ, R7 ;  /* 0x000000ffff3b9224 */ /* 0x000fc400078e0007 */
[----:B------:R-:W-:Y:S02]  /*9ea0*/  IMAD.MOV.U32 R6, RZ, RZ, R60 ;  /* 0x000000ffff067224 */ /* 0x000fe400078e003c */
[----:B------:R-:W-:Y:S02]  /*9eb0*/  IMAD.MOV.U32 R7, RZ, RZ, R61 ;  /* 0x000000ffff077224 */ /* 0x000fe400078e003d */
        /* <DEDUP_REMOVED lines=11> */
[----:B----4-:R-:W-:-:S02]  /*9f70*/  PRMT R44, R9, 0x7610, R44 ;  /* 0x00007610092c7816 */ /* 0x010fc4000000002c */
[----:B------:R-:W-:Y:S02]  /*9f80*/  CS2R R6, SRZ ;  /* 0x0000000000067805 */ /* 0x000fe4000001ff00 */
[----:B------:R-:W-:Y:S02]  /*9f90*/  PRMT R74, R4, 0x7610, R74 ;  /* 0x00007610044a7816 */ /* 0x000fe4000000004a */
[----:B01---5:R-:W-:-:S07]  /*9fa0*/  PRMT R62, R62, 0x5410, R5 ;  /* 0x000054103e3e7816 */ /* 0x023fce0000000005 */
.L_x_4285:
        /* <DEDUP_REMOVED lines=18> */
[-C--:B------:R-:W-:Y:S02]  /*a0d0*/  IADD3 R8, P1, R25, R4.reuse, RZ ;  /* 0x0000000419087210 */ /* 0x080fe40007f3e0ff */
[----:B------:R-:W-:-:S03]  /*a0e0*/  IADD3 R4, P2, R14, R4, RZ ;  /* 0x000000040e047210 */ /* 0x000fc60007f5e0ff */
[--C-:B------:R-:W-:Y:S02]  /*a0f0*/  IMAD.X R9, R24, 0x1, R5.reuse, P1 ;  /* 0x0000000118097824 */ /* 0x100fe400008e0605 */
[----:B------:R-:W-:-:S04]  /*a100*/  IMAD.X R5, R26, 0x1, R5, P2 ;  /* 0x000000011a057824 */ /* 0x000fc800010e0605 */
[----:B------:R-:W5:Y:S04]  /*a110*/  LD.E.128 R8, desc[UR44][R8.64] ;  /* 0x0000002c08087980 */ /* 0x000f68000c101d00 */
[----:B------:R-:W5:Y:S02]  /*a120*/  LD.E.128 R4, desc[UR44][R4.64] ;  /* 0x0000002c04047980 */ /* 0x000f64000c101d00 */
.L_x_3958:
[----:B------:R-:W-:Y:S05]  /*a130*/  BSYNC B1 ;  /* 0x0000000000017941 */ /* 0x000fea0003800000 */
.L_x_3957:
[----:B------:R-:W0:Y:S01]  /*a140*/  SYNCS.PHASECHK.TRANS64.TRYWAIT P1, [R2+URZ+0x32400], R13 ;  /* 0x0324000d020075a7 */ /* 0x000e22000802017f */
[----:B------:R-:W-:Y:S04]  /*a150*/  BSSY B1, `(.L_x_3959) ;  /* 0x0000002000017945 */ /* 0x000fe80003800000 */
[----:B0-----:R-:W-:Y:S05]  /*a160*/  @!P1 BRA `(.L_x_3960) ;  /* 0x0000030c00349947 */ /* 0x001fea0003800000 */
.L_x_4286:
[----:B------:R-:W-:Y:S05]  /*a170*/  BSYNC B1 ;  /* 0x0000000000017941 */ /* 0x000fea0003800000 */
.L_x_3959:
[----:B------:R-:W2:Y:S01]  /*a180*/  LDL R0, [R1+0x50] ;  /* 0x0000500001007983 */ /* 0x000ea20000100800 */
[----:B-----5:R-:W-:Y:S01]  /*a190*/  IMAD.MOV.U32 R12, RZ, RZ, R7 ;  /* 0x000000ffff0c7224 */ /* 0x020fe200078e0007 */
[----:B------:R-:W-:Y:S01]  /*a1a0*/  BSSY B1, `(.L_x_3961) ;  /* 0x000007b000017945 */ /* 0x000fe20003800000 */
[----:B0-----:R-:W-:Y:S02]  /*a1b0*/  IMAD.MOV.U32 R13, RZ, RZ, R8 ;  /* 0x000000ffff0d7224 */ /* 0x001fe400078e0008 */
[----:B------:R-:W-:Y:S01]  /*a1c0*/  IMAD.MOV.U32 R14, RZ, RZ, R9 ;  /* 0x000000ffff0e7224 */ /* 0x000fe200078e0009 */
[----:B------:R-:W-:Y:S01]  /*a1d0*/  PRMT R62, R12, 0x7610, R62 ;  /* 0x000076100c3e7816 */ /* 0x000fe2000000003e */
[----:B------:R-:W-:Y:S01]  /*a1e0*/  IMAD.MOV.U32 R12, RZ, RZ, R5 ;  /* 0x000000ffff0c7224 */ /* 0x000fe200078e0005 */
[----:B------:R-:W-:Y:S01]  /*a1f0*/  PRMT R70, R13, 0x7610, R70 ;  /* 0x000076100d467816 */ /* 0x000fe20000000046 */
[----:B------:R-:W-:Y:S01]  /*a200*/  IMAD.MOV.U32 R64, RZ, RZ, R11 ;  /* 0x000000ffff407224 */ /* 0x000fe200078e000b */
[----:B------:R-:W-:-:S02]  /*a210*/  PRMT R69, R14, 0x7610, R69 ;  /* 0x000076100e457816 */ /* 0x000fc40000000045 */
[----:B------:R-:W-:Y:S01]  /*a220*/  PRMT R67, R12, 0x7610, R67 ;  /* 0x000076100c437816 */ /* 0x000fe20000000043 */
[----:B--2---:R-:W-:Y:S02]  /*a230*/  IMAD R3, R0, -0x80, R3 ;  /* 0xffffff8000037824 */ /* 0x004fe400078e0203 */
[----:B------:R-:W-:-:S03]  /*a240*/  IMAD.MOV.U32 R0, RZ, RZ, R6 ;  /* 0x000000ffff007224 */ /* 0x000fc600078e0006 */
[----:B------:R-:W-:-:S04]  /*a250*/  VIMNMX R3, R3, 0x80, PT ;  /* 0x0000008003037848 */ /* 0x000fc80003fe0100 */
[-C--:B------:R-:W-:Y:S02]  /*a260*/  ISETP.GE.OR P1, PT, R158, R3.reuse, P0 ;  /* 0x000000039e00720c */ /* 0x080fe40000726670 */
[----:B------:R-:W-:Y:S01]  /*a270*/  ISETP.GE.OR P0, PT, R175, R3, P0 ;  /* 0x00000003af00720c */ /* 0x000fe20000706670 */
[----:B------:R-:W-:-:S05]  /*a280*/  IMAD.MOV.U32 R3, RZ, RZ, R4 ;  /* 0x000000ffff037224 */ /* 0x000fca00078e0004 */
[----:B------:R-:W-:Y:S01]  /*a290*/  PRMT R68, R3, 0x7610, R68 ;  /* 0x0000761003447816 */ /* 0x000fe20000000044 */
[----:B------:R-:W-:-:S04]  /*a2a0*/  IMAD.MOV.U32 R3, RZ, RZ, R10 ;  /* 0x000000ffff037224 */ /* 0x000fc800078e000a */
[----:B------:R-:W-:Y:S05]  /*a2b0*/  @P1 BRA `(.L_x_3962) ;  /* 0x0000000400a41947 */ /* 0x000fea0003800000 */
[----:B------:R-:W2:Y:S01]  /*a2c0*/  LDL R15, [R1+0x494] ;  /* 0x00049400010f7983 */ /* 0x000ea20000100800 */
[----:B------:R-:W-:Y:S01]  /*a2d0*/  IMAD.IADD R13, R22, 0x1, R63 ;  /* 0x00000001160d7824 */ /* 0x000fe200078e023f */
[----:B------:R-:W-:Y:S02]  /*a2e0*/  SHF.R.U64 R71, R54, 0x10, R55 ;  /* 0x0000001036477819 */ /* 0x000fe40000001237 */
[----:B------:R-:W-:Y:S02]  /*a2f0*/  SHF.R.U64 R78, R60, 0x10, R61 ;  /* 0x000000103c4e7819 */ /* 0x000fe4000000123d */
[----:B------:R-:W-:Y:S02]  /*a300*/  SHF.R.U64 R75, R20, 0x10, R21 ;  /* 0x00000010144b7819 */ /* 0x000fe40000001215 */
[----:B------:R-:W-:Y:S02]  /*a310*/  SHF.R.U32.HI R55, RZ, 0x10, R55 ;  /* 0x00000010ff377819 */ /* 0x000fe40000011637 */
[----:B------:R-:W-:-:S02]  /*a320*/  SHF.R.U32.HI R77, RZ, 0x10, R21 ;  /* 0x00000010ff4d7819 */ /* 0x000fc40000011615 */
[----:B------:R-:W-:Y:S02]  /*a330*/  PRMT R78, R67, 0x5432, R78 ;  /* 0x00005432434e7816 */ /* 0x000fe4000000004e */
[----:B------:R-:W-:Y:S02]  /*a340*/  PRMT R75, R76, 0x5410, R75 ;  /* 0x000054104c4b7816 */ /* 0x000fe4000000004b */
[----:B------:R-:W-:Y:S02]  /*a350*/  PRMT R44, R44, 0x5410, R55 ;  /* 0x000054102c2c7816 */ /* 0x000fe40000000037 */
[--C-:B------:R-:W-:Y:S01]  /*a360*/  SHF.R.U64 R21, R58, 0x10, R59.reuse ;  /* 0x000000103a157819 */ /* 0x100fe2000000123b */
[----:B------:R-:W-:Y:S01]  /*a370*/  IMAD.U32 R76, R75, 0x10000, RZ ;  /* 0x000100004b4c7824 */ /* 0x000fe200078e00ff */
[----:B------:R-:W-:Y:S02]  /*a380*/  SHF.R.U32.HI R20, RZ, 0x10, R59 ;  /* 0x00000010ff147819 */ /* 0x000fe4000001163b */
[----:B------:R-:W-:Y:S01]  /*a390*/  PRMT R77, R79, 0x5410, R77 ;  /* 0x000054104f4d7816 */ /* 0x000fe2000000004d */
[----:B------:R-:W-:Y:S01]  /*a3a0*/  IMAD.U32 R79, R78, 0x10000, RZ ;  /* 0x000100004e4f7824 */ /* 0x000fe200078e00ff */
[----:B------:R-:W-:-:S02]  /*a3b0*/  SHF.R.U32.HI R80, RZ, 0x10, R61 ;  /* 0x00000010ff507819 */ /* 0x000fc4000001163d */
[----:B------:R-:W-:Y:S02]  /*a3c0*/  LOP3.LUT R78, R78, 0xffff0000, RZ, 0xc0, !PT ;  /* 0xffff00004e4e7812 */ /* 0x000fe400078ec0ff */
[----:B------:R-:W-:Y:S02]  /*a3d0*/  PRMT R80, R68, 0x5432, R80 ;  /* 0x0000543244507816 */ /* 0x000fe40000000050 */
[----:B------:R-:W-:Y:S02]  /*a3e0*/  LOP3.LUT R75, R75, 0xffff0000, RZ, 0xc0, !PT ;  /* 0xffff00004b4b7812 */ /* 0x000fe400078ec0ff */
[----:B------:R-:W-:Y:S02]  /*a3f0*/  PRMT R21, R74, 0x5410, R21 ;  /* 0x000054104a157816 */ /* 0x000fe40000000015 */
[----:B------:R-:W-:Y:S02]  /*a400*/  PRMT R28, R28, 0x5410, R71 ;  /* 0x000054101c1c7816 */ /* 0x000fe40000000047 */
[----:B------:R-:W-:Y:S01]  /*a410*/  PRMT R20, R62, 0x5432, R20 ;  /* 0x000054323e147816 */ /* 0x000fe20000000014 */
[----:B--2---:R-:W-:-:S05]  /*a420*/  IMAD.SHL.U32 R12, R15, 0x40, RZ ;  /* 0x000000400f0c7824 */ /* 0x004fca00078e00ff */
[----:B------:R-:W-:-:S04]  /*a430*/  LOP3.LUT R14, R12, 0x1c0, RZ, 0xc0, !PT ;  /* 0x000001c00c0e7812 */ /* 0x000fc800078ec0ff */
[C---:B------:R-:W-:Y:S02]  /*a440*/  LOP3.LUT R12, R14.reuse, 0x38, R22, 0xf8, !PT ;  /* 0x000000380e0c7812 */ /* 0x040fe400078ef816 */
[----:B------:R-:W-:Y:S02]  /*a450*/  SHF.R.U32.HI R15, RZ, 0x3, R14 ;  /* 0x00000003ff0f7819 */ /* 0x000fe4000001160e */
[----:B------:R-:W-:Y:S02]  /*a460*/  LOP3.LUT R13, R14, 0x38, R13, 0xf8, !PT ;  /* 0x000000380e0d7812 */ /* 0x000fe400078ef80d */
[----:B------:R-:W-:-:S05]  /*a470*/  LOP3.LUT R12, R12, R15, RZ, 0x3c, !PT ;  /* 0x0000000f0c0c7212 */ /* 0x000fca00078e3cff */
[----:B------:R-:W-:Y:S01]  /*a480*/  IMAD R65, R203, 0x200, R12 ;  /* 0x00000200cb417824 */ /* 0x000fe200078e020c */
[----:B------:R-:W-:-:S03]  /*a490*/  LOP3.LUT R12, R13, R15, RZ, 0x3c, !PT ;  /* 0x0000000f0d0c7212 */ /* 0x000fc600078e3cff */
[----:B------:R-:W-:Y:S02]  /*a4a0*/  IMAD R65, R65, 0x2, R2 ;  /* 0x0000000241417824 */ /* 0x000fe400078e0202 */
[----:B------:R-:W-:-:S03]  /*a4b0*/  IMAD R25, R203, 0x200, R12 ;  /* 0x00000200cb197824 */ /* 0x000fc600078e020c */
[----:B------:R-:W0:Y:S01]  /*a4c0*/  LDS.128 R12, [R65+0x18400] ;  /* 0x01840000410c7984 */ /* 0x000e220000000c00 */
[----:B------:R-:W-:-:S05]  /*a4d0*/  IMAD R66, R25, 0x2, R2 ;  /* 0x0000000219427824 */ /* 0x000fca00078e0202 */
[----:B------:R-:W1:Y:S01]  /*a4e0*/  LDS.128 R24, [R66+0x18400] ;  /* 0x0184000042187984 */ /* 0x000e620000000c00 */
[C---:B0-----:R-:W-:Y:S01]  /*a4f0*/  IMAD.U32 R54, R12.reuse, 0x10000, RZ ;  /* 0x000100000c367824 */ /* 0x041fe200078e00ff */
[----:B------:R-:W-:Y:S01]  /*a500*/  LOP3.LUT R55, R12, 0xffff0000, RZ, 0xc0, !PT ;  /* 0xffff00000c377812 */ /* 0x000fe200078ec0ff */
[C---:B------:R-:W-:Y:S01]  /*a510*/  IMAD.U32 R58, R13.reuse, 0x10000, RZ ;  /* 0x000100000d3a7824 */ /* 0x040fe200078e00ff */
[----:B------:R-:W-:Y:S01]  /*a520*/  LOP3.LUT R59, R13, 0xffff0000, RZ, 0xc0, !PT ;  /* 0xffff00000d3b7812 */ /* 0x000fe200078ec0ff */
        /* <DEDUP_REMOVED lines=8> */
[C---:B------:R-:W-:Y:S01]  /*a5b0*/  FMUL.FTZ R81, R15.reuse, R79 ;  /* 0x0000004f0f517220 */ /* 0x040fe20000410000 */
[----:B------:R-:W-:Y:S01]  /*a5c0*/  FMUL.FTZ R83, R15, R76 ;  /* 0x0000004c0f537220 */ /* 0x000fe20000410000 */
[C---:B------:R-:W-:Y:S01]  /*a5d0*/  FMUL.FTZ R82, R24.reuse, R78 ;  /* 0x0000004e18527220 */ /* 0x040fe20000410000 */
[----:B------:R-:W-:Y:S01]  /*a5e0*/  FMUL.FTZ R24, R24, R75 ;  /* 0x0000004b18187220 */ /* 0x000fe20000410000 */
[----:B------:R-:W-:Y:S01]  /*a5f0*/  FFMA.FTZ R15, R54, R76, -R81 ;  /* 0x0000004c360f7223 */ /* 0x000fe20000010851 */
[----:B------:R-:W-:-:S02]  /*a600*/  IMAD.U32 R76, R80, 0x10000, RZ ;  /* 0x00010000504c7824 */ /* 0x000fc400078e00ff */
[----:B------:R-:W-:Y:S01]  /*a610*/  FFMA.FTZ R83, R54, R79, R83 ;  /* 0x0000004f36537223 */ /* 0x000fe20000010053 */
[----:B------:R-:W-:Y:S02]  /*a620*/  IMAD.U32 R54, R77, 0x10000, RZ ;  /* 0x000100004d367824 */ /* 0x000fe400078e00ff */
[----:B------:R-:W-:Y:S01]  /*a630*/  FFMA.FTZ R82, R55, R75, -R82 ;  /* 0x0000004b37527223 */ /* 0x000fe20000010852 */
[C---:B------:R-:W-:Y:S01]  /*a640*/  FMUL.FTZ R75, R61.reuse, R76 ;  /* 0x0000004c3d4b7220 */ /* 0x040fe20000410000 */
[----:B------:R-:W-:Y:S01]  /*a650*/  LOP3.LUT R80, R80, 0xffff0000, RZ, 0xc0, !PT ;  /* 0xffff000050507812 */ /* 0x000fe200078ec0ff */
[----:B------:R-:W-:Y:S01]  /*a660*/  FMUL.FTZ R61, R61, R54 ;  /* 0x000000363d3d7220 */ /* 0x000fe20000410000 */
[----:B------:R-:W-:Y:S01]  /*a670*/  FFMA.FTZ R78, R55, R78, R24 ;  /* 0x0000004e374e7223 */ /* 0x000fe20000010018 */
[C---:B------:R-:W-:Y:S01]  /*a680*/  FFMA.FTZ R75, R58.reuse, R54, -R75 ;  /* 0x000000363a4b7223 */ /* 0x040fe2000001084b */
[----:B------:R-:W-:Y:S01]  /*a690*/  LOP3.LUT R24, R77, 0xffff0000, RZ, 0xc0, !PT ;  /* 0xffff00004d187812 */ /* 0x000fe200078ec0ff */
[----:B------:R-:W-:Y:S01]  /*a6a0*/  FFMA.FTZ R61, R58, R76, R61 ;  /* 0x0000004c3a3d7223 */ /* 0x000fe2000001003d */
[----:B------:R-:W-:Y:S01]  /*a6b0*/  FMUL.FTZ R58, R25, R80 ;  /* 0x00000050193a7220 */ /* 0x000fe20000410000 */
[C---:B------:R-:W-:Y:S01]  /*a6c0*/  IMAD.U32 R71, R26.reuse, 0x10000, RZ ;  /* 0x000100001a477824 */ /* 0x040fe200078e00ff */
[----:B------:R-:W-:Y:S01]  /*a6d0*/  LOP3.LUT R26, R26, 0xffff0000, RZ, 0xc0, !PT ;  /* 0xffff00001a1a7812 */ /* 0x000fe200078ec0ff */
[----:B------:R-:W-:-:S02]  /*a6e0*/  IMAD.U32 R55, R21, 0x10000, RZ ;  /* 0x0001000015377824 */ /* 0x000fc400078e00ff */
[-C--:B------:R-:W-:Y:S01]  /*a6f0*/  FMUL.FTZ R84, R25, R24.reuse ;  /* 0x0000001819547220 */ /* 0x080fe20000410000 */
[----:B------:R-:W-:Y:S02]  /*a700*/  IMAD.U32 R54, R28, 0x10000, RZ ;  /* 0x000100001c367824 */ /* 0x000fe400078e00ff */
[----:B------:R-:W-:Y:S01]  /*a710*/  FFMA.FTZ R76, R59, R24, -R58 ;  /* 0x000000183b4c7223 */ /* 0x000fe2000001083a */
[----:B------:R-:W-:Y:S02]  /*a720*/  IMAD.U32 R74, R27, 0x10000, RZ ;  /* 0x000100001b4a7824 */ /* 0x000fe400078e00ff */
[C---:B------:R-:W-:Y:S01]  /*a730*/  FMUL.FTZ R25, R71.reuse, R55 ;  /* 0x0000003747197220 */ /* 0x040fe20000410000 */
[----:B------:R-:W-:Y:S02]  /*a740*/  IMAD.U32 R58, R20, 0x10000, RZ ;  /* 0x00010000143a7824 */ /* 0x000fe400078e00ff */
[----:B------:R-:W-:Y:S01]  /*a750*/  FMUL.FTZ R86, R71, R54 ;  /* 0x0000003647567220 */ /* 0x000fe20000410000 */
[----:B------:R-:W-:-:S02]  /*a760*/  IMAD.U32 R24, R44, 0x10000, RZ ;  /* 0x000100002c187824 */ /* 0x000fc400078e00ff */
[----:B------:R-:W-:Y:S01]  /*a770*/  FFMA.FTZ R84, R59, R80, R84 ;  /* 0x000000503b547223 */ /* 0x000fe20000010054 */
[----:B------:R-:W-:Y:S01]  /*a780*/  FMUL.FTZ R80, R74, R58 ;  /* 0x0000003a4a507220 */ /* 0x000fe20000410000 */
[----:B------:R-:W-:Y:S01]  /*a790*/  FFMA.FTZ R54, R60, R54, -R25 ;  /* 0x000000363c367223 */ /* 0x000fe20000010819 */
[-C--:B------:R-:W-:Y:S01]  /*a7a0*/  FMUL.FTZ R74, R74, R24.reuse ;  /* 0x000000184a4a7220 */ /* 0x080fe20000410000 */
[----:B------:R-:W-:Y:S01]  /*a7b0*/  LOP3.LUT R25, R21, 0xffff0000, RZ, 0xc0, !PT ;  /* 0xffff000015197812 */ /* 0x000fe200078ec0ff */
[----:B------:R-:W-:Y:S01]  /*a7c0*/  FFMA.FTZ R80, R13, R24, -R80 ;  /* 0x000000180d507223 */ /* 0x000fe20000010850 */
[----:B------:R-:W-:Y:S01]  /*a7d0*/  LOP3.LUT R27, R27, 0xffff0000, RZ, 0xc0, !PT ;  /* 0xffff00001b1b7812 */ /* 0x000fe200078ec0ff */
[----:B------:R-:W-:Y:S01]  /*a7e0*/  FFMA.FTZ R74, R13, R58, R74 ;  /* 0x0000003a0d4a7223 */ /* 0x000fe2000001004a */
[----:B------:R-:W-:Y:S01]  /*a7f0*/  LOP3.LUT R21, R28, 0xffff0000, RZ, 0xc0, !PT ;  /* 0xffff00001c157812 */ /* 0x000fe200078ec0ff */
[----:B------:R-:W-:Y:S01]  /*a800*/  FFMA.FTZ R86, R60, R55, R86 ;  /* 0x000000373c567223 */ /* 0x000fe20000010056 */
[----:B------:R-:W-:Y:S01]  /*a810*/  LOP3.LUT R20, R20, 0xffff0000, RZ, 0xc0, !PT ;  /* 0xffff000014147812 */ /* 0x000fe200078ec0ff */
[----:B------:R-:W-:Y:S01]  /*a820*/  FMUL.FTZ R13, R26, R25 ;  /* 0x000000191a0d7220 */ /* 0x000fe20000410000 */
[----:B------:R-:W-:Y:S01]  /*a830*/  LOP3.LUT R44, R44, 0xffff0000, RZ, 0xc0, !PT ;  /* 0xffff00002c2c7812 */ /* 0x000fe200078ec0ff */
[----:B------:R-:W-:Y:S01]  /*a840*/  FMUL.FTZ R26, R26, R21 ;  /* 0x000000151a1a7220 */ /* 0x000fe20000410000 */
[----:B------:R-:W-:Y:S01]  /*a850*/  F2FP.BF16.F32.PACK_AB R24, R78, R83 ;  /* 0x000000534e18723e */ /* 0x000fe200000010ff */
[C---:B------:R-:W-:Y:S01]  /*a860*/  FMUL.FTZ R55, R27.reuse, R20 ;  /* 0x000000141b377220 */ /* 0x040fe20000410000 */
[C---:B------:R-:W-:Y:S01]  /*a870*/  FFMA.FTZ R21, R12.reuse, R21, -R13 ;  /* 0x000000150c157223 */ /* 0x040fe2000001080d */
[-C--:B------:R-:W-:Y:S01]  /*a880*/  FMUL.FTZ R59, R27, R44.reuse ;  /* 0x0000002c1b3b7220 */ /* 0x080fe20000410000 */
[----:B------:R-:W-:Y:S01]  /*a890*/  FFMA.FTZ R27, R12, R25, R26 ;  /* 0x000000190c1b7223 */ /* 0x000fe2000001001a */
[----:B------:R-:W-:Y:S01]  /*a8a0*/  FFMA.FTZ R55, R14, R44, -R55 ;  /* 0x0000002c0e377223 */ /* 0x000fe20000010837 */
[----:B------:R-:W-:Y:S01]  /*a8b0*/  F2FP.BF16.F32.PACK_AB R12, R82, R15 ;  /* 0x0000000f520c723e */ /* 0x000fe200000010ff */
[----:B------:R-:W-:Y:S01]  /*a8c0*/  FFMA.FTZ R59, R14, R20, R59 ;  /* 0x000000140e3b7223 */ /* 0x000fe2000001003b */
[----:B------:R-:W-:-:S02]  /*a8d0*/  F2FP.BF16.F32.PACK_AB R13, R76, R75 ;  /* 0x0000004b4c0d723e */ /* 0x000fc400000010ff */
[----:B------:R-:W-:Y:S02]  /*a8e0*/  F2FP.BF16.F32.PACK_AB R14, R21, R54 ;  /* 0x00000036150e723e */ /* 0x000fe400000010ff */
[----:B------:R-:W-:Y:S02]  /*a8f0*/  F2FP.BF16.F32.PACK_AB R26, R27, R86 ;  /* 0x000000561b1a723e */ /* 0x000fe400000010ff */
[----:B------:R-:W-:Y:S02]  /*a900*/  F2FP.BF16.F32.PACK_AB R15, R55, R80 ;  /* 0x00000050370f723e */ /* 0x000fe400000010ff */
[----:B------:R-:W-:Y:S02]  /*a910*/  F2FP.BF16.F32.PACK_AB R25, R84, R61 ;  /* 0x0000003d5419723e */ /* 0x000fe400000010ff */
[----:B------:R-:W-:Y:S01]  /*a920*/  F2FP.BF16.F32.PACK_AB R27, R59, R74 ;  /* 0x0000004a3b1b723e */ /* 0x000fe200000010ff */
[----:B------:R0:W-:Y:S04]  /*a930*/  STS.128 [R65+0x18400], R12 ;  /* 0x0184000c41007388 */ /* 0x0001e80000000c00 */
[----:B------:R0:W-:Y:S02]  /*a940*/  STS.128 [R66+0x18400], R24 ;  /* 0x0184001842007388 */ /* 0x0001e40000000c00 */
.L_x_3962:
[----:B------:R-:W-:Y:S05]  /*a950*/  BSYNC B1 ;  /* 0x0000000000017941 */ /* 0x000fea0003800000 */
.L_x_3961:
[----:B------:R-:W-:Y:S02]  /*a960*/  PRMT R0, R0, 0x5410, R3 ;  /* 0x0000541000007816 */ /* 0x000fe40000000003 */
[----:B------:R-:W-:Y:S01]  /*a970*/  PRMT R20, R20, 0x5410, R64 ;  /* 0x0000541014147816 */ /* 0x000fe20000000040 */
[----:B------:R-:W-:Y:S06]  /*a980*/  @P0 BRA `(.L_x_3953) ;  /* 0x0000000400880947 */ /* 0x000fec0003800000 */
[----:B------:R-:W2:Y:S01]  /*a990*/  LDL R61, [R1+0x510] ;  /* 0x00051000013d7983 */ /* 0x000ea20000100800 */
[----:B------:R-:W-:Y:S01]  /*a9a0*/  IMAD.IADD R63, R22, 0x1, R63 ;  /* 0x00000001163f7824 */ /* 0x000fe200078e023f */
[--C-:B------:R-:W-:Y:S02]  /*a9b0*/  SHF.R.U64 R21, R8, 0x10, R9.reuse ;  /* 0x0000001008157819 */ /* 0x100fe40000001209 */
[----:B------:R-:W-:Y:S02]  /*a9c0*/  SHF.R.U32.HI R8, RZ, 0x10, R9 ;  /* 0x00000010ff087819 */ /* 0x000fe40000011609 */
[----:B0-----:R-:W-:Y:S02]  /*a9d0*/  LOP3.LUT R12, R206, 0x38, R63, 0xf8, !PT ;  /* 0x00000038ce0c7812 */ /* 0x001fe400078ef83f */
[----:B------:R-:W-:Y:S02]  /*a9e0*/  SHF.R.U64 R9, R4, 0x10, R5 ;  /* 0x0000001004097819 */ /* 0x000fe40000001205 */
[----:B------:R-:W-:-:S02]  /*a9f0*/  LOP3.LUT R3, R12, R207, RZ, 0x3c, !PT ;  /* 0x000000cf0c037212 */ /* 0x000fc400078e3cff */
[----:B------:R-:W-:Y:S02]  /*aa00*/  PRMT R68, R68, 0x5410, R9 ;  /* 0x0000541044447816 */ /* 0x000fe40000000009 */
[----:B------:R-:W-:Y:S01]  /*aa10*/  PRMT R70, R70, 0x5410, R21 ;  /* 0x0000541046467816 */ /* 0x000fe20000000015 */
[----:B------:R-:W-:Y:S01]  /*aa20*/  IMAD.IADD R3, R208, 0x1, R3 ;  /* 0x00000001d0037824 */ /* 0x000fe200078e0203 */
[--C-:B------:R-:W-:Y:S02]  /*aa30*/  SHF.R.U64 R44, R10, 0x10, R11.reuse ;  /* 0x000000100a2c7819 */ /* 0x100fe4000000120b */
[----:B------:R-:W-:Y:S01]  /*aa40*/  SHF.R.U32.HI R54, RZ, 0x10, R11 ;  /* 0x00000010ff367819 */ /* 0x000fe2000001160b */
[----:B------:R-:W-:Y:S01]  /*aa50*/  IMAD R3, R3, 0x2, R2 ;  /* 0x0000000203037824 */ /* 0x000fe200078e0202 */
[----:B------:R-:W-:Y:S01]  /*aa60*/  SHF.R.U32.HI R4, RZ, 0x10, R5 ;  /* 0x00000010ff047819 */ /* 0x000fe20000011605 */
[----:B------:R-:W-:Y:S01]  /*aa70*/  IMAD.U32 R21, R70, 0x10000, RZ ;  /* 0x0001000046157824 */ /* 0x000fe200078e00ff */
[----:B------:R-:W-:-:S02]  /*aa80*/  SHF.R.U64 R55, R6, 0x10, R7 ;  /* 0x0000001006377819 */ /* 0x000fc40000001207 */
[----:B------:R-:W0:Y:S01]  /*aa90*/  LDS.128 R24, [R3+0x18400] ;  /* 0x0184000003187984 */ /* 0x000e220000000c00 */
[----:B------:R-:W-:Y:S02]  /*aaa0*/  SHF.R.U32.HI R7, RZ, 0x10, R7 ;  /* 0x00000010ff077819 */ /* 0x000fe40000011607 */
[----:B------:R-:W-:Y:S02]  /*aab0*/  PRMT R69, R69, 0x5410, R8 ;  /* 0x0000541045457816 */ /* 0x000fe40000000008 */
[----:B------:R-:W-:Y:S02]  /*aac0*/  PRMT R67, R67, 0x5410, R4 ;  /* 0x0000541043437816 */ /* 0x000fe40000000004 */
[C---:B------:R-:W-:Y:S01]  /*aad0*/  PRMT R44, R0.reuse, 0x5432, R44 ;  /* 0x00005432002c7816 */ /* 0x040fe2000000002c */
[----:B------:R-:W-:Y:S01]  /*aae0*/  IMAD.U32 R28, R69, 0x10000, RZ ;  /* 0x00010000451c7824 */ /* 0x000fe200078e00ff */
[----:B------:R-:W-:Y:S01]  /*aaf0*/  PRMT R55, R0, 0x5410, R55 ;  /* 0x0000541000377816 */ /* 0x000fe20000000037 */
[----:B------:R-:W-:Y:S01]  /*ab00*/  IMAD.U32 R58, R67, 0x10000, RZ ;  /* 0x00010000433a7824 */ /* 0x000fe200078e00ff */
[----:B------:R-:W-:-:S02]  /*ab10*/  PRMT R62, R62, 0x5410, R7 ;  /* 0x000054103e3e7816 */ /* 0x000fc40000000007 */
[----:B------:R-:W-:Y:S02]  /*ab20*/  PRMT R54, R20, 0x5432, R54 ;  /* 0x0000543214367816 */ /* 0x000fe40000000036 */
[----:B------:R-:W-:Y:S02]  /*ab30*/  LOP3.LUT R67, R67, 0xffff0000, RZ, 0xc0, !PT ;  /* 0xffff000043437812 */ /* 0x000fe400078ec0ff */
[----:B------:R-:W-:Y:S01]  /*ab40*/  LOP3.LUT R69, R69, 0xffff0000, RZ, 0xc0, !PT ;  /* 0xffff000045457812 */ /* 0x000fe200078ec0ff */
[C---:B0-----:R-:W-:Y:S01]  /*ab50*/  IMAD.U32 R9, R24.reuse, 0x10000, RZ ;  /* 0x0001000018097824 */ /* 0x041fe200078e00ff */
[----:B------:R-:W-:Y:S01]  /*ab60*/  LOP3.LUT R10, R24, 0xffff0000, RZ, 0xc0, !PT ;  /* 0xffff0000180a7812 */ /* 0x000fe200078ec0ff */
[C---:B------:R-:W-:Y:S01]  /*ab70*/  IMAD.U32 R11, R25.reuse, 0x10000, RZ ;  /* 0x00010000190b7824 */ /* 0x040fe200078e00ff */
[----:B------:R-:W-:Y:S01]  /*ab80*/  LOP3.LUT R24, R25, 0xffff0000, RZ, 0xc0, !PT ;  /* 0xffff000019187812 */ /* 0x000fe200078ec0ff */
[----:B------:R-:W-:Y:S02]  /*ab90*/  IMAD.U32 R25, R68, 0x10000, RZ ;  /* 0x0001000044197824 */ /* 0x000fe400078e00ff */
[----:B------:R-:W-:-:S02]  /*aba0*/  IMAD.U32 R20, R27, 0x10000, RZ ;  /* 0x000100001b147824 */ /* 0x000fc400078e00ff */
[----:B------:R-:W-:Y:S01]  /*abb0*/  FMUL.FTZ R60, R11, R58 ;  /* 0x0000003a0b3c7220 */ /* 0x000fe20000410000 */
[C---:B------:R-:W-:Y:S01]  /*abc0*/  FMUL.FTZ R59, R9.reuse, R25 ;  /* 0x00000019093b7220 */ /* 0x040fe20000410000 */
[-C--:B------:R-:W-:Y:S01]  /*abd0*/  FMUL.FTZ R9, R9, R21.reuse ;  /* 0x0000001509097220 */ /* 0x080fe20000410000 */
[----:B--2---:R-:W0:Y:S02]  /*abe0*/  LDS.128 R12, [R61+0x18400] ;  /* 0x018400003d0c7984 */ /* 0x004e240000000c00 */
[C---:B0-----:R-:W-:Y:S01]  /*abf0*/  IMAD.U32 R0, R12.reuse, 0x10000, RZ ;  /* 0x000100000c007824 */ /* 0x041fe200078e00ff */
[----:B------:R-:W-:Y:S01]  /*ac00*/  LOP3.LUT R4, R12, 0xffff0000, RZ, 0xc0, !PT ;  /* 0xffff00000c047812 */ /* 0x000fe200078ec0ff */
[C---:B------:R-:W-:Y:S01]  /*ac10*/  IMAD.U32 R6, R14.reuse, 0x10000, RZ ;  /* 0x000100000e067824 */ /* 0x040fe200078e00ff */
[----:B------:R-:W-:Y:S01]  /*ac20*/  LOP3.LUT R7, R14, 0xffff0000, RZ, 0xc0, !PT ;  /* 0xffff00000e077812 */ /* 0x000fe200078ec0ff */
[----:B------:R-:W-:Y:S01]  /*ac30*/  FFMA.FTZ R59, R0, R21, -R59 ;  /* 0x00000015003b7223 */ /* 0x000fe2000001083b */
[----:B------:R-:W-:-:S02]  /*ac40*/  IMAD.U32 R21, R62, 0x10000, RZ ;  /* 0x000100003e157824 */ /* 0x000fc400078e00ff */
[----:B------:R-:W-:Y:S01]  /*ac50*/  FFMA.FTZ R25, R0, R25, R9 ;  /* 0x0000001900197223 */ /* 0x000fe20000010009 */
[C---:B------:R-:W-:Y:S01]  /*ac60*/  IMAD.U32 R5, R13.reuse, 0x10000, RZ ;  /* 0x000100000d057824 */ /* 0x040fe200078e00ff */
[----:B------:R-:W-:Y:S01]  /*ac70*/  LOP3.LUT R12, R13, 0xffff0000, RZ, 0xc0, !PT ;  /* 0xffff00000d0c7812 */ /* 0x000fe200078ec0ff */
[C---:B------:R-:W-:Y:S01]  /*ac80*/  IMAD.U32 R8, R15.reuse, 0x10000, RZ ;  /* 0x000100000f087824 */ /* 0x040fe200078e00ff */
[----:B------:R-:W-:Y:S01]  /*ac90*/  LOP3.LUT R14, R15, 0xffff0000, RZ, 0xc0, !PT ;  /* 0xffff00000f0e7812 */ /* 0x000fe200078ec0ff */
[----:B------:R-:W-:Y:S01]  /*aca0*/  IMAD.U32 R9, R54, 0x10000, RZ ;  /* 0x0001000036097824 */ /* 0x000fe200078e00ff */
[C---:B------:R-:W-:Y:S01]  /*acb0*/  LOP3.LUT R15, R26.reuse, 0xffff0000, RZ, 0xc0, !PT ;  /* 0xffff00001a0f7812 */ /* 0x040fe200078ec0ff */
[----:B------:R-:W-:Y:S02]  /*acc0*/  IMAD.U32 R13, R26, 0x10000, RZ ;  /* 0x000100001a0d7824 */ /* 0x000fe400078e00ff */
[-C--:B------:R-:W-:Y:S01]  /*acd0*/  FMUL.FTZ R0, R11, R28.reuse ;  /* 0x0000001c0b007220 */ /* 0x080fe20000410000 */
[----:B------:R-:W-:Y:S01]  /*ace0*/  LOP3.LUT R26, R27, 0xffff0000, RZ, 0xc0, !PT ;  /* 0xffff00001b1a7812 */ /* 0x000fe200078ec0ff */
[----:B------:R-:W-:Y:S01]  /*acf0*/  FMUL.FTZ R27, R20, R21 ;  /* 0x00000015141b7220 */ /* 0x000fe20000410000 */
[----:B------:R-:W-:Y:S01]  /*ad00*/  LOP3.LUT R11, R68, 0xffff0000, RZ, 0xc0, !PT ;  /* 0xffff0000440b7812 */ /* 0x000fe200078ec0ff */
[-C--:B------:R-:W-:Y:S01]  /*ad10*/  FMUL.FTZ R20, R20, R9.reuse ;  /* 0x0000000914147220 */ /* 0x080fe20000410000 */
[C---:B------:R-:W-:Y:S01]  /*ad20*/  FFMA.FTZ R60, R5.reuse, R28, -R60 ;  /* 0x0000001c053c7223 */ /* 0x040fe2000001083c */
[----:B------:R-:W-:Y:S01]  /*ad30*/  FFMA.FTZ R58, R5, R58, R0 ;  /* 0x0000003a053a7223 */ /* 0x000fe20000010000 */
[----:B------:R-:W-:Y:S01]  /*ad40*/  LOP3.LUT R5, R70, 0xffff0000, RZ, 0xc0, !PT ;  /* 0xffff000046057812 */ /* 0x000fe200078ec0ff */
[C---:B------:R-:W-:Y:S01]  /*ad50*/  FFMA.FTZ R27, R8.reuse, R9, -R27 ;  /* 0x00000009081b7223 */ /* 0x040fe2000001081b */
[----:B------:R-:W-:Y:S01]  /*ad60*/  FFMA.FTZ R28, R8, R21, R20 ;  /* 0x00000015081c7223 */ /* 0x000fe20000010014 */
[----:B------:R-:W-:Y:S01]  /*ad70*/  FMUL.FTZ R9, R10, R11 ;  /* 0x0000000b0a097220 */ /* 0x000fe20000410000 */
[----:B------:R-:W-:-:S02]  /*ad80*/  IMAD.U32 R8, R55, 0x10000, RZ ;  /* 0x0001000037087824 */ /* 0x000fc400078e00ff */
[-C--:B------:R-:W-:Y:S01]  /*ad90*/  FMUL.FTZ R21, R10, R5.reuse ;  /* 0x000000050a157220 */ /* 0x080fe20000410000 */
[----:B------:R-:W-:Y:S02]  /*ada0*/  IMAD.U32 R0, R44, 0x10000, RZ ;  /* 0x000100002c007824 */ /* 0x000fe400078e00ff */
[----:B------:R-:W-:Y:S01]  /*adb0*/  FFMA.FTZ R10, R4, R5, -R9 ;  /* 0x00000005040a7223 */ /* 0x000fe20000010809 */
[C---:B------:R-:W-:Y:S01]  /*adc0*/  FMUL.FTZ R9, R13.reuse, R8 ;  /* 0x000000080d097220 */ /* 0x040fe20000410000 */
[----:B------:R-:W-:Y:S01]  /*add0*/  FMUL.FTZ R5, R24, R67 ;  /* 0x0000004318057220 */ /* 0x000fe20000410000 */
[----:B------:R-:W-:Y:S01]  /*ade0*/  FFMA.FTZ R20, R4, R11, R21 ;  /* 0x0000000b04147223 */ /* 0x000fe20000010015 */
[-C--:B------:R-:W-:Y:S01]  /*adf0*/  FMUL.FTZ R13, R13, R0.reuse ;  /* 0x000000000d0d7220 */ /* 0x080fe20000410000 */
[----:B------:R-:W-:Y:S01]  /*ae00*/  FFMA.FTZ R11, R6, R0, -R9 ;  /* 0x00000000060b7223 */ /* 0x000fe20000010809 */
[-C--:B------:R-:W-:Y:S01]  /*ae10*/  FMUL.FTZ R24, R24, R69.reuse ;  /* 0x0000004518187220 */ /* 0x080fe20000410000 */
[----:B------:R-:W-:Y:S01]  /*ae20*/  LOP3.LUT R0, R55, 0xffff0000, RZ, 0xc0, !PT ;  /* 0xffff000037007812 */ /* 0x000fe200078ec0ff */
[----:B------:R-:W-:Y:S01]  /*ae30*/  FFMA.FTZ R69, R12, R69, -R5 ;  /* 0x000000450c457223 */ /* 0x000fe20000010805 */
[----:B------:R-:W-:Y:S01]  /*ae40*/  LOP3.LUT R44, R44, 0xffff0000, RZ, 0xc0, !PT ;  /* 0xffff00002c2c7812 */ /* 0x000fe200078ec0ff */
[----:B------:R-:W-:Y:S01]  /*ae50*/  FFMA.FTZ R67, R12, R67, R24 ;  /* 0x000000430c437223 */ /* 0x000fe20000010018 */
[----:B------:R-:W-:Y:S01]  /*ae60*/  LOP3.LUT R9, R62, 0xffff0000, RZ, 0xc0, !PT ;  /* 0xffff00003e097812 */ /* 0x000fe200078ec0ff */
[C---:B------:R-:W-:Y:S01]  /*ae70*/  FMUL.FTZ R4, R15.reuse, R0 ;  /* 0x000000000f047220 */ /* 0x040fe20000410000 */
[----:B------:R-:W-:Y:S01]  /*ae80*/  LOP3.LUT R5, R54, 0xffff0000, RZ, 0xc0, !PT ;  /* 0xffff000036057812 */ /* 0x000fe200078ec0ff */
[----:B------:R-:W-:Y:S01]  /*ae90*/  FMUL.FTZ R15, R15, R44 ;  /* 0x0000002c0f0f7220 */ /* 0x000fe20000410000 */
[----:B------:R-:W-:Y:S01]  /*aea0*/  FFMA.FTZ R13, R6, R8, R13 ;  /* 0x00000008060d7223 */ /* 0x000fe2000001000d */
        /* <DEDUP_REMOVED lines=16> */
.L_x_3953:
[----:B------:R-:W-:Y:S05]  /*afb0*/  BSYNC B0 ;  /* 0x0000000000007941 */ /* 0x000fea0003800000 */
.L_x_3939:
        /* <DEDUP_REMOVED lines=8> */
.L_x_3936:
[----:B-12---:R-:W1:Y:S01]  /*b040*/  S2R R0, SR_TID.X ;  /* 0x0000000000007919 */ /* 0x006e620000002100 */
[----:B0-----:R-:W-:Y:S01]  /*b050*/  IMAD.U32 R12, RZ, RZ, UR37 ;  /* 0x00000025ff0c7e24 */ /* 0x001fe2000f8e00ff */
[----:B------:R-:W-:Y:S05]  /*b060*/  WARPSYNC.ALL ;  /* 0x0000000000007948 */ /* 0x000fea0003800000 */
[----:B---3--:R-:W0:Y:S01]  /*b070*/  S2R R3, SR_SWINHI ;  /* 0x0000000000037919 */ /* 0x008e220000002f00 */
[----:B------:R-:W-:Y:S01]  /*b080*/  IADD3 R12, P1, R12, 0x28, RZ ;  /* 0x000000280c0c7810 */ /* 0x000fe20007f3e0ff */
[----:B------:R-:W-:-:S04]  /*b090*/  IMAD.U32 R21, RZ, RZ, UR37 ;  /* 0x00000025ff157e24 */ /* 0x000fc8000f8e00ff */
[----:B------:R-:W-:Y:S02]  /*b0a0*/  VIADD R21, R21, 0x1f0 ;  /* 0x000001f015157836 */ /* 0x000fe40000000000 */
[----:B------:R-:W-:Y:S01]  /*b0b0*/  IMAD.X R13, RZ, RZ, UR36, P1 ;  /* 0x00000024ff0d7e24 */ /* 0x000fe200088e06ff */
[----:B-1----:R-:W-:Y:S01]  /*b0c0*/  SHF.R.U32.HI R4, RZ, 0x7, R0 ;  /* 0x00000007ff047819 */ /* 0x002fe20000011600 */
[----:B------:R-:W-:-:S04]  /*b0d0*/  IMAD.U32 R0, RZ, RZ, UR37 ;  /* 0x00000025ff007e24 */ /* 0x000fc8000f8e00ff */
[----:B------:R-:W-:Y:S01]  /*b0e0*/  VIADD R6, R4, 0x8 ;  /* 0x0000000804067836 */ /* 0x000fe20000000000 */
[----:B------:R-:W-:Y:S02]  /*b0f0*/  IADD3 R0, P0, R0, 0x240, RZ ;  /* 0x0000024000007810 */ /* 0x000fe40007f1e0ff */
[----:B------:R-:W-:Y:S02]  /*b100*/  MOV R4, R2 ;  /* 0x0000000200047202 */ /* 0x000fe40000000f00 */
[----:B0-----:R-:W-:Y:S01]  /*b110*/  MOV R5, R3 ;  /* 0x0000000300057202 */ /* 0x001fe20000000f00 */
[----:B------:R-:W-:Y:S02]  /*b120*/  IMAD.X R3, RZ, RZ, UR36, P0 ;  /* 0x00000024ff037e24 */ /* 0x000fe400080e06ff */
[----:B------:R-:W-:Y:S01]  /*b130*/  IMAD.MOV.U32 R8, RZ, RZ, R37 ;  /* 0x000000ffff087224 */ /* 0x000fe200078e0025 */
[----:B------:R-:W-:Y:S01]  /*b140*/  UIADD3 UR4, UP0, UR37, 0x200, URZ ;  /* 0x0000020025047890 */ /* 0x000fe2000ff1e03f */
[----:B------:R-:W-:Y:S01]  /*b150*/  IMAD.MOV.U32 R9, RZ, RZ, R35 ;  /* 0x000000ffff097224 */ /* 0x000fe200078e0023 */
[----:B------:R-:W-:Y:S01]  /*b160*/  UIADD3 UR6, UR37, 0x1fc, URZ ;  /* 0x000001fc25067890 */ /* 0x000fe2000fffe03f */
[----:B------:R-:W-:Y:S01]  /*b170*/  IMAD.MOV.U32 R10, RZ, RZ, R40 ;  /* 0x000000ffff0a7224 */ /* 0x000fe200078e0028 */
[----:B------:R-:W-:Y:S01]  /*b180*/  UIADD3.X UR5, URZ, UR36, URZ, UP0, !UPT ;  /* 0x000000243f057290 */ /* 0x000fe200087fe43f */
[----:B------:R-:W-:Y:S01]  /*b190*/  IMAD.MOV.U32 R11, RZ, RZ, R57 ;  /* 0x000000ffff0b7224 */ /* 0x000fe200078e0039 */
[----:B------:R0:W-:Y:S01]  /*b1a0*/  BAR.SYNC.DEFER_BLOCKING R6, 0x100 ;  /* 0x000400060000751d */ /* 0x0001e20000010000 */
[----:B------:R-:W-:Y:S01]  /*b1b0*/  IMAD.U32 R7, RZ, RZ, UR40 ;  /* 0x00000028ff077e24 */ /* 0x000fe2000f8e00ff */
[----:B------:R-:W-:Y:S01]  /*b1c0*/  MOV R212, 0xb4a0 ;  /* 0x0000b4a000d47802 */ /* 0x000fe20000000f00 */
[----:B------:R-:W-:-:S02]  /*b1d0*/  IMAD.U32 R2, RZ, RZ, UR4 ;  /* 0x00000004ff027e24 */ /* 0x000fc4000f8e00ff */
[----:B------:R-:W-:Y:S02]  /*b1e0*/  IMAD.MOV.U32 R14, RZ, RZ, R38 ;  /* 0x000000ffff0e7224 */ /* 0x000fe400078e0026 */
[----:B------:R-:W-:Y:S01]  /*b1f0*/  IMAD.MOV.U32 R15, RZ, RZ, R53 ;  /* 0x000000ffff0f7224 */ /* 0x000fe200078e0035 */
[----:B------:R1:W-:Y:S01]  /*b200*/  STL.128 [R1+0x170], R8 ;  /* 0x0001700801007387 */ /* 0x0003e20000100c00 */
[----:B0-----:R-:W-:-:S03]  /*b210*/  IMAD.U32 R6, RZ, RZ, UR6 ;  /* 0x00000006ff067e24 */ /* 0x001fc6000f8e00ff */
[----:B------:R-:W-:Y:S04]  /*b220*/  STL.128 [R1+0x190], R12 ;  /* 0x0001900c01007387 */ /* 0x000fe80000100c00 */
[----:B------:R0:W-:Y:S01]  /*b230*/  STL.128 [R1+0x180], R4 ;  /* 0x0001800401007387 */ /* 0x0001e20000100c00 */
[----:B-1----:R-:W-:Y:S02]  /*b240*/  IMAD.MOV.U32 R8, RZ, RZ, R52 ;  /* 0x000000ffff087224 */ /* 0x002fe400078e0034 */
[----:B------:R-:W-:Y:S02]  /*b250*/  IMAD.MOV.U32 R9, RZ, RZ, R51 ;  /* 0x000000ffff097224 */ /* 0x000fe400078e0033 */
[----:B------:R-:W-:Y:S02]  /*b260*/  IMAD.MOV.U32 R10, RZ, RZ, R49 ;  /* 0x000000ffff0a7224 */ /* 0x000fe400078e0031 */
[----:B------:R-:W-:-:S02]  /*b270*/  IMAD.MOV.U32 R11, RZ, RZ, R50 ;  /* 0x000000ffff0b7224 */ /* 0x000fc400078e0032 */
[----:B0-----:R-:W-:Y:S02]  /*b280*/  IMAD.MOV.U32 R6, RZ, RZ, R30 ;  /* 0x000000ffff067224 */ /* 0x001fe400078e001e */
[----:B------:R-:W-:Y:S01]  /*b290*/  IMAD.MOV.U32 R7, RZ, RZ, R42 ;  /* 0x000000ffff077224 */ /* 0x000fe200078e002a */
[----:B------:R0:W-:Y:S01]  /*b2a0*/  STL.128 [R1+0x1a0], R8 ;  /* 0x0001a00801007387 */ /* 0x0001e20000100c00 */
[----:B------:R-:W-:Y:S02]  /*b2b0*/  IMAD.MOV.U32 R4, RZ, RZ, R2 ;  /* 0x000000ffff047224 */ /* 0x000fe400078e0002 */
[----:B0-----:R-:W-:Y:S02]  /*b2c0*/  IMAD.MOV.U32 R8, RZ, RZ, R33 ;  /* 0x000000ffff087224 */ /* 0x001fe400078e0021 */
[----:B------:R-:W-:Y:S02]  /*b2d0*/  IMAD.MOV.U32 R9, RZ, RZ, R46 ;  /* 0x000000ffff097224 */ /* 0x000fe400078e002e */
[----:B------:R-:W-:-:S02]  /*b2e0*/  IMAD.MOV.U32 R10, RZ, RZ, R39 ;  /* 0x000000ffff0a7224 */ /* 0x000fc400078e0027 */
[----:B------:R-:W-:-:S05]  /*b2f0*/  IMAD.MOV.U32 R11, RZ, RZ, R56 ;  /* 0x000000ffff0b7224 */ /* 0x000fca00078e0038 */
[----:B------:R0:W-:Y:S02]  /*b300*/  STL.128 [R1+0x1c0], R8 ;  /* 0x0001c00801007387 */ /* 0x0001e40000100c00 */
[----:B0-----:R-:W-:Y:S02]  /*b310*/  IMAD.MOV.U32 R8, RZ, RZ, R0 ;  /* 0x000000ffff087224 */ /* 0x001fe400078e0000 */
[----:B------:R-:W-:Y:S02]  /*b320*/  IMAD.MOV.U32 R9, RZ, RZ, R3 ;  /* 0x000000ffff097224 */ /* 0x000fe400078e0003 */
[----:B------:R-:W-:Y:S02]  /*b330*/  IMAD.MOV.U32 R10, RZ, RZ, R34 ;  /* 0x000000ffff0a7224 */ /* 0x000fe400078e0022 */
[----:B------:R-:W-:Y:S02]  /*b340*/  IMAD.MOV.U32 R11, RZ, RZ, R47 ;  /* 0x000000ffff0b7224 */ /* 0x000fe400078e002f */
[----:B------:R-:W-:-:S02]  /*b350*/  IMAD.U32 R0, RZ, RZ, UR39 ;  /* 0x00000027ff007e24 */ /* 0x000fc4000f8e00ff */
[----:B------:R-:W-:Y:S01]  /*b360*/  IMAD.U32 R3, RZ, RZ, UR5 ;  /* 0x00000005ff037e24 */ /* 0x000fe2000f8e00ff */
[----:B------:R0:W-:Y:S01]  /*b370*/  STL.128 [R1+0x1d0], R8 ;  /* 0x0001d00801007387 */ /* 0x0001e20000100c00 */
[----:B------:R-:W-:Y:S02]  /*b380*/  UIADD3 UR5, UR37, 0x150, URZ ;  /* 0x0000015025057890 */ /* 0x000fe4000fffe03f */
[----:B------:R-:W-:-:S05]  /*b390*/  IMAD.MOV.U32 R5, RZ, RZ, R3 ;  /* 0x000000ffff057224 */ /* 0x000fca00078e0003 */
[----:B------:R-:W-:Y:S01]  /*b3a0*/  STL.128 [R1+0x1b0], R4 ;  /* 0x0001b00401007387 */ /* 0x000fe20000100c00 */
[----:B0-----:R-:W-:Y:S02]  /*b3b0*/  IMAD.MOV.U32 R8, RZ, RZ, R45 ;  /* 0x000000ffff087224 */ /* 0x001fe400078e002d */
[----:B------:R-:W-:Y:S02]  /*b3c0*/  IMAD.MOV.U32 R9, RZ, RZ, R43 ;  /* 0x000000ffff097224 */ /* 0x000fe400078e002b */
[----:B------:R-:W-:Y:S02]  /*b3d0*/  IMAD.MOV.U32 R10, RZ, RZ, R17 ;  /* 0x000000ffff0a7224 */ /* 0x000fe400078e0011 */
[----:B------:R-:W-:Y:S02]  /*b3e0*/  IMAD.MOV.U32 R11, RZ, RZ, R16 ;  /* 0x000000ffff0b7224 */ /* 0x000fe400078e0010 */
[----:B------:R-:W-:Y:S02]  /*b3f0*/  IMAD.MOV.U32 R16, RZ, RZ, R31 ;  /* 0x000000ffff107224 */ /* 0x000fe400078e001f */
[----:B------:R-:W-:Y:S01]  /*b400*/  IMAD.MOV.U32 R17, RZ, RZ, R48 ;  /* 0x000000ffff117224 */ /* 0x000fe200078e0030 */
[----:B------:R0:W-:Y:S04]  /*b410*/  STL.128 [R1+0x1e0], R8 ;  /* 0x0001e00801007387 */ /* 0x0001e80000100c00 */
[----:B------:R1:W-:Y:S01]  /*b420*/  STL.128 [R1+0x160], R16 ;  /* 0x0001601001007387 */ /* 0x0003e20000100c00 */
[----:B0-----:R-:W-:-:S02]  /*b430*/  IMAD.MOV.U32 R10, RZ, RZ, R32 ;  /* 0x000000ffff0a7224 */ /* 0x001fc400078e0020 */
[----:B------:R-:W-:Y:S02]  /*b440*/  IMAD.MOV.U32 R11, RZ, RZ, R36 ;  /* 0x000000ffff0b7224 */ /* 0x000fe400078e0024 */
[----:B------:R-:W-:Y:S02]  /*b450*/  IMAD.MOV.U32 R8, RZ, RZ, R21 ;  /* 0x000000ffff087224 */ /* 0x000fe400078e0015 */
[----:B------:R-:W-:Y:S02]  /*b460*/  IMAD.MOV.U32 R9, RZ, RZ, R0 ;  /* 0x000000ffff097224 */ /* 0x000fe400078e0000 */
[----:B------:R-:W-:-:S03]  /*b470*/  VIADD R0, R209, 0xffffffff ;  /* 0xffffffffd1007836 */ /* 0x000fc60000000000 */
[----:B------:R1:W-:Y:S04]  /*b480*/  STL.128 [R1+0x150], R8 ;  /* 0x0001500801007387 */ /* 0x0003e80000100c00 */
[----:B-1---5:R-:W-:Y:S05]  /*b490*/  CALL.REL.NOINC `($_ZN7cutlass13device_kernelIN5flash11enable_sm90INS1_16FlashAttnFwdSm90INS1_25CollectiveMainloopFwdSm90ILi2EN4cute5tupleIJNS5_1CILi1EEES8_S8_EEENS6_IJNS7_ILi128EEENS7_ILi96EEENS7_ILi64EEEEEELi256ENS_10bfloat16_tEfNS_4arch4Sm90ELb0ELb1ELb0ELb1ELb1ELb1ELb1ELb1ELb0ELb1ELb1ELb0EEENS1_21CollectiveEpilogueFwdINS6_IJSA_NS7_ILi256EEESB_EEES9_SE_SG_Li256ELb1ELb1ELb1ELb0EEENS1_36VarlenDynamicPersistentTileSchedulerILi128ELi96ELi256ELi128ELb1ELb1ELb1ELb1ELb0ELb1EEEEEEEEEvNT_6ParamsE$_ZZN5flash25CollectiveMainloopFwdSm90ILi2EN4cute5tupleIJNS1_1CILi1EEES4_S4_EEENS2_IJNS3_ILi128EEENS3_ILi96EEENS3_ILi64EEEEEELi256EN7cutlass10bfloat16_tEfNSA_4arch4Sm90ELb0ELb1ELb0ELb1ELb1ELb1ELb1ELb1ELb0ELb1ELb1ELb0EE3mmaINS_16FlashAttnFwdSm90ISE_NS_21CollectiveEpilogueFwdINS2_IJS6_NS3_ILi256EEES7_EEES5_SB_SD_Li256ELb1ELb1ELb1ELb0EEENS_36VarlenDynamicPersistentTileSchedulerILi128ELi96ELi256ELi128ELb1ELb1ELb1ELb1ELb0ELb1EEEE13SharedStorageENS1_6TensorINS1_11ArrayEngineIfLm128EEENS1_6LayoutINS2_IJNS2_IJNS3_ILi2EEEST_NS3_ILi32EEEEEES4_S4_EEENS2_IJNS2_IJS4_ST_NS3_ILi4EEEEEENS3_ILi0EEESZ_EEEEEEENS_7SoftmaxILi2ELi0EEEEEbRKNSE_6ParamsENSA_13PipelineAsyncILi2EEES19_RNSA_13PipelineStateILj2EEERT0_RT1_iRiRKNS_16SeqlenInfoQKNewKILb1ELb1EEENS2_IJiiiiEEERT_ENKUliT_T0_T1_E_clIZSF_ISO_S12_S14_EbS17_S19_S19_S1C_S1E_S1G_iS1H_S1L_S1M_S1O_EUlRS1P_iE0_NS3_ILb1EEES1W_EEDaiS1P_S1Q_S1R_) ;  /* 0x0000034c00b47944 */ /* 0x022fea0003c00000 */
[----:B------:R-:W2:Y:S01]  /*b4a0*/  LDL R4, [R1+0x50] ;  /* 0x0000500001047983 */ /* 0x000ea20000100800 */
[----:B------:R-:W0:Y:S08]  /*b4b0*/  LDC R0, c[0x0][0x448] ;  /* 0x00011200ff007b82 */ /* 0x000e300000000800 */
[----:B------:R-:W1:Y:S01]  /*b4c0*/  LDC.64 R2, c[0x0][0xad8] ;  /* 0x0002b600ff027b82 */ /* 0x000e620000000a00 */
[----:B0-----:R-:W-:-:S13]  /*b4d0*/  ISETP.NE.AND P0, PT, R0, 0x1, PT ;  /* 0x000000010000780c */ /* 0x001fda0003f05270 */
[----:B------:R-:W0:Y:S08]  /*b4e0*/  @P0 LDC R5, c[0x0][0x44c] ;  /* 0x00011300ff050b82 */ /* 0x000e300000000800 */
[----:B------:R-:W3:Y:S01]  /*b4f0*/  @P0 LDC R7, c[0x0][0x450] ;  /* 0x00011400ff070b82 */ /* 0x000ee20000000800 */
[----:B--2---:R-:W-:-:S04]  /*b500*/  IMAD.SHL.U32 R4, R4, 0x80, RZ ;  /* 0x0000008004047824 */ /* 0x004fc800078e00ff */
[----:B0-----:R-:W-:-:S04]  /*b510*/  @P0 IMAD.HI.U32 R0, R4, R5, RZ ;  /* 0x0000000504000227 */ /* 0x001fc800078e00ff */
[----:B------:R-:W-:Y:S01]  /*b520*/  IMAD.MOV.U32 R5, RZ, RZ, R4 ;  /* 0x000000ffff057224 */ /* 0x000fe200078e0004 */
[----:B---3--:R-:W-:Y:S01]  /*b530*/  @P0 SHF.R.U32.HI R5, RZ, R7, R0 ;  /* 0x00000007ff050219 */ /* 0x008fe20000011600 */
[----:B------:R-:W-:Y:S01]  /*b540*/  VIADD R0, R209, 0xfffffffe ;  /* 0xfffffffed1007836 */ /* 0x000fe20000000000 */
[----:B-1----:R-:W-:-:S03]  /*b550*/  ISETP.GE.AND P0, PT, R3, 0x1, PT ;  /* 0x000000010300780c */ /* 0x002fc60003f06270 */
[----:B------:R-:W-:-:S04]  /*b560*/  IMAD.IADD R7, R210, 0x1, R5 ;  /* 0x00000001d2077824 */ /* 0x000fc800078e0205 */
[----:B------:R-:W-:-:S06]  /*b570*/  IMAD.IADD R2, R7, 0x1, R2 ;  /* 0x0000000107027824 */ /* 0x000fcc00078e0202 */
[----:B------:R-:W-:Y:S05]  /*b580*/  @!P0 BRA `(.L_x_3963) ;  /* 0x0000000000488947 */ /* 0x000fea0003800000 */
        /* <DEDUP_REMOVED lines=11> */
.L_x_3965:
[----:B------:R-:W-:-:S13]  /*b640*/  ISETP.NE.AND P0, PT, R3, 0x1, PT ;  /* 0x000000010300780c */ /* 0x000fda0003f05270 */
[----:B------:R-:W0:Y:S02]  /*b650*/  @P0 LDC.64 R6, c[0x0][0xae0] ;  /* 0x0002b800ff060b82 */ /* 0x000e240000000a00 */
[----:B0-----:R-:W-:-:S05]  /*b660*/  @P0 IMAD.HI.U32 R6, R5, R6, RZ ;  /* 0x0000000605060227 */ /* 0x001fca00078e00ff */
[----:B------:R-:W-:-:S07]  /*b670*/  @P0 SHF.R.U32.HI R5, RZ, R7, R6 ;  /* 0x00000007ff050219 */ /* 0x000fce0000011606 */
.L_x_3966:
[----:B------:R-:W-:Y:S05]  /*b680*/  BSYNC B0 ;  /* 0x0000000000007941 */ /* 0x000fea0003800000 */
.L_x_3964:
[----:B------:R-:W-:-:S05]  /*b690*/  IMAD R3, R5, R3, R3 ;  /* 0x0000000305037224 */ /* 0x000fca00078e0203 */
[----:B------:R-:W-:-:S07]  /*b6a0*/  VIMNMX R2, R2, R3, PT ;  /* 0x0000000302027248 */ /* 0x000fce0003fe0100 */
.L_x_3963:
[----:B------:R-:W-:-:S05]  /*b6b0*/  IMAD.HI R2, R2, 0x2aaaaaab, RZ ;  /* 0x2aaaaaab02027827 */ /* 0x000fca00078e02ff */
[----:B------:R-:W-:-:S04]  /*b6c0*/  SHF.R.U32.HI R3, RZ, 0x1f, R2 ;  /* 0x0000001fff037819 */ /* 0x000fc80000011602 */
[----:B------:R-:W-:-:S04]  /*b6d0*/  LEA.HI.SX32 R3, R2, R3, 0x1c ;  /* 0x0000000302037211 */ /* 0x000fc800078fe2ff */
[----:B------:R-:W-:-:S04]  /*b6e0*/  VIMNMX R3, R202, R3, !PT ;  /* 0x00000003ca037248 */ /* 0x000fc80007fe0100 */
[----:B------:R-:W-:-:S13]  /*b6f0*/  ISETP.GE.AND P0, PT, R0, R3, PT ;  /* 0x000000030000720c */ /* 0x000fda0003f06270 */
[----:B------:R-:W-:Y:S05]  /*b700*/  @!P0 BRA `(.L_x_3967) ;  /* 0x000000ac000c8947 */ /* 0x000fea0003800000 */
.L_x_3996:
[----:B------:R-:W2:Y:S04]  /*b710*/  LDL R4, [R1+0x1f0] ;  /* 0x0001f00001047983 */ /* 0x000ea80000100800 */
[----:B0-----:R-:W3:Y:S01]  /*b720*/  LDL R2, [R1+0x1f8] ;  /* 0x0001f80001027983 */ /* 0x001ee20000100800 */
[----:B--2---:R-:W-:-:S05]  /*b730*/  VIADD R4, R4, 0x1 ;  /* 0x0000000104047836 */ /* 0x004fca0000000000 */
[----:B------:R-:W-:-:S13]  /*b740*/  ISETP.NE.AND P0, PT, R4, 0x2, PT ;  /* 0x000000020400780c */ /* 0x000fda0003f05270 */
[----:B------:R0:W5:Y:S04]  /*b750*/  @P0 LDL R6, [R1+0x1f4] ;  /* 0x0001f40001060983 */ /* 0x0001680000100800 */
[----:B------:R-:W2:Y:S01]  /*b760*/  @!P0 LDL R5, [R1+0x1f4] ;  /* 0x0001f40001058983 */ /* 0x000ea20000100800 */
[----:B---3--:R-:W-:-:S03]  /*b770*/  VIADD R2, R2, 0x1 ;  /* 0x0000000102027836 */ /* 0x008fc60000000000 */
[----:B------:R1:W-:Y:S04]  /*b780*/  STL [R1+0x1f0], R4 ;  /* 0x0001f00401007387 */ /* 0x0003e80000100800 */
[----:B------:R0:W-:Y:S04]  /*b790*/  STL [R1+0x1f8], R2 ;  /* 0x0001f80201007387 */ /* 0x0001e80000100800 */
[----:B------:R0:W-:Y:S01]  /*b7a0*/  @!P0 STL [R1+0x1f0], RZ ;  /* 0x0001f0ff01008387 */ /* 0x0001e20000100800 */
[----:B--2---:R-:W-:-:S05]  /*b7b0*/  @!P0 LOP3.LUT R6, R5, 0x1, RZ, 0x3c, !PT ;  /* 0x0000000105068812 */ /* 0x004fca00078e3cff */
[----:B------:R0:W-:Y:S04]  /*b7c0*/  @!P0 STL [R1+0x1f4], R6 ;  /* 0x0001f40601008387 */ /* 0x0001e80000100800 */
[----:B------:R-:W2:Y:S01]  /*b7d0*/  LD.E R5, desc[UR44][R18.64] ;  /* 0x0000002c12057980 */ /* 0x000ea2000c101900 */
[----:B------:R-:W-:Y:S05]  /*b7e0*/  YIELD ;  /* 0x0000000000007946 */ /* 0x000fea0003800000 */
[----:B------:R-:W-:Y:S01]  /*b7f0*/  BSSY B0, `(.L_x_3968) ;  /* 0x0000006000007945 */ /* 0x000fe20003800000 */
[----:B-1----:R-:W-:Y:S01]  /*b800*/  @!P0 IMAD.MOV.U32 R4, RZ, RZ, RZ ;  /* 0x000000ffff048224 */ /* 0x002fe200078e00ff */
[----:B--2---:R-:W-:-:S04]  /*b810*/  LOP3.LUT R5, R5, 0x1, RZ, 0xfc, !PT ;  /* 0x0000000105057812 */ /* 0x004fc800078efcff */
[----:B------:R-:W-:-:S13]  /*b820*/  ISETP.NE.AND P1, PT, R5, 0x3, PT ;  /* 0x000000030500780c */ /* 0x000fda0003f25270 */
[----:B0-----:R-:W-:Y:S05]  /*b830*/  @!P1 BRA `(.L_x_3969) ;  /* 0x0000000000049947 */ /* 0x001fea0003800000 */
[----:B------:R-:W-:Y:S01]  /*b840*/  BPT.TRAP 0x1 ;  /* 0x000000040000795c */ /* 0x000fe20000300000 */
.L_x_3969:
[----:B------:R-:W-:Y:S05]  /*b850*/  BSYNC B0 ;  /* 0x0000000000007941 */ /* 0x000fea0003800000 */
.L_x_3968:
[----:B------:R-:W2:Y:S01]  /*b860*/  LD.E.64 R8, desc[UR44][R18.64+0x18] ;  /* 0x0000182c12087980 */ /* 0x000ea2000c101b00 */
[----:B-----5:R-:W-:Y:S02]  /*b870*/  SHF.L.U32 R5, R6, 0x1f, RZ ;  /* 0x0000001f06057819 */ /* 0x020fe400000006ff */
[----:B--2---:R-:W-:-:S05]  /*b880*/  MOV R9, R8 ;  /* 0x0000000800097202 */ /* 0x004fca0000000f00 */
[----:B------:R-:W-:-:S04]  /*b890*/  IMAD R4, R4, 0x8, R9 ;  /* 0x0000000804047824 */ /* 0x000fc800078e0209 */
[----:B------:R0:W1:Y:S01]  /*b8a0*/  SYNCS.PHASECHK.TRANS64.TRYWAIT P0, [R4+URZ], R5 ;  /* 0x00000005040075a7 */ /* 0x000062000800017f */
[----:B------:R-:W2:Y:S04]  /*b8b0*/  LD.E R2, desc[UR44][R18.64] ;  /* 0x0000002c12027980 */ /* 0x000ea8000c101900 */
[----:B------:R0:W5:Y:S01]  /*b8c0*/  LDL.64 R6, [R1+0x1f0] ;  /* 0x0001f00001067983 */ /* 0x0001620000100a00 */
[----:B------:R-:W-:Y:S01]  /*b8d0*/  BSSY B0, `(.L_x_3970) ;  /* 0x0000005000007945 */ /* 0x000fe20003800000 */
[----:B--2---:R-:W-:-:S04]  /*b8e0*/  LOP3.LUT R2, R2, 0x1, RZ, 0xfc, !PT ;  /* 0x0000000102027812 */ /* 0x004fc800078efcff */
[----:B------:R-:W-:-:S13]  /*b8f0*/  ISETP.NE.AND P1, PT, R2, 0x3, PT ;  /* 0x000000030200780c */ /* 0x000fda0003f25270 */
[----:B01----:R-:W-:Y:S05]  /*b900*/  @!P1 BRA `(.L_x_3971) ;  /* 0x0000000000049947 */ /* 0x003fea0003800000 */
[----:B------:R-:W-:Y:S01]  /*b910*/  BPT.TRAP 0x1 ;  /* 0x000000040000795c */ /* 0x000fe20000300000 */
.L_x_3971:
[----:B------:R-:W-:Y:S05]  /*b920*/  BSYNC B0 ;  /* 0x0000000000007941 */ /* 0x000fea0003800000 */
.L_x_3970:
[----:B------:R-:W-:Y:S04]  /*b930*/  BSSY B0, `(.L_x_3972) ;  /* 0x0000008000007945 */ /* 0x000fe80003800000 */
[----:B------:R-:W-:Y:S05]  /*b940*/  @P0 BRA `(.L_x_3973) ;  /* 0x0000000000180947 */ /* 0x000fea0003800000 */
[----:B------:R-:W2:Y:S01]  /*b950*/  LD.E.64 R4, desc[UR44][R18.64+0x18] ;  /* 0x0000182c12047980 */ /* 0x000ea2000c101b00 */
[----:B-----5:R-:W-:Y:S02]  /*b960*/  SHF.L.U32 R7, R7, 0x1f, RZ ;  /* 0x0000001f07077819 */ /* 0x020fe400000006ff */
[----:B--2---:R-:W-:-:S05]  /*b970*/  MOV R5, R4 ;  /* 0x0000000400057202 */ /* 0x004fca0000000f00 */
[----:B------:R-:W-:-:S04]  /*b980*/  IMAD R2, R6, 0x8, R5 ;  /* 0x0000000806027824 */ /* 0x000fc800078e0205 */
[----:B------:R-:W0:Y:S02]  /*b990*/  SYNCS.PHASECHK.TRANS64.TRYWAIT P0, [R2+URZ], R7 ;  /* 0x00000007020075a7 */ /* 0x000e24000800017f */
[----:B0-----:R-:W-:Y:S05]  /*b9a0*/  @!P0 BRA `(.L_x_3974) ;  /* 0x000002f400388947 */ /* 0x001fea0003800000 */
.L_x_3973:
[----:B------:R-:W-:Y:S05]  /*b9b0*/  BSYNC B0 ;  /* 0x0000000000007941 */ /* 0x000fea0003800000 */
.L_x_3972:
[----:B------:R-:W2:Y:S04]  /*b9c0*/  LDL R15, [R1+0x1f0] ;  /* 0x0001f000010f7983 */ /* 0x000ea80000100800 */
[----:B------:R-:W2:Y:S01]  /*b9d0*/  LDL.64 R4, [R1+0x80] ;  /* 0x0000800001047983 */ /* 0x000ea20000100a00 */
[----:B------:R-:W-:Y:S05]  /*b9e0*/  WARPSYNC.ALL ;  /* 0x0000000000007948 */ /* 0x000fea0003800000 */
[----:B------:R1:W-:Y:S04]  /*b9f0*/  STL [R1+0x60], RZ ;  /* 0x000060ff01007387 */ /* 0x0003e80000100800 */
[----:B0----5:R-:W3:Y:S01]  /*ba00*/  LD.E.64 R6, desc[UR44][R18.64+0x78] ;  /* 0x0000782c12067980 */ /* 0x021ee2000c101b00 */
[----:B------:R-:W-:-:S05]  /*ba10*/  IMAD.MOV.U32 R2, RZ, RZ, 0x1 ;  /* 0x00000001ff027424 */ /* 0x000fca00078e00ff */
[----:B------:R1:W-:Y:S04]  /*ba20*/  STL [R1+0x60], R2 ;  /* 0x0000600201007387 */ /* 0x0003e80000100800 */
[----:B------:R-:W4:Y:S04]  /*ba30*/  LD.E.64 R8, desc[UR44][R18.64+0x78] ;  /* 0x0000782c12087980 */ /* 0x000f28000c101b00 */
[----:B------:R1:W-:Y:S04]  /*ba40*/  STL [R1+0x60], R2 ;  /* 0x0000600201007387 */ /* 0x0003e80000100800 */
[----:B------:R-:W4:Y:S01]  /*ba50*/  LD.E.64 R10, desc[UR44][R18.64+0x78] ;  /* 0x0000782c120a7980 */ /* 0x000f22000c101b00 */
[----:B--2---:R-:W-:Y:S01]  /*ba60*/  IMAD R4, R15, 0x300, R4 ;  /* 0x000003000f047824 */ /* 0x004fe200078e0204 */
[----:B------:R-:W-:-:S02]  /*ba70*/  R2UR UR7, R5 ;  /* 0x00000000050772ca */ /* 0x000fc400000e0000 */
[----:B------:R1:W-:Y:S02]  /*ba80*/  STL [R1+0x60], R2 ;  /* 0x0000600201007387 */ /* 0x0003e40000100800 */
[----:B------:R-:W-:Y:S02]  /*ba90*/  R2UR UR6, R4 ;  /* 0x00000000040672ca */ /* 0x000fe400000e0000 */
[----:B------:R-:W2:Y:S01]  /*baa0*/  LD.E.64 R12, desc[UR44][R18.64+0x78] ;  /* 0x0000782c120c7980 */ /* 0x000ea2000c101b00 */
[----:B------:R-:W-:-:S03]  /*bab0*/  WARPGROUP.ARRIVE ;  /* 0x00000000000079c5 */ /* 0x000fc60000000000 */
[----:B------:R1:W-:Y:S01]  /*bac0*/  STL [R1+0x60], R2 ;  /* 0x0000600201007387 */ /* 0x0003e20000100800 */
[----:B------:R-:W-:Y:S02]  /*bad0*/  VIADD R14, R4, 0x2 ;  /* 0x00000002040e7836 */ /* 0x000fe40000000000 */
[----:B------:R-:W-:Y:S01]  /*bae0*/  IMAD.MOV.U32 R15, RZ, RZ, R5 ;  /* 0x000000ffff0f7224 */ /* 0x000fe200078e0005 */
[----:B---3--:R-:W-:Y:S02]  /*baf0*/  R2UR UR4, R6 ;  /* 0x00000000060472ca */ /* 0x008fe400000e0000 */
[----:B------:R-:W-:Y:S02]  /*bb00*/  R2UR UR5, R7 ;  /* 0x00000000070572ca */ /* 0x000fe400000e0000 */
[----:B------:R1:W5:Y:S11]  /*bb10*/  LDL.64 R6, [R1+0x1f0] ;  /* 0x0001f00001067983 */ /* 0x0003760000100a00 */
[----:B------:R-:W-:Y:S01]  /*bb20*/  HGMMA.64x96x16.F32.BF16 R24, gdesc[UR4], RZ, !UPT, gsb0 ;  /* 0x01600000041879f0 */ /* 0x000fe2000c0018ff */
[----:B----4-:R-:W-:Y:S01]  /*bb30*/  VIADD R8, R8, 0x2 ;  /* 0x0000000208087836 */ /* 0x010fe20000000000 */
        /* <DEDUP_REMOVED lines=31> */
[----:B-1----:R-:W-:Y:S05]  /*bd30*/  @!P0 BRA `(.L_x_3976) ;  /* 0x0000000000048947 */ /* 0x002fea0003800000 */
[----:B------:R-:W-:Y:S01]  /*bd40*/  BPT.TRAP 0x1 ;  /* 0x000000040000795c */ /* 0x000fe20000300000 */
.L_x_3976:
[----:B------:R-:W-:Y:S05]  /*bd50*/  BSYNC B0 ;  /* 0x0000000000007941 */ /* 0x000fea0003800000 */
.L_x_3975:
        /* <DEDUP_REMOVED lines=11> */
.L_x_3978:
[----:B------:R-:W-:Y:S05]  /*be10*/  BSYNC B0 ;  /* 0x0000000000007941 */ /* 0x000fea0003800000 */
.L_x_3977:
[----:B------:R-:W-:Y:S04]  /*be20*/  BSSY B0, `(.L_x_3979) ;  /* 0x0000007000007945 */ /* 0x000fe80003800000 */
[----:B------:R-:W-:Y:S05]  /*be30*/  @P0 BRA `(.L_x_3980) ;  /* 0x0000000000140947 */ /* 0x000fea0003800000 */
[----:B------:R-:W2:Y:S02]  /*be40*/  LD.E.64 R4, desc[UR44][R18.64+0x40] ;  /* 0x0000402c12047980 */ /* 0x000ea4000c101b00 */
[----:B--2---:R-:W-:-:S05]  /*be50*/  MOV R5, R4 ;  /* 0x0000000400057202 */ /* 0x004fca0000000f00 */
[----:B------:R-:W-:-:S04]  /*be60*/  IMAD R6, R6, 0x8, R5 ;  /* 0x0000000806067824 */ /* 0x000fc800078e0205 */
[----:B------:R-:W0:Y:S02]  /*be70*/  SYNCS.PHASECHK.TRANS64.TRYWAIT P0, [R6+URZ], R7 ;  /* 0x00000007060075a7 */ /* 0x000e24000800017f */
[----:B0-----:R-:W-:Y:S05]  /*be80*/  @!P0 BRA `(.L_x_3981) ;  /* 0x000002f000148947 */ /* 0x001fea0003800000 */
.L_x_3980:
[----:B------:R-:W-:Y:S05]  /*be90*/  BSYNC B0 ;  /* 0x0000000000007941 */ /* 0x000fea0003800000 */
.L_x_3979:
        /* <DEDUP_REMOVED lines=163> */
[----:B------:R-:W-:Y:S01]  /*c8d0*/  R2UR UR4, R10 ;  /* 0x000000000a0472ca */ /* 0x000fe200000e0000 */
[----:B------:R-:W-:Y:S01]  /*c8e0*/  VIADD R8, R8, 0xc06 ;  /* 0x00000c0608087836 */ /* 0x000fe20000000000 */
[----:B------:R-:W-:Y:S01]  /*c8f0*/  R2UR UR7, R7 ;  /* 0x00000000070772ca */ /* 0x000fe200000e0000 */
[----:B------:R-:W-:Y:S01]  /*c900*/  VIADD R4, R4, 0x906 ;  /* 0x0000090604047836 */ /* 0x000fe20000000000 */
[----:B------:R-:W-:Y:S01]  /*c910*/  R2UR UR5, R11 ;  /* 0x000000000b0572ca */ /* 0x000fe200000e0000 */
[----:B------:R-:W0:Y:S01]  /*c920*/  S2R R16, SR_TID.X ;  /* 0x0000000000107919 */ /* 0x000e220000002100 */
[----:B------:R1:W-:Y:S01]  /*c930*/  STL [R1+0x70], R2 ;  /* 0x0000700201007387 */ /* 0x0003e20000100800 */
[----:B------:R-:W-:-:S02]  /*c940*/  WARPGROUP.DEPBAR.LE gsb0, 0x0 ;  /* 0x00008000000079c5 */ /* 0x000fc40000010000 */
[----:B------:R-:W-:Y:S01]  /*c950*/  WARPGROUP.ARRIVE ;  /* 0x00000000000079c5 */ /* 0x000fe20000000000 */
[----:B------:R1:W5:Y:S07]  /*c960*/  LDL R6, [R1+0x1f0] ;  /* 0x0001f00001067983 */ /* 0x00036e0000100800 */
[----:B------:R-:W-:Y:S01]  /*c970*/  HGMMA.64x96x16.F32.BF16 R24, gdesc[UR4], R24, gsb0 ;  /* 0x01600000041879f0 */ /* 0x000fe20008001818 */
[----:B------:R-:W-:Y:S02]  /*c980*/  R2UR UR4, R8 ;  /* 0x00000000080472ca */ /* 0x000fe400000e0000 */
[----:B------:R-:W-:-:S02]  /*c990*/  R2UR UR5, R9 ;  /* 0x00000000090572ca */ /* 0x000fc400000e0000 */
[----:B------:R-:W-:Y:S02]  /*c9a0*/  R2UR UR6, R4 ;  /* 0x00000000040672ca */ /* 0x000fe400000e0000 */
[----:B------:R-:W-:Y:S01]  /*c9b0*/  R2UR UR7, R5 ;  /* 0x00000000050772ca */ /* 0x000fe200000e0000 */
[----:B------:R1:W-:Y:S04]  /*c9c0*/  STL [R1+0x70], R2 ;  /* 0x0000700201007387 */ /* 0x0003e80000100800 */
[----:B------:R1:W-:Y:S01]  /*c9d0*/  STL [R1+0x70], R2 ;  /* 0x0000700201007387 */ /* 0x0003e20000100800 */
[----:B------:R-:W-:Y:S02]  /*c9e0*/  WARPGROUP.DEPBAR.LE gsb0, 0x0 ;  /* 0x00008000000079c5 */ /* 0x000fe40000010000 */
[----:B------:R-:W-:-:S06]  /*c9f0*/  WARPGROUP.ARRIVE ;  /* 0x00000000000079c5 */ /* 0x000fcc0000000000 */
[----:B------:R-:W-:Y:S01]  /*ca00*/  HGMMA.64x96x16.F32.BF16 R24, gdesc[UR4], R24, gsb0 ;  /* 0x01600000041879f0 */ /* 0x000fe20008001818 */
[----:B------:R1:W-:Y:S01]  /*ca10*/  STL [R1+0x70], R2 ;  /* 0x0000700201007387 */ /* 0x0003e20000100800 */
[----:B0-----:R-:W-:-:S03]  /*ca20*/  SHF.R.U32.HI R103, RZ, 0x7, R16 ;  /* 0x00000007ff677819 */ /* 0x001fc60000011610 */
[----:B------:R1:W-:Y:S04]  /*ca30*/  STL [R1+0x70], R2 ;  /* 0x0000700201007387 */ /* 0x0003e80000100800 */
[----:B------:R1:W-:Y:S04]  /*ca40*/  STL [R1+0x70], R2 ;  /* 0x0000700201007387 */ /* 0x0003e80000100800 */
[----:B------:R1:W-:Y:S01]  /*ca50*/  STL [R1+0x70], R2 ;  /* 0x0000700201007387 */ /* 0x0003e20000100800 */
[----:B------:R-:W-:-:S03]  /*ca60*/  IADD3 R5, -R103, 0xb, RZ ;  /* 0x0000000b67057810 */ /* 0x000fc60007ffe1ff */
        /* <DEDUP_REMOVED lines=11> */
[----:B------:R-:W2:Y:S01]  /*cb20*/  LD.E R4, desc[UR44][R18.64] ;  /* 0x0000002c12047980 */ /* 0x000ea2000c101900 */
[----:B------:R-:W-:Y:S01]  /*cb30*/  BSSY B0, `(.L_x_3982) ;  /* 0x0000005000007945 */ /* 0x000fe20003800000 */
[----:B--2---:R-:W-:-:S04]  /*cb40*/  LOP3.LUT R4, R4, 0x1, RZ, 0xfc, !PT ;  /* 0x0000000104047812 */ /* 0x004fc800078efcff */
[----:B------:R-:W-:-:S13]  /*cb50*/  ISETP.NE.AND P0, PT, R4, 0x3, PT ;  /* 0x000000030400780c */ /* 0x000fda0003f05270 */
[----:B-1----:R-:W-:Y:S05]  /*cb60*/  @!P0 BRA `(.L_x_3983) ;  /* 0x0000000000048947 */ /* 0x002fea0003800000 */
[----:B------:R-:W-:Y:S01]  /*cb70*/  BPT.TRAP 0x1 ;  /* 0x000000040000795c */ /* 0x000fe20000300000 */
.L_x_3983:
[----:B------:R-:W-:Y:S05]  /*cb80*/  BSYNC B0 ;  /* 0x0000000000007941 */ /* 0x000fea0003800000 */
.L_x_3982:
[----:B------:R-:W2:Y:S04]  /*cb90*/  LD.E.64 R4, desc[UR44][R18.64+0x20] ;  /* 0x0000202c12047980 */ /* 0x000ea8000c101b00 */
[----:B------:R-:W3:Y:S01]  /*cba0*/  LD.E R7, desc[UR44][R18.64+0xc] ;  /* 0x00000c2c12077980 */ /* 0x000ee2000c101900 */
[----:B--2---:R-:W-:-:S05]  /*cbb0*/  MOV R5, R4 ;  /* 0x0000000400057202 */ /* 0x004fca0000000f00 */
[----:B-----5:R-:W-:-:S05]  /*cbc0*/  IMAD R6, R6, 0x8, R5 ;  /* 0x0000000806067824 */ /* 0x020fca00078e0205 */
[----:B---3--:R-:W-:-:S04]  /*cbd0*/  PRMT R6, R7, 0x654, R6 ;  /* 0x0000065407067816 */ /* 0x008fc80000000006 */
[----:B------:R0:W-:Y:S01]  /*cbe0*/  SYNCS.ARRIVE.TRANS64.RED.A1T0 RZ, [R6+URZ], RZ ;  /* 0x000000ff06ff79a7 */ /* 0x0001e2000810043f */
[----:B------:R-:W2:Y:S04]  /*cbf0*/  LDL R75, [R1+0x11c] ;  /* 0x00011c00014b7983 */ /* 0x000ea80000100800 */
[----:B------:R-:W3:Y:S04]  /*cc00*/  LDL R73, [R1+0x50] ;  /* 0x0000500001497983 */ /* 0x000ee80000100800 */
[----:B------:R-:W4:Y:S04]  /*cc10*/  LDL.64 R12, [R1+0x140] ;  /* 0x00014000010c7983 */ /* 0x000f280000100a00 */
[----:B------:R-:W4:Y:S04]  /*cc20*/  LDL R74, [R1+0x148] ;  /* 0x00014800014a7983 */ /* 0x000f280000100800 */
[----:B------:R-:W4:Y:S04]  /*cc30*/  LDL.128 R8, [R1+0x130] ;  /* 0x0001300001087983 */ /* 0x000f280000100c00 */
[----:B0-----:R-:W4:Y:S01]  /*cc40*/  LDL.128 R4, [R1+0x120] ;  /* 0x0001200001047983 */ /* 0x001f220000100c00 */
[----:B------:R-:W-:Y:S01]  /*cc50*/  BSSY B0, `(.L_x_3984) ;  /* 0x0000040000007945 */ /* 0x000fe20003800000 */
[----:B--2---:R-:W-:-:S04]  /*cc60*/  SHF.R.S32.HI R14, RZ, 0x1f, R75 ;  /* 0x0000001fff0e7819 */ /* 0x004fc8000001144b */
[----:B------:R-:W-:-:S04]  /*cc70*/  LEA.HI R15, R14, R75, RZ, 0x7 ;  /* 0x0000004b0e0f7211 */ /* 0x000fc800078f38ff */
[----:B------:R-:W-:-:S05]  /*cc80*/  LOP3.LUT R16, R15, 0xffffff80, RZ, 0xc0, !PT ;  /* 0xffffff800f107812 */ /* 0x000fca00078ec0ff */
[----:B------:R-:W-:-:S05]  /*cc90*/  IMAD.IADD R16, R75, 0x1, -R16 ;  /* 0x000000014b107824 */ /* 0x000fca00078e0a10 */
[----:B------:R-:W-:Y:S02]  /*cca0*/  SHF.R.S32.HI R17, RZ, 0x1f, R16 ;  /* 0x0000001fff117819 */ /* 0x000fe40000011410 */
[----:B------:R-:W-:Y:S02]  /*ccb0*/  LEA.HI R14, R14, R75, RZ, 0x2 ;  /* 0x0000004b0e0e7211 */ /* 0x000fe400078f10ff */
[CC--:B------:R-:W-:Y:S02]  /*ccc0*/  LEA.HI R20, R17.reuse, R16.reuse, RZ, 0x2 ;  /* 0x0000001011147211 */ /* 0x0c0fe400078f10ff */
[----:B------:R-:W-:Y:S02]  /*ccd0*/  LEA.HI R17, R17, R16, RZ, 0x5 ;  /* 0x0000001011117211 */ /* 0x000fe400078f28ff */
[--C-:B------:R-:W-:Y:S02]  /*cce0*/  SHF.R.S32.HI R21, RZ, 0x2, R20.reuse ;  /* 0x00000002ff157819 */ /* 0x100fe40000011414 */
[----:B------:R-:W-:-:S02]  /*ccf0*/  SHF.R.S32.HI R72, RZ, 0x1f, R20 ;  /* 0x0000001fff487819 */ /* 0x000fc40000011414 */
[----:B------:R-:W-:Y:S02]  /*cd00*/  LOP3.LUT R78, R14, 0xfffffffc, RZ, 0xc0, !PT ;  /* 0xfffffffc0e4e7812 */ /* 0x000fe400078ec0ff */
[----:B------:R-:W-:Y:S02]  /*cd10*/  LEA.HI R72, R72, R21, RZ, 0x3 ;  /* 0x0000001548487211 */ /* 0x000fe400078f18ff */
[----:B------:R-:W-:Y:S01]  /*cd20*/  SHF.R.S32.HI R76, RZ, 0x7, R15 ;  /* 0x00000007ff4c7819 */ /* 0x000fe2000001140f */
[----:B------:R-:W-:Y:S01]  /*cd30*/  IMAD.IADD R78, R75, 0x1, -R78 ;  /* 0x000000014b4e7824 */ /* 0x000fe200078e0a4e */
[----:B------:R-:W-:Y:S02]  /*cd40*/  SHF.R.S32.HI R14, RZ, 0x5, R17 ;  /* 0x00000005ff0e7819 */ /* 0x000fe40000011411 */
[----:B------:R-:W-:Y:S02]  /*cd50*/  LOP3.LUT R72, R72, 0xfffffff8, RZ, 0xc0, !PT ;  /* 0xfffffff848487812 */ /* 0x000fe400078ec0ff */
[----:B------:R-:W-:Y:S01]  /*cd60*/  LEA.HI R15, R15, R76, RZ, 0x1 ;  /* 0x0000004c0f0f7211 */ /* 0x000fe200078f08ff */
[----:B---3--:R-:W-:Y:S01]  /*cd70*/  IMAD R73, R73, 0x8, R14 ;  /* 0x0000000849497824 */ /* 0x008fe200078e020e */
[----:B------:R-:W-:Y:S01]  /*cd80*/  LEA.HI R14, R78, R78, RZ, 0x1 ;  /* 0x0000004e4e0e7211 */ /* 0x000fe200078f08ff */
[----:B------:R-:W-:Y:S01]  /*cd90*/  IMAD.IADD R72, R21, 0x1, -R72 ;  /* 0x0000000115487824 */ /* 0x000fe200078e0a48 */
[----:B------:R-:W-:-:S02]  /*cda0*/  LOP3.LUT R15, R15, 0x3fffffe, RZ, 0xc0, !PT ;  /* 0x03fffffe0f0f7812 */ /* 0x000fc400078ec0ff */
[----:B------:R-:W-:Y:S01]  /*cdb0*/  LOP3.LUT R17, R14, 0x1ffffffe, RZ, 0xc0, !PT ;  /* 0x1ffffffe0e117812 */ /* 0x000fe200078ec0ff */
[----:B------:R-:W-:Y:S01]  /*cdc0*/  IMAD.U32 R72, R73, 0x10, R72 ;  /* 0x0000001049487824 */ /* 0x000fe200078e0048 */
[----:B----4-:R-:W-:Y:S01]  /*cdd0*/  ISETP.NE.AND P0, PT, R12, 0x1, PT ;  /* 0x000000010c00780c */ /* 0x010fe20003f05270 */
[----:B------:R-:W-:Y:S02]  /*cde0*/  IMAD.IADD R15, R76, 0x1, -R15 ;  /* 0x000000014c0f7824 */ /* 0x000fe400078e0a0f */
        /* <DEDUP_REMOVED lines=14> */
[----:B------:R-:W-:-:S04]  /*ced0*/  IMAD R21, R0, -0x60, R8 ;  /* 0xffffffa000157824 */ /* 0x000fc800078e0208 */
[C---:B------:R-:W-:Y:S02]  /*cee0*/  IMAD.IADD R15, R16.reuse, 0x1, R7 ;  /* 0x00000001100f7824 */ /* 0x040fe400078e0207 */
[----:B------:R-:W-:Y:S02]  /*cef0*/  IMAD.IADD R17, R16, 0x1, R13 ;  /* 0x0000000110117824 */ /* 0x000fe400078e020d */
[----:B------:R-:W-:Y:S02]  /*cf00*/  VIADD R73, R12, 0xffffffff ;  /* 0xffffffff0c497836 */ /* 0x000fe40000000000 */
        /* <DEDUP_REMOVED lines=13> */
.L_x_3987:
[----:B------:R-:W-:-:S13]  /*cfe0*/  ISETP.NE.AND P0, PT, R9, 0x1, PT ;  /* 0x000000010900780c */ /* 0x000fda0003f05270 */
[----:B------:R-:W-:-:S05]  /*cff0*/  @P0 IMAD.HI.U32 R12, R8, R10, RZ ;  /* 0x0000000a080c0227 */ /* 0x000fca00078e00ff */
[----:B------:R-:W-:-:S07]  /*d000*/  @P0 SHF.R.U32.HI R8, RZ, R11, R12 ;  /* 0x0000000bff080219 */ /* 0x000fce000001160c */
.L_x_3988:
[----:B------:R-:W-:Y:S05]  /*d010*/  BSYNC B1 ;  /* 0x0000000000017941 */ /* 0x000fea0003800000 */
.L_x_3986:
[----:B------:R-:W-:-:S05]  /*d020*/  IMAD R8, R8, R9, R73 ;  /* 0x0000000908087224 */ /* 0x000fca00078e0249 */
[----:B------:R-:W-:Y:S02]  /*d030*/  VIMNMX R7, R7, R8, !PT ;  /* 0x0000000807077248 */ /* 0x000fe40007fe0100 */
[----:B------:R-:W-:-:S07]  /*d040*/  VIADDMNMX R6, R8, R9, R6, PT ;  /* 0x0000000908067246 */ /* 0x000fce0003800106 */
.L_x_3985:
[----:B------:R-:W-:Y:S05]  /*d050*/  BSYNC B0 ;  /* 0x0000000000007941 */ /* 0x000fea0003800000 */
.L_x_3984:
[C---:B------:R-:W-:Y:S01]  /*d060*/  ISETP.GE.AND P0, PT, R21.reuse, 0x2, PT ;  /* 0x000000021500780c */ /* 0x040fe20003f06270 */
[----:B------:R-:W0:Y:S01]  /*d070*/  SHFL.IDX PT, R14, R14, 0x1, 0x1c1f ;  /* 0x003c1f000e0e7f89 */ /* 0x000e2200000e0000 */
[----:B------:R-:W-:Y:S01]  /*d080*/  ISETP.GE.AND P2, PT, R21, 0xa, PT ;  /* 0x0000000a1500780c */ /* 0x000fe20003f46270 */
[----:B------:R-:W-:Y:S01]  /*d090*/  BSSY B0, `(.L_x_3989) ;  /* 0x0000086000007945 */ /* 0x000fe20003800000 */
[----:B------:R-:W-:Y:S02]  /*d0a0*/  P2R R8, PR, RZ, 0x1 ;  /* 0x00000001ff087803 */ /* 0x000fe40000000000 */
[----:B------:R-:W-:Y:S02]  /*d0b0*/  ISETP.GT.AND P0, PT, R7, 0x1, !P0 ;  /* 0x000000010700780c */ /* 0x000fe40004704270 */
[----:B------:R-:W-:Y:S02]  /*d0c0*/  ISETP.GE.AND P1, PT, R21, 0x9, PT ;  /* 0x000000091500780c */ /* 0x000fe40003f26270 */
[----:B------:R-:W-:-:S02]  /*d0d0*/  ISETP.LT.OR P0, PT, R6, 0x2, P0 ;  /* 0x000000020600780c */ /* 0x000fc40000701670 */
[----:B------:R-:W-:Y:S02]  /*d0e0*/  P2R R75, PR, RZ, 0x2 ;  /* 0x00000002ff4b7803 */ /* 0x000fe40000000000 */
[----:B------:R-:W-:Y:S02]  /*d0f0*/  FSEL R88, R25, -INF , !P0 ;  /* 0xff80000019587808 */ /* 0x000fe40004000000 */
[C---:B------:R-:W-:Y:S02]  /*d100*/  ISETP.GT.AND P0, PT, R7.reuse, 0x9, !P2 ;  /* 0x000000090700780c */ /* 0x040fe40005704270 */
[----:B------:R-:W-:Y:S02]  /*d110*/  P2R R25, PR, RZ, 0x4 ;  /* 0x00000004ff197803 */ /* 0x000fe40000000000 */
[----:B------:R-:W-:Y:S02]  /*d120*/  ISETP.LT.OR P0, PT, R6, 0xa, P0 ;  /* 0x0000000a0600780c */ /* 0x000fe40000701670 */
[----:B------:R-:W-:-:S02]  /*d130*/  ISETP.GT.AND P1, PT, R7, 0x8, !P1 ;  /* 0x000000080700780c */ /* 0x000fc40004f24270 */
[----:B------:R-:W-:Y:S01]  /*d140*/  ISETP.GE.AND P2, PT, R21, 0x11, PT ;  /* 0x000000111500780c */ /* 0x000fe20003f46270 */
[--C-:B0-----:R-:W-:Y:S01]  /*d150*/  IMAD.IADD R12, R15, 0x1, R14.reuse ;  /* 0x000000010f0c7824 */ /* 0x101fe200078e020e */
[----:B------:R-:W-:Y:S01]  /*d160*/  FSEL R86, R29, -INF , !P0 ;  /* 0xff8000001d567808 */ /* 0x000fe20004000000 */
[----:B------:R-:W-:Y:S01]  /*d170*/  IMAD.IADD R13, R17, 0x1, R14 ;  /* 0x00000001110d7824 */ /* 0x000fe200078e020e */
[----:B------:R-:W-:Y:S02]  /*d180*/  ISETP.LT.OR P1, PT, R6, 0x9, P1 ;  /* 0x000000090600780c */ /* 0x000fe40000f21670 */
[----:B------:R-:W-:Y:S02]  /*d190*/  ISETP.GT.AND P0, PT, R7, 0x10, !P2 ;  /* 0x000000100700780c */ /* 0x000fe40005704270 */
[----:B------:R-:W-:Y:S02]  /*d1a0*/  FSEL R162, R28, -INF , !P1 ;  /* 0xff8000001ca27808 */ /* 0x000fe40004800000 */
        /* <DEDUP_REMOVED lines=25> */
[C---:B------:R-:W-:Y:S02]  /*d340*/  ISETP.LT.OR P0, PT, R6.reuse, 0x22, P0 ;  /* 0x000000220600780c */ /* 0x040fe40000701670 */
        /* <DEDUP_REMOVED lines=40> */
[----:B------:R-:W-:-:S02]  /*d5d0*/  P2R R29, PR, RZ, 0x4 ;  /* 0x00000004ff1d7803 */ /* 0x000fc40000000000 */
        /* <DEDUP_REMOVED lines=42> */
.L_x_3992:
[----:B------:R-:W-:-:S13]  /*d880*/  ISETP.NE.AND P6, PT, R9, 0x1, PT ;  /* 0x000000010900780c */ /* 0x000fda0003fc5270 */
[----:B------:R-:W-:-:S05]  /*d890*/  @P6 IMAD.HI.U32 R10, R4, R10, RZ ;  /* 0x0000000a040a6227 */ /* 0x000fca00078e00ff */
[----:B------:R-:W-:-:S07]  /*d8a0*/  @P6 SHF.R.U32.HI R4, RZ, R11, R10 ;  /* 0x0000000bff046219 */ /* 0x000fce000001160a */
.L_x_3993:
[----:B------:R-:W-:Y:S05]  /*d8b0*/  BSYNC B1 ;  /* 0x0000000000017941 */ /* 0x000fea0003800000 */
.L_x_3991:
[----:B------:R-:W-:-:S05]  /*d8c0*/  IMAD R4, R4, R9, R73 ;  /* 0x0000000904047224 */ /* 0x000fca00078e0249 */
[----:B------:R-:W-:Y:S02]  /*d8d0*/  VIADDMNMX R12, R4, R9, R12, PT ;  /* 0x00000009040c7246 */ /* 0x000fe4000380010c */
[----:B------:R-:W-:-:S07]  /*d8e0*/  VIMNMX R13, R13, R4, !PT ;  /* 0x000000040d0d7248 */ /* 0x000fce0007fe0100 */
.L_x_3990:
[----:B------:R-:W-:Y:S05]  /*d8f0*/  BSYNC B0 ;  /* 0x0000000000007941 */ /* 0x000fea0003800000 */
.L_x_3989:
        /* <DEDUP_REMOVED lines=41> */
[----:B------:R-:W-:Y:S02]  /*db90*/  ISETP.NE.AND P5, PT, R41, RZ, PT ;  /* 0x000000ff2900720c */ /* 0x000fe40003fa5270 */
[C---:B------:R-:W-:Y:S01]  /*dba0*/  ISETP.GT.AND P0, PT, R13.reuse, 0x48, !P0 ;  /* 0x000000480d00780c */ /* 0x040fe20004704270 */
[----:B------:R-:W3:Y:S01]  /*dbb0*/  LDL R41, [R1+0x230] ;  /* 0x0002300001297983 */ /* 0x000ee20000100800 */
        /* <DEDUP_REMOVED lines=28> */
[----:B--2---:R-:W-:Y:S02]  /*dd80*/  FMNMX.FTZ R4, R160, R6, !PT ;  /* 0x00000006a0047209 */ /* 0x004fe40007810000 */
[----:B------:R-:W-:Y:S02]  /*dd90*/  ISETP.LT.OR P5, PT, R12, 0x42, P5 ;  /* 0x000000420c00780c */ /* 0x000fe40002fa1670 */
[----:B------:R-:W-:Y:S02]  /*dda0*/  FMNMX.FTZ R4, R88, R4, !PT ;  /* 0x0000000458047209 */ /* 0x000fe40007810000 */
[----:B------:R-:W-:-:S02]  /*ddb0*/  FSEL R59, R59, -INF , !P5 ;  /* 0xff8000003b3b7808 */ /* 0x000fc40006800000 */
[----:B------:R-:W-:Y:S02]  /*ddc0*/  FMNMX.FTZ R4, R162, R4, !PT ;  /* 0x00000004a2047209 */ /* 0x000fe40007810000 */
[C---:B------:R-:W-:Y:S02]  /*ddd0*/  ISETP.GT.AND P1, PT, R13.reuse, 0x49, !P1 ;  /* 0x000000490d00780c */ /* 0x040fe40004f24270 */
[----:B------:R-:W-:Y:S02]  /*dde0*/  FMNMX.FTZ R4, R86, R4, !PT ;  /* 0x0000000456047209 */ /* 0x000fe40007810000 */
[----:B------:R-:W-:Y:S02]  /*ddf0*/  ISETP.LT.OR P0, PT, R12, 0x49, P0 ;  /* 0x000000490c00780c */ /* 0x000fe40000701670 */
[----:B------:R-:W-:Y:S02]  /*de00*/  FMNMX.FTZ R4, R76, R4, !PT ;  /* 0x000000044c047209 */ /* 0x000fe40007810000 */
[----:B------:R-:W-:-:S02]  /*de10*/  ISETP.GT.AND P2, PT, R13, 0x50, !P2 ;  /* 0x000000500d00780c */ /* 0x000fc40005744270 */
[----:B------:R-:W-:Y:S02]  /*de20*/  FMNMX.FTZ R4, R20, R4, !PT ;  /* 0x0000000414047209 */ /* 0x000fe40007810000 */
[----:B------:R-:W-:Y:S02]  /*de30*/  ISETP.GT.AND P3, PT, R13, 0x51, !P3 ;  /* 0x000000510d00780c */ /* 0x000fe40005f64270 */
[----:B------:R-:W-:Y:S02]  /*de40*/  FMNMX.FTZ R4, R78, R4, !PT ;  /* 0x000000044e047209 */ /* 0x000fe40007810000 */
[----:B------:R-:W-:Y:S02]  /*de50*/  ISETP.NE.AND P6, PT, R21, RZ, PT ;  /* 0x000000ff1500720c */ /* 0x000fe40003fc5270 */
[----:B------:R-:W-:-:S04]  /*de60*/  FMNMX.FTZ R4, R84, R4, !PT ;  /* 0x0000000454047209 */ /* 0x000fc80007810000 */
[----:B------:R-:W-:-:S04]  /*de70*/  FMNMX.FTZ R4, R72, R4, !PT ;  /* 0x0000000448047209 */ /* 0x000fc80007810000 */
[----:B------:R-:W-:-:S04]  /*de80*/  FMNMX.FTZ R4, R82, R4, !PT ;  /* 0x0000000452047209 */ /* 0x000fc80007810000 */
[----:B------:R-:W-:-:S04]  /*de90*/  FMNMX.FTZ R5, R74, R4, !PT ;  /* 0x000000044a057209 */ /* 0x000fc80007810000 */
[----:B------:R-:W-:-:S04]  /*dea0*/  FMNMX.FTZ R5, R80, R5, !PT ;  /* 0x0000000550057209 */ /* 0x000fc80007810000 */
[----:B------:R-:W-:Y:S02]  /*deb0*/  FMNMX.FTZ R5, R48, R5, !PT ;  /* 0x0000000530057209 */ /* 0x000fe40007810000 */
[----:B------:R-:W-:Y:S02]  /*dec0*/  FMNMX.FTZ R4, R26, R7, !PT ;  /* 0x000000071a047209 */ /* 0x000fe40007810000 */
[----:B------:R-:W-:-:S04]  /*ded0*/  FMNMX.FTZ R5, R40, R5, !PT ;  /* 0x0000000528057209 */ /* 0x000fc80007810000 */
[----:B------:R-:W-:Y:S02]  /*dee0*/  FMNMX.FTZ R9, R52, R5, !PT ;  /* 0x0000000534097209 */ /* 0x000fe40007810000 */
        /* <DEDUP_REMOVED lines=23> */
[----:B------:R-:W-:-:S04]  /*e060*/  FMNMX.FTZ R5, R55, R4, !PT ;  /* 0x0000000437057209 */ /* 0x000fc80007810000 */
[----:B------:R-:W-:Y:S01]  /*e070*/  FMNMX.FTZ R4, R58, R5, !PT ;  /* 0x000000053a047209 */ /* 0x000fe20007810000 */
[----:B------:R-:W0:Y:S01]  /*e080*/  SHFL.BFLY PT, R9, R8, 0x2, 0x1f ;  /* 0x0c401f0008097f89 */ /* 0x000e2200000e0000 */
[----:B------:R-:W-:Y:S02]  /*e090*/  ISETP.LT.OR P1, PT, R12, 0x4a, P1 ;  /* 0x0000004a0c00780c */ /* 0x000fe40000f21670 */
[----:B------:R-:W-:Y:S02]  /*e0a0*/  FSEL R62, R62, -INF , !P0 ;  /* 0xff8000003e3e7808 */ /* 0x000fe40004000000 */
[----:B------:R-:W-:Y:S02]  /*e0b0*/  FMNMX.FTZ R5, R59, R4, !PT ;  /* 0x000000043b057209 */ /* 0x000fe40007810000 */
[----:B------:R-:W-:Y:S02]  /*e0c0*/  ISETP.LT.OR P2, PT, R12, 0x51, P2 ;  /* 0x000000510c00780c */ /* 0x000fe40001741670 */
[----:B------:R-:W-:-:S02]  /*e0d0*/  FSEL R63, R63, -INF , !P1 ;  /* 0xff8000003f3f7808 */ /* 0x000fc40004800000 */
[----:B------:R-:W-:Y:S02]  /*e0e0*/  FMNMX.FTZ R4, R62, R5, !PT ;  /* 0x000000053e047209 */ /* 0x000fe40007810000 */
[----:B------:R-:W-:Y:S02]  /*e0f0*/  ISETP.GT.AND P4, PT, R13, 0x58, !P4 ;  /* 0x000000580d00780c */ /* 0x000fe40006784270 */
[----:B------:R-:W-:Y:S02]  /*e100*/  ISETP.LT.OR P3, PT, R12, 0x52, P3 ;  /* 0x000000520c00780c */ /* 0x000fe40001f61670 */
[----:B------:R-:W-:Y:S02]  /*e110*/  FSEL R66, R66, -INF , !P2 ;  /* 0xff80000042427808 */ /* 0x000fe40005000000 */
[----:B------:R-:W-:Y:S02]  /*e120*/  FMNMX.FTZ R5, R63, R4, !PT ;  /* 0x000000043f057209 */ /* 0x000fe40007810000 */
        /* <DEDUP_REMOVED lines=8> */
[----:B------:R-:W-:Y:S02]  /*e1b0*/  FMNMX.FTZ R4, R70, R5, !PT ;  /* 0x0000000546047209 */ /* 0x000fe40007810000 */
[----:B0-----:R-:W-:Y:S02]  /*e1c0*/  FMNMX.FTZ R10, R8, R9, !PT ;  /* 0x00000009080a7209 */ /* 0x001fe40007810000 */
[----:B------:R-:W-:Y:S02]  /*e1d0*/  FMNMX.FTZ R9, R71, R4, !PT ;  /* 0x0000000447097209 */ /* 0x000fe40007810000 */
[----:B------:R-:W2:Y:S04]  /*e1e0*/  LDL.64 R4, [R1+0x220] ;  /* 0x0002200001047983 */ /* 0x000ea80000100a00 */
[----:B------:R-:W-:Y:S04]  /*e1f0*/  STL.64 [R1+0x210], R8 ;  /* 0x0002100801007387 */ /* 0x000fe80000100a00 */
[----:B------:R-:W4:Y:S04]  /*e200*/  LDL R12, [R1+0x214] ;  /* 0x00021400010c7983 */ /* 0x000f280000100800 */
[----:B------:R-:W0:Y:S02]  /*e210*/  SHFL.BFLY PT, R11, R10, 0x1, 0x1f ;  /* 0x0c201f000a0b7f89 */ /* 0x000e2400000e0000 */
[----:B0-----:R-:W-:-:S05]  /*e220*/  FMNMX.FTZ R10, R10, R11, !PT ;  /* 0x0000000b0a0a7209 */ /* 0x001fca0007810000 */
[----:B------:R-:W-:Y:S04]  /*e230*/  STL [R1+0x210], R10 ;  /* 0x0002100a01007387 */ /* 0x000fe80000100800 */
[----:B------:R-:W3:Y:S04]  /*e240*/  LDL R14, [R1+0x210] ;  /* 0x00021000010e7983 */ /* 0x000ee80000100800 */
[----:B----4-:R-:W0:Y:S02]  /*e250*/  SHFL.BFLY PT, R9, R12, 0x2, 0x1f ;  /* 0x0c401f000c097f89 */ /* 0x010e2400000e0000 */
[----:B0-----:R-:W-:-:S05]  /*e260*/  FMNMX.FTZ R9, R9, R12, !PT ;  /* 0x0000000c09097209 */ /* 0x001fca0007810000 */
[----:B------:R-:W0:Y:S01]  /*e270*/  SHFL.BFLY PT, R8, R9, 0x1, 0x1f ;  /* 0x0c201f0009087f89 */ /* 0x000e2200000e0000 */
[----:B---3--:R-:W-:Y:S01]  /*e280*/  FMUL.FTZ R11, R41, R14 ;  /* 0x0000000e290b7220 */ /* 0x008fe20000410000 */
[----:B------:R-:W-:-:S04]  /*e290*/  FSETP.NEU.FTZ.AND P0, PT, R14, -INF , PT ;  /* 0xff8000000e00780b */ /* 0x000fc80003f1d000 */
[----:B------:R-:W-:Y:S02]  /*e2a0*/  FSEL R29, R14, RZ, P0 ;  /* 0x000000ff0e1d7208 */ /* 0x000fe40000000000 */
[----:B------:R-:W-:Y:S02]  /*e2b0*/  FSEL R11, R11, RZ, P0 ;  /* 0x000000ff0b0b7208 */ /* 0x000fe40000000000 */
[----:B0-----:R-:W-:Y:S01]  /*e2c0*/  FMNMX.FTZ R8, R9, R8, !PT ;  /* 0x0000000809087209 */ /* 0x001fe20007810000 */
[----:B------:R-:W-:-:S03]  /*e2d0*/  FADD.FTZ R6, R6, -R29 ;  /* 0x8000001d06067221 */ /* 0x000fc60000010000 */
[C---:B------:R-:W-:Y:S01]  /*e2e0*/  FSETP.NEU.FTZ.AND P0, PT, R8.reuse, -INF , PT ;  /* 0xff8000000800780b */ /* 0x040fe20003f1d000 */
[-C--:B------:R-:W-:Y:S01]  /*e2f0*/  FMUL.FTZ R9, R8, R41.reuse ;  /* 0x0000002908097220 */ /* 0x080fe20000410000 */
[-CC-:B------:R-:W-:Y:S02]  /*e300*/  FFMA.FTZ R168, R20, R41.reuse, -R11.reuse ;  /* 0x0000002914a87223 */ /* 0x180fe4000001080b */
        /* <DEDUP_REMOVED lines=24> */
[----:B------:R-:W-:Y:S01]  /*e490*/  FMUL.FTZ R11, R6, R41 ;  /* 0x00000029060b7220 */ /* 0x000fe20000410000 */
[----:B------:R-:W-:Y:S01]  /*e4a0*/  FSEL R6, R9, RZ, P0 ;  /* 0x000000ff09067208 */ /* 0x000fe20000000000 */
[----:B------:R-:W-:-:S04]  /*e4b0*/  FADD.FTZ R10, R7, -R10 ;  /* 0x8000000a070a7221 */ /* 0x000fc80000010000 */
[-CC-:B------:R-:W-:Y:S01]  /*e4c0*/  FFMA.FTZ R32, R26, R41.reuse, -R6.reuse ;  /* 0x000000291a207223 */ /* 0x180fe20000010806 */
[----:B------:R-:W-:Y:S01]  /*e4d0*/  FMUL.FTZ R10, R41, R10 ;  /* 0x0000000a290a7220 */ /* 0x000fe20000410000 */
[-CC-:B------:R-:W-:Y:S01]  /*e4e0*/  FFMA.FTZ R161, R27, R41.reuse, -R6.reuse ;  /* 0x000000291ba17223 */ /* 0x180fe20000010806 */
[----:B------:R-:W-:Y:S01]  /*e4f0*/  MUFU.EX2 R160, R160 ;  /* 0x000000a000a07308 */ /* 0x000fe20000000800 */
[----:B------:R-:W-:-:S07]  /*e500*/  FFMA.FTZ R31, R30, R41, -R6 ;  /* 0x000000291e1f7223 */ /* 0x000fce0000010806 */
[----:B------:R-:W2:Y:S01]  /*e510*/  MUFU.EX2 R11, R11 ;  /* 0x0000000b000b7308 */ /* 0x000ea20000000800 */
[----:B------:R-:W-:-:S07]  /*e520*/  FFMA.FTZ R163, R25, R41, -R6 ;  /* 0x0000002919a37223 */ /* 0x000fce0000010806 */
[----:B------:R-:W-:Y:S08]  /*e530*/  MUFU.EX2 R32, R32 ;  /* 0x0000002000207308 */ /* 0x000ff00000000800 */
[----:B------:R-:W0:Y:S01]  /*e540*/  MUFU.EX2 R10, R10 ;  /* 0x0000000a000a7308 */ /* 0x000e220000000800 */
[----:B------:R-:W-:-:S07]  /*e550*/  FFMA.FTZ R30, R15, R41, -R6 ;  /* 0x000000290f1e7223 */ /* 0x000fce0000010806 */
[----:B------:R-:W1:Y:S08]  /*e560*/  MUFU.EX2 R13, R13 ;  /* 0x0000000d000d7308 */ /* 0x000e700000000800 */
[----:B------:R-:W3:Y:S01]  /*e570*/  MUFU.EX2 R161, R161 ;  /* 0x000000a100a17308 */ /* 0x000ee20000000800 */
[----:B------:R-:W-:-:S07]  /*e580*/  FFMA.FTZ R169, R17, R41, -R6 ;  /* 0x0000002911a97223 */ /* 0x000fce0000010806 */
[----:B------:R-:W4:Y:S08]  /*e590*/  MUFU.EX2 R162, R162 ;  /* 0x000000a200a27308 */ /* 0x000f300000000800 */
[----:B------:R-:W4:Y:S01]  /*e5a0*/  MUFU.EX2 R31, R31 ;  /* 0x0000001f001f7308 */ /* 0x000f220000000800 */
[----:B--2---:R-:W-:Y:S01]  /*e5b0*/  FFMA.FTZ R4, R11, R4, R160 ;  /* 0x000000040b047223 */ /* 0x004fe200000100a0 */
[----:B0-----:R-:W-:-:S06]  /*e5c0*/  FFMA.FTZ R14, R5, R10, R32 ;  /* 0x0000000a050e7223 */ /* 0x001fcc0000010020 */
        /* <DEDUP_REMOVED lines=105> */
[----:B------:R-:W-:Y:S01]  /*ec60*/  STL [R1+0x214], R8 ;  /* 0x0002140801007387 */ /* 0x000fe20000100800 */
[----:B------:R-:W-:-:S05]  /*ec70*/  FADD.FTZ R5, R15, R6 ;  /* 0x000000060f057221 */ /* 0x000fca0000010000 */
[----:B------:R0:W-:Y:S04]  /*ec80*/  STL.64 [R1+0x220], R4 ;  /* 0x0002200401007387 */ /* 0x0001e80000100a00 */
[----:B------:R-:W2:Y:S01]  /*ec90*/  LD.E R6, desc[UR44][R18.64+0x240] ;  /* 0x0002402c12067980 */ /* 0x000ea2000c101900 */
[----:B------:R-:W-:-:S04]  /*eca0*/  UIADD3 UR4, UP0, UR37, 0x240, URZ ;  /* 0x0000024025047890 */ /* 0x000fc8000ff1e03f */
[----:B------:R-:W-:Y:S02]  /*ecb0*/  ULOP3.LUT UR5, UR4, 0x4, URZ, 0xfc, !UPT ;  /* 0x0000000404057892 */ /* 0x000fe4000f8efc3f */
[----:B------:R-:W-:-:S04]  /*ecc0*/  UIADD3.X UR6, URZ, UR36, URZ, UP0, !UPT ;  /* 0x000000243f067290 */ /* 0x000fc800087fe43f */
[----:B0-----:R-:W-:Y:S02]  /*ecd0*/  IMAD.U32 R4, RZ, RZ, UR5 ;  /* 0x00000005ff047e24 */ /* 0x001fe4000f8e00ff */
[----:B------:R-:W-:Y:S02]  /*ece0*/  IMAD.U32 R5, RZ, RZ, UR6 ;  /* 0x00000006ff057e24 */ /* 0x000fe4000f8e00ff */
[----:B--2---:R-:W-:-:S05]  /*ecf0*/  FMUL.FTZ R7, R11, R6 ;  /* 0x000000060b077220 */ /* 0x004fca0000410000 */
[----:B------:R-:W-:Y:S04]  /*ed00*/  ST.E desc[UR44][R18.64+0x240], R7 ;  /* 0x0002400712007985 */ /* 0x000fe8000c10192c */
[----:B------:R-:W2:Y:S02]  /*ed10*/  LD.E R6, desc[UR44][R4.64] ;  /* 0x0000002c04067980 */ /* 0x000ea4000c101900 */
[----:B--2---:R-:W-:-:S05]  /*ed20*/  FMUL.FTZ R9, R11, R6 ;  /* 0x000000060b097220 */ /* 0x004fca0000410000 */
[----:B------:R0:W-:Y:S04]  /*ed30*/  ST.E desc[UR44][R4.64], R9 ;  /* 0x0000000904007985 */ /* 0x0001e8000c10192c */
[----:B------:R-:W0:Y:S04]  /*ed40*/  LD.E R150, desc[UR44][R18.64+0x254] ;  /* 0x0002542c12967980 */ /* 0x000e28000c101900 */
[----:B------:R-:W2:Y:S04]  /*ed50*/  LD.E R25, desc[UR44][R18.64+0x434] ;  /* 0x0004342c12197980 */ /* 0x000ea8000c101900 */
        /* <DEDUP_REMOVED lines=60> */
[----:B------:R-:W-:Y:S01]  /*f120*/  ULOP3.LUT UR5, UR4, 0x8, URZ, 0xfc, !UPT ;  /* 0x0000000804057892 */ /* 0x000fe2000f8efc3f */
[C---:B0-----:R-:W-:Y:S01]  /*f130*/  FMUL.FTZ R9, R11.reuse, R150 ;  /* 0x000000960b097220 */ /* 0x041fe20000410000 */
[----:B--2---:R-:W-:-:S04]  /*f140*/  FMUL.FTZ R45, R11, R25 ;  /* 0x000000190b2d7220 */ /* 0x004fc80000410000 */
[----:B------:R0:W-:Y:S01]  /*f150*/  ST.E desc[UR44][R18.64+0x254], R9 ;  /* 0x0002540912007985 */ /* 0x0001e2000c10192c */
[C---:B---3--:R-:W-:Y:S01]  /*f160*/  FMUL.FTZ R7, R11.reuse, R148 ;  /* 0x000000940b077220 */ /* 0x048fe20000410000 */
[C---:B----4-:R-:W-:Y:S01]  /*f170*/  FMUL.FTZ R25, R11.reuse, R146 ;  /* 0x000000920b197220 */ /* 0x050fe20000410000 */
[C---:B------:R-:W-:Y:S01]  /*f180*/  FMUL.FTZ R27, R11.reuse, R144 ;  /* 0x000000900b1b7220 */ /* 0x040fe20000410000 */
[C---:B------:R-:W-:Y:S01]  /*f190*/  FMUL.FTZ R39, R11.reuse, R142 ;  /* 0x0000008e0b277220 */ /* 0x040fe20000410000 */
[----:B------:R-:W-:Y:S01]  /*f1a0*/  ST.E desc[UR44][R18.64+0x434], R45 ;  /* 0x0004342d12007985 */ /* 0x000fe2000c10192c */
[----:B0-----:R-:W-:-:S03]  /*f1b0*/  FMUL.FTZ R9, R11, R134 ;  /* 0x000000860b097220 */ /* 0x001fc60000410000 */
[----:B------:R0:W-:Y:S01]  /*f1c0*/  ST.E desc[UR44][R18.64+0x250], R7 ;  /* 0x0002500712007985 */ /* 0x0001e2000c10192c */
[----:B------:R-:W-:-:S03]  /*f1d0*/  FMUL.FTZ R41, R11, R138 ;  /* 0x0000008a0b297220 */ /* 0x000fc60000410000 */
[----:B------:R1:W-:Y:S01]  /*f1e0*/  ST.E desc[UR44][R18.64+0x260], R25 ;  /* 0x0002601912007985 */ /* 0x0003e2000c10192c */
[----:B------:R-:W-:-:S03]  /*f1f0*/  FMUL.FTZ R43, R11, R140 ;  /* 0x0000008c0b2b7220 */ /* 0x000fc60000410000 */
[----:B------:R2:W-:Y:S04]  /*f200*/  ST.E desc[UR44][R18.64+0x264], R27 ;  /* 0x0002641b12007985 */ /* 0x0005e8000c10192c */
[----:B------:R3:W-:Y:S01]  /*f210*/  ST.E desc[UR44][R18.64+0x270], R39 ;  /* 0x0002702712007985 */ /* 0x0007e2000c10192c */
[C---:B0-----:R-:W-:Y:S01]  /*f220*/  FMUL.FTZ R7, R11.reuse, R136 ;  /* 0x000000880b077220 */ /* 0x041fe20000410000 */
[C---:B------:R-:W-:Y:S02]  /*f230*/  FMUL.FTZ R45, R11.reuse, R120 ;  /* 0x000000780b2d7220 */ /* 0x040fe40000410000 */
[----:B------:R0:W-:Y:S01]  /*f240*/  ST.E desc[UR44][R18.64+0x290], R9 ;  /* 0x0002900912007985 */ /* 0x0001e2000c10192c */
[C---:B------:R-:W-:Y:S01]  /*f250*/  FMUL.FTZ R47, R11.reuse, R130 ;  /* 0x000000820b2f7220 */ /* 0x040fe20000410000 */
[C---:B-1----:R-:W-:Y:S01]  /*f260*/  FMUL.FTZ R25, R11.reuse, R132 ;  /* 0x000000840b197220 */ /* 0x042fe20000410000 */
[C---:B--2---:R-:W-:Y:S01]  /*f270*/  FMUL.FTZ R27, R11.reuse, R128 ;  /* 0x000000800b1b7220 */ /* 0x044fe20000410000 */
[C---:B---3--:R-:W-:Y:S01]  /*f280*/  FMUL.FTZ R39, R11.reuse, R126 ;  /* 0x0000007e0b277220 */ /* 0x048fe20000410000 */
        /* <DEDUP_REMOVED lines=77> */
[----:B------:R1:W-:Y:S01]  /*f760*/  ST.E desc[UR44][R18.64+0x3b4], R43 ;  /* 0x0003b42b12007985 */ /* 0x0003e2000c10192c */
[----:B------:R-:W-:-:S03]  /*f770*/  FMUL.FTZ R49, R11, R8 ;  /* 0x000000080b317220 */ /* 0x000fc60000410000 */
        /* <DEDUP_REMOVED lines=8> */
[----:B------:R-:W-:Y:S02]  /*f800*/  IMAD.U32 R8, RZ, RZ, UR5 ;  /* 0x00000005ff087e24 */ /* 0x000fe4000f8e00ff */
[C---:B0-----:R-:W-:Y:S01]  /*f810*/  FMUL.FTZ R39, R11.reuse, R44 ;  /* 0x0000002c0b277220 */ /* 0x041fe20000410000 */
[----:B------:R0:W-:Y:S01]  /*f820*/  ST.E desc[UR44][R18.64+0x3e4], R9 ;  /* 0x0003e40912007985 */ /* 0x0001e2000c10192c */
[C---:B--2---:R-:W-:Y:S01]  /*f830*/  FMUL.FTZ R45, R11.reuse, R26 ;  /* 0x0000001a0b2d7220 */ /* 0x044fe20000410000 */
[C---:B-1----:R-:W-:Y:S01]  /*f840*/  FMUL.FTZ R47, R11.reuse, R6 ;  /* 0x000000060b2f7220 */ /* 0x042fe20000410000 */
[----:B------:R-:W-:Y:S01]  /*f850*/  FMUL.FTZ R11, R11, R24 ;  /* 0x000000180b0b7220 */ /* 0x000fe20000410000 */
[----:B0-----:R-:W-:Y:S01]  /*f860*/  IMAD.U32 R9, RZ, RZ, UR6 ;  /* 0x00000006ff097e24 */ /* 0x001fe2000f8e00ff */
[----:B------:R-:W-:Y:S04]  /*f870*/  ST.E desc[UR44][R18.64+0x3d0], R7 ;  /* 0x0003d00712007985 */ /* 0x000fe8000c10192c */
[----:B------:R0:W-:Y:S04]  /*f880*/  ST.E desc[UR44][R18.64+0x3f0], R25 ;  /* 0x0003f01912007985 */ /* 0x0001e8000c10192c */
[----:B------:R1:W-:Y:S04]  /*f890*/  ST.E desc[UR44][R18.64+0x3f4], R27 ;  /* 0x0003f41b12007985 */ /* 0x0003e8000c10192c */
[----:B------:R-:W-:Y:S04]  /*f8a0*/  ST.E desc[UR44][R18.64+0x400], R41 ;  /* 0x0004002912007985 */ /* 0x000fe8000c10192c */
[----:B------:R-:W-:Y:S04]  /*f8b0*/  ST.E desc[UR44][R18.64+0x404], R43 ;  /* 0x0004042b12007985 */ /* 0x000fe8000c10192c */
[----:B------:R-:W-:Y:S04]  /*f8c0*/  ST.E desc[UR44][R18.64+0x410], R39 ;  /* 0x0004102712007985 */ /* 0x000fe8000c10192c */
[----:B------:R-:W-:Y:S04]  /*f8d0*/  ST.E desc[UR44][R18.64+0x414], R45 ;  /* 0x0004142d12007985 */ /* 0x000fe8000c10192c */
[----:B------:R2:W-:Y:S04]  /*f8e0*/  ST.E desc[UR44][R18.64+0x420], R47 ;  /* 0x0004202f12007985 */ /* 0x0005e8000c10192c */
[----:B------:R3:W-:Y:S04]  /*f8f0*/  ST.E desc[UR44][R18.64+0x424], R49 ;  /* 0x0004243112007985 */ /* 0x0007e8000c10192c */
[----:B------:R-:W-:Y:S04]  /*f900*/  ST.E desc[UR44][R18.64+0x430], R11 ;  /* 0x0004300b12007985 */ /* 0x000fe8000c10192c */
[----:B0-----:R-:W4:Y:S01]  /*f910*/  LD.E R25, desc[UR44][R8.64] ;  /* 0x0000002c08197980 */ /* 0x001f22000c101900 */
[----:B------:R-:W-:Y:S01]  /*f920*/  ULOP3.LUT UR4, UR4, 0xc, URZ, 0xfc, !UPT ;  /* 0x0000000c04047892 */ /* 0x000fe2000f8efc3f */
[----:B------:R-:W-:-:S05]  /*f930*/  IMAD.U32 R7, RZ, RZ, UR6 ;  /* 0x00000006ff077e24 */ /* 0x000fca000f8e00ff */
[----:B------:R-:W-:Y:S02]  /*f940*/  IMAD.U32 R6, RZ, RZ, UR4 ;  /* 0x00000004ff067e24 */ /* 0x000fe4000f8e00ff */
[----:B----4-:R-:W-:-:S05]  /*f950*/  FMUL.FTZ R25, R10, R25 ;  /* 0x000000190a197220 */ /* 0x010fca0000410000 */
[----:B------:R-:W-:Y:S04]  /*f960*/  ST.E desc[UR44][R8.64], R25 ;  /* 0x0000001908007985 */ /* 0x000fe8000c10192c */
[----:B-1----:R-:W4:Y:S02]  /*f970*/  LD.E R27, desc[UR44][R6.64] ;  /* 0x0000002c061b7980 */ /* 0x002f24000c101900 */
[----:B----4-:R-:W-:-:S05]  /*f980*/  FMUL.FTZ R27, R10, R27 ;  /* 0x0000001b0a1b7220 */ /* 0x010fca0000410000 */
[----:B------:R0:W-:Y:S04]  /*f990*/  ST.E desc[UR44][R6.64], R27 ;  /* 0x0000001b06007985 */ /* 0x0001e8000c10192c */
        /* <DEDUP_REMOVED lines=22> */
[----:B--2---:R-:W2:Y:S04]  /*fb00*/  LD.E R47, desc[UR44][R18.64+0x3ac] ;  /* 0x0003ac2c122f7980 */ /* 0x004ea8000c101900 */
        /* <DEDUP_REMOVED lines=63> */
[C---:B---3--:R-:W-:Y:S01]  /*ff00*/  FMUL.FTZ R49, R10.reuse, R49 ;  /* 0x000000310a317220 */ /* 0x048fe20000410000 */
[C---:B0-----:R-:W-:Y:S01]  /*ff10*/  FMUL.FTZ R53, R10.reuse, R46 ;  /* 0x0000002e0a357220 */ /* 0x041fe20000410000 */
[C---:B------:R-:W-:Y:S01]  /*ff20*/  FMUL.FTZ R45, R10.reuse, R45 ;  /* 0x0000002d0a2d7220 */ /* 0x040fe20000410000 */
[C---:B------:R-:W-:Y:S01]  /*ff30*/  FMUL.FTZ R43, R10.reuse, R43 ;  /* 0x0000002b0a2b7220 */ /* 0x040fe20000410000 */
        /* <DEDUP_REMOVED lines=9> */
[----:B0-----:R-:W-:-:S03]  /*ffd0*/  FMUL.FTZ R93, R10, R86 ;  /* 0x000000560a5d7220 */ /* 0x001fc60000410000 */
[----:B------:R0:W-:Y:S01]  /*ffe0*/  ST.E desc[UR44][R18.64+0x2ac], R83 ;  /* 0x0002ac5312007985 */ /* 0x0001e2000c10192c */
[----:B------:R-:W-:-:S03]  /*fff0*/  FMUL.FTZ R99, R10, R82 ;  /* 0x000000520a637220 */ /* 0x000fc60000410000 */
[----:B------:R-:W-:Y:S01]  /*10000*/  ST.E desc[UR44][R18.64+0x2b8], R81 ;  /* 0x0002b85112007985 */ /* 0x000fe2000c10192c */
[----:B------:R-:W-:-:S03]  /*10010*/  FMUL.FTZ R101, R10, R84 ;  /* 0x000000540a657220 */ /* 0x000fc60000410000 */
[----:B------:R3:W-:Y:S01]  /*10020*/  ST.E desc[UR44][R18.64+0x2bc], R77 ;  /* 0x0002bc4d12007985 */ /* 0x0007e2000c10192c */
[----:B-1----:R-:W-:-:S03]  /*10030*/  FMUL.FTZ R87, R10, R80 ;  /* 0x000000500a577220 */ /* 0x002fc60000410000 */
[----:B------:R1:W-:Y:S01]  /*10040*/  ST.E desc[UR44][R18.64+0x2cc], R79 ;  /* 0x0002cc4f12007985 */ /* 0x0003e2000c10192c */
[----:B--2---:R-:W-:-:S03]  /*10050*/  FMUL.FTZ R89, R10, R78 ;  /* 0x0000004e0a597220 */ /* 0x004fc60000410000 */
[----:B------:R-:W-:Y:S01]  /*10060*/  ST.E desc[UR44][R18.64+0x2ec], R75 ;  /* 0x0002ec4b12007985 */ /* 0x000fe2000c10192c */
[----:B0-----:R-:W-:-:S03]  /*10070*/  FMUL.FTZ R83, R10, R76 ;  /* 0x0000004c0a537220 */ /* 0x001fc60000410000 */
[----:B------:R0:W-:Y:S01]  /*10080*/  ST.E desc[UR44][R18.64+0x2fc], R73 ;  /* 0x0002fc4912007985 */ /* 0x0001e2000c10192c */
[----:B------:R-:W-:-:S03]  /*10090*/  FMUL.FTZ R85, R10, R72 ;  /* 0x000000480a557220 */ /* 0x000fc60000410000 */
[----:B------:R-:W-:Y:S01]  /*100a0*/  ST.E desc[UR44][R18.64+0x308], R71 ;  /* 0x0003084712007985 */ /* 0x000fe2000c10192c */
[----:B------:R-:W-:-:S03]  /*100b0*/  FMUL.FTZ R91, R10, R74 ;  /* 0x0000004a0a5b7220 */ /* 0x000fc60000410000 */
[----:B------:R2:W-:Y:S01]  /*100c0*/  ST.E desc[UR44][R18.64+0x30c], R67 ;  /* 0x00030c4312007985 */ /* 0x0005e2000c10192c */
[----:B---3--:R-:W-:-:S03]  /*100d0*/  FMUL.FTZ R77, R10, R70 ;  /* 0x000000460a4d7220 */ /* 0x008fc60000410000 */
[----:B------:R3:W-:Y:S01]  /*100e0*/  ST.E desc[UR44][R18.64+0x31c], R69 ;  /* 0x00031c4512007985 */ /* 0x0007e2000c10192c */
[----:B-1----:R-:W-:-:S03]  /*100f0*/  FMUL.FTZ R79, R10, R68 ;  /* 0x000000440a4f7220 */ /* 0x002fc60000410000 */
[----:B------:R-:W-:Y:S01]  /*10100*/  ST.E desc[UR44][R18.64+0x33c], R65 ;  /* 0x00033c4112007985 */ /* 0x000fe2000c10192c */
[----:B0-----:R-:W-:-:S03]  /*10110*/  FMUL.FTZ R73, R10, R66 ;  /* 0x000000420a497220 */ /* 0x001fc60000410000 */
[----:B------:R0:W-:Y:S01]  /*10120*/  ST.E desc[UR44][R18.64+0x34c], R63 ;  /* 0x00034c3f12007985 */ /* 0x0001e2000c10192c */
[----:B------:R-:W-:-:S03]  /*10130*/  FMUL.FTZ R75, R10, R62 ;  /* 0x0000003e0a4b7220 */ /* 0x000fc60000410000 */
[----:B------:R-:W-:Y:S01]  /*10140*/  ST.E desc[UR44][R18.64+0x358], R61 ;  /* 0x0003583d12007985 */ /* 0x000fe2000c10192c */
[----:B------:R-:W-:-:S03]  /*10150*/  FMUL.FTZ R81, R10, R64 ;  /* 0x000000400a517220 */ /* 0x000fc60000410000 */
[----:B------:R1:W-:Y:S01]  /*10160*/  ST.E desc[UR44][R18.64+0x35c], R57 ;  /* 0x00035c3912007985 */ /* 0x0003e2000c10192c */
[----:B--2---:R-:W-:-:S03]  /*10170*/  FMUL.FTZ R67, R10, R60 ;  /* 0x0000003c0a437220 */ /* 0x004fc60000410000 */
[----:B------:R2:W-:Y:S01]  /*10180*/  ST.E desc[UR44][R18.64+0x36c], R59 ;  /* 0x00036c3b12007985 */ /* 0x0005e2000c10192c */
[----:B---3--:R-:W-:-:S03]  /*10190*/  FMUL.FTZ R69, R10, R58 ;  /* 0x0000003a0a457220 */ /* 0x008fc60000410000 */
[----:B------:R3:W-:Y:S01]  /*101a0*/  ST.E desc[UR44][R18.64+0x38c], R55 ;  /* 0x00038c3712007985 */ /* 0x0007e2000c10192c */
[----:B0-----:R-:W-:-:S03]  /*101b0*/  FMUL.FTZ R63, R10, R56 ;  /* 0x000000380a3f7220 */ /* 0x001fc60000410000 */
[----:B------:R-:W-:Y:S01]  /*101c0*/  ST.E desc[UR44][R18.64+0x3a8], R51 ;  /* 0x0003a83312007985 */ /* 0x000fe2000c10192c */
[----:B------:R-:W-:-:S03]  /*101d0*/  FMUL.FTZ R65, R10, R52 ;  /* 0x000000340a417220 */ /* 0x000fc60000410000 */
[----:B------:R0:W-:Y:S01]  /*101e0*/  ST.E desc[UR44][R18.64+0x3ac], R47 ;  /* 0x0003ac2f12007985 */ /* 0x0001e2000c10192c */
[----:B------:R-:W-:-:S03]  /*101f0*/  FMUL.FTZ R71, R10, R54 ;  /* 0x000000360a477220 */ /* 0x000fc60000410000 */
[----:B------:R4:W-:Y:S01]  /*10200*/  ST.E desc[UR44][R18.64+0x3bc], R49 ;  /* 0x0003bc3112007985 */ /* 0x0009e2000c10192c */
[----:B-1----:R-:W-:-:S03]  /*10210*/  FMUL.FTZ R57, R10, R50 ;  /* 0x000000320a397220 */ /* 0x002fc60000410000 */
[----:B------:R-:W-:Y:S01]  /*10220*/  ST.E desc[UR44][R18.64+0x3cc], R53 ;  /* 0x0003cc3512007985 */ /* 0x000fe2000c10192c */
[----:B--2---:R-:W-:-:S03]  /*10230*/  FMUL.FTZ R59, R10, R48 ;  /* 0x000000300a3b7220 */ /* 0x004fc60000410000 */
[----:B------:R-:W-:Y:S01]  /*10240*/  ST.E desc[UR44][R18.64+0x3dc], R45 ;  /* 0x0003dc2d12007985 */ /* 0x000fe2000c10192c */
[----:B---3--:R-:W-:-:S03]  /*10250*/  FMUL.FTZ R55, R10, R42 ;  /* 0x0000002a0a377220 */ /* 0x008fc60000410000 */
[----:B------:R1:W-:Y:S01]  /*10260*/  ST.E desc[UR44][R18.64+0x3ec], R43 ;  /* 0x0003ec2b12007985 */ /* 0x0003e2000c10192c */
[C---:B------:R-:W-:Y:S01]  /*10270*/  FMUL.FTZ R61, R10.reuse, R44 ;  /* 0x0000002c0a3d7220 */ /* 0x040fe20000410000 */
[C---:B------:R-:W-:Y:S01]  /*10280*/  FMUL.FTZ R41, R10.reuse, R41 ;  /* 0x000000290a297220 */ /* 0x040fe20000410000 */
[C---:B------:R-:W-:Y:S01]  /*10290*/  FMUL.FTZ R27, R10.reuse, R27 ;  /* 0x0000001b0a1b7220 */ /* 0x040fe20000410000 */
[C---:B0-----:R-:W-:Y:S01]  /*102a0*/  FMUL.FTZ R47, R10.reuse, R40 ;  /* 0x000000280a2f7220 */ /* 0x041fe20000410000 */
[C---:B------:R-:W-:Y:S01]  /*102b0*/  FMUL.FTZ R39, R10.reuse, R39 ;  /* 0x000000270a277220 */ /* 0x040fe20000410000 */
[C---:B----4-:R-:W-:Y:S01]  /*102c0*/  FMUL.FTZ R49, R10.reuse, R38 ;  /* 0x000000260a317220 */ /* 0x050fe20000410000 */
[C---:B-1----:R-:W-:Y:S01]  /*102d0*/  FMUL.FTZ R43, R10.reuse, R26 ;  /* 0x0000001a0a2b7220 */ /* 0x042fe20000410000 */
[----:B------:R-:W-:Y:S02]  /*102e0*/  VIADD R26, R103, 0x8 ;  /* 0x00000008671a7836 */ /* 0x000fe40000000000 */
[C---:B------:R-:W-:Y:S01]  /*102f0*/  FMUL.FTZ R45, R10.reuse, R11 ;  /* 0x0000000b0a2d7220 */ /* 0x040fe20000410000 */
[C---:B------:R-:W-:Y:S01]  /*10300*/  FMUL.FTZ R51, R10.reuse, R24 ;  /* 0x000000180a337220 */ /* 0x040fe20000410000 */
[----:B------:R-:W-:Y:S01]  /*10310*/  FMUL.FTZ R53, R10, R25 ;  /* 0x000000190a357220 */ /* 0x000fe20000410000 */
        /* <DEDUP_REMOVED lines=30> */
[----:B------:R-:W-:Y:S04]  /*10500*/  ST.E desc[UR44][R18.64+0x418], R49 ;  /* 0x0004183112007985 */ /* 0x000fe8000c10192c */
[----:B------:R2:W-:Y:S04]  /*10510*/  ST.E desc[UR44][R18.64+0x41c], R43 ;  /* 0x00041c2b12007985 */ /* 0x0005e8000c10192c */
[----:B------:R3:W-:Y:S04]  /*10520*/  ST.E desc[UR44][R18.64+0x428], R45 ;  /* 0x0004282d12007985 */ /* 0x0007e8000c10192c */
[----:B------:R-:W-:Y:S04]  /*10530*/  ST.E desc[UR44][R18.64+0x42c], R51 ;  /* 0x00042c3312007985 */ /* 0x000fe8000c10192c */
[----:B------:R-:W-:Y:S01]  /*10540*/  ST.E desc[UR44][R18.64+0x438], R53 ;  /* 0x0004383512007985 */ /* 0x000fe2000c10192c */
[----:B------:R4:W-:Y:S06]  /*10550*/  BAR.SYNC.DEFER_BLOCKING R26, 0x100 ;  /* 0x0004001a0000751d */ /* 0x0009ec0000010000 */
[----:B------:R-:W4:Y:S04]  /*10560*/  LDL R24, [R1+0x1f0] ;  /* 0x0001f00001187983 */ /* 0x000f280000100800 */
[----:B0-----:R-:W2:Y:S04]  /*10570*/  LD.E R47, desc[UR44][R18.64+0x240] ;  /* 0x0002402c122f7980 */ /* 0x001ea8000c101900 */
[----:B------:R-:W4:Y:S04]  /*10580*/  LD.E.64 R10, desc[UR44][R18.64+0x88] ;  /* 0x0000882c120a7980 */ /* 0x000f28000c101b00 */
[----:B--2---:R0:W-:Y:S04]  /*10590*/  ST.E desc[UR44][R18.64+0x240], R47 ;  /* 0x0002402f12007985 */ /* 0x0041e8000c10192c */
[----:B------:R-:W2:Y:S04]  /*105a0*/  LD.E R25, desc[UR44][R4.64] ;  /* 0x0000002c04197980 */ /* 0x000ea8000c101900 */
[----:B--2---:R2:W-:Y:S04]  /*105b0*/  ST.E desc[UR44][R4.64], R25 ;  /* 0x0000001904007985 */ /* 0x0045e8000c10192c */
[----:B------:R-:W3:Y:S04]  /*105c0*/  LD.E R27, desc[UR44][R8.64] ;  /* 0x0000002c081b7980 */ /* 0x000ee8000c101900 */
[----:B---3--:R3:W-:Y:S04]  /*105d0*/  ST.E desc[UR44][R8.64], R27 ;  /* 0x0000001b08007985 */ /* 0x0087e8000c10192c */
[----:B-1----:R-:W4:Y:S04]  /*105e0*/  LD.E R39, desc[UR44][R6.64] ;  /* 0x0000002c06277980 */ /* 0x002f28000c101900 */
[----:B----4-:R1:W-:Y:S04]  /*105f0*/  ST.E desc[UR44][R6.64], R39 ;  /* 0x0000002706007985 */ /* 0x0103e8000c10192c */
        /* <DEDUP_REMOVED lines=91> */
[----:B0-----:R-:W3:Y:S04]  /*10bb0*/  LD.E R41, desc[UR44][R18.64+0x2a8] ;  /* 0x0002a82c12297980 */ /* 0x001ee8000c101900 */
[----:B-1----:R-:W3:Y:S04]  /*10bc0*/  LD.E R43, desc[UR44][R18.64+0x2b0] ;  /* 0x0002b02c122b7980 */ /* 0x002ee8000c101900 */
[----:B----4-:R-:W4:Y:S04]  /*10bd0*/  LD.E R45, desc[UR44][R18.64+0x2b8] ;  /* 0x0002b82c122d7980 */ /* 0x010f28000c101900 */
        /* <DEDUP_REMOVED lines=46> */
[----:B------:R0:W-:Y:S04]  /*10ec0*/  ST.E desc[UR44][R18.64+0x290], R25 ;  /* 0x0002901912007985 */ /* 0x0001e8000c10192c */
[----:B------:R-:W-:Y:S04]  /*10ed0*/  ST.E desc[UR44][R18.64+0x294], R26 ;  /* 0x0002941a12007985 */ /* 0x000fe8000c10192c */
[----:B---3--:R1:W-:Y:S04]  /*10ee0*/  ST.E desc[UR44][R18.64+0x298], R27 ;  /* 0x0002981b12007985 */ /* 0x0083e8000c10192c */
        /* <DEDUP_REMOVED lines=105> */
[----:B0-----:R-:W2:Y:S01]  /*11580*/  LDL R25, [R1+0x68] ;  /* 0x0000680001197983 */ /* 0x001ea20000100800 */
[----:B------:R-:W-:-:S02]  /*11590*/  IMAD R10, R24, 0xc00, R10 ;  /* 0x00000c00180a7824 */ /* 0x000fc400078e020a */
[----:B-1----:R-:W-:Y:S01]  /*115a0*/  IMAD.MOV.U32 R27, RZ, RZ, R11 ;  /* 0x000000ffff1b7224 */ /* 0x002fe200078e000b */
[----:B------:R-:W-:Y:S01]  /*115b0*/  F2FP.BF16.F32.PACK_AB R162, R37, R162 ;  /* 0x000000a225a2723e */ /* 0x000fe200000010ff */
[----:B------:R-:W-:Y:S01]  /*115c0*/  VIADD R24, R10, 0x80 ;  /* 0x000000800a187836 */ /* 0x000fe20000000000 */
[----:B------:R-:W-:Y:S01]  /*115d0*/  F2FP.BF16.F32.PACK_AB R168, R168, R36 ;  /* 0x00000024a8a8723e */ /* 0x000fe200000010ff */
[----:B------:R-:W-:Y:S01]  /*115e0*/  VIADD R26, R10, 0x100 ;  /* 0x000001000a1a7836 */ /* 0x000fe20000000000 */
[----:B------:R-:W-:Y:S01]  /*115f0*/  R2UR UR15, R27 ;  /* 0x000000001b0f72ca */ /* 0x000fe200000e0000 */
[----:B------:R-:W2:Y:S01]  /*11600*/  LD.E R36, desc[UR44][R18.64+0x270] ;  /* 0x0002702c12247980 */ /* 0x000ea2000c101900 */
[----:B------:R-:W-:Y:S02]  /*11610*/  R2UR UR10, R24 ;  /* 0x00000000180a72ca */ /* 0x000fe400000e0000 */
[----:B------:R-:W-:Y:S01]  /*11620*/  R2UR UR14, R26 ;  /* 0x000000001a0e72ca */ /* 0x000fe200000e0000 */
[----:B------:R-:W2:Y:S01]  /*11630*/  LD.E R24, desc[UR44][R18.64+0x240] ;  /* 0x0002402c12187980 */ /* 0x000ea2000c101900 */
[----:B------:R-:W-:-:S02]  /*11640*/  F2FP.BF16.F32.PACK_AB R170, R170, R35 ;  /* 0x00000023aaaa723e */ /* 0x000fc400000010ff */
        /* <DEDUP_REMOVED lines=10> */
[----:B------:R-:W2:Y:S04]  /*116f0*/  LD.E R29, desc[UR44][R18.64+0x254] ;  /* 0x0002542c121d7980 */ /* 0x000ea8000c101900 */
[----:B------:R-:W2:Y:S04]  /*11700*/  LD.E R28, desc[UR44][R18.64+0x250] ;  /* 0x0002502c121c7980 */ /* 0x000ea8000c101900 */
[----:B------:R-:W2:Y:S04]  /*11710*/  LD.E R30, desc[UR44][R18.64+0x258] ;  /* 0x0002582c121e7980 */ /* 0x000ea8000c101900 */
[----:B------:R-:W2:Y:S04]  /*11720*/  LD.E R32, desc[UR44][R18.64+0x260] ;  /* 0x0002602c12207980 */ /* 0x000ea8000c101900 */
[----:B------:R-:W2:Y:S04]  /*11730*/  LD.E R34, desc[UR44][R18.64+0x268] ;  /* 0x0002682c12227980 */ /* 0x000ea8000c101900 */
        /* <DEDUP_REMOVED lines=8> */
[----:B----4-:R-:W3:Y:S04]  /*117c0*/  LD.E R45, desc[UR44][R18.64+0x294] ;  /* 0x0002942c122d7980 */ /* 0x010ee8000c101900 */
        /* <DEDUP_REMOVED lines=11> */
[----:B--2---:R-:W3:Y:S04]  /*11880*/  LD.E R57, desc[UR44][R18.64+0x2c4] ;  /* 0x0002c42c12397980 */ /* 0x004ee8000c101900 */
        /* <DEDUP_REMOVED lines=42> */
[----:B------:R-:W-:Y:S01]  /*11b30*/  ISETP.NE.U32.AND P0, PT, R25, RZ, PT ;  /* 0x000000ff1900720c */ /* 0x000fe20003f05070 */
[----:B------:R-:W-:-:S02]  /*11b40*/  IMAD.MOV.U32 R25, RZ, RZ, R11 ;  /* 0x000000ffff197224 */ /* 0x000fc400078e000b */
[----:B------:R-:W3:Y:S03]  /*11b50*/  LD.E R100, desc[UR44][R18.64+0x370] ;  /* 0x0003702c12647980 */ /* 0x000ee6000c101900 */
[----:B------:R-:W-:Y:S01]  /*11b60*/  R2UR UR11, R25 ;  /* 0x00000000190b72ca */ /* 0x000fe200000e0000 */
        /* <DEDUP_REMOVED lines=54> */
[----:B------:R-:W-:-:S02]  /*11ed0*/  R2UR UR6, R10 ;  /* 0x000000000a0672ca */ /* 0x000fc400000e0000 */
[----:B------:R-:W-:Y:S02]  /*11ee0*/  R2UR UR7, R11 ;  /* 0x000000000b0772ca */ /* 0x000fe400000e0000 */
[----:B------:R-:W-:Y:S01]  /*11ef0*/  F2FP.BF16.F32.PACK_AB R160, R13, R160 ;  /* 0x000000a00da0723e */ /* 0x000fe200000010ff */
[----:B------:R-:W-:-:S03]  /*11f00*/  VOTEU.ANY UP0, P0 ;  /* 0x00000000003f7886 */ /* 0x000fc60000000100 */
[----:B---3--:R-:W-:-:S07]  /*11f10*/  WARPGROUP.ARRIVE ;  /* 0x00000000000079c5 */ /* 0x008fce0000000000 */
        /* <DEDUP_REMOVED lines=816> */
[----:B--2---:R-:W-:Y:S04]  /*15220*/  ST.E desc[UR44][R18.64+0x240], R11 ;  /* 0x0002400b12007985 */ /* 0x004fe8000c10192c */
[----:B------:R-:W2:Y:S04]  /*15230*/  LD.E R13, desc[UR44][R4.64] ;  /* 0x0000002c040d7980 */ /* 0x000ea8000c101900 */
[----:B--2---:R1:W-:Y:S04]  /*15240*/  ST.E desc[UR44][R4.64], R13 ;  /* 0x0000000d04007985 */ /* 0x0043e8000c10192c */
[----:B------:R-:W2:Y:S04]  /*15250*/  LD.E R15, desc[UR44][R8.64] ;  /* 0x0000002c080f7980 */ /* 0x000ea8000c101900 */
[----:B--2---:R-:W-:Y:S04]  /*15260*/  ST.E desc[UR44][R8.64], R15 ;  /* 0x0000000f08007985 */ /* 0x004fe8000c10192c */
[----:B------:R-:W2:Y:S04]  /*15270*/  LD.E R17, desc[UR44][R6.64] ;  /* 0x0000002c06117980 */ /* 0x000ea8000c101900 */
[----:B--2---:R2:W-:Y:S04]  /*15280*/  ST.E desc[UR44][R6.64], R17 ;  /* 0x0000001106007985 */ /* 0x0045e8000c10192c */
[----:B0-----:R-:W3:Y:S04]  /*15290*/  LD.E R2, desc[UR44][R18.64+0x250] ;  /* 0x0002502c12027980 */ /* 0x001ee8000c101900 */
        /* <DEDUP_REMOVED lines=124> */
[----:B0-----:R-:W3:Y:S04]  /*15a60*/  LD.E R2, desc[UR44][R18.64+0x28] ;  /* 0x0000282c12027980 */ /* 0x001ee8000c101900 */
[----:B----4-:R-:W-:Y:S04]  /*15a70*/  ST.E desc[UR44][R18.64+0x254], R4 ;  /* 0x0002540412007985 */ /* 0x010fe8000c10192c */
[----:B------:R-:W-:Y:S04]  /*15a80*/  ST.E desc[UR44][R18.64+0x258], R5 ;  /* 0x0002580512007985 */ /* 0x000fe8000c10192c */
        /* <DEDUP_REMOVED lines=122> */
[----:B---3--:R-:W-:-:S04]  /*16230*/  LOP3.LUT R2, R2, 0x1, RZ, 0xfc, !PT ;  /* 0x0000000102027812 */ /* 0x008fc800078efcff */
[----:B------:R-:W-:Y:S01]  /*16240*/  ISETP.NE.AND P0, PT, R2, 0x3, PT ;  /* 0x000000030200780c */ /* 0x000fe20003f05270 */
[----:B------:R-:W-:-:S12]  /*16250*/  BSSY B0, `(.L_x_3994) ;  /* 0x0000003000007945 */ /* 0x000fd80003800000 */
[----:B-1----:R-:W-:Y:S05]  /*16260*/  @!P0 BRA `(.L_x_3995) ;  /* 0x0000000000048947 */ /* 0x002fea0003800000 */
[----:B------:R-:W-:Y:S01]  /*16270*/  BPT.TRAP 0x1 ;  /* 0x000000040000795c */ /* 0x000fe20000300000 */
.L_x_3995:
[----:B------:R-:W-:Y:S05]  /*16280*/  BSYNC B0 ;  /* 0x0000000000007941 */ /* 0x000fea0003800000 */
.L_x_3994:
        /* <DEDUP_REMOVED lines=9> */
[----:B------:R-:W2:Y:S02]  /*16320*/  LDL R4, [R1+0x50] ;  /* 0x0000500001047983 */ /* 0x000ea40000100800 */
[----:B--2---:R-:W-:-:S07]  /*16330*/  IMAD.SHL.U32 R4, R4, 0x80, RZ ;  /* 0x0000008004047824 */ /* 0x004fce00078e00ff */
.L_x_3967:
[----:B0-----:R-:W0:Y:S01]  /*16340*/  LDC R2, c[0x0][0x448] ;  /* 0x00011200ff027b82 */ /* 0x001e220000000800 */
[----:B------:R-:W-:Y:S01]  /*16350*/  VIADD R4, R4, 0x7f ;  /* 0x0000007f04047836 */ /* 0x000fe20000000000 */
[----:B------:R-:W-:-:S06]  /*16360*/  ULDC UR4, c[0x0][0xad4] ;  /* 0x0002b50000047ab9 */ /* 0x000fcc0000000800 */
[----:B------:R-:W1:Y:S01]  /*16370*/  LDC R7, c[0x0][0xadc] ;  /* 0x0002b700ff077b82 */ /* 0x000e620000000800 */
[----:B0-----:R-:W-:-:S13]  /*16380*/  ISETP.NE.AND P0, PT, R2, 0x1, PT ;  /* 0x000000010200780c */ /* 0x001fda0003f05270 */
[----:B------:R-:W0:Y:S08]  /*16390*/  @P0 LDC R3, c[0x0][0x44c] ;  /* 0x00011300ff030b82 */ /* 0x000e300000000800 */
[----:B------:R-:W2:Y:S01]  /*163a0*/  @P0 LDC R5, c[0x0][0x450] ;  /* 0x00011400ff050b82 */ /* 0x000ea20000000800 */
[----:B0-----:R-:W-:-:S05]  /*163b0*/  @P0 IMAD.HI.U32 R2, R4, R3, RZ ;  /* 0x0000000304020227 */ /* 0x001fca00078e00ff */
[----:B--2---:R-:W-:Y:S02]  /*163c0*/  @P0 SHF.R.U32.HI R4, RZ, R5, R2 ;  /* 0x00000005ff040219 */ /* 0x004fe40000011602 */
[----:B-1----:R-:W-:-:S03]  /*163d0*/  ISETP.GE.AND P0, PT, R7, 0x1, PT ;  /* 0x000000010700780c */ /* 0x002fc60003f06270 */
[----:B------:R-:W-:-:S04]  /*163e0*/  IMAD.IADD R4, R215, 0x1, R4 ;  /* 0x00000001d7047824 */ /* 0x000fc800078e0204 */
[----:B------:R-:W-:-:S06]  /*163f0*/  VIADD R2, R4, -UR4 ;  /* 0x8000000404027c36 */ /* 0x000fcc0008000000 */
[----:B------:R-:W-:Y:S05]  /*16400*/  @!P0 BRA `(.L_x_3997) ;  /* 0x0000000000448947 */ /* 0x000fea0003800000 */
        /* <DEDUP_REMOVED lines=10> */
.L_x_3999:
[----:B------:R-:W-:-:S13]  /*164b0*/  ISETP.NE.AND P0, PT, R7, 0x1, PT ;  /* 0x000000010700780c */ /* 0x000fda0003f05270 */
[----:B------:R-:W0:Y:S02]  /*164c0*/  @P0 LDC.64 R8, c[0x0][0xae0] ;  /* 0x0002b800ff080b82 */ /* 0x000e240000000a00 */
[----:B0-----:R-:W-:-:S05]  /*164d0*/  @P0 IMAD.HI.U32 R6, R4, R8, RZ ;  /* 0x0000000804060227 */ /* 0x001fca00078e00ff */
[----:B------:R-:W-:-:S07]  /*164e0*/  @P0 SHF.R.U32.HI R4, RZ, R9, R6 ;  /* 0x00000009ff040219 */ /* 0x000fce0000011606 */
.L_x_4000:
[----:B------:R-:W-:Y:S05]  /*164f0*/  BSYNC B0 ;  /* 0x0000000000007941 */ /* 0x000fea0003800000 */
.L_x_3998:
[----:B------:R-:W-:-:S05]  /*16500*/  IMAD R3, R4, R7, RZ ;  /* 0x0000000704037224 */ /* 0x000fca00078e02ff */
[----:B------:R-:W-:-:S07]  /*16510*/  VIMNMX R2, R2, R3, !PT ;  /* 0x0000000302027248 */ /* 0x000fce0007fe0100 */
.L_x_3997:
[----:B------:R-:W-:Y:S01]  /*16520*/  VIADD R2, R2, 0x5f ;  /* 0x0000005f02027836 */ /* 0x000fe20000000000 */
[----:B------:R-:W-:-:S03]  /*16530*/  UIADD3 UR4, UP0, UR37, 0x28, URZ ;  /* 0x0000002825047890 */ /* 0x000fc6000ff1e03f */
[----:B------:R-:W-:Y:S01]  /*16540*/  IMAD.HI R2, R2, 0x2aaaaaab, RZ ;  /* 0x2aaaaaab02027827 */ /* 0x000fe200078e02ff */
[----:B------:R-:W-:-:S03]  /*16550*/  UIADD3.X UR5, URZ, UR36, URZ, UP0, !UPT ;  /* 0x000000243f057290 */ /* 0x000fc600087fe43f */
[----:B------:R-:W-:Y:S01]  /*16560*/  IMAD.U32 R6, RZ, RZ, UR4 ;  /* 0x00000004ff067e24 */ /* 0x000fe2000f8e00ff */
[----:B------:R-:W-:Y:S02]  /*16570*/  SHF.R.U32.HI R3, RZ, 0x1f, R2 ;  /* 0x0000001fff037819 */ /* 0x000fe40000011602 */
[----:B------:R-:W-:Y:S02]  /*16580*/  IMAD.U32 R7, RZ, RZ, UR5 ;  /* 0x00000005ff077e24 */ /* 0x000fe4000f8e00ff */
[----:B------:R-:W-:-:S04]  /*16590*/  LEA.HI.SX32 R3, R2, R3, 0x1c ;  /* 0x0000000302037211 */ /* 0x000fc800078fe2ff */
[----:B------:R-:W-:-:S04]  /*165a0*/  VIMNMX R4, R202, R3, !PT ;  /* 0x00000003ca047248 */ /* 0x000fc80007fe0100 */
[----:B------:R-:W-:-:S13]  /*165b0*/  ISETP.GE.AND P0, PT, R0, R4, PT ;  /* 0x000000040000720c */ /* 0x000fda0003f06270 */
[----:B------:R-:W-:Y:S05]  /*165c0*/  @!P0 BRA `(.L_x_4001) ;  /* 0x0000009800648947 */ /* 0x000fea0003800000 */
[----:B------:R0:W5:Y:S02]  /*165d0*/  LDL.64 R2, [R1+0x150] ;  /* 0x0001500001027983 */ /* 0x0001640000100a00 */
.L_x_4020:
[----:B-1---5:R-:W2:Y:S04]  /*165e0*/  LD.E R5, desc[UR44][R2.64] ;  /* 0x0000002c02057980 */ /* 0x022ea8000c101900 */
[----:B------:R-:W3:Y:S01]  /*165f0*/  LD.E R8, desc[UR44][R2.64+0x8] ;  /* 0x0000082c02087980 */ /* 0x000ee2000c101900 */
[----:B--2---:R-:W-:-:S05]  /*16600*/  VIADD R5, R5, 0x1 ;  /* 0x0000000105057836 */ /* 0x004fca0000000000 */
[----:B------:R-:W-:-:S13]  /*16610*/  ISETP.NE.AND P0, PT, R5, 0x2, PT ;  /* 0x000000020500780c */ /* 0x000fda0003f05270 */
[----:B------:R1:W5:Y:S04]  /*16620*/  @P0 LD.E R11, desc[UR44][R2.64+0x4] ;  /* 0x0000042c020b0980 */ /* 0x000368000c101900 */
[----:B------:R-:W2:Y:S01]  /*16630*/  @!P0 LD.E R10, desc[UR44][R2.64+0x4] ;  /* 0x0000042c020a8980 */ /* 0x000ea2000c101900 */
[----:B---3--:R-:W-:-:S03]  /*16640*/  VIADD R9, R8, 0x1 ;  /* 0x0000000108097836 */ /* 0x008fc60000000000 */
[----:B------:R3:W-:Y:S04]  /*16650*/  ST.E desc[UR44][R2.64], R5 ;  /* 0x0000000502007985 */ /* 0x0007e8000c10192c */
[----:B------:R1:W-:Y:S04]  /*16660*/  ST.E desc[UR44][R2.64+0x8], R9 ;  /* 0x0000080902007985 */ /* 0x0003e8000c10192c */
[----:B------:R1:W-:Y:S01]  /*16670*/  @!P0 ST.E desc[UR44][R2.64], RZ ;  /* 0x000000ff02008985 */ /* 0x0003e2000c10192c */
[----:B--2---:R-:W-:-:S05]  /*16680*/  @!P0 LOP3.LUT R11, R10, 0x1, RZ, 0x3c, !PT ;  /* 0x000000010a0b8812 */ /* 0x004fca00078e3cff */
[----:B------:R1:W-:Y:S04]  /*16690*/  @!P0 ST.E desc[UR44][R2.64+0x4], R11 ;  /* 0x0000040b02008985 */ /* 0x0003e8000c10192c */
[----:B------:R-:W2:Y:S04]  /*166a0*/  LDL.64 R16, [R1+0x168] ;  /* 0x0001680001107983 */ /* 0x000ea80000100a00 */
[----:B--2---:R-:W2:Y:S01]  /*166b0*/  LD.E R8, desc[UR44][R16.64] ;  /* 0x0000002c10087980 */ /* 0x004ea2000c101900 */
[----:B------:R-:W-:Y:S05]  /*166c0*/  YIELD ;  /* 0x0000000000007946 */ /* 0x000fea0003800000 */
[----:B------:R-:W-:Y:S01]  /*166d0*/  BSSY B0, `(.L_x_4002) ;  /* 0x0000006000007945 */ /* 0x000fe20003800000 */
[----:B---3--:R-:W-:Y:S01]  /*166e0*/  @!P0 IMAD.MOV.U32 R5, RZ, RZ, RZ ;  /* 0x000000ffff058224 */ /* 0x008fe200078e00ff */
[----:B--2---:R-:W-:-:S04]  /*166f0*/  LOP3.LUT R8, R8, 0x1, RZ, 0xfc, !PT ;  /* 0x0000000108087812 */ /* 0x004fc800078efcff */
[----:B------:R-:W-:-:S13]  /*16700*/  ISETP.NE.AND P1, PT, R8, 0x3, PT ;  /* 0x000000030800780c */ /* 0x000fda0003f25270 */
[----:B-1----:R-:W-:Y:S05]  /*16710*/  @!P1 BRA `(.L_x_4003) ;  /* 0x0000000000049947 */ /* 0x002fea0003800000 */
[----:B------:R-:W-:Y:S01]  /*16720*/  BPT.TRAP 0x1 ;  /* 0x000000040000795c */ /* 0x000fe20000300000 */
.L_x_4003:
[----:B------:R-:W-:Y:S05]  /*16730*/  BSYNC B0 ;  /* 0x0000000000007941 */ /* 0x000fea0003800000 */
.L_x_4002:
        /* <DEDUP_REMOVED lines=13> */
.L_x_4005:
[----:B------:R-:W-:Y:S05]  /*16810*/  BSYNC B0 ;  /* 0x0000000000007941 */ /* 0x000fea0003800000 */
.L_x_4004:
        /* <DEDUP_REMOVED lines=8> */
.L_x_4007:
[----:B------:R-:W-:Y:S05]  /*168a0*/  BSYNC B0 ;  /* 0x0000000000007941 */ /* 0x000fea0003800000 */
.L_x_4006:
[----:B------:R-:W2:Y:S04]  /*168b0*/  LD.E R25, desc[UR44][R2.64] ;  /* 0x0000002c02197980 */ /* 0x000ea8000c101900 */
[----:B------:R-:W2:Y:S01]  /*168c0*/  LDL.64 R14, [R1+0x80] ;  /* 0x00008000010e7983 */ /* 0x000ea20000100a00 */
[----:B------:R-:W-:Y:S05]  /*168d0*/  WARPSYNC.ALL ;  /* 0x0000000000007948 */ /* 0x000fea0003800000 */
[----:B------:R3:W-:Y:S04]  /*168e0*/  STL [R1+0x60], RZ ;  /* 0x000060ff01007387 */ /* 0x0007e80000100800 */
[----:B------:R-:W4:Y:S01]  /*168f0*/  LD.E.64 R20, desc[UR44][R18.64+0x78] ;  /* 0x0000782c12147980 */ /* 0x000f22000c101b00 */
[----:B------:R-:W-:-:S05]  /*16900*/  IMAD.MOV.U32 R5, RZ, RZ, 0x1 ;  /* 0x00000001ff057424 */ /* 0x000fca00078e00ff */
[----:B------:R3:W-:Y:S04]  /*16910*/  STL [R1+0x60], R5 ;  /* 0x0000600501007387 */ /* 0x0007e80000100800 */
[----:B------:R-:W3:Y:S04]  /*16920*/  LD.E.64 R8, desc[UR44][R18.64+0x78] ;  /* 0x0000782c12087980 */ /* 0x000ee8000c101b00 */
[----:B------:R0:W-:Y:S04]  /*16930*/  STL [R1+0x60], R5 ;  /* 0x0000600501007387 */ /* 0x0001e80000100800 */
[----:B-1---5:R-:W3:Y:S01]  /*16940*/  LD.E.64 R10, desc[UR44][R18.64+0x78] ;  /* 0x0000782c120a7980 */ /* 0x022ee2000c101b00 */
[----:B--2---:R-:W-:Y:S01]  /*16950*/  IMAD R14, R25, 0x300, R14 ;  /* 0x00000300190e7824 */ /* 0x004fe200078e020e */
[----:B------:R-:W-:-:S02]  /*16960*/  R2UR UR7, R15 ;  /* 0x000000000f0772ca */ /* 0x000fc400000e0000 */
[----:B------:R0:W-:Y:S02]  /*16970*/  STL [R1+0x60], R5 ;  /* 0x0000600501007387 */ /* 0x0001e40000100800 */
[----:B------:R-:W-:Y:S02]  /*16980*/  R2UR UR6, R14 ;  /* 0x000000000e0672ca */ /* 0x000fe400000e0000 */
[----:B------:R-:W2:Y:S01]  /*16990*/  LD.E.64 R12, desc[UR44][R18.64+0x78] ;  /* 0x0000782c120c7980 */ /* 0x000ea2000c101b00 */
[----:B------:R-:W-:-:S03]  /*169a0*/  WARPGROUP.ARRIVE ;  /* 0x00000000000079c5 */ /* 0x000fc60000000000 */
[----:B------:R0:W-:Y:S01]  /*169b0*/  STL [R1+0x60], R5 ;  /* 0x0000600501007387 */ /* 0x0001e20000100800 */
[----:B----4-:R-:W-:Y:S02]  /*169c0*/  R2UR UR4, R20 ;  /* 0x00000000140472ca */ /* 0x010fe400000e0000 */
[----:B------:R-:W-:-:S13]  /*169d0*/  R2UR UR5, R21 ;  /* 0x00000000150572ca */ /* 0x000fda00000e0000 */
[----:B------:R-:W-:Y:S01]  /*169e0*/  HGMMA.64x96x16.F32.BF16 R24, gdesc[UR4], RZ, !UPT, gsb0 ;  /* 0x01600000041879f0 */ /* 0x000fe2000c0018ff */
[----:B---3--:R-:W-:Y:S02]  /*169f0*/  VIADD R8, R8, 0x2 ;  /* 0x0000000208087836 */ /* 0x008fe40000000000 */
        /* <DEDUP_REMOVED lines=36> */
[----:B0-----:R-:W-:Y:S05]  /*16c40*/  @!P0 BRA `(.L_x_4010) ;  /* 0x0000000000048947 */ /* 0x001fea0003800000 */
[----:B------:R-:W-:Y:S01]  /*16c50*/  BPT.TRAP 0x1 ;  /* 0x000000040000795c */ /* 0x000fe20000300000 */
.L_x_4010:
[----:B------:R-:W-:Y:S05]  /*16c60*/  BSYNC B0 ;  /* 0x0000000000007941 */ /* 0x000fea0003800000 */
.L_x_4009:
[----:B------:R-:W2:Y:S01]  /*16c70*/  LD.E.64 R8, desc[UR44][R6.64+0x18] ;  /* 0x0000182c06087980 */ /* 0x000ea2000c101b00 */
[----:B-----5:R-:W-:Y:S02]  /*16c80*/  SHF.L.U32 R73, R73, 0x1f, RZ ;  /* 0x0000001f49497819 */ /* 0x020fe400000006ff */
[----:B--2---:R-:W-:-:S05]  /*16c90*/  MOV R9, R8 ;  /* 0x0000000800097202 */ /* 0x004fca0000000f00 */
[----:B------:R-:W-:-:S04]  /*16ca0*/  IMAD R72, R72, 0x8, R9 ;  /* 0x0000000848487824 */ /* 0x000fc800078e0209 */
[----:B------:R0:W1:Y:S01]  /*16cb0*/  SYNCS.PHASECHK.TRANS64.TRYWAIT P0, [R72+URZ], R73 ;  /* 0x00000049480075a7 */ /* 0x000062000800017f */
[----:B------:R-:W2:Y:S04]  /*16cc0*/  LD.E R10, desc[UR44][R6.64] ;  /* 0x0000002c060a7980 */ /* 0x000ea8000c101900 */
[----:B------:R0:W5:Y:S04]  /*16cd0*/  LD.E R8, desc[UR44][R2.64] ;  /* 0x0000002c02087980 */ /* 0x000168000c101900 */
[----:B------:R0:W5:Y:S01]  /*16ce0*/  LD.E R9, desc[UR44][R2.64+0x4] ;  /* 0x0000042c02097980 */ /* 0x000162000c101900 */
[----:B------:R-:W-:Y:S01]  /*16cf0*/  BSSY B0, `(.L_x_4011) ;  /* 0x0000005000007945 */ /* 0x000fe20003800000 */
[----:B--2---:R-:W-:-:S04]  /*16d00*/  LOP3.LUT R10, R10, 0x1, RZ, 0xfc, !PT ;  /* 0x000000010a0a7812 */ /* 0x004fc800078efcff */
[----:B------:R-:W-:-:S13]  /*16d10*/  ISETP.NE.AND P1, PT, R10, 0x3, PT ;  /* 0x000000030a00780c */ /* 0x000fda0003f25270 */
[----:B01----:R-:W-:Y:S05]  /*16d20*/  @!P1 BRA `(.L_x_4012) ;  /* 0x0000000000049947 */ /* 0x003fea0003800000 */
[----:B------:R-:W-:Y:S01]  /*16d30*/  BPT.TRAP 0x1 ;  /* 0x000000040000795c */ /* 0x000fe20000300000 */
.L_x_4012:
[----:B------:R-:W-:Y:S05]  /*16d40*/  BSYNC B0 ;  /* 0x0000000000007941 */ /* 0x000fea0003800000 */
.L_x_4011:
        /* <DEDUP_REMOVED lines=8> */
.L_x_4014:
[----:B------:R-:W-:Y:S05]  /*16dd0*/  BSYNC B0 ;  /* 0x0000000000007941 */ /* 0x000fea0003800000 */
.L_x_4013:
[----:B------:R-:W2:Y:S04]  /*16de0*/  LD.E R21, desc[UR44][R2.64] ;  /* 0x0000002c02157980 */ /* 0x000ea8000c101900 */
[----:B------:R-:W2:Y:S04]  /*16df0*/  LDL.64 R6, [R1+0xf8] ;  /* 0x0000f80001067983 */ /* 0x000ea80000100a00 */
[----:B------:R-:W3:Y:S04]  /*16e00*/  LDL R20, [R1+0x70] ;  /* 0x0000700001147983 */ /* 0x000ee80000100800 */
[----:B0----5:R-:W4:Y:S04]  /*16e10*/  LDL.64 R8, [R1+0xf0] ;  /* 0x0000f00001087983 */ /* 0x021f280000100a00 */
        /* <DEDUP_REMOVED lines=171> */
[----:B------:R-:W0:Y:S01]  /*178d0*/  S2R R72, SR_TID.X ;  /* 0x0000000000487919 */ /* 0x000e220000002100 */
[----:B------:R1:W-:Y:S04]  /*178e0*/  STL [R1+0x70], R5 ;  /* 0x0000700501007387 */ /* 0x0003e80000100800 */
[----:B------:R1:W-:Y:S01]  /*178f0*/  STL [R1+0x70], R5 ;  /* 0x0000700501007387 */ /* 0x0003e20000100800 */
[----:B------:R-:W-:-:S02]  /*17900*/  WARPGROUP.DEPBAR.LE gsb0, 0x0 ;  /* 0x00008000000079c5 */ /* 0x000fc40000010000 */
[----:B------:R-:W-:-:S06]  /*17910*/  WARPGROUP.ARRIVE ;  /* 0x00000000000079c5 */ /* 0x000fcc0000000000 */
[----:B------:R-:W-:Y:S01]  /*17920*/  HGMMA.64x96x16.F32.BF16 R24, gdesc[UR4], R24, gsb0 ;  /* 0x01600000041879f0 */ /* 0x000fe20008001818 */
[----:B------:R1:W-:Y:S01]  /*17930*/  STL [R1+0x70], R5 ;  /* 0x0000700501007387 */ /* 0x0003e20000100800 */
[----:B0-----:R-:W-:-:S03]  /*17940*/  SHF.R.U32.HI R103, RZ, 0x7, R72 ;  /* 0x00000007ff677819 */ /* 0x001fc60000011648 */
[----:B------:R1:W-:Y:S04]  /*17950*/  STL [R1+0x70], R5 ;  /* 0x0000700501007387 */ /* 0x0003e80000100800 */
        /* <DEDUP_REMOVED lines=22> */
.L_x_4017:
[----:B------:R-:W-:Y:S05]  /*17ac0*/  BSYNC B0 ;  /* 0x0000000000007941 */ /* 0x000fea0003800000 */
.L_x_4016:
[----:B------:R-:W2:Y:S04]  /*17ad0*/  LD.E.64 R6, desc[UR44][R16.64+0x20] ;  /* 0x0000202c10067980 */ /* 0x000ea8000c101b00 */
[----:B------:R-:W3:Y:S01]  /*17ae0*/  LD.E R9, desc[UR44][R16.64+0xc] ;  /* 0x00000c2c10097980 */ /* 0x000ee2000c101900 */
[----:B--2---:R-:W-:-:S05]  /*17af0*/  MOV R7, R6 ;  /* 0x0000000600077202 */ /* 0x004fca0000000f00 */
[----:B-----5:R-:W-:-:S05]  /*17b00*/  IMAD R8, R8, 0x8, R7 ;  /* 0x0000000808087824 */ /* 0x020fca00078e0207 */
[----:B---3--:R-:W-:-:S04]  /*17b10*/  PRMT R8, R9, 0x654, R8 ;  /* 0x0000065409087816 */ /* 0x008fc80000000008 */
[----:B------:R0:W-:Y:S01]  /*17b20*/  SYNCS.ARRIVE.TRANS64.RED.A1T0 RZ, [R8+URZ], RZ ;  /* 0x000000ff08ff79a7 */ /* 0x0001e2000810043f */
[----:B------:R-:W2:Y:S04]  /*17b30*/  LDL R16, [R1+0x230] ;  /* 0x0002300001107983 */ /* 0x000ea80000100800 */
[----:B0-----:R-:W3:Y:S02]  /*17b40*/  LDL.64 R8, [R1+0x210] ;  /* 0x0002100001087983 */ /* 0x001ee40000100a00 */
[----:B---3--:R-:W-:-:S04]  /*17b50*/  FMNMX.FTZ R6, R24, R8, !PT ;  /* 0x0000000818067209 */ /* 0x008fc80007810000 */
        /* <DEDUP_REMOVED lines=50> */
[----:B0-----:R-:W-:-:S03]  /*17e80*/  FMNMX.FTZ R10, R11, R12, !PT ;  /* 0x0000000c0b0a7209 */ /* 0x001fc60007810000 */
[----:B------:R0:W-:Y:S04]  /*17e90*/  STL.64 [R1+0x210], R6 ;  /* 0x0002100601007387 */ /* 0x0001e80000100a00 */
[----:B------:R-:W-:Y:S04]  /*17ea0*/  STL [R1+0x210], R10 ;  /* 0x0002100a01007387 */ /* 0x000fe80000100800 */
[----:B------:R-:W3:Y:S04]  /*17eb0*/  LDL R21, [R1+0x210] ;  /* 0x0002100001157983 */ /* 0x000ee80000100800 */
[----:B------:R-:W4:Y:S04]  /*17ec0*/  LDL R13, [R1+0x214] ;  /* 0x00021400010d7983 */ /* 0x000f280000100800 */
[----:B0-----:R-:W2:Y:S01]  /*17ed0*/  LDL.64 R6, [R1+0x220] ;  /* 0x0002200001067983 */ /* 0x001ea20000100a00 */
[----:B---3--:R-:W-:-:S03]  /*17ee0*/  FADD.FTZ R11, R8, -R21 ;  /* 0x80000015080b7221 */ /* 0x008fc60000010000 */
[----:B----4-:R-:W0:Y:S01]  /*17ef0*/  SHFL.BFLY PT, R8, R13, 0x2, 0x1f ;  /* 0x0c401f000d087f89 */ /* 0x010e2200000e0000 */
[----:B--2---:R-:W-:-:S04]  /*17f00*/  FMUL.FTZ R11, R11, R16 ;  /* 0x000000100b0b7220 */ /* 0x004fc80000410000 */
[----:B------:R1:W-:Y:S01]  /*17f10*/  MUFU.EX2 R17, R11 ;  /* 0x0000000b00117308 */ /* 0x0003e20000000800 */
[----:B0-----:R-:W-:-:S05]  /*17f20*/  FMNMX.FTZ R8, R8, R13, !PT ;  /* 0x0000000d08087209 */ /* 0x001fca0007810000 */
[----:B-1----:R-:W0:Y:S01]  /*17f30*/  SHFL.BFLY PT, R11, R8, 0x1, 0x1f ;  /* 0x0c201f00080b7f89 */ /* 0x002e2200000e0000 */
[----:B------:R-:W-:-:S04]  /*17f40*/  FMUL.FTZ R21, R16, R21 ;  /* 0x0000001510157220 */ /* 0x000fc80000410000 */
[-CC-:B------:R-:W-:Y:S01]  /*17f50*/  FFMA.FTZ R160, R24, R16.reuse, -R21.reuse ;  /* 0x0000001018a07223 */ /* 0x180fe20000010815 */
[-CC-:B------:R-:W-:Y:S01]  /*17f60*/  FFMA.FTZ R168, R32, R16.reuse, -R21.reuse ;  /* 0x0000001020a87223 */ /* 0x180fe20000010815 */
[----:B------:R-:W-:Y:S01]  /*17f70*/  FFMA.FTZ R32, R33, R16, -R21 ;  /* 0x0000001021207223 */ /* 0x000fe20000010815 */
[----:B0-----:R-:W-:-:S05]  /*17f80*/  FMNMX.FTZ R20, R8, R11, !PT ;  /* 0x0000000b08147209 */ /* 0x001fca0007810000 */
[----:B------:R-:W-:-:S04]  /*17f90*/  FADD.FTZ R9, R9, -R20 ;  /* 0x8000001409097221 */ /* 0x000fc80000010000 */
[----:B------:R-:W-:Y:S01]  /*17fa0*/  FMUL.FTZ R8, R16, R9 ;  /* 0x0000000910087220 */ /* 0x000fe20000410000 */
[-C--:B------:R-:W-:Y:S01]  /*17fb0*/  FMUL.FTZ R9, R20, R16.reuse ;  /* 0x0000001014097220 */ /* 0x080fe20000410000 */
[----:B------:R-:W-:-:S03]  /*17fc0*/  FFMA.FTZ R33, R37, R16, -R21 ;  /* 0x0000001025217223 */ /* 0x000fc60000010815 */
[-CC-:B------:R-:W-:Y:S01]  /*17fd0*/  FFMA.FTZ R161, R26, R16.reuse, -R9.reuse ;  /* 0x000000101aa17223 */ /* 0x180fe20000010809 */
[-C--:B------:R-:W-:Y:S01]  /*17fe0*/  FFMA.FTZ R37, R27, R16.reuse, -R9 ;  /* 0x000000101b257223 */ /* 0x080fe20000010809 */
[-C--:B------:R-:W-:Y:S01]  /*17ff0*/  FFMA.FTZ R24, R25, R16.reuse, -R21 ;  /* 0x0000001019187223 */ /* 0x080fe20000010815 */
[----:B------:R-:W-:Y:S01]  /*18000*/  MUFU.EX2 R8, R8 ;  /* 0x0000000800087308 */ /* 0x000fe20000000800 */
[-C--:B------:R-:W-:Y:S01]  /*18010*/  FFMA.FTZ R163, R30, R16.reuse, -R9 ;  /* 0x000000101ea37223 */ /* 0x080fe20000010809 */
[-CC-:B------:R-:W-:Y:S01]  /*18020*/  FFMA.FTZ R162, R28, R16.reuse, -R21.reuse ;  /* 0x000000101ca27223 */ /* 0x180fe20000010815 */
[----:B------:R-:W-:-:S05]  /*18030*/  FFMA.FTZ R176, R40, R16, -R21 ;  /* 0x0000001028b07223 */ /* 0x000fca0000010815 */
[----:B------:R-:W0:Y:S01]  /*18040*/  MUFU.EX2 R161, R161 ;  /* 0x000000a100a17308 */ /* 0x000e220000000800 */
[-C--:B------:R-:W-:Y:S01]  /*18050*/  FFMA.FTZ R40, R31, R16.reuse, -R9 ;  /* 0x000000101f287223 */ /* 0x080fe20000010809 */
[----:B------:R-:W-:-:S06]  /*18060*/  FFMA.FTZ R72, R29, R16, -R21 ;  /* 0x000000101d487223 */ /* 0x000fcc0000010815 */
[----:B------:R-:W1:Y:S01]  /*18070*/  MUFU.EX2 R160, R160 ;  /* 0x000000a000a07308 */ /* 0x000e620000000800 */
[----:B------:R-:W-:-:S07]  /*18080*/  FFMA.FTZ R169, R34, R16, -R9 ;  /* 0x0000001022a97223 */ /* 0x000fce0000010809 */
[----:B------:R-:W2:Y:S08]  /*18090*/  MUFU.EX2 R37, R37 ;  /* 0x0000002500257308 */ /* 0x000eb00000000800 */
[----:B------:R-:W3:Y:S01]  /*180a0*/  MUFU.EX2 R24, R24 ;  /* 0x0000001800187308 */ /* 0x000ee20000000800 */
[----:B------:R-:W-:-:S07]  /*180b0*/  FFMA.FTZ R31, R35, R16, -R9 ;  /* 0x00000010231f7223 */ /* 0x000fce0000010809 */
[----:B------:R-:W4:Y:S08]  /*180c0*/  MUFU.EX2 R163, R163 ;  /* 0x000000a300a37308 */ /* 0x000f300000000800 */
[----:B------:R-:W4:Y:S01]  /*180d0*/  MUFU.EX2 R162, R162 ;  /* 0x000000a200a27308 */ /* 0x000f220000000800 */
[----:B0-----:R-:W-:Y:S01]  /*180e0*/  FFMA.FTZ R26, R7, R8, R161 ;  /* 0x00000008071a7223 */ /* 0x001fe200000100a1 */
[----:B------:R-:W-:-:S06]  /*180f0*/  FFMA.FTZ R171, R38, R16, -R9 ;  /* 0x0000001026ab7223 */ /* 0x000fcc0000010809 */
[----:B------:R-:W0:Y:S01]  /*18100*/  MUFU.EX2 R40, R40 ;  /* 0x0000002800287308 */ /* 0x000e220000000800 */
[----:B-1----:R-:W-:Y:S01]  /*18110*/  FFMA.FTZ R7, R17, R6, R160 ;  /* 0x0000000611077223 */ /* 0x002fe200000100a0 */
[----:B------:R-:W-:-:S06]  /*18120*/  FFMA.FTZ R170, R36, R16, -R21 ;  /* 0x0000001024aa7223 */ /* 0x000fcc0000010815 */
[----:B------:R-:W1:Y:S01]  /*18130*/  MUFU.EX2 R72, R72 ;  /* 0x0000004800487308 */ /* 0x000e620000000800 */
[----:B--2---:R-:W-:Y:S01]  /*18140*/  FADD.FTZ R26, R37, R26 ;  /* 0x0000001a251a7221 */ /* 0x004fe20000010000 */
[----:B------:R-:W-:-:S06]  /*18150*/  FFMA.FTZ R34, R39, R16, -R9 ;  /* 0x0000001027227223 */ /* 0x000fcc0000010809 */
[----:B------:R-:W2:Y:S01]  /*18160*/  MUFU.EX2 R169, R169 ;  /* 0x000000a900a97308 */ /* 0x000ea20000000800 */
[----:B---3--:R-:W-:-:S07]  /*18170*/  FADD.FTZ R7, R24, R7 ;  /* 0x0000000718077221 */ /* 0x008fce0000010000 */
[----:B------:R-:W3:Y:S01]  /*18180*/  MUFU.EX2 R168, R168 ;  /* 0x000000a800a87308 */ /* 0x000ee20000000800 */
[-CC-:B------:R-:W-:Y:S01]  /*18190*/  FFMA.FTZ R36, R41, R16.reuse, -R21.reuse ;  /* 0x0000001029247223 */ /* 0x180fe20000010815 */
[-CC-:B------:R-:W-:Y:S01]  /*181a0*/  FFMA.FTZ R178, R44, R16.reuse, -R21.reuse ;  /* 0x000000102cb27223 */ /* 0x180fe20000010815 */
[-CC-:B------:R-:W-:Y:S01]  /*181b0*/  FFMA.FTZ R25, R45, R16.reuse, -R21.reuse ;  /* 0x000000102d197223 */ /* 0x180fe20000010815 */
[----:B------:R-:W-:-:S04]  /*181c0*/  FFMA.FTZ R14, R48, R16, -R21 ;  /* 0x00000010300e7223 */ /* 0x000fc80000010815 */
[----:B------:R-:W3:Y:S01]  /*181d0*/  MUFU.EX2 R31, R31 ;  /* 0x0000001f001f7308 */ /* 0x000ee20000000800 */
[-CC-:B------:R-:W-:Y:S01]  /*181e0*/  FFMA.FTZ R180, R49, R16.reuse, -R21.reuse ;  /* 0x0000001031b47223 */ /* 0x180fe20000010815 */
[-CC-:B------:R-:W-:Y:S01]  /*181f0*/  FFMA.FTZ R15, R52, R16.reuse, -R21.reuse ;  /* 0x00000010340f7223 */ /* 0x180fe20000010815 */
[-CC-:B------:R-:W-:Y:S01]  /*18200*/  FFMA.FTZ R181, R53, R16.reuse, -R21.reuse ;  /* 0x0000001035b57223 */ /* 0x180fe20000010815 */
[-CC-:B------:R-:W-:Y:S01]  /*18210*/  FFMA.FTZ R12, R56, R16.reuse, -R21.reuse ;  /* 0x00000010380c7223 */ /* 0x180fe20000010815 */
[----:B------:R-:W-:-:S03]  /*18220*/  FFMA.FTZ R182, R57, R16, -R21 ;  /* 0x0000001039b67223 */ /* 0x000fc60000010815 */
[----:B------:R-:W3:Y:S01]  /*18230*/  MUFU.EX2 R32, R32 ;  /* 0x0000002000207308 */ /* 0x000ee20000000800 */
[-CC-:B------:R-:W-:Y:S01]  /*18240*/  FFMA.FTZ R13, R60, R16.reuse, -R21.reuse ;  /* 0x000000103c0d7223 */ /* 0x180fe20000010815 */
[-CC-:B------:R-:W-:Y:S01]  /*18250*/  FFMA.FTZ R183, R61, R16.reuse, -R21.reuse ;  /* 0x000000103db77223 */ /* 0x180fe20000010815 */
[-CC-:B------:R-:W-:Y:S01]  /*18260*/  FFMA.FTZ R10, R64, R16.reuse, -R21.reuse ;  /* 0x00000010400a7223 */ /* 0x180fe20000010815 */
[-CC-:B------:R-:W-:Y:S01]  /*18270*/  FFMA.FTZ R184, R65, R16.reuse, -R21.reuse ;  /* 0x0000001041b87223 */ /* 0x180fe20000010815 */
[-CC-:B------:R-:W-:Y:S01]  /*18280*/  FFMA.FTZ R68, R68, R16.reuse, -R21.reuse ;  /* 0x0000001044447223 */ /* 0x180fe20000010815 */
[-C--:B------:R-:W-:Y:S01]  /*18290*/  FFMA.FTZ R185, R69, R16.reuse, -R21 ;  /* 0x0000001045b97223 */ /* 0x080fe20000010815 */
[----:B----4-:R-:W-:Y:S01]  /*182a0*/  FADD.FTZ R21, R163, R26 ;  /* 0x0000001aa3157221 */ /* 0x010fe20000010000 */
[----:B------:R-:W4:Y:S01]  /*182b0*/  MUFU.EX2 R171, R171 ;  /* 0x000000ab00ab7308 */ /* 0x000f220000000800 */
[----:B------:R-:W-:Y:S01]  /*182c0*/  FFMA.FTZ R177, R42, R16, -R9 ;  /* 0x000000102ab17223 */ /* 0x000fe20000010809 */
[----:B------:R-:W-:Y:S01]  /*182d0*/  FADD.FTZ R7, R162, R7 ;  /* 0x00000007a2077221 */ /* 0x000fe20000010000 */
[----:B0-----:R-:W-:-:S05]  /*182e0*/  FADD.FTZ R6, R40, R21 ;  /* 0x0000001528067221 */ /* 0x001fca0000010000 */
[----:B------:R-:W0:Y:S01]  /*182f0*/  MUFU.EX2 R170, R170 ;  /* 0x000000aa00aa7308 */ /* 0x000e220000000800 */
[----:B------:R-:W-:Y:S01]  /*18300*/  FFMA.FTZ R30, R43, R16, -R9 ;  /* 0x000000102b1e7223 */ /* 0x000fe20000010809 */
[----:B-1----:R-:W-:Y:S01]  /*18310*/  FADD.FTZ R7, R72, R7 ;  /* 0x0000000748077221 */ /* 0x002fe20000010000 */
[----:B--2---:R-:W-:-:S05]  /*18320*/  FADD.FTZ R6, R169, R6 ;  /* 0x00000006a9067221 */ /* 0x004fca0000010000 */
[----:B------:R-:W1:Y:S01]  /*18330*/  MUFU.EX2 R34, R34 ;  /* 0x0000002200227308 */ /* 0x000e620000000800 */
[----:B------:R-:W-:Y:S01]  /*18340*/  FFMA.FTZ R179, R46, R16, -R9 ;  /* 0x000000102eb37223 */ /* 0x000fe20000010809 */
[----:B---3--:R-:W-:-:S06]  /*18350*/  FADD.FTZ R7, R168, R7 ;  /* 0x00000007a8077221 */ /* 0x008fcc0000010000 */
[----:B------:R-:W2:Y:S01]  /*18360*/  MUFU.EX2 R33, R33 ;  /* 0x0000002100217308 */ /* 0x000ea20000000800 */
[----:B------:R-:W-:Y:S01]  /*18370*/  FADD.FTZ R6, R31, R6 ;  /* 0x000000061f067221 */ /* 0x000fe20000010000 */
[----:B------:R-:W-:-:S06]  /*18380*/  FFMA.FTZ R215, R47, R16, -R9 ;  /* 0x000000102fd77223 */ /* 0x000fcc0000010809 */
[----:B------:R-:W3:Y:S01]  /*18390*/  MUFU.EX2 R177, R177 ;  /* 0x000000b100b17308 */ /* 0x000ee20000000800 */
[----:B------:R-:W-:-:S07]  /*183a0*/  FADD.FTZ R7, R32, R7 ;  /* 0x0000000720077221 */ /* 0x000fce0000010000 */
[----:B------:R-:W3:Y:S01]  /*183b0*/  MUFU.EX2 R176, R176 ;  /* 0x000000b000b07308 */ /* 0x000ee20000000800 */
[----:B----4-:R-:W-:Y:S01]  /*183c0*/  FADD.FTZ R21, R171, R6 ;  /* 0x00000006ab157221 */ /* 0x010fe20000010000 */
[----:B------:R-:W-:-:S06]  /*183d0*/  FFMA.FTZ R212, R50, R16, -R9 ;  /* 0x0000001032d47223 */ /* 0x000fcc0000010809 */
[----:B------:R-:W4:Y:S01]  /*183e0*/  MUFU.EX2 R30, R30 ;  /* 0x0000001e001e7308 */ /* 0x000f220000000800 */
[----:B0-----:R-:W-:-:S07]  /*183f0*/  FADD.FTZ R6, R170, R7 ;  /* 0x00000007aa067221 */ /* 0x001fce0000010000 */
[----:B------:R-:W0:Y:S01]  /*18400*/  MUFU.EX2 R36, R36 ;  /* 0x0000002400247308 */ /* 0x000e220000000800 */
[----:B-1----:R-:W-:Y:S01]  /*18410*/  FADD.FTZ R26, R34, R21 ;  /* 0x00000015221a7221 */ /* 0x002fe20000010000 */
[----:B------:R-:W-:-:S06]  /*18420*/  FFMA.FTZ R213, R51, R16, -R9 ;  /* 0x0000001033d57223 */ /* 0x000fcc0000010809 */
[----:B------:R-:W1:Y:S01]  /*18430*/  MUFU.EX2 R179, R179 ;  /* 0x000000b300b37308 */ /* 0x000e620000000800 */
[----:B--2---:R-:W-:-:S07]  /*18440*/  FADD.FTZ R7, R33, R6 ;  /* 0x0000000621077221 */ /* 0x004fce0000010000 */
[----:B------:R-:W2:Y:S01]  /*18450*/  MUFU.EX2 R178, R178 ;  /* 0x000000b200b27308 */ /* 0x000ea20000000800 */
[----:B---3--:R-:W-:Y:S01]  /*18460*/  FADD.FTZ R21, R177, R26 ;  /* 0x0000001ab1157221 */ /* 0x008fe20000010000 */
        /* <DEDUP_REMOVED lines=30> */
[----:B------:R-:W-:-:S06]  /*18650*/  FADD.FTZ R6, R15, R6 ;  /* 0x000000060f067221 */ /* 0x000fcc0000010000 */
[----:B------:R-:W3:Y:S01]  /*18660*/  MUFU.EX2 R209, R209 ;  /* 0x000000d100d17308 */ /* 0x000ee20000000800 */
[----:B------:R-:W-:-:S07]  /*18670*/  FFMA.FTZ R186, R66, R16, -R9 ;  /* 0x0000001042ba7223 */ /* 0x000fce0000010809 */
        /* <DEDUP_REMOVED lines=13> */
[----:B------:R-:W-:Y:S01]  /*18750*/  MUFU.EX2 R10, R10 ;  /* 0x0000000a000a7308 */ /* 0x000fe20000000800 */
[----:B------:R-:W-:-:S07]  /*18760*/  FFMA.FTZ R189, R71, R16, -R9 ;  /* 0x0000001047bd7223 */ /* 0x000fce0000010809 */
[----:B------:R-:W3:Y:S01]  /*18770*/  MUFU.EX2 R186, R186 ;  /* 0x000000ba00ba7308 */ /* 0x000ee20000000800 */
[----:B0-----:R-:W-:Y:S01]  /*18780*/  FADD.FTZ R7, R191, R26 ;  /* 0x0000001abf077221 */ /* 0x001fe20000010000 */
[----:B----4-:R-:W-:-:S06]  /*18790*/  FADD.FTZ R6, R13, R6 ;  /* 0x000000060d067221 */ /* 0x010fcc0000010000 */
[----:B------:R-:W-:Y:S08]  /*187a0*/  MUFU.EX2 R184, R184 ;  /* 0x000000b800b87308 */ /* 0x000ff00000000800 */
[----:B------:R-:W0:Y:S01]  /*187b0*/  MUFU.EX2 R188, R188 ;  /* 0x000000bc00bc7308 */ /* 0x000e220000000800 */
[----:B-1----:R-:W-:Y:S01]  /*187c0*/  FADD.FTZ R9, R210, R7 ;  /* 0x00000007d2097221 */ /* 0x002fe20000010000 */
[----:B--2---:R-:W-:-:S06]  /*187d0*/  FADD.FTZ R7, R183, R6 ;  /* 0x00000006b7077221 */ /* 0x004fcc0000010000 */
[----:B------:R-:W-:Y:S08]  /*187e0*/  MUFU.EX2 R11, R68 ;  /* 0x00000044000b7308 */ /* 0x000ff00000000800 */
[----:B------:R-:W1:Y:S01]  /*187f0*/  MUFU.EX2 R187, R187 ;  /* 0x000000bb00bb7308 */ /* 0x000e620000000800 */
[----:B---3--:R-:W-:Y:S01]  /*18800*/  FADD.FTZ R9, R186, R9 ;  /* 0x00000009ba097221 */ /* 0x008fe20000010000 */
[----:B------:R-:W-:-:S06]  /*18810*/  FADD.FTZ R7, R10, R7 ;  /* 0x000000070a077221 */ /* 0x000fcc0000010000 */
[----:B------:R-:W2:Y:S08]  /*18820*/  MUFU.EX2 R185, R185 ;  /* 0x000000b900b97308 */ /* 0x000eb00000000800 */
[----:B------:R-:W3:Y:S01]  /*18830*/  MUFU.EX2 R189, R189 ;  /* 0x000000bd00bd7308 */ /* 0x000ee20000000800 */
[----:B0-----:R-:W-:Y:S01]  /*18840*/  FADD.FTZ R16, R188, R9 ;  /* 0x00000009bc107221 */ /* 0x001fe20000010000 */
[----:B------:R-:W-:-:S03]  /*18850*/  FADD.FTZ R6, R184, R7 ;  /* 0x00000007b8067221 */ /* 0x000fc60000010000 */
[----:B-1----:R-:W-:Y:S01]  /*18860*/  FADD.FTZ R16, R187, R16 ;  /* 0x00000010bb107221 */ /* 0x002fe20000010000 */
[----:B------:R-:W-:-:S04]  /*18870*/  FADD.FTZ R6, R11, R6 ;  /* 0x000000060b067221 */ /* 0x000fc80000010000 */
[----:B--2---:R-:W-:Y:S01]  /*18880*/  FADD.FTZ R6, R185, R6 ;  /* 0x00000006b9067221 */ /* 0x004fe20000010000 */
[----:B------:R-:W-:Y:S01]  /*18890*/  STL [R1+0x214], R20 ;  /* 0x0002141401007387 */ /* 0x000fe20000100800 */
[----:B---3--:R-:W-:-:S05]  /*188a0*/  FADD.FTZ R7, R189, R16 ;  /* 0x00000010bd077221 */ /* 0x008fca0000010000 */
        /* <DEDUP_REMOVED lines=8> */
[----:B------:R0:W-:Y:S04]  /*18930*/  ST.E desc[UR44][R18.64+0x240], R9 ;  /* 0x0002400912007985 */ /* 0x0001e8000c10192c */
[----:B------:R-:W2:Y:S02]  /*18940*/  LD.E R16, desc[UR44][R6.64] ;  /* 0x0000002c06107980 */ /* 0x000ea4000c101900 */
[----:B--2---:R-:W-:-:S05]  /*18950*/  FMUL.FTZ R21, R17, R16 ;  /* 0x0000001011157220 */ /* 0x004fca0000410000 */
[----:B------:R1:W-:Y:S04]  /*18960*/  ST.E desc[UR44][R6.64], R21 ;  /* 0x0000001506007985 */ /* 0x0003e8000c10192c */
[----:B------:R-:W0:Y:S04]  /*18970*/  LD.E R35, desc[UR44][R18.64+0x434] ;  /* 0x0004342c12237980 */ /* 0x000e28000c101900 */
[----:B------:R-:W2:Y:S04]  /*18980*/  LD.E R27, desc[UR44][R18.64+0x254] ;  /* 0x0002542c121b7980 */ /* 0x000ea8000c101900 */
[----:B------:R-:W3:Y:S04]  /*18990*/  LD.E R29, desc[UR44][R18.64+0x250] ;  /* 0x0002502c121d7980 */ /* 0x000ee8000c101900 */
[----:B------:R-:W1:Y:S04]  /*189a0*/  LD.E R150, desc[UR44][R18.64+0x260] ;  /* 0x0002602c12967980 */ /* 0x000e68000c101900 */
        /* <DEDUP_REMOVED lines=62> */
[----:B---3--:R-:W-:-:S03]  /*18d90*/  FMUL.FTZ R29, R17, R29 ;  /* 0x0000001d111d7220 */ /* 0x008fc60000410000 */
[----:B------:R2:W-:Y:S01]  /*18da0*/  ST.E desc[UR44][R18.64+0x254], R27 ;  /* 0x0002541b12007985 */ /* 0x0005e2000c10192c */
[C---:B-1----:R-:W-:Y:S01]  /*18db0*/  FMUL.FTZ R21, R17.reuse, R150 ;  /* 0x0000009611157220 */ /* 0x042fe20000410000 */
[C---:B----4-:R-:W-:Y:S01]  /*18dc0*/  FMUL.FTZ R35, R17.reuse, R148 ;  /* 0x0000009411237220 */ /* 0x050fe20000410000 */
[C---:B------:R-:W-:Y:S01]  /*18dd0*/  FMUL.FTZ R39, R17.reuse, R134 ;  /* 0x0000008611277220 */ /* 0x040fe20000410000 */
[C---:B0-----:R-:W-:Y:S01]  /*18de0*/  FMUL.FTZ R9, R17.reuse, R142 ;  /* 0x0000008e11097220 */ /* 0x041fe20000410000 */
[C---:B--2---:R-:W-:Y:S01]  /*18df0*/  FMUL.FTZ R27, R17.reuse, R140 ;  /* 0x0000008c111b7220 */ /* 0x044fe20000410000 */
        /* <DEDUP_REMOVED lines=25> */
[----:B---3--:R-:W-:-:S03]  /*18f90*/  FMUL.FTZ R45, R17, R116 ;  /* 0x00000074112d7220 */ /* 0x008fc60000410000 */
[----:B------:R3:W-:Y:S01]  /*18fa0*/  ST.E desc[UR44][R18.64+0x2d0], R9 ;  /* 0x0002d00912007985 */ /* 0x0007e2000c10192c */
[----:B0-----:R-:W-:-:S03]  /*18fb0*/  FMUL.FTZ R21, R17, R120 ;  /* 0x0000007811157220 */ /* 0x001fc60000410000 */
[----:B------:R0:W-:Y:S01]  /*18fc0*/  ST.E desc[UR44][R18.64+0x2d4], R27 ;  /* 0x0002d41b12007985 */ /* 0x0001e2000c10192c */
[C---:B-1----:R-:W-:Y:S01]  /*18fd0*/  FMUL.FTZ R35, R17.reuse, R118 ;  /* 0x0000007611237220 */ /* 0x042fe20000410000 */
[C---:B--2---:R-:W-:Y:S01]  /*18fe0*/  FMUL.FTZ R39, R17.reuse, R112 ;  /* 0x0000007011277220 */ /* 0x044fe20000410000 */
[C---:B---3--:R-:W-:Y:S01]  /*18ff0*/  FMUL.FTZ R9, R17.reuse, R110 ;  /* 0x0000006e11097220 */ /* 0x048fe20000410000 */
[C---:B0-----:R-:W-:Y:S01]  /*19000*/  FMUL.FTZ R27, R17.reuse, R108 ;  /* 0x0000006c111b7220 */ /* 0x041fe20000410000 */
        /* <DEDUP_REMOVED lines=71> */
[----:B0-----:R-:W-:Y:S01]  /*19480*/  FMUL.FTZ R27, R17, R16 ;  /* 0x00000010111b7220 */ /* 0x001fe20000410000 */
[----:B------:R-:W-:Y:S02]  /*19490*/  IMAD.U32 R16, RZ, RZ, UR6 ;  /* 0x00000006ff107e24 */ /* 0x000fe4000f8e00ff */
[----:B------:R-:W-:Y:S01]  /*194a0*/  IMAD.U32 R17, RZ, RZ, UR5 ;  /* 0x00000005ff117e24 */ /* 0x000fe2000f8e00ff */
[----:B------:R-:W-:Y:S04]  /*194b0*/  ST.E desc[UR44][R18.64+0x3f0], R21 ;  /* 0x0003f01512007985 */ /* 0x000fe8000c10192c */
[----:B------:R0:W-:Y:S04]  /*194c0*/  ST.E desc[UR44][R18.64+0x3f4], R29 ;  /* 0x0003f41d12007985 */ /* 0x0001e8000c10192c */
[----:B------:R-:W-:Y:S04]  /*194d0*/  ST.E desc[UR44][R18.64+0x400], R41 ;  /* 0x0004002912007985 */ /* 0x000fe8000c10192c */
[----:B------:R-:W-:Y:S04]  /*194e0*/  ST.E desc[UR44][R18.64+0x404], R43 ;  /* 0x0004042b12007985 */ /* 0x000fe8000c10192c */
[----:B------:R1:W-:Y:S04]  /*194f0*/  ST.E desc[UR44][R18.64+0x410], R35 ;  /* 0x0004102312007985 */ /* 0x0003e8000c10192c */
[----:B------:R-:W-:Y:S04]  /*19500*/  ST.E desc[UR44][R18.64+0x414], R9 ;  /* 0x0004140912007985 */ /* 0x000fe8000c10192c */
[----:B------:R-:W-:Y:S04]  /*19510*/  ST.E desc[UR44][R18.64+0x420], R27 ;  /* 0x0004201b12007985 */ /* 0x000fe8000c10192c */
[----:B------:R-:W-:Y:S04]  /*19520*/  ST.E desc[UR44][R18.64+0x424], R39 ;  /* 0x0004242712007985 */ /* 0x000fe8000c10192c */
[----:B------:R2:W-:Y:S04]  /*19530*/  ST.E desc[UR44][R18.64+0x430], R45 ;  /* 0x0004302d12007985 */ /* 0x0005e8000c10192c */
[----:B0-----:R-:W3:Y:S01]  /*19540*/  LD.E R29, desc[UR44][R16.64] ;  /* 0x0000002c101d7980 */ /* 0x001ee2000c101900 */
[----:B------:R-:W-:Y:S01]  /*19550*/  ULOP3.LUT UR4, UR4, 0xc, URZ, 0xfc, !UPT ;  /* 0x0000000c04047892 */ /* 0x000fe2000f8efc3f */
[----:B------:R-:W-:-:S05]  /*19560*/  IMAD.U32 R21, RZ, RZ, UR5 ;  /* 0x00000005ff157e24 */ /* 0x000fca000f8e00ff */
[----:B------:R-:W-:Y:S02]  /*19570*/  IMAD.U32 R20, RZ, RZ, UR4 ;  /* 0x00000004ff147e24 */ /* 0x000fe4000f8e00ff */
[----:B---3--:R-:W-:-:S05]  /*19580*/  FMUL.FTZ R29, R8, R29 ;  /* 0x0000001d081d7220 */ /* 0x008fca0000410000 */
[----:B------:R0:W-:Y:S04]  /*19590*/  ST.E desc[UR44][R16.64], R29 ;  /* 0x0000001d10007985 */ /* 0x0001e8000c10192c */
[----:B-1----:R-:W3:Y:S02]  /*195a0*/  LD.E R35, desc[UR44][R20.64] ;  /* 0x0000002c14237980 */ /* 0x002ee4000c101900 */
[----:B---3--:R-:W-:-:S05]  /*195b0*/  FMUL.FTZ R35, R8, R35 ;  /* 0x0000002308237220 */ /* 0x008fca0000410000 */
[----:B------:R1:W-:Y:S04]  /*195c0*/  ST.E desc[UR44][R20.64], R35 ;  /* 0x0000002314007985 */ /* 0x0003e8000c10192c */
        /* <DEDUP_REMOVED lines=57> */
[----:B-1----:R-:W2:Y:S04]  /*19960*/  LD.E R35, desc[UR44][R18.64+0x418] ;  /* 0x0004182c12237980 */ /* 0x002ea8000c101900 */
[----:B------:R-:W2:Y:S04]  /*19970*/  LD.E R28, desc[UR44][R18.64+0x41c] ;  /* 0x00041c2c121c7980 */ /* 0x000ea8000c101900 */
[----:B------:R-:W2:Y:S04]  /*19980*/  LD.E R9, desc[UR44][R18.64+0x428] ;  /* 0x0004282c12097980 */ /* 0x000ea8000c101900 */
[----:B------:R-:W2:Y:S04]  /*19990*/  LD.E R26, desc[UR44][R18.64+0x42c] ;  /* 0x00042c2c121a7980 */ /* 0x000ea8000c101900 */
[----:B------:R-:W2:Y:S01]  /*199a0*/  LD.E R27, desc[UR44][R18.64+0x438] ;  /* 0x0004382c121b7980 */ /* 0x000ea2000c101900 */
[C---:B---3--:R-:W-:Y:S01]  /*199b0*/  FMUL.FTZ R93, R8.reuse, R93 ;  /* 0x0000005d085d7220 */ /* 0x048fe20000410000 */
[C---:B----4-:R-:W-:Y:S01]  /*199c0*/  FMUL.FTZ R95, R8.reuse, R95 ;  /* 0x0000005f085f7220 */ /* 0x050fe20000410000 */
        /* <DEDUP_REMOVED lines=33> */
[----:B0-----:R-:W-:-:S03]  /*19be0*/  FMUL.FTZ R93, R8, R86 ;  /* 0x00000056085d7220 */ /* 0x001fc60000410000 */
[----:B------:R0:W-:Y:S01]  /*19bf0*/  ST.E desc[UR44][R18.64+0x298], R83 ;  /* 0x0002985312007985 */ /* 0x0001e2000c10192c */
[----:B-1----:R-:W-:-:S03]  /*19c00*/  FMUL.FTZ R95, R8, R84 ;  /* 0x00000054085f7220 */ /* 0x002fc60000410000 */
[----:B------:R1:W-:Y:S04]  /*19c10*/  ST.E desc[UR44][R18.64+0x2a8], R85 ;  /* 0x0002a85512007985 */ /* 0x0003e8000c10192c */
[----:B------:R-:W-:Y:S01]  /*19c20*/  ST.E desc[UR44][R18.64+0x2c8], R81 ;  /* 0x0002c85112007985 */ /* 0x000fe2000c10192c */
[C---:B--2---:R-:W-:Y:S01]  /*19c30*/  FMUL.FTZ R89, R8.reuse, R82 ;  /* 0x0000005208597220 */ /* 0x044fe20000410000 */
[C---:B------:R-:W-:Y:S02]  /*19c40*/  FMUL.FTZ R91, R8.reuse, R78 ;  /* 0x0000004e085b7220 */ /* 0x040fe40000410000 */
[----:B------:R2:W-:Y:S01]  /*19c50*/  ST.E desc[UR44][R18.64+0x2d8], R79 ;  /* 0x0002d84f12007985 */ /* 0x0005e2000c10192c */
[----:B------:R-:W-:-:S03]  /*19c60*/  FMUL.FTZ R97, R8, R80 ;  /* 0x0000005008617220 */ /* 0x000fc60000410000 */
[----:B------:R-:W-:Y:S01]  /*19c70*/  ST.E desc[UR44][R18.64+0x2dc], R77 ;  /* 0x0002dc4d12007985 */ /* 0x000fe2000c10192c */
[----:B0-----:R-:W-:-:S03]  /*19c80*/  FMUL.FTZ R83, R8, R76 ;  /* 0x0000004c08537220 */ /* 0x001fc60000410000 */
[----:B------:R0:W-:Y:S01]  /*19c90*/  ST.E desc[UR44][R18.64+0x2e8], R73 ;  /* 0x0002e84912007985 */ /* 0x0001e2000c10192c */
[----:B-1----:R-:W-:-:S03]  /*19ca0*/  FMUL.FTZ R85, R8, R74 ;  /* 0x0000004a08557220 */ /* 0x002fc60000410000 */
[----:B------:R1:W-:Y:S01]  /*19cb0*/  ST.E desc[UR44][R18.64+0x2f8], R75 ;  /* 0x0002f84b12007985 */ /* 0x0003e2000c10192c */
[----:B--2---:R-:W-:-:S03]  /*19cc0*/  FMUL.FTZ R79, R8, R70 ;  /* 0x00000046084f7220 */ /* 0x004fc60000410000 */
[----:B------:R-:W-:Y:S01]  /*19cd0*/  ST.E desc[UR44][R18.64+0x308], R71 ;  /* 0x0003084712007985 */ /* 0x000fe2000c10192c */
[----:B------:R-:W-:-:S03]  /*19ce0*/  FMUL.FTZ R81, R8, R68 ;  /* 0x0000004408517220 */ /* 0x000fc60000410000 */
[----:B------:R2:W-:Y:S01]  /*19cf0*/  ST.E desc[UR44][R18.64+0x30c], R67 ;  /* 0x00030c4312007985 */ /* 0x0005e2000c10192c */
[----:B0-----:R-:W-:-:S03]  /*19d00*/  FMUL.FTZ R73, R8, R66 ;  /* 0x0000004208497220 */ /* 0x001fc60000410000 */
[----:B------:R0:W-:Y:S01]  /*19d10*/  ST.E desc[UR44][R18.64+0x31c], R69 ;  /* 0x00031c4512007985 */ /* 0x0001e2000c10192c */
[----:B-1----:R-:W-:-:S03]  /*19d20*/  FMUL.FTZ R75, R8, R62 ;  /* 0x0000003e084b7220 */ /* 0x002fc60000410000 */
[----:B------:R-:W-:Y:S01]  /*19d30*/  ST.E desc[UR44][R18.64+0x33c], R65 ;  /* 0x00033c4112007985 */ /* 0x000fe2000c10192c */
[----:B------:R-:W-:-:S03]  /*19d40*/  FMUL.FTZ R77, R8, R64 ;  /* 0x00000040084d7220 */ /* 0x000fc60000410000 */
[----:B------:R1:W-:Y:S01]  /*19d50*/  ST.E desc[UR44][R18.64+0x34c], R63 ;  /* 0x00034c3f12007985 */ /* 0x0003e2000c10192c */
[----:B--2---:R-:W-:-:S03]  /*19d60*/  FMUL.FTZ R67, R8, R60 ;  /* 0x0000003c08437220 */ /* 0x004fc60000410000 */
[----:B------:R-:W-:Y:S01]  /*19d70*/  ST.E desc[UR44][R18.64+0x358], R61 ;  /* 0x0003583d12007985 */ /* 0x000fe2000c10192c */
[----:B0-----:R-:W-:-:S03]  /*19d80*/  FMUL.FTZ R69, R8, R58 ;  /* 0x0000003a08457220 */ /* 0x001fc60000410000 */
[----:B------:R0:W-:Y:S04]  /*19d90*/  ST.E desc[UR44][R18.64+0x35c], R57 ;  /* 0x00035c3912007985 */ /* 0x0001e8000c10192c */
[----:B------:R2:W-:Y:S01]  /*19da0*/  ST.E desc[UR44][R18.64+0x36c], R59 ;  /* 0x00036c3b12007985 */ /* 0x0005e2000c10192c */
[C---:B-1----:R-:W-:Y:S01]  /*19db0*/  FMUL.FTZ R63, R8.reuse, R56 ;  /* 0x00000038083f7220 */ /* 0x042fe20000410000 */
[C---:B------:R-:W-:Y:S02]  /*19dc0*/  FMUL.FTZ R65, R8.reuse, R52 ;  /* 0x0000003408417220 */ /* 0x040fe40000410000 */
[----:B------:R-:W-:Y:S01]  /*19dd0*/  ST.E desc[UR44][R18.64+0x38c], R55 ;  /* 0x00038c3712007985 */ /* 0x000fe2000c10192c */
[----:B------:R-:W-:-:S03]  /*19de0*/  FMUL.FTZ R71, R8, R54 ;  /* 0x0000003608477220 */ /* 0x000fc60000410000 */
[----:B------:R1:W-:Y:S01]  /*19df0*/  ST.E desc[UR44][R18.64+0x39c], R53 ;  /* 0x00039c3512007985 */ /* 0x0003e2000c10192c */
[----:B------:R-:W-:-:S03]  /*19e00*/  FMUL.FTZ R51, R8, R51 ;  /* 0x0000003308337220 */ /* 0x000fc60000410000 */
[----:B------:R3:W-:Y:S01]  /*19e10*/  ST.E desc[UR44][R18.64+0x3ac], R47 ;  /* 0x0003ac2f12007985 */ /* 0x0007e2000c10192c */
[----:B0-----:R-:W-:-:S03]  /*19e20*/  FMUL.FTZ R57, R8, R50 ;  /* 0x0000003208397220 */ /* 0x001fc60000410000 */
[----:B------:R-:W-:Y:S01]  /*19e30*/  ST.E desc[UR44][R18.64+0x3bc], R49 ;  /* 0x0003bc3112007985 */ /* 0x000fe2000c10192c */
[----:B--2---:R-:W-:-:S03]  /*19e40*/  FMUL.FTZ R59, R8, R48 ;  /* 0x00000030083b7220 */ /* 0x004fc60000410000 */
[----:B------:R-:W-:Y:S01]  /*19e50*/  ST.E desc[UR44][R18.64+0x3dc], R45 ;  /* 0x0003dc2d12007985 */ /* 0x000fe2000c10192c */
[----:B-1----:R-:W-:-:S03]  /*19e60*/  FMUL.FTZ R53, R8, R46 ;  /* 0x0000002e08357220 */ /* 0x002fc60000410000 */
[----:B------:R0:W-:Y:S01]  /*19e70*/  ST.E desc[UR44][R18.64+0x3ec], R43 ;  /* 0x0003ec2b12007985 */ /* 0x0001e2000c10192c */
[C---:B------:R-:W-:Y:S01]  /*19e80*/  FMUL.FTZ R55, R8.reuse, R42 ;  /* 0x0000002a08377220 */ /* 0x040fe20000410000 */
[C---:B------:R-:W-:Y:S01]  /*19e90*/  FMUL.FTZ R61, R8.reuse, R44 ;  /* 0x0000002c083d7220 */ /* 0x040fe20000410000 */
[C---:B------:R-:W-:Y:S01]  /*19ea0*/  FMUL.FTZ R41, R8.reuse, R41 ;  /* 0x0000002908297220 */ /* 0x040fe20000410000 */
[C---:B------:R-:W-:Y:S01]  /*19eb0*/  FMUL.FTZ R29, R8.reuse, R29 ;  /* 0x0000001d081d7220 */ /* 0x040fe20000410000 */
[C---:B------:R-:W-:Y:S01]  /*19ec0*/  FMUL.FTZ R39, R8.reuse, R39 ;  /* 0x0000002708277220 */ /* 0x040fe20000410000 */
[C---:B---3--:R-:W-:Y:S01]  /*19ed0*/  FMUL.FTZ R47, R8.reuse, R38 ;  /* 0x00000026082f7220 */ /* 0x048fe20000410000 */
[C---:B------:R-:W-:Y:S01]  /*19ee0*/  FMUL.FTZ R35, R8.reuse, R35 ;  /* 0x0000002308237220 */ /* 0x040fe20000410000 */
[C---:B0-----:R-:W-:Y:S01]  /*19ef0*/  FMUL.FTZ R43, R8.reuse, R28 ;  /* 0x0000001c082b7220 */ /* 0x041fe20000410000 */
        /* <DEDUP_REMOVED lines=39> */
[----:B------:R2:W-:Y:S01]  /*1a170*/  ST.E desc[UR44][R18.64+0x438], R27 ;  /* 0x0004381b12007985 */ /* 0x0005e2000c10192c */
[----:B------:R3:W-:Y:S06]  /*1a180*/  BAR.SYNC.DEFER_BLOCKING R28, 0x100 ;  /* 0x0004001c0000751d */ /* 0x0007ec0000010000 */
[----:B0-----:R-:W4:Y:S04]  /*1a190*/  LD.E R29, desc[UR44][R18.64+0x240] ;  /* 0x0002402c121d7980 */ /* 0x001f28000c101900 */
[----:B------:R-:W3:Y:S04]  /*1a1a0*/  LD.E R26, desc[UR44][R2.64] ;  /* 0x0000002c021a7980 */ /* 0x000ee8000c101900 */
[----:B------:R-:W3:Y:S04]  /*1a1b0*/  LD.E.64 R8, desc[UR44][R18.64+0x88] ;  /* 0x0000882c12087980 */ /* 0x000ee8000c101b00 */
[----:B----4-:R0:W-:Y:S04]  /*1a1c0*/  ST.E desc[UR44][R18.64+0x240], R29 ;  /* 0x0002401d12007985 */ /* 0x0101e8000c10192c */
[----:B-1----:R-:W4:Y:S04]  /*1a1d0*/  LD.E R35, desc[UR44][R6.64] ;  /* 0x0000002c06237980 */ /* 0x002f28000c101900 */
[----:B----4-:R1:W-:Y:S04]  /*1a1e0*/  ST.E desc[UR44][R6.64], R35 ;  /* 0x0000002306007985 */ /* 0x0103e8000c10192c */
[----:B------:R-:W4:Y:S04]  /*1a1f0*/  LD.E R39, desc[UR44][R16.64] ;  /* 0x0000002c10277980 */ /* 0x000f28000c101900 */
[----:B----4-:R4:W-:Y:S04]  /*1a200*/  ST.E desc[UR44][R16.64], R39 ;  /* 0x0000002710007985 */ /* 0x0109e8000c10192c */
[----:B------:R-:W2:Y:S04]  /*1a210*/  LD.E R41, desc[UR44][R20.64] ;  /* 0x0000002c14297980 */ /* 0x000ea8000c101900 */
[----:B--2---:R2:W-:Y:S04]  /*1a220*/  ST.E desc[UR44][R20.64], R41 ;  /* 0x0000002914007985 */ /* 0x0045e8000c10192c */
[----:B------:R-:W3:Y:S04]  /*1a230*/  LD.E R27, desc[UR44][R18.64+0x250] ;  /* 0x0002502c121b7980 */ /* 0x000ee8000c101900 */
[----:B------:R-:W3:Y:S04]  /*1a240*/  LD.E R43, desc[UR44][R18.64+0x254] ;  /* 0x0002542c122b7980 */ /* 0x000ee8000c101900 */
[----:B------:R-:W3:Y:S04]  /*1a250*/  LD.E R45, desc[UR44][R18.64+0x258] ;  /* 0x0002582c122d7980 */ /* 0x000ee8000c101900 */
[----:B0-----:R-:W3:Y:S04]  /*1a260*/  LD.E R29, desc[UR44][R18.64+0x25c] ;  /* 0x00025c2c121d7980 */ /* 0x001ee8000c101900 */
[----:B------:R-:W3:Y:S04]  /*1a270*/  LD.E R47, desc[UR44][R18.64+0x260] ;  /* 0x0002602c122f7980 */ /* 0x000ee8000c101900 */
[----:B------:R-:W3:Y:S04]  /*1a280*/  LD.E R49, desc[UR44][R18.64+0x264] ;  /* 0x0002642c12317980 */ /* 0x000ee8000c101900 */
[----:B-1----:R-:W3:Y:S04]  /*1a290*/  LD.E R35, desc[UR44][R18.64+0x268] ;  /* 0x0002682c12237980 */ /* 0x002ee8000c101900 */
[----:B------:R-:W3:Y:S04]  /*1a2a0*/  LD.E R51, desc[UR44][R18.64+0x26c] ;  /* 0x00026c2c12337980 */ /* 0x000ee8000c101900 */
[----:B----4-:R-:W4:Y:S04]  /*1a2b0*/  LD.E R39, desc[UR44][R18.64+0x270] ;  /* 0x0002702c12277980 */ /* 0x010f28000c101900 */
[----:B------:R-:W4:Y:S04]  /*1a2c0*/  LD.E R53, desc[UR44][R18.64+0x274] ;  /* 0x0002742c12357980 */ /* 0x000f28000c101900 */
[----:B--2---:R-:W2:Y:S04]  /*1a2d0*/  LD.E R41, desc[UR44][R18.64+0x278] ;  /* 0x0002782c12297980 */ /* 0x004ea8000c101900 */
        /* <DEDUP_REMOVED lines=64> */
[----:B------:R0:W-:Y:S04]  /*1a6e0*/  ST.E desc[UR44][R18.64+0x250], R27 ;  /* 0x0002501b12007985 */ /* 0x0001e8000c10192c */
[----:B------:R-:W-:Y:S04]  /*1a6f0*/  ST.E desc[UR44][R18.64+0x254], R43 ;  /* 0x0002542b12007985 */ /* 0x000fe8000c10192c */
[----:B------:R-:W-:Y:S04]  /*1a700*/  ST.E desc[UR44][R18.64+0x258], R45 ;  /* 0x0002582d12007985 */ /* 0x000fe8000c10192c */
[----:B------:R1:W-:Y:S04]  /*1a710*/  ST.E desc[UR44][R18.64+0x25c], R29 ;  /* 0x00025c1d12007985 */ /* 0x0003e8000c10192c */
[----:B------:R-:W-:Y:S04]  /*1a720*/  ST.E desc[UR44][R18.64+0x260], R47 ;  /* 0x0002602f12007985 */ /* 0x000fe8000c10192c */
[----:B------:R-:W-:Y:S04]  /*1a730*/  ST.E desc[UR44][R18.64+0x264], R49 ;  /* 0x0002643112007985 */ /* 0x000fe8000c10192c */
[----:B------:R1:W-:Y:S04]  /*1a740*/  ST.E desc[UR44][R18.64+0x268], R35 ;  /* 0x0002682312007985 */ /* 0x0003e8000c10192c */
[----:B------:R-:W-:Y:S04]  /*1a750*/  ST.E desc[UR44][R18.64+0x26c], R51 ;  /* 0x00026c3312007985 */ /* 0x000fe8000c10192c */
[----:B----4-:R4:W-:Y:S04]  /*1a760*/  ST.E desc[UR44][R18.64+0x270], R39 ;  /* 0x0002702712007985 */ /* 0x0109e8000c10192c */
[----:B------:R-:W-:Y:S04]  /*1a770*/  ST.E desc[UR44][R18.64+0x274], R53 ;  /* 0x0002743512007985 */ /* 0x000fe8000c10192c */
[----:B--2---:R2:W-:Y:S04]  /*1a780*/  ST.E desc[UR44][R18.64+0x278], R41 ;  /* 0x0002782912007985 */ /* 0x0045e8000c10192c */
[----:B------:R2:W-:Y:S04]  /*1a790*/  ST.E desc[UR44][R18.64+0x27c], R55 ;  /* 0x00027c3712007985 */ /* 0x0005e8000c10192c */
[----:B------:R2:W-:Y:S04]  /*1a7a0*/  ST.E desc[UR44][R18.64+0x280], R57 ;  /* 0x0002803912007985 */ /* 0x0005e8000c10192c */
[----:B------:R2:W-:Y:S04]  /*1a7b0*/  ST.E desc[UR44][R18.64+0x284], R59 ;  /* 0x0002843b12007985 */ /* 0x0005e8000c10192c */
[----:B------:R2:W-:Y:S04]  /*1a7c0*/  ST.E desc[UR44][R18.64+0x288], R61 ;  /* 0x0002883d12007985 */ /* 0x0005e8000c10192c */
[----:B------:R2:W-:Y:S04]  /*1a7d0*/  ST.E desc[UR44][R18.64+0x28c], R63 ;  /* 0x00028c3f12007985 */ /* 0x0005e8000c10192c */
[----:B0-----:R-:W3:Y:S04]  /*1a7e0*/  LD.E R27, desc[UR44][R18.64+0x290] ;  /* 0x0002902c121b7980 */ /* 0x001ee8000c101900 */
[----:B-1----:R-:W3:Y:S04]  /*1a7f0*/  LD.E R29, desc[UR44][R18.64+0x298] ;  /* 0x0002982c121d7980 */ /* 0x002ee8000c101900 */
[----:B------:R-:W3:Y:S04]  /*1a800*/  LD.E R35, desc[UR44][R18.64+0x29c] ;  /* 0x00029c2c12237980 */ /* 0x000ee8000c101900 */
[----:B----4-:R-:W4:Y:S04]  /*1a810*/  LD.E R39, desc[UR44][R18.64+0x2a4] ;  /* 0x0002a42c12277980 */ /* 0x010f28000c101900 */
        /* <DEDUP_REMOVED lines=74> */
[----:B----4-:R4:W-:Y:S04]  /*1acc0*/  ST.E desc[UR44][R18.64+0x2a4], R39 ;  /* 0x0002a42712007985 */ /* 0x0109e8000c10192c */
        /* <DEDUP_REMOVED lines=82> */
[C---:B------:R-:W-:Y:S01]  /*1b1f0*/  VIADD R26, R8.reuse, 0x80 ;  /* 0x00000080081a7836 */ /* 0x040fe20000000000 */
        /* <DEDUP_REMOVED lines=22> */
[----:B---3--:R-:W3:Y:S04]  /*1b360*/  LD.E R35, desc[UR44][R18.64+0x26c] ;  /* 0x00026c2c12237980 */ /* 0x008ee8000c101900 */
[----:B------:R-:W3:Y:S04]  /*1b370*/  LD.E R36, desc[UR44][R18.64+0x270] ;  /* 0x0002702c12247980 */ /* 0x000ee8000c101900 */
[----:B------:R-:W3:Y:S04]  /*1b380*/  LD.E R37, desc[UR44][R18.64+0x274] ;  /* 0x0002742c12257980 */ /* 0x000ee8000c101900 */
[----:B------:R-:W3:Y:S04]  /*1b390*/  LD.E R38, desc[UR44][R18.64+0x278] ;  /* 0x0002782c12267980 */ /* 0x000ee8000c101900 */
[----:B----4-:R-:W3:Y:S04]  /*1b3a0*/  LD.E R39, desc[UR44][R18.64+0x27c] ;  /* 0x00027c2c12277980 */ /* 0x010ee8000c101900 */
        /* <DEDUP_REMOVED lines=119> */
[----:B------:R-:W-:Y:S01]  /*1bb20*/  R2UR UR7, R9 ;  /* 0x00000000090772ca */ /* 0x000fe200000e0000 */
[----:B------:R-:W-:Y:S01]  /*1bb30*/  VOTEU.ANY UP0, P0 ;  /* 0x00000000003f7886 */ /* 0x000fe20000000100 */
[----:B---3--:R-:W-:-:S11]  /*1bb40*/  WARPGROUP.ARRIVE ;  /* 0x00000000000079c5 */ /* 0x008fd60000000000 */
        /* <DEDUP_REMOVED lines=820> */
[----:B--2---:R2:W-:Y:S04]  /*1ee90*/  ST.E desc[UR44][R16.64], R13 ;  /* 0x0000000d10007985 */ /* 0x0045e8000c10192c */
[----:B------:R-:W3:Y:S04]  /*1eea0*/  LD.E R15, desc[UR44][R20.64] ;  /* 0x0000002c140f7980 */ /* 0x000ee8000c101900 */
[----:B---3--:R3:W-:Y:S04]  /*1eeb0*/  ST.E desc[UR44][R20.64], R15 ;  /* 0x0000000f14007985 */ /* 0x0087e8000c10192c */
[----:B0-----:R-:W4:Y:S04]  /*1eec0*/  LD.E R5, desc[UR44][R18.64+0x250] ;  /* 0x0002502c12057980 */ /* 0x001f28000c101900 */
[----:B-1----:R-:W4:Y:S04]  /*1eed0*/  LD.E R6, desc[UR44][R18.64+0x254] ;  /* 0x0002542c12067980 */ /* 0x002f28000c101900 */
        /* <DEDUP_REMOVED lines=124> */
[----:B------:R0:W-:Y:S04]  /*1f6a0*/  ST.E desc[UR44][R18.64+0x258], R7 ;  /* 0x0002580712007985 */ /* 0x0001e8000c10192c */
[----:B------:R1:W-:Y:S04]  /*1f6b0*/  ST.E desc[UR44][R18.64+0x25c], R8 ;  /* 0x00025c0812007985 */ /* 0x0003e8000c10192c */
[----:B------:R4:W-:Y:S04]  /*1f6c0*/  ST.E desc[UR44][R18.64+0x260], R9 ;  /* 0x0002600912007985 */ /* 0x0009e8000c10192c */
[----:B------:R4:W-:Y:S04]  /*1f6d0*/  ST.E desc[UR44][R18.64+0x264], R10 ;  /* 0x0002640a12007985 */ /* 0x0009e8000c10192c */
[----:B------:R4:W-:Y:S04]  /*1f6e0*/  ST.E desc[UR44][R18.64+0x268], R11 ;  /* 0x0002680b12007985 */ /* 0x0009e8000c10192c */
[----:B------:R4:W-:Y:S04]  /*1f6f0*/  ST.E desc[UR44][R18.64+0x26c], R12 ;  /* 0x00026c0c12007985 */ /* 0x0009e8000c10192c */
        /* <DEDUP_REMOVED lines=116> */
[----:B0-----:R-:W1:Y:S04]  /*1fe40*/  LDL.64 R6, [R1+0x190] ;  /* 0x0001900001067983 */ /* 0x001e680000100a00 */
[----:B------:R4:W5:Y:S04]  /*1fe50*/  LD.E R5, desc[UR44][R2.64] ;  /* 0x0000002c02057980 */ /* 0x000968000c101900 */
[----:B-1----:R-:W2:Y:S01]  /*1fe60*/  LD.E R8, desc[UR44][R6.64] ;  /* 0x0000002c06087980 */ /* 0x002ea2000c101900 */
[----:B------:R-:W-:Y:S01]  /*1fe70*/  BSSY B0, `(.L_x_4018) ;  /* 0x0000005000007945 */ /* 0x000fe20003800000 */
[----:B--2---:R-:W-:-:S04]  /*1fe80*/  LOP3.LUT R8, R8, 0x1, RZ, 0xfc, !PT ;  /* 0x0000000108087812 */ /* 0x004fc800078efcff */
[----:B------:R-:W-:-:S13]  /*1fe90*/  ISETP.NE.AND P0, PT, R8, 0x3, PT ;  /* 0x000000030800780c */ /* 0x000fda0003f05270 */
[----:B----4-:R-:W-:Y:S05]  /*1fea0*/  @!P0 BRA `(.L_x_4019) ;  /* 0x0000000000048947 */ /* 0x010fea0003800000 */
[----:B------:R-:W-:Y:S01]  /*1feb0*/  BPT.TRAP 0x1 ;  /* 0x000000040000795c */ /* 0x000fe20000300000 */
.L_x_4019:
[----:B------:R-:W-:Y:S05]  /*1fec0*/  BSYNC B0 ;  /* 0x0000000000007941 */ /* 0x000fea0003800000 */
.L_x_4018:
        /* <DEDUP_REMOVED lines=9> */
.L_x_4001:
[----:B------:R-:W-:-:S13]  /*1ff60*/  ISETP.GE.AND P0, PT, R0, R202, PT ;  /* 0x000000ca0000720c */ /* 0x000fda0003f06270 */
[----:B------:R-:W-:Y:S05]  /*1ff70*/  @!P0 BRA `(.L_x_4021) ;  /* 0x000000ac00288947 */ /* 0x000fea0003800000 */
[----:B------:R0:W5:Y:S02]  /*1ff80*/  LDL.64 R2, [R1+0x150] ;  /* 0x0001500001027983 */ /* 0x0001640000100a00 */
.L_x_4050:
[----:B-12--5:R-:W2:Y:S04]  /*1ff90*/  LD.E R5, desc[UR44][R2.64] ;  /* 0x0000002c02057980 */ /* 0x026ea8000c101900 */
        /* <DEDUP_REMOVED lines=20> */
.L_x_4023:
[----:B------:R-:W-:Y:S05]  /*200e0*/  BSYNC B0 ;  /* 0x0000000000007941 */ /* 0x000fea0003800000 */
.L_x_4022:
        /* <DEDUP_REMOVED lines=13> */
.L_x_4025:
[----:B------:R-:W-:Y:S05]  /*201c0*/  BSYNC B0 ;  /* 0x0000000000007941 */ /* 0x000fea0003800000 */
.L_x_4024:
        /* <DEDUP_REMOVED lines=8> */
.L_x_4027:
[----:B------:R-:W-:Y:S05]  /*20250*/  BSYNC B0 ;  /* 0x0000000000007941 */ /* 0x000fea0003800000 */
.L_x_4026:
[----:B------:R-:W2:Y:S04]  /*20260*/  LD.E R5, desc[UR44][R2.64] ;  /* 0x0000002c02057980 */ /* 0x000ea8000c101900 */
[----:B------:R-:W2:Y:S01]  /*20270*/  LDL.64 R14, [R1+0x80] ;  /* 0x00008000010e7983 */ /* 0x000ea20000100a00 */
[----:B------:R-:W-:Y:S05]  /*20280*/  WARPSYNC.ALL ;  /* 0x0000000000007948 */ /* 0x000fea0003800000 */
[----:B------:R3:W-:Y:S04]  /*20290*/  STL [R1+0x60], RZ ;  /* 0x000060ff01007387 */ /* 0x0007e80000100800 */
[----:B------:R-:W4:Y:S01]  /*202a0*/  LD.E.64 R20, desc[UR44][R18.64+0x78] ;  /* 0x0000782c12147980 */ /* 0x000f22000c101b00 */
[----:B------:R-:W-:-:S05]  /*202b0*/  IMAD.MOV.U32 R4, RZ, RZ, 0x1 ;  /* 0x00000001ff047424 */ /* 0x000fca00078e00ff */
[----:B------:R3:W-:Y:S04]  /*202c0*/  STL [R1+0x60], R4 ;  /* 0x0000600401007387 */ /* 0x0007e80000100800 */
[----:B-1---5:R-:W3:Y:S04]  /*202d0*/  LD.E.64 R8, desc[UR44][R18.64+0x78] ;  /* 0x0000782c12087980 */ /* 0x022ee8000c101b00 */
[----:B------:R1:W-:Y:S04]  /*202e0*/  STL [R1+0x60], R4 ;  /* 0x0000600401007387 */ /* 0x0003e80000100800 */
[----:B------:R-:W3:Y:S01]  /*202f0*/  LD.E.64 R10, desc[UR44][R18.64+0x78] ;  /* 0x0000782c120a7980 */ /* 0x000ee2000c101b00 */
        /* <DEDUP_REMOVED lines=49> */
.L_x_4030:
[----:B------:R-:W-:Y:S05]  /*20610*/  BSYNC B0 ;  /* 0x0000000000007941 */ /* 0x000fea0003800000 */
.L_x_4029:
        /* <DEDUP_REMOVED lines=13> */
.L_x_4032:
[----:B------:R-:W-:Y:S05]  /*206f0*/  BSYNC B0 ;  /* 0x0000000000007941 */ /* 0x000fea0003800000 */
.L_x_4031:
        /* <DEDUP_REMOVED lines=8> */
.L_x_4034:
[----:B------:R-:W-:Y:S05]  /*20780*/  BSYNC B0 ;  /* 0x0000000000007941 */ /* 0x000fea0003800000 */
.L_x_4033:
[----:B------:R-:W2:Y:S04]  /*20790*/  LD.E R21, desc[UR44][R2.64] ;  /* 0x0000002c02157980 */ /* 0x000ea8000c101900 */
[----:B------:R-:W2:Y:S04]  /*207a0*/  LDL.64 R6, [R1+0xf8] ;  /* 0x0000f80001067983 */ /* 0x000ea80000100a00 */
[----:B------:R-:W3:Y:S04]  /*207b0*/  LDL R5, [R1+0x70] ;  /* 0x0000700001057983 */ /* 0x000ee80000100800 */
[----:B-1---5:R-:W4:Y:S04]  /*207c0*/  LDL.64 R8, [R1+0xf0] ;  /* 0x0000f00001087983 */ /* 0x022f280000100a00 */
        /* <DEDUP_REMOVED lines=173> */
[----:B------:R2:W-:Y:S01]  /*212a0*/  STL [R1+0x70], R4 ;  /* 0x0000700401007387 */ /* 0x0005e20000100800 */
[----:B------:R-:W-:-:S02]  /*212b0*/  WARPGROUP.DEPBAR.LE gsb0, 0x0 ;  /* 0x00008000000079c5 */ /* 0x000fc40000010000 */
[----:B------:R-:W-:-:S06]  /*212c0*/  WARPGROUP.ARRIVE ;  /* 0x00000000000079c5 */ /* 0x000fcc0000000000 */
[----:B------:R-:W-:Y:S01]  /*212d0*/  HGMMA.64x96x16.F32.BF16 R24, gdesc[UR4], R24, gsb0 ;  /* 0x01600000041879f0 */ /* 0x000fe20008001818 */
[----:B------:R2:W-:Y:S01]  /*212e0*/  STL [R1+0x70], R4 ;  /* 0x0000700401007387 */ /* 0x0005e20000100800 */
[----:B-1----:R-:W-:-:S03]  /*212f0*/  SHF.R.U32.HI R103, RZ, 0x7, R72 ;  /* 0x00000007ff677819 */ /* 0x002fc60000011648 */
        /* <DEDUP_REMOVED lines=16> */
[----:B------:R-:W3:Y:S04]  /*21400*/  LD.E R6, desc[UR44][R16.64] ;  /* 0x0000002c10067980 */ /* 0x000ee8000c101900 */
[----:B------:R2:W5:Y:S01]  /*21410*/  LD.E R5, desc[UR44][R2.64] ;  /* 0x0000002c02057980 */ /* 0x000562000c101900 */
[----:B------:R-:W-:Y:S01]  /*21420*/  BSSY B0, `(.L_x_4036) ;  /* 0x0000005000007945 */ /* 0x000fe20003800000 */
[----:B---3--:R-:W-:-:S04]  /*21430*/  LOP3.LUT R6, R6, 0x1, RZ, 0xfc, !PT ;  /* 0x0000000106067812 */ /* 0x008fc800078efcff */
[----:B------:R-:W-:-:S13]  /*21440*/  ISETP.NE.AND P0, PT, R6, 0x3, PT ;  /* 0x000000030600780c */ /* 0x000fda0003f05270 */
[----:B--2---:R-:W-:Y:S05]  /*21450*/  @!P0 BRA `(.L_x_4037) ;  /* 0x0000000000048947 */ /* 0x004fea0003800000 */
[----:B------:R-:W-:Y:S01]  /*21460*/  BPT.TRAP 0x1 ;  /* 0x000000040000795c */ /* 0x000fe20000300000 */
.L_x_4037:
[----:B------:R-:W-:Y:S05]  /*21470*/  BSYNC B0 ;  /* 0x0000000000007941 */ /* 0x000fea0003800000 */
.L_x_4036:
        /* <DEDUP_REMOVED lines=30> */
[----:B--2---:R-:W-:Y:S01]  /*21660*/  IMAD R74, R74, 0x8, R5 ;  /* 0x000000084a4a7824 */ /* 0x004fe200078e0205 */
[----:B------:R-:W-:Y:S01]  /*21670*/  LEA.HI R5, R79, R79, RZ, 0x1 ;  /* 0x0000004f4f057211 */ /* 0x000fe200078f08ff */
[----:B------:R-:W-:Y:S01]  /*21680*/  IMAD.IADD R73, R72, 0x1, -R73 ;  /* 0x0000000148497824 */ /* 0x000fe200078e0a49 */
[----:B------:R-:W-:-:S02]  /*21690*/  LOP3.LUT R16, R16, 0x3fffffe, RZ, 0xc0, !PT ;  /* 0x03fffffe10107812 */ /* 0x000fc400078ec0ff */
[----:B------:R-:W-:Y:S01]  /*216a0*/  LOP3.LUT R20, R5, 0x1ffffffe, RZ, 0xc0, !PT ;  /* 0x1ffffffe05147812 */ /* 0x000fe200078ec0ff */
[----:B------:R-:W-:Y:S01]  /*216b0*/  IMAD.U32 R73, R74, 0x10, R73 ;  /* 0x000000104a497824 */ /* 0x000fe200078e0049 */
[----:B---3--:R-:W-:Y:S01]  /*216c0*/  ISETP.NE.AND P0, PT, R6, 0x1, PT ;  /* 0x000000010600780c */ /* 0x008fe20003f05270 */
[----:B------:R-:W-:Y:S02]  /*216d0*/  IMAD.IADD R16, R77, 0x1, -R16 ;  /* 0x000000014d107824 */ /* 0x000fe400078e0a10 */
        /* <DEDUP_REMOVED lines=31> */
.L_x_4041:
[----:B------:R-:W-:-:S13]  /*218d0*/  ISETP.NE.AND P0, PT, R13, 0x1, PT ;  /* 0x000000010d00780c */ /* 0x000fda0003f05270 */
[----:B------:R-:W-:-:S05]  /*218e0*/  @P0 IMAD.HI.U32 R10, R7, R14, RZ ;  /* 0x0000000e070a0227 */ /* 0x000fca00078e00ff */
[----:B------:R-:W-:-:S07]  /*218f0*/  @P0 SHF.R.U32.HI R7, RZ, R15, R10 ;  /* 0x0000000fff070219 */ /* 0x000fce000001160a */
.L_x_4042:
[----:B------:R-:W-:Y:S05]  /*21900*/  BSYNC B1 ;  /* 0x0000000000017941 */ /* 0x000fea0003800000 */
.L_x_4040:
[----:B------:R-:W-:-:S05]  /*21910*/  IMAD R10, R7, R13, R92 ;  /* 0x0000000d070a7224 */ /* 0x000fca00078e025c */
[----:B------:R-:W-:Y:S02]  /*21920*/  VIMNMX R5, R5, R10, !PT ;  /* 0x0000000a05057248 */ /* 0x000fe40007fe0100 */
[----:B------:R-:W-:-:S07]  /*21930*/  VIADDMNMX R6, R10, R13, R6, PT ;  /* 0x0000000d0a067246 */ /* 0x000fce0003800106 */
.L_x_4039:
[----:B------:R-:W-:Y:S05]  /*21940*/  BSYNC B0 ;  /* 0x0000000000007941 */ /* 0x000fea0003800000 */
.L_x_4038:
[C---:B------:R-:W-:Y:S01]  /*21950*/  ISETP.GE.AND P0, PT, R12.reuse, 0x2, PT ;  /* 0x000000020c00780c */ /* 0x040fe20003f06270 */
[----:B------:R-:W1:Y:S01]  /*21960*/  SHFL.IDX PT, R90, R90, 0x1, 0x1c1f ;  /* 0x003c1f005a5a7f89 */ /* 0x000e6200000e0000 */
[C---:B------:R-:W-:Y:S01]  /*21970*/  ISETP.GE.AND P2, PT, R12.reuse, 0xa, PT ;  /* 0x0000000a0c00780c */ /* 0x040fe20003f46270 */
        /* <DEDUP_REMOVED lines=12> */
[----:B-1----:R-:W-:Y:S01]  /*21a40*/  IMAD.IADD R7, R17, 0x1, R90 ;  /* 0x0000000111077824 */ /* 0x002fe200078e025a */
[----:B------:R-:W-:Y:S02]  /*21a50*/  FSEL R86, R29, -INF , !P0 ;  /* 0xff8000001d567808 */ /* 0x000fe40004000000 */
        /* <DEDUP_REMOVED lines=113> */
.L_x_4046:
[----:B------:R-:W-:-:S13]  /*22170*/  ISETP.NE.AND P6, PT, R13, 0x1, PT ;  /* 0x000000010d00780c */ /* 0x000fda0003fc5270 */
[----:B------:R-:W-:-:S05]  /*22180*/  @P6 IMAD.HI.U32 R14, R8, R14, RZ ;  /* 0x0000000e080e6227 */ /* 0x000fca00078e00ff */
[----:B------:R-:W-:-:S07]  /*22190*/  @P6 SHF.R.U32.HI R8, RZ, R15, R14 ;  /* 0x0000000fff086219 */ /* 0x000fce000001160e */
.L_x_4047:
[----:B------:R-:W-:Y:S05]  /*221a0*/  BSYNC B1 ;  /* 0x0000000000017941 */ /* 0x000fea0003800000 */
.L_x_4045:
[----:B------:R-:W-:-:S05]  /*221b0*/  IMAD R8, R8, R13, R92 ;  /* 0x0000000d08087224 */ /* 0x000fca00078e025c */
[----:B------:R-:W-:Y:S02]  /*221c0*/  VIADDMNMX R6, R8, R13, R6, PT ;  /* 0x0000000d08067246 */ /* 0x000fe40003800106 */
[----:B------:R-:W-:-:S07]  /*221d0*/  VIMNMX R7, R7, R8, !PT ;  /* 0x0000000807077248 */ /* 0x000fce0007fe0100 */
.L_x_4044:
[----:B------:R-:W-:Y:S05]  /*221e0*/  BSYNC B0 ;  /* 0x0000000000007941 */ /* 0x000fea0003800000 */
.L_x_4043:
        /* <DEDUP_REMOVED lines=73> */
[----:B------:R-:W-:Y:S02]  /*22680*/  ISETP.LT.OR P5, PT, R6, 0x42, P5 ;  /* 0x000000420600780c */ /* 0x000fe40002fa1670 */
[----:B--2---:R-:W-:Y:S02]  /*22690*/  FMNMX.FTZ R5, R160, R8, !PT ;  /* 0x00000008a0057209 */ /* 0x004fe40007810000 */
[----:B------:R-:W-:-:S02]  /*226a0*/  FMNMX.FTZ R10, R26, R9, !PT ;  /* 0x000000091a0a7209 */ /* 0x000fc40007810000 */
[----:B------:R-:W-:Y:S02]  /*226b0*/  FMNMX.FTZ R5, R88, R5, !PT ;  /* 0x0000000558057209 */ /* 0x000fe40007810000 */
[----:B------:R-:W-:Y:S02]  /*226c0*/  FSEL R59, R59, -INF , !P5 ;  /* 0xff8000003b3b7808 */ /* 0x000fe40006800000 */
        /* <DEDUP_REMOVED lines=31> */
[----:B------:R-:W-:-:S03]  /*228c0*/  FMNMX.FTZ R12, R46, R5, !PT ;  /* 0x000000052e0c7209 */ /* 0x000fc60007810000 */
[----:B------:R-:W1:Y:S01]  /*228d0*/  SHFL.BFLY PT, R11, R10, 0x2, 0x1f ;  /* 0x0c401f000a0b7f89 */ /* 0x000e6200000e0000 */
[----:B------:R-:W-:-:S04]  /*228e0*/  FMNMX.FTZ R5, R47, R12, !PT ;  /* 0x0000000c2f057209 */ /* 0x000fc80007810000 */
[----:B------:R-:W-:-:S04]  /*228f0*/  FMNMX.FTZ R12, R50, R5, !PT ;  /* 0x00000005320c7209 */ /* 0x000fc80007810000 */
[----:B------:R-:W-:-:S04]  /*22900*/  FMNMX.FTZ R5, R51, R12, !PT ;  /* 0x0000000c33057209 */ /* 0x000fc80007810000 */
[----:B------:R-:W-:-:S04]  /*22910*/  FMNMX.FTZ R12, R54, R5, !PT ;  /* 0x00000005360c7209 */ /* 0x000fc80007810000 */
[----:B------:R-:W-:Y:S02]  /*22920*/  FMNMX.FTZ R5, R55, R12, !PT ;  /* 0x0000000c37057209 */ /* 0x000fe40007810000 */
[C---:B------:R-:W-:Y:S02]  /*22930*/  ISETP.GT.AND P1, PT, R7.reuse, 0x49, !P1 ;  /* 0x000000490700780c */ /* 0x040fe40004f24270 */
[----:B------:R-:W-:Y:S02]  /*22940*/  ISETP.LT.OR P0, PT, R6, 0x49, P0 ;  /* 0x000000490600780c */ /* 0x000fe40000701670 */
[----:B------:R-:W-:Y:S02]  /*22950*/  FMNMX.FTZ R12, R58, R5, !PT ;  /* 0x000000053a0c7209 */ /* 0x000fe40007810000 */
[----:B------:R-:W-:Y:S02]  /*22960*/  ISETP.GT.AND P2, PT, R7, 0x50, !P2 ;  /* 0x000000500700780c */ /* 0x000fe40005744270 */
[----:B-1----:R-:W-:-:S02]  /*22970*/  FMNMX.FTZ R13, R10, R11, !PT ;  /* 0x0000000b0a0d7209 */ /* 0x002fc40007810000 */
[----:B------:R-:W-:Y:S02]  /*22980*/  ISETP.LT.OR P1, PT, R6, 0x4a, P1 ;  /* 0x0000004a0600780c */ /* 0x000fe40000f21670 */
[----:B------:R-:W-:Y:S02]  /*22990*/  FSEL R62, R62, -INF , !P0 ;  /* 0xff8000003e3e7808 */ /* 0x000fe40004000000 */
[----:B------:R-:W-:Y:S01]  /*229a0*/  FMNMX.FTZ R5, R59, R12, !PT ;  /* 0x0000000c3b057209 */ /* 0x000fe20007810000 */
[----:B------:R-:W1:Y:S01]  /*229b0*/  SHFL.BFLY PT, R14, R13, 0x1, 0x1f ;  /* 0x0c201f000d0e7f89 */ /* 0x000e6200000e0000 */
[----:B------:R-:W-:Y:S02]  /*229c0*/  ISETP.GT.AND P3, PT, R7, 0x51, !P3 ;  /* 0x000000510700780c */ /* 0x000fe40005f64270 */
        /* <DEDUP_REMOVED lines=16> */
[----:B------:R-:W-:Y:S02]  /*22ad0*/  FMNMX.FTZ R11, R71, R6, !PT ;  /* 0x00000006470b7209 */ /* 0x000fe40007810000 */
[----:B-1----:R-:W-:Y:S01]  /*22ae0*/  FMNMX.FTZ R12, R13, R14, !PT ;  /* 0x0000000e0d0c7209 */ /* 0x002fe20007810000 */
[----:B------:R-:W2:Y:S04]  /*22af0*/  LDL.64 R6, [R1+0x220] ;  /* 0x0002200001067983 */ /* 0x000ea80000100a00 */
[----:B------:R-:W-:Y:S04]  /*22b00*/  STL.64 [R1+0x210], R10 ;  /* 0x0002100a01007387 */ /* 0x000fe80000100a00 */
[----:B------:R-:W4:Y:S04]  /*22b10*/  LDL R13, [R1+0x214] ;  /* 0x00021400010d7983 */ /* 0x000f280000100800 */
[----:B------:R-:W-:Y:S04]  /*22b20*/  STL [R1+0x210], R12 ;  /* 0x0002100c01007387 */ /* 0x000fe80000100800 */
[----:B------:R-:W3:Y:S04]  /*22b30*/  LDL R14, [R1+0x210] ;  /* 0x00021000010e7983 */ /* 0x000ee80000100800 */
[----:B----4-:R-:W1:Y:S02]  /*22b40*/  SHFL.BFLY PT, R10, R13, 0x2, 0x1f ;  /* 0x0c401f000d0a7f89 */ /* 0x010e6400000e0000 */
[----:B-1----:R-:W-:-:S05]  /*22b50*/  FMNMX.FTZ R10, R10, R13, !PT ;  /* 0x0000000d0a0a7209 */ /* 0x002fca0007810000 */
[----:B------:R-:W1:Y:S01]  /*22b60*/  SHFL.BFLY PT, R11, R10, 0x1, 0x1f ;  /* 0x0c201f000a0b7f89 */ /* 0x000e6200000e0000 */
[----:B---3--:R-:W-:Y:S01]  /*22b70*/  FMUL.FTZ R5, R41, R14 ;  /* 0x0000000e29057220 */ /* 0x008fe20000410000 */
[----:B------:R-:W-:-:S04]  /*22b80*/  FSETP.NEU.FTZ.AND P0, PT, R14, -INF , PT ;  /* 0xff8000000e00780b */ /* 0x000fc80003f1d000 */
[----:B------:R-:W-:Y:S02]  /*22b90*/  FSEL R5, R5, RZ, P0 ;  /* 0x000000ff05057208 */ /* 0x000fe40000000000 */
[----:B------:R-:W-:-:S03]  /*22ba0*/  FSEL R13, R14, RZ, P0 ;  /* 0x000000ff0e0d7208 */ /* 0x000fc60000000000 */
        /* <DEDUP_REMOVED lines=8> */
[----:B-1----:R-:W-:Y:S01]  /*22c30*/  FMNMX.FTZ R10, R10, R11, !PT ;  /* 0x0000000b0a0a7209 */ /* 0x002fe20007810000 */
[-CC-:B------:R-:W-:Y:S01]  /*22c40*/  FFMA.FTZ R34, R72, R41.reuse, -R5.reuse ;  /* 0x0000002948227223 */ /* 0x180fe20000010805 */
[----:B------:R-:W-:-:S02]  /*22c50*/  FFMA.FTZ R176, R82, R41, -R5 ;  /* 0x0000002952b07223 */ /* 0x000fc40000010805 */
[----:B------:R-:W-:Y:S01]  /*22c60*/  FSETP.NEU.FTZ.AND P0, PT, R10, -INF , PT ;  /* 0xff8000000a00780b */ /* 0x000fe20003f1d000 */
        /* <DEDUP_REMOVED lines=14> */
[----:B------:R-:W-:Y:S01]  /*22d50*/  FADD.FTZ R8, R8, -R13 ;  /* 0x8000000d08087221 */ /* 0x000fe20000010000 */
[C---:B------:R-:W-:Y:S01]  /*22d60*/  FMUL.FTZ R5, R10.reuse, R41 ;  /* 0x000000290a057220 */ /* 0x040fe20000410000 */
[----:B------:R-:W-:-:S02]  /*22d70*/  FSEL R12, R10, RZ, P0 ;  /* 0x000000ff0a0c7208 */ /* 0x000fc40000000000 */
[----:B------:R-:W-:Y:S02]  /*22d80*/  FMUL.FTZ R13, R8, R41 ;  /* 0x00000029080d7220 */ /* 0x000fe40000410000 */
        /* <DEDUP_REMOVED lines=10> */
[----:B------:R-:W1:Y:S01]  /*22e30*/  MUFU.EX2 R12, R12 ;  /* 0x0000000c000c7308 */ /* 0x000e620000000800 */
[----:B------:R-:W-:-:S07]  /*22e40*/  FFMA.FTZ R30, R17, R41, -R8 ;  /* 0x00000029111e7223 */ /* 0x000fce0000010808 */
[----:B------:R-:W3:Y:S08]  /*22e50*/  MUFU.EX2 R15, R15 ;  /* 0x0000000f000f7308 */ /* 0x000ef00000000800 */
[----:B------:R-:W4:Y:S01]  /*22e60*/  MUFU.EX2 R161, R161 ;  /* 0x000000a100a17308 */ /* 0x000f220000000800 */
[----:B------:R-:W-:-:S07]  /*22e70*/  FFMA.FTZ R169, R25, R41, -R8 ;  /* 0x0000002919a97223 */ /* 0x000fce0000010808 */
[----:B------:R-:W0:Y:S08]  /*22e80*/  MUFU.EX2 R162, R162 ;  /* 0x000000a200a27308 */ /* 0x000e300000000800 */
[----:B------:R-:W0:Y:S01]  /*22e90*/  MUFU.EX2 R31, R31 ;  /* 0x0000001f001f7308 */ /* 0x000e220000000800 */
[----:B--2---:R-:W-:Y:S01]  /*22ea0*/  FFMA.FTZ R6, R13, R6, R160 ;  /* 0x000000060d067223 */ /* 0x004fe200000100a0 */
[----:B-1----:R-:W-:-:S06]  /*22eb0*/  FFMA.FTZ R16, R7, R12, R32 ;  /* 0x0000000c07107223 */ /* 0x002fcc0000010020 */
[----:B------:R-:W1:Y:S01]  /*22ec0*/  MUFU.EX2 R37, R37 ;  /* 0x0000002500257308 */ /* 0x000e620000000800 */
[----:B------:R-:W-:-:S07]  /*22ed0*/  FFMA.FTZ R29, R38, R41, -R8 ;  /* 0x00000029261d7223 */ /* 0x000fce0000010808 */
[----:B------:R-:W2:Y:S01]  /*22ee0*/  MUFU.EX2 R163, R163 ;  /* 0x000000a300a37308 */ /* 0x000ea20000000800 */
[----:B---3--:R-:W-:Y:S01]  /*22ef0*/  FADD.FTZ R5, R15, R6 ;  /* 0x000000060f057221 */ /* 0x008fe20000010000 */
[----:B----4-:R-:W-:-:S06]  /*22f00*/  FADD.FTZ R16, R161, R16 ;  /* 0x00000010a1107221 */ /* 0x010fcc0000010000 */
[----:B------:R-:W3:Y:S01]  /*22f10*/  MUFU.EX2 R36, R36 ;  /* 0x0000002400247308 */ /* 0x000ee20000000800 */
[----:B------:R-:W-:-:S07]  /*22f20*/  FFMA.FTZ R171, R39, R41, -R8 ;  /* 0x0000002927ab7223 */ /* 0x000fce0000010808 */
[----:B------:R-:W4:Y:S01]  /*22f30*/  MUFU.EX2 R30, R30 ;  /* 0x0000001e001e7308 */ /* 0x000f220000000800 */
[----:B0-----:R-:W-:Y:S01]  /*22f40*/  FADD.FTZ R6, R162, R5 ;  /* 0x00000005a2067221 */ /* 0x001fe20000010000 */
[----:B------:R-:W-:-:S06]  /*22f50*/  FADD.FTZ R16, R31, R16 ;  /* 0x000000101f107221 */ /* 0x000fcc0000010000 */
[----:B------:R-:W0:Y:S01]  /*22f60*/  MUFU.EX2 R168, R168 ;  /* 0x000000a800a87308 */ /* 0x000e220000000800 */
[----:B------:R-:W-:-:S07]  /*22f70*/  FFMA.FTZ R28, R42, R41, -R8 ;  /* 0x000000292a1c7223 */ /* 0x000fce0000010808 */
[----:B------:R-:W0:Y:S01]  /*22f80*/  MUFU.EX2 R169, R169 ;  /* 0x000000a900a97308 */ /* 0x000e220000000800 */
[----:B-1----:R-:W-:Y:S01]  /*22f90*/  FADD.FTZ R5, R37, R6 ;  /* 0x0000000625057221 */ /* 0x002fe20000010000 */
[----:B--2---:R-:W-:-:S06]  /*22fa0*/  FADD.FTZ R7, R163, R16 ;  /* 0x00000010a3077221 */ /* 0x004fcc0000010000 */
        /* <DEDUP_REMOVED lines=75> */
[----:B------:R-:W1:Y:S08]  /*23460*/  MUFU.EX2 R182, R182 ;  /* 0x000000b600b67308 */ /* 0x000e700000000800 */
[----:B------:R-:W2:Y:S01]  /*23470*/  MUFU.EX2 R20, R20 ;  /* 0x0000001400147308 */ /* 0x000ea20000000800 */
[----:B---3--:R-:W-:Y:S01]  /*23480*/  FADD.FTZ R8, R187, R8 ;  /* 0x00000008bb087221 */ /* 0x008fe20000010000 */
[----:B----4-:R-:W-:-:S06]  /*23490*/  FADD.FTZ R6, R184, R7 ;  /* 0x00000007b8067221 */ /* 0x010fcc0000010000 */
[----:B------:R-:W3:Y:S08]  /*234a0*/  MUFU.EX2 R180, R180 ;  /* 0x000000b400b47308 */ /* 0x000ef00000000800 */
[----:B------:R-:W4:Y:S01]  /*234b0*/  MUFU.EX2 R5, R5 ;  /* 0x0000000500057308 */ /* 0x000f220000000800 */
[----:B0-----:R-:W-:Y:S01]  /*234c0*/  FADD.FTZ R7, R181, R8 ;  /* 0x00000008b5077221 */ /* 0x001fe20000010000 */
[----:B------:R-:W-:-:S06]  /*234d0*/  FADD.FTZ R9, R17, R6 ;  /* 0x0000000611097221 */ /* 0x000fcc0000010000 */
[----:B------:R-:W0:Y:S08]  /*234e0*/  MUFU.EX2 R21, R21 ;  /* 0x0000001500157308 */ /* 0x000e300000000800 */
[----:B------:R-:W0:Y:S01]  /*234f0*/  MUFU.EX2 R16, R16 ;  /* 0x0000001000107308 */ /* 0x000e220000000800 */
[----:B-1----:R-:W-:Y:S01]  /*23500*/  FADD.FTZ R7, R182, R7 ;  /* 0x00000007b6077221 */ /* 0x002fe20000010000 */
[----:B--2---:R-:W-:-:S03]  /*23510*/  FADD.FTZ R6, R20, R9 ;  /* 0x0000000914067221 */ /* 0x004fc60000010000 */
[----:B---3--:R-:W-:Y:S01]  /*23520*/  FADD.FTZ R8, R180, R7 ;  /* 0x00000007b4087221 */ /* 0x008fe20000010000 */
[----:B----4-:R-:W-:-:S03]  /*23530*/  FADD.FTZ R7, R5, R6 ;  /* 0x0000000605077221 */ /* 0x010fc60000010000 */
[----:B0-----:R-:W-:Y:S01]  /*23540*/  FADD.FTZ R6, R21, R8 ;  /* 0x0000000815067221 */ /* 0x001fe20000010000 */
        /* <DEDUP_REMOVED lines=351> */
[C---:B------:R-:W-:Y:S01]  /*24b40*/  FMUL.FTZ R55, R12.reuse, R42 ;  /* 0x0000002a0c377220 */ /* 0x040fe20000410000 */
[C---:B------:R-:W-:Y:S01]  /*24b50*/  FMUL.FTZ R61, R12.reuse, R44 ;  /* 0x0000002c0c3d7220 */ /* 0x040fe20000410000 */
[C---:B------:R-:W-:Y:S01]  /*24b60*/  FMUL.FTZ R41, R12.reuse, R41 ;  /* 0x000000290c297220 */ /* 0x040fe20000410000 */
[C---:B------:R-:W-:Y:S01]  /*24b70*/  FMUL.FTZ R27, R12.reuse, R27 ;  /* 0x0000001b0c1b7220 */ /* 0x040fe20000410000 */
[C---:B---3--:R-:W-:Y:S01]  /*24b80*/  FMUL.FTZ R47, R12.reuse, R40 ;  /* 0x000000280c2f7220 */ /* 0x048fe20000410000 */
[C---:B------:R-:W-:Y:S01]  /*24b90*/  FMUL.FTZ R39, R12.reuse, R39 ;  /* 0x000000270c277220 */ /* 0x040fe20000410000 */
[C---:B-1----:R-:W-:Y:S01]  /*24ba0*/  FMUL.FTZ R49, R12.reuse, R38 ;  /* 0x000000260c317220 */ /* 0x042fe20000410000 */
        /* <DEDUP_REMOVED lines=40> */
[----:B------:R3:W-:Y:S01]  /*24e30*/  ST.E desc[UR44][R18.64+0x438], R25 ;  /* 0x0004381912007985 */ /* 0x0007e2000c10192c */
[----:B------:R4:W-:Y:S06]  /*24e40*/  BAR.SYNC.DEFER_BLOCKING R26, 0x100 ;  /* 0x0004001a0000751d */ /* 0x0009ec0000010000 */
[----:B0-----:R-:W2:Y:S04]  /*24e50*/  LD.E R27, desc[UR44][R18.64+0x240] ;  /* 0x0002402c121b7980 */ /* 0x001ea8000c101900 */
[----:B------:R-:W4:Y:S04]  /*24e60*/  LD.E R24, desc[UR44][R2.64] ;  /* 0x0000002c02187980 */ /* 0x000f28000c101900 */
[----:B------:R-:W4:Y:S04]  /*24e70*/  LD.E.64 R12, desc[UR44][R18.64+0x88] ;  /* 0x0000882c120c7980 */ /* 0x000f28000c101b00 */
[----:B--2---:R0:W-:Y:S04]  /*24e80*/  ST.E desc[UR44][R18.64+0x240], R27 ;  /* 0x0002401b12007985 */ /* 0x0041e8000c10192c */
[----:B-1----:R-:W2:Y:S04]  /*24e90*/  LD.E R39, desc[UR44][R6.64] ;  /* 0x0000002c06277980 */ /* 0x002ea8000c101900 */
[----:B--2---:R1:W-:Y:S04]  /*24ea0*/  ST.E desc[UR44][R6.64], R39 ;  /* 0x0000002706007985 */ /* 0x0043e8000c10192c */
[----:B------:R-:W2:Y:S04]  /*24eb0*/  LD.E R41, desc[UR44][R10.64] ;  /* 0x0000002c0a297980 */ /* 0x000ea8000c101900 */
[----:B--2---:R2:W-:Y:S04]  /*24ec0*/  ST.E desc[UR44][R10.64], R41 ;  /* 0x000000290a007985 */ /* 0x0045e8000c10192c */
[----:B------:R-:W3:Y:S04]  /*24ed0*/  LD.E R43, desc[UR44][R8.64] ;  /* 0x0000002c082b7980 */ /* 0x000ee8000c101900 */
[----:B---3--:R3:W-:Y:S04]  /*24ee0*/  ST.E desc[UR44][R8.64], R43 ;  /* 0x0000002b08007985 */ /* 0x0087e8000c10192c */
[----:B------:R-:W4:Y:S04]  /*24ef0*/  LD.E R25, desc[UR44][R18.64+0x250] ;  /* 0x0002502c12197980 */ /* 0x000f28000c101900 */
[----:B------:R-:W4:Y:S04]  /*24f00*/  LD.E R45, desc[UR44][R18.64+0x254] ;  /* 0x0002542c122d7980 */ /* 0x000f28000c101900 */
[----:B------:R-:W4:Y:S04]  /*24f10*/  LD.E R47, desc[UR44][R18.64+0x258] ;  /* 0x0002582c122f7980 */ /* 0x000f28000c101900 */
[----:B0-----:R-:W4:Y:S04]  /*24f20*/  LD.E R27, desc[UR44][R18.64+0x25c] ;  /* 0x00025c2c121b7980 */ /* 0x001f28000c101900 */
[----:B------:R-:W4:Y:S04]  /*24f30*/  LD.E R49, desc[UR44][R18.64+0x260] ;  /* 0x0002602c12317980 */ /* 0x000f28000c101900 */
[----:B------:R-:W4:Y:S04]  /*24f40*/  LD.E R51, desc[UR44][R18.64+0x264] ;  /* 0x0002642c12337980 */ /* 0x000f28000c101900 */
[----:B-1----:R-:W4:Y:S04]  /*24f50*/  LD.E R39, desc[UR44][R18.64+0x268] ;  /* 0x0002682c12277980 */ /* 0x002f28000c101900 */
        /* <DEDUP_REMOVED lines=76> */
[----:B--2---:R2:W-:Y:S04]  /*25420*/  ST.E desc[UR44][R18.64+0x270], R41 ;  /* 0x0002702912007985 */ /* 0x0045e8000c10192c */
[----:B------:R-:W-:Y:S04]  /*25430*/  ST.E desc[UR44][R18.64+0x274], R55 ;  /* 0x0002743712007985 */ /* 0x000fe8000c10192c */
[----:B---3--:R3:W-:Y:S04]  /*25440*/  ST.E desc[UR44][R18.64+0x278], R43 ;  /* 0x0002782b12007985 */ /* 0x0087e8000c10192c */
[----:B------:R3:W-:Y:S04]  /*25450*/  ST.E desc[UR44][R18.64+0x27c], R57 ;  /* 0x00027c3912007985 */ /* 0x0007e8000c10192c */
[----:B------:R3:W-:Y:S04]  /*25460*/  ST.E desc[UR44][R18.64+0x280], R59 ;  /* 0x0002803b12007985 */ /* 0x0007e8000c10192c */
[----:B------:R3:W-:Y:S04]  /*25470*/  ST.E desc[UR44][R18.64+0x284], R61 ;  /* 0x0002843d12007985 */ /* 0x0007e8000c10192c */
[----:B------:R3:W-:Y:S04]  /*25480*/  ST.E desc[UR44][R18.64+0x288], R63 ;  /* 0x0002883f12007985 */ /* 0x0007e8000c10192c */
[----:B------:R3:W-:Y:S04]  /*25490*/  ST.E desc[UR44][R18.64+0x28c], R65 ;  /* 0x00028c4112007985 */ /* 0x0007e8000c10192c */
[----:B0-----:R-:W4:Y:S04]  /*254a0*/  LD.E R25, desc[UR44][R18.64+0x290] ;  /* 0x0002902c12197980 */ /* 0x001f28000c101900 */
[----:B-1----:R-:W4:Y:S04]  /*254b0*/  LD.E R27, desc[UR44][R18.64+0x298] ;  /* 0x0002982c121b7980 */ /* 0x002f28000c101900 */
        /* <DEDUP_REMOVED lines=155> */
[----:B0-----:R-:W3:Y:S01]  /*25e70*/  LDL R25, [R1+0x68] ;  /* 0x0000680001197983 */ /* 0x001ee20000100800 */
[----:B------:R-:W-:-:S02]  /*25e80*/  IMAD R12, R24, 0xc00, R12 ;  /* 0x00000c00180c7824 */ /* 0x000fc400078e020c */
[----:B-1----:R-:W-:Y:S01]  /*25e90*/  IMAD.MOV.U32 R27, RZ, RZ, R13 ;  /* 0x000000ffff1b7224 */ /* 0x002fe200078e000d */
[----:B------:R-:W-:Y:S01]  /*25ea0*/  F2FP.BF16.F32.PACK_AB R162, R37, R162 ;  /* 0x000000a225a2723e */ /* 0x000fe200000010ff */
[----:B------:R-:W-:Y:S01]  /*25eb0*/  VIADD R24, R12, 0x80 ;  /* 0x000000800c187836 */ /* 0x000fe20000000000 */
[----:B------:R-:W-:Y:S01]  /*25ec0*/  F2FP.BF16.F32.PACK_AB R168, R168, R36 ;  /* 0x00000024a8a8723e */ /* 0x000fe200000010ff */
[----:B------:R-:W-:Y:S01]  /*25ed0*/  VIADD R26, R12, 0x100 ;  /* 0x000001000c1a7836 */ /* 0x000fe20000000000 */
[----:B------:R-:W-:Y:S01]  /*25ee0*/  R2UR UR15, R27 ;  /* 0x000000001b0f72ca */ /* 0x000fe200000e0000 */
[----:B------:R-:W3:Y:S01]  /*25ef0*/  LD.E R36, desc[UR44][R18.64+0x270] ;  /* 0x0002702c12247980 */ /* 0x000ee2000c101900 */
[----:B------:R-:W-:Y:S02]  /*25f00*/  R2UR UR10, R24 ;  /* 0x00000000180a72ca */ /* 0x000fe400000e0000 */
[----:B------:R-:W-:Y:S01]  /*25f10*/  R2UR UR14, R26 ;  /* 0x000000001a0e72ca */ /* 0x000fe200000e0000 */
[----:B------:R-:W3:Y:S01]  /*25f20*/  LD.E R24, desc[UR44][R18.64+0x240] ;  /* 0x0002402c12187980 */ /* 0x000ee2000c101900 */
[----:B------:R-:W-:-:S02]  /*25f30*/  F2FP.BF16.F32.PACK_AB R170, R170, R35 ;  /* 0x00000023aaaa723e */ /* 0x000fc400000010ff */
[----:B------:R-:W-:Y:S01]  /*25f40*/  F2FP.BF16.F32.PACK_AB R176, R176, R34 ;  /* 0x00000022b0b0723e */ /* 0x000fe200000010ff */
[----:B------:R-:W3:Y:S01]  /*25f50*/  LD.E R35, desc[UR44][R18.64+0x26c] ;  /* 0x00026c2c12237980 */ /* 0x000ee2000c101900 */
[----:B------:R-:W-:Y:S02]  /*25f60*/  F2FP.BF16.F32.PACK_AB R178, R178, R33 ;  /* 0x00000021b2b2723e */ /* 0x000fe400000010ff */
[----:B------:R-:W-:Y:S01]  /*25f70*/  F2FP.BF16.F32.PACK_AB R161, R161, R32 ;  /* 0x00000020a1a1723e */ /* 0x000fe200000010ff */
[----:B------:R-:W3:Y:S01]  /*25f80*/  LD.E R33, desc[UR44][R18.64+0x264] ;  /* 0x0002642c12217980 */ /* 0x000ee2000c101900 */
[----:B------:R-:W-:Y:S02]  /*25f90*/  F2FP.BF16.F32.PACK_AB R163, R163, R31 ;  /* 0x0000001fa3a3723e */ /* 0x000fe400000010ff */
[----:B------:R-:W-:Y:S01]  /*25fa0*/  F2FP.BF16.F32.PACK_AB R169, R169, R30 ;  /* 0x0000001ea9a9723e */ /* 0x000fe200000010ff */
[----:B------:R-:W3:Y:S01]  /*25fb0*/  LD.E R31, desc[UR44][R18.64+0x25c] ;  /* 0x00025c2c121f7980 */ /* 0x000ee2000c101900 */
[----:B------:R-:W-:-:S02]  /*25fc0*/  F2FP.BF16.F32.PACK_AB R171, R171, R29 ;  /* 0x0000001dabab723e */ /* 0x000fc400000010ff */
[----:B------:R-:W-:Y:S01]  /*25fd0*/  F2FP.BF16.F32.PACK_AB R177, R177, R28 ;  /* 0x0000001cb1b1723e */ /* 0x000fe200000010ff */
        /* <DEDUP_REMOVED lines=9> */
[----:B--2---:R-:W4:Y:S04]  /*26070*/  LD.E R41, desc[UR44][R18.64+0x284] ;  /* 0x0002842c12297980 */ /* 0x004f28000c101900 */
[----:B------:R-:W4:Y:S04]  /*26080*/  LD.E R42, desc[UR44][R18.64+0x288] ;  /* 0x0002882c122a7980 */ /* 0x000f28000c101900 */
[----:B---3--:R-:W4:Y:S04]  /*26090*/  LD.E R43, desc[UR44][R18.64+0x28c] ;  /* 0x00028c2c122b7980 */ /* 0x008f28000c101900 */
        /* <DEDUP_REMOVED lines=56> */
[----:B------:R-:W-:Y:S01]  /*26420*/  ISETP.NE.U32.AND P0, PT, R25, RZ, PT ;  /* 0x000000ff1900720c */ /* 0x000fe20003f05070 */
[----:B------:R-:W-:-:S02]  /*26430*/  IMAD.MOV.U32 R25, RZ, RZ, R13 ;  /* 0x000000ffff197224 */ /* 0x000fc400078e000d */
[----:B------:R-:W4:Y:S03]  /*26440*/  LD.E R100, desc[UR44][R18.64+0x370] ;  /* 0x0003702c12647980 */ /* 0x000f26000c101900 */
        /* <DEDUP_REMOVED lines=56> */
[----:B------:R-:W-:Y:S02]  /*267d0*/  R2UR UR7, R13 ;  /* 0x000000000d0772ca */ /* 0x000fe400000e0000 */
[----:B------:R-:W-:Y:S01]  /*267e0*/  F2FP.BF16.F32.PACK_AB R160, R15, R160 ;  /* 0x000000a00fa0723e */ /* 0x000fe200000010ff */
[----:B------:R-:W-:-:S03]  /*267f0*/  VOTEU.ANY UP0, P0 ;  /* 0x00000000003f7886 */ /* 0x000fc60000000100 */
[----:B----4-:R-:W-:-:S07]  /*26800*/  WARPGROUP.ARRIVE ;  /* 0x00000000000079c5 */ /* 0x010fce0000000000 */
        /* <DEDUP_REMOVED lines=1072> */
[----:B------:R1:W5:Y:S04]  /*2ab10*/  LD.E R4, desc[UR44][R2.64] ;  /* 0x0000002c02047980 */ /* 0x000368000c101900 */
[----:B--2---:R-:W2:Y:S01]  /*2ab20*/  LD.E R5, desc[UR44][R6.64] ;  /* 0x0000002c06057980 */ /* 0x004ea2000c101900 */
[----:B------:R-:W-:Y:S01]  /*2ab30*/  BSSY B0, `(.L_x_4048) ;  /* 0x0000005000007945 */ /* 0x000fe20003800000 */
[----:B--2---:R-:W-:-:S04]  /*2ab40*/  LOP3.LUT R5, R5, 0x1, RZ, 0xfc, !PT ;  /* 0x0000000105057812 */ /* 0x004fc800078efcff */
[----:B------:R-:W-:-:S13]  /*2ab50*/  ISETP.NE.AND P0, PT, R5, 0x3, PT ;  /* 0x000000030500780c */ /* 0x000fda0003f05270 */
[----:B-1----:R-:W-:Y:S05]  /*2ab60*/  @!P0 BRA `(.L_x_4049) ;  /* 0x0000000000048947 */ /* 0x002fea0003800000 */
[----:B------:R-:W-:Y:S01]  /*2ab70*/  BPT.TRAP 0x1 ;  /* 0x000000040000795c */ /* 0x000fe20000300000 */
.L_x_4049:
[----:B------:R-:W-:Y:S05]  /*2ab80*/  BSYNC B0 ;  /* 0x0000000000007941 */ /* 0x000fea0003800000 */
.L_x_4048:
        /* <DEDUP_REMOVED lines=9> */
.L_x_4021:
[----:B------:R-:W3:Y:S01]  /*2ac20*/  LDL R7, [R1+0x220] ;  /* 0x0002200001077983 */ /* 0x000ee20000100800 */
[----:B------:R-:W-:Y:S05]  /*2ac30*/  WARPSYNC.ALL ;  /* 0x0000000000007948 */ /* 0x000fea0003800000 */
[----:B-1----:R-:W4:Y:S04]  /*2ac40*/  LDL R5, [R1+0x224] ;  /* 0x0002240001057983 */ /* 0x002f280000100800 */
[----:B------:R-:W5:Y:S04]  /*2ac50*/  LDL.64 R16, [R1+0x240] ;  /* 0x0002400001107983 */ /* 0x000f680000100a00 */
[----:B------:R-:W5:Y:S04]  /*2ac60*/  LDL.64 R20, [R1+0x250] ;  /* 0x0002500001147983 */ /* 0x000f680000100a00 */
[----:B------:R-:W5:Y:S04]  /*2ac70*/  LDL.64 R14, [R1+0x260] ;  /* 0x00026000010e7983 */ /* 0x000f680000100a00 */
[----:B------:R-:W5:Y:S04]  /*2ac80*/  LDL.64 R12, [R1+0x270] ;  /* 0x00027000010c7983 */ /* 0x000f680000100a00 */
[----:B------:R-:W5:Y:S04]  /*2ac90*/  LDL.64 R10, [R1+0x280] ;  /* 0x00028000010a7983 */ /* 0x000f680000100a00 */
[----:B------:R-:W5:Y:S04]  /*2aca0*/  LDL.64 R8, [R1+0x290] ;  /* 0x0002900001087983 */ /* 0x000f680000100a00 */
[----:B------:R-:W5:Y:S01]  /*2acb0*/  LDL R121, [R1+0x1f0] ;  /* 0x0001f00001797983 */ /* 0x000f620000100800 */
[----:B------:R-:W-:-:S03]  /*2acc0*/  IMAD.MOV.U32 R116, RZ, RZ, RZ ;  /* 0x000000ffff747224 */ /* 0x000fc600078e00ff */
[----:B------:R-:W5:Y:S01]  /*2acd0*/  LDL.64 R104, [R1+0x320] ;  /* 0x0003200001687983 */ /* 0x000f620000100a00 */
[----:B------:R-:W-:Y:S02]  /*2ace0*/  IMAD.MOV.U32 R117, RZ, RZ, -0x800000 ;  /* 0xff800000ff757424 */ /* 0x000fe400078e00ff */
[----:B------:R-:W-:Y:S01]  /*2acf0*/  IMAD.MOV.U32 R118, RZ, RZ, -0x800000 ;  /* 0xff800000ff767424 */ /* 0x000fe200078e00ff */
        /* <DEDUP_REMOVED lines=42> */
[----:B------:R-:W5:Y:S04]  /*2afa0*/  LDL R119, [R1+0x1fc] ;  /* 0x0001fc0001777983 */ /* 0x000f680000100800 */
[----:B---3--:R-:W0:Y:S02]  /*2afb0*/  SHFL.BFLY PT, R0, R7, 0x2, 0x1f ;  /* 0x0c401f0007007f89 */ /* 0x008e2400000e0000 */
[----:B0-----:R-:W-:-:S02]  /*2afc0*/  FADD.FTZ R2, R7, R0 ;  /* 0x0000000007027221 */ /* 0x001fc40000010000 */
[----:B------:R-:W3:Y:S04]  /*2afd0*/  LDL.64 R6, [R1+0x2c0] ;  /* 0x0002c00001067983 */ /* 0x000ee80000100a00 */
[----:B------:R-:W2:Y:S02]  /*2afe0*/  SHFL.BFLY PT, R3, R2, 0x1, 0x1f ;  /* 0x0c201f0002037f89 */ /* 0x000ea400000e0000 */
[----:B--2---:R-:W-:-:S05]  /*2aff0*/  FADD.FTZ R4, R2, R3 ;  /* 0x0000000302047221 */ /* 0x004fca0000010000 */
[----:B------:R-:W-:Y:S04]  /*2b000*/  STL [R1+0x220], R4 ;  /* 0x0002200401007387 */ /* 0x000fe80000100800 */
[----:B------:R-:W2:Y:S04]  /*2b010*/  LDL R30, [R1+0x220] ;  /* 0x00022000011e7983 */ /* 0x000ea80000100800 */
[----:B----4-:R-:W0:Y:S02]  /*2b020*/  SHFL.BFLY PT, R0, R5, 0x2, 0x1f ;  /* 0x0c401f0005007f89 */ /* 0x010e2400000e0000 */
[----:B0-----:R-:W-:-:S02]  /*2b030*/  FADD.FTZ R3, R0, R5 ;  /* 0x0000000500037221 */ /* 0x001fc40000010000 */
[----:B------:R-:W4:Y:S04]  /*2b040*/  LDL.64 R4, [R1+0x2b0] ;  /* 0x0002b00001047983 */ /* 0x000f280000100a00 */
[----:B------:R-:W0:Y:S02]  /*2b050*/  SHFL.BFLY PT, R0, R3, 0x1, 0x1f ;  /* 0x0c201f0003007f89 */ /* 0x000e2400000e0000 */
[----:B0-----:R-:W-:Y:S02]  /*2b060*/  FADD.FTZ R0, R3, R0 ;  /* 0x0000000003007221 */ /* 0x001fe40000010000 */
[----:B------:R-:W3:Y:S03]  /*2b070*/  LDL.64 R2, [R1+0x2a0] ;  /* 0x0002a00001027983 */ /* 0x000ee60000100a00 */
[----:B------:R-:W-:-:S13]  /*2b080*/  FSETP.NE.FTZ.AND P1, PT, R0, RZ, PT ;  /* 0x000000ff0000720b */ /* 0x000fda0003f35000 */
[----:B------:R-:W4:Y:S04]  /*2b090*/  @P1 LDL R28, [R1+0x230] ;  /* 0x00023000011c1983 */ /* 0x000f280000100800 */
[----:B------:R-:W4:Y:S01]  /*2b0a0*/  @P1 LDL R29, [R1+0x214] ;  /* 0x00021400011d1983 */ /* 0x000f220000100800 */
[----:B--2---:R-:W-:-:S13]  /*2b0b0*/  FSETP.NE.FTZ.AND P0, PT, R30, RZ, PT ;  /* 0x000000ff1e00720b */ /* 0x004fda0003f15000 */
[----:B------:R-:W2:Y:S04]  /*2b0c0*/  @P0 LDL R24, [R1+0x230] ;  /* 0x0002300001180983 */ /* 0x000ea80000100800 */
[----:B------:R-:W2:Y:S01]  /*2b0d0*/  @P0 LDL R25, [R1+0x210] ;  /* 0x0002100001190983 */ /* 0x000ea20000100800 */
[----:B------:R-:W0:Y:S08]  /*2b0e0*/  @P1 MUFU.LG2 R27, R0 ;  /* 0x00000000001b1308 */ /* 0x000e300000000c00 */
[----:B------:R-:W1:Y:S08]  /*2b0f0*/  @P0 MUFU.LG2 R26, R30 ;  /* 0x0000001e001a0308 */ /* 0x000e700000000c00 */
[----:B------:R-:W1:Y:S01]  /*2b100*/  @P0 MUFU.RCP R116, R30 ;  /* 0x0000001e00740308 */ /* 0x000e620000001000 */
[----:B0-----:R-:W-:Y:S01]  /*2b110*/  @P1 FMUL.FTZ R31, R27, 0.69314718246459960938 ;  /* 0x3f3172181b1f1820 */ /* 0x001fe20000410000 */
[----:B-----5:R-:W-:-:S02]  /*2b120*/  VIADD R121, R121, 0x1 ;  /* 0x0000000179797836 */ /* 0x020fc40000000000 */
[----:B-1----:R-:W-:Y:S01]  /*2b130*/  @P0 FMUL.FTZ R27, R26, 0.69314718246459960938 ;  /* 0x3f3172181a1b0820 */ /* 0x002fe20000410000 */
        /* <DEDUP_REMOVED lines=12> */
[-C--:B---3--:R-:W-:Y:S01]  /*2b200*/  FMUL.FTZ R3, R3, R116.reuse ;  /* 0x0000007403037220 */ /* 0x088fe20000410000 */
[-C--:B------:R-:W-:Y:S01]  /*2b210*/  FMUL.FTZ R2, R2, R116.reuse ;  /* 0x0000007402027220 */ /* 0x080fe20000410000 */
[-C--:B----4-:R-:W-:Y:S01]  /*2b220*/  FMUL.FTZ R5, R5, R116.reuse ;  /* 0x0000007405057220 */ /* 0x090fe20000410000 */
[-C--:B------:R-:W-:Y:S01]  /*2b230*/  FMUL.FTZ R4, R4, R116.reuse ;  /* 0x0000007404047220 */ /* 0x080fe20000410000 */
[-C--:B------:R-:W-:Y:S01]  /*2b240*/  FMUL.FTZ R7, R7, R116.reuse ;  /* 0x0000007407077220 */ /* 0x080fe20000410000 */
[----:B------:R-:W-:Y:S01]  /*2b250*/  FMUL.FTZ R6, R6, R116 ;  /* 0x0000007406067220 */ /* 0x000fe20000410000 */
[----:B------:R-:W-:Y:S01]  /*2b260*/  STL.64 [R1+0x240], R16 ;  /* 0x0002401001007387 */ /* 0x000fe20000100a00 */
[----:B------:R-:W-:-:S03]  /*2b270*/  @P1 FMUL.FTZ R28, R28, 0.69314718246459960938 ;  /* 0x3f3172181c1c1820 */ /* 0x000fc60000410000 */
[----:B------:R-:W-:Y:S01]  /*2b280*/  STL.64 [R1+0x250], R20 ;  /* 0x0002501401007387 */ /* 0x000fe20000100a00 */
[----:B------:R-:W-:-:S03]  /*2b290*/  @P1 FFMA.FTZ R118, R28, R29, R31 ;  /* 0x0000001d1c761223 */ /* 0x000fc6000001001f */
[----:B------:R-:W-:Y:S04]  /*2b2a0*/  STL.64 [R1+0x260], R14 ;  /* 0x0002600e01007387 */ /* 0x000fe80000100a00 */
[----:B------:R0:W-:Y:S04]  /*2b2b0*/  STL.64 [R1+0x270], R12 ;  /* 0x0002700c01007387 */ /* 0x0001e80000100a00 */
[----:B------:R-:W-:Y:S04]  /*2b2c0*/  STL.64 [R1+0x280], R10 ;  /* 0x0002800a01007387 */ /* 0x000fe80000100a00 */
[----:B------:R1:W-:Y:S04]  /*2b2d0*/  STL.64 [R1+0x290], R8 ;  /* 0x0002900801007387 */ /* 0x0003e80000100a00 */
[----:B------:R-:W-:Y:S04]  /*2b2e0*/  STL.64 [R1+0x2a0], R2 ;  /* 0x0002a00201007387 */ /* 0x000fe80000100a00 */
[----:B------:R3:W-:Y:S04]  /*2b2f0*/  STL.64 [R1+0x2b0], R4 ;  /* 0x0002b00401007387 */ /* 0x0007e80000100a00 */
[----:B------:R4:W-:Y:S04]  /*2b300*/  STL.64 [R1+0x2c0], R6 ;  /* 0x0002c00601007387 */ /* 0x0009e80000100a00 */
[----:B------:R-:W5:Y:S04]  /*2b310*/  LDL.64 R30, [R1+0x388] ;  /* 0x00038800011e7983 */ /* 0x000f680000100a00 */
[----:B------:R-:W5:Y:S04]  /*2b320*/  LDL.64 R28, [R1+0x398] ;  /* 0x00039800011c7983 */ /* 0x000f680000100a00 */
[----:B0-----:R-:W5:Y:S04]  /*2b330*/  LDL.64 R12, [R1+0x3a8] ;  /* 0x0003a800010c7983 */ /* 0x001f680000100a00 */
[----:B------:R-:W5:Y:S04]  /*2b340*/  LDL.64 R20, [R1+0x3c8] ;  /* 0x0003c80001147983 */ /* 0x000f680000100a00 */
[----:B------:R-:W5:Y:S04]  /*2b350*/  LDL.64 R16, [R1+0x3d8] ;  /* 0x0003d80001107983 */ /* 0x000f680000100a00 */
[----:B------:R-:W5:Y:S04]  /*2b360*/  LDL.64 R14, [R1+0x3e8] ;  /* 0x0003e800010e7983 */ /* 0x000f680000100a00 */
[----:B-1----:R-:W5:Y:S04]  /*2b370*/  LDL.64 R8, [R1+0x3f8] ;  /* 0x0003f80001087983 */ /* 0x002f680000100a00 */
[----:B---3--:R-:W3:Y:S04]  /*2b380*/  LDL.64 R4, [R1+0x408] ;  /* 0x0004080001047983 */ /* 0x008ee80000100a00 */
[----:B------:R-:W3:Y:S04]  /*2b390*/  LDL.64 R10, [R1+0x418] ;  /* 0x00041800010a7983 */ /* 0x000ee80000100a00 */
[----:B------:R-:W3:Y:S04]  /*2b3a0*/  LDL.64 R2, [R1+0x428] ;  /* 0x0004280001027983 */ /* 0x000ee80000100a00 */
[----:B----4-:R-:W4:Y:S01]  /*2b3b0*/  LDL.64 R6, [R1+0x438] ;  /* 0x0004380001067983 */ /* 0x010f220000100a00 */
[----:B--2---:R-:W-:-:S04]  /*2b3c0*/  @P0 FMUL.FTZ R24, R24, 0.69314718246459960938 ;  /* 0x3f31721818180820 */ /* 0x004fc80000410000 */
[----:B------:R-:W-:Y:S02]  /*2b3d0*/  @P0 FFMA.FTZ R117, R24, R25, R27 ;  /* 0x0000001918750223 */ /* 0x000fe4000001001b */
[----:B------:R-:W2:Y:S04]  /*2b3e0*/  LDL.64 R26, [R1+0x358] ;  /* 0x00035800011a7983 */ /* 0x000ea80000100a00 */
[----:B------:R-:W2:Y:S01]  /*2b3f0*/  LDL.64 R24, [R1+0x3b8] ;  /* 0x0003b80001187983 */ /* 0x000ea20000100a00 */
[----:B------:R-:W-:-:S13]  /*2b400*/  ISETP.NE.AND P0, PT, R121, 0x2, PT ;  /* 0x000000027900780c */ /* 0x000fda0003f05270 */
[----:B------:R-:W2:Y:S01]  /*2b410*/  @!P0 LDL R120, [R1+0x1f4] ;  /* 0x0001f40001788983 */ /* 0x000ea20000100800 */
[----:B------:R-:W0:Y:S01]  /*2b420*/  S2R R123, SR_TID.X ;  /* 0x00000000007b7919 */ /* 0x000e220000002100 */
[-C--:B------:R-:W-:Y:S01]  /*2b430*/  FMUL.FTZ R105, R105, R116.reuse ;  /* 0x0000007469697220 */ /* 0x080fe20000410000 */
[----:B------:R-:W-:-:S05]  /*2b440*/  FMUL.FTZ R104, R104, R116 ;  /* 0x0000007468687220 */ /* 0x000fca0000410000 */
[----:B------:R1:W-:Y:S02]  /*2b450*/  STL.64 [R1+0x320], R104 ;  /* 0x0003206801007387 */ /* 0x0003e40000100a00 */
[----:B-1----:R-:W-:-:S06]  /*2b460*/  IMAD.MOV.U32 R104, RZ, RZ, RZ ;  /* 0x000000ffff687224 */ /* 0x002fcc00078e00ff */
[----:B------:R-:W1:Y:S01]  /*2b470*/  @P1 MUFU.RCP R104, R0 ;  /* 0x0000000000681308 */ /* 0x000e620000001000 */
[----:B------:R4:W-:Y:S01]  /*2b480*/  STL [R1+0x224], R0 ;  /* 0x0002240001007387 */ /* 0x0009e20000100800 */
[-C--:B------:R-:W-:Y:S01]  /*2b490*/  FMUL.FTZ R115, R115, R116.reuse ;  /* 0x0000007473737220 */ /* 0x080fe20000410000 */
[----:B0-----:R-:W-:Y:S01]  /*2b4a0*/  SHF.R.U32.HI R123, RZ, 0x7, R123 ;  /* 0x00000007ff7b7819 */ /* 0x001fe2000001167b */
[-C--:B------:R-:W-:Y:S01]  /*2b4b0*/  FMUL.FTZ R114, R114, R116.reuse ;  /* 0x0000007472727220 */ /* 0x080fe20000410000 */
[-C--:B------:R-:W-:Y:S01]  /*2b4c0*/  FMUL.FTZ R113, R113, R116.reuse ;  /* 0x0000007471717220 */ /* 0x080fe20000410000 */
[-C--:B------:R-:W-:Y:S01]  /*2b4d0*/  FMUL.FTZ R112, R112, R116.reuse ;  /* 0x0000007470707220 */ /* 0x080fe20000410000 */
[----:B------:R-:W-:Y:S01]  /*2b4e0*/  IADD3 R105, -R123, 0xb, RZ ;  /* 0x0000000b7b697810 */ /* 0x000fe20007ffe1ff */
        /* <DEDUP_REMOVED lines=94> */
[-C--:B------:R-:W-:Y:S01]  /*2bad0*/  FMUL.FTZ R11, R11, R104.reuse ;  /* 0x000000680b0b7220 */ /* 0x080fe20000410000 */
[-C--:B------:R-:W-:Y:S01]  /*2bae0*/  FMUL.FTZ R10, R10, R104.reuse ;  /* 0x000000680a0a7220 */ /* 0x080fe20000410000 */
[-C--:B------:R-:W-:Y:S01]  /*2baf0*/  FMUL.FTZ R3, R3, R104.reuse ;  /* 0x0000006803037220 */ /* 0x080fe20000410000 */
[-C--:B------:R-:W-:Y:S01]  /*2bb00*/  FMUL.FTZ R2, R2, R104.reuse ;  /* 0x0000006802027220 */ /* 0x080fe20000410000 */
[-C--:B----4-:R-:W-:Y:S01]  /*2bb10*/  FMUL.FTZ R7, R7, R104.reuse ;  /* 0x0000006807077220 */ /* 0x090fe20000410000 */
[----:B------:R-:W-:Y:S01]  /*2bb20*/  FMUL.FTZ R6, R6, R104 ;  /* 0x0000006806067220 */ /* 0x000fe20000410000 */
[----:B------:R-:W-:-:S02]  /*2bb30*/  VIADD R122, R122, 0x1 ;  /* 0x000000017a7a7836 */ /* 0x000fc40000000000 */
[----:B------:R-:W-:Y:S01]  /*2bb40*/  VIADD R0, R119, 0x1 ;  /* 0x0000000177007836 */ /* 0x000fe20000000000 */
        /* <DEDUP_REMOVED lines=36> */
[-C--:B------:R-:W-:Y:S01]  /*2bd90*/  FMUL.FTZ R25, R25, R104.reuse ;  /* 0x0000006819197220 */ /* 0x080fe20000410000 */
        /* <DEDUP_REMOVED lines=25> */
[----:B------:R-:W-:-:S03]  /*2bf30*/  @!P0 LOP3.LUT R120, R120, 0x1, RZ, 0x3c, !PT ;  /* 0x0000000178788812 */ /* 0x000fc600078e3cff */
[----:B------:R0:W-:Y:S04]  /*2bf40*/  STL [R1+0x1f0], R121 ;  /* 0x0001f07901007387 */ /* 0x0001e80000100800 */
[----:B------:R0:W-:Y:S04]  /*2bf50*/  @!P0 STL [R1+0x1f4], R120 ;  /* 0x0001f47801008387 */ /* 0x0001e80000100800 */
[----:B------:R0:W-:Y:S01]  /*2bf60*/  @!P0 STL [R1+0x1f0], RZ ;  /* 0x0001f0ff01008387 */ /* 0x0001e20000100800 */
[----:B------:R0:W-:Y:S08]  /*2bf70*/  BAR.ARV R105, 0x100 ;  /* 0x000400690000751d */ /* 0x0001f00000002000 */
[----:B------:R-:W-:Y:S06]  /*2bf80*/  BAR.ARV 0x8, 0x180 ;  /* 0x0206000000007b1d */ /* 0x000fec0000002000 */
[----:B------:R-:W-:-:S13]  /*2bf90*/  PLOP3.LUT P0, PT, PT, PT, PT, 0x8, 0x0 ;  /* 0x000000000000781c */ /* 0x000fda0003f0e170 */
.L_x_3928:
[----:B------:R-:W-:Y:S05]  /*2bfa0*/  WARPSYNC.ALL ;  /* 0x0000000000007948 */ /* 0x000fea0003800000 */
[----:B------:R-:W1:Y:S08]  /*2bfb0*/  S2UR UR4, SR_CgaCtaId ;  /* 0x00000000000479c3 */ /* 0x000e700000008800 */
[----:B------:R-:W-:Y:S01]  /*2bfc0*/  BAR.SYNC.DEFER_BLOCKING 0x5, 0x180 ;  /* 0x0146000000007b1d */ /* 0x000fe20000010000 */
[----:B0-----:R-:W-:-:S05]  /*2bfd0*/  MOV R2, 0x400 ;  /* 0x0000040000027802 */ /* 0x001fca0000000f00 */
[----:B------:R-:W-:Y:S01]  /*2bfe0*/  BSSY B0, `(.L_x_4051) ;  /* 0x000050f000007945 */ /* 0x000fe20003800000 */
[----:B-1----:R-:W-:-:S05]  /*2bff0*/  IMAD.U32 R27, RZ, RZ, UR4 ;  /* 0x00000004ff1b7e24 */ /* 0x002fca000f8e00ff */
[----:B------:R-:W-:-:S05]  /*2c000*/  LEA R2, R27, R2, 0x18 ;  /* 0x000000021b027211 */ /* 0x000fca00078ec0ff */
[----:B------:R0:W1:Y:S01]  /*2c010*/  LDS.128 R96, [R2+0x324d0] ;  /* 0x0324d00002607984 */ /* 0x0000620000000c00 */
[----:B------:R-:W-:Y:S06]  /*2c020*/  BAR.ARV 0x4, 0x180 ;  /* 0x0106000000007b1d */ /* 0x000fec0000002000 */
[----:B------:R-:W-:Y:S05]  /*2c030*/  @P0 BRA `(.L_x_4052) ;  /* 0x00000040009c0947 */ /* 0x000fea0003800000 */
[----:B------:R-:W3:Y:S01]  /*2c040*/  LDL R0, [R1+0x520] ;  /* 0x0005200001007983 */ /* 0x000ee20000100800 */
[----:B------:R-:W-:-:S03]  /*2c050*/  ULDC UR4, c[0x0][0xbd4] ;  /* 0x0002f50000047ab9 */ /* 0x000fc60000000800 */
[----:B------:R-:W4:Y:S04]  /*2c060*/  LDL.128 R56, [R1+0x240] ;  /* 0x0002400001387983 */ /* 0x000f280000100c00 */
[----:B------:R-:W2:Y:S04]  /*2c070*/  LDL.128 R52, [R1+0x260] ;  /* 0x0002600001347983 */ /* 0x000ea80000100c00 */
[----:B------:R-:W2:Y:S04]  /*2c080*/  LDL.128 R8, [R1+0x250] ;  /* 0x0002500001087983 */ /* 0x000ea80000100c00 */
[----:B------:R-:W2:Y:S04]  /*2c090*/  LDL.128 R4, [R1+0x270] ;  /* 0x0002700001047983 */ /* 0x000ea80000100c00 */
[----:B-----5:R-:W2:Y:S04]  /*2c0a0*/  LDL.128 R44, [R1+0x280] ;  /* 0x00028000012c7983 */ /* 0x020ea80000100c00 */
[----:B------:R-:W2:Y:S04]  /*2c0b0*/  LDL.128 R48, [R1+0x290] ;  /* 0x0002900001307983 */ /* 0x000ea80000100c00 */
[----:B------:R-:W2:Y:S04]  /*2c0c0*/  LDL.128 R88, [R1+0x2a0] ;  /* 0x0002a00001587983 */ /* 0x000ea80000100c00 */
[----:B------:R-:W2:Y:S01]  /*2c0d0*/  LDL.128 R40, [R1+0x2b0] ;  /* 0x0002b00001287983 */ /* 0x000ea20000100c00 */
[----:B------:R-:W0:Y:S03]  /*2c0e0*/  S2R R3, SR_SWINHI ;  /* 0x0000000000037919 */ /* 0x000e260000002f00 */
[----:B------:R-:W2:Y:S04]  /*2c0f0*/  LDL.128 R112, [R1+0x2c0] ;  /* 0x0002c00001707983 */ /* 0x000ea80000100c00 */
[----:B------:R-:W2:Y:S04]  /*2c100*/  LDL.128 R116, [R1+0x2d0] ;  /* 0x0002d00001747983 */ /* 0x000ea80000100c00 */
[----:B------:R-:W2:Y:S04]  /*2c110*/  LDL.128 R84, [R1+0x340] ;  /* 0x0003400001547983 */ /* 0x000ea80000100c00 */
[----:B------:R-:W2:Y:S04]  /*2c120*/  LDL.128 R76, [R1+0x360] ;  /* 0x00036000014c7983 */ /* 0x000ea80000100c00 */
[----:B------:R-:W2:Y:S04]  /*2c130*/  LDL.128 R80, [R1+0x350] ;  /* 0x0003500001507983 */ /* 0x000ea80000100c00 */
[----:B------:R-:W2:Y:S04]  /*2c140*/  LDL.128 R68, [R1+0x380] ;  /* 0x0003800001447983 */ /* 0x000ea80000100c00 */
[----:B------:R-:W2:Y:S01]  /*2c150*/  LDL.128 R72, [R1+0x370] ;  /* 0x0003700001487983 */ /* 0x000ea20000100c00 */
[----:B------:R-:W-:-:S02]  /*2c160*/  MOV R16, R2 ;  /* 0x0000000200107202 */ /* 0x000fc40000000f00 */
[----:B0-----:R-:W-:Y:S01]  /*2c170*/  MOV R17, R3 ;  /* 0x0000000300117202 */ /* 0x001fe20000000f00 */
[----:B------:R-:W2:Y:S04]  /*2c180*/  LDL.128 R64, [R1+0x390] ;  /* 0x0003900001407983 */ /* 0x000ea80000100c00 */
[----:B------:R-:W2:Y:S04]  /*2c190*/  LDL.128 R104, [R1+0x420] ;  /* 0x0004200001687983 */ /* 0x000ea80000100c00 */
[----:B------:R-:W2:Y:S01]  /*2c1a0*/  LDL.128 R108, [R1+0x430] ;  /* 0x00043000016c7983 */ /* 0x000ea20000100c00 */
[----:B---3--:R-:W-:-:S03]  /*2c1b0*/  IMAD.WIDE R100, R0, 0x2, R16 ;  /* 0x0000000200647825 */ /* 0x008fc600078e0210 */
[----:B------:R-:W-:-:S04]  /*2c1c0*/  IADD3 R123, P0, R100, 0x4040, RZ ;  /* 0x00004040647b7810 */ /* 0x000fc80007f1e0ff */
[----:B------:R-:W-:-:S04]  /*2c1d0*/  LOP3.LUT R122, R123, 0x380, RZ, 0xc0, !PT ;  /* 0x000003807b7a7812 */ /* 0x000fc800078ec0ff */
[----:B------:R-:W-:-:S04]  /*2c1e0*/  SHF.R.U64 R122, R122, 0x3, RZ ;  /* 0x000000037a7a7819 */ /* 0x000fc800000012ff */
[----:B------:R-:W-:Y:S01]  /*2c1f0*/  LOP3.LUT R122, R122, R123, RZ, 0x3c, !PT ;  /* 0x0000007b7a7a7212 */ /* 0x000fe200078e3cff */
[----:B------:R-:W-:Y:S01]  /*2c200*/  IMAD.X R123, RZ, RZ, R101, P0 ;  /* 0x000000ffff7b7224 */ /* 0x000fe200000e0665 */
[C---:B------:R-:W-:Y:S02]  /*2c210*/  IADD3 R15, P0, R100.reuse, 0xc000, RZ ;  /* 0x0000c000640f7810 */ /* 0x040fe40007f1e0ff */
[C---:B------:R-:W-:Y:S02]  /*2c220*/  IADD3 R13, P1, R100.reuse, 0x20, RZ ;  /* 0x00000020640d7810 */ /* 0x040fe40007f3e0ff */
[----:B------:R-:W-:Y:S02]  /*2c230*/  IADD3 R103, P2, R100, 0x40, RZ ;  /* 0x0000004064677810 */ /* 0x000fe40007f5e0ff */
[----:B------:R-:W-:Y:S02]  /*2c240*/  LOP3.LUT R14, R15, 0x380, RZ, 0xc0, !PT ;  /* 0x000003800f0e7812 */ /* 0x000fe400078ec0ff */
[----:B------:R-:W-:-:S02]  /*2c250*/  LOP3.LUT R12, R13, 0x380, RZ, 0xc0, !PT ;  /* 0x000003800d0c7812 */ /* 0x000fc400078ec0ff */
[----:B------:R-:W-:Y:S02]  /*2c260*/  LOP3.LUT R102, R103, 0x380, RZ, 0xc0, !PT ;  /* 0x0000038067667812 */ /* 0x000fe400078ec0ff */
[C---:B------:R-:W-:Y:S02]  /*2c270*/  IADD3 R39, P4, R100.reuse, 0x4000, RZ ;  /* 0x0000400064277810 */ /* 0x040fe40007f9e0ff */
[C---:B------:R-:W-:Y:S02]  /*2c280*/  IADD3 R25, P3, R100.reuse, 0x60, RZ ;  /* 0x0000006064197810 */ /* 0x040fe40007f7e0ff */
[----:B------:R-:W-:Y:S02]  /*2c290*/  IADD3 R37, P5, R100, 0x4020, RZ ;  /* 0x0000402064257810 */ /* 0x000fe40007fbe0ff */
[----:B------:R-:W-:Y:S02]  /*2c2a0*/  SHF.R.U64 R14, R14, 0x3, RZ ;  /* 0x000000030e0e7819 */ /* 0x000fe400000012ff */
[----:B------:R-:W-:-:S02]  /*2c2b0*/  SHF.R.U64 R12, R12, 0x3, RZ ;  /* 0x000000030c0c7819 */ /* 0x000fc400000012ff */
[----:B------:R-:W-:Y:S02]  /*2c2c0*/  SHF.R.U64 R102, R102, 0x3, RZ ;  /* 0x0000000366667819 */ /* 0x000fe400000012ff */
[----:B------:R-:W-:Y:S02]  /*2c2d0*/  LOP3.LUT R38, R39, 0x380, RZ, 0xc0, !PT ;  /* 0x0000038027267812 */ /* 0x000fe400078ec0ff */
[----:B------:R-:W-:Y:S02]  /*2c2e0*/  LOP3.LUT R24, R25, 0x380, RZ, 0xc0, !PT ;  /* 0x0000038019187812 */ /* 0x000fe400078ec0ff */
[----:B------:R-:W-:Y:S02]  /*2c2f0*/  LOP3.LUT R36, R37, 0x380, RZ, 0xc0, !PT ;  /* 0x0000038025247812 */ /* 0x000fe400078ec0ff */
[----:B------:R-:W-:Y:S01]  /*2c300*/  LOP3.LUT R14, R14, R15, RZ, 0x3c, !PT ;  /* 0x0000000f0e0e7212 */ /* 0x000fe200078e3cff */
[--C-:B------:R-:W-:Y:S01]  /*2c310*/  IMAD.X R15, RZ, RZ, R101.reuse, P0 ;  /* 0x000000ffff0f7224 */ /* 0x100fe200000e0665 */
[----:B------:R-:W-:Y:S01]  /*2c320*/  LOP3.LUT R12, R12, R13, RZ, 0x3c, !PT ;  /* 0x0000000d0c0c7212 */ /* 0x000fe200078e3cff */
[--C-:B------:R-:W-:Y:S01]  /*2c330*/  IMAD.X R13, RZ, RZ, R101.reuse, P1 ;  /* 0x000000ffff0d7224 */ /* 0x100fe200008e0665 */
[----:B------:R-:W-:Y:S01]  /*2c340*/  LOP3.LUT R102, R102, R103, RZ, 0x3c, !PT ;  /* 0x0000006766667212 */ /* 0x000fe200078e3cff */
[----:B------:R-:W-:Y:S01]  /*2c350*/  IMAD.X R103, RZ, RZ, R101, P2 ;  /* 0x000000ffff677224 */ /* 0x000fe200010e0665 */
[----:B------:R-:W-:-:S02]  /*2c360*/  ISETP.NE.AND P0, PT, R217, RZ, PT ;  /* 0x000000ffd900720c */ /* 0x000fc40003f05270 */
[----:B------:R-:W-:Y:S02]  /*2c370*/  SHF.R.U64 R38, R38, 0x3, RZ ;  /* 0x0000000326267819 */ /* 0x000fe400000012ff */
[----:B------:R-:W-:Y:S02]  /*2c380*/  SHF.R.U64 R24, R24, 0x3, RZ ;  /* 0x0000000318187819 */ /* 0x000fe400000012ff */
[----:B------:R-:W-:Y:S02]  /*2c390*/  SHF.R.U64 R36, R36, 0x3, RZ ;  /* 0x0000000324247819 */ /* 0x000fe400000012ff */
[C---:B------:R-:W-:Y:S02]  /*2c3a0*/  IADD3 R35, P1, R100.reuse, 0x4060, RZ ;  /* 0x0000406064237810 */ /* 0x040fe40007f3e0ff */
[----:B------:R-:W-:Y:S02]  /*2c3b0*/  IADD3 R33, P2, R100, 0x8000, RZ ;  /* 0x0000800064217810 */ /* 0x000fe40007f5e0ff */
[----:B------:R-:W-:Y:S01]  /*2c3c0*/  SEL R217, R217, UR4, P0 ;  /* 0x00000004d9d97c07 */ /* 0x000fe20008000000 */
[----:B------:R-:W-:Y:S05]  /*2c3d0*/  WARPSYNC.ALL ;  /* 0x0000000000007948 */ /* 0x000fea0003800000 */
[----:B------:R-:W-:Y:S01]  /*2c3e0*/  LOP3.LUT R38, R38, R39, RZ, 0x3c, !PT ;  /* 0x0000002726267212 */ /* 0x000fe200078e3cff */
[--C-:B------:R-:W-:Y:S01]  /*2c3f0*/  IMAD.X R39, RZ, RZ, R101.reuse, P4 ;  /* 0x000000ffff277224 */ /* 0x100fe200020e0665 */
[----:B------:R-:W-:Y:S01]  /*2c400*/  LOP3.LUT R24, R24, R25, RZ, 0x3c, !PT ;  /* 0x0000001918187212 */ /* 0x000fe200078e3cff */
[--C-:B------:R-:W-:Y:S01]  /*2c410*/  IMAD.X R25, RZ, RZ, R101.reuse, P3 ;  /* 0x000000ffff197224 */ /* 0x100fe200018e0665 */
[----:B------:R-:W-:Y:S01]  /*2c420*/  LOP3.LUT R36, R36, R37, RZ, 0x3c, !PT ;  /* 0x0000002524247212 */ /* 0x000fe200078e3cff */
[----:B------:R-:W-:Y:S01]  /*2c430*/  IMAD.X R37, RZ, RZ, R101, P5 ;  /* 0x000000ffff257224 */ /* 0x000fe200028e0665 */
[----:B------:R-:W-:Y:S01]  /*2c440*/  LOP3.LUT R34, R35, 0x380, RZ, 0xc0, !PT ;  /* 0x0000038023227812 */ /* 0x000fe200078ec0ff */
[----:B------:R-:W-:Y:S01]  /*2c450*/  ULDC.64 UR6, c[0x0][0xd08] ;  /* 0x0003420000067ab9 */ /* 0x000fe20000000a00 */
[----:B------:R-:W-:Y:S01]  /*2c460*/  LOP3.LUT R32, R33, 0x380, RZ, 0xc0, !PT ;  /* 0x0000038021207812 */ /* 0x000fe200078ec0ff */
[----:B------:R-:W-:Y:S01]  /*2c470*/  ULDC.64 UR4, c[0x0][0xd00] ;  /* 0x0003400000047ab9 */ /* 0x000fe20000000a00 */
[----:B------:R-:W-:-:S02]  /*2c480*/  IADD3 R21, P4, R100, 0x8040, RZ ;  /* 0x0000804064157810 */ /* 0x000fc40007f9e0ff */
[C---:B------:R-:W-:Y:S02]  /*2c490*/  IADD3 R31, P3, R100.reuse, 0x8020, RZ ;  /* 0x00008020641f7810 */ /* 0x040fe40007f7e0ff */
[----:B------:R-:W-:Y:S02]  /*2c4a0*/  IADD3 R29, P5, R100, 0x8060, RZ ;  /* 0x00008060641d7810 */ /* 0x000fe40007fbe0ff */
[----:B------:R-:W-:Y:S02]  /*2c4b0*/  SHF.R.U64 R34, R34, 0x3, RZ ;  /* 0x0000000322227819 */ /* 0x000fe400000012ff */
[----:B------:R-:W-:Y:S02]  /*2c4c0*/  SHF.R.U64 R32, R32, 0x3, RZ ;  /* 0x0000000320207819 */ /* 0x000fe400000012ff */
[----:B------:R-:W-:Y:S02]  /*2c4d0*/  LOP3.LUT R20, R21, 0x380, RZ, 0xc0, !PT ;  /* 0x0000038015147812 */ /* 0x000fe400078ec0ff */
[----:B------:R-:W-:-:S02]  /*2c4e0*/  LOP3.LUT R61, R100, 0x380, RZ, 0xc0, !PT ;  /* 0x00000380643d7812 */ /* 0x000fc400078ec0ff */
[----:B------:R-:W-:Y:S02]  /*2c4f0*/  LOP3.LUT R30, R31, 0x380, RZ, 0xc0, !PT ;  /* 0x000003801f1e7812 */ /* 0x000fe400078ec0ff */
[----:B------:R-:W-:Y:S02]  /*2c500*/  LOP3.LUT R28, R29, 0x380, RZ, 0xc0, !PT ;  /* 0x000003801d1c7812 */ /* 0x000fe400078ec0ff */
[----:B------:R-:W-:Y:S01]  /*2c510*/  LOP3.LUT R34, R34, R35, RZ, 0x3c, !PT ;  /* 0x0000002322227212 */ /* 0x000fe200078e3cff */
[--C-:B------:R-:W-:Y:S01]  /*2c520*/  IMAD.X R35, RZ, RZ, R101.reuse, P1 ;  /* 0x000000ffff237224 */ /* 0x100fe200008e0665 */
[----:B------:R-:W-:Y:S01]  /*2c530*/  LOP3.LUT R32, R32, R33, RZ, 0x3c, !PT ;  /* 0x0000002120207212 */ /* 0x000fe200078e3cff */
[----:B------:R-:W-:Y:S01]  /*2c540*/  IMAD.X R33, RZ, RZ, R101, P2 ;  /* 0x000000ffff217224 */ /* 0x000fe200010e0665 */
[----:B------:R-:W-:Y:S02]  /*2c550*/  SHF.R.U64 R20, R20, 0x3, RZ ;  /* 0x0000000314147819 */ /* 0x000fe400000012ff */
[----:B------:R-:W-:-:S02]  /*2c560*/  SHF.R.U64 R61, R61, 0x3, RZ ;  /* 0x000000033d3d7819 */ /* 0x000fc400000012ff */
[----:B------:R-:W-:Y:S02]  /*2c570*/  SHF.R.U64 R30, R30, 0x3, RZ ;  /* 0x000000031e1e7819 */ /* 0x000fe400000012ff */
[C---:B------:R-:W-:Y:S02]  /*2c580*/  IADD3 R95, P1, R100.reuse, 0xc020, RZ ;  /* 0x0000c020645f7810 */ /* 0x040fe40007f3e0ff */
[----:B------:R-:W-:Y:S02]  /*2c590*/  IADD3 R93, P2, R100, 0xc040, RZ ;  /* 0x0000c040645d7810 */ /* 0x000fe40007f5e0ff */
[----:B------:R-:W-:Y:S02]  /*2c5a0*/  SHF.R.U64 R28, R28, 0x3, RZ ;  /* 0x000000031c1c7819 */ /* 0x000fe400000012ff */
[----:B------:R-:W-:Y:S01]  /*2c5b0*/  LOP3.LUT R20, R20, R21, RZ, 0x3c, !PT ;  /* 0x0000001514147212 */ /* 0x000fe200078e3cff */
[--C-:B------:R-:W-:Y:S01]  /*2c5c0*/  IMAD.X R21, RZ, RZ, R101.reuse, P4 ;  /* 0x000000ffff157224 */ /* 0x100fe200020e0665 */
[----:B------:R-:W-:Y:S01]  /*2c5d0*/  LOP3.LUT R60, R61, R100, RZ, 0x3c, !PT ;  /* 0x000000643d3c7212 */ /* 0x000fe200078e3cff */
[--C-:B------:R-:W-:Y:S01]  /*2c5e0*/  IMAD.MOV.U32 R61, RZ, RZ, R101.reuse ;  /* 0x000000ffff3d7224 */ /* 0x100fe200078e0065 */
[----:B------:R-:W-:Y:S01]  /*2c5f0*/  LOP3.LUT R30, R30, R31, RZ, 0x3c, !PT ;  /* 0x0000001f1e1e7212 */ /* 0x000fe200078e3cff */
[----:B------:R-:W-:Y:S01]  /*2c600*/  IMAD.X R31, RZ, RZ, R101, P3 ;  /* 0x000000ffff1f7224 */ /* 0x000fe200018e0665 */
[----:B------:R-:W-:-:S02]  /*2c610*/  LOP3.LUT R94, R95, 0x380, RZ, 0xc0, !PT ;  /* 0x000003805f5e7812 */ /* 0x000fc400078ec0ff */
[----:B------:R-:W-:Y:S02]  /*2c620*/  LOP3.LUT R92, R93, 0x380, RZ, 0xc0, !PT ;  /* 0x000003805d5c7812 */ /* 0x000fe400078ec0ff */
[----:B------:R-:W-:Y:S01]  /*2c630*/  LOP3.LUT R28, R28, R29, RZ, 0x3c, !PT ;  /* 0x0000001d1c1c7212 */ /* 0x000fe200078e3cff */
[----:B------:R-:W-:Y:S01]  /*2c640*/  IMAD.X R29, RZ, RZ, R101, P5 ;  /* 0x000000ffff1d7224 */ /* 0x000fe200028e0665 */
[----:B----4-:R-:W-:Y:S02]  /*2c650*/  F2FP.BF16.F32.PACK_AB R56, R57, R56 ;  /* 0x000000383938723e */ /* 0x010fe400000010ff */
[----:B------:R-:W-:Y:S02]  /*2c660*/  SHF.R.U64 R94, R94, 0x3, RZ ;  /* 0x000000035e5e7819 */ /* 0x000fe400000012ff */
[----:B------:R-:W-:Y:S02]  /*2c670*/  SHF.R.U64 R92, R92, 0x3, RZ ;  /* 0x000000035c5c7819 */ /* 0x000fe400000012ff */
[----:B------:R-:W-:-:S02]  /*2c680*/  F2FP.BF16.F32.PACK_AB R57, R59, R58 ;  /* 0x0000003a3b39723e */ /* 0x000fc400000010ff */
[----:B--2---:R-:W-:Y:S02]  /*2c690*/  F2FP.BF16.F32.PACK_AB R52, R53, R52 ;  /* 0x000000343534723e */ /* 0x004fe400000010ff */
[----:B------:R-:W-:Y:S02]  /*2c6a0*/  MOV R61, R60 ;  /* 0x0000003c003d7202 */ /* 0x000fe40000000f00 */
[----:B------:R-:W-:Y:S02]  /*2c6b0*/  MOV R26, R38 ;  /* 0x00000026001a7202 */ /* 0x000fe40000000f00 */
[----:B-1----:R-:W-:Y:S02]  /*2c6c0*/  MOV R96, R36 ;  /* 0x0000002400607202 */ /* 0x002fe40000000f00 */
[----:B------:R-:W-:Y:S01]  /*2c6d0*/  MOV R20, R20 ;  /* 0x0000001400147202 */ /* 0x000fe20000000f00 */
[----:B------:R-:W2:Y:S01]  /*2c6e0*/  LDL.128 R36, [R1+0x2e0] ;  /* 0x0002e00001247983 */ /* 0x000ea20000100c00 */
[----:B------:R-:W-:-:S02]  /*2c6f0*/  F2FP.BF16.F32.PACK_AB R58, R9, R8 ;  /* 0x00000008093a723e */ /* 0x000fc400000010ff */
[----:B------:R-:W-:Y:S01]  /*2c700*/  F2FP.BF16.F32.PACK_AB R59, R11, R10 ;  /* 0x0000000a0b3b723e */ /* 0x000fe200000010ff */
[----:B------:R-:W-:Y:S01]  /*2c710*/  BAR.SYNC.DEFER_BLOCKING 0x1, 0x100 ;  /* 0x0044000000007b1d */ /* 0x000fe20000010000 */
[----:B------:R-:W-:Y:S02]  /*2c720*/  F2FP.BF16.F32.PACK_AB R53, R55, R54 ;  /* 0x000000363735723e */ /* 0x000fe400000010ff */
[----:B------:R-:W-:Y:S02]  /*2c730*/  MOV R60, R12 ;  /* 0x0000000c003c7202 */ /* 0x000fe40000000f00 */
[----:B------:R-:W-:Y:S02]  /*2c740*/  MOV R3, R30 ;  /* 0x0000001e00037202 */ /* 0x000fe40000000f00 */
[----:B------:R-:W-:Y:S01]  /*2c750*/  MOV R21, R28 ;  /* 0x0000001c00157202 */ /* 0x000fe20000000f00 */
[----:B------:R-:W3:Y:S01]  /*2c760*/  LDL.128 R8, [R1+0x320] ;  /* 0x0003200001087983 */ /* 0x000ee20000100c00 */
[----:B------:R-:W-:-:S02]  /*2c770*/  F2FP.BF16.F32.PACK_AB R54, R5, R4 ;  /* 0x000000040536723e */ /* 0x000fc400000010ff */
[----:B------:R-:W-:Y:S01]  /*2c780*/  F2FP.BF16.F32.PACK_AB R55, R7, R6 ;  /* 0x000000060737723e */ /* 0x000fe200000010ff */
[----:B------:R-:W4:Y:S01]  /*2c790*/  LDL.128 R28, [R1+0x300] ;  /* 0x00030000011c7983 */ /* 0x000f220000100c00 */
[----:B------:R-:W-:Y:S02]  /*2c7a0*/  F2FP.BF16.F32.PACK_AB R44, R45, R44 ;  /* 0x0000002c2d2c723e */ /* 0x000fe400000010ff */
[----:B------:R-:W-:Y:S01]  /*2c7b0*/  MOV R122, R122 ;  /* 0x0000007a007a7202 */ /* 0x000fe20000000f00 */
[----:B------:R-:W4:Y:S01]  /*2c7c0*/  LDL.128 R4, [R1+0x2f0] ;  /* 0x0002f00001047983 */ /* 0x000f220000100c00 */
[----:B------:R-:W-:Y:S02]  /*2c7d0*/  F2FP.BF16.F32.PACK_AB R45, R47, R46 ;  /* 0x0000002e2f2d723e */ /* 0x000fe400000010ff */
[----:B------:R-:W-:Y:S01]  /*2c7e0*/  LOP3.LUT R94, R94, R95, RZ, 0x3c, !PT ;  /* 0x0000005f5e5e7212 */ /* 0x000fe200078e3cff */
[--C-:B------:R-:W-:Y:S01]  /*2c7f0*/  IMAD.X R95, RZ, RZ, R101.reuse, P1 ;  /* 0x000000ffff5f7224 */ /* 0x100fe200008e0665 */
[----:B------:R-:W-:Y:S01]  /*2c800*/  LOP3.LUT R92, R92, R93, RZ, 0x3c, !PT ;  /* 0x0000005d5c5c7212 */ /* 0x000fe200078e3cff */
[----:B------:R-:W-:Y:S01]  /*2c810*/  IMAD.X R93, RZ, RZ, R101, P2 ;  /* 0x000000ffff5d7224 */ /* 0x000fe200010e0665 */
[----:B------:R-:W-:-:S02]  /*2c820*/  MOV R102, R102 ;  /* 0x0000006600667202 */ /* 0x000fc40000000f00 */
[----:B------:R-:W-:Y:S02]  /*2c830*/  MOV R25, R24 ;  /* 0x0000001800197202 */ /* 0x000fe40000000f00 */
[----:B------:R-:W-:Y:S02]  /*2c840*/  MOV R123, R34 ;  /* 0x00000022007b7202 */ /* 0x000fe40000000f00 */
[----:B------:R-:W-:Y:S02]  /*2c850*/  MOV R0, R32 ;  /* 0x0000002000007202 */ /* 0x000fe40000000f00 */
[----:B------:R-:W-:Y:S01]  /*2c860*/  F2FP.BF16.F32.PACK_AB R46, R49, R48 ;  /* 0x00000030312e723e */ /* 0x000fe200000010ff */
[----:B------:R-:W4:Y:S01]  /*2c870*/  LDL.128 R32, [R1+0x310] ;  /* 0x0003100001207983 */ /* 0x000f220000100c00 */
[----:B------:R-:W-:Y:S02]  /*2c880*/  F2FP.BF16.F32.PACK_AB R47, R51, R50 ;  /* 0x00000032332f723e */ /* 0x000fe400000010ff */
[----:B------:R-:W-:Y:S01]  /*2c890*/  MOV R24, R14 ;  /* 0x0000000e00187202 */ /* 0x000fe20000000f00 */
[----:B------:R0:W-:Y:S01]  /*2c8a0*/  STSM.16.M88.4 [R61], R56 ;  /* 0x000000383d007844 */ /* 0x0001e20000000200 */
[----:B------:R-:W-:-:S03]  /*2c8b0*/  IADD3 R120, P0, R100, 0xc060, RZ ;  /* 0x0000c06064787810 */ /* 0x000fc60007f1e0ff */
[----:B------:R-:W4:Y:S01]  /*2c8c0*/  LDL.128 R12, [R1+0x330] ;  /* 0x00033000010c7983 */ /* 0x000f220000100c00 */
[----:B------:R-:W-:-:S03]  /*2c8d0*/  F2FP.BF16.F32.PACK_AB R88, R89, R88 ;  /* 0x000000585958723e */ /* 0x000fc600000010ff */
[----:B------:R1:W-:Y:S01]  /*2c8e0*/  STSM.16.M88.4 [R60], R52 ;  /* 0x000000343c007844 */ /* 0x0003e20000000200 */
[----:B------:R-:W-:Y:S02]  /*2c8f0*/  MOV R124, R94 ;  /* 0x0000005e007c7202 */ /* 0x000fe40000000f00 */
[----:B------:R-:W-:Y:S01]  /*2c900*/  MOV R125, R92 ;  /* 0x0000005c007d7202 */ /* 0x000fe20000000f00 */
[----:B------:R1:W-:Y:S01]  /*2c910*/  STSM.16.M88.4 [R102], R44 ;  /* 0x0000002c66007844 */ /* 0x0003e20000000200 */
[----:B------:R-:W-:Y:S01]  /*2c920*/  F2FP.BF16.F32.PACK_AB R89, R91, R90 ;  /* 0x0000005a5b59723e */ /* 0x000fe200000010ff */
[----:B------:R-:W-:Y:S01]  /*2c930*/  IMAD.X R121, RZ, RZ, R101, P0 ;  /* 0x000000ffff797224 */ /* 0x000fe200000e0665 */
[----:B------:R-:W-:Y:S01]  /*2c940*/  F2FP.BF16.F32.PACK_AB R90, R41, R40 ;  /* 0x00000028295a723e */ /* 0x000fe200000010ff */
[----:B0-----:R-:W4:Y:S01]  /*2c950*/  LDL.128 R56, [R1+0x3b0] ;  /* 0x0003b00001387983 */ /* 0x001f220000100c00 */
[----:B------:R-:W-:-:S03]  /*2c960*/  F2FP.BF16.F32.PACK_AB R91, R43, R42 ;  /* 0x0000002a2b5b723e */ /* 0x000fc600000010ff */
[----:B------:R-:W4:Y:S04]  /*2c970*/  LDL.128 R48, [R1+0x3d0] ;  /* 0x0003d00001307983 */ /* 0x000f280000100c00 */
[----:B-1----:R-:W4:Y:S04]  /*2c980*/  LDL.128 R60, [R1+0x3a0] ;  /* 0x0003a000013c7983 */ /* 0x002f280000100c00 */
[----:B------:R-:W4:Y:S04]  /*2c990*/  LDL.128 R52, [R1+0x3c0] ;  /* 0x0003c00001347983 */ /* 0x000f280000100c00 */
[----:B------:R-:W4:Y:S04]  /*2c9a0*/  LDL.128 R44, [R1+0x3e0] ;  /* 0x0003e000012c7983 */ /* 0x000f280000100c00 */
[----:B------:R-:W4:Y:S04]  /*2c9b0*/  LDL.128 R92, [R1+0x400] ;  /* 0x00040000015c7983 */ /* 0x000f280000100c00 */
[----:B------:R-:W4:Y:S04]  /*2c9c0*/  LDL.128 R40, [R1+0x3f0] ;  /* 0x0003f00001287983 */ /* 0x000f280000100c00 */
[----:B------:R-:W4:Y:S01]  /*2c9d0*/  LDL.128 R100, [R1+0x410] ;  /* 0x0004100001647983 */ /* 0x000f220000100c00 */
[----:B------:R-:W-:-:S02]  /*2c9e0*/  F2FP.BF16.F32.PACK_AB R112, R113, R112 ;  /* 0x000000707170723e */ /* 0x000fc400000010ff */
[----:B------:R-:W-:Y:S02]  /*2c9f0*/  LOP3.LUT R113, R120, 0x380, RZ, 0xc0, !PT ;  /* 0x0000038078717812 */ /* 0x000fe400078ec0ff */
[----:B------:R-:W-:Y:S02]  /*2ca00*/  ISETP.NE.U32.AND P0, PT, RZ, UR6, PT ;  /* 0x00000006ff007c0c */ /* 0x000fe4000bf05070 */
[----:B------:R-:W-:Y:S02]  /*2ca10*/  SHF.R.U64 R113, R113, 0x3, RZ ;  /* 0x0000000371717819 */ /* 0x000fe400000012ff */
[----:B------:R-:W-:Y:S02]  /*2ca20*/  ISETP.NE.AND.EX P0, PT, RZ, UR7, PT, P0 ;  /* 0x00000007ff007c0c */ /* 0x000fe4000bf05300 */
[----:B------:R-:W-:Y:S02]  /*2ca30*/  LOP3.LUT R120, R113, R120, RZ, 0x3c, !PT ;  /* 0x0000007871787212 */ /* 0x000fe400078e3cff */
[----:B------:R-:W-:-:S02]  /*2ca40*/  F2FP.BF16.F32.PACK_AB R113, R115, R114 ;  /* 0x000000727371723e */ /* 0x000fc400000010ff */
[----:B------:R-:W-:Y:S02]  /*2ca50*/  F2FP.BF16.F32.PACK_AB R114, R117, R116 ;  /* 0x000000747572723e */ /* 0x000fe400000010ff */
[----:B------:R-:W-:Y:S02]  /*2ca60*/  F2FP.BF16.F32.PACK_AB R115, R119, R118 ;  /* 0x000000767773723e */ /* 0x000fe400000010ff */
[----:B------:R-:W-:Y:S01]  /*2ca70*/  F2FP.BF16.F32.PACK_AB R84, R85, R84 ;  /* 0x000000545554723e */ /* 0x000fe200000010ff */
[----:B------:R-:W-:Y:S01]  /*2ca80*/  STSM.16.M88.4 [R25], R88 ;  /* 0x0000005819007844 */ /* 0x000fe20000000200 */
[----:B------:R-:W-:Y:S02]  /*2ca90*/  F2FP.BF16.F32.PACK_AB R85, R87, R86 ;  /* 0x000000565755723e */ /* 0x000fe400000010ff */
[----:B------:R-:W-:Y:S01]  /*2caa0*/  F2FP.BF16.F32.PACK_AB R76, R77, R76 ;  /* 0x0000004c4d4c723e */ /* 0x000fe200000010ff */
[----:B------:R-:W-:Y:S01]  /*2cab0*/  STSM.16.M88.4 [R26], R112 ;  /* 0x000000701a007844 */ /* 0x000fe20000000200 */
[----:B------:R-:W-:-:S02]  /*2cac0*/  F2FP.BF16.F32.PACK_AB R86, R81, R80 ;  /* 0x000000505156723e */ /* 0x000fc400000010ff */
[----:B------:R-:W-:Y:S02]  /*2cad0*/  F2FP.BF16.F32.PACK_AB R87, R83, R82 ;  /* 0x000000525357723e */ /* 0x000fe400000010ff */
[----:B------:R-:W-:Y:S02]  /*2cae0*/  F2FP.BF16.F32.PACK_AB R77, R79, R78 ;  /* 0x0000004e4f4d723e */ /* 0x000fe400000010ff */
[----:B------:R-:W-:Y:S02]  /*2caf0*/  F2FP.BF16.F32.PACK_AB R68, R69, R68 ;  /* 0x000000444544723e */ /* 0x000fe400000010ff */
[----:B------:R-:W-:Y:S02]  /*2cb00*/  F2FP.BF16.F32.PACK_AB R78, R73, R72 ;  /* 0x00000048494e723e */ /* 0x000fe400000010ff */
[----:B------:R-:W-:Y:S02]  /*2cb10*/  F2FP.BF16.F32.PACK_AB R79, R75, R74 ;  /* 0x0000004a4b4f723e */ /* 0x000fe400000010ff */
[----:B------:R-:W-:-:S02]  /*2cb20*/  F2FP.BF16.F32.PACK_AB R69, R71, R70 ;  /* 0x000000464745723e */ /* 0x000fc400000010ff */
[----:B------:R-:W-:Y:S02]  /*2cb30*/  F2FP.BF16.F32.PACK_AB R70, R65, R64 ;  /* 0x000000404146723e */ /* 0x000fe400000010ff */
[----:B------:R-:W-:Y:S02]  /*2cb40*/  F2FP.BF16.F32.PACK_AB R71, R67, R66 ;  /* 0x000000424347723e */ /* 0x000fe400000010ff */
[----:B------:R-:W-:Y:S02]  /*2cb50*/  F2FP.BF16.F32.PACK_AB R104, R105, R104 ;  /* 0x000000686968723e */ /* 0x000fe400000010ff */
[----:B------:R-:W-:Y:S02]  /*2cb60*/  F2FP.BF16.F32.PACK_AB R105, R107, R106 ;  /* 0x0000006a6b69723e */ /* 0x000fe400000010ff */
[----:B------:R-:W-:Y:S02]  /*2cb70*/  MOV R120, R120 ;  /* 0x0000007800787202 */ /* 0x000fe40000000f00 */
[----:B------:R-:W-:-:S02]  /*2cb80*/  F2FP.BF16.F32.PACK_AB R106, R109, R108 ;  /* 0x0000006c6d6a723e */ /* 0x000fc400000010ff */
[----:B------:R-:W-:Y:S02]  /*2cb90*/  F2FP.BF16.F32.PACK_AB R107, R111, R110 ;  /* 0x0000006e6f6b723e */ /* 0x000fe400000010ff */
[----:B------:R-:W-:-:S04]  /*2cba0*/  ISETP.NE.U32.AND P1, PT, RZ, UR4, PT ;  /* 0x00000004ff007c0c */ /* 0x000fc8000bf25070 */
[----:B------:R-:W-:Y:S01]  /*2cbb0*/  ISETP.NE.AND.EX P1, PT, RZ, UR5, PT, P1 ;  /* 0x00000005ff007c0c */ /* 0x000fe2000bf25310 */
[----:B------:R-:W-:Y:S01]  /*2cbc0*/  ULDC UR6, c[0x0][0xb88] ;  /* 0x0002e20000067ab9 */ /* 0x000fe20000000800 */
[----:B--2---:R-:W-:Y:S02]  /*2cbd0*/  F2FP.BF16.F32.PACK_AB R36, R37, R36 ;  /* 0x000000242524723e */ /* 0x004fe400000010ff */
[----:B------:R-:W-:Y:S02]  /*2cbe0*/  F2FP.BF16.F32.PACK_AB R37, R39, R38 ;  /* 0x000000262725723e */ /* 0x000fe400000010ff */
[----:B---3--:R-:W-:Y:S02]  /*2cbf0*/  F2FP.BF16.F32.PACK_AB R8, R9, R8 ;  /* 0x000000080908723e */ /* 0x008fe400000010ff */
[----:B------:R-:W-:Y:S02]  /*2cc00*/  F2FP.BF16.F32.PACK_AB R9, R11, R10 ;  /* 0x0000000a0b09723e */ /* 0x000fe400000010ff */
[----:B----4-:R-:W-:-:S02]  /*2cc10*/  F2FP.BF16.F32.PACK_AB R28, R29, R28 ;  /* 0x0000001c1d1c723e */ /* 0x010fc400000010ff */
[----:B------:R-:W-:Y:S02]  /*2cc20*/  F2FP.BF16.F32.PACK_AB R29, R31, R30 ;  /* 0x0000001e1f1d723e */ /* 0x000fe400000010ff */
[----:B------:R-:W-:Y:S02]  /*2cc30*/  F2FP.BF16.F32.PACK_AB R38, R5, R4 ;  /* 0x000000040526723e */ /* 0x000fe400000010ff */
[----:B------:R-:W-:Y:S01]  /*2cc40*/  F2FP.BF16.F32.PACK_AB R39, R7, R6 ;  /* 0x000000060727723e */ /* 0x000fe200000010ff */
[----:B------:R-:W0:Y:S04]  /*2cc50*/  LDC.64 R4, c[0x0][0xd00] ;  /* 0x00034000ff047b82 */ /* 0x000e280000000a00 */
[----:B------:R-:W-:Y:S04]  /*2cc60*/  STSM.16.M88.4 [R96], R36 ;  /* 0x0000002460007844 */ /* 0x000fe80000000200 */
[----:B------:R-:W1:Y:S01]  /*2cc70*/  @P0 LDC.64 R6, c[0x0][0xd08] ;  /* 0x00034200ff060b82 */ /* 0x000e620000000a00 */
[----:B------:R-:W-:-:S02]  /*2cc80*/  F2FP.BF16.F32.PACK_AB R30, R33, R32 ;  /* 0x00000020211e723e */ /* 0x000fc400000010ff */
[----:B------:R-:W-:Y:S02]  /*2cc90*/  F2FP.BF16.F32.PACK_AB R31, R35, R34 ;  /* 0x00000022231f723e */ /* 0x000fe400000010ff */
[----:B------:R-:W-:Y:S02]  /*2cca0*/  F2FP.BF16.F32.PACK_AB R10, R13, R12 ;  /* 0x0000000c0d0a723e */ /* 0x000fe400000010ff */
[----:B------:R-:W-:Y:S01]  /*2ccb0*/  F2FP.BF16.F32.PACK_AB R11, R15, R14 ;  /* 0x0000000e0f0b723e */ /* 0x000fe200000010ff */
[----:B------:R-:W-:Y:S04]  /*2ccc0*/  STSM.16.M88.4 [R122], R28 ;  /* 0x0000001c7a007844 */ /* 0x000fe80000000200 */
[----:B------:R2:W-:Y:S04]  /*2ccd0*/  STSM.16.M88.4 [R123], R8 ;  /* 0x000000087b007844 */ /* 0x0005e80000000200 */
[----:B------:R3:W-:Y:S04]  /*2cce0*/  STSM.16.M88.4 [R0], R84 ;  /* 0x0000005400007844 */ /* 0x0007e80000000200 */
[----:B------:R4:W-:Y:S01]  /*2ccf0*/  STSM.16.M88.4 [R3], R76 ;  /* 0x0000004c03007844 */ /* 0x0009e20000000200 */
        /* <DEDUP_REMOVED lines=8> */
[----:B--2---:R-:W-:Y:S01]  /*2cd80*/  IMAD.MOV.U32 R8, RZ, RZ, RZ ;  /* 0x000000ffff087224 */ /* 0x004fe200078e00ff */
[----:B------:R-:W-:Y:S01]  /*2cd90*/  F2FP.BF16.F32.PACK_AB R54, R49, R48 ;  /* 0x000000303136723e */ /* 0x000fe200000010ff */
[----:B---3--:R-:W-:Y:S01]  /*2cda0*/  IMAD.U32 R0, RZ, RZ, UR6 ;  /* 0x00000006ff007e24 */ /* 0x008fe2000f8e00ff */
[----:B------:R-:W-:Y:S01]  /*2cdb0*/  F2FP.BF16.F32.PACK_AB R55, R51, R50 ;  /* 0x000000323337723e */ /* 0x000fe200000010ff */
[----:B0-----:R-:W-:Y:S01]  /*2cdc0*/  IMAD.WIDE R4, R218, 0x4, R4 ;  /* 0x00000004da047825 */ /* 0x001fe200078e0204 */
[----:B------:R-:W-:Y:S01]  /*2cdd0*/  F2FP.BF16.F32.PACK_AB R45, R47, R46 ;  /* 0x0000002e2f2d723e */ /* 0x000fe200000010ff */
[----:B----4-:R-:W0:Y:S01]  /*2cde0*/  LDC R3, c[0x0][0xce8] ;  /* 0x00033a00ff037b82 */ /* 0x010e220000000800 */
[----:B------:R-:W-:Y:S02]  /*2cdf0*/  F2FP.BF16.F32.PACK_AB R46, R41, R40 ;  /* 0x00000028292e723e */ /* 0x000fe400000010ff */
[----:B------:R-:W-:-:S02]  /*2ce00*/  F2FP.BF16.F32.PACK_AB R47, R43, R42 ;  /* 0x0000002a2b2f723e */ /* 0x000fc400000010ff */
[----:B------:R-:W-:Y:S01]  /*2ce10*/  F2FP.BF16.F32.PACK_AB R93, R95, R94 ;  /* 0x0000005e5f5d723e */ /* 0x000fe200000010ff */
[----:B------:R2:W-:Y:S01]  /*2ce20*/  STSM.16.M88.4 [R20], R68 ;  /* 0x0000004414007844 */ /* 0x0005e20000000200 */
[----:B------:R-:W-:Y:S02]  /*2ce30*/  F2FP.BF16.F32.PACK_AB R94, R101, R100 ;  /* 0x00000064655e723e */ /* 0x000fe400000010ff */
[----:B------:R-:W-:Y:S01]  /*2ce40*/  F2FP.BF16.F32.PACK_AB R95, R103, R102 ;  /* 0x00000066675f723e */ /* 0x000fe200000010ff */
[----:B------:R2:W-:Y:S04]  /*2ce50*/  STSM.16.M88.4 [R21], R60 ;  /* 0x0000003c15007844 */ /* 0x0005e80000000200 */
[----:B------:R2:W-:Y:S04]  /*2ce60*/  STSM.16.M88.4 [R24], R52 ;  /* 0x0000003418007844 */ /* 0x0005e80000000200 */
[----:B------:R2:W-:Y:S04]  /*2ce70*/  STSM.16.M88.4 [R124], R44 ;  /* 0x0000002c7c007844 */ /* 0x0005e80000000200 */
[----:B------:R2:W-:Y:S04]  /*2ce80*/  STSM.16.M88.4 [R125], R92 ;  /* 0x0000005c7d007844 */ /* 0x0005e80000000200 */
[----:B------:R2:W-:Y:S01]  /*2ce90*/  STSM.16.M88.4 [R120], R104 ;  /* 0x0000006878007844 */ /* 0x0005e20000000200 */
[----:B------:R-:W-:Y:S01]  /*2cea0*/  BAR.SYNC.DEFER_BLOCKING 0x1, 0x100 ;  /* 0x0044000000007b1d */ /* 0x000fe20000010000 */
[----:B-1----:R-:W-:-:S05]  /*2ceb0*/  @P0 IMAD.WIDE R6, R218, 0x4, R6 ;  /* 0x00000004da060825 */ /* 0x002fca00078e0206 */
[----:B------:R2:W5:Y:S04]  /*2cec0*/  @P1 LDG.E R8, desc[UR44][R4.64] ;  /* 0x0000002c04081981 */ /* 0x000568000c1e1900 */
[----:B------:R2:W5:Y:S01]  /*2ced0*/  @P0 LDG.E R0, desc[UR44][R6.64] ;  /* 0x0000002c06000981 */ /* 0x000562000c1e1900 */
[----:B------:R-:W-:Y:S05]  /*2cee0*/  @P0 BRA `(.L_x_4053) ;  /* 0x0000000000100947 */ /* 0x000fea0003800000 */
[----:B------:R-:W-:Y:S05]  /*2cef0*/  @!P1 BRA `(.L_x_4053) ;  /* 0x00000000000c9947 */ /* 0x000fea0003800000 */
[----:B--2---:R-:W2:Y:S04]  /*2cf00*/  LDG.E R7, desc[UR44][R4.64] ;  /* 0x0000002c04077981 */ /* 0x004ea8000c1e1900 */
[----:B-----5:R-:W2:Y:S02]  /*2cf10*/  LDG.E R0, desc[UR44][R4.64+0x4] ;  /* 0x0000042c04007981 */ /* 0x020ea4000c1e1900 */
[----:B--2---:R-:W-:-:S07]  /*2cf20*/  IMAD.IADD R0, R0, 0x1, -R7 ;  /* 0x0000000100007824 */ /* 0x004fce00078e0a07 */
.L_x_4053:
[----:B--2---:R-:W2:Y:S04]  /*2cf30*/  LDL R4, [R1+0x514] ;  /* 0x0005140001047983 */ /* 0x004ea80000100800 */
[----:B------:R-:W3:Y:S01]  /*2cf40*/  LDL R28, [R1+0x51c] ;  /* 0x00051c00011c7983 */ /* 0x000ee20000100800 */
[----:B0----5:R-:W-:Y:S02]  /*2cf50*/  IMAD R0, R0, R3, RZ ;  /* 0x0000000300007224 */ /* 0x021fe400078e02ff */
[----:B------:R-:W-:Y:S01]  /*2cf60*/  IMAD.IADD R33, R204, 0x1, R216 ;  /* 0x00000001cc217824 */ /* 0x000fe200078e02d8 */
[----:B------:R-:W-:Y:S01]  /*2cf70*/  ISETP.GT.AND P3, PT, R217, 0x1, PT ;  /* 0x00000001d900780c */ /* 0x000fe20003f64270 */
[----:B------:R-:W-:Y:S01]  /*2cf80*/  IMAD.MOV.U32 R9, RZ, RZ, 0xab8 ;  /* 0x00000ab8ff097424 */ /* 0x000fe200078e00ff */
[----:B------:R-:W-:Y:S01]  /*2cf90*/  ISETP.NE.AND P2, PT, R3, 0x1, PT ;  /* 0x000000010300780c */ /* 0x000fe20003f45270 */
[----:B------:R-:W0:Y:S03]  /*2cfa0*/  LDC.64 R20, c[0x0][0xca8] ;  /* 0x00032a00ff147b82 */ /* 0x000e260000000a00 */
[----:B------:R-:W-:-:S05]  /*2cfb0*/  SEL R9, R9, 0xa78, P3 ;  /* 0x00000a7809097807 */ /* 0x000fca0001800000 */
[----:B------:R-:W1:Y:S08]  /*2cfc0*/  LDC.64 R6, c[0x0][R9+0x220] ;  /* 0x0000880009067b82 */ /* 0x000e700000000a00 */
[----:B------:R-:W4:Y:S08]  /*2cfd0*/  LDC.64 R10, c[0x0][R9+0x218] ;  /* 0x00008600090a7b82 */ /* 0x000f300000000a00 */
[----:B------:R4:W4:Y:S01]  /*2cfe0*/  LDC.64 R14, c[0x0][R9+0x228] ;  /* 0x00008a00090e7b82 */ /* 0x0009220000000a00 */
[----:B------:R-:W-:-:S07]  /*2cff0*/  ISETP.NE.U32.AND P1, PT, RZ, UR4, PT ;  /* 0x00000004ff007c0c */ /* 0x000fce000bf25070 */
[----:B------:R-:W4:Y:S01]  /*2d000*/  @P2 LDC R13, c[0x0][0xcec] ;  /* 0x00033b00ff0d2b82 */ /* 0x000f220000000800 */
[----:B------:R-:W-:-:S07]  /*2d010*/  ISETP.NE.AND.EX P1, PT, RZ, UR5, PT, P1 ;  /* 0x00000005ff007c0c */ /* 0x000fce000bf25310 */
[----:B------:R-:W4:Y:S01]  /*2d020*/  @P2 LDC R26, c[0x0][0xcf0] ;  /* 0x00033c00ff1a2b82 */ /* 0x000f220000000800 */
[----:B------:R-:W-:Y:S02]  /*2d030*/  SHF.R.S32.HI R24, RZ, 0x1f, R218 ;  /* 0x0000001fff187819 */ /* 0x000fe400000114da */
[----:B------:R-:W-:Y:S02]  /*2d040*/  SEL R12, R218, RZ, !P1 ;  /* 0x000000ffda0c7207 */ /* 0x000fe40004800000 */
[----:B--2---:R-:W-:-:S03]  /*2d050*/  LOP3.LUT P0, RZ, R4, 0x3, RZ, 0xc0, !PT ;  /* 0x0000000304ff7812 */ /* 0x004fc6000780c0ff */
[----:B0-----:R-:W0:Y:S01]  /*2d060*/  @!P3 LDC R20, c[0x0][0xc50] ;  /* 0x00031400ff14bb82 */ /* 0x001e220000000800 */
[----:B------:R-:W-:Y:S01]  /*2d070*/  ISETP.GE.OR P4, PT, R33, R0, P0 ;  /* 0x000000002100720c */ /* 0x000fe20000786670 */
[----:B---3--:R-:W-:-:S06]  /*2d080*/  IMAD.IADD R28, R28, 0x1, R216 ;  /* 0x000000011c1c7824 */ /* 0x008fcc00078e02d8 */
[----:B------:R-:W2:Y:S06]  /*2d090*/  @!P3 LDC R21, c[0x0][0xc54] ;  /* 0x00031500ff15bb82 */ /* 0x000eac0000000800 */
[----:B------:R-:W3:Y:S02]  /*2d0a0*/  @!P4 LDL R29, [R1+0x220] ;  /* 0x00022000011dc983 */ /* 0x000ee40000100800 */
[----:B------:R4:W0:Y:S01]  /*2d0b0*/  LDC.64 R4, c[0x0][R9+0x210] ;  /* 0x0000840009047b82 */ /* 0x0008220000000a00 */
[----:B------:R-:W-:Y:S01]  /*2d0c0*/  SEL R25, R24, RZ, !P1 ;  /* 0x000000ff18197207 */ /* 0x000fe20004800000 */
[----:B-1----:R-:W-:-:S02]  /*2d0d0*/  IMAD R7, R7, R12, RZ ;  /* 0x0000000c07077224 */ /* 0x002fc400078e02ff */
[-C--:B----4-:R-:W-:Y:S02]  /*2d0e0*/  IMAD R31, R11, R156.reuse, RZ ;  /* 0x0000009c0b1f7224 */ /* 0x090fe400078e02ff */
[----:B------:R-:W-:Y:S01]  /*2d0f0*/  IMAD R35, R6, R25, R7 ;  /* 0x0000001906237224 */ /* 0x000fe200078e0207 */
[----:B------:R-:W-:Y:S01]  /*2d100*/  SEL R25, R224, RZ, P3 ;  /* 0x000000ffe0197207 */ /* 0x000fe20001800000 */
[----:B------:R-:W-:Y:S01]  /*2d110*/  IMAD.WIDE.U32 R10, R10, R156, RZ ;  /* 0x0000009c0a0a7225 */ /* 0x000fe200078e00ff */
[----:B------:R-:W-:-:S03]  /*2d120*/  SHF.R.S32.HI R9, RZ, 0x1f, R8 ;  /* 0x0000001fff097819 */ /* 0x000fc60000011408 */
[----:B------:R-:W-:-:S04]  /*2d130*/  IMAD.WIDE.U32 R6, R6, R12, RZ ;  /* 0x0000000c06067225 */ /* 0x000fc800078e00ff */
[----:B------:R-:W-:Y:S01]  /*2d140*/  @P2 IMAD.HI.U32 R13, R28, R13, RZ ;  /* 0x0000000d1c0d2227 */ /* 0x000fe200078e00ff */
[----:B------:R-:W-:-:S03]  /*2d150*/  IADD3 R6, P1, P5, R6, R10, R8 ;  /* 0x0000000a06067210 */ /* 0x000fc60007d3e008 */
[----:B------:R-:W-:Y:S02]  /*2d160*/  IMAD.IADD R24, R11, 0x1, R31 ;  /* 0x000000010b187824 */ /* 0x000fe400078e021f */
[----:B------:R-:W-:Y:S02]  /*2d170*/  IMAD.IADD R11, R7, 0x1, R35 ;  /* 0x00000001070b7824 */ /* 0x000fe400078e0223 */
[----:B------:R-:W-:Y:S01]  /*2d180*/  IMAD.MOV.U32 R7, RZ, RZ, R28 ;  /* 0x000000ffff077224 */ /* 0x000fe200078e001c */
[----:B------:R-:W-:Y:S01]  /*2d190*/  @P2 SHF.R.U32.HI R7, RZ, R26, R13 ;  /* 0x0000001aff072219 */ /* 0x000fe2000001160d */
[-C--:B------:R-:W-:Y:S01]  /*2d1a0*/  IMAD R31, R15, R25.reuse, RZ ;  /* 0x000000190f1f7224 */ /* 0x080fe200078e02ff */
[----:B------:R-:W-:Y:S01]  /*2d1b0*/  IADD3.X R11, R11, R24, R9, P1, P5 ;  /* 0x000000180b0b7210 */ /* 0x000fe20000fea409 */
[----:B------:R-:W-:-:S04]  /*2d1c0*/  IMAD.WIDE.U32 R14, R14, R25, RZ ;  /* 0x000000190e0e7225 */ /* 0x000fc800078e00ff */
[----:B------:R-:W-:Y:S01]  /*2d1d0*/  IMAD.MOV R10, RZ, RZ, -R7 ;  /* 0x000000ffff0a7224 */ /* 0x000fe200078e0a07 */
[----:B------:R-:W-:Y:S01]  /*2d1e0*/  IADD3 R14, P1, P5, R7, R6, R14 ;  /* 0x00000006070e7210 */ /* 0x000fe20007d3e00e */
[----:B------:R-:W-:Y:S01]  /*2d1f0*/  IMAD.IADD R31, R15, 0x1, R31 ;  /* 0x000000010f1f7824 */ /* 0x000fe200078e021f */
[----:B------:R-:W-:Y:S01]  /*2d200*/  SHF.R.S32.HI R6, RZ, 0x1f, R7 ;  /* 0x0000001fff067819 */ /* 0x000fe20000011407 */
[----:B------:R-:W-:-:S03]  /*2d210*/  IMAD R7, R3, R10, R28 ;  /* 0x0000000a03077224 */ /* 0x000fc600078e021c */
[----:B------:R-:W-:Y:S02]  /*2d220*/  IADD3.X R15, R6, R11, R31, P1, P5 ;  /* 0x0000000b060f7210 */ /* 0x000fe40000fea41f */
[----:B------:R-:W-:Y:S01]  /*2d230*/  SHF.R.S32.HI R11, RZ, 0x1f, R7 ;  /* 0x0000001fff0b7819 */ /* 0x000fe20000011407 */
[-C--:B0-----:R-:W-:Y:S02]  /*2d240*/  IMAD R5, R5, R7.reuse, RZ ;  /* 0x0000000705057224 */ /* 0x081fe400078e02ff */
[----:B------:R-:W-:-:S04]  /*2d250*/  IMAD.WIDE.U32 R14, R4, R7, R14 ;  /* 0x00000007040e7225 */ /* 0x000fc800078e000e */
[----:B------:R-:W-:Y:S01]  /*2d260*/  IMAD R5, R4, R11, R5 ;  /* 0x0000000b04057224 */ /* 0x000fe200078e0205 */
[C---:B------:R-:W-:Y:S01]  /*2d270*/  LEA R20, P1, R14.reuse, R20, 0x2 ;  /* 0x000000140e147211 */ /* 0x040fe200078210ff */
[----:B------:R-:W-:Y:S02]  /*2d280*/  VIADD R7, R33, 0x8 ;  /* 0x0000000821077836 */ /* 0x000fe40000000000 */
[----:B------:R-:W-:Y:S02]  /*2d290*/  IMAD.IADD R4, R15, 0x1, R5 ;  /* 0x000000010f047824 */ /* 0x000fe400078e0205 */
[----:B------:R-:W-:Y:S01]  /*2d2a0*/  SHFL.IDX PT, R10, R20, RZ, 0x1c1f ;  /* 0x001c1fff140a7589 */ /* 0x000fe200000e0000 */
[----:B------:R-:W-:Y:S02]  /*2d2b0*/  ISETP.GE.OR P0, PT, R7, R0, P0 ;  /* 0x000000000700720c */ /* 0x000fe40000706670 */
[----:B--2---:R-:W-:-:S05]  /*2d2c0*/  LEA.HI.X R21, R14, R21, R4, 0x2, P1 ;  /* 0x000000150e157211 */ /* 0x004fca00008f1404 */
[----:B------:R-:W3:Y:S04]  /*2d2d0*/  SHFL.IDX PT, R11, R21, RZ, 0x1c1f ;  /* 0x001c1fff150b7589 */ /* 0x000ee800000e0000 */
[----:B---3--:R-:W-:Y:S04]  /*2d2e0*/  @!P4 ST.E desc[UR44][R10.64], R29 ;  /* 0x0000001d0a00c985 */ /* 0x008fe8000c10192c */
[----:B------:R-:W2:Y:S04]  /*2d2f0*/  @!P0 LDL R13, [R1+0x224] ;  /* 0x00022400010d8983 */ /* 0x000ea80000100800 */
[----:B------:R-:W-:Y:S04]  /*2d300*/  SHFL.IDX PT, R4, R20, 0x1, 0x1c1f ;  /* 0x003c1f0014047f89 */ /* 0x000fe800000e0000 */
[----:B------:R-:W2:Y:S04]  /*2d310*/  SHFL.IDX PT, R5, R21, 0x1, 0x1c1f ;  /* 0x003c1f0015057f89 */ /* 0x000ea800000e0000 */
[----:B--2---:R0:W-:Y:S01]  /*2d320*/  @!P0 ST.E desc[UR44][R4.64], R13 ;  /* 0x0000000d04008985 */ /* 0x0041e2000c10192c */
[----:B------:R-:W-:Y:S05]  /*2d330*/  @P3 BRA `(.L_x_4054) ;  /* 0x0000000c00e83947 */ /* 0x000fea0003800000 */
[----:B------:R-:W2:Y:S01]  /*2d340*/  LDL R88, [R1+0x498] ;  /* 0x0004980001587983 */ /* 0x000ea20000100800 */
[----:B------:R-:W1:Y:S01]  /*2d350*/  @P2 LDC R10, c[0x0][0xcec] ;  /* 0x00033b00ff0a2b82 */ /* 0x000e620000000800 */
[----:B------:R-:W-:Y:S02]  /*2d360*/  ULDC.64 UR4, c[0x0][0xba0] ;  /* 0x0002e80000047ab9 */ /* 0x000fe40000000a00 */
[----:B------:R-:W3:Y:S01]  /*2d370*/  LDL R89, [R1+0x4a8] ;  /* 0x0004a80001597983 */ /* 0x000ee20000100800 */
[----:B------:R-:W-:-:S04]  /*2d380*/  IMAD R9, R9, UR4, RZ ;  /* 0x0000000409097c24 */ /* 0x000fc8000f8e02ff */
[C---:B------:R-:W-:Y:S02]  /*2d390*/  IMAD R11, R8.reuse, UR5, R9 ;  /* 0x00000005080b7c24 */ /* 0x040fe4000f8e0209 */
[----:B------:R-:W-:Y:S01]  /*2d3a0*/  IMAD.WIDE.U32 R8, R8, UR4, RZ ;  /* 0x0000000408087c25 */ /* 0x000fe2000f8e00ff */
[----:B------:R-:W-:-:S03]  /*2d3b0*/  ULDC.64 UR4, c[0x0][0xbe8] ;  /* 0x0002fa0000047ab9 */ /* 0x000fc60000000a00 */
[----:B------:R-:W-:Y:S01]  /*2d3c0*/  IMAD.IADD R9, R9, 0x1, R11 ;  /* 0x0000000109097824 */ /* 0x000fe200078e020b */
[----:B0-----:R-:W-:Y:S01]  /*2d3d0*/  SHF.R.S32.HI R13, RZ, 0x1f, R12 ;  /* 0x0000001fff0d7819 */ /* 0x001fe2000001140c */
[----:B------:R-:W-:-:S04]  /*2d3e0*/  IMAD.WIDE.U32 R8, R156, UR4, R8 ;  /* 0x000000049c087c25 */ /* 0x000fc8000f8e0008 */
[----:B------:R-:W-:Y:S01]  /*2d3f0*/  IMAD R9, R156, UR5, R9 ;  /* 0x000000059c097c24 */ /* 0x000fe2000f8e0209 */
[----:B------:R-:W-:Y:S02]  /*2d400*/  ULDC.64 UR4, c[0x0][0xbf0] ;  /* 0x0002fc0000047ab9 */ /* 0x000fe40000000a00 */
[----:B------:R-:W-:Y:S02]  /*2d410*/  IMAD R13, R13, UR4, RZ ;  /* 0x000000040d0d7c24 */ /* 0x000fe4000f8e02ff */
[----:B------:R-:W-:-:S04]  /*2d420*/  IMAD.WIDE.U32 R8, R12, UR4, R8 ;  /* 0x000000040c087c25 */ /* 0x000fc8000f8e0008 */
[----:B------:R-:W-:Y:S01]  /*2d430*/  IMAD R13, R12, UR5, R13 ;  /* 0x000000050c0d7c24 */ /* 0x000fe2000f8e020d */
[----:B------:R-:W-:-:S03]  /*2d440*/  ULDC.64 UR4, c[0x0][0xbe0] ;  /* 0x0002f80000047ab9 */ /* 0x000fc60000000a00 */
[----:B------:R-:W-:Y:S02]  /*2d450*/  IMAD.IADD R9, R9, 0x1, R13 ;  /* 0x0000000109097824 */ /* 0x000fe400078e020d */
[----:B--2---:R-:W-:-:S04]  /*2d460*/  IMAD R5, R88, 0x40, R198 ;  /* 0x0000004058057824 */ /* 0x004fc800078e02c6 */
[----:B------:R-:W-:-:S03]  /*2d470*/  IMAD.WIDE R16, R5, 0x2, R16 ;  /* 0x0000000205107825 */ /* 0x000fc600078e0210 */
[C---:B------:R-:W-:Y:S02]  /*2d480*/  IADD3 R29, P0, R16.reuse, 0x1000, RZ ;  /* 0x00001000101d7810 */ /* 0x040fe40007f1e0ff */
[C---:B------:R-:W-:Y:S02]  /*2d490*/  IADD3 R33, P1, R16.reuse, 0x2000, RZ ;  /* 0x0000200010217810 */ /* 0x040fe40007f3e0ff */
[C---:B------:R-:W-:Y:S02]  /*2d4a0*/  IADD3 R37, P3, R16.reuse, 0x3000, RZ ;  /* 0x0000300010257810 */ /* 0x040fe40007f7e0ff */
[----:B------:R-:W-:Y:S02]  /*2d4b0*/  IADD3 R41, P4, R16, 0x4000, RZ ;  /* 0x0000400010297810 */ /* 0x000fe40007f9e0ff */
[----:B------:R-:W-:Y:S02]  /*2d4c0*/  LOP3.LUT R28, R29, 0x380, RZ, 0xc0, !PT ;  /* 0x000003801d1c7812 */ /* 0x000fe400078ec0ff */
[----:B------:R-:W-:-:S02]  /*2d4d0*/  LOP3.LUT R32, R33, 0x380, RZ, 0xc0, !PT ;  /* 0x0000038021207812 */ /* 0x000fc400078ec0ff */
[----:B------:R-:W-:Y:S02]  /*2d4e0*/  LOP3.LUT R36, R37, 0x380, RZ, 0xc0, !PT ;  /* 0x0000038025247812 */ /* 0x000fe400078ec0ff */
[----:B------:R-:W-:Y:S02]  /*2d4f0*/  LOP3.LUT R40, R41, 0x380, RZ, 0xc0, !PT ;  /* 0x0000038029287812 */ /* 0x000fe400078ec0ff */
[----:B------:R-:W-:Y:S02]  /*2d500*/  SHF.R.U64 R28, R28, 0x3, RZ ;  /* 0x000000031c1c7819 */ /* 0x000fe400000012ff */
[----:B------:R-:W-:Y:S02]  /*2d510*/  SHF.R.U64 R32, R32, 0x3, RZ ;  /* 0x0000000320207819 */ /* 0x000fe400000012ff */
[----:B------:R-:W-:Y:S02]  /*2d520*/  IADD3 R45, P5, R16, 0x5000, RZ ;  /* 0x00005000102d7810 */ /* 0x000fe40007fbe0ff */
[----:B------:R-:W-:-:S02]  /*2d530*/  SHF.R.U64 R36, R36, 0x3, RZ ;  /* 0x0000000324247819 */ /* 0x000fc400000012ff */
[----:B------:R-:W-:Y:S02]  /*2d540*/  SHF.R.U64 R40, R40, 0x3, RZ ;  /* 0x0000000328287819 */ /* 0x000fe400000012ff */
[----:B------:R-:W-:Y:S01]  /*2d550*/  LOP3.LUT R28, R28, R29, RZ, 0x3c, !PT ;  /* 0x0000001d1c1c7212 */ /* 0x000fe200078e3cff */
[--C-:B------:R-:W-:Y:S01]  /*2d560*/  IMAD.X R29, RZ, RZ, R17.reuse, P0 ;  /* 0x000000ffff1d7224 */ /* 0x100fe200000e0611 */
[----:B------:R-:W-:Y:S01]  /*2d570*/  LOP3.LUT R32, R32, R33, RZ, 0x3c, !PT ;  /* 0x0000002120207212 */ /* 0x000fe200078e3cff */
[--C-:B------:R-:W-:Y:S01]  /*2d580*/  IMAD.X R33, RZ, RZ, R17.reuse, P1 ;  /* 0x000000ffff217224 */ /* 0x100fe200008e0611 */
[----:B------:R-:W-:Y:S02]  /*2d590*/  LOP3.LUT R44, R45, 0x380, RZ, 0xc0, !PT ;  /* 0x000003802d2c7812 */ /* 0x000fe400078ec0ff */
[----:B------:R-:W-:Y:S01]  /*2d5a0*/  LOP3.LUT R36, R36, R37, RZ, 0x3c, !PT ;  /* 0x0000002524247212 */ /* 0x000fe200078e3cff */
[--C-:B------:R-:W-:Y:S01]  /*2d5b0*/  IMAD.X R37, RZ, RZ, R17.reuse, P3 ;  /* 0x000000ffff257224 */ /* 0x100fe200018e0611 */
[----:B------:R-:W-:Y:S01]  /*2d5c0*/  LOP3.LUT R40, R40, R41, RZ, 0x3c, !PT ;  /* 0x0000002928287212 */ /* 0x000fe200078e3cff */
[----:B------:R-:W-:Y:S01]  /*2d5d0*/  IMAD.X R41, RZ, RZ, R17, P4 ;  /* 0x000000ffff297224 */ /* 0x000fe200020e0611 */
[C---:B------:R-:W-:Y:S01]  /*2d5e0*/  IADD3 R49, P0, R16.reuse, 0x6000, RZ ;  /* 0x0000600010317810 */ /* 0x040fe20007f1e0ff */
[----:B---3--:R-:W-:Y:S01]  /*2d5f0*/  IMAD R11, R89, 0x20, R88 ;  /* 0x00000020590b7824 */ /* 0x008fe200078e0258 */
[C---:B------:R-:W-:Y:S01]  /*2d600*/  IADD3 R53, P1, R16.reuse, 0x7000, RZ ;  /* 0x0000700010357810 */ /* 0x040fe20007f3e0ff */
[----:B------:R-:W5:Y:S01]  /*2d610*/  LD.E.128 R28, desc[UR44][R28.64] ;  /* 0x0000002c1c1c7980 */ /* 0x000f62000c101d00 */
[----:B------:R-:W-:-:S02]  /*2d620*/  IADD3 R57, P3, R16, 0x8000, RZ ;  /* 0x0000800010397810 */ /* 0x000fc40007f7e0ff */
[----:B------:R-:W-:Y:S01]  /*2d630*/  IADD3 R61, P4, R16, 0x9000, RZ ;  /* 0x00009000103d7810 */ /* 0x000fe20007f9e0ff */
[----:B------:R-:W5:Y:S01]  /*2d640*/  LD.E.128 R32, desc[UR44][R32.64] ;  /* 0x0000002c20207980 */ /* 0x000f62000c101d00 */
[----:B------:R-:W-:Y:S02]  /*2d650*/  SHF.R.U64 R44, R44, 0x3, RZ ;  /* 0x000000032c2c7819 */ /* 0x000fe400000012ff */
[----:B------:R-:W-:Y:S01]  /*2d660*/  LOP3.LUT R48, R49, 0x380, RZ, 0xc0, !PT ;  /* 0x0000038031307812 */ /* 0x000fe200078ec0ff */
[----:B------:R-:W5:Y:S01]  /*2d670*/  LD.E.128 R36, desc[UR44][R36.64] ;  /* 0x0000002c24247980 */ /* 0x000f62000c101d00 */
[----:B------:R-:W-:Y:S02]  /*2d680*/  LOP3.LUT R52, R53, 0x380, RZ, 0xc0, !PT ;  /* 0x0000038035347812 */ /* 0x000fe400078ec0ff */
[----:B------:R-:W-:Y:S01]  /*2d690*/  LOP3.LUT R56, R57, 0x380, RZ, 0xc0, !PT ;  /* 0x0000038039387812 */ /* 0x000fe200078ec0ff */
[----:B------:R-:W5:Y:S01]  /*2d6a0*/  LD.E.128 R40, desc[UR44][R40.64] ;  /* 0x0000002c28287980 */ /* 0x000f62000c101d00 */
[----:B------:R-:W-:-:S02]  /*2d6b0*/  LOP3.LUT R60, R61, 0x380, RZ, 0xc0, !PT ;  /* 0x000003803d3c7812 */ /* 0x000fc400078ec0ff */
[----:B------:R-:W-:Y:S01]  /*2d6c0*/  LOP3.LUT R44, R44, R45, RZ, 0x3c, !PT ;  /* 0x0000002d2c2c7212 */ /* 0x000fe200078e3cff */
[----:B------:R-:W-:Y:S01]  /*2d6d0*/  IMAD.X R45, RZ, RZ, R17, P5 ;  /* 0x000000ffff2d7224 */ /* 0x000fe200028e0611 */
[----:B------:R-:W-:Y:S02]  /*2d6e0*/  SHF.R.U64 R48, R48, 0x3, RZ ;  /* 0x0000000330307819 */ /* 0x000fe400000012ff */
[----:B------:R-:W-:Y:S02]  /*2d6f0*/  IADD3 R65, P5, R16, 0xa000, RZ ;  /* 0x0000a00010417810 */ /* 0x000fe40007fbe0ff */
[----:B------:R-:W-:Y:S01]  /*2d700*/  SHF.R.U64 R52, R52, 0x3, RZ ;  /* 0x0000000334347819 */ /* 0x000fe200000012ff */
[----:B------:R-:W5:Y:S01]  /*2d710*/  LD.E.128 R44, desc[UR44][R44.64] ;  /* 0x0000002c2c2c7980 */ /* 0x000f62000c101d00 */
[----:B------:R-:W-:Y:S02]  /*2d720*/  SHF.R.U64 R56, R56, 0x3, RZ ;  /* 0x0000000338387819 */ /* 0x000fe400000012ff */
[----:B------:R-:W-:-:S02]  /*2d730*/  SHF.R.U64 R60, R60, 0x3, RZ ;  /* 0x000000033c3c7819 */ /* 0x000fc400000012ff */
[----:B------:R-:W-:Y:S01]  /*2d740*/  LOP3.LUT R48, R48, R49, RZ, 0x3c, !PT ;  /* 0x0000003130307212 */ /* 0x000fe200078e3cff */
[--C-:B------:R-:W-:Y:S01]  /*2d750*/  IMAD.X R49, RZ, RZ, R17.reuse, P0 ;  /* 0x000000ffff317224 */ /* 0x100fe200000e0611 */
[----:B------:R-:W-:Y:S02]  /*2d760*/  LOP3.LUT R64, R65, 0x380, RZ, 0xc0, !PT ;  /* 0x0000038041407812 */ /* 0x000fe400078ec0ff */
        /* <DEDUP_REMOVED lines=19> */
[----:B------:R-:W-:Y:S02]  /*2d8a0*/  LOP3.LUT R5, R16, 0x380, RZ, 0xc0, !PT ;  /* 0x0000038010057812 */ /* 0x000fe400078ec0ff */
[----:B------:R-:W-:Y:S01]  /*2d8b0*/  LOP3.LUT R64, R64, R65, RZ, 0x3c, !PT ;  /* 0x0000004140407212 */ /* 0x000fe200078e3cff */
[----:B------:R-:W-:Y:S01]  /*2d8c0*/  IMAD.X R65, RZ, RZ, R17, P5 ;  /* 0x000000ffff417224 */ /* 0x000fe200028e0611 */
[----:B------:R-:W-:Y:S02]  /*2d8d0*/  SHF.R.U64 R68, R68, 0x3, RZ ;  /* 0x0000000344447819 */ /* 0x000fe400000012ff */
[----:B------:R-:W-:Y:S02]  /*2d8e0*/  SHF.R.U64 R72, R72, 0x3, RZ ;  /* 0x0000000348487819 */ /* 0x000fe400000012ff */
[----:B------:R-:W-:Y:S01]  /*2d8f0*/  SHF.R.U64 R76, R76, 0x3, RZ ;  /* 0x000000034c4c7819 */ /* 0x000fe200000012ff */
[----:B------:R-:W5:Y:S01]  /*2d900*/  LD.E.128 R64, desc[UR44][R64.64] ;  /* 0x0000002c40407980 */ /* 0x000f62000c101d00 */
[----:B------:R-:W-:-:S02]  /*2d910*/  SHF.R.U64 R80, R80, 0x3, RZ ;  /* 0x0000000350507819 */ /* 0x000fc400000012ff */
[----:B------:R-:W-:Y:S02]  /*2d920*/  IADD3 R7, P5, R16, 0xf000, RZ ;  /* 0x0000f00010077810 */ /* 0x000fe40007fbe0ff */
        /* <DEDUP_REMOVED lines=9> */
[----:B------:R-:W-:Y:S01]  /*2d9c0*/  LOP3.LUT R6, R7, 0x380, RZ, 0xc0, !PT ;  /* 0x0000038007067812 */ /* 0x000fe200078ec0ff */
[--C-:B------:R-:W-:Y:S01]  /*2d9d0*/  IMAD.X R85, RZ, RZ, R17.reuse, P5 ;  /* 0x000000ffff557224 */ /* 0x100fe200028e0611 */
[----:B------:R-:W-:Y:S01]  /*2d9e0*/  LOP3.LUT R4, R5, R16, RZ, 0x3c, !PT ;  /* 0x0000001005047212 */ /* 0x000fe200078e3cff */
[----:B------:R-:W-:Y:S01]  /*2d9f0*/  IMAD.MOV.U32 R5, RZ, RZ, R17 ;  /* 0x000000ffff057224 */ /* 0x000fe200078e0011 */
[----:B------:R-:W5:Y:S01]  /*2da00*/  LD.E.128 R68, desc[UR44][R68.64] ;  /* 0x0000002c44447980 */ /* 0x000f62000c101d00 */
[----:B------:R-:W0:Y:S01]  /*2da10*/  @P2 LDC R17, c[0x0][0xcf0] ;  /* 0x00033c00ff112b82 */ /* 0x000e220000000800 */
[----:B------:R-:W-:-:S02]  /*2da20*/  SHF.R.U64 R6, R6, 0x3, RZ ;  /* 0x0000000306067819 */ /* 0x000fc400000012ff */
[----:B------:R-:W5:Y:S02]  /*2da30*/  LD.E.128 R72, desc[UR44][R72.64] ;  /* 0x0000002c48487980 */ /* 0x000f64000c101d00 */
[----:B------:R-:W-:Y:S02]  /*2da40*/  LOP3.LUT R84, R6, R7, RZ, 0x3c, !PT ;  /* 0x0000000706547212 */ /* 0x000fe400078e3cff */
[----:B------:R-:W5:Y:S01]  /*2da50*/  LD.E.128 R4, desc[UR44][R4.64] ;  /* 0x0000002c04047980 */ /* 0x000f62000c101d00 */
[----:B------:R-:W-:-:S03]  /*2da60*/  IMAD.IADD R15, R216, 0x1, R11 ;  /* 0x00000001d80f7824 */ /* 0x000fc600078e020b */
        /* <DEDUP_REMOVED lines=8> */
[----:B--2---:R-:W2:Y:S01]  /*2daf0*/  FENCE.VIEW.ASYNC.S ;  /* 0x00000000000073c6 */ /* 0x004ea20000000000 */
[----:B-1----:R-:W-:-:S04]  /*2db00*/  @P2 IMAD.HI.U32 R10, R15, R10, RZ ;  /* 0x0000000a0f0a2227 */ /* 0x002fc800078e00ff */
[----:B------:R-:W-:Y:S01]  /*2db10*/  IMAD.MOV.U32 R11, RZ, RZ, R15 ;  /* 0x000000ffff0b7224 */ /* 0x000fe200078e000f */
[----:B0-----:R-:W-:Y:S01]  /*2db20*/  @P2 SHF.R.U32.HI R11, RZ, R17, R10 ;  /* 0x00000011ff0b2219 */ /* 0x001fe2000001160a */
[----:B------:R-:W-:-:S03]  /*2db30*/  VIADD R10, R2, 0x32420 ;  /* 0x00032420020a7836 */ /* 0x000fc60000000000 */
[--C-:B------:R-:W-:Y:S01]  /*2db40*/  SHF.R.S32.HI R12, RZ, 0x1f, R11.reuse ;  /* 0x0000001fff0c7819 */ /* 0x100fe2000001140b */
[----:B------:R-:W-:Y:S01]  /*2db50*/  IMAD.MOV R14, RZ, RZ, -R11 ;  /* 0x000000ffff0e7224 */ /* 0x000fe200078e0a0b */
[----:B------:R-:W-:-:S03]  /*2db60*/  PRMT R10, RZ, 0x654, R10 ;  /* 0x00000654ff0a7816 */ /* 0x000fc6000000000a */
[----:B------:R-:W-:Y:S02]  /*2db70*/  IMAD R3, R3, R14, R15 ;  /* 0x0000000e03037224 */ /* 0x000fe400078e020f */
[----:B------:R-:W-:Y:S02]  /*2db80*/  IMAD R12, R12, UR4, RZ ;  /* 0x000000040c0c7c24 */ /* 0x000fe4000f8e02ff */
[C---:B------:R-:W-:Y:S01]  /*2db90*/  IMAD.WIDE.U32 R8, R11.reuse, UR4, R8 ;  /* 0x000000040b087c25 */ /* 0x040fe2000f8e0008 */
[----:B--2---:R0:W-:Y:S03]  /*2dba0*/  SYNCS.ARRIVE.TRANS64.RED.A1T0 RZ, [R10+URZ], RZ ;  /* 0x000000ff0aff79a7 */ /* 0x0041e6000810043f */
[----:B------:R-:W-:Y:S01]  /*2dbb0*/  IMAD R13, R11, UR5, R12 ;  /* 0x000000050b0d7c24 */ /* 0x000fe2000f8e020c */
[----:B------:R-:W-:Y:S01]  /*2dbc0*/  ULDC.64 UR4, c[0x0][0xbd8] ;  /* 0x0002f60000047ab9 */ /* 0x000fe20000000a00 */
[----:B0-----:R-:W-:-:S02]  /*2dbd0*/  SHF.R.S32.HI R10, RZ, 0x1f, R3 ;  /* 0x0000001fff0a7819 */ /* 0x001fc40000011403 */
[----:B------:R-:W-:-:S03]  /*2dbe0*/  IMAD.IADD R9, R9, 0x1, R13 ;  /* 0x0000000109097824 */ /* 0x000fc600078e020d */
        /* <DEDUP_REMOVED lines=11> */
.L_x_4289:
[----:B------:R-:W-:Y:S01]  /*2dca0*/  IMAD.IADD R21, R88, 0x1, R216 ;  /* 0x0000000158157824 */ /* 0x000fe200078e02d8 */
[----:B------:R-:W-:Y:S04]  /*2dcb0*/  BSSY B1, `(.L_x_4056) ;  /* 0x0000014000017945 */ /* 0x000fe80003800000 */
[----:B------:R-:W-:-:S13]  /*2dcc0*/  ISETP.GE.AND P0, PT, R21, R0, PT ;  /* 0x000000001500720c */ /* 0x000fda0003f06270 */
[----:B------:R-:W-:Y:S05]  /*2dcd0*/  @P0 BRA `(.L_x_4057) ;  /* 0x0000000000440947 */ /* 0x000fea0003800000 */
[----:B------:R-:W-:Y:S02]  /*2dce0*/  ULDC UR4, c[0x0][0xbc8] ;  /* 0x0002f20000047ab9 */ /* 0x000fe40000000800 */
[----:B------:R-:W-:Y:S02]  /*2dcf0*/  ISETP.GE.AND P3, PT, R198, UR4, PT ;  /* 0x00000004c6007c0c */ /* 0x000fe4000bf66270 */
[----:B------:R-:W-:Y:S02]  /*2dd00*/  ISETP.GE.AND P2, PT, R200, UR4, PT ;  /* 0x00000004c8007c0c */ /* 0x000fe4000bf46270 */
[----:B------:R-:W-:Y:S02]  /*2dd10*/  ISETP.GE.AND P1, PT, R199, UR4, PT ;  /* 0x00000004c7007c0c */ /* 0x000fe4000bf26270 */
[----:B------:R-:W-:-:S07]  /*2dd20*/  ISETP.GE.AND P0, PT, R201, UR4, PT ;  /* 0x00000004c9007c0c */ /* 0x000fce000bf06270 */
[-C--:B--2---:R-:W-:Y:S02]  /*2dd30*/  @!P3 LEA R8, P5, R198, R14.reuse, 0x1 ;  /* 0x0000000ec608b211 */ /* 0x084fe400078a08ff */
[-C--:B------:R-:W-:Y:S02]  /*2dd40*/  @!P2 LEA R10, P4, R200, R14.reuse, 0x1 ;  /* 0x0000000ec80aa211 */ /* 0x080fe400078808ff */
[-C--:B-1----:R-:W-:Y:S02]  /*2dd50*/  @!P3 LEA.HI.X R9, R198, R3.reuse, R222, 0x1, P5 ;  /* 0x00000003c609b211 */ /* 0x082fe400028f0cde */
[-C--:B------:R-:W-:Y:S02]  /*2dd60*/  @!P1 LEA R12, P5, R199, R14.reuse, 0x1 ;  /* 0x0000000ec70c9211 */ /* 0x080fe400078a08ff */
[----:B------:R-:W-:Y:S01]  /*2dd70*/  @!P2 LEA.HI.X R11, R200, R3, R221, 0x1, P4 ;  /* 0x00000003c80ba211 */ /* 0x000fe200020f0cdd */
[----:B-----5:R3:W-:Y:S01]  /*2dd80*/  @!P3 ST.E.128 desc[UR44][R8.64], R4 ;  /* 0x000000040800b985 */ /* 0x0207e2000c101d2c */
[----:B------:R-:W-:-:S02]  /*2dd90*/  @!P0 LEA R14, P4, R201, R14, 0x1 ;  /* 0x0000000ec90e8211 */ /* 0x000fc400078808ff */
[-C--:B------:R-:W-:Y:S01]  /*2dda0*/  @!P1 LEA.HI.X R13, R199, R3.reuse, R220, 0x1, P5 ;  /* 0x00000003c70d9211 */ /* 0x080fe200028f0cdc */
[----:B------:R3:W-:Y:S01]  /*2ddb0*/  @!P2 ST.E.128 desc[UR44][R10.64], R40 ;  /* 0x000000280a00a985 */ /* 0x0007e2000c101d2c */
[----:B------:R-:W-:-:S03]  /*2ddc0*/  @!P0 LEA.HI.X R15, R201, R3, R219, 0x1, P4 ;  /* 0x00000003c90f8211 */ /* 0x000fc600020f0cdb */
[----:B------:R3:W-:Y:S04]  /*2ddd0*/  @!P1 ST.E.128 desc[UR44][R12.64], R56 ;  /* 0x000000380c009985 */ /* 0x0007e8000c101d2c */
[----:B------:R3:W-:Y:S02]  /*2dde0*/  @!P0 ST.E.128 desc[UR44][R14.64], R72 ;  /* 0x000000480e008985 */ /* 0x0007e4000c101d2c */
.L_x_4057:
[----:B------:R-:W-:Y:S05]  /*2ddf0*/  BSYNC B1 ;  /* 0x0000000000017941 */ /* 0x000fea0003800000 */
.L_x_4056:
[----:B------:R-:W-:-:S03]  /*2de00*/  UMOV UR4, 0xffffffff ;  /* 0xffffffff00047882 */ /* 0x000fc60000000000 */
[----:B------:R-:W-:Y:S05]  /*2de10*/  BRA.DIV UR4, `(.L_x_4058) ;  /* 0x000000d204c87947 */ /* 0x000fea000b800000 */
[----:B-1----:R1:W4:Y:S04]  /*2de20*/  SHFL.IDX PT, R3, R17, 0x1, 0x181f ;  /* 0x00381f0011037f89 */ /* 0x00232800000e0000 */
[----:B--23--:R1:W2:Y:S02]  /*2de30*/  SHFL.IDX PT, R14, R16, 0x1, 0x181f ;  /* 0x00381f00100e7f89 */ /* 0x00c2a400000e0000 */
.L_x_4293:
[----:B-----5:R-:W-:Y:S01]  /*2de40*/  VIADD R5, R21, 0x20 ;  /* 0x0000002015057836 */ /* 0x020fe20000000000 */
        /* <DEDUP_REMOVED lines=10> */
[-C--:B----4-:R-:W-:Y:S02]  /*2def0*/  @!P3 LEA.HI.X R5, R198, R3.reuse, R222, 0x1, P5 ;  /* 0x00000003c605b211 */ /* 0x090fe400028f0cde */
[-C--:B------:R-:W-:Y:S02]  /*2df00*/  @!P1 LEA R8, P5, R199, R14.reuse, 0x1 ;  /* 0x0000000ec7089211 */ /* 0x080fe400078a08ff */
        /* <DEDUP_REMOVED lines=8> */
.L_x_4060:
[----:B------:R-:W-:Y:S05]  /*2df90*/  BSYNC B1 ;  /* 0x0000000000017941 */ /* 0x000fea0003800000 */
.L_x_4059:
[----:B------:R-:W-:-:S03]  /*2dfa0*/  UMOV UR4, 0xffffffff ;  /* 0xffffffff00047882 */ /* 0x000fc60000000000 */
[----:B------:R-:W-:Y:S05]  /*2dfb0*/  BRA.DIV UR4, `(.L_x_4061) ;  /* 0x000000d204a87947 */ /* 0x000fea000b800000 */
[----:B----4-:R4:W0:Y:S04]  /*2dfc0*/  SHFL.IDX PT, R3, R17, 0x2, 0x181f ;  /* 0x00581f0011037f89 */ /* 0x01082800000e0000 */
[----:B--2---:R4:W2:Y:S02]  /*2dfd0*/  SHFL.IDX PT, R14, R16, 0x2, 0x181f ;  /* 0x00581f00100e7f89 */ /* 0x0048a400000e0000 */
.L_x_4297:
[----:B---3--:R-:W-:Y:S01]  /*2dfe0*/  VIADD R5, R21, 0x40 ;  /* 0x0000004015057836 */ /* 0x008fe20000000000 */
        /* <DEDUP_REMOVED lines=10> */
[-C--:B0-----:R-:W-:Y:S02]  /*2e090*/  @!P3 LEA.HI.X R5, R198, R3.reuse, R222, 0x1, P5 ;  /* 0x00000003c605b211 */ /* 0x081fe400028f0cde */
        /* <DEDUP_REMOVED lines=9> */
.L_x_4063:
[----:B------:R-:W-:Y:S05]  /*2e130*/  BSYNC B1 ;  /* 0x0000000000017941 */ /* 0x000fea0003800000 */
.L_x_4062:
[----:B------:R-:W-:-:S03]  /*2e140*/  UMOV UR4, 0xffffffff ;  /* 0xffffffff00047882 */ /* 0x000fc60000000000 */
[----:B------:R-:W-:Y:S05]  /*2e150*/  BRA.DIV UR4, `(.L_x_4064) ;  /* 0x000000d204887947 */ /* 0x000fea000b800000 */
[----:B0-----:R0:W0:Y:S04]  /*2e160*/  SHFL.IDX PT, R3, R17, 0x3, 0x181f ;  /* 0x00781f0011037f89 */ /* 0x00102800000e0000 */
[----:B--2---:R2:W0:Y:S02]  /*2e170*/  SHFL.IDX PT, R14, R16, 0x3, 0x181f ;  /* 0x00781f00100e7f89 */ /* 0x00442400000e0000 */
.L_x_4301:
[----:B---3--:R-:W-:-:S05]  /*2e180*/  VIADD R5, R21, 0x60 ;  /* 0x0000006015057836 */ /* 0x008fca0000000000 */
[----:B------:R-:W-:-:S13]  /*2e190*/  ISETP.GE.AND P0, PT, R5, R0, PT ;  /* 0x000000000500720c */ /* 0x000fda0003f06270 */
[----:B------:R-:W-:Y:S05]  /*2e1a0*/  @P0 BRA `(.L_x_4065) ;  /* 0x0000002c00c80947 */ /* 0x000fea0003800000 */
[----:B------:R-:W-:Y:S02]  /*2e1b0*/  ULDC UR4, c[0x0][0xbc8] ;  /* 0x0002f20000047ab9 */ /* 0x000fe40000000800 */
[----:B------:R-:W-:Y:S02]  /*2e1c0*/  ISETP.GE.AND P3, PT, R198, UR4, PT ;  /* 0x00000004c6007c0c */ /* 0x000fe4000bf66270 */
[----:B------:R-:W-:Y:S02]  /*2e1d0*/  ISETP.GE.AND P4, PT, R200, UR4, PT ;  /* 0x00000004c8007c0c */ /* 0x000fe4000bf86270 */
[----:B------:R-:W-:-:S09]  /*2e1e0*/  ISETP.GE.AND P5, PT, R199, UR4, PT ;  /* 0x00000004c7007c0c */ /* 0x000fd2000bfa6270 */
[-C--:B0-----:R-:W-:Y:S02]  /*2e1f0*/  @!P3 LEA R4, P0, R198, R14.reuse, 0x1 ;  /* 0x0000000ec604b211 */ /* 0x081fe400078008ff */
[-C--:B------:R-:W-:Y:S02]  /*2e200*/  @!P4 LEA R6, P1, R200, R14.reuse, 0x1 ;  /* 0x0000000ec806c211 */ /* 0x080fe400078208ff */
[C---:B------:R-:W-:Y:S02]  /*2e210*/  @!P5 LEA R8, P2, R199.reuse, R14, 0x1 ;  /* 0x0000000ec708d211 */ /* 0x040fe400078408ff */
        /* <DEDUP_REMOVED lines=8> */
[----:B------:R-:W-:-:S04]  /*2e2a0*/  LEA R14, P0, R201, R14, 0x1 ;  /* 0x0000000ec90e7211 */ /* 0x000fc800078008ff */
[----:B------:R-:W-:-:S05]  /*2e2b0*/  LEA.HI.X R15, R201, R3, R219, 0x1, P0 ;  /* 0x00000003c90f7211 */ /* 0x000fca00000f0cdb */
[----:B------:R3:W-:Y:S01]  /*2e2c0*/  ST.E.128 desc[UR44][R14.64], R84 ;  /* 0x000000540e007985 */ /* 0x0007e2000c101d2c */
[----:B------:R-:W-:Y:S05]  /*2e2d0*/  BRA `(.L_x_4065) ;  /* 0x0000002c007c7947 */ /* 0x000fea0003800000 */
.L_x_4054:
[----:B0-----:R-:W0:Y:S01]  /*2e2e0*/  @P2 LDC R13, c[0x0][0xcec] ;  /* 0x00033b00ff0d2b82 */ /* 0x001e220000000800 */
[----:B------:R-:W-:Y:S01]  /*2e2f0*/  ULDC.64 UR4, c[0x0][0xc08] ;  /* 0x0003020000047ab9 */ /* 0x000fe20000000a00 */
[----:B------:R-:W-:Y:S01]  /*2e300*/  ULDC.64 UR6, c[0x0][0xc30] ;  /* 0x00030c0000067ab9 */ /* 0x000fe20000000a00 */
[----:B------:R-:W-:Y:S01]  /*2e310*/  IMAD R9, R9, UR4, RZ ;  /* 0x0000000409097c24 */ /* 0x000fe2000f8e02ff */
[----:B------:R-:W-:Y:S01]  /*2e320*/  SHF.R.S32.HI R25, RZ, 0x1f, R223 ;  /* 0x0000001fff197819 */ /* 0x000fe200000114df */
[----:B------:R-:W-:-:S03]  /*2e330*/  IMAD.WIDE.U32 R4, R8, UR4, RZ ;  /* 0x0000000408047c25 */ /* 0x000fc6000f8e00ff */
[----:B------:R-:W1:Y:S01]  /*2e340*/  @P2 LDC R6, c[0x0][0xcf0] ;  /* 0x00033c00ff062b82 */ /* 0x000e620000000800 */
[----:B------:R-:W-:Y:S01]  /*2e350*/  IMAD R9, R8, UR5, R9 ;  /* 0x0000000508097c24 */ /* 0x000fe2000f8e0209 */
[----:B------:R-:W-:Y:S01]  /*2e360*/  ULDC.64 UR4, c[0x0][0xc38] ;  /* 0x00030e0000047ab9 */ /* 0x000fe20000000a00 */
[----:B------:R-:W-:Y:S02]  /*2e370*/  VIADD R16, R205, 0x8 ;  /* 0x00000008cd107836 */ /* 0x000fe40000000000 */
[----:B------:R-:W-:Y:S01]  /*2e380*/  IMAD.IADD R5, R5, 0x1, R9 ;  /* 0x0000000105057824 */ /* 0x000fe200078e0209 */
[----:B------:R-:W-:Y:S01]  /*2e390*/  SHF.R.S32.HI R9, RZ, 0x1f, R12 ;  /* 0x0000001fff097819 */ /* 0x000fe2000001140c */
[----:B------:R-:W-:Y:S01]  /*2e3a0*/  VIADD R17, R205, 0x10 ;  /* 0x00000010cd117836 */ /* 0x000fe20000000000 */
[----:B------:R-:W-:Y:S01]  /*2e3b0*/  SHF.R.S32.HI R26, RZ, 0x1f, R16 ;  /* 0x0000001fff1a7819 */ /* 0x000fe20000011410 */
[----:B------:R-:W-:-:S04]  /*2e3c0*/  IMAD.WIDE.U32 R4, R156, UR4, R4 ;  /* 0x000000049c047c25 */ /* 0x000fc8000f8e0004 */
[----:B------:R-:W-:Y:S01]  /*2e3d0*/  IMAD R5, R156, UR5, R5 ;  /* 0x000000059c057c24 */ /* 0x000fe2000f8e0205 */
[----:B------:R-:W-:Y:S01]  /*2e3e0*/  ULDC.64 UR4, c[0x0][0xc40] ;  /* 0x0003100000047ab9 */ /* 0x000fe20000000a00 */
[----:B------:R-:W-:Y:S02]  /*2e3f0*/  VIADD R20, R205, 0x18 ;  /* 0x00000018cd147836 */ /* 0x000fe40000000000 */
[----:B------:R-:W-:Y:S02]  /*2e400*/  IMAD R9, R9, UR4, RZ ;  /* 0x0000000409097c24 */ /* 0x000fe4000f8e02ff */
[----:B0-----:R-:W-:Y:S01]  /*2e410*/  @P2 IMAD.HI.U32 R13, R28, R13, RZ ;  /* 0x0000000d1c0d2227 */ /* 0x001fe200078e00ff */
[----:B------:R-:W-:-:S03]  /*2e420*/  SHF.R.S32.HI R29, RZ, 0x1f, R20 ;  /* 0x0000001fff1d7819 */ /* 0x000fc60000011414 */
[C---:B------:R-:W-:Y:S02]  /*2e430*/  IMAD R11, R12.reuse, UR5, R9 ;  /* 0x000000050c0b7c24 */ /* 0x040fe4000f8e0209 */
[----:B------:R-:W-:Y:S01]  /*2e440*/  IMAD.WIDE.U32 R4, R12, UR4, R4 ;  /* 0x000000040c047c25 */ /* 0x000fe2000f8e0004 */
[----:B------:R-:W-:-:S03]  /*2e450*/  ULDC.64 UR4, c[0x0][0xc48] ;  /* 0x0003120000047ab9 */ /* 0x000fc60000000a00 */
[----:B------:R-:W-:Y:S01]  /*2e460*/  IMAD.MOV.U32 R9, RZ, RZ, R28 ;  /* 0x000000ffff097224 */ /* 0x000fe200078e001c */
[----:B-1----:R-:W-:Y:S01]  /*2e470*/  @P2 SHF.R.U32.HI R9, RZ, R6, R13 ;  /* 0x00000006ff092219 */ /* 0x002fe2000001160d */
[----:B------:R-:W-:Y:S02]  /*2e480*/  IMAD.IADD R5, R5, 0x1, R11 ;  /* 0x0000000105057824 */ /* 0x000fe400078e020b */
[----:B------:R-:W-:Y:S01]  /*2e490*/  VIADD R21, R205, 0x20 ;  /* 0x00000020cd157836 */ /* 0x000fe20000000000 */
[--C-:B------:R-:W-:Y:S01]  /*2e4a0*/  SHF.R.S32.HI R6, RZ, 0x1f, R9.reuse ;  /* 0x0000001fff067819 */ /* 0x100fe20000011409 */
[----:B------:R-:W-:Y:S02]  /*2e4b0*/  IMAD.MOV R8, RZ, RZ, -R9 ;  /* 0x000000ffff087224 */ /* 0x000fe400078e0a09 */
[----:B------:R-:W-:Y:S01]  /*2e4c0*/  IMAD.WIDE.U32 R4, R224, UR4, R4 ;  /* 0x00000004e0047c25 */ /* 0x000fe2000f8e0004 */
[----:B------:R-:W-:-:S03]  /*2e4d0*/  SHF.R.S32.HI R30, RZ, 0x1f, R21 ;  /* 0x0000001fff1e7819 */ /* 0x000fc60000011415 */
[----:B------:R-:W-:Y:S01]  /*2e4e0*/  IMAD R3, R3, R8, R28 ;  /* 0x0000000803037224 */ /* 0x000fe200078e021c */
[----:B------:R-:W-:Y:S01]  /*2e4f0*/  SHF.R.S32.HI R28, RZ, 0x1f, R17 ;  /* 0x0000001fff1c7819 */ /* 0x000fe20000011411 */
[----:B------:R-:W-:Y:S02]  /*2e500*/  IMAD R6, R6, UR6, RZ ;  /* 0x0000000606067c24 */ /* 0x000fe4000f8e02ff */
[----:B------:R-:W-:Y:S01]  /*2e510*/  IMAD R5, R224, UR5, R5 ;  /* 0x00000005e0057c24 */ /* 0x000fe2000f8e0205 */
[----:B------:R-:W-:Y:S01]  /*2e520*/  ULDC.64 UR4, c[0x0][0xc28] ;  /* 0x00030a0000047ab9 */ /* 0x000fe20000000a00 */
[C---:B------:R-:W-:Y:S01]  /*2e530*/  IMAD R11, R9.reuse, UR7, R6 ;  /* 0x00000007090b7c24 */ /* 0x040fe2000f8e0206 */
[----:B------:R-:W-:Y:S01]  /*2e540*/  SHF.R.S32.HI R6, RZ, 0x1f, R3 ;  /* 0x0000001fff067819 */ /* 0x000fe20000011403 */
[----:B------:R-:W-:-:S04]  /*2e550*/  IMAD.WIDE.U32 R4, R9, UR6, R4 ;  /* 0x0000000609047c25 */ /* 0x000fc8000f8e0004 */
[----:B------:R-:W-:Y:S02]  /*2e560*/  IMAD R6, R6, UR4, RZ ;  /* 0x0000000406067c24 */ /* 0x000fe4000f8e02ff */
[----:B------:R-:W-:Y:S02]  /*2e570*/  IMAD.IADD R5, R5, 0x1, R11 ;  /* 0x0000000105057824 */ /* 0x000fe400078e020b */
[----:B------:R-:W-:Y:S02]  /*2e580*/  VIADD R8, R2, 0x32420 ;  /* 0x0003242002087836 */ /* 0x000fe40000000000 */
[C---:B------:R-:W-:Y:S02]  /*2e590*/  IMAD R9, R3.reuse, UR5, R6 ;  /* 0x0000000503097c24 */ /* 0x040fe4000f8e0206 */
[----:B------:R-:W-:Y:S01]  /*2e5a0*/  IMAD.WIDE.U32 R4, R3, UR4, R4 ;  /* 0x0000000403047c25 */ /* 0x000fe2000f8e0004 */
[----:B------:R-:W-:Y:S01]  /*2e5b0*/  ULDC.64 UR4, c[0x0][0xc00] ;  /* 0x0003000000047ab9 */ /* 0x000fe20000000a00 */
[----:B------:R-:W-:-:S02]  /*2e5c0*/  PRMT R8, RZ, 0x654, R8 ;  /* 0x00000654ff087816 */ /* 0x000fc40000000008 */
[----:B------:R-:W-:Y:S01]  /*2e5d0*/  IMAD.IADD R5, R5, 0x1, R9 ;  /* 0x0000000105057824 */ /* 0x000fe200078e0209 */
[C---:B------:R-:W-:Y:S01]  /*2e5e0*/  LEA R3, P0, R4.reuse, UR4, 0x2 ;  /* 0x0000000404037c11 */ /* 0x040fe2000f8010ff */
[----:B------:R-:W-:Y:S01]  /*2e5f0*/  VIADD R24, R205, 0x28 ;  /* 0x00000028cd187836 */ /* 0x000fe20000000000 */
[----:B------:R-:W-:Y:S01]  /*2e600*/  UMOV UR4, 0xffffffff ;  /* 0xffffffff00047882 */ /* 0x000fe20000000000 */
[----:B------:R0:W-:Y:S01]  /*2e610*/  SYNCS.ARRIVE.TRANS64.RED.A1T0 RZ, [R8+URZ], RZ ;  /* 0x000000ff08ff79a7 */ /* 0x0001e2000810043f */
[----:B------:R-:W-:Y:S02]  /*2e620*/  LEA.HI.X R4, R4, UR5, R5, 0x2, P0 ;  /* 0x0000000504047c11 */ /* 0x000fe400080f1405 */
[----:B------:R-:W-:Y:S01]  /*2e630*/  SHF.R.S32.HI R31, RZ, 0x1f, R24 ;  /* 0x0000001fff1f7819 */ /* 0x000fe20000011418 */
[----:B------:R-:W-:Y:S06]  /*2e640*/  BRA.DIV UR4, `(.L_x_4066) ;  /* 0x000000ce04947947 */ /* 0x000fec000b800000 */
[----:B------:R1:W2:Y:S04]  /*2e650*/  SHFL.IDX PT, R5, R4, RZ, 0x1c1f ;  /* 0x001c1fff04057589 */ /* 0x0002a800000e0000 */
[----:B------:R1:W3:Y:S02]  /*2e660*/  SHFL.IDX PT, R6, R3, RZ, 0x1c1f ;  /* 0x001c1fff03067589 */ /* 0x0002e400000e0000 */
.L_x_4304:
[----:B------:R-:W-:Y:S01]  /*2e670*/  ISETP.GE.AND P0, PT, R33, R0, PT ;  /* 0x000000002100720c */ /* 0x000fe20003f06270 */
[----:B------:R-:W-:-:S12]  /*2e680*/  BSSY B1, `(.L_x_4067) ;  /* 0x00000d1000017945 */ /* 0x000fd80003800000 */
[----:B------:R-:W-:Y:S05]  /*2e690*/  @P0 BRA `(.L_x_4068) ;  /* 0x0000000c003c0947 */ /* 0x000fea0003800000 */
[----:B------:R-:W-:Y:S01]  /*2e6a0*/  ULDC UR4, c[0x0][0xbc8] ;  /* 0x0002f20000047ab9 */ /* 0x000fe20000000800 */
[----:B------:R-:W4:Y:S01]  /*2e6b0*/  LDL R15, [R1+0x488] ;  /* 0x00048800010f7983 */ /* 0x000f220000100800 */
[----:B------:R-:W-:-:S03]  /*2e6c0*/  ISETP.GE.AND P0, PT, R205, UR4, PT ;  /* 0x00000004cd007c0c */ /* 0x000fc6000bf06270 */
[----:B------:R-:W5:Y:S04]  /*2e6d0*/  LDL R34, [R1+0x484] ;  /* 0x0004840001227983 */ /* 0x000f680000100800 */
[----:B------:R-:W5:Y:S04]  /*2e6e0*/  LDL R38, [R1+0x50c] ;  /* 0x00050c0001267983 */ /* 0x000f680000100800 */
[----:B------:R-:W5:Y:S04]  /*2e6f0*/  LDL R32, [R1+0x480] ;  /* 0x0004800001207983 */ /* 0x000f680000100800 */
[----:B------:R-:W4:Y:S01]  /*2e700*/  @!P0 LDL.64 R10, [R1+0x240] ;  /* 0x00024000010a8983 */ /* 0x000f220000100a00 */
[----:B------:R-:W-:Y:S01]  /*2e710*/  ISETP.GE.AND P1, PT, R16, UR4, PT ;  /* 0x0000000410007c0c */ /* 0x000fe2000bf26270 */
[----:B0--3--:R-:W-:-:S02]  /*2e720*/  @!P0 IMAD.MOV.U32 R8, RZ, RZ, R6 ;  /* 0x000000ffff088224 */ /* 0x009fc400078e0006 */
[----:B--2---:R-:W-:Y:S01]  /*2e730*/  @!P0 IMAD.MOV.U32 R9, RZ, RZ, R5 ;  /* 0x000000ffff098224 */ /* 0x004fe200078e0005 */
[----:B------:R-:W2:Y:S01]  /*2e740*/  LDL R37, [R1+0x508] ;  /* 0x0005080001257983 */ /* 0x000ea20000100800 */
[----:B------:R-:W-:-:S03]  /*2e750*/  @!P0 IMAD.WIDE R8, R205, 0x4, R8 ;  /* 0x00000004cd088825 */ /* 0x000fc600078e0208 */
        /* <DEDUP_REMOVED lines=8> */
[----:B----4-:R0:W-:Y:S04]  /*2e7e0*/  @!P0 ST.E.64 desc[UR44][R8.64], R10 ;  /* 0x0000000a08008985 */ /* 0x0101e8000c101b2c */
[----:B0-----:R-:W4:Y:S01]  /*2e7f0*/  @!P1 LDL.64 R8, [R1+0x250] ;  /* 0x0002500001089983 */ /* 0x001f220000100a00 */
[----:B------:R-:W-:-:S02]  /*2e800*/  ISETP.GE.AND P0, PT, R17, UR4, PT ;  /* 0x0000000411007c0c */ /* 0x000fc4000bf06270 */
[----:B------:R-:W-:-:S04]  /*2e810*/  @!P1 LEA R10, P2, R16, R6, 0x2 ;  /* 0x00000006100a9211 */ /* 0x000fc800078410ff */
[----:B------:R-:W-:-:S05]  /*2e820*/  @!P1 LEA.HI.X R11, R16, R5, R26, 0x2, P2 ;  /* 0x00000005100b9211 */ /* 0x000fca00010f141a */
[----:B----4-:R0:W-:Y:S04]  /*2e830*/  @!P1 ST.E.64 desc[UR44][R10.64], R8 ;  /* 0x000000080a009985 */ /* 0x0101e8000c101b2c */
[----:B0-----:R-:W4:Y:S01]  /*2e840*/  @!P0 LDL.64 R8, [R1+0x260] ;  /* 0x0002600001088983 */ /* 0x001f220000100a00 */
[----:B------:R-:W-:Y:S02]  /*2e850*/  ISETP.GE.AND P1, PT, R20, UR4, PT ;  /* 0x0000000414007c0c */ /* 0x000fe4000bf26270 */
        /* <DEDUP_REMOVED lines=24> */
[----:B-----5:R-:W-:Y:S02]  /*2e9e0*/  ISETP.GE.AND P0, PT, R34, UR4, PT ;  /* 0x0000000422007c0c */ /* 0x020fe4000bf06270 */
[----:B------:R-:W-:-:S04]  /*2e9f0*/  @!P1 LEA R10, P2, R15, R6, 0x2 ;  /* 0x000000060f0a9211 */ /* 0x000fc800078410ff */
[----:B------:R-:W-:Y:S02]  /*2ea00*/  @!P1 LEA.HI.X R11, R15, R5, R38, 0x2, P2 ;  /* 0x000000050f0b9211 */ /* 0x000fe400010f1426 */
[----:B------:R-:W5:Y:S04]  /*2ea10*/  LDL R15, [R1+0x470] ;  /* 0x00047000010f7983 */ /* 0x000f680000100800 */
[----:B------:R-:W5:Y:S04]  /*2ea20*/  LDL R38, [R1+0x4f8] ;  /* 0x0004f80001267983 */ /* 0x000f680000100800 */
[----:B----4-:R0:W-:Y:S04]  /*2ea30*/  @!P1 ST.E.64 desc[UR44][R10.64], R8 ;  /* 0x000000080a009985 */ /* 0x0101e8000c101b2c */
[----:B0-----:R-:W4:Y:S01]  /*2ea40*/  @!P0 LDL.64 R8, [R1+0x2c0] ;  /* 0x0002c00001088983 */ /* 0x001f220000100a00 */
[----:B------:R-:W-:-:S02]  /*2ea50*/  ISETP.GE.AND P1, PT, R32, UR4, PT ;  /* 0x0000000420007c0c */ /* 0x000fc4000bf26270 */
[----:B------:R-:W-:-:S04]  /*2ea60*/  @!P0 LEA R10, P2, R34, R6, 0x2 ;  /* 0x00000006220a8211 */ /* 0x000fc800078410ff */
[----:B--2---:R-:W-:Y:S02]  /*2ea70*/  @!P0 LEA.HI.X R11, R34, R5, R37, 0x2, P2 ;  /* 0x00000005220b8211 */ /* 0x004fe400010f1425 */
[----:B------:R-:W2:Y:S04]  /*2ea80*/  LDL R34, [R1+0x46c] ;  /* 0x00046c0001227983 */ /* 0x000ea80000100800 */
[----:B------:R-:W2:Y:S04]  /*2ea90*/  LDL R37, [R1+0x4f4] ;  /* 0x0004f40001257983 */ /* 0x000ea80000100800 */
[----:B----4-:R0:W-:Y:S04]  /*2eaa0*/  @!P0 ST.E.64 desc[UR44][R10.64], R8 ;  /* 0x000000080a008985 */ /* 0x0101e8000c101b2c */
[----:B0-----:R-:W4:Y:S01]  /*2eab0*/  @!P1 LDL.64 R8, [R1+0x2d0] ;  /* 0x0002d00001089983 */ /* 0x001f220000100a00 */
[----:B---3--:R-:W-:-:S02]  /*2eac0*/  ISETP.GE.AND P0, PT, R12, UR4, PT ;  /* 0x000000040c007c0c */ /* 0x008fc4000bf06270 */
[----:B------:R-:W-:-:S04]  /*2ead0*/  @!P1 LEA R10, P2, R32, R6, 0x2 ;  /* 0x00000006200a9211 */ /* 0x000fc800078410ff */
[----:B------:R-:W-:Y:S02]  /*2eae0*/  @!P1 LEA.HI.X R11, R32, R5, R36, 0x2, P2 ;  /* 0x00000005200b9211 */ /* 0x000fe400010f1424 */
[----:B------:R-:W3:Y:S04]  /*2eaf0*/  LDL R32, [R1+0x468] ;  /* 0x0004680001207983 */ /* 0x000ee80000100800 */
[----:B------:R-:W3:Y:S04]  /*2eb00*/  LDL R36, [R1+0x4f0] ;  /* 0x0004f00001247983 */ /* 0x000ee80000100800 */
[----:B----4-:R0:W-:Y:S04]  /*2eb10*/  @!P1 ST.E.64 desc[UR44][R10.64], R8 ;  /* 0x000000080a009985 */ /* 0x0101e8000c101b2c */
[----:B0-----:R-:W4:Y:S01]  /*2eb20*/  @!P0 LDL.64 R8, [R1+0x2e0] ;  /* 0x0002e00001088983 */ /* 0x001f220000100a00 */
[----:B------:R-:W-:-:S02]  /*2eb30*/  ISETP.GE.AND P1, PT, R13, UR4, PT ;  /* 0x000000040d007c0c */ /* 0x000fc4000bf26270 */
        /* <DEDUP_REMOVED lines=13> */
[----:B-----5:R-:W-:-:S02]  /*2ec10*/  ISETP.GE.AND P1, PT, R15, UR4, PT ;  /* 0x000000040f007c0c */ /* 0x020fc4000bf26270 */
[----:B------:R-:W-:-:S04]  /*2ec20*/  @!P0 LEA R10, P2, R14, R6, 0x2 ;  /* 0x000000060e0a8211 */ /* 0x000fc800078410ff */
[----:B------:R-:W-:Y:S02]  /*2ec30*/  @!P0 LEA.HI.X R11, R14, R5, R38, 0x2, P2 ;  /* 0x000000050e0b8211 */ /* 0x000fe400010f1426 */
[----:B------:R-:W5:Y:S04]  /*2ec40*/  LDL R14, [R1+0x4e4] ;  /* 0x0004e400010e7983 */ /* 0x000f680000100800 */
[----:B------:R-:W5:Y:S04]  /*2ec50*/  LDL R38, [R1+0x4dc] ;  /* 0x0004dc0001267983 */ /* 0x000f680000100800 */
[----:B----4-:R0:W-:Y:S04]  /*2ec60*/  @!P0 ST.E.64 desc[UR44][R10.64], R8 ;  /* 0x000000080a008985 */ /* 0x0101e8000c101b2c */
[----:B0-----:R-:W4:Y:S01]  /*2ec70*/  @!P1 LDL.64 R8, [R1+0x310] ;  /* 0x0003100001089983 */ /* 0x001f220000100a00 */
[----:B--2---:R-:W-:-:S02]  /*2ec80*/  ISETP.GE.AND P0, PT, R34, UR4, PT ;  /* 0x0000000422007c0c */ /* 0x004fc4000bf06270 */
[----:B------:R-:W-:-:S04]  /*2ec90*/  @!P1 LEA R10, P2, R15, R6, 0x2 ;  /* 0x000000060f0a9211 */ /* 0x000fc800078410ff */
[----:B------:R-:W-:Y:S02]  /*2eca0*/  @!P1 LEA.HI.X R11, R15, R5, R37, 0x2, P2 ;  /* 0x000000050f0b9211 */ /* 0x000fe400010f1425 */
        /* <DEDUP_REMOVED lines=27> */
[----:B-----5:R-:W-:Y:S02]  /*2ee60*/  @!P1 LEA.HI.X R11, R13, R5, R14, 0x2, P2 ;  /* 0x000000050d0b9211 */ /* 0x020fe400010f140e */
[----:B------:R-:W5:Y:S04]  /*2ee70*/  LDL R13, [R1+0x444] ;  /* 0x00044400010d7983 */ /* 0x000f680000100800 */
[----:B------:R-:W5:Y:S04]  /*2ee80*/  LDL R14, [R1+0x4cc] ;  /* 0x0004cc00010e7983 */ /* 0x000f680000100800 */
[----:B----4-:R0:W-:Y:S04]  /*2ee90*/  @!P1 ST.E.64 desc[UR44][R10.64], R8 ;  /* 0x000000080a009985 */ /* 0x0101e8000c101b2c */
[----:B0-----:R-:W4:Y:S01]  /*2eea0*/  @!P0 LDL.64 R8, [R1+0x360] ;  /* 0x0003600001088983 */ /* 0x001f220000100a00 */
[----:B--2---:R-:W-:-:S02]  /*2eeb0*/  ISETP.GE.AND P1, PT, R15, UR4, PT ;  /* 0x000000040f007c0c */ /* 0x004fc4000bf26270 */
[----:B------:R-:W-:-:S04]  /*2eec0*/  @!P0 LEA R10, P2, R39, R6, 0x2 ;  /* 0x00000006270a8211 */ /* 0x000fc800078410ff */
[----:B------:R-:W-:-:S05]  /*2eed0*/  @!P0 LEA.HI.X R11, R39, R5, R40, 0x2, P2 ;  /* 0x00000005270b8211 */ /* 0x000fca00010f1428 */
[----:B----4-:R0:W-:Y:S04]  /*2eee0*/  @!P0 ST.E.64 desc[UR44][R10.64], R8 ;  /* 0x000000080a008985 */ /* 0x0101e8000c101b2c */
[----:B0-----:R-:W2:Y:S01]  /*2eef0*/  @!P1 LDL.64 R8, [R1+0x370] ;  /* 0x0003700001089983 */ /* 0x001ea20000100a00 */
[----:B---3--:R-:W-:Y:S02]  /*2ef00*/  ISETP.GE.AND P0, PT, R36, UR4, PT ;  /* 0x0000000424007c0c */ /* 0x008fe4000bf06270 */
[----:B------:R-:W-:-:S04]  /*2ef10*/  @!P1 LEA R10, P2, R15, R6, 0x2 ;  /* 0x000000060f0a9211 */ /* 0x000fc800078410ff */
[----:B------:R-:W-:Y:S02]  /*2ef20*/  @!P1 LEA.HI.X R11, R15, R5, R38, 0x2, P2 ;  /* 0x000000050f0b9211 */ /* 0x000fe400010f1426 */
[----:B------:R-:W3:Y:S04]  /*2ef30*/  LDL R15, [R1+0x4c8] ;  /* 0x0004c800010f7983 */ /* 0x000ee80000100800 */
[----:B--2---:R0:W-:Y:S04]  /*2ef40*/  @!P1 ST.E.64 desc[UR44][R10.64], R8 ;  /* 0x000000080a009985 */ /* 0x0041e8000c101b2c */
[----:B0-----:R-:W2:Y:S01]  /*2ef50*/  @!P0 LDL.64 R8, [R1+0x380] ;  /* 0x0003800001088983 */ /* 0x001ea20000100a00 */
[----:B------:R-:W-:-:S02]  /*2ef60*/  ISETP.GE.AND P1, PT, R34, UR4, PT ;  /* 0x0000000422007c0c */ /* 0x000fc4000bf26270 */
[----:B------:R-:W-:-:S04]  /*2ef70*/  @!P0 LEA R10, P2, R36, R6, 0x2 ;  /* 0x00000006240a8211 */ /* 0x000fc800078410ff */
[----:B------:R-:W-:Y:S02]  /*2ef80*/  @!P0 LEA.HI.X R11, R36, R5, R37, 0x2, P2 ;  /* 0x00000005240b8211 */ /* 0x000fe400010f1425 */
[----:B------:R-:W4:Y:S04]  /*2ef90*/  LDL R36, [R1+0x4c4] ;  /* 0x0004c40001247983 */ /* 0x000f280000100800 */
[----:B--2---:R0:W-:Y:S04]  /*2efa0*/  @!P0 ST.E.64 desc[UR44][R10.64], R8 ;  /* 0x000000080a008985 */ /* 0x0041e8000c101b2c */
[----:B0-----:R-:W2:Y:S01]  /*2efb0*/  @!P1 LDL.64 R8, [R1+0x390] ;  /* 0x0003900001089983 */ /* 0x001ea20000100a00 */
[----:B------:R-:W-:-:S02]  /*2efc0*/  ISETP.GE.AND P0, PT, R32, UR4, PT ;  /* 0x0000000420007c0c */ /* 0x000fc4000bf06270 */
[----:B------:R-:W-:-:S04]  /*2efd0*/  @!P1 LEA R10, P2, R34, R6, 0x2 ;  /* 0x00000006220a9211 */ /* 0x000fc800078410ff */
[----:B------:R-:W-:Y:S02]  /*2efe0*/  @!P1 LEA.HI.X R11, R34, R5, R35, 0x2, P2 ;  /* 0x00000005220b9211 */ /* 0x000fe400010f1423 */
[----:B------:R-:W4:Y:S04]  /*2eff0*/  LDL R35, [R1+0x4c0] ;  /* 0x0004c00001237983 */ /* 0x000f280000100800 */
        /* <DEDUP_REMOVED lines=10> */
[----:B-----5:R-:W-:-:S02]  /*2f0a0*/  ISETP.GE.AND P0, PT, R13, UR4, PT ;  /* 0x000000040d007c0c */ /* 0x020fc4000bf06270 */
[----:B------:R-:W-:-:S04]  /*2f0b0*/  @!P1 LEA R10, P2, R12, R6, 0x2 ;  /* 0x000000060c0a9211 */ /* 0x000fc800078410ff */
[----:B------:R-:W-:Y:S02]  /*2f0c0*/  @!P1 LEA.HI.X R11, R12, R5, R14, 0x2, P2 ;  /* 0x000000050c0b9211 */ /* 0x000fe400010f140e */
[----:B------:R-:W5:Y:S04]  /*2f0d0*/  LDL R14, [R1+0x490] ;  /* 0x00049000010e7983 */ /* 0x000f680000100800 */
[----:B------:R-:W5:Y:S04]  /*2f0e0*/  LDL R12, [R1+0x48c] ;  /* 0x00048c00010c7983 */ /* 0x000f680000100800 */
[----:B--2---:R0:W-:Y:S04]  /*2f0f0*/  @!P1 ST.E.64 desc[UR44][R10.64], R8 ;  /* 0x000000080a009985 */ /* 0x0041e8000c101b2c */
[----:B0-----:R-:W2:Y:S01]  /*2f100*/  @!P0 LDL.64 R8, [R1+0x3c0] ;  /* 0x0003c00001088983 */ /* 0x001ea20000100a00 */
[----:B------:R-:W-:-:S02]  /*2f110*/  ISETP.GE.AND P1, PT, R229, UR4, PT ;  /* 0x00000004e5007c0c */ /* 0x000fc4000bf26270 */
[----:B------:R-:W-:-:S04]  /*2f120*/  @!P0 LEA R10, P2, R13, R6, 0x2 ;  /* 0x000000060d0a8211 */ /* 0x000fc800078410ff */
[----:B---3--:R-:W-:Y:S02]  /*2f130*/  @!P0 LEA.HI.X R11, R13, R5, R15, 0x2, P2 ;  /* 0x000000050d0b8211 */ /* 0x008fe400010f140f */
[----:B------:R-:W3:Y:S04]  /*2f140*/  LDL R15, [R1+0x4b0] ;  /* 0x0004b000010f7983 */ /* 0x000ee80000100800 */
[----:B------:R-:W3:Y:S04]  /*2f150*/  LDL R13, [R1+0x4ac] ;  /* 0x0004ac00010d7983 */ /* 0x000ee80000100800 */
[----:B--2---:R0:W-:Y:S04]  /*2f160*/  @!P0 ST.E.64 desc[UR44][R10.64], R8 ;  /* 0x000000080a008985 */ /* 0x0041e8000c101b2c */
[----:B0-----:R-:W2:Y:S01]  /*2f170*/  @!P1 LDL.64 R8, [R1+0x3d0] ;  /* 0x0003d00001089983 */ /* 0x001ea20000100a00 */
[----:B------:R-:W-:-:S02]  /*2f180*/  ISETP.GE.AND P0, PT, R228, UR4, PT ;  /* 0x00000004e4007c0c */ /* 0x000fc4000bf06270 */
[----:B------:R-:W-:-:S04]  /*2f190*/  @!P1 LEA R10, P2, R229, R6, 0x2 ;  /* 0x00000006e50a9211 */ /* 0x000fc800078410ff */
[----:B----4-:R-:W-:-:S05]  /*2f1a0*/  @!P1 LEA.HI.X R11, R229, R5, R36, 0x2, P2 ;  /* 0x00000005e50b9211 */ /* 0x010fca00010f1424 */
[----:B--2---:R0:W-:Y:S04]  /*2f1b0*/  @!P1 ST.E.64 desc[UR44][R10.64], R8 ;  /* 0x000000080a009985 */ /* 0x0041e8000c101b2c */
[----:B0-----:R-:W2:Y:S01]  /*2f1c0*/  @!P0 LDL.64 R8, [R1+0x3e0] ;  /* 0x0003e00001088983 */ /* 0x001ea20000100a00 */
        /* <DEDUP_REMOVED lines=15> */
[----:B-----5:R-:W-:Y:S02]  /*2f2c0*/  ISETP.GE.AND P0, PT, R14, UR4, PT ;  /* 0x000000040e007c0c */ /* 0x020fe4000bf06270 */
[----:B------:R-:W-:-:S04]  /*2f2d0*/  @!P1 LEA R10, P2, R225, R6, 0x2 ;  /* 0x00000006e10a9211 */ /* 0x000fc800078410ff */
[----:B------:R-:W-:-:S05]  /*2f2e0*/  @!P1 LEA.HI.X R11, R225, R5, R32, 0x2, P2 ;  /* 0x00000005e10b9211 */ /* 0x000fca00010f1420 */
[----:B--2---:R0:W-:Y:S04]  /*2f2f0*/  @!P1 ST.E.64 desc[UR44][R10.64], R8 ;  /* 0x000000080a009985 */ /* 0x0041e8000c101b2c */
[----:B0-----:R-:W2:Y:S01]  /*2f300*/  @!P0 LDL.64 R8, [R1+0x420] ;  /* 0x0004200001088983 */ /* 0x001ea20000100a00 */
[----:B------:R-:W-:Y:S02]  /*2f310*/  ISETP.GE.AND P1, PT, R12, UR4, PT ;  /* 0x000000040c007c0c */ /* 0x000fe4000bf26270 */
[----:B------:R-:W-:-:S04]  /*2f320*/  @!P0 LEA R10, P2, R14, R6, 0x2 ;  /* 0x000000060e0a8211 */ /* 0x000fc800078410ff */
[----:B---3--:R-:W-:-:S05]  /*2f330*/  @!P0 LEA.HI.X R11, R14, R5, R15, 0x2, P2 ;  /* 0x000000050e0b8211 */ /* 0x008fca00010f140f */
[----:B--2---:R0:W-:Y:S04]  /*2f340*/  @!P0 ST.E.64 desc[UR44][R10.64], R8 ;  /* 0x000000080a008985 */ /* 0x0041e8000c101b2c */
[----:B0-----:R-:W2:Y:S01]  /*2f350*/  @!P1 LDL.64 R8, [R1+0x430] ;  /* 0x0004300001089983 */ /* 0x001ea20000100a00 */
[----:B------:R-:W-:-:S04]  /*2f360*/  @!P1 LEA R10, P0, R12, R6, 0x2 ;  /* 0x000000060c0a9211 */ /* 0x000fc800078010ff */
[----:B------:R-:W-:-:S05]  /*2f370*/  @!P1 LEA.HI.X R11, R12, R5, R13, 0x2, P0 ;  /* 0x000000050c0b9211 */ /* 0x000fca00000f140d */
[----:B--2---:R4:W-:Y:S04]  /*2f380*/  @!P1 ST.E.64 desc[UR44][R10.64], R8 ;  /* 0x000000080a009985 */ /* 0x0049e8000c101b2c */
.L_x_4068:
[----:B------:R-:W-:Y:S05]  /*2f390*/  BSYNC B1 ;  /* 0x0000000000017941 */ /* 0x000fea0003800000 */
.L_x_4067:
[----:B------:R-:W-:-:S03]  /*2f3a0*/  UMOV UR4, 0xffffffff ;  /* 0xffffffff00047882 */ /* 0x000fc60000000000 */
[----:B------:R-:W-:Y:S05]  /*2f3b0*/  BRA.DIV UR4, `(.L_x_4069) ;  /* 0x000000c204707947 */ /* 0x000fea000b800000 */
[----:B------:R0:W0:Y:S04]  /*2f3c0*/  SHFL.IDX PT, R32, R4, 0x1, 0x1c1f ;  /* 0x003c1f0004207f89 */ /* 0x00002800000e0000 */
[----:B------:R0:W0:Y:S02]  /*2f3d0*/  SHFL.IDX PT, R14, R3, 0x1, 0x1c1f ;  /* 0x003c1f00030e7f89 */ /* 0x00002400000e0000 */
.L_x_4308:
[----:B------:R-:W-:-:S13]  /*2f3e0*/  ISETP.GE.AND P0, PT, R7, R0, PT ;  /* 0x000000000700720c */ /* 0x000fda0003f06270 */
[----:B------:R-:W-:Y:S05]  /*2f3f0*/  @P0 BRA `(.L_x_4065) ;  /* 0x0000001c00340947 */ /* 0x000fea0003800000 */
[----:B------:R-:W5:Y:S01]  /*2f400*/  LDC R0, c[0x0][0xbc8] ;  /* 0x0002f200ff007b82 */ /* 0x000f620000000800 */
[----:B------:R-:W4:Y:S04]  /*2f410*/  LDL R67, [R1+0x488] ;  /* 0x0004880001437983 */ /* 0x000f280000100800 */
[----:B------:R-:W4:Y:S04]  /*2f420*/  LDL R65, [R1+0x484] ;  /* 0x0004840001417983 */ /* 0x000f280000100800 */
[----:B------:R-:W4:Y:S04]  /*2f430*/  LDL R68, [R1+0x50c] ;  /* 0x00050c0001447983 */ /* 0x000f280000100800 */
[----:B------:R-:W4:Y:S04]  /*2f440*/  LDL R63, [R1+0x480] ;  /* 0x00048000013f7983 */ /* 0x000f280000100800 */
[----:B------:R-:W4:Y:S04]  /*2f450*/  LDL R61, [R1+0x508] ;  /* 0x00050800013d7983 */ /* 0x000f280000100800 */
[----:B------:R-:W4:Y:S01]  /*2f460*/  LDL R59, [R1+0x504] ;  /* 0x00050400013b7983 */ /* 0x000f220000100800 */
[----:B-----5:R-:W-:-:S03]  /*2f470*/  ISETP.GE.AND P0, PT, R205, R0, PT ;  /* 0x00000000cd00720c */ /* 0x020fc60003f06270 */
[----:B------:R-:W5:Y:S04]  /*2f480*/  LDL R66, [R1+0x47c] ;  /* 0x00047c0001427983 */ /* 0x000f680000100800 */
[----:B------:R-:W5:Y:S04]  /*2f490*/  LDL R57, [R1+0x500] ;  /* 0x0005000001397983 */ /* 0x000f680000100800 */
[----:B------:R-:W5:Y:S04]  /*2f4a0*/  LDL R64, [R1+0x478] ;  /* 0x0004780001407983 */ /* 0x000f680000100800 */
[----:B---3--:R-:W3:Y:S01]  /*2f4b0*/  @!P0 LDL.64 R6, [R1+0x248] ;  /* 0x0002480001068983 */ /* 0x008ee20000100a00 */
[----:B------:R-:W-:Y:S01]  /*2f4c0*/  ISETP.GE.AND P1, PT, R16, R0, PT ;  /* 0x000000001000720c */ /* 0x000fe20003f26270 */
[----:B01----:R-:W-:-:S02]  /*2f4d0*/  @!P0 IMAD.MOV.U32 R4, RZ, RZ, R14 ;  /* 0x000000ffff048224 */ /* 0x003fc400078e000e */
[----:B--2---:R-:W-:Y:S01]  /*2f4e0*/  @!P0 IMAD.MOV.U32 R5, RZ, RZ, R32 ;  /* 0x000000ffff058224 */ /* 0x004fe200078e0020 */
[----:B------:R-:W2:Y:S01]  /*2f4f0*/  LDL R55, [R1+0x4fc] ;  /* 0x0004fc0001377983 */ /* 0x000ea20000100800 */
[----:B------:R-:W-:Y:S01]  /*2f500*/  @!P0 IMAD.WIDE R4, R205, 0x4, R4 ;  /* 0x00000004cd048825 */ /* 0x000fe200078e0204 */
[----:B------:R-:W-:Y:S02]  /*2f510*/  ISETP.GE.AND P2, PT, R17, R0, PT ;  /* 0x000000001100720c */ /* 0x000fe40003f46270 */
        /* <DEDUP_REMOVED lines=28> */
[----:B---3--:R0:W-:Y:S04]  /*2f6e0*/  @!P0 ST.E.64 desc[UR44][R4.64], R6 ;  /* 0x0000000604008985 */ /* 0x0081e8000c101b2c */
[----:B0-----:R-:W3:Y:S01]  /*2f6f0*/  @!P1 LDL.64 R4, [R1+0x258] ;  /* 0x0002580001049983 */ /* 0x001ee20000100a00 */
[----:B------:R-:W-:-:S04]  /*2f700*/  @!P1 LEA R6, P0, R16, R14, 0x2 ;  /* 0x0000000e10069211 */ /* 0x000fc800078010ff */
[----:B------:R-:W-:Y:S02]  /*2f710*/  @!P1 LEA.HI.X R7, R16, R32, R26, 0x2, P0 ;  /* 0x0000002010079211 */ /* 0x000fe400000f141a */
[----:B----4-:R-:W-:-:S03]  /*2f720*/  @!P2 LEA R10, P0, R17, R14, 0x2 ;  /* 0x0000000e110aa211 */ /* 0x010fc600078010ff */
[----:B---3--:R0:W-:Y:S04]  /*2f730*/  @!P1 ST.E.64 desc[UR44][R6.64], R4 ;  /* 0x0000000406009985 */ /* 0x0081e8000c101b2c */
[----:B------:R-:W3:Y:S01]  /*2f740*/  @!P2 LDL.64 R8, [R1+0x268] ;  /* 0x000268000108a983 */ /* 0x000ee20000100a00 */
[----:B------:R-:W-:Y:S02]  /*2f750*/  ISETP.GE.AND P1, PT, R20, R0, PT ;  /* 0x000000001400720c */ /* 0x000fe40003f26270 */
[----:B------:R-:W-:-:S05]  /*2f760*/  @!P2 LEA.HI.X R11, R17, R32, R28, 0x2, P0 ;  /* 0x00000020110ba211 */ /* 0x000fca00000f141c */
[----:B---3--:R1:W-:Y:S06]  /*2f770*/  @!P2 ST.E.64 desc[UR44][R10.64], R8 ;  /* 0x000000080a00a985 */ /* 0x0083ec000c101b2c */
[----:B------:R-:W3:Y:S01]  /*2f780*/  @!P1 LDL.64 R12, [R1+0x278] ;  /* 0x00027800010c9983 */ /* 0x000ee20000100a00 */
[----:B------:R-:W-:Y:S02]  /*2f790*/  ISETP.GE.AND P2, PT, R21, R0, PT ;  /* 0x000000001500720c */ /* 0x000fe40003f46270 */
[----:B------:R-:W-:-:S04]  /*2f7a0*/  @!P1 LEA R16, P0, R20, R14, 0x2 ;  /* 0x0000000e14109211 */ /* 0x000fc800078010ff */
[----:B------:R-:W-:-:S05]  /*2f7b0*/  @!P1 LEA.HI.X R17, R20, R32, R29, 0x2, P0 ;  /* 0x0000002014119211 */ /* 0x000fca00000f141d */
[----:B---3--:R3:W-:Y:S04]  /*2f7c0*/  @!P1 ST.E.64 desc[UR44][R16.64], R12 ;  /* 0x0000000c10009985 */ /* 0x0087e8000c101b2c */
[----:B0-----:R-:W4:Y:S01]  /*2f7d0*/  @!P2 LDL.64 R4, [R1+0x288] ;  /* 0x000288000104a983 */ /* 0x001f220000100a00 */
[----:B------:R-:W-:Y:S02]  /*2f7e0*/  ISETP.GE.AND P1, PT, R24, R0, PT ;  /* 0x000000001800720c */ /* 0x000fe40003f26270 */
[----:B------:R-:W-:-:S04]  /*2f7f0*/  @!P2 LEA R20, P0, R21, R14, 0x2 ;  /* 0x0000000e1514a211 */ /* 0x000fc800078010ff */
[----:B------:R-:W-:-:S05]  /*2f800*/  @!P2 LEA.HI.X R21, R21, R32, R30, 0x2, P0 ;  /* 0x000000201515a211 */ /* 0x000fca00000f141e */
[----:B----4-:R0:W-:Y:S04]  /*2f810*/  @!P2 ST.E.64 desc[UR44][R20.64], R4 ;  /* 0x000000041400a985 */ /* 0x0101e8000c101b2c */
[----:B------:R-:W4:Y:S01]  /*2f820*/  @!P1 LDL.64 R6, [R1+0x298] ;  /* 0x0002980001069983 */ /* 0x000f220000100a00 */
[----:B------:R-:W-:Y:S02]  /*2f830*/  ISETP.GE.AND P2, PT, R223, R0, PT ;  /* 0x00000000df00720c */ /* 0x000fe40003f46270 */
[----:B-1----:R-:W-:-:S04]  /*2f840*/  @!P1 LEA R10, P0, R24, R14, 0x2 ;  /* 0x0000000e180a9211 */ /* 0x002fc800078010ff */
[----:B------:R-:W-:-:S05]  /*2f850*/  @!P1 LEA.HI.X R11, R24, R32, R31, 0x2, P0 ;  /* 0x00000020180b9211 */ /* 0x000fca00000f141f */
[----:B----4-:R1:W-:Y:S04]  /*2f860*/  @!P1 ST.E.64 desc[UR44][R10.64], R6 ;  /* 0x000000060a009985 */ /* 0x0103e8000c101b2c */
[----:B------:R-:W4:Y:S01]  /*2f870*/  @!P2 LDL.64 R8, [R1+0x2a8] ;  /* 0x0002a8000108a983 */ /* 0x000f220000100a00 */
[----:B------:R-:W-:Y:S02]  /*2f880*/  ISETP.GE.AND P1, PT, R67, R0, PT ;  /* 0x000000004300720c */ /* 0x000fe40003f26270 */
[----:B---3--:R-:W-:-:S04]  /*2f890*/  @!P2 LEA R12, P0, R223, R14, 0x2 ;  /* 0x0000000edf0ca211 */ /* 0x008fc800078010ff */
[----:B------:R-:W-:-:S05]  /*2f8a0*/  @!P2 LEA.HI.X R13, R223, R32, R25, 0x2, P0 ;  /* 0x00000020df0da211 */ /* 0x000fca00000f1419 */
[----:B----4-:R3:W-:Y:S04]  /*2f8b0*/  @!P2 ST.E.64 desc[UR44][R12.64], R8 ;  /* 0x000000080c00a985 */ /* 0x0107e8000c101b2c */
[----:B0-----:R-:W4:Y:S01]  /*2f8c0*/  @!P1 LDL.64 R4, [R1+0x2b8] ;  /* 0x0002b80001049983 */ /* 0x001f220000100a00 */
[----:B------:R-:W-:Y:S02]  /*2f8d0*/  ISETP.GE.AND P2, PT, R65, R0, PT ;  /* 0x000000004100720c */ /* 0x000fe40003f46270 */
[----:B------:R-:W-:-:S04]  /*2f8e0*/  @!P1 LEA R16, P0, R67, R14, 0x2 ;  /* 0x0000000e43109211 */ /* 0x000fc800078010ff */
[----:B------:R-:W-:Y:S01]  /*2f8f0*/  @!P1 LEA.HI.X R17, R67, R32, R68, 0x2, P0 ;  /* 0x0000002043119211 */ /* 0x000fe200000f1444 */
[----:B------:R-:W-:-:S04]  /*2f900*/  IMAD.MOV.U32 R67, RZ, RZ, R61 ;  /* 0x000000ffff437224 */ /* 0x000fc800078e003d */
[----:B----4-:R0:W-:Y:S04]  /*2f910*/  @!P1 ST.E.64 desc[UR44][R16.64], R4 ;  /* 0x0000000410009985 */ /* 0x0101e8000c101b2c */
[----:B-1----:R-:W4:Y:S01]  /*2f920*/  @!P2 LDL.64 R6, [R1+0x2c8] ;  /* 0x0002c8000106a983 */ /* 0x002f220000100a00 */
[----:B------:R-:W-:Y:S02]  /*2f930*/  ISETP.GE.AND P1, PT, R63, R0, PT ;  /* 0x000000003f00720c */ /* 0x000fe40003f26270 */
[----:B------:R-:W-:-:S04]  /*2f940*/  @!P2 LEA R10, P0, R65, R14, 0x2 ;  /* 0x0000000e410aa211 */ /* 0x000fc800078010ff */
[----:B------:R-:W-:Y:S01]  /*2f950*/  @!P2 LEA.HI.X R11, R65, R32, R67, 0x2, P0 ;  /* 0x00000020410ba211 */ /* 0x000fe200000f1443 */
[----:B------:R-:W-:-:S04]  /*2f960*/  IMAD.MOV.U32 R61, RZ, RZ, R59 ;  /* 0x000000ffff3d7224 */ /* 0x000fc800078e003b */
[----:B----4-:R1:W-:Y:S04]  /*2f970*/  @!P2 ST.E.64 desc[UR44][R10.64], R6 ;  /* 0x000000060a00a985 */ /* 0x0103e8000c101b2c */
[----:B---3--:R-:W3:Y:S01]  /*2f980*/  @!P1 LDL.64 R8, [R1+0x2d8] ;  /* 0x0002d80001089983 */ /* 0x008ee20000100a00 */
[----:B-----5:R-:W-:Y:S01]  /*2f990*/  ISETP.GE.AND P2, PT, R66, R0, PT ;  /* 0x000000004200720c */ /* 0x020fe20003f46270 */
[----:B------:R-:W-:Y:S01]  /*2f9a0*/  IMAD.MOV.U32 R65, RZ, RZ, R61 ;  /* 0x000000ffff417224 */ /* 0x000fe200078e003d */
[----:B------:R-:W-:-:S04]  /*2f9b0*/  @!P1 LEA R12, P0, R63, R14, 0x2 ;  /* 0x0000000e3f0c9211 */ /* 0x000fc800078010ff */
[----:B------:R-:W-:Y:S01]  /*2f9c0*/  @!P1 LEA.HI.X R13, R63, R32, R65, 0x2, P0 ;  /* 0x000000203f0d9211 */ /* 0x000fe200000f1441 */
[----:B------:R-:W-:-:S04]  /*2f9d0*/  IMAD.MOV.U32 R59, RZ, RZ, R57 ;  /* 0x000000ffff3b7224 */ /* 0x000fc800078e0039 */
[----:B------:R-:W-:Y:S01]  /*2f9e0*/  IMAD.MOV.U32 R61, RZ, RZ, R59 ;  /* 0x000000ffff3d7224 */ /* 0x000fe200078e003b */
[----:B---3--:R3:W-:Y:S04]  /*2f9f0*/  @!P1 ST.E.64 desc[UR44][R12.64], R8 ;  /* 0x000000080c009985 */ /* 0x0087e8000c101b2c */
[----:B0-----:R-:W4:Y:S01]  /*2fa00*/  @!P2 LDL.64 R4, [R1+0x2e8] ;  /* 0x0002e8000104a983 */ /* 0x001f220000100a00 */
[----:B------:R-:W-:Y:S01]  /*2fa10*/  ISETP.GE.AND P1, PT, R64, R0, PT ;  /* 0x000000004000720c */ /* 0x000fe20003f26270 */
[----:B------:R-:W-:Y:S01]  /*2fa20*/  IMAD.MOV.U32 R67, RZ, RZ, R61 ;  /* 0x000000ffff437224 */ /* 0x000fe200078e003d */
[----:B------:R-:W-:-:S04]  /*2fa30*/  @!P2 LEA R16, P0, R66, R14, 0x2 ;  /* 0x0000000e4210a211 */ /* 0x000fc800078010ff */
[----:B------:R-:W-:Y:S01]  /*2fa40*/  @!P2 LEA.HI.X R17, R66, R32, R67, 0x2, P0 ;  /* 0x000000204211a211 */ /* 0x000fe200000f1443 */
[----:B--2---:R-:W-:-:S04]  /*2fa50*/  IMAD.MOV.U32 R57, RZ, RZ, R55 ;  /* 0x000000ffff397224 */ /* 0x004fc800078e0037 */
[----:B------:R-:W-:Y:S01]  /*2fa60*/  IMAD.MOV.U32 R59, RZ, RZ, R57 ;  /* 0x000000ffff3b7224 */ /* 0x000fe200078e0039 */
[----:B----4-:R0:W-:Y:S04]  /*2fa70*/  @!P2 ST.E.64 desc[UR44][R16.64], R4 ;  /* 0x000000041000a985 */ /* 0x0101e8000c101b2c */
[----:B-1----:R-:W2:Y:S01]  /*2fa80*/  @!P1 LDL.64 R6, [R1+0x2f8] ;  /* 0x0002f80001069983 */ /* 0x002ea20000100a00 */
[----:B------:R-:W-:Y:S01]  /*2fa90*/  ISETP.GE.AND P2, PT, R62, R0, PT ;  /* 0x000000003e00720c */ /* 0x000fe20003f46270 */
[----:B------:R-:W-:Y:S01]  /*2faa0*/  IMAD.MOV.U32 R65, RZ, RZ, R59 ;  /* 0x000000ffff417224 */ /* 0x000fe200078e003b */
[C---:B------:R-:W-:Y:S01]  /*2fab0*/  @!P1 LEA R10, P0, R64.reuse, R14, 0x2 ;  /* 0x0000000e400a9211 */ /* 0x040fe200078010ff */
[----:B------:R-:W-:Y:S01]  /*2fac0*/  IMAD.MOV.U32 R55, RZ, RZ, R52 ;  /* 0x000000ffff377224 */ /* 0x000fe200078e0034 */
[----:B------:R-:W4:Y:S02]  /*2fad0*/  LDL R59, [R1+0x4f0] ;  /* 0x0004f000013b7983 */ /* 0x000f240000100800 */
[----:B------:R-:W-:Y:S01]  /*2fae0*/  @!P1 LEA.HI.X R11, R64, R32, R65, 0x2, P0 ;  /* 0x00000020400b9211 */ /* 0x000fe200000f1441 */
[----:B------:R-:W-:-:S04]  /*2faf0*/  IMAD.MOV.U32 R57, RZ, RZ, R55 ;  /* 0x000000ffff397224 */ /* 0x000fc800078e0037 */
[----:B--2---:R1:W-:Y:S04]  /*2fb00*/  @!P1 ST.E.64 desc[UR44][R10.64], R6 ;  /* 0x000000060a009985 */ /* 0x0043e8000c101b2c */
[----:B---3--:R-:W2:Y:S01]  /*2fb10*/  @!P2 LDL.64 R8, [R1+0x308] ;  /* 0x000308000108a983 */ /* 0x008ea20000100a00 */
[----:B------:R-:W-:Y:S01]  /*2fb20*/  ISETP.GE.AND P1, PT, R60, R0, PT ;  /* 0x000000003c00720c */ /* 0x000fe20003f26270 */
[----:B------:R-:W-:Y:S01]  /*2fb30*/  IMAD.MOV.U32 R63, RZ, RZ, R57 ;  /* 0x000000ffff3f7224 */ /* 0x000fe200078e0039 */
[----:B------:R-:W-:-:S04]  /*2fb40*/  @!P2 LEA R12, P0, R62, R14, 0x2 ;  /* 0x0000000e3e0ca211 */ /* 0x000fc800078010ff */
[----:B------:R-:W-:Y:S01]  /*2fb50*/  @!P2 LEA.HI.X R13, R62, R32, R63, 0x2, P0 ;  /* 0x000000203e0da211 */ /* 0x000fe200000f143f */
[----:B------:R-:W-:-:S04]  /*2fb60*/  IMAD.MOV.U32 R52, RZ, RZ, R51 ;  /* 0x000000ffff347224 */ /* 0x000fc800078e0033 */
[----:B------:R-:W-:Y:S01]  /*2fb70*/  IMAD.MOV.U32 R55, RZ, RZ, R52 ;  /* 0x000000ffff377224 */ /* 0x000fe200078e0034 */
[----:B--2---:R2:W-:Y:S04]  /*2fb80*/  @!P2 ST.E.64 desc[UR44][R12.64], R8 ;  /* 0x000000080c00a985 */ /* 0x0045e8000c101b2c */
[----:B0-----:R-:W3:Y:S01]  /*2fb90*/  @!P1 LDL.64 R4, [R1+0x318] ;  /* 0x0003180001049983 */ /* 0x001ee20000100a00 */
[----:B------:R-:W-:Y:S01]  /*2fba0*/  ISETP.GE.AND P2, PT, R58, R0, PT ;  /* 0x000000003a00720c */ /* 0x000fe20003f46270 */
[----:B------:R-:W-:Y:S01]  /*2fbb0*/  IMAD.MOV.U32 R61, RZ, RZ, R55 ;  /* 0x000000ffff3d7224 */ /* 0x000fe200078e0037 */
[C---:B------:R-:W-:Y:S01]  /*2fbc0*/  @!P1 LEA R16, P0, R60.reuse, R14, 0x2 ;  /* 0x0000000e3c109211 */ /* 0x040fe200078010ff */
[----:B------:R-:W-:Y:S01]  /*2fbd0*/  IMAD.MOV.U32 R51, RZ, RZ, R46 ;  /* 0x000000ffff337224 */ /* 0x000fe200078e002e */
[----:B------:R-:W5:Y:S02]  /*2fbe0*/  LDL R55, [R1+0x4e8] ;  /* 0x0004e80001377983 */ /* 0x000f640000100800 */
[----:B------:R-:W-:-:S05]  /*2fbf0*/  @!P1 LEA.HI.X R17, R60, R32, R61, 0x2, P0 ;  /* 0x000000203c119211 */ /* 0x000fca00000f143d */
[----:B---3--:R0:W-:Y:S04]  /*2fc00*/  @!P1 ST.E.64 desc[UR44][R16.64], R4 ;  /* 0x0000000410009985 */ /* 0x0081e8000c101b2c */
[----:B-1----:R-:W3:Y:S01]  /*2fc10*/  @!P2 LDL.64 R6, [R1+0x328] ;  /* 0x000328000106a983 */ /* 0x002ee20000100a00 */
[----:B------:R-:W-:Y:S02]  /*2fc20*/  ISETP.GE.AND P1, PT, R56, R0, PT ;  /* 0x000000003800720c */ /* 0x000fe40003f26270 */
[----:B------:R-:W-:-:S04]  /*2fc30*/  @!P2 LEA R10, P0, R58, R14, 0x2 ;  /* 0x0000000e3a0aa211 */ /* 0x000fc800078010ff */
[----:B----4-:R-:W-:Y:S01]  /*2fc40*/  @!P2 LEA.HI.X R11, R58, R32, R59, 0x2, P0 ;  /* 0x000000203a0ba211 */ /* 0x010fe200000f143b */
[----:B------:R-:W-:-:S04]  /*2fc50*/  IMAD.MOV.U32 R52, RZ, RZ, R51 ;  /* 0x000000ffff347224 */ /* 0x000fc800078e0033 */
[----:B---3--:R1:W-:Y:S04]  /*2fc60*/  @!P2 ST.E.64 desc[UR44][R10.64], R6 ;  /* 0x000000060a00a985 */ /* 0x0083e8000c101b2c */
[----:B--2---:R-:W2:Y:S01]  /*2fc70*/  @!P1 LDL.64 R8, [R1+0x338] ;  /* 0x0003380001089983 */ /* 0x004ea20000100a00 */
[----:B------:R-:W-:Y:S01]  /*2fc80*/  ISETP.GE.AND P2, PT, R54, R0, PT ;  /* 0x000000003600720c */ /* 0x000fe20003f46270 */
[----:B------:R-:W-:Y:S01]  /*2fc90*/  IMAD.MOV.U32 R57, RZ, RZ, R52 ;  /* 0x000000ffff397224 */ /* 0x000fe200078e0034 */
[----:B------:R-:W-:-:S04]  /*2fca0*/  @!P1 LEA R12, P0, R56, R14, 0x2 ;  /* 0x0000000e380c9211 */ /* 0x000fc800078010ff */
[----:B------:R-:W-:Y:S01]  /*2fcb0*/  @!P1 LEA.HI.X R13, R56, R32, R57, 0x2, P0 ;  /* 0x00000020380d9211 */ /* 0x000fe200000f1439 */
[----:B------:R-:W-:-:S04]  /*2fcc0*/  IMAD.MOV.U32 R52, RZ, RZ, R45 ;  /* 0x000000ffff347224 */ /* 0x000fc800078e002d */
[----:B--2---:R2:W-:Y:S04]  /*2fcd0*/  @!P1 ST.E.64 desc[UR44][R12.64], R8 ;  /* 0x000000080c009985 */ /* 0x0045e8000c101b2c */
[----:B0-----:R-:W3:Y:S01]  /*2fce0*/  @!P2 LDL.64 R4, [R1+0x348] ;  /* 0x000348000104a983 */ /* 0x001ee20000100a00 */
[----:B------:R-:W-:Y:S02]  /*2fcf0*/  ISETP.GE.AND P1, PT, R52, R0, PT ;  /* 0x000000003400720c */ /* 0x000fe40003f26270 */
[----:B------:R-:W-:-:S04]  /*2fd00*/  @!P2 LEA R16, P0, R54, R14, 0x2 ;  /* 0x0000000e3610a211 */ /* 0x000fc800078010ff */
[----:B-----5:R-:W-:Y:S01]  /*2fd10*/  @!P2 LEA.HI.X R17, R54, R32, R55, 0x2, P0 ;  /* 0x000000203611a211 */ /* 0x020fe200000f1437 */
[----:B------:R-:W-:Y:S02]  /*2fd20*/  IMAD.MOV.U32 R46, RZ, RZ, R41 ;  /* 0x000000ffff2e7224 */ /* 0x000fe400078e0029 */
[----:B------:R-:W4:Y:S04]  /*2fd30*/  LDL R41, [R1+0x4e0] ;  /* 0x0004e00001297983 */ /* 0x000f280000100800 */
[----:B---3--:R0:W-:Y:S04]  /*2fd40*/  @!P2 ST.E.64 desc[UR44][R16.64], R4 ;  /* 0x000000041000a985 */ /* 0x0081e8000c101b2c */
[----:B-1----:R-:W3:Y:S01]  /*2fd50*/  @!P1 LDL.64 R6, [R1+0x358] ;  /* 0x0003580001069983 */ /* 0x002ee20000100a00 */
[----:B------:R-:W-:-:S02]  /*2fd60*/  ISETP.GE.AND P2, PT, R50, R0, PT ;  /* 0x000000003200720c */ /* 0x000fc40003f46270 */
[----:B------:R-:W-:-:S04]  /*2fd70*/  @!P1 LEA R10, P0, R52, R14, 0x2 ;  /* 0x0000000e340a9211 */ /* 0x000fc800078010ff */
[----:B------:R-:W-:Y:S01]  /*2fd80*/  @!P1 LEA.HI.X R11, R52, R32, R53, 0x2, P0 ;  /* 0x00000020340b9211 */ /* 0x000fe200000f1435 */
[----:B----4-:R-:W-:-:S04]  /*2fd90*/  IMAD.MOV.U32 R51, RZ, RZ, R41 ;  /* 0x000000ffff337224 */ /* 0x010fc800078e0029 */
        /* <DEDUP_REMOVED lines=9> */
[----:B------:R-:W-:Y:S01]  /*2fe30*/  @!P1 LEA.HI.X R17, R48, R32, R49, 0x2, P0 ;  /* 0x0000002030119211 */ /* 0x000fe200000f1431 */
[----:B------:R-:W-:Y:S02]  /*2fe40*/  IMAD.MOV.U32 R45, RZ, RZ, R42 ;  /* 0x000000ffff2d7224 */ /* 0x000fe400078e002a */
[----:B------:R-:W4:Y:S04]  /*2fe50*/  LDL R42, [R1+0x44c] ;  /* 0x00044c00012a7983 */ /* 0x000f280000100800 */
[----:B---3--:R0:W-:Y:S04]  /*2fe60*/  @!P1 ST.E.64 desc[UR44][R16.64], R4 ;  /* 0x0000000410009985 */ /* 0x0081e8000c101b2c */
[----:B-1----:R-:W3:Y:S01]  /*2fe70*/  @!P2 LDL.64 R6, [R1+0x388] ;  /* 0x000388000106a983 */ /* 0x002ee20000100a00 */
[----:B------:R-:W-:-:S02]  /*2fe80*/  ISETP.GE.AND P1, PT, R44, R0, PT ;  /* 0x000000002c00720c */ /* 0x000fc40003f26270 */
[----:B------:R-:W-:-:S04]  /*2fe90*/  @!P2 LEA R10, P0, R46, R14, 0x2 ;  /* 0x0000000e2e0aa211 */ /* 0x000fc800078010ff */
[----:B------:R-:W-:-:S05]  /*2fea0*/  @!P2 LEA.HI.X R11, R46, R32, R47, 0x2, P0 ;  /* 0x000000202e0ba211 */ /* 0x000fca00000f142f */
[----:B---3--:R1:W-:Y:S04]  /*2feb0*/  @!P2 ST.E.64 desc[UR44][R10.64], R6 ;  /* 0x000000060a00a985 */ /* 0x0083e8000c101b2c */
[----:B--2---:R-:W2:Y:S01]  /*2fec0*/  @!P1 LDL.64 R8, [R1+0x398] ;  /* 0x0003980001089983 */ /* 0x004ea20000100a00 */
[----:B----4-:R-:W-:Y:S02]  /*2fed0*/  ISETP.GE.AND P2, PT, R42, R0, PT ;  /* 0x000000002a00720c */ /* 0x010fe40003f46270 */
        /* <DEDUP_REMOVED lines=16> */
[----:B------:R-:W-:Y:S02]  /*2ffe0*/  ISETP.GE.AND P1, PT, R229, R0, PT ;  /* 0x00000000e500720c */ /* 0x000fe40003f26270 */
[----:B------:R-:W-:-:S04]  /*2fff0*/  @!P2 LEA R12, P0, R38, R14, 0x2 ;  /* 0x0000000e260ca211 */ /* 0x000fc800078010ff */
[----:B----4-:R-:W-:-:S05]  /*30000*/  @!P2 LEA.HI.X R13, R38, R32, R39, 0x2, P0 ;  /* 0x00000020260da211 */ /* 0x010fca00000f1427 */
        /* <DEDUP_REMOVED lines=19> */
[----:B------:R-:W-:-:S07]  /*30140*/  @!P2 LEA.HI.X R17, R226, R32, R34, 0x2, P0 ;  /* 0x00000020e211a211 */ /* 0x000fce00000f1422 */
[C---:B-1----:R-:W-:Y:S01]  /*30150*/  @!P1 LEA R10, P0, R225.reuse, R14, 0x2 ;  /* 0x0000000ee10a9211 */ /* 0x042fe200078010ff */
[----:B---3--:R2:W-:Y:S04]  /*30160*/  @!P2 ST.E.64 desc[UR44][R16.64], R4 ;  /* 0x000000041000a985 */ /* 0x0085e8000c101b2c */
[----:B------:R-:W3:Y:S01]  /*30170*/  @!P1 LDL.64 R6, [R1+0x418] ;  /* 0x0004180001069983 */ /* 0x000ee20000100a00 */
[----:B------:R-:W-:Y:S02]  /*30180*/  @!P1 LEA.HI.X R11, R225, R32, R33, 0x2, P0 ;  /* 0x00000020e10b9211 */ /* 0x000fe400000f1421 */
[-C--:B------:R-:W-:Y:S01]  /*30190*/  ISETP.GE.AND P0, PT, R15, R0.reuse, PT ;  /* 0x000000000f00720c */ /* 0x080fe20003f06270 */
[----:B------:R-:W-:Y:S02]  /*301a0*/  BSSY B1, `(.L_x_4070) ;  /* 0x0000009000017945 */ /* 0x000fe40003800000 */
[----:B---3--:R2:W-:Y:S01]  /*301b0*/  @!P1 ST.E.64 desc[UR44][R10.64], R6 ;  /* 0x000000060a009985 */ /* 0x0085e2000c101b2c */
[----:B------:R-:W-:-:S09]  /*301c0*/  ISETP.GE.AND P1, PT, R3, R0, PT ;  /* 0x000000000300720c */ /* 0x000fd20003f26270 */
[----:B------:R-:W-:Y:S05]  /*301d0*/  @P0 BRA `(.L_x_4071) ;  /* 0x0000000000140947 */ /* 0x000fea0003800000 */
[----:B------:R-:W3:Y:S04]  /*301e0*/  LDL R33, [R1+0x4b0] ;  /* 0x0004b00001217983 */ /* 0x000ee80000100800 */
[----:B--2---:R-:W2:Y:S01]  /*301f0*/  LDL.64 R6, [R1+0x428] ;  /* 0x0004280001067983 */ /* 0x004ea20000100a00 */
[----:B------:R-:W-:-:S04]  /*30200*/  LEA R4, P0, R15, R14, 0x2 ;  /* 0x0000000e0f047211 */ /* 0x000fc800078010ff */
[----:B---3--:R-:W-:-:S05]  /*30210*/  LEA.HI.X R5, R15, R32, R33, 0x2, P0 ;  /* 0x000000200f057211 */ /* 0x008fca00000f1421 */
[----:B--2---:R0:W-:Y:S04]  /*30220*/  ST.E.64 desc[UR44][R4.64], R6 ;  /* 0x0000000604007985 */ /* 0x0041e8000c101b2c */
.L_x_4071:
[----:B------:R-:W-:Y:S05]  /*30230*/  BSYNC B1 ;  /* 0x0000000000017941 */ /* 0x000fea0003800000 */
.L_x_4070:
[----:B------:R-:W-:Y:S05]  /*30240*/  @P1 BRA `(.L_x_4065) ;  /* 0x0000000c00a01947 */ /* 0x000fea0003800000 */
[----:B------:R-:W3:Y:S04]  /*30250*/  LDL R0, [R1+0x4ac] ;  /* 0x0004ac0001007983 */ /* 0x000ee80000100800 */
[----:B0-2---:R-:W2:Y:S01]  /*30260*/  LDL.64 R4, [R1+0x438] ;  /* 0x0004380001047983 */ /* 0x005ea20000100a00 */
[----:B------:R-:W-:-:S04]  /*30270*/  LEA R14, P0, R3, R14, 0x2 ;  /* 0x0000000e030e7211 */ /* 0x000fc800078010ff */
[----:B---3--:R-:W-:-:S05]  /*30280*/  LEA.HI.X R15, R3, R32, R0, 0x2, P0 ;  /* 0x00000020030f7211 */ /* 0x008fca00000f1400 */
[----:B--2---:R0:W-:Y:S01]  /*30290*/  ST.E.64 desc[UR44][R14.64], R4 ;  /* 0x000000040e007985 */ /* 0x0041e2000c101b2c */
[----:B------:R-:W-:Y:S05]  /*302a0*/  BRA `(.L_x_4065) ;  /* 0x0000000c00887947 */ /* 0x000fea0003800000 */
.L_x_4052:
        /* <DEDUP_REMOVED lines=9> */
[----:B------:R-:W2:Y:S01]  /*30340*/  @P1 LDC.64 R6, c[0x0][0xd08] ;  /* 0x00034200ff061b82 */ /* 0x000ea20000000a00 */
[----:B------:R-:W-:Y:S02]  /*30350*/  ULDC UR4, c[0x0][0xb88] ;  /* 0x0002e20000047ab9 */ /* 0x000fe40000000800 */
[----:B------:R-:W-:Y:S02]  /*30360*/  IMAD.U32 R16, RZ, RZ, UR4 ;  /* 0x00000004ff107e24 */ /* 0x000fe4000f8e00ff */
[----:B---3--:R-:W-:-:S05]  /*30370*/  IMAD.WIDE R4, R218, 0x4, R4 ;  /* 0x00000004da047825 */ /* 0x008fca00078e0204 */
[----:B------:R3:W5:Y:S01]  /*30380*/  @P0 LDG.E R3, desc[UR44][R4.64] ;  /* 0x0000002c04030981 */ /* 0x000762000c1e1900 */
[----:B--2---:R-:W-:-:S05]  /*30390*/  @P1 IMAD.WIDE R6, R218, 0x4, R6 ;  /* 0x00000004da061825 */ /* 0x004fca00078e0206 */
[----:B------:R3:W5:Y:S01]  /*303a0*/  @P1 LDG.E R16, desc[UR44][R6.64] ;  /* 0x0000002c06101981 */ /* 0x000762000c1e1900 */
[----:B------:R-:W-:Y:S02]  /*303b0*/  ISETP.NE.AND P2, PT, R217, RZ, PT ;  /* 0x000000ffd900720c */ /* 0x000fe40003f45270 */
[----:B------:R-:W-:-:S11]  /*303c0*/  SHF.R.S32.HI R26, RZ, 0x1f, R218 ;  /* 0x0000001fff1a7819 */ /* 0x000fd600000114da */
[----:B------:R-:W2:Y:S02]  /*303d0*/  @!P2 LDC R217, c[0x0][0xbd4] ;  /* 0x0002f500ffd9ab82 */ /* 0x000ea40000000800 */
[----:B--2---:R-:W-:Y:S02]  /*303e0*/  ISETP.GT.AND P2, PT, R217, 0x1, PT ;  /* 0x00000001d900780c */ /* 0x004fe40003f44270 */
[----:B----4-:R-:W-:Y:S01]  /*303f0*/  ISETP.GT.AND P3, PT, R0, 0x7f, PT ;  /* 0x0000007f0000780c */ /* 0x010fe20003f64270 */
[----:B---3--:R-:W-:-:S12]  /*30400*/  @P1 BRA `(.L_x_4072) ;  /* 0x0000000000101947 */ /* 0x008fd80003800000 */
[----:B------:R-:W-:Y:S05]  /*30410*/  @!P0 BRA `(.L_x_4072) ;  /* 0x00000000000c8947 */ /* 0x000fea0003800000 */
[----:B------:R-:W2:Y:S04]  /*30420*/  LDG.E R7, desc[UR44][R4.64] ;  /* 0x0000002c04077981 */ /* 0x000ea8000c1e1900 */
[----:B-----5:R-:W2:Y:S02]  /*30430*/  LDG.E R16, desc[UR44][R4.64+0x4] ;  /* 0x0000042c04107981 */ /* 0x020ea4000c1e1900 */
[----:B--2---:R-:W-:-:S07]  /*30440*/  IMAD.IADD R16, R16, 0x1, -R7 ;  /* 0x0000000110107824 */ /* 0x004fce00078e0a07 */
.L_x_4072:
[----:B------:R-:W-:Y:S01]  /*30450*/  BSSY B1, `(.L_x_4073) ;  /* 0x0000036000017945 */ /* 0x000fe20003800000 */
[----:B------:R-:W-:Y:S02]  /*30460*/  SEL R29, R218, RZ, !P0 ;  /* 0x000000ffda1d7207 */ /* 0x000fe40004000000 */
[----:B------:R-:W-:Y:S02]  /*30470*/  SEL R26, R26, RZ, !P0 ;  /* 0x000000ff1a1a7207 */ /* 0x000fe40004000000 */
[----:B-----5:R-:W-:Y:S01]  /*30480*/  SHF.R.S32.HI R24, RZ, 0x1f, R3 ;  /* 0x0000001fff187819 */ /* 0x020fe20000011403 */
[----:B------:R-:W-:Y:S06]  /*30490*/  @P3 BRA `(.L_x_4074) ;  /* 0x0000000000c43947 */ /* 0x000fec0003800000 */
[----:B------:R-:W2:Y:S01]  /*304a0*/  S2R R4, SR_TID.X ;  /* 0x0000000000047919 */ /* 0x000ea20000002100 */
[----:B------:R-:W3:Y:S02]  /*304b0*/  LDC R33, c[0x0][0xce8] ;  /* 0x00033a00ff217b82 */ /* 0x000ee40000000800 */
[----:B---3--:R-:W-:Y:S01]  /*304c0*/  IMAD R0, R16, R33, RZ ;  /* 0x0000002110007224 */ /* 0x008fe200078e02ff */
[----:B--2---:R-:W-:-:S04]  /*304d0*/  IADD3 R31, R216, -0x80, R4 ;  /* 0xffffff80d81f7810 */ /* 0x004fc80007ffe004 */
[----:B------:R-:W-:-:S13]  /*304e0*/  ISETP.GE.AND P0, PT, R31, R0, PT ;  /* 0x000000001f00720c */ /* 0x000fda0003f06270 */
[----:B------:R-:W-:Y:S05]  /*304f0*/  @P0 BRA `(.L_x_4074) ;  /* 0x0000000000ac0947 */ /* 0x000fea0003800000 */
[----:B------:R-:W-:Y:S01]  /*30500*/  IMAD.MOV.U32 R20, RZ, RZ, 0xab8 ;  /* 0x00000ab8ff147424 */ /* 0x000fe200078e00ff */
[----:B------:R-:W-:Y:S01]  /*30510*/  ISETP.GT.AND P0, PT, R217, 0x1, PT ;  /* 0x00000001d900780c */ /* 0x000fe20003f04270 */
[----:B------:R-:W2:Y:S01]  /*30520*/  LDC.64 R4, c[0x0][0xca8] ;  /* 0x00032a00ff047b82 */ /* 0x000ea20000000a00 */
[----:B------:R-:W-:Y:S01]  /*30530*/  ISETP.NE.AND P1, PT, R33, 0x1, PT ;  /* 0x000000012100780c */ /* 0x000fe20003f25270 */
[----:B------:R-:W-:Y:S01]  /*30540*/  IMAD.MOV.U32 R17, RZ, RZ, R31 ;  /* 0x000000ffff117224 */ /* 0x000fe200078e001f */
[----:B------:R-:W-:-:S05]  /*30550*/  SEL R20, R20, 0xa78, P0 ;  /* 0x00000a7814147807 */ /* 0x000fca0000000000 */
[----:B------:R-:W3:Y:S08]  /*30560*/  LDC.64 R8, c[0x0][R20+0x220] ;  /* 0x0000880014087b82 */ /* 0x000ef00000000a00 */
[----:B------:R-:W4:Y:S08]  /*30570*/  LDC.64 R12, c[0x0][R20+0x218] ;  /* 0x00008600140c7b82 */ /* 0x000f300000000a00 */
[----:B------:R-:W5:Y:S08]  /*30580*/  LDC.64 R10, c[0x0][R20+0x228] ;  /* 0x00008a00140a7b82 */ /* 0x000f700000000a00 */
[----:B------:R-:W0:Y:S08]  /*30590*/  @P1 LDC R0, c[0x0][0xcec] ;  /* 0x00033b00ff001b82 */ /* 0x000e300000000800 */
[----:B------:R-:W1:Y:S08]  /*305a0*/  LDC.64 R6, c[0x0][R20+0x210] ;  /* 0x0000840014067b82 */ /* 0x000e700000000a00 */
[----:B------:R-:W5:Y:S01]  /*305b0*/  @P1 LDC R25, c[0x0][0xcf0] ;  /* 0x00033c00ff191b82 */ /* 0x000f620000000800 */
[----:B0-----:R-:W-:-:S07]  /*305c0*/  @P1 IMAD.HI.U32 R0, R31, R0, RZ ;  /* 0x000000001f001227 */ /* 0x001fce00078e00ff */
[----:B--2---:R-:W0:Y:S01]  /*305d0*/  @!P0 LDC R4, c[0x0][0xc50] ;  /* 0x00031400ff048b82 */ /* 0x004e220000000800 */
[-C--:B---3--:R-:W-:Y:S02]  /*305e0*/  IMAD R9, R9, R29.reuse, RZ ;  /* 0x0000001d09097224 */ /* 0x088fe400078e02ff */
[----:B------:R-:W-:-:S05]  /*305f0*/  IMAD.WIDE.U32 R14, R8, R29, RZ ;  /* 0x0000001d080e7225 */ /* 0x000fca00078e00ff */
[----:B------:R-:W2:Y:S01]  /*30600*/  @!P0 LDC R5, c[0x0][0xc54] ;  /* 0x00031500ff058b82 */ /* 0x000ea20000000800 */
[-C--:B----4-:R-:W-:Y:S02]  /*30610*/  IMAD R21, R13, R156.reuse, RZ ;  /* 0x0000009c0d157224 */ /* 0x090fe400078e02ff */
[----:B------:R-:W-:Y:S01]  /*30620*/  IMAD.WIDE.U32 R12, R12, R156, RZ ;  /* 0x0000009c0c0c7225 */ /* 0x000fe200078e00ff */
[----:B-----5:R-:W-:-:S03]  /*30630*/  @P1 SHF.R.U32.HI R17, RZ, R25, R0 ;  /* 0x00000019ff111219 */ /* 0x020fc60000011600 */
[----:B------:R-:W-:Y:S01]  /*30640*/  IMAD R25, R8, R26, R9 ;  /* 0x0000001a08197224 */ /* 0x000fe200078e0209 */
[----:B------:R-:W-:Y:S01]  /*30650*/  SEL R9, R224, RZ, P0 ;  /* 0x000000ffe0097207 */ /* 0x000fe20000000000 */
[----:B------:R-:W-:Y:S01]  /*30660*/  IMAD.IADD R21, R13, 0x1, R21 ;  /* 0x000000010d157824 */ /* 0x000fe200078e0215 */
[----:B------:R-:W-:Y:S01]  /*30670*/  IADD3 R12, P1, P3, R14, R12, R3 ;  /* 0x0000000c0e0c7210 */ /* 0x000fe20007b3e003 */
[----:B------:R-:W-:Y:S02]  /*30680*/  IMAD.MOV R0, RZ, RZ, -R17 ;  /* 0x000000ffff007224 */ /* 0x000fe400078e0a11 */
[----:B------:R-:W-:Y:S02]  /*30690*/  IMAD.IADD R25, R15, 0x1, R25 ;  /* 0x000000010f197824 */ /* 0x000fe400078e0219 */
        /* <DEDUP_REMOVED lines=8> */
[-C--:B-1----:R-:W-:Y:S01]  /*30720*/  IMAD R0, R7, R11.reuse, RZ ;  /* 0x0000000b07007224 */ /* 0x082fe200078e02ff */
[----:B------:R-:W-:Y:S01]  /*30730*/  SHF.R.S32.HI R13, RZ, 0x1f, R11 ;  /* 0x0000001fff0d7819 */ /* 0x000fe2000001140b */
[----:B------:R-:W-:Y:S02]  /*30740*/  IMAD.MOV.U32 R7, RZ, RZ, -0x800000 ;  /* 0xff800000ff077424 */ /* 0x000fe400078e00ff */
[----:B------:R-:W-:-:S04]  /*30750*/  IMAD.WIDE.U32 R8, R6, R11, R8 ;  /* 0x0000000b06087225 */ /* 0x000fc800078e0008 */
[----:B------:R-:W-:Y:S01]  /*30760*/  IMAD R13, R6, R13, R0 ;  /* 0x0000000d060d7224 */ /* 0x000fe200078e0200 */
[----:B0-----:R-:W-:-:S03]  /*30770*/  LEA R4, P0, R8, R4, 0x2 ;  /* 0x0000000408047211 */ /* 0x001fc600078010ff */
[----:B------:R-:W-:-:S05]  /*30780*/  IMAD.IADD R0, R9, 0x1, R13 ;  /* 0x0000000109007824 */ /* 0x000fca00078e020d */
[----:B--2---:R-:W-:-:S05]  /*30790*/  LEA.HI.X R5, R8, R5, R0, 0x2, P0 ;  /* 0x0000000508057211 */ /* 0x004fca00000f1400 */
[----:B------:R2:W-:Y:S02]  /*307a0*/  STG.E desc[UR44][R4.64], R7 ;  /* 0x0000000704007986 */ /* 0x0005e4000c10192c */
.L_x_4074:
[----:B------:R-:W-:Y:S05]  /*307b0*/  BSYNC B1 ;  /* 0x0000000000017941 */ /* 0x000fea0003800000 */
.L_x_4073:
[----:B------:R-:W-:Y:S05]  /*307c0*/  @P2 BRA `(.L_x_4065) ;  /* 0x0000000800402947 */ /* 0x000fea0003800000 */
[----:B------:R-:W3:Y:S01]  /*307d0*/  LDL R9, [R1+0x4a8] ;  /* 0x0004a80001097983 */ /* 0x000ee20000100800 */
[----:B------:R-:W4:Y:S01]  /*307e0*/  LDC R17, c[0x0][0xce8] ;  /* 0x00033a00ff117b82 */ /* 0x000f220000000800 */
[----:B------:R-:W-:Y:S01]  /*307f0*/  ULDC.64 UR4, c[0x0][0xba0] ;  /* 0x0002e80000047ab9 */ /* 0x000fe20000000a00 */
[----:B------:R-:W-:Y:S01]  /*30800*/  ULDC.64 UR6, c[0x0][0xbf0] ;  /* 0x0002fc0000067ab9 */ /* 0x000fe20000000a00 */
[----:B------:R-:W3:Y:S01]  /*30810*/  LDL R8, [R1+0x498] ;  /* 0x0004980001087983 */ /* 0x000ee20000100800 */
[----:B------:R-:W-:Y:S02]  /*30820*/  IMAD R0, R24, UR4, RZ ;  /* 0x0000000418007c24 */ /* 0x000fe4000f8e02ff */
[----:B--2---:R-:W-:-:S04]  /*30830*/  IMAD.WIDE.U32 R4, R3, UR4, RZ ;  /* 0x0000000403047c25 */ /* 0x004fc8000f8e00ff */
[----:B------:R-:W-:Y:S01]  /*30840*/  IMAD R7, R3, UR5, R0 ;  /* 0x0000000503077c24 */ /* 0x000fe2000f8e0200 */
[----:B------:R-:W-:-:S03]  /*30850*/  ULDC.64 UR4, c[0x0][0xbe8] ;  /* 0x0002fa0000047ab9 */ /* 0x000fc60000000a00 */
[----:B------:R-:W-:Y:S02]  /*30860*/  IMAD.IADD R5, R5, 0x1, R7 ;  /* 0x0000000105057824 */ /* 0x000fe400078e0207 */
[----:B------:R-:W-:-:S04]  /*30870*/  IMAD.WIDE.U32 R4, R156, UR4, R4 ;  /* 0x000000049c047c25 */ /* 0x000fc8000f8e0004 */
[----:B------:R-:W-:Y:S01]  /*30880*/  IMAD R5, R156, UR5, R5 ;  /* 0x000000059c057c24 */ /* 0x000fe2000f8e0205 */
[----:B------:R-:W-:Y:S01]  /*30890*/  ULDC.64 UR4, c[0x0][0xbe0] ;  /* 0x0002f80000047ab9 */ /* 0x000fe20000000a00 */
[----:B----4-:R-:W-:Y:S01]  /*308a0*/  ISETP.NE.AND P0, PT, R17, 0x1, PT ;  /* 0x000000011100780c */ /* 0x010fe20003f05270 */
[----:B------:R-:W-:-:S12]  /*308b0*/  IMAD.WIDE.U32 R4, R29, UR6, R4 ;  /* 0x000000061d047c25 */ /* 0x000fd8000f8e0004 */
[----:B------:R-:W2:Y:S08]  /*308c0*/  @P0 LDC R6, c[0x0][0xcec] ;  /* 0x00033b00ff060b82 */ /* 0x000eb00000000800 */
[----:B------:R-:W4:Y:S01]  /*308d0*/  @P0 LDC R11, c[0x0][0xcf0] ;  /* 0x00033c00ff0b0b82 */ /* 0x000f220000000800 */
[----:B---3--:R-:W-:-:S04]  /*308e0*/  IMAD R3, R9, 0x20, R8 ;  /* 0x0000002009037824 */ /* 0x008fc800078e0208 */
[----:B------:R-:W-:-:S04]  /*308f0*/  IMAD.IADD R9, R216, 0x1, R3 ;  /* 0x00000001d8097824 */ /* 0x000fc800078e0203 */
[----:B--2---:R-:W-:-:S04]  /*30900*/  @P0 IMAD.HI.U32 R0, R9, R6, RZ ;  /* 0x0000000609000227 */ /* 0x004fc800078e00ff */
[----:B------:R-:W-:Y:S01]  /*30910*/  IMAD.MOV.U32 R3, RZ, RZ, R9 ;  /* 0x000000ffff037224 */ /* 0x000fe200078e0009 */
[----:B----4-:R-:W-:Y:S01]  /*30920*/  @P0 SHF.R.U32.HI R3, RZ, R11, R0 ;  /* 0x0000000bff030219 */ /* 0x010fe20000011600 */
[----:B------:R-:W-:-:S03]  /*30930*/  IMAD R6, R26, UR6, RZ ;  /* 0x000000061a067c24 */ /* 0x000fc6000f8e02ff */
[--C-:B------:R-:W-:Y:S01]  /*30940*/  SHF.R.S32.HI R0, RZ, 0x1f, R3.reuse ;  /* 0x0000001fff007819 */ /* 0x100fe20000011403 */
[----:B------:R-:W-:Y:S02]  /*30950*/  IMAD R7, R29, UR7, R6 ;  /* 0x000000071d077c24 */ /* 0x000fe4000f8e0206 */
[----:B------:R-:W-:Y:S02]  /*30960*/  IMAD.MOV R6, RZ, RZ, -R3 ;  /* 0x000000ffff067224 */ /* 0x000fe400078e0a03 */
[----:B------:R-:W-:Y:S02]  /*30970*/  IMAD.IADD R5, R5, 0x1, R7 ;  /* 0x0000000105057824 */ /* 0x000fe400078e0207 */
[----:B------:R-:W-:Y:S02]  /*30980*/  IMAD R0, R0, UR4, RZ ;  /* 0x0000000400007c24 */ /* 0x000fe4000f8e02ff */
[----:B------:R-:W-:Y:S02]  /*30990*/  IMAD R7, R17, R6, R9 ;  /* 0x0000000611077224 */ /* 0x000fe400078e0209 */
[----:B------:R-:W-:-:S02]  /*309a0*/  IMAD R9, R3, UR5, R0 ;  /* 0x0000000503097c24 */ /* 0x000fc4000f8e0200 */
[----:B------:R-:W-:Y:S01]  /*309b0*/  IMAD.WIDE.U32 R4, R3, UR4, R4 ;  /* 0x0000000403047c25 */ /* 0x000fe2000f8e0004 */
        /* <DEDUP_REMOVED lines=14> */
.L_x_4311:
[----:B------:R-:W-:Y:S01]  /*30aa0*/  IMAD R16, R16, R17, RZ ;  /* 0x0000001110107224 */ /* 0x000fe200078e02ff */
[----:B------:R-:W-:Y:S01]  /*30ab0*/  BSSY B1, `(.L_x_4076) ;  /* 0x0000015000017945 */ /* 0x000fe20003800000 */
[----:B------:R-:W-:-:S05]  /*30ac0*/  IMAD.IADD R7, R8, 0x1, R216 ;  /* 0x0000000108077824 */ /* 0x000fca00078e02d8 */
[----:B------:R-:W-:-:S13]  /*30ad0*/  ISETP.GE.AND P0, PT, R7, R16, PT ;  /* 0x000000100700720c */ /* 0x000fda0003f06270 */
        /* <DEDUP_REMOVED lines=18> */
.L_x_4077:
[----:B------:R-:W-:Y:S05]  /*30c00*/  BSYNC B1 ;  /* 0x0000000000017941 */ /* 0x000fea0003800000 */
.L_x_4076:
[----:B------:R-:W-:-:S03]  /*30c10*/  UMOV UR4, 0xffffffff ;  /* 0xffffffff00047882 */ /* 0x000fc60000000000 */
[----:B------:R-:W-:Y:S05]  /*30c20*/  BRA.DIV UR4, `(.L_x_4078) ;  /* 0x000000aa04d07947 */ /* 0x000fea000b800000 */
[----:B---3--:R3:W0:Y:S04]  /*30c30*/  SHFL.IDX PT, R0, R4, 0x1, 0x181f ;  /* 0x00381f0004007f89 */ /* 0x00862800000e0000 */
[----:B----4-:R3:W4:Y:S02]  /*30c40*/  SHFL.IDX PT, R14, R3, 0x1, 0x181f ;  /* 0x00381f00030e7f89 */ /* 0x01072400000e0000 */
.L_x_4315:
[----:B------:R-:W-:Y:S01]  /*30c50*/  VIADD R5, R7, 0x20 ;  /* 0x0000002007057836 */ /* 0x000fe20000000000 */
        /* <DEDUP_REMOVED lines=10> */
[----:B0-----:R-:W-:Y:S02]  /*30d00*/  @!P3 LEA.HI.X R9, R198, R0, R222, 0x1, P5 ;  /* 0x00000000c609b211 */ /* 0x001fe400028f0cde */
        /* <DEDUP_REMOVED lines=9> */
.L_x_4080:
[----:B------:R-:W-:Y:S05]  /*30da0*/  BSYNC B1 ;  /* 0x0000000000017941 */ /* 0x000fea0003800000 */
.L_x_4079:
[----:B------:R-:W-:-:S03]  /*30db0*/  UMOV UR4, 0xffffffff ;  /* 0xffffffff00047882 */ /* 0x000fc60000000000 */
[----:B------:R-:W-:Y:S05]  /*30dc0*/  BRA.DIV UR4, `(.L_x_4081) ;  /* 0x000000aa04b07947 */ /* 0x000fea000b800000 */
[----:B0-----:R0:W0:Y:S04]  /*30dd0*/  SHFL.IDX PT, R0, R4, 0x2, 0x181f ;  /* 0x00581f0004007f89 */ /* 0x00102800000e0000 */
[----:B----4-:R4:W0:Y:S02]  /*30de0*/  SHFL.IDX PT, R14, R3, 0x2, 0x181f ;  /* 0x00581f00030e7f89 */ /* 0x01082400000e0000 */
.L_x_4319:
        /* <DEDUP_REMOVED lines=9> */
[-C--:B0-----:R-:W-:Y:S02]  /*30e80*/  @!P3 LEA R8, P5, R198, R14.reuse, 0x1 ;  /* 0x0000000ec608b211 */ /* 0x081fe400078a08ff */
[----:B------:R-:W-:Y:S02]  /*30e90*/  @!P2 LEA R10, P4, R200, R14, 0x1 ;  /* 0x0000000ec80aa211 */ /* 0x000fe400078808ff */
[----:B------:R-:W-:Y:S02]  /*30ea0*/  @!P3 LEA.HI.X R9, R198, R0, R222, 0x1, P5 ;  /* 0x00000000c609b211 */ /* 0x000fe400028f0cde */
        /* <DEDUP_REMOVED lines=9> */
.L_x_4083:
[----:B------:R-:W-:Y:S05]  /*30f40*/  BSYNC B1 ;  /* 0x0000000000017941 */ /* 0x000fea0003800000 */
.L_x_4082:
[----:B------:R-:W-:-:S03]  /*30f50*/  UMOV UR4, 0xffffffff ;  /* 0xffffffff00047882 */ /* 0x000fc60000000000 */
[----:B------:R-:W-:Y:S05]  /*30f60*/  BRA.DIV UR4, `(.L_x_4084) ;  /* 0x000000aa04907947 */ /* 0x000fea000b800000 */
[----:B0-----:R0:W0:Y:S04]  /*30f70*/  SHFL.IDX PT, R0, R4, 0x3, 0x181f ;  /* 0x00781f0004007f89 */ /* 0x00102800000e0000 */
[----:B------:R0:W0:Y:S02]  /*30f80*/  SHFL.IDX PT, R14, R3, 0x3, 0x181f ;  /* 0x00781f00030e7f89 */ /* 0x00002400000e0000 */
.L_x_4323:
[----:B0-234-:R-:W-:-:S05]  /*30f90*/  VIADD R3, R7, 0x60 ;  /* 0x0000006007037836 */ /* 0x01dfca0000000000 */
[----:B------:R-:W-:-:S13]  /*30fa0*/  ISETP.GE.AND P0, PT, R3, R16, PT ;  /* 0x000000100300720c */ /* 0x000fda0003f06270 */
[----:B------:R-:W-:Y:S05]  /*30fb0*/  @P0 BRA `(.L_x_4065) ;  /* 0x0000000000440947 */ /* 0x000fea0003800000 */
[----:B------:R-:W-:Y:S02]  /*30fc0*/  ULDC UR4, c[0x0][0xbc8] ;  /* 0x0002f20000047ab9 */ /* 0x000fe40000000800 */
[----:B------:R-:W-:Y:S02]  /*30fd0*/  ISETP.GE.AND P3, PT, R198, UR4, PT ;  /* 0x00000004c6007c0c */ /* 0x000fe4000bf66270 */
[----:B------:R-:W-:Y:S02]  /*30fe0*/  ISETP.GE.AND P2, PT, R200, UR4, PT ;  /* 0x00000004c8007c0c */ /* 0x000fe4000bf46270 */
[----:B------:R-:W-:Y:S02]  /*30ff0*/  ISETP.GE.AND P1, PT, R199, UR4, PT ;  /* 0x00000004c7007c0c */ /* 0x000fe4000bf26270 */
[----:B------:R-:W-:-:S07]  /*31000*/  ISETP.GE.AND P0, PT, R201, UR4, PT ;  /* 0x00000004c9007c0c */ /* 0x000fce000bf06270 */
[-C--:B------:R-:W-:Y:S02]  /*31010*/  @!P3 LEA R4, P5, R198, R14.reuse, 0x1 ;  /* 0x0000000ec604b211 */ /* 0x080fe400078a08ff */
        /* <DEDUP_REMOVED lines=11> */
.L_x_4065:
[----:B------:R-:W-:Y:S05]  /*310d0*/  BSYNC B0 ;  /* 0x0000000000007941 */ /* 0x000fea0003800000 */
.L_x_4051:
[----:B------:R-:W-:Y:S02]  /*310e0*/  ULDC UR4, c[0x0][0xd3c] ;  /* 0x00034f0000047ab9 */ /* 0x000fe40000000800 */
[----:B-1----:R-:W-:-:S13]  /*310f0*/  ISETP.GE.AND P0, PT, R99, UR4, PT ;  /* 0x0000000463007c0c */ /* 0x002fda000bf06270 */
[----:B------:R-:W-:Y:S05]  /*31100*/  @!P0 BRA `(.L_x_4085) ;  /* 0xfffffd0400c48947 */ /* 0x000fea000383ffff */
[----:B------:R-:W-:Y:S05]  /*31110*/  BRA `(.L_x_3842) ;  /* 0x0000008800b47947 */ /* 0x000fea0003800000 */
.L_x_3840:
[----:B------:R-:W-:-:S08]  /*31120*/  NOP ;  /* 0x0000000000007918 */ /* 0x000fd00000000000 */
[----:B------:R-:W0:-:S00]  /*31130*/  USETMAXREG.DEALLOC.CTAPOOL 0x28 ;  /* 0x00000028000079c8 */ /* 0x000e0000080e0500 */
        /* <DEDUP_REMOVED lines=14> */
.L_x_4086:
        /* <DEDUP_REMOVED lines=44> */
.L_x_4090:
[----:B------:R-:W0:Y:S01]  /*314e0*/  LDC R0, c[0x0][0xd3c] ;  /* 0x00034f00ff007b82 */ /* 0x000e220000000800 */
[----:B------:R-:W-:Y:S01]  /*314f0*/  UIADD3 UR4, UR4, 0x1f, URZ ;  /* 0x0000001f04047890 */ /* 0x000fe2000fffe03f */
[----:B------:R-:W-:Y:S02]  /*31500*/  ULDC UR7, c[0x0][0xd3c] ;  /* 0x00034f0000077ab9 */ /* 0x000fe40000000800 */
[----:B------:R-:W-:-:S03]  /*31510*/  IMAD.U32 R19, RZ, RZ, UR7 ;  /* 0x00000007ff137e24 */ /* 0x000fc6000f8e00ff */
        /* <DEDUP_REMOVED lines=33> */
.L_x_4088:
        /* <DEDUP_REMOVED lines=13> */
.L_x_4091:
        /* <DEDUP_REMOVED lines=62> */
.L_x_4092:
        /* <DEDUP_REMOVED lines=61> */
.L_x_4093:
[----:B------:R-:W-:-:S05]  /*31fb0*/  LOP3.LUT R17, RZ, R2, RZ, 0x33, !PT ;  /* 0x00000002ff117212 */ /* 0x000fca00078e33ff */
[----:B------:R-:W-:Y:S01]  /*31fc0*/  IMAD.IADD R17, R0, 0x1, R17 ;  /* 0x0000000100117824 */ /* 0x000fe200078e0211 */
[----:B------:R-:W-:Y:S06]  /*31fd0*/  BRA `(.L_x_4094) ;  /* 0x00000000000c7947 */ /* 0x000fec0003800000 */
.L_x_4089:
[----:B------:R-:W-:Y:S02]  /*31fe0*/  IMAD.MOV.U32 R17, RZ, RZ, RZ ;  /* 0x000000ffff117224 */ /* 0x000fe400078e00ff */
[----:B------:R-:W-:Y:S02]  /*31ff0*/  IMAD.U32 R16, RZ, RZ, UR6 ;  /* 0x00000006ff107e24 */ /* 0x000fe4000f8e00ff */
[----:B------:R-:W-:-:S07]  /*32000*/  IMAD.MOV.U32 R18, RZ, RZ, RZ ;  /* 0x000000ffff127224 */ /* 0x000fce00078e00ff */
.L_x_4094:
[----:B------:R-:W-:-:S13]  /*32010*/  ISETP.NE.AND P0, PT, R7, RZ, PT ;  /* 0x000000ff0700720c */ /* 0x000fda0003f05270 */
[----:B------:R-:W0:Y:S01]  /*32020*/  @!P0 S2R R3, SR_CgaCtaId ;  /* 0x0000000000038919 */ /* 0x000e220000008800 */
[----:B------:R-:W-:-:S04]  /*32030*/  @!P0 MOV R0, 0x400 ;  /* 0x0000040000008802 */ /* 0x000fc80000000f00 */
[----:B0-----:R-:W-:-:S05]  /*32040*/  @!P0 LEA R0, R3, R0, 0x18 ;  /* 0x0000000003008211 */ /* 0x001fca00078ec0ff */
[----:B------:R1:W-:Y:S01]  /*32050*/  @!P0 STS.128 [R0+0x324d0], R16 ;  /* 0x0324d01000008388 */ /* 0x0003e20000000c00 */
[----:B------:R-:W-:Y:S06]  /*32060*/  BAR.ARV 0x5, 0x180 ;  /* 0x0146000000007b1d */ /* 0x000fec0000002000 */
.L_x_4087:
[----:B------:R2:W-:Y:S01]  /*32070*/  STL [R1+0x480], RZ ;  /* 0x000480ff01007387 */ /* 0x0005e20000100800 */
[----:B------:R-:W-:Y:S01]  /*32080*/  ULDC UR4, c[0x0][0xd3c] ;  /* 0x00034f0000047ab9 */ /* 0x000fe20000000800 */
[----:B------:R-:W-:Y:S01]  /*32090*/  IMAD.MOV.U32 R27, RZ, RZ, 0x1 ;  /* 0x00000001ff1b7424 */ /* 0x000fe200078e00ff */
[----:B0-----:R-:W-:Y:S01]  /*320a0*/  ISETP.GE.AND P0, PT, R19, UR4, PT ;  /* 0x0000000413007c0c */ /* 0x001fe2000bf06270 */
[----:B------:R-:W-:-:S12]  /*320b0*/  IMAD.MOV.U32 R25, RZ, RZ, RZ ;  /* 0x000000ffff197224 */ /* 0x000fd800078e00ff */
[----:B--2---:R-:W-:Y:S05]  /*320c0*/  @P0 BRA `(.L_x_4095) ;  /* 0x0000007400ec0947 */ /* 0x004fea0003800000 */
[----:B------:R-:W0:Y:S01]  /*320d0*/  S2R R5, SR_TID.X ;  /* 0x0000000000057919 */ /* 0x000e220000002100 */
[----:B------:R-:W2:Y:S01]  /*320e0*/  S2UR UR5, SR_CgaCtaId ;  /* 0x00000000000579c3 */ /* 0x000ea20000008800 */
[----:B------:R-:W-:Y:S01]  /*320f0*/  UMOV UR4, 0x400 ;  /* 0x0000040000047882 */ /* 0x000fe20000000000 */
[----:B------:R-:W-:Y:S01]  /*32100*/  BSSY B8, `(.L_x_4095) ;  /* 0x0000777000087945 */ /* 0x000fe20003800000 */
[----:B------:R3:W-:Y:S01]  /*32110*/  STL [R1+0x480], RZ ;  /* 0x000480ff01007387 */ /* 0x0007e20000100800 */
[----:B------:R-:W-:Y:S01]  /*32120*/  IMAD.MOV.U32 R28, RZ, RZ, 0x1 ;  /* 0x00000001ff1c7424 */ /* 0x000fe200078e00ff */
[----:B------:R-:W-:Y:S01]  /*32130*/  CS2R R24, SRZ ;  /* 0x0000000000187805 */ /* 0x000fe2000001ff00 */
[----:B------:R-:W-:Y:S01]  /*32140*/  IMAD.MOV.U32 R27, RZ, RZ, 0x1 ;  /* 0x00000001ff1b7424 */ /* 0x000fe200078e00ff */
[----:B------:R-:W-:Y:S01]  /*32150*/  ULDC.64 UR42, c[0x0][0x198] ;  /* 0x00006600002a7ab9 */ /* 0x000fe20000000a00 */
[----:B------:R-:W-:Y:S01]  /*32160*/  ULOP3.LUT UR40, UR38, 0x2, URZ, 0xfc, !UPT ;  /* 0x0000000226287892 */ /* 0x000fe2000f8efc3f */
[----:B------:R-:W-:Y:S01]  /*32170*/  ULDC UR39, c[0x0][0xc] ;  /* 0x0000030000277ab9 */ /* 0x000fe20000000800 */
[----:B--2---:R-:W-:-:S06]  /*32180*/  ULEA UR4, UR5, UR4, 0x18 ;  /* 0x0000000405047291 */ /* 0x004fcc000f8ec03f */
[----:B------:R-:W-:Y:S01]  /*32190*/  IMAD.U32 R23, RZ, RZ, UR4 ;  /* 0x00000004ff177e24 */ /* 0x000fe2000f8e00ff */
[C---:B0-----:R-:W-:Y:S01]  /*321a0*/  LOP3.LUT R4, R5.reuse, 0x7f, RZ, 0xc0, !PT ;  /* 0x0000007f05047812 */ /* 0x041fe200078ec0ff */
[----:B-1----:R-:W-:-:S04]  /*321b0*/  IMAD.SHL.U32 R0, R5, 0x8, RZ ;  /* 0x0000000805007824 */ /* 0x002fc800078e00ff */
[----:B------:R-:W-:Y:S01]  /*321c0*/  IMAD.SHL.U32 R30, R4, 0x8, RZ ;  /* 0x00000008041e7824 */ /* 0x000fe200078e00ff */
[C---:B------:R-:W-:Y:S02]  /*321d0*/  LOP3.LUT R2, R0.reuse, 0x1f8, RZ, 0xc0, !PT ;  /* 0x000001f800027812 */ /* 0x040fe400078ec0ff */
[----:B------:R-:W-:Y:S02]  /*321e0*/  LOP3.LUT R0, R0, 0x38, RZ, 0xc0, !PT ;  /* 0x0000003800007812 */ /* 0x000fe400078ec0ff */
[----:B------:R-:W-:Y:S01]  /*321f0*/  LOP3.LUT R3, R2, 0x38, R5, 0x78, !PT ;  /* 0x0000003802037812 */ /* 0x000fe200078e7805 */
[----:B------:R-:W-:-:S03]  /*32200*/  IMAD.SHL.U32 R2, R5, 0x10, RZ ;  /* 0x0000001005027824 */ /* 0x000fc600078e00ff */
[----:B------:R-:W-:Y:S02]  /*32210*/  LOP3.LUT R30, R3, 0x200, R30, 0xf8, !PT ;  /* 0x00000200031e7812 */ /* 0x000fe400078ef81e */
[----:B------:R-:W-:-:S03]  /*32220*/  SHF.R.U32.HI R3, RZ, 0x3, R4 ;  /* 0x00000003ff037819 */ /* 0x000fc60000011604 */
[----:B------:R-:W-:Y:S01]  /*32230*/  IMAD R26, R30, 0x2, R23 ;  /* 0x000000021e1a7824 */ /* 0x000fe200078e0217 */
[----:B------:R-:W-:Y:S02]  /*32240*/  LOP3.LUT R2, R3, 0x70, R2, 0xf8, !PT ;  /* 0x0000007003027812 */ /* 0x000fe400078ef802 */
[C---:B------:R-:W-:Y:S02]  /*32250*/  LOP3.LUT R3, R0.reuse, 0x40, RZ, 0xfc, !PT ;  /* 0x0000004000037812 */ /* 0x040fe400078efcff */
[C---:B------:R-:W-:Y:S02]  /*32260*/  LOP3.LUT R2, R0.reuse, 0x80, RZ, 0xfc, !PT ;  /* 0x0000008000027812 */ /* 0x040fe400078efcff */
[----:B---3--:R-:W-:-:S07]  /*32270*/  LOP3.LUT R0, R0, 0xc0, RZ, 0xfc, !PT ;  /* 0x000000c000007812 */ /* 0x008fce00078efcff */
.L_x_4220:
[----:B------:R-:W-:Y:S05]  /*32280*/  YIELD ;  /* 0x0000000000007946 */ /* 0x000fea0003800000 */
[----:B------:R-:W-:Y:S01]  /*32290*/  ULDC.64 UR4, c[0x0][0xb20] ;  /* 0x0002c80000047ab9 */ /* 0x000fe20000000a00 */
[----:B------:R-:W-:Y:S01]  /*322a0*/  IMAD.MOV.U32 R33, RZ, RZ, RZ ;  /* 0x000000ffff217224 */ /* 0x000fe200078e00ff */
[----:B------:R-:W-:Y:S01]  /*322b0*/  ISETP.NE.U32.AND P0, PT, RZ, UR4, PT ;  /* 0x00000004ff007c0c */ /* 0x000fe2000bf05070 */
[----:B------:R-:W0:Y:S01]  /*322c0*/  LDC.64 R4, c[0x0][0xaf8] ;  /* 0x0002be00ff047b82 */ /* 0x000e220000000a00 */
[----:B------:R-:W-:Y:S02]  /*322d0*/  ULDC.64 UR6, c[0x0][0xb08] ;  /* 0x0002c20000067ab9 */ /* 0x000fe40000000a00 */
[----:B------:R-:W-:Y:S01]  /*322e0*/  ISETP.NE.AND.EX P0, PT, RZ, UR5, PT, P0 ;  /* 0x00000005ff007c0c */ /* 0x000fe2000bf05300 */
[----:B------:R-:W-:-:S12]  /*322f0*/  ULDC.64 UR4, c[0x0][0xb10] ;  /* 0x0002c40000047ab9 */ /* 0x000fd80000000a00 */
[----:B-1----:R-:W1:Y:S02]  /*32300*/  @P0 LDC.64 R2, c[0x0][0xb20] ;  /* 0x0002c800ff020b82 */ /* 0x002e640000000a00 */
[----:B-1----:R-:W-:-:S05]  /*32310*/  @P0 IMAD.WIDE R2, R19, 0x4, R2 ;  /* 0x0000000413020825 */ /* 0x002fca00078e0202 */
[----:B------:R1:W5:Y:S01]  /*32320*/  @P0 LDG.E R33, desc[UR44][R2.64] ;  /* 0x0000002c02210981 */ /* 0x000362000c1e1900 */
[----:B------:R-:W-:Y:S01]  /*32330*/  ISETP.NE.U32.AND P0, PT, RZ, UR4, PT ;  /* 0x00000004ff007c0c */ /* 0x000fe2000bf05070 */
[----:B------:R-:W-:Y:S01]  /*32340*/  IMAD.MOV.U32 R37, RZ, RZ, RZ ;  /* 0x000000ffff257224 */ /* 0x000fe200078e00ff */
[----:B------:R-:W-:Y:S01]  /*32350*/  ISETP.NE.U32.AND P1, PT, RZ, UR6, PT ;  /* 0x00000006ff007c0c */ /* 0x000fe2000bf25070 */
[----:B------:R-:W-:Y:S01]  /*32360*/  IMAD.MOV.U32 R0, RZ, RZ, RZ ;  /* 0x000000ffff007224 */ /* 0x000fe200078e00ff */
[----:B------:R-:W-:Y:S01]  /*32370*/  ISETP.NE.AND.EX P2, PT, RZ, UR5, PT, P0 ;  /* 0x00000005ff007c0c */ /* 0x000fe2000bf45300 */
[----:B------:R-:W-:Y:S01]  /*32380*/  ULDC.64 UR4, c[0x0][0xaf8] ;  /* 0x0002be0000047ab9 */ /* 0x000fe20000000a00 */
[----:B------:R-:W-:Y:S01]  /*32390*/  ISETP.NE.AND.EX P1, PT, RZ, UR7, PT, P1 ;  /* 0x00000007ff007c0c */ /* 0x000fe2000bf25310 */
[----:B0-----:R-:W-:Y:S01]  /*323a0*/  IMAD.WIDE R4, R19, 0x4, R4 ;  /* 0x0000000413047825 */ /* 0x001fe200078e0204 */
[----:B------:R-:W-:Y:S01]  /*323b0*/  ISETP.NE.U32.AND P0, PT, RZ, UR4, PT ;  /* 0x00000004ff007c0c */ /* 0x000fe2000bf05070 */
[----:B-1----:R-:W0:Y:S08]  /*323c0*/  LDC.64 R2, c[0x0][0xb08] ;  /* 0x0002c200ff027b82 */ /* 0x002e300000000a00 */
[----:B--23--:R-:W1:Y:S01]  /*323d0*/  @P2 LDC.64 R6, c[0x0][0xb10] ;  /* 0x0002c400ff062b82 */ /* 0x00ce620000000a00 */
[----:B------:R-:W-:Y:S01]  /*323e0*/  ULDC UR4, c[0x0][0x288] ;  /* 0x0000a20000047ab9 */ /* 0x000fe20000000800 */
[----:B------:R-:W-:Y:S01]  /*323f0*/  ISETP.NE.AND.EX P0, PT, RZ, UR5, PT, P0 ;  /* 0x00000005ff007c0c */ /* 0x000fe2000bf05300 */
[----:B------:R-:W-:Y:S01]  /*32400*/  IMAD.U32 R8, RZ, RZ, UR4 ;  /* 0x00000004ff087e24 */ /* 0x000fe2000f8e00ff */
[----:B------:R-:W-:-:S11]  /*32410*/  ULDC.64 UR4, c[0x0][0x418] ;  /* 0x0001060000047ab9 */ /* 0x000fd60000000a00 */
[----:B------:R-:W5:Y:S01]  /*32420*/  @P0 LDG.E R37, desc[UR44][R4.64] ;  /* 0x0000002c04250981 */ /* 0x000f62000c1e1900 */
[----:B0-----:R-:W-:-:S05]  /*32430*/  IMAD.WIDE R2, R19, 0x4, R2 ;  /* 0x0000000413027825 */ /* 0x001fca00078e0202 */
[----:B------:R-:W5:Y:S01]  /*32440*/  @P1 LDG.E R0, desc[UR44][R2.64] ;  /* 0x0000002c02001981 */ /* 0x000f62000c1e1900 */
[----:B-1----:R-:W-:-:S05]  /*32450*/  @P2 IMAD.WIDE R6, R19, 0x4, R6 ;  /* 0x0000000413062825 */ /* 0x002fca00078e0206 */
        /* <DEDUP_REMOVED lines=9> */
[----:B--2---:R0:W-:Y:S01]  /*324f0*/  STL [R1+0x440], R8 ;  /* 0x0004400801007387 */ /* 0x0041e20000100800 */
[----:B------:R-:W-:Y:S02]  /*32500*/  IMAD.MOV.U32 R12, RZ, RZ, R8 ;  /* 0x000000ffff0c7224 */ /* 0x000fe400078e0008 */
[----:B0-----:R-:W-:Y:S01]  /*32510*/  IMAD.U32 R8, RZ, RZ, UR4 ;  /* 0x00000004ff087e24 */ /* 0x001fe2000f8e00ff */
[----:B----4-:R-:W-:Y:S06]  /*32520*/  @P2 BRA `(.L_x_4096) ;  /* 0x0000000000142947 */ /* 0x010fec0003800000 */
[----:B------:R-:W-:Y:S05]  /*32530*/  @!P0 BRA `(.L_x_4096) ;  /* 0x0000000000108947 */ /* 0x000fea0003800000 */
[----:B------:R-:W2:Y:S04]  /*32540*/  LDG.E R9, desc[UR44][R4.64] ;  /* 0x0000002c04097981 */ /* 0x000ea8000c1e1900 */
[----:B------:R-:W2:Y:S02]  /*32550*/  LDG.E R6, desc[UR44][R4.64+0x4] ;  /* 0x0000042c04067981 */ /* 0x000ea4000c1e1900 */
[----:B--2---:R-:W-:-:S05]  /*32560*/  IMAD.IADD R12, R6, 0x1, -R9 ;  /* 0x00000001060c7824 */ /* 0x004fca00078e0a09 */
[----:B------:R0:W-:Y:S02]  /*32570*/  STL [R1+0x440], R12 ;  /* 0x0004400c01007387 */ /* 0x0001e40000100800 */
.L_x_4096:
        /* <DEDUP_REMOVED lines=9> */
[----:B------:R-:W1:Y:S02]  /*32610*/  LDC.64 R4, c[0x0][0xb18] ;  /* 0x0002c600ff047b82 */ /* 0x000e640000000a00 */
[----:B-1----:R-:W-:-:S05]  /*32620*/  IMAD.WIDE R4, R19, 0x4, R4 ;  /* 0x0000000413047825 */ /* 0x002fca00078e0204 */
[----:B------:R1:W5:Y:S01]  /*32630*/  LDG.E R8, desc[UR44][R4.64] ;  /* 0x0000002c04087981 */ /* 0x000362000c1e1900 */
[----:B------:R-:W-:Y:S05]  /*32640*/  BRA `(.L_x_4098) ;  /* 0x0000000000247947 */ /* 0x000fea0003800000 */
.L_x_4097:
[----:B------:R-:W-:Y:S02]  /*32650*/  ULDC.64 UR4, c[0x0][0xb00] ;  /* 0x0002c00000047ab9 */ /* 0x000fe40000000a00 */
[----:B------:R-:W-:-:S04]  /*32660*/  ISETP.NE.U32.AND P0, PT, RZ, UR4, PT ;  /* 0x00000004ff007c0c */ /* 0x000fc8000bf05070 */
[----:B------:R-:W-:-:S13]  /*32670*/  ISETP.NE.AND.EX P0, PT, RZ, UR5, PT, P0 ;  /* 0x00000005ff007c0c */ /* 0x000fda000bf05300 */
[----:B------:R-:W-:Y:S05]  /*32680*/  @!P0 BRA `(.L_x_4098) ;  /* 0x0000000000148947 */ /* 0x000fea0003800000 */
[----:B------:R-:W1:Y:S02]  /*32690*/  LDC.64 R4, c[0x0][0xb00] ;  /* 0x0002c000ff047b82 */ /* 0x000e640000000a00 */
[----:B-1----:R-:W-:-:S05]  /*326a0*/  IMAD.WIDE R4, R19, 0x4, R4 ;  /* 0x0000000413047825 */ /* 0x002fca00078e0204 */
[----:B------:R-:W2:Y:S04]  /*326b0*/  LDG.E R8, desc[UR44][R4.64] ;  /* 0x0000002c04087981 */ /* 0x000ea8000c1e1900 */
[----:B------:R-:W2:Y:S02]  /*326c0*/  LDG.E R9, desc[UR44][R4.64+0x4] ;  /* 0x0000042c04097981 */ /* 0x000ea4000c1e1900 */
[----:B--2---:R-:W-:-:S07]  /*326d0*/  IMAD.IADD R8, R9, 0x1, -R8 ;  /* 0x0000000109087824 */ /* 0x004fce00078e0a08 */
.L_x_4098:
[----:B-1----:R-:W2:Y:S01]  /*326e0*/  @P1 LDG.E R5, desc[UR44][R2.64] ;  /* 0x0000002c02051981 */ /* 0x002ea2000c1e1900 */
[----:B------:R-:W1:Y:S03]  /*326f0*/  LDC R9, c[0x0][0x448] ;  /* 0x00011200ff097b82 */ /* 0x000e660000000800 */
[----:B------:R3:W2:Y:S01]  /*32700*/  @P1 LDG.E R4, desc[UR44][R2.64+0x4] ;  /* 0x0000042c02041981 */ /* 0x0006a2000c1e1900 */
[----:B------:R-:W-:-:S04]  /*32710*/  IMAD.SHL.U32 R35, R17, 0x80, RZ ;  /* 0x0000008011237824 */ /* 0x000fc800078e00ff */
[----:B---3--:R-:W3:Y:S01]  /*32720*/  LDC.64 R2, c[0x0][0xad8] ;  /* 0x0002b600ff027b82 */ /* 0x008ee20000000a00 */
[----:B-1----:R-:W-:-:S13]  /*32730*/  ISETP.NE.AND P2, PT, R9, 0x1, PT ;  /* 0x000000010900780c */ /* 0x002fda0003f45270 */
[----:B------:R-:W1:Y:S01]  /*32740*/  @P2 LDC R10, c[0x0][0x44c] ;  /* 0x00011300ff0a2b82 */ /* 0x000e620000000800 */
[----:B---3--:R-:W-:-:S07]  /*32750*/  ISETP.GE.AND P3, PT, R3, 0x1, PT ;  /* 0x000000010300780c */ /* 0x008fce0003f66270 */
[----:B------:R-:W3:Y:S01]  /*32760*/  @P2 LDC R9, c[0x0][0x450] ;  /* 0x00011400ff092b82 */ /* 0x000ee20000000800 */
[----:B--2---:R-:W-:Y:S02]  /*32770*/  @P1 IMAD.IADD R7, R4, 0x1, -R5 ;  /* 0x0000000104071824 */ /* 0x004fe400078e0a05 */
[----:B------:R-:W-:-:S04]  /*32780*/  VIADD R5, R35, 0x7f ;  /* 0x0000007f23057836 */ /* 0x000fc80000000000 */
[----:B-1----:R-:W-:-:S05]  /*32790*/  @P2 IMAD.HI.U32 R4, R5, R10, RZ ;  /* 0x0000000a05042227 */ /* 0x002fca00078e00ff */
[----:B---3--:R-:W-:Y:S01]  /*327a0*/  @P2 SHF.R.U32.HI R5, RZ, R9, R4 ;  /* 0x00000009ff052219 */ /* 0x008fe20000011604 */
[----:B-----5:R-:W-:-:S04]  /*327b0*/  IMAD.IADD R9, R8, 0x1, -R33 ;  /* 0x0000000108097824 */ /* 0x020fc800078e0a21 */
[----:B------:R-:W-:-:S04]  /*327c0*/  IMAD.IADD R17, R9, 0x1, R7 ;  /* 0x0000000109117824 */ /* 0x000fc800078e0207 */
        /* <DEDUP_REMOVED lines=19> */
.L_x_4101:
[----:B------:R-:W-:-:S13]  /*32900*/  ISETP.NE.AND P0, PT, R3, 0x1, PT ;  /* 0x000000010300780c */ /* 0x000fda0003f05270 */
[----:B------:R-:W1:Y:S02]  /*32910*/  @P0 LDC.64 R4, c[0x0][0xae0] ;  /* 0x0002b800ff040b82 */ /* 0x000e640000000a00 */
[----:B-1----:R-:W-:-:S05]  /*32920*/  @P0 IMAD.HI.U32 R4, R11, R4, RZ ;  /* 0x000000040b040227 */ /* 0x002fca00078e00ff */
[----:B------:R-:W-:-:S07]  /*32930*/  @P0 SHF.R.U32.HI R11, RZ, R5, R4 ;  /* 0x00000005ff0b0219 */ /* 0x000fce0000011604 */
.L_x_4102:
[----:B------:R-:W-:Y:S05]  /*32940*/  BSYNC B0 ;  /* 0x0000000000007941 */ /* 0x000fea0003800000 */
.L_x_4100:
[----:B------:R-:W-:-:S05]  /*32950*/  IMAD R11, R11, R3, R3 ;  /* 0x000000030b0b7224 */ /* 0x000fca00078e0203 */
[----:B------:R-:W-:-:S07]  /*32960*/  VIMNMX R2, R2, R11, PT ;  /* 0x0000000b02027248 */ /* 0x000fce0003fe0100 */
.L_x_4099:
[----:B------:R-:W1:Y:S01]  /*32970*/  @P2 LDC R8, c[0x0][0x44c] ;  /* 0x00011300ff082b82 */ /* 0x000e620000000800 */
[----:B------:R-:W-:Y:S01]  /*32980*/  VIADD R2, R2, 0x5f ;  /* 0x0000005f02027836 */ /* 0x000fe20000000000 */
[----:B------:R-:W-:Y:S01]  /*32990*/  ULDC UR4, c[0x0][0xad4] ;  /* 0x0002b50000047ab9 */ /* 0x000fe20000000800 */
[----:B------:R-:W-:Y:S02]  /*329a0*/  IMAD.MOV.U32 R5, RZ, RZ, R35 ;  /* 0x000000ffff057224 */ /* 0x000fe400078e0023 */
[----:B------:R-:W-:-:S03]  /*329b0*/  IMAD.HI R2, R2, 0x2aaaaaab, RZ ;  /* 0x2aaaaaab02027827 */ /* 0x000fc600078e02ff */
[----:B------:R-:W2:Y:S01]  /*329c0*/  @P2 LDC R4, c[0x0][0x450] ;  /* 0x00011400ff042b82 */ /* 0x000ea20000000800 */
[----:B-1----:R-:W-:-:S04]  /*329d0*/  @P2 IMAD.HI.U32 R11, R35, R8, RZ ;  /* 0x00000008230b2227 */ /* 0x002fc800078e00ff */
[----:B------:R-:W-:Y:S01]  /*329e0*/  IMAD.IADD R8, R17, 0x1, -R12 ;  /* 0x0000000111087824 */ /* 0x000fe200078e0a0c */
[----:B--2---:R-:W-:Y:S02]  /*329f0*/  @P2 SHF.R.U32.HI R5, RZ, R4, R11 ;  /* 0x00000004ff052219 */ /* 0x004fe4000001160b */
[----:B------:R-:W-:-:S03]  /*32a00*/  SHF.R.U32.HI R11, RZ, 0x1f, R2 ;  /* 0x0000001fff0b7819 */ /* 0x000fc60000011602 */
[----:B0-----:R-:W-:Y:S01]  /*32a10*/  IMAD.IADD R12, R8, 0x1, R5 ;  /* 0x00000001080c7824 */ /* 0x001fe200078e0205 */
        /* <DEDUP_REMOVED lines=14> */
.L_x_4105:
[----:B------:R-:W-:-:S13]  /*32b00*/  ISETP.NE.AND P0, PT, R3, 0x1, PT ;  /* 0x000000010300780c */ /* 0x000fda0003f05270 */
[----:B------:R-:W0:Y:S02]  /*32b10*/  @P0 LDC.64 R4, c[0x0][0xae0] ;  /* 0x0002b800ff040b82 */ /* 0x000e240000000a00 */
[----:B0-----:R-:W-:-:S05]  /*32b20*/  @P0 IMAD.HI.U32 R4, R12, R4, RZ ;  /* 0x000000040c040227 */ /* 0x001fca00078e00ff */
[----:B------:R-:W-:-:S07]  /*32b30*/  @P0 SHF.R.U32.HI R12, RZ, R5, R4 ;  /* 0x00000005ff0c0219 */ /* 0x000fce0000011604 */
.L_x_4106:
[----:B------:R-:W-:Y:S05]  /*32b40*/  BSYNC B0 ;  /* 0x0000000000007941 */ /* 0x000fea0003800000 */
.L_x_4104:
[----:B------:R-:W-:-:S05]  /*32b50*/  IMAD R3, R12, R3, RZ ;  /* 0x000000030c037224 */ /* 0x000fca00078e02ff */
[----:B------:R-:W-:-:S07]  /*32b60*/  VIMNMX R2, R2, R3, !PT ;  /* 0x0000000302027248 */ /* 0x000fce0007fe0100 */
.L_x_4103:
        /* <DEDUP_REMOVED lines=39> */
.L_x_4108:
[----:B------:R-:W-:Y:S05]  /*32de0*/  BSYNC B0 ;  /* 0x0000000000007941 */ /* 0x000fea0003800000 */
.L_x_4107:
[-C--:B------:R-:W-:Y:S01]  /*32df0*/  IMAD R4, R32, R14.reuse, R4 ;  /* 0x0000000e20047224 */ /* 0x080fe200078e0204 */
[----:B------:R-:W-:Y:S04]  /*32e00*/  BSSY B0, `(.L_x_4109) ;  /* 0x0000131000007945 */ /* 0x000fe80003800000 */
        /* <DEDUP_REMOVED lines=23> */
.L_x_4326:
[----:B-1----:R-:W-:Y:S02]  /*32f80*/  ISETP.NE.AND P0, PT, R14, RZ, PT ;  /* 0x000000ff0e00720c */ /* 0x002fe40003f05270 */
[----:B------:R-:W-:-:S11]  /*32f90*/  PLOP3.LUT P6, PT, PT, PT, PT, 0x8, 0x0 ;  /* 0x000000000000781c */ /* 0x000fd60003fce170 */
[----:B------:R-:W-:Y:S05]  /*32fa0*/  @P0 BRA `(.L_x_4112) ;  /* 0x00000000000c0947 */ /* 0x000fea0003800000 */
[----:B------:R-:W-:-:S03]  /*32fb0*/  UMOV UR4, 0xffffffff ;  /* 0xffffffff00047882 */ /* 0x000fc60000000000 */
[----:B------:R-:W-:Y:S05]  /*32fc0*/  BRA.DIV UR4, `(.L_x_4113) ;  /* 0x0000008a04f47947 */ /* 0x000fea000b800000 */
[----:B------:R-:W-:-:S13]  /*32fd0*/  ELECT P6, URZ, PT ;  /* 0x00000000003f782f */ /* 0x000fda00038c0000 */
.L_x_4112:
        /* <DEDUP_REMOVED lines=9> */
.L_x_4329:
[----:B------:R-:W-:Y:S05]  /*33070*/  BSYNC B1 ;  /* 0x0000000000017941 */ /* 0x000fea0003800000 */
.L_x_4114:
[----:B------:R-:W-:Y:S04]  /*33080*/  BSSY B1, `(.L_x_4116) ;  /* 0x000007b000017945 */ /* 0x000fe80003800000 */
[----:B------:R-:W-:Y:S05]  /*33090*/  @!P6 BRA `(.L_x_4117) ;  /* 0x0000000400e4e947 */ /* 0x000fea0003800000 */
[----:B------:R-:W1:Y:S01]  /*330a0*/  S2R R3, SR_TID.X ;  /* 0x0000000000037919 */ /* 0x000e620000002100 */
[----:B------:R-:W-:Y:S01]  /*330b0*/  SHF.L.U32 R7, R28, 0x1f, RZ ;  /* 0x0000001f1c077819 */ /* 0x000fe200000006ff */
[----:B------:R-:W-:Y:S01]  /*330c0*/  BSSY B2, `(.L_x_4118) ;  /* 0x0000006000027945 */ /* 0x000fe20003800000 */
[----:B-1----:R-:W-:Y:S01]  /*330d0*/  LOP3.LUT R9, R3, 0x7f, RZ, 0xc0, !PT ;  /* 0x0000007f03097812 */ /* 0x002fe200078ec0ff */
[----:B------:R-:W-:-:S03]  /*330e0*/  IMAD R3, R24, 0x8, R23 ;  /* 0x0000000818037824 */ /* 0x000fc600078e0217 */
[----:B------:R-:W-:Y:S01]  /*330f0*/  ISETP.NE.AND P1, PT, R9, RZ, PT ;  /* 0x000000ff0900720c */ /* 0x000fe20003f25270 */
[----:B------:R-:W1:Y:S02]  /*33100*/  SYNCS.PHASECHK.TRANS64.TRYWAIT P0, [R3+URZ+0x324a0], R7 ;  /* 0x0324a007030075a7 */ /* 0x000e64000800017f */
[----:B-1----:R-:W-:Y:S10]  /*33110*/  @!P0 BRA `(.L_x_4119) ;  /* 0x0000008800d48947 */ /* 0x002ff40003800000 */
.L_x_4330:
[----:B------:R-:W-:Y:S05]  /*33120*/  BSYNC B2 ;  /* 0x0000000000027941 */ /* 0x000fea0003800000 */
.L_x_4118:
[----:B------:R-:W-:Y:S04]  /*33130*/  BSSY B2, `(.L_x_4120) ;  /* 0x0000009000027945 */ /* 0x000fe80003800000 */
[----:B------:R-:W-:Y:S05]  /*33140*/  @P1 BRA `(.L_x_4121) ;  /* 0x00000000001c1947 */ /* 0x000fea0003800000 */
[----:B------:R-:W2:Y:S02]  /*33150*/  S2R R9, SR_TID.X ;  /* 0x0000000000097919 */ /* 0x000ea40000002100 */
[----:B--2---:R-:W-:Y:S01]  /*33160*/  LOP3.LUT R11, R9, 0x1f, RZ, 0xc0, !PT ;  /* 0x0000001f090b7812 */ /* 0x004fe200078ec0ff */
[----:B------:R-:W-:-:S03]  /*33170*/  IMAD.MOV.U32 R9, RZ, RZ, 0x3000 ;  /* 0x00003000ff097424 */ /* 0x000fc600078e00ff */
[----:B------:R-:W-:Y:S01]  /*33180*/  ISETP.NE.AND P0, PT, R11, RZ, PT ;  /* 0x000000ff0b00720c */ /* 0x000fe20003f05270 */
[----:B------:R2:W-:-:S12]  /*33190*/  SYNCS.ARRIVE.TRANS64 RZ, [R3+URZ+0x32490], R9 ;  /* 0x0324900903ff79a7 */ /* 0x0005d8000800003f */
[----:B--2---:R-:W-:Y:S05]  /*331a0*/  @!P0 BRA `(.L_x_4121) ;  /* 0x0000000000048947 */ /* 0x004fea0003800000 */
[----:B------:R-:W-:Y:S01]  /*331b0*/  BPT.TRAP 0x1 ;  /* 0x000000040000795c */ /* 0x000fe20000300000 */
.L_x_4121:
[----:B------:R-:W-:Y:S05]  /*331c0*/  BSYNC B2 ;  /* 0x0000000000027941 */ /* 0x000fea0003800000 */
.L_x_4120:
        /* <DEDUP_REMOVED lines=10> */
[----:B0-----:R-:W-:Y:S01]  /*33270*/  VIADD R12, R3, 0x32490 ;  /* 0x00032490030c7836 */ /* 0x001fe20000000000 */
[----:B------:R-:W-:-:S09]  /*33280*/  UMOV UR7, 0x12f00000 ;  /* 0x12f0000000077882 */ /* 0x000fd20000000000 */
.L_x_4122:
        /* <DEDUP_REMOVED lines=10> */
[----:B------:R-:W0:Y:S01]  /*33330*/  SYNCS.PHASECHK.TRANS64.TRYWAIT P0, [R3+URZ+0x324c0], R7 ;  /* 0x0324c007030075a7 */ /* 0x000e22000800017f */
[----:B------:R-:W-:Y:S04]  /*33340*/  BSSY B2, `(.L_x_4123) ;  /* 0x0000002000027945 */ /* 0x000fe80003800000 */
[----:B0-----:R-:W-:Y:S05]  /*33350*/  @!P0 BRA `(.L_x_4124) ;  /* 0x0000008800588947 */ /* 0x001fea0003800000 */
.L_x_4331:
[----:B------:R-:W-:Y:S05]  /*33360*/  BSYNC B2 ;  /* 0x0000000000027941 */ /* 0x000fea0003800000 */
.L_x_4123:
        /* <DEDUP_REMOVED lines=11> */
.L_x_4126:
[----:B------:R-:W-:Y:S05]  /*33420*/  BSYNC B2 ;  /* 0x0000000000027941 */ /* 0x000fea0003800000 */
.L_x_4125:
        /* <DEDUP_REMOVED lines=9> */
.L_x_4127:
        /* <DEDUP_REMOVED lines=15> */
.L_x_4128:
        /* <DEDUP_REMOVED lines=15> */
.L_x_4129:
        /* <DEDUP_REMOVED lines=15> */
.L_x_4130:
        /* <DEDUP_REMOVED lines=10> */
.L_x_4117:
[----:B------:R-:W-:Y:S05]  /*33830*/  BSYNC B1 ;  /* 0x0000000000017941 */ /* 0x000fea0003800000 */
.L_x_4116:
        /* <DEDUP_REMOVED lines=9> */
.L_x_4146:
[----:B------:R-:W-:Y:S05]  /*338d0*/  YIELD ;  /* 0x0000000000007946 */ /* 0x000fea0003800000 */
[----:B------:R-:W-:Y:S04]  /*338e0*/  BSSY B1, `(.L_x_4131) ;  /* 0x000007a000017945 */ /* 0x000fe80003800000 */
[----:B------:R-:W-:Y:S05]  /*338f0*/  @!P6 BRA `(.L_x_4132) ;  /* 0x0000000400e0e947 */ /* 0x000fea0003800000 */
[----:B------:R-:W1:Y:S01]  /*33900*/  S2R R2, SR_TID.X ;  /* 0x0000000000027919 */ /* 0x000e620000002100 */
[----:B------:R-:W-:Y:S01]  /*33910*/  IMAD R9, R24, 0x8, R23 ;  /* 0x0000000818097824 */ /* 0x000fe200078e0217 */
[----:B------:R-:W-:Y:S01]  /*33920*/  BSSY B2, `(.L_x_4133) ;  /* 0x0000006000027945 */ /* 0x000fe20003800000 */
[----:B-1----:R-:W-:Y:S02]  /*33930*/  LOP3.LUT R3, R2, 0x7f, RZ, 0xc0, !PT ;  /* 0x0000007f02037812 */ /* 0x002fe400078ec0ff */
[----:B------:R-:W-:Y:S02]  /*33940*/  SHF.L.U32 R2, R28, 0x1f, RZ ;  /* 0x0000001f1c027819 */ /* 0x000fe400000006ff */
[----:B------:R-:W-:Y:S02]  /*33950*/  ISETP.NE.AND P2, PT, R3, RZ, PT ;  /* 0x000000ff0300720c */ /* 0x000fe40003f45270 */
[----:B------:R-:W1:Y:S02]  /*33960*/  SYNCS.PHASECHK.TRANS64.TRYWAIT P1, [R9+URZ+0x324a0], R2 ;  /* 0x0324a002090075a7 */ /* 0x000e64000802017f */
[----:B-1----:R-:W-:Y:S09]  /*33970*/  @!P1 BRA `(.L_x_4134) ;  /* 0x0000008000e49947 */ /* 0x002ff20003800000 */
.L_x_4332:
[----:B------:R-:W-:Y:S05]  /*33980*/  BSYNC B2 ;  /* 0x0000000000027941 */ /* 0x000fea0003800000 */
.L_x_4133:
        /* <DEDUP_REMOVED lines=9> */
.L_x_4136:
[----:B------:R-:W-:Y:S05]  /*33a20*/  BSYNC B2 ;  /* 0x0000000000027941 */ /* 0x000fea0003800000 */
.L_x_4135:
[----:B------:R-:W-:Y:S01]  /*33a30*/  IMAD.MOV.U32 R7, RZ, RZ, RZ ;  /* 0x000000ffff077224 */ /* 0x000fe200078e00ff */
[----:B------:R-:W-:Y:S01]  /*33a40*/  UIADD3 UR4, UP0, UR42, 0x570, URZ ;  /* 0x000005702a047890 */ /* 0x000fe2000ff1e03f */
[----:B------:R-:W-:Y:S01]  /*33a50*/  IMAD R3, R24, 0x3000, R23 ;  /* 0x0000300018037824 */ /* 0x000fe200078e0217 */
[----:B------:R-:W-:Y:S01]  /*33a60*/  PLOP3.LUT P1, PT, PT, PT, PT, 0x80, 0x0 ;  /* 0x000000000000781c */ /* 0x000fe20003f2f070 */
[----:B0-----:R-:W-:Y:S01]  /*33a70*/  IMAD R12, R11, 0x60, R0 ;  /* 0x000000600b0c7824 */ /* 0x001fe200078e0200 */
[----:B------:R-:W-:Y:S01]  /*33a80*/  R2UR UR10, R7 ;  /* 0x00000000070a72ca */ /* 0x000fe200000e0000 */
[----:B------:R-:W-:Y:S01]  /*33a90*/  VIADD R3, R3, 0x1c400 ;  /* 0x0001c40003037836 */ /* 0x000fe20000000000 */
[----:B------:R-:W-:Y:S01]  /*33aa0*/  UIADD3.X UR5, URZ, UR43, URZ, UP0, !UPT ;  /* 0x0000002b3f057290 */ /* 0x000fe200087fe43f */
[----:B------:R-:W-:Y:S01]  /*33ab0*/  VIADD R13, R9, 0x32490 ;  /* 0x00032490090d7836 */ /* 0x000fe20000000000 */
[----:B------:R-:W-:Y:S01]  /*33ac0*/  UMOV UR6, 0x0 ;  /* 0x0000000000067882 */ /* 0x000fe20000000000 */
[----:B------:R-:W-:-:S10]  /*33ad0*/  UMOV UR7, 0x12f00000 ;  /* 0x12f0000000077882 */ /* 0x000fd40000000000 */
.L_x_4137:
        /* <DEDUP_REMOVED lines=13> */
.L_x_4333:
[----:B------:R-:W-:Y:S05]  /*33bb0*/  BSYNC B2 ;  /* 0x0000000000027941 */ /* 0x000fea0003800000 */
.L_x_4138:
[----:B------:R-:W-:Y:S01]  /*33bc0*/  BSSY B2, `(.L_x_4140) ;  /* 0x000000b000027945 */ /* 0x000fe20003800000 */
[----:B01----:R-:W-:Y:S02]  /*33bd0*/  IMAD.MOV.U32 R2, RZ, RZ, 0x0 ;  /* 0x00000000ff027424 */ /* 0x003fe400078e00ff */
[----:B------:R-:W-:Y:S01]  /*33be0*/  IMAD.MOV.U32 R3, RZ, RZ, 0x12f00000 ;  /* 0x12f00000ff037424 */ /* 0x000fe200078e00ff */
[----:B------:R-:W-:Y:S06]  /*33bf0*/  @P2 BRA `(.L_x_4141) ;  /* 0x00000000001c2947 */ /* 0x000fec0003800000 */
[----:B------:R-:W0:Y:S02]  /*33c00*/  S2R R13, SR_TID.X ;  /* 0x00000000000d7919 */ /* 0x000e240000002100 */
[----:B0-----:R-:W-:Y:S01]  /*33c10*/  LOP3.LUT R14, R13, 0x1f, RZ, 0xc0, !PT ;  /* 0x0000001f0d0e7812 */ /* 0x001fe200078ec0ff */
[----:B------:R-:W-:-:S03]  /*33c20*/  IMAD.MOV.U32 R13, RZ, RZ, 0xc000 ;  /* 0x0000c000ff0d7424 */ /* 0x000fc600078e00ff */
[----:B------:R-:W-:Y:S01]  /*33c30*/  ISETP.NE.AND P1, PT, R14, RZ, PT ;  /* 0x000000ff0e00720c */ /* 0x000fe20003f25270 */
[----:B------:R0:W-:-:S12]  /*33c40*/  SYNCS.ARRIVE.TRANS64 RZ, [R9+URZ+0x324b0], R13 ;  /* 0x0324b00d09ff79a7 */ /* 0x0001d8000800003f */
[----:B0-----:R-:W-:Y:S05]  /*33c50*/  @!P1 BRA `(.L_x_4141) ;  /* 0x0000000000049947 */ /* 0x001fea0003800000 */
[----:B------:R-:W-:Y:S01]  /*33c60*/  BPT.TRAP 0x1 ;  /* 0x000000040000795c */ /* 0x000fe20000300000 */
.L_x_4141:
[----:B------:R-:W-:Y:S05]  /*33c70*/  BSYNC B2 ;  /* 0x0000000000027941 */ /* 0x000fea0003800000 */
.L_x_4140:
        /* <DEDUP_REMOVED lines=9> */
.L_x_4142:
        /* <DEDUP_REMOVED lines=15> */
.L_x_4143:
        /* <DEDUP_REMOVED lines=15> */
.L_x_4144:
        /* <DEDUP_REMOVED lines=15> */
.L_x_4145:
        /* <DEDUP_REMOVED lines=10> */
.L_x_4132:
[----:B------:R-:W-:Y:S05]  /*34080*/  BSYNC B1 ;  /* 0x0000000000017941 */ /* 0x000fea0003800000 */
.L_x_4131:
        /* <DEDUP_REMOVED lines=8> */
.L_x_4110:
[----:B------:R-:W-:Y:S05]  /*34110*/  BSYNC B0 ;  /* 0x0000000000007941 */ /* 0x000fea0003800000 */
.L_x_4109:
[----:B------:R-:W1:Y:S01]  /*34120*/  LDC R0, c[0x0][0x448] ;  /* 0x00011200ff007b82 */ /* 0x000e620000000800 */
[----:B------:R-:W-:Y:S01]  /*34130*/  VIADD R5, R35, 0x7f ;  /* 0x0000007f23057836 */ /* 0x000fe20000000000 */
[----:B------:R-:W-:Y:S06]  /*34140*/  @!P0 WARPSYNC.ALL ;  /* 0x0000000000008948 */ /* 0x000fec0003800000 */
[----:B------:R-:W-:Y:S01]  /*34150*/  @!P0 BAR.SYNC.DEFER_BLOCKING 0xc, 0x180 ;  /* 0x0306000000008b1d */ /* 0x000fe20000010000 */
[----:B-1----:R-:W-:-:S13]  /*34160*/  ISETP.NE.AND P1, PT, R0, 0x1, PT ;  /* 0x000000010000780c */ /* 0x002fda0003f25270 */
        /* <DEDUP_REMOVED lines=20> */
.L_x_4149:
[----:B------:R-:W-:-:S13]  /*342b0*/  ISETP.NE.AND P0, PT, R3, 0x1, PT ;  /* 0x000000010300780c */ /* 0x000fda0003f05270 */
[----:B------:R-:W1:Y:S02]  /*342c0*/  @P0 LDC.64 R4, c[0x0][0xae0] ;  /* 0x0002b800ff040b82 */ /* 0x000e640000000a00 */
[----:B-1----:R-:W-:-:S05]  /*342d0*/  @P0 IMAD.HI.U32 R4, R0, R4, RZ ;  /* 0x0000000400040227 */ /* 0x002fca00078e00ff */
[----:B------:R-:W-:-:S07]  /*342e0*/  @P0 SHF.R.U32.HI R0, RZ, R5, R4 ;  /* 0x00000005ff000219 */ /* 0x000fce0000011604 */
.L_x_4150:
[----:B------:R-:W-:Y:S05]  /*342f0*/  BSYNC B0 ;  /* 0x0000000000007941 */ /* 0x000fea0003800000 */
.L_x_4148:
[----:B------:R-:W-:-:S05]  /*34300*/  IMAD R5, R0, R3, R3 ;  /* 0x0000000300057224 */ /* 0x000fca00078e0203 */
[----:B------:R-:W-:-:S07]  /*34310*/  VIMNMX R2, R2, R5, PT ;  /* 0x0000000502027248 */ /* 0x000fce0003fe0100 */
.L_x_4147:
        /* <DEDUP_REMOVED lines=24> */
.L_x_4153:
[----:B------:R-:W-:-:S13]  /*344a0*/  ISETP.NE.AND P0, PT, R3, 0x1, PT ;  /* 0x000000010300780c */ /* 0x000fda0003f05270 */
[----:B------:R-:W1:Y:S02]  /*344b0*/  @P0 LDC.64 R4, c[0x0][0xae0] ;  /* 0x0002b800ff040b82 */ /* 0x000e640000000a00 */
[----:B-1----:R-:W-:-:S05]  /*344c0*/  @P0 IMAD.HI.U32 R4, R8, R4, RZ ;  /* 0x0000000408040227 */ /* 0x002fca00078e00ff */
[----:B------:R-:W-:-:S07]  /*344d0*/  @P0 SHF.R.U32.HI R8, RZ, R5, R4 ;  /* 0x00000005ff080219 */ /* 0x000fce0000011604 */
.L_x_4154:
[----:B------:R-:W-:Y:S05]  /*344e0*/  BSYNC B0 ;  /* 0x0000000000007941 */ /* 0x000fea0003800000 */
.L_x_4152:
[----:B------:R-:W-:-:S05]  /*344f0*/  IMAD R3, R8, R3, RZ ;  /* 0x0000000308037224 */ /* 0x000fca00078e02ff */
[----:B------:R-:W-:-:S07]  /*34500*/  VIMNMX R0, R0, R3, !PT ;  /* 0x0000000300007248 */ /* 0x000fce0007fe0100 */
.L_x_4151:
        /* <DEDUP_REMOVED lines=37> */
.L_x_4156:
[----:B------:R-:W-:Y:S05]  /*34760*/  BSYNC B0 ;  /* 0x0000000000007941 */ /* 0x000fea0003800000 */
.L_x_4155:
        /* <DEDUP_REMOVED lines=23> */
.L_x_4158:
        /* <DEDUP_REMOVED lines=13> */
[----:B------:R-:W-:Y:S02]  /*349b0*/  IMAD.U32 R10, RZ, RZ, UR4 ;  /* 0x00000004ff0a7e24 */ /* 0x000fe4000f8e00ff */
[----:B------:R-:W-:Y:S02]  /*349c0*/  IMAD.U32 R11, RZ, RZ, UR5 ;  /* 0x00000005ff0b7e24 */ /* 0x000fe4000f8e00ff */
[----:B------:R-:W-:Y:S02]  /*349d0*/  IMAD.MOV.U32 R8, RZ, RZ, 0x70 ;  /* 0x00000070ff087424 */ /* 0x000fe400078e00ff */
[----:B0-----:R-:W-:Y:S02]  /*349e0*/  IMAD.MOV.U32 R12, RZ, RZ, 0x1 ;  /* 0x00000001ff0c7424 */ /* 0x001fe400078e00ff */
[----:B------:R-:W-:-:S07]  /*349f0*/  IMAD.MOV.U32 R13, RZ, RZ, RZ ;  /* 0x000000ffff0d7224 */ /* 0x000fce00078e00ff */
[----:B------:R-:W-:-:S07]  /*34a00*/  LEPC R20, `(.L_x_4161) ;  /* 0x000000001014794e */ /* 0x000fce0000000000 */
[----:B--2---:R-:W-:Y:S05]  /*34a10*/  CALL.ABS.NOINC R2 ;  /* 0x0000000002007343 */ /* 0x004fea0003c00000 */
.L_x_4161:
[----:B------:R-:W-:Y:S05]  /*34a20*/  BSYNC B6 ;  /* 0x0000000000067941 */ /* 0x000fea0003800000 */
.L_x_4160:
        /* <DEDUP_REMOVED lines=13> */
[----:B------:R-:W-:Y:S02]  /*34b00*/  IMAD.U32 R10, RZ, RZ, UR4 ;  /* 0x00000004ff0a7e24 */ /* 0x000fe4000f8e00ff */
[----:B------:R-:W-:Y:S02]  /*34b10*/  IMAD.U32 R11, RZ, RZ, UR5 ;  /* 0x00000005ff0b7e24 */ /* 0x000fe4000f8e00ff */
[----:B------:R-:W-:Y:S02]  /*34b20*/  IMAD.MOV.U32 R8, RZ, RZ, 0x70 ;  /* 0x00000070ff087424 */ /* 0x000fe400078e00ff */
[----:B0-----:R-:W-:Y:S02]  /*34b30*/  IMAD.MOV.U32 R12, RZ, RZ, 0x1 ;  /* 0x00000001ff0c7424 */ /* 0x001fe400078e00ff */
[----:B--2---:R-:W-:-:S07]  /*34b40*/  IMAD.MOV.U32 R13, RZ, RZ, RZ ;  /* 0x000000ffff0d7224 */ /* 0x004fce00078e00ff */
[----:B------:R-:W-:-:S07]  /*34b50*/  LEPC R20, `(.L_x_4164) ;  /* 0x000000001014794e */ /* 0x000fce0000000000 */
[----:B---3--:R-:W-:Y:S05]  /*34b60*/  CALL.ABS.NOINC R2 ;  /* 0x0000000002007343 */ /* 0x008fea0003c00000 */
.L_x_4164:
        /* <DEDUP_REMOVED lines=15> */
.L_x_4163:
[----:B------:R-:W-:Y:S05]  /*34c60*/  BSYNC B6 ;  /* 0x0000000000067941 */ /* 0x000fea0003800000 */
.L_x_4162:
[----:B------:R-:W2:Y:S01]  /*34c70*/  S2R R2, SR_TID.X ;  /* 0x0000000000027919 */ /* 0x000ea20000002100 */
[----:B------:R-:W-:Y:S01]  /*34c80*/  ULDC.64 UR4, c[0x0][0xaf0] ;  /* 0x0002bc0000047ab9 */ /* 0x000fe20000000a00 */
[----:B------:R-:W-:Y:S01]  /*34c90*/  IMAD.MOV.U32 R29, RZ, RZ, R19 ;  /* 0x000000ffff1d7224 */ /* 0x000fe200078e0013 */
[----:B------:R-:W-:Y:S01]  /*34ca0*/  ISETP.NE.U32.AND P0, PT, RZ, UR4, PT ;  /* 0x00000004ff007c0c */ /* 0x000fe2000bf05070 */
[----:B------:R-:W3:Y:S01]  /*34cb0*/  S2R R20, SR_TID.X ;  /* 0x0000000000147919 */ /* 0x000ee20000002100 */
[----:B------:R-:W4:Y:S01]  /*34cc0*/  LDC R9, c[0x0][0x430] ;  /* 0x00010c00ff097b82 */ /* 0x000f220000000800 */
[----:B------:R-:W-:Y:S01]  /*34cd0*/  VIADD R0, R31, 0xffffffff ;  /* 0xffffffff1f007836 */ /* 0x000fe20000000000 */
[----:B------:R-:W-:Y:S01]  /*34ce0*/  ISETP.NE.AND.EX P0, PT, RZ, UR5, PT, P0 ;  /* 0x00000005ff007c0c */ /* 0x000fe2000bf05300 */
[----:B------:R-:W-:Y:S01]  /*34cf0*/  IMAD.MOV.U32 R10, RZ, RZ, RZ ;  /* 0x000000ffff0a7224 */ /* 0x000fe200078e00ff */
[----:B------:R-:W-:Y:S01]  /*34d00*/  LOP3.LUT R22, R22, 0xffffffdf, RZ, 0xc0, !PT ;  /* 0xffffffdf16167812 */ /* 0x000fe200078ec0ff */
[----:B------:R-:W-:Y:S01]  /*34d10*/  ULDC UR4, c[0x0][0x320] ;  /* 0x0000c80000047ab9 */ /* 0x000fe20000000800 */
[----:B--2---:R-:W-:-:S09]  /*34d20*/  LOP3.LUT R21, R2, 0x7f, RZ, 0xc0, !PT ;  /* 0x0000007f02157812 */ /* 0x004fd200078ec0ff */
[----:B------:R-:W2:Y:S01]  /*34d30*/  @P0 LDC.64 R2, c[0x0][0xaf0] ;  /* 0x0002bc00ff020b82 */ /* 0x000ea20000000a00 */
[----:B---3--:R-:W-:Y:S01]  /*34d40*/  IMAD.SHL.U32 R20, R20, 0x10, RZ ;  /* 0x0000001014147824 */ /* 0x008fe200078e00ff */
[----:B------:R-:W-:Y:S01]  /*34d50*/  SHF.R.U32.HI R21, RZ, 0x3, R21 ;  /* 0x00000003ff157819 */ /* 0x000fe20000011615 */
[----:B--2---:R-:W-:-:S05]  /*34d60*/  @P0 IMAD.WIDE R2, R19, 0x4, R2 ;  /* 0x0000000413020825 */ /* 0x004fca00078e0202 */
[----:B------:R2:W3:Y:S01]  /*34d70*/  @P0 LDG.E R29, desc[UR44][R2.64] ;  /* 0x0000002c021d0981 */ /* 0x0004e2000c1e1900 */
[----:B------:R-:W-:Y:S02]  /*34d80*/  LOP3.LUT R20, R21, 0x70, R20, 0xf8, !PT ;  /* 0x0000007015147812 */ /* 0x000fe400078ef814 */
[----:B----4-:R-:W-:-:S03]  /*34d90*/  ISETP.NE.AND P1, PT, R9, 0x1, PT ;  /* 0x000000010900780c */ /* 0x010fc60003f25270 */
[----:B-1----:R-:W-:-:S05]  /*34da0*/  IMAD R6, R0, 0x60, R20 ;  /* 0x0000006000067824 */ /* 0x002fca00078e0214 */
[C---:B------:R-:W-:Y:S01]  /*34db0*/  ISETP.GE.AND P0, PT, R6.reuse, R17, PT ;  /* 0x000000110600720c */ /* 0x040fe20003f06270 */
[----:B------:R-:W-:-:S03]  /*34dc0*/  IMAD.IADD R6, R6, 0x1, R33 ;  /* 0x0000000106067824 */ /* 0x000fc600078e0221 */
[----:B------:R-:W-:Y:S01]  /*34dd0*/  ISETP.GT.U32.OR P0, PT, R20, 0x5f, P0 ;  /* 0x0000005f1400780c */ /* 0x000fe20000704470 */
[----:B------:R-:W1:Y:S01]  /*34de0*/  @P1 LDC R5, c[0x0][0x434] ;  /* 0x00010d00ff051b82 */ /* 0x000e620000000800 */
[----:B------:R-:W-:-:S07]  /*34df0*/  IMAD.MOV.U32 R7, RZ, RZ, R6 ;  /* 0x000000ffff077224 */ /* 0x000fce00078e0006 */
[----:B------:R-:W4:Y:S08]  /*34e00*/  @P1 LDC R4, c[0x0][0x438] ;  /* 0x00010e00ff041b82 */ /* 0x000f300000000800 */
[----:B--2---:R-:W2:Y:S01]  /*34e10*/  @!P0 LDC.64 R2, c[0x0][0x428] ;  /* 0x00010a00ff028b82 */ /* 0x004ea20000000a00 */
[----:B-1----:R-:W-:-:S05]  /*34e20*/  @P1 IMAD.HI.U32 R5, R6, R5, RZ ;  /* 0x0000000506051227 */ /* 0x002fca00078e00ff */
[----:B----4-:R-:W-:-:S04]  /*34e30*/  @P1 SHF.R.U32.HI R7, RZ, R4, R5 ;  /* 0x00000004ff071219 */ /* 0x010fc80000011605 */
[--C-:B------:R-:W-:Y:S01]  /*34e40*/  @!P0 SHF.R.S32.HI R5, RZ, 0x1f, R7.reuse ;  /* 0x0000001fff058819 */ /* 0x100fe20000011407 */
[----:B------:R-:W-:Y:S01]  /*34e50*/  @!P0 IMAD.MOV.U32 R4, RZ, RZ, R7 ;  /* 0x000000ffff048224 */ /* 0x000fe200078e0007 */
[----:B---3--:R-:W-:-:S03]  /*34e60*/  SHF.R.S32.HI R34, RZ, 0x1f, R29 ;  /* 0x0000001fff227819 */ /* 0x008fc6000001141d */
[----:B--2---:R-:W-:-:S04]  /*34e70*/  @!P0 IMAD.WIDE.U32 R4, R29, R2, R4 ;  /* 0x000000021d048225 */ /* 0x004fc800078e0004 */
[----:B------:R-:W-:-:S04]  /*34e80*/  @!P0 IMAD R8, R34, R2, RZ ;  /* 0x0000000222088224 */ /* 0x000fc800078e02ff */
[----:B------:R-:W-:Y:S02]  /*34e90*/  @!P0 IMAD R8, R29, R3, R8 ;  /* 0x000000031d088224 */ /* 0x000fe400078e0208 */
[----:B------:R-:W1:Y:S02]  /*34ea0*/  @!P0 LDC.64 R2, c[0x0][0x418] ;  /* 0x00010600ff028b82 */ /* 0x000e640000000a00 */
[----:B------:R-:W-:Y:S01]  /*34eb0*/  @!P0 IMAD.IADD R8, R5, 0x1, R8 ;  /* 0x0000000105088824 */ /* 0x000fe200078e0208 */
[----:B-1----:R-:W-:-:S04]  /*34ec0*/  @!P0 LEA R2, P1, R4, R2, 0x2 ;  /* 0x0000000204028211 */ /* 0x002fc800078210ff */
[----:B------:R-:W-:-:S05]  /*34ed0*/  @!P0 LEA.HI.X R3, R4, R3, R8, 0x2, P1 ;  /* 0x0000000304038211 */ /* 0x000fca00008f1408 */
[----:B------:R1:W2:Y:S01]  /*34ee0*/  @!P0 LDG.E R10, desc[UR44][R2.64] ;  /* 0x0000002c020a8981 */ /* 0x0002a2000c1e1900 */
[----:B------:R-:W-:Y:S01]  /*34ef0*/  ISETP.GT.U32.AND P0, PT, R20, 0x5f, PT ;  /* 0x0000005f1400780c */ /* 0x000fe20003f04070 */
[----:B------:R-:W-:Y:S01]  /*34f00*/  IMAD.MOV R4, RZ, RZ, -R7 ;  /* 0x000000ffff047224 */ /* 0x000fe200078e0a07 */
[----:B------:R-:W-:Y:S01]  /*34f10*/  UMOV UR5, 0xffffffff ;  /* 0xffffffff00057882 */ /* 0x000fe20000000000 */
[----:B-1----:R-:W-:Y:S02]  /*34f20*/  IMAD.U32 R2, RZ, RZ, UR40 ;  /* 0x00000028ff027e24 */ /* 0x002fe4000f8e00ff */
[----:B------:R-:W-:-:S08]  /*34f30*/  IMAD R3, R9, R4, R6 ;  /* 0x0000000409037224 */ /* 0x000fd000078e0206 */
[----:B------:R-:W-:Y:S02]  /*34f40*/  @P0 LOP3.LUT R22, R22, 0x20, RZ, 0xfc, !PT ;  /* 0x0000002016160812 */ /* 0x000fe400078efcff */
[----:B------:R-:W-:Y:S01]  /*34f50*/  ISETP.NE.AND P2, PT, R2, 0x3, PT ;  /* 0x000000030200780c */ /* 0x000fe20003f45270 */
[----:B------:R-:W-:Y:S01]  /*34f60*/  STL [R1+0x448], R3 ;  /* 0x0004480301007387 */ /* 0x000fe20000100800 */
[----:B------:R-:W-:-:S11]  /*34f70*/  LOP3.LUT R22, R22, 0xfffff7ff, RZ, 0xc0, !PT ;  /* 0xfffff7ff16167812 */ /* 0x000fd600078ec0ff */
[----:B------:R-:W-:-:S04]  /*34f80*/  @P2 LOP3.LUT R22, R22, 0x800, RZ, 0xfc, !PT ;  /* 0x0000080016162812 */ /* 0x000fc800078efcff */
[----:B------:R-:W-:Y:S01]  /*34f90*/  LOP3.LUT R22, R22, 0xffffffef, RZ, 0xc0, !PT ;  /* 0xffffffef16167812 */ /* 0x000fe200078ec0ff */
[----:B--2---:R1:W-:Y:S02]  /*34fa0*/  STL [R1+0x444], R10 ;  /* 0x0004440a01007387 */ /* 0x0043e40000100800 */
[----:B-1----:R-:W1:Y:S02]  /*34fb0*/  S2R R10, SR_TID.X ;  /* 0x00000000000a7919 */ /* 0x002e640000002100 */
[----:B-1----:R-:W-:-:S05]  /*34fc0*/  IMAD.SHL.U32 R20, R10, 0x8, RZ ;  /* 0x000000080a147824 */ /* 0x002fca00078e00ff */
[----:B------:R-:W-:-:S04]  /*34fd0*/  LOP3.LUT R20, R20, 0x38, RZ, 0xc0, !PT ;  /* 0x0000003814147812 */ /* 0x000fc800078ec0ff */
[C---:B0-----:R-:W-:Y:S02]  /*34fe0*/  LOP3.LUT R12, R20.reuse, 0x40, RZ, 0xfc, !PT ;  /* 0x00000040140c7812 */ /* 0x041fe400078efcff */
        /* <DEDUP_REMOVED lines=13> */
[----:B------:R-:W-:Y:S06]  /*350c0*/  BRA.DIV UR5, `(.L_x_4165) ;  /* 0x0000006e05387947 */ /* 0x000fec000b800000 */
.L_x_4336:
[----:B------:R-:W-:-:S05]  /*350d0*/  SEL R2, RZ, 0x1, P0 ;  /* 0x00000001ff027807 */ /* 0x000fca0000000000 */
[----:B------:R0:W-:Y:S01]  /*350e0*/  STL [R1+0x49c], R2 ;  /* 0x00049c0201007387 */ /* 0x0001e20000100800 */
[----:B------:R-:W-:Y:S05]  /*350f0*/  @!P2 BRA `(.L_x_4166) ;  /* 0x000000000004a947 */ /* 0x000fea0003800000 */
[----:B------:R-:W-:Y:S01]  /*35100*/  BPT.TRAP 0x1 ;  /* 0x000000040000795c */ /* 0x000fe20000300000 */
.L_x_4166:
[----:B------:R-:W-:Y:S01]  /*35110*/  IMAD R31, R0, -0x60, R17 ;  /* 0xffffffa0001f7824 */ /* 0x000fe200078e0211 */
[----:B------:R-:W-:Y:S01]  /*35120*/  SHF.L.U32 R0, R27, 0x1f, RZ ;  /* 0x0000001f1b007819 */ /* 0x000fe200000006ff */
[----:B------:R-:W-:Y:S01]  /*35130*/  IMAD R17, R25, 0x8, R23 ;  /* 0x0000000819117824 */ /* 0x000fe200078e0217 */
[----:B------:R-:W-:Y:S03]  /*35140*/  BSSY B0, `(.L_x_4167) ;  /* 0x0000003000007945 */ /* 0x000fe60003800000 */
[----:B------:R-:W1:Y:S02]  /*35150*/  SYNCS.PHASECHK.TRANS64.TRYWAIT P0, [R17+URZ+0x32440], R0 ;  /* 0x03244000110075a7 */ /* 0x000e64000800017f */
[----:B-1----:R-:W-:Y:S05]  /*35160*/  @!P0 BRA `(.L_x_4168) ;  /* 0x0000006c00448947 */ /* 0x002fea0003800000 */
.L_x_4337:
[----:B------:R-:W-:Y:S05]  /*35170*/  BSYNC B0 ;  /* 0x0000000000007941 */ /* 0x000fea0003800000 */
.L_x_4167:
[----:B0-----:R-:W1:Y:S01]  /*35180*/  LDL R2, [R1+0x448] ;  /* 0x0004480001027983 */ /* 0x001e620000100800 */
[----:B------:R-:W-:Y:S01]  /*35190*/  ULDC.64 UR4, c[0x0][0x300] ;  /* 0x0000c00000047ab9 */ /* 0x000fe20000000a00 */
[----:B------:R-:W-:Y:S02]  /*351a0*/  ULDC.64 UR6, c[0x0][0x2e8] ;  /* 0x0000ba0000067ab9 */ /* 0x000fe40000000a00 */
[----:B------:R-:W2:Y:S01]  /*351b0*/  LDL R4, [R1+0x444] ;  /* 0x0004440001047983 */ /* 0x000ea20000100800 */
[----:B------:R-:W-:Y:S02]  /*351c0*/  LOP3.LUT R22, R22, 0xfffffffd, RZ, 0xc0, !PT ;  /* 0xfffffffd16167812 */ /* 0x000fe400078ec0ff */
[----:B-1----:R-:W-:Y:S02]  /*351d0*/  SHF.R.S32.HI R0, RZ, 0x1f, R2 ;  /* 0x0000001fff007819 */ /* 0x002fe40000011402 */
[----:B--2---:R-:W-:-:S03]  /*351e0*/  SHF.R.S32.HI R5, RZ, 0x1f, R4 ;  /* 0x0000001fff057819 */ /* 0x004fc60000011404 */
        /* <DEDUP_REMOVED lines=11> */
[----:B------:R-:W1:Y:S02]  /*352a0*/  S2R R4, SR_TID.X ;  /* 0x0000000000047919 */ /* 0x000e640000002100 */
[----:B------:R-:W-:Y:S02]  /*352b0*/  IMAD.IADD R3, R3, 0x1, R0 ;  /* 0x0000000103037824 */ /* 0x000fe400078e0200 */
[----:B------:R-:W-:Y:S01]  /*352c0*/  IMAD.WIDE.U32 R2, R18, UR4, R2 ;  /* 0x0000000412027c25 */ /* 0x000fe2000f8e0002 */
[----:B------:R-:W-:Y:S02]  /*352d0*/  ULDC UR4, c[0x0][0x2f4] ;  /* 0x0000bd0000047ab9 */ /* 0x000fe40000000800 */
[----:B------:R-:W-:Y:S02]  /*352e0*/  LEA R0, P0, R2, UR6, 0x1 ;  /* 0x0000000602007c11 */ /* 0x000fe4000f8008ff */
[----:B-1----:R-:W-:Y:S01]  /*352f0*/  LOP3.LUT R5, R4, 0x7f, RZ, 0xc0, !PT ;  /* 0x0000007f04057812 */ /* 0x002fe200078ec0ff */
[----:B------:R-:W-:Y:S01]  /*35300*/  IMAD R4, R18, UR5, R3 ;  /* 0x0000000512047c24 */ /* 0x000fe2000f8e0203 */
[----:B------:R-:W-:-:S02]  /*35310*/  UMOV UR5, 0xffffffff ;  /* 0xffffffff00057882 */ /* 0x000fc40000000000 */
[----:B------:R-:W-:Y:S02]  /*35320*/  SHF.R.U32.HI R6, RZ, 0x3, R5 ;  /* 0x00000003ff067819 */ /* 0x000fe40000011605 */
        /* <DEDUP_REMOVED lines=62> */
.L_x_4351:
        /* <DEDUP_REMOVED lines=10> */
.L_x_4170:
        /* <DEDUP_REMOVED lines=11> */
.L_x_4171:
[----:B------:R1:W-:Y:S02]  /*35860*/  SYNCS.ARRIVE.TRANS64.A1T0 RZ, [R17+URZ+0x32430], RZ ;  /* 0x032430ff11ff79a7 */ /* 0x0003e4000810003f */
[----:B------:R-:W-:Y:S05]  /*35870*/  WARPSYNC.ALL ;  /* 0x0000000000007948 */ /* 0x000fea0003800000 */
[----:B------:R-:W-:Y:S01]  /*35880*/  ULDC.64 UR4, c[0x0][0xaf8] ;  /* 0x0002be0000047ab9 */ /* 0x000fe20000000a00 */
[----:B------:R-:W-:Y:S01]  /*35890*/  VIADD R0, R23, 0x18400 ;  /* 0x0001840017007836 */ /* 0x000fe20000000000 */
[----:B------:R-:W-:Y:S01]  /*358a0*/  BAR.SYNC.DEFER_BLOCKING 0x8, 0x180 ;  /* 0x0206000000007b1d */ /* 0x000fe20000010000 */
[----:B------:R-:W-:-:S03]  /*358b0*/  ISETP.NE.U32.AND P0, PT, RZ, UR4, PT ;  /* 0x00000004ff007c0c */ /* 0x000fc6000bf05070 */
[----:B------:R-:W-:Y:S02]  /*358c0*/  LOP3.LUT P1, RZ, R0, 0x3ff, RZ, 0xc0, !PT ;  /* 0x000003ff00ff7812 */ /* 0x000fe4000782c0ff */
[----:B------:R-:W-:Y:S01]  /*358d0*/  ISETP.NE.AND.EX P0, PT, RZ, UR5, PT, P0 ;  /* 0x00000005ff007c0c */ /* 0x000fe2000bf05300 */
[----:B------:R-:W-:Y:S01]  /*358e0*/  BSSY B6, `(.L_x_4172) ;  /* 0x0000019000067945 */ /* 0x000fe20003800000 */
[----:B------:R-:W-:Y:S02]  /*358f0*/  SHF.R.S32.HI R0, RZ, 0x1f, R19 ;  /* 0x0000001fff007819 */ /* 0x000fe40000011413 */
[----:B0-----:R-:W-:Y:S02]  /*35900*/  SEL R2, R19, RZ, !P0 ;  /* 0x000000ff13027207 */ /* 0x001fe40004000000 */
[----:B------:R-:W-:-:S03]  /*35910*/  SEL R0, R0, RZ, !P0 ;  /* 0x000000ff00007207 */ /* 0x000fc60004000000 */
[----:B------:R-:W-:Y:S04]  /*35920*/  STL [R1+0x44c], R2 ;  /* 0x00044c0201007387 */ /* 0x000fe80000100800 */
[----:B------:R0:W-:Y:S02]  /*35930*/  STL [R1+0x474], R0 ;  /* 0x0004740001007387 */ /* 0x0001e40000100800 */
[----:B0-----:R-:W-:-:S05]  /*35940*/  SHF.R.S32.HI R0, RZ, 0x1f, R37 ;  /* 0x0000001fff007819 */ /* 0x001fca0000011425 */
[----:B------:R0:W-:Y:S01]  /*35950*/  STL [R1+0x468], R0 ;  /* 0x0004680001007387 */ /* 0x0001e20000100800 */
        /* <DEDUP_REMOVED lines=17> */
.L_x_4173:
[----:B------:R-:W-:Y:S05]  /*35a70*/  BSYNC B6 ;  /* 0x0000000000067941 */ /* 0x000fea0003800000 */
.L_x_4172:
[----:B0-----:R-:W2:Y:S01]  /*35a80*/  LDL R0, [R1+0x468] ;  /* 0x0004680001007983 */ /* 0x001ea20000100800 */
[----:B------:R-:W0:Y:S01]  /*35a90*/  LDC R6, c[0x0][0x448] ;  /* 0x00011200ff067b82 */ /* 0x000e220000000800 */
[----:B------:R-:W-:Y:S02]  /*35aa0*/  ULDC.64 UR4, c[0x0][0x298] ;  /* 0x0000a60000047ab9 */ /* 0x000fe40000000a00 */
[----:B------:R-:W3:Y:S04]  /*35ab0*/  LDL R21, [R1+0x474] ;  /* 0x0004740001157983 */ /* 0x000ee80000100800 */
[----:B------:R-:W4:Y:S04]  /*35ac0*/  LDL R20, [R1+0x44c] ;  /* 0x00044c0001147983 */ /* 0x000f280000100800 */
[----:B------:R0:W5:Y:S01]  /*35ad0*/  LDL R9, [R1+0x440] ;  /* 0x0004400001097983 */ /* 0x0001620000100800 */
[----:B------:R-:W1:Y:S01]  /*35ae0*/  S2R R2, SR_TID.X ;  /* 0x0000000000027919 */ /* 0x000e620000002100 */
[----:B------:R-:W1:Y:S01]  /*35af0*/  S2R R5, SR_TID.X ;  /* 0x0000000000057919 */ /* 0x000e620000002100 */
[----:B0-----:R-:W-:-:S13]  /*35b00*/  ISETP.NE.AND P0, PT, R6, 0x1, PT ;  /* 0x000000010600780c */ /* 0x001fda0003f05270 */
[----:B------:R-:W0:Y:S01]  /*35b10*/  @P0 LDC R3, c[0x0][0x44c] ;  /* 0x00011300ff030b82 */ /* 0x000e220000000800 */
[----:B-1----:R-:W-:-:S04]  /*35b20*/  LOP3.LUT R2, R2, 0x7f, RZ, 0xc0, !PT ;  /* 0x0000007f02027812 */ /* 0x002fc800078ec0ff */
[----:B------:R-:W-:Y:S01]  /*35b30*/  SHF.R.U32.HI R2, RZ, 0x3, R2 ;  /* 0x00000003ff027819 */ /* 0x000fe20000011602 */
[----:B------:R-:W-:-:S05]  /*35b40*/  IMAD.SHL.U32 R7, R5, 0x8, RZ ;  /* 0x0000000805077824 */ /* 0x000fca00078e00ff */
[----:B------:R-:W-:Y:S01]  /*35b50*/  LOP3.LUT R7, R7, 0x38, RZ, 0xc0, !PT ;  /* 0x0000003807077812 */ /* 0x000fe200078ec0ff */
[----:B--2---:R-:W-:Y:S02]  /*35b60*/  IMAD.MOV.U32 R4, RZ, RZ, R0 ;  /* 0x000000ffff047224 */ /* 0x004fe400078e0000 */
[----:B------:R-:W1:Y:S02]  /*35b70*/  S2R R0, SR_TID.X ;  /* 0x0000000000007919 */ /* 0x000e640000002100 */
[----:B------:R-:W-:-:S04]  /*35b80*/  IMAD R4, R4, UR4, RZ ;  /* 0x0000000404047c24 */ /* 0x000fc8000f8e02ff */
[----:B------:R-:W-:Y:S02]  /*35b90*/  IMAD R4, R37, UR5, R4 ;  /* 0x0000000525047c24 */ /* 0x000fe4000f8e0204 */
[----:B-1----:R-:W-:-:S05]  /*35ba0*/  IMAD.SHL.U32 R0, R0, 0x10, RZ ;  /* 0x0000001000007824 */ /* 0x002fca00078e00ff */
[----:B------:R-:W-:Y:S02]  /*35bb0*/  LOP3.LUT R0, R2, 0x70, R0, 0xf8, !PT ;  /* 0x0000007002007812 */ /* 0x000fe400078ef800 */
[----:B------:R-:W1:Y:S03]  /*35bc0*/  @P0 LDC R2, c[0x0][0x450] ;  /* 0x00011400ff020b82 */ /* 0x000e660000000800 */
[----:B------:R-:W-:-:S04]  /*35bd0*/  IMAD.IADD R36, R0, 0x1, R35 ;  /* 0x0000000100247824 */ /* 0x000fc800078e0223 */
[----:B0-----:R-:W-:-:S04]  /*35be0*/  @P0 IMAD.HI.U32 R3, R36, R3, RZ ;  /* 0x0000000324030227 */ /* 0x001fc800078e00ff */
[----:B------:R-:W-:Y:S01]  /*35bf0*/  IMAD.MOV.U32 R0, RZ, RZ, R36 ;  /* 0x000000ffff007224 */ /* 0x000fe200078e0024 */
[----:B-1----:R-:W-:Y:S01]  /*35c00*/  @P0 SHF.R.U32.HI R0, RZ, R2, R3 ;  /* 0x00000002ff000219 */ /* 0x002fe20000011603 */
[----:B------:R-:W-:Y:S01]  /*35c10*/  IMAD.WIDE.U32 R2, R37, UR4, RZ ;  /* 0x0000000425027c25 */ /* 0x000fe2000f8e00ff */
        /* <DEDUP_REMOVED lines=8> */
[----:B------:R-:W-:-:S03]  /*35ca0*/  ULDC.64 UR4, c[0x0][0x2d0] ;  /* 0x0000b40000047ab9 */ /* 0x000fc60000000a00 */
[----:B------:R-:W-:Y:S01]  /*35cb0*/  IMAD.IADD R3, R3, 0x1, R4 ;  /* 0x0000000103037824 */ /* 0x000fe200078e0204 */
[----:B------:R-:W-:Y:S01]  /*35cc0*/  SHF.R.S32.HI R4, RZ, 0x1f, R0 ;  /* 0x0000001fff047819 */ /* 0x000fe20000011400 */
[----:B------:R-:W-:-:S04]  /*35cd0*/  IMAD.WIDE.U32 R2, R0, UR4, R2 ;  /* 0x0000000400027c25 */ /* 0x000fc8000f8e0002 */
[----:B------:R-:W-:-:S04]  /*35ce0*/  IMAD R4, R4, UR4, RZ ;  /* 0x0000000404047c24 */ /* 0x000fc8000f8e02ff */
[----:B------:R-:W-:Y:S01]  /*35cf0*/  IMAD R4, R0, UR5, R4 ;  /* 0x0000000500047c24 */ /* 0x000fe2000f8e0204 */
[----:B------:R-:W-:Y:S01]  /*35d00*/  ULDC.64 UR4, c[0x0][0x2c8] ;  /* 0x0000b20000047ab9 */ /* 0x000fe20000000a00 */
[----:B------:R-:W-:Y:S02]  /*35d10*/  IMAD.MOV R0, RZ, RZ, -R0 ;  /* 0x000000ffff007224 */ /* 0x000fe400078e0a00 */
[----:B------:R-:W-:Y:S02]  /*35d20*/  IMAD.IADD R3, R3, 0x1, R4 ;  /* 0x0000000103037824 */ /* 0x000fe400078e0204 */
[----:B------:R-:W-:-:S04]  /*35d30*/  IMAD R0, R6, R0, R36 ;  /* 0x0000000006007224 */ /* 0x000fc800078e0224 */
[----:B------:R-:W-:Y:S01]  /*35d40*/  IMAD.WIDE.U32 R2, R0, UR4, R2 ;  /* 0x0000000400027c25 */ /* 0x000fe2000f8e0002 */
[----:B------:R-:W-:-:S05]  /*35d50*/  SHF.R.S32.HI R4, RZ, 0x1f, R0 ;  /* 0x0000001fff047819 */ /* 0x000fca0000011400 */
[----:B------:R-:W-:-:S04]  /*35d60*/  IMAD R4, R4, UR4, RZ ;  /* 0x0000000404047c24 */ /* 0x000fc8000f8e02ff */
[----:B------:R-:W-:Y:S01]  /*35d70*/  IMAD R4, R0, UR5, R4 ;  /* 0x0000000500047c24 */ /* 0x000fe2000f8e0204 */
[----:B------:R-:W-:Y:S02]  /*35d80*/  ULDC.64 UR4, c[0x0][0x280] ;  /* 0x0000a00000047ab9 */ /* 0x000fe40000000a00 */
[----:B------:R-:W-:Y:S01]  /*35d90*/  LEA R0, P0, R2, UR4, 0x1 ;  /* 0x0000000402007c11 */ /* 0x000fe2000f8008ff */
[----:B------:R-:W-:Y:S01]  /*35da0*/  IMAD.IADD R3, R3, 0x1, R4 ;  /* 0x0000000103037824 */ /* 0x000fe200078e0204 */
[----:B------:R-:W-:Y:S01]  /*35db0*/  ULDC UR4, c[0x0][0x2b8] ;  /* 0x0000ae0000047ab9 */ /* 0x000fe20000000800 */
[----:B------:R-:W-:-:S03]  /*35dc0*/  LOP3.LUT R20, R5, 0x7f, RZ, 0xc0, !PT ;  /* 0x0000007f05147812 */ /* 0x000fc600078ec0ff */
        /* <DEDUP_REMOVED lines=12> */
[----:B------:R2:W-:Y:S04]  /*35e90*/  STL [R1+0x458], R6 ;  /* 0x0004580601007387 */ /* 0x0005e80000100800 */
[----:B------:R-:W-:Y:S05]  /*35ea0*/  STL [R1+0x464], R8 ;  /* 0x0004640801007387 */ /* 0x000fea0000100800 */
        /* <DEDUP_REMOVED lines=71> */
.L_x_4368:
[----:B0-2---:R-:W-:-:S05]  /*36320*/  VIADD R4, R35, 0x70 ;  /* 0x0000007023047836 */ /* 0x005fca0000000000 */
        /* <DEDUP_REMOVED lines=10> */
.L_x_4175:
        /* <DEDUP_REMOVED lines=28> */
.L_x_4177:
[----:B------:R-:W-:Y:S05]  /*36590*/  BSYNC B6 ;  /* 0x0000000000067941 */ /* 0x000fea0003800000 */
.L_x_4176:
        /* <DEDUP_REMOVED lines=23> */
[----:B------:R-:W-:Y:S02]  /*36710*/  IMAD.SHL.U32 R20, R8, 0x8, RZ ;  /* 0x0000000808147824 */ /* 0x000fe400078e00ff */
[----:B------:R-:W-:Y:S02]  /*36720*/  IMAD.IADD R3, R3, 0x1, R0 ;  /* 0x0000000103037824 */ /* 0x000fe400078e0200 */
[----:B------:R-:W1:Y:S01]  /*36730*/  @P0 LDC R0, c[0x0][0x44c] ;  /* 0x00011300ff000b82 */ /* 0x000e620000000800 */
[----:B------:R-:W-:-:S04]  /*36740*/  LOP3.LUT R20, R20, 0x38, RZ, 0xc0, !PT ;  /* 0x0000003814147812 */ /* 0x000fc800078ec0ff */
[C---:B------:R-:W-:Y:S02]  /*36750*/  LOP3.LUT R10, R20.reuse, 0x40, RZ, 0xfc, !PT ;  /* 0x00000040140a7812 */ /* 0x040fe400078efcff */
[C---:B------:R-:W-:Y:S02]  /*36760*/  LOP3.LUT R9, R20.reuse, 0x80, RZ, 0xfc, !PT ;  /* 0x0000008014097812 */ /* 0x040fe400078efcff */
[----:B------:R-:W-:Y:S01]  /*36770*/  LOP3.LUT R8, R20, 0xc0, RZ, 0xfc, !PT ;  /* 0x000000c014087812 */ /* 0x000fe200078efcff */
[----:B-1----:R-:W-:-:S05]  /*36780*/  @P0 IMAD.HI.U32 R0, R36, R0, RZ ;  /* 0x0000000024000227 */ /* 0x002fca00078e00ff */
[----:B0-----:R-:W-:-:S04]  /*36790*/  @P0 SHF.R.U32.HI R4, RZ, R5, R0 ;  /* 0x00000005ff040219 */ /* 0x001fc80000011600 */
[--C-:B------:R-:W-:Y:S01]  /*367a0*/  SHF.R.S32.HI R5, RZ, 0x1f, R4.reuse ;  /* 0x0000001fff057819 */ /* 0x100fe20000011404 */
[----:B------:R-:W-:Y:S02]  /*367b0*/  IMAD.MOV R0, RZ, RZ, -R4 ;  /* 0x000000ffff007224 */ /* 0x000fe400078e0a04 */
[----:B------:R-:W-:-:S04]  /*367c0*/  IMAD.WIDE.U32 R2, R4, UR4, R2 ;  /* 0x0000000404027c25 */ /* 0x000fc8000f8e0002 */
[----:B------:R-:W-:Y:S02]  /*367d0*/  IMAD R0, R6, R0, R36 ;  /* 0x0000000006007224 */ /* 0x000fe400078e0224 */
        /* <DEDUP_REMOVED lines=23> */
[----:B------:R-:W5:Y:S04]  /*36950*/  LDL.LU R8, [R1+0x45c] ;  /* 0x00045c0001087983 */ /* 0x000f680000300800 */
[----:B------:R-:W-:Y:S01]  /*36960*/  SHFL.IDX PT, R2, R0, RZ, 0x181f ;  /* 0x00181fff00027589 */ /* 0x000fe200000e0000 */
[----:B--2---:R-:W-:-:S02]  /*36970*/  IMAD R5, R11, R6, RZ ;  /* 0x000000060b057224 */ /* 0x004fc400078e02ff */
[----:B---3--:R-:W-:Y:S02]  /*36980*/  IMAD.MOV.U32 R11, RZ, RZ, R3 ;  /* 0x000000ffff0b7224 */ /* 0x008fe400078e0003 */
[----:B------:R-:W0:Y:S01]  /*36990*/  SHFL.IDX PT, R3, R4, RZ, 0x181f ;  /* 0x00181fff04037589 */ /* 0x000e2200000e0000 */
[----:B------:R-:W-:-:S13]  /*369a0*/  ISETP.GE.AND P0, PT, R35, R5, PT ;  /* 0x000000052300720c */ /* 0x000fda0003f06270 */
[----:B0-----:R-:W-:-:S05]  /*369b0*/  @!P0 LEA R3, P6, R7, R3, 0x1 ;  /* 0x0000000307038211 */ /* 0x001fca00078c08ff */
[----:B------:R-:W-:-:S05]  /*369c0*/  @!P0 IMAD.X R2, RZ, RZ, R2, P6 ;  /* 0x000000ffff028224 */ /* 0x000fca00030e0602 */
[----:B------:R-:W-:-:S04]  /*369d0*/  @!P0 LOP3.LUT R3, R3, R2, RZ, 0x3c, !PT ;  /* 0x0000000203038212 */ /* 0x000fc800078e3cff */
[----:B------:R-:W-:-:S04]  /*369e0*/  @!P0 LOP3.LUT R2, R3, R2, RZ, 0x3c, !PT ;  /* 0x0000000203028212 */ /* 0x000fc800078e3cff */
[----:B------:R-:W-:-:S05]  /*369f0*/  @!P0 LOP3.LUT R3, R3, R2, RZ, 0x3c, !PT ;  /* 0x0000000203038212 */ /* 0x000fca00078e3cff */
[----:B------:R-:W-:Y:S01]  /*36a00*/  @!PT LDS RZ, [RZ] ;  /* 0x00000000fffff984 */ /* 0x000fe20000000800 */
[----:B------:R-:W-:Y:S04]  /*36a10*/  @!P0 LDGSTS.E.BYPASS.LTC128B.128 [R26+0x22400], desc[UR44][R2.64], !P4 ;  /* 0x22400000021a8fae */ /* 0x000fe8000e101d6c */
[----:B------:R-:W-:Y:S04]  /*36a20*/  @!P0 LDGSTS.E.BYPASS.LTC128B.128 [R26+0x26400], desc[UR44][R2.64+0x80], !P3 ;  /* 0x26400080021a8fae */ /* 0x000fe8000d901d6c */
[----:B------:R-:W-:Y:S04]  /*36a30*/  @!P0 LDGSTS.E.BYPASS.LTC128B.128 [R26+0x2a400], desc[UR44][R2.64+0x100], !P2 ;  /* 0x2a400100021a8fae */ /* 0x000fe8000d101d6c */
[----:B------:R0:W-:Y:S01]  /*36a40*/  @!P0 LDGSTS.E.BYPASS.LTC128B.128 [R26+0x2e400], desc[UR44][R2.64+0x180], !P1 ;  /* 0x2e400180021a8fae */ /* 0x0001e2000c901d6c */
[----:B----4-:R-:W-:Y:S01]  /*36a50*/  ISETP.GE.AND P0, PT, R10, R5, PT ;  /* 0x000000050a00720c */ /* 0x010fe20003f06270 */
[----:B-----5:R-:W-:-:S02]  /*36a60*/  IMAD.MOV.U32 R10, RZ, RZ, R9 ;  /* 0x000000ffff0a7224 */ /* 0x020fc400078e0009 */
[----:B------:R-:W2:Y:S04]  /*36a70*/  LDL.LU R9, [R1+0x46c] ;  /* 0x00046c0001097983 */ /* 0x000ea80000300800 */
[----:B0-----:R-:W0:Y:S04]  /*36a80*/  SHFL.IDX PT, R2, R4, 0x1, 0x181f ;  /* 0x00381f0004027f89 */ /* 0x001e2800000e0000 */
[----:B------:R-:W1:Y:S02]  /*36a90*/  SHFL.IDX PT, R6, R0, 0x1, 0x181f ;  /* 0x00381f0000067f89 */ /* 0x000e6400000e0000 */
[----:B0-----:R-:W-:-:S05]  /*36aa0*/  @!P0 LEA R2, P6, R7, R2, 0x1 ;  /* 0x0000000207028211 */ /* 0x001fca00078c08ff */
[----:B-1----:R-:W-:-:S05]  /*36ab0*/  @!P0 IMAD.X R3, RZ, RZ, R6, P6 ;  /* 0x000000ffff038224 */ /* 0x002fca00030e0606 */
[----:B------:R-:W-:Y:S04]  /*36ac0*/  @!P0 LDGSTS.E.BYPASS.LTC128B.128 [R26+0x22c00], desc[UR44][R2.64], !P4 ;  /* 0x22c00000021a8fae */ /* 0x000fe8000e101d6c */
[----:B------:R-:W-:Y:S04]  /*36ad0*/  @!P0 LDGSTS.E.BYPASS.LTC128B.128 [R26+0x26c00], desc[UR44][R2.64+0x80], !P3 ;  /* 0x26c00080021a8fae */ /* 0x000fe8000d901d6c */
[----:B------:R-:W-:Y:S04]  /*36ae0*/  @!P0 LDGSTS.E.BYPASS.LTC128B.128 [R26+0x2ac00], desc[UR44][R2.64+0x100], !P2 ;  /* 0x2ac00100021a8fae */ /* 0x000fe8000d101d6c */
[----:B------:R0:W-:Y:S01]  /*36af0*/  @!P0 LDGSTS.E.BYPASS.LTC128B.128 [R26+0x2ec00], desc[UR44][R2.64+0x180], !P1 ;  /* 0x2ec00180021a8fae */ /* 0x0001e2000c901d6c */
[----:B------:R-:W-:-:S03]  /*36b00*/  ISETP.GE.AND P0, PT, R8, R5, PT ;  /* 0x000000050800720c */ /* 0x000fc60003f06270 */
[----:B------:R-:W3:Y:S04]  /*36b10*/  LDL.LU R8, [R1+0x470] ;  /* 0x0004700001087983 */ /* 0x000ee80000300800 */
[----:B0-----:R-:W0:Y:S04]  /*36b20*/  SHFL.IDX PT, R2, R4, 0x2, 0x181f ;  /* 0x00581f0004027f89 */ /* 0x001e2800000e0000 */
[----:B------:R-:W1:Y:S02]  /*36b30*/  SHFL.IDX PT, R6, R0, 0x2, 0x181f ;  /* 0x00581f0000067f89 */ /* 0x000e6400000e0000 */
[----:B0-----:R-:W-:-:S05]  /*36b40*/  @!P0 LEA R2, P6, R7, R2, 0x1 ;  /* 0x0000000207028211 */ /* 0x001fca00078c08ff */
[----:B-1----:R-:W-:-:S05]  /*36b50*/  @!P0 IMAD.X R3, RZ, RZ, R6, P6 ;  /* 0x000000ffff038224 */ /* 0x002fca00030e0606 */
        /* <DEDUP_REMOVED lines=42> */
.L_x_4386:
        /* <DEDUP_REMOVED lines=13> */
.L_x_4180:
[----:B------:R-:W-:Y:S05]  /*36ed0*/  BSYNC B0 ;  /* 0x0000000000007941 */ /* 0x000fea0003800000 */
.L_x_4179:
[----:B------:R-:W-:Y:S01]  /*36ee0*/  NOP ;  /* 0x0000000000007918 */ /* 0x000fe20000000000 */
[----:B------:R-:W-:-:S13]  /*36ef0*/  PLOP3.LUT P0, PT, PT, PT, PT, 0x80, 0x0 ;  /* 0x000000000000781c */ /* 0x000fda0003f0f070 */
.L_x_4181:
        /* <DEDUP_REMOVED lines=18> */
.L_x_4387:
[----:B------:R-:W-:Y:S05]  /*37020*/  BSYNC B0 ;  /* 0x0000000000007941 */ /* 0x000fea0003800000 */
.L_x_4182:
[----:B------:R-:W-:-:S05]  /*37030*/  IMAD.U32 R2, RZ, RZ, UR40 ;  /* 0x00000028ff027e24 */ /* 0x000fca000f8e00ff */
[----:B------:R-:W-:-:S13]  /*37040*/  ISETP.NE.AND P0, PT, R2, 0x3, PT ;  /* 0x000000030200780c */ /* 0x000fda0003f05270 */
[----:B------:R-:W-:Y:S05]  /*37050*/  @!P0 BRA `(.L_x_4184) ;  /* 0x0000000000048947 */ /* 0x000fea0003800000 */
[----:B------:R-:W-:Y:S01]  /*37060*/  BPT.TRAP 0x1 ;  /* 0x000000040000795c */ /* 0x000fe20000300000 */
.L_x_4184:
[----:B0-----:R-:W-:Y:S01]  /*37070*/  SHF.L.U32 R0, R27, 0x1f, RZ ;  /* 0x0000001f1b007819 */ /* 0x001fe200000006ff */
[----:B------:R-:W-:Y:S03]  /*37080*/  BSSY B0, `(.L_x_4185) ;  /* 0x0000003000007945 */ /* 0x000fe60003800000 */
[----:B------:R-:W0:Y:S02]  /*37090*/  SYNCS.PHASECHK.TRANS64.TRYWAIT P0, [R17+URZ+0x32460], R0 ;  /* 0x03246000110075a7 */ /* 0x000e24000800017f */
[----:B0-----:R-:W-:Y:S05]  /*370a0*/  @!P0 BRA `(.L_x_4186) ;  /* 0x0000006c00ac8947 */ /* 0x001fea0003800000 */
.L_x_4388:
[----:B------:R-:W-:Y:S05]  /*370b0*/  BSYNC B0 ;  /* 0x0000000000007941 */ /* 0x000fea0003800000 */
.L_x_4185:
[----:B------:R-:W0:Y:S01]  /*370c0*/  LDL.LU R3, [R1+0x484] ;  /* 0x0004840001037983 */ /* 0x000e220000300800 */
[----:B------:R-:W-:Y:S01]  /*370d0*/  ULDC.64 UR4, c[0x0][0x328] ;  /* 0x0000ca0000047ab9 */ /* 0x000fe20000000a00 */
[----:B------:R-:W-:Y:S02]  /*370e0*/  ULDC.64 UR6, c[0x0][0x318] ;  /* 0x0000c60000067ab9 */ /* 0x000fe40000000a00 */
[----:B------:R-:W3:Y:S04]  /*370f0*/  LDL.LU R2, [R1+0x448] ;  /* 0x0004480001027983 */ /* 0x000ee80000300800 */
[----:B------:R-:W4:Y:S04]  /*37100*/  LDL.LU R7, [R1+0x488] ;  /* 0x0004880001077983 */ /* 0x000f280000300800 */
[----:B--2---:R-:W2:Y:S04]  /*37110*/  LDL.LU R6, [R1+0x444] ;  /* 0x0004440001067983 */ /* 0x004ea80000300800 */
[----:B------:R-:W5:Y:S01]  /*37120*/  LDL.LU R4, [R1+0x49c] ;  /* 0x00049c0001047983 */ /* 0x000f620000300800 */
[----:B------:R-:W-:-:S02]  /*37130*/  LOP3.LUT P3, RZ, R22, 0x10, RZ, 0xc0, !PT ;  /* 0x0000001016ff7812 */ /* 0x000fc4000786c0ff */
[C---:B------:R-:W-:Y:S02]  /*37140*/  LOP3.LUT P2, RZ, R22.reuse, 0x8, RZ, 0xc0, !PT ;  /* 0x0000000816ff7812 */ /* 0x040fe4000784c0ff */
[C---:B------:R-:W-:Y:S02]  /*37150*/  LOP3.LUT P1, RZ, R22.reuse, 0x4, RZ, 0xc0, !PT ;  /* 0x0000000416ff7812 */ /* 0x040fe4000782c0ff */
[----:B------:R-:W-:Y:S01]  /*37160*/  LOP3.LUT P4, RZ, R22, 0x1, RZ, 0xc0, !PT ;  /* 0x0000000116ff7812 */ /* 0x000fe2000788c0ff */
[----:B0-----:R-:W-:-:S04]  /*37170*/  IMAD R0, R3, UR4, RZ ;  /* 0x0000000403007c24 */ /* 0x001fc8000f8e02ff */
[C---:B---3--:R-:W-:Y:S02]  /*37180*/  IMAD R5, R2.reuse, UR5, R0 ;  /* 0x0000000502057c24 */ /* 0x048fe4000f8e0200 */
[----:B------:R-:W-:Y:S01]  /*37190*/  IMAD.WIDE.U32 R2, R2, UR4, RZ ;  /* 0x0000000402027c25 */ /* 0x000fe2000f8e00ff */
[----:B------:R-:W-:-:S03]  /*371a0*/  ULDC.64 UR4, c[0x0][0x338] ;  /* 0x0000ce0000047ab9 */ /* 0x000fc60000000a00 */
[----:B------:R-:W-:Y:S02]  /*371b0*/  IMAD.IADD R3, R3, 0x1, R5 ;  /* 0x0000000103037824 */ /* 0x000fe400078e0205 */
[----:B----4-:R-:W-:Y:S01]  /*371c0*/  IMAD R0, R7, UR4, RZ ;  /* 0x0000000407007c24 */ /* 0x010fe2000f8e02ff */
[----:B------:R-:W-:Y:S01]  /*371d0*/  SEL R7, RZ, 0x8, P1 ;  /* 0x00000008ff077807 */ /* 0x000fe20000800000 */
[----:B--2---:R-:W-:-:S04]  /*371e0*/  IMAD.WIDE.U32 R2, R6, UR4, R2 ;  /* 0x0000000406027c25 */ /* 0x004fc8000f8e0002 */
        /* <DEDUP_REMOVED lines=84> */
.L_x_4402:
        /* <DEDUP_REMOVED lines=15> */
.L_x_4188:
        /* <DEDUP_REMOVED lines=11> */
.L_x_4189:
[----:B------:R-:W2:Y:S01]  /*378d0*/  LDL.LU R2, [R1+0x47c] ;  /* 0x00047c0001027983 */ /* 0x000ea20000300800 */
[----:B------:R0:W-:Y:S01]  /*378e0*/  SYNCS.ARRIVE.TRANS64.A1T0 RZ, [R17+URZ+0x32450], RZ ;  /* 0x032450ff11ff79a7 */ /* 0x0001e2000810003f */
[----:B------:R-:W-:Y:S01]  /*378f0*/  BSSY B0, `(.L_x_4190) ;  /* 0x00000dc000007945 */ /* 0x000fe20003800000 */
[----:B--2---:R-:W-:-:S05]  /*37900*/  VIADD R10, R2, 0xfffffffe ;  /* 0xfffffffe020a7836 */ /* 0x004fca0000000000 */
[----:B------:R-:W-:-:S13]  /*37910*/  ISETP.GE.AND P0, PT, R10, R32, PT ;  /* 0x000000200a00720c */ /* 0x000fda0003f06270 */
[----:B0-----:R-:W-:Y:S05]  /*37920*/  @!P0 BRA `(.L_x_4191) ;  /* 0x0000000c00608947 */ /* 0x001fea0003800000 */
.L_x_4204:
        /* <DEDUP_REMOVED lines=43> */
.L_x_4192:
[----:B------:R-:W-:Y:S01]  /*37be0*/  IMAD R6, R25, 0x8, R23 ;  /* 0x0000000819067824 */ /* 0x000fe200078e0217 */
[----:B------:R-:W-:Y:S01]  /*37bf0*/  SHF.L.U32 R21, R27, 0x1f, RZ ;  /* 0x0000001f1b157819 */ /* 0x000fe200000006ff */
[----:B------:R-:W-:Y:S01]  /*37c00*/  BSSY B1, `(.L_x_4193) ;  /* 0x0000004000017945 */ /* 0x000fe20003800000 */
[----:B------:R-:W-:Y:S02]  /*37c10*/  SHF.R.S32.HI R17, RZ, 0x1f, R5 ;  /* 0x0000001fff117819 */ /* 0x000fe40000011405 */
[----:B------:R-:W0:Y:S02]  /*37c20*/  SYNCS.PHASECHK.TRANS64.TRYWAIT P0, [R6+URZ+0x32440], R21 ;  /* 0x03244015060075a7 */ /* 0x000e24000800017f */
[----:B0-----:R-:W-:Y:S05]  /*37c30*/  @!P0 BRA `(.L_x_4194) ;  /* 0x0000006c001c8947 */ /* 0x001fea0003800000 */
.L_x_4403:
[----:B------:R-:W-:Y:S05]  /*37c40*/  BSYNC B1 ;  /* 0x0000000000017941 */ /* 0x000fea0003800000 */
.L_x_4193:
        /* <DEDUP_REMOVED lines=50> */
.L_x_4417:
        /* <DEDUP_REMOVED lines=8> */
.L_x_4196:
        /* <DEDUP_REMOVED lines=11> */
.L_x_4197:
[----:B------:R2:W-:Y:S01]  /*380a0*/  SYNCS.ARRIVE.TRANS64.A1T0 RZ, [R6+URZ+0x32430], RZ ;  /* 0x032430ff06ff79a7 */ /* 0x0005e2000810003f */
[----:B------:R-:W-:Y:S05]  /*380b0*/  @!P3 BRA `(.L_x_4198) ;  /* 0x000000000004b947 */ /* 0x000fea0003800000 */
[----:B------:R-:W-:Y:S01]  /*380c0*/  BPT.TRAP 0x1 ;  /* 0x000000040000795c */ /* 0x000fe20000300000 */
.L_x_4198:
[----:B------:R-:W3:Y:S01]  /*380d0*/  SYNCS.PHASECHK.TRANS64.TRYWAIT P0, [R6+URZ+0x32460], R21 ;  /* 0x03246015060075a7 */ /* 0x000ee2000800017f */
[----:B------:R-:W-:Y:S04]  /*380e0*/  BSSY B1, `(.L_x_4199) ;  /* 0x0000002000017945 */ /* 0x000fe80003800000 */
[----:B---3--:R-:W-:Y:S05]  /*380f0*/  @!P0 BRA `(.L_x_4200) ;  /* 0x0000006c00a48947 */ /* 0x008fea0003800000 */
.L_x_4418:
[----:B------:R-:W-:Y:S05]  /*38100*/  BSYNC B1 ;  /* 0x0000000000017941 */ /* 0x000fea0003800000 */
.L_x_4199:
[----:B------:R-:W-:Y:S01]  /*38110*/  ULDC.64 UR4, c[0x0][0x328] ;  /* 0x0000ca0000047ab9 */ /* 0x000fe20000000a00 */
[----:B------:R-:W-:Y:S01]  /*38120*/  ULDC.64 UR6, c[0x0][0x318] ;  /* 0x0000c60000067ab9 */ /* 0x000fe20000000a00 */
[----:B------:R-:W-:Y:S01]  /*38130*/  IMAD R2, R17, UR4, RZ ;  /* 0x0000000411027c24 */ /* 0x000fe2000f8e02ff */
[C---:B------:R-:W-:Y:S01]  /*38140*/  LOP3.LUT P5, RZ, R22.reuse, 0x1, RZ, 0xc0, !PT ;  /* 0x0000000116ff7812 */ /* 0x040fe200078ac0ff */
[----:B-1----:R-:W-:Y:S01]  /*38150*/  IMAD R8, R25, 0x6000, R30 ;  /* 0x0000600019087824 */ /* 0x002fe200078e021e */
        /* <DEDUP_REMOVED lines=61> */
.L_x_4432:
        /* <DEDUP_REMOVED lines=11> */
.L_x_4202:
        /* <DEDUP_REMOVED lines=11> */
.L_x_4203:
[----:B------:R0:W-:Y:S01]  /*38690*/  SYNCS.ARRIVE.TRANS64.A1T0 RZ, [R6+URZ+0x32450], RZ ;  /* 0x032450ff06ff79a7 */ /* 0x0001e2000810003f */
[----:B------:R-:W-:Y:S05]  /*386a0*/  @P2 BRA `(.L_x_4204) ;  /* 0xfffffff000a02947 */ /* 0x000fea000383ffff */
.L_x_4191:
[----:B------:R-:W-:Y:S05]  /*386b0*/  BSYNC B0 ;  /* 0x0000000000007941 */ /* 0x000fea0003800000 */
.L_x_4190:
        /* <DEDUP_REMOVED lines=20> */
.L_x_4206:
[----:B------:R-:W-:Y:S05]  /*38800*/  BSYNC B0 ;  /* 0x0000000000007941 */ /* 0x000fea0003800000 */
.L_x_4205:
[----:B------:R-:W-:Y:S02]  /*38810*/  LOP3.LUT R27, R27, R0, RZ, 0x3c, !PT ;  /* 0x000000001b1b7212 */ /* 0x000fe400078e3cff */
[----:B------:R-:W-:-:S07]  /*38820*/  SEL R25, R25, RZ, P0 ;  /* 0x000000ff19197207 */ /* 0x000fce0000000000 */
.L_x_4159:
[----:B------:R-:W-:Y:S05]  /*38830*/  BSYNC B7 ;  /* 0x0000000000077941 */ /* 0x000fea0003800000 */
.L_x_4157:
        /* <DEDUP_REMOVED lines=11> */
.L_x_4207:
        /* <DEDUP_REMOVED lines=43> */
.L_x_4442:
[----:B------:R-:W-:Y:S02]  /*38ba0*/  ULDC UR4, c[0x0][0xd38] ;  /* 0x00034e0000047ab9 */ /* 0x000fe40000000800 */
[----:B------:R-:W-:-:S04]  /*38bb0*/  IMAD.U32 R5, RZ, RZ, UR4 ;  /* 0x00000004ff057e24 */ /* 0x000fc8000f8e00ff */
[----:B-1----:R-:W-:-:S04]  /*38bc0*/  IMAD R14, R14, R5, RZ ;  /* 0x000000050e0e7224 */ /* 0x002fc800078e02ff */
[----:B------:R-:W-:-:S05]  /*38bd0*/  IMAD.IADD R7, R7, 0x1, R14 ;  /* 0x0000000107077824 */ /* 0x000fca00078e020e */
[----:B------:R-:W-:-:S13]  /*38be0*/  ISETP.GT.AND P6, PT, R7, R0, PT ;  /* 0x000000000700720c */ /* 0x000fda0003fc4270 */
[----:B------:R-:W-:Y:S05]  /*38bf0*/  @P6 BRA `(.L_x_4210) ;  /* 0x0000000000a46947 */ /* 0x000fea0003800000 */
.L_x_4213:
        /* <DEDUP_REMOVED lines=35> */
.L_x_4450:
[----:B------:R-:W-:Y:S02]  /*38e30*/  ULDC UR4, c[0x0][0xd38] ;  /* 0x00034e0000047ab9 */ /* 0x000fe40000000800 */
[----:B------:R-:W-:-:S04]  /*38e40*/  IMAD.U32 R5, RZ, RZ, UR4 ;  /* 0x00000004ff057e24 */ /* 0x000fc8000f8e00ff */
[----:B-1----:R-:W-:-:S04]  /*38e50*/  IMAD R14, R14, R5, RZ ;  /* 0x000000050e0e7224 */ /* 0x002fc800078e02ff */
[----:B------:R-:W-:-:S05]  /*38e60*/  IMAD.IADD R7, R14, 0x1, R7 ;  /* 0x000000010e077824 */ /* 0x000fca00078e0207 */
[----:B------:R-:W-:-:S13]  /*38e70*/  ISETP.GT.AND P6, PT, R7, R0, PT ;  /* 0x000000000700720c */ /* 0x000fda0003fc4270 */
[----:B------:R-:W-:Y:S05]  /*38e80*/  @!P6 BRA `(.L_x_4213) ;  /* 0xfffffffc005ce947 */ /* 0x000fea000383ffff */
.L_x_4210:
        /* <DEDUP_REMOVED lines=10> */
.L_x_4455:
[----:B------:R-:W-:-:S13]  /*38f30*/  ISETP.NE.AND P0, PT, R3, RZ, PT ;  /* 0x000000ff0300720c */ /* 0x000fda0003f05270 */
[----:B------:R-:W-:Y:S05]  /*38f40*/  @!P0 BRA `(.L_x_4215) ;  /* 0x0000000000108947 */ /* 0x000fea0003800000 */
[----:B------:R-:W-:Y:S01]  /*38f50*/  UMOV UR4, 0xffffffff ;  /* 0xffffffff00047882 */ /* 0x000fe20000000000 */
[----:B-1----:R-:W-:Y:S02]  /*38f60*/  VIADD R12, R12, 0xffffffff ;  /* 0xffffffff0c0c7836 */ /* 0x002fe40000000000 */
[----:B------:R-:W-:Y:S05]  /*38f70*/  BRA.DIV UR4, `(.L_x_4216) ;  /* 0x0000007204307947 */ /* 0x000fea000b800000 */
[----:B------:R4:W1:Y:S02]  /*38f80*/  SHFL.IDX PT, R6, R2, R12, 0x1f ;  /* 0x00001f0c02067589 */ /* 0x00086400000e0000 */
.L_x_4215:
        /* <DEDUP_REMOVED lines=59> */
.L_x_4217:
        /* <DEDUP_REMOVED lines=60> */
.L_x_4218:
[----:B------:R-:W-:-:S05]  /*39700*/  LOP3.LUT R2, RZ, R2, RZ, 0x33, !PT ;  /* 0x00000002ff027212 */ /* 0x000fca00078e33ff */
[----:B------:R-:W-:Y:S01]  /*39710*/  IMAD.IADD R17, R17, 0x1, R2 ;  /* 0x0000000111117824 */ /* 0x000fe200078e0202 */
[----:B------:R-:W-:Y:S06]  /*39720*/  BRA `(.L_x_4219) ;  /* 0x00000000001c7947 */ /* 0x000fec0003800000 */
.L_x_4211:
[----:B------:R-:W-:Y:S01]  /*39730*/  UMOV UR4, URZ ;  /* 0x0000003f00047c82 */ /* 0x000fe20008000000 */
[----:B------:R-:W-:Y:S01]  /*39740*/  UMOV UR5, URZ ;  /* 0x0000003f00057c82 */ /* 0x000fe20008000000 */
[----:B------:R-:W-:Y:S01]  /*39750*/  ULDC UR6, c[0x0][0xd3c] ;  /* 0x00034f0000067ab9 */ /* 0x000fe20000000800 */
[----:B------:R-:W-:Y:S02]  /*39760*/  IMAD.MOV.U32 R16, RZ, RZ, R0 ;  /* 0x000000ffff107224 */ /* 0x000fe400078e0000 */
[----:B------:R-:W-:Y:S02]  /*39770*/  IMAD.U32 R17, RZ, RZ, UR4 ;  /* 0x00000004ff117e24 */ /* 0x000fe4000f8e00ff */
[----:B------:R-:W-:Y:S02]  /*39780*/  IMAD.U32 R18, RZ, RZ, UR5 ;  /* 0x00000005ff127e24 */ /* 0x000fe4000f8e00ff */
[----:B------:R-:W-:-:S07]  /*39790*/  IMAD.U32 R19, RZ, RZ, UR6 ;  /* 0x00000006ff137e24 */ /* 0x000fce000f8e00ff */
.L_x_4219:
        /* <DEDUP_REMOVED lines=10> */
.L_x_4208:
[----:B------:R-:W-:Y:S02]  /*39840*/  ULDC UR4, c[0x0][0xd3c] ;  /* 0x00034f0000047ab9 */ /* 0x000fe40000000800 */
[----:B0-----:R-:W-:-:S13]  /*39850*/  ISETP.GE.AND P0, PT, R19, UR4, PT ;  /* 0x0000000413007c0c */ /* 0x001fda000bf06270 */
[----:B------:R-:W-:Y:S05]  /*39860*/  @!P0 BRA `(.L_x_4220) ;  /* 0xffffff8800848947 */ /* 0x000fea000383ffff */
[----:B------:R-:W-:Y:S05]  /*39870*/  BSYNC B8 ;  /* 0x0000000000087941 */ /* 0x000fea0003800000 */
.L_x_4095:
[----:B-1----:R-:W5:Y:S01]  /*39880*/  LDL.LU R0, [R1+0x480] ;  /* 0x0004800001007983 */ /* 0x002f620000300800 */
[----:B------:R-:W-:Y:S01]  /*39890*/  BSSY B0, `(.L_x_4221) ;  /* 0x000000b000007945 */ /* 0x000fe20003800000 */
[----:B------:R-:W0:Y:S01]  /*398a0*/  S2R R5, SR_CgaCtaId ;  /* 0x0000000000057919 */ /* 0x000e220000008800 */
[----:B-----5:R-:W-:-:S05]  /*398b0*/  VIADD R0, R0, 0x1 ;  /* 0x0000000100007836 */ /* 0x020fca0000000000 */
        /* <DEDUP_REMOVED lines=8> */
.L_x_4458:
[----:B------:R-:W-:Y:S05]  /*39940*/  BSYNC B0 ;  /* 0x0000000000007941 */ /* 0x000fea0003800000 */
.L_x_4221:
[----:B------:R-:W-:-:S03]  /*39950*/  UMOV UR4, 0xffffffff ;  /* 0xffffffff00047882 */ /* 0x000fc60000000000 */
[----:B------:R-:W-:Y:S05]  /*39960*/  BRA.DIV UR4, `(.L_x_4223) ;  /* 0x0000006604f07947 */ /* 0x000fea000b800000 */
[----:B0-----:R-:W0:Y:S02]  /*39970*/  S2R R0, SR_TID.X ;  /* 0x0000000000007919 */ /* 0x001e240000002100 */
[----:B0-----:R-:W-:-:S04]  /*39980*/  SHF.R.U32.HI R0, RZ, 0x5, R0 ;  /* 0x00000005ff007819 */ /* 0x001fc80000011600 */
[----:B------:R-:W-:-:S05]  /*39990*/  LOP3.LUT R0, R0, 0x3, RZ, 0xc0, !PT ;  /* 0x0000000300007812 */ /* 0x000fca00078ec0ff */
[----:B------:R0:W1:Y:S02]  /*399a0*/  SHFL.IDX PT, R14, R0, RZ, 0x1f ;  /* 0x00001fff000e7589 */ /* 0x00006400000e0000 */
.L_x_4461:
[----:B-1----:R-:W-:-:S13]  /*399b0*/  ISETP.NE.AND P0, PT, R14, RZ, PT ;  /* 0x000000ff0e00720c */ /* 0x002fda0003f05270 */
[----:B------:R-:W-:Y:S05]  /*399c0*/  @P0 BRA `(.L_x_3842) ;  /* 0x0000000000880947 */ /* 0x000fea0003800000 */
[----:B------:R-:W-:-:S03]  /*399d0*/  UMOV UR4, 0xffffffff ;  /* 0xffffffff00047882 */ /* 0x000fc60000000000 */
[----:B------:R-:W-:Y:S05]  /*399e0*/  BRA.DIV UR4, `(.L_x_4224) ;  /* 0x0000006a04047947 */ /* 0x000fea000b800000 */
[----:B------:R-:W-:-:S13]  /*399f0*/  ELECT P6, URZ, PT ;  /* 0x00000000003f782f */ /* 0x000fda00038c0000 */
.L_x_4464:
[----:B------:R-:W-:Y:S05]  /*39a00*/  @!P6 BRA `(.L_x_3842) ;  /* 0x000000000078e947 */ /* 0x000fea0003800000 */
[----:B------:R-:W-:-:S06]  /*39a10*/  ULOP3.LUT UR4, UR38, 0x2, URZ, 0xfc, !UPT ;  /* 0x0000000226047892 */ /* 0x000fcc000f8efc3f */
[----:B0-----:R-:W-:-:S05]  /*39a20*/  IMAD.U32 R0, RZ, RZ, UR4 ;  /* 0x00000004ff007e24 */ /* 0x001fca000f8e00ff */
[----:B------:R-:W-:-:S13]  /*39a30*/  ISETP.NE.AND P0, PT, R0, 0x3, PT ;  /* 0x000000030000780c */ /* 0x000fda0003f05270 */
[----:B------:R-:W-:Y:S05]  /*39a40*/  @!P0 BRA `(.L_x_4225) ;  /* 0x0000000000048947 */ /* 0x000fea0003800000 */
[----:B------:R-:W-:Y:S01]  /*39a50*/  BPT.TRAP 0x1 ;  /* 0x000000040000795c */ /* 0x000fe20000300000 */
.L_x_4225:
[----:B------:R-:W-:Y:S01]  /*39a60*/  IMAD R3, R25, 0x8, R5 ;  /* 0x0000000819037824 */ /* 0x000fe200078e0205 */
[----:B------:R-:W-:Y:S01]  /*39a70*/  SHF.L.U32 R2, R27, 0x1f, RZ ;  /* 0x0000001f1b027819 */ /* 0x000fe200000006ff */
[----:B------:R-:W-:-:S03]  /*39a80*/  VIADD R25, R25, 0x1 ;  /* 0x0000000119197836 */ /* 0x000fc60000000000 */
[----:B------:R-:W0:Y:S02]  /*39a90*/  SYNCS.PHASECHK.TRANS64.TRYWAIT P1, [R3+URZ+0x32440], R2 ;  /* 0x03244002030075a7 */ /* 0x000e24000802017f */
[----:B------:R-:W-:-:S04]  /*39aa0*/  ISETP.NE.AND P2, PT, R25, 0x2, PT ;  /* 0x000000021900780c */ /* 0x000fc80003f45270 */
[----:B------:R-:W-:Y:S01]  /*39ab0*/  SEL R0, RZ, 0x1, P2 ;  /* 0x00000001ff007807 */ /* 0x000fe20001000000 */
[----:B0-----:R-:W-:Y:S08]  /*39ac0*/  @!P1 BRA `(.L_x_4226) ;  /* 0x0000006400ec9947 */ /* 0x001ff00003800000 */
.L_x_4465:
[----:B------:R-:W-:Y:S02]  /*39ad0*/  SEL R25, R25, RZ, P2 ;  /* 0x000000ff19197207 */ /* 0x000fe40001000000 */
[----:B------:R-:W-:Y:S01]  /*39ae0*/  LOP3.LUT R0, R27, R0, RZ, 0x3c, !PT ;  /* 0x000000001b007212 */ /* 0x000fe200078e3cff */
[----:B------:R-:W-:Y:S06]  /*39af0*/  @!P0 BRA `(.L_x_4227) ;  /* 0x0000000000048947 */ /* 0x000fec0003800000 */
[----:B------:R-:W-:Y:S01]  /*39b00*/  BPT.TRAP 0x1 ;  /* 0x000000040000795c */ /* 0x000fe20000300000 */
.L_x_4227:
[----:B------:R-:W-:Y:S01]  /*39b10*/  IMAD R25, R25, 0x8, R5 ;  /* 0x0000000819197824 */ /* 0x000fe200078e0205 */
[----:B------:R-:W-:-:S04]  /*39b20*/  SHF.L.U32 R0, R0, 0x1f, RZ ;  /* 0x0000001f00007819 */ /* 0x000fc800000006ff */
[----:B------:R-:W1:Y:S02]  /*39b30*/  SYNCS.PHASECHK.TRANS64.TRYWAIT P1, [R25+URZ+0x32440], R0 ;  /* 0x03244000190075a7 */ /* 0x000e64000802017f */
[----:B-1----:R-:W-:Y:S05]  /*39b40*/  @!P1 BRA `(.L_x_4228) ;  /* 0x0000006400e09947 */ /* 0x002fea0003800000 */
.L_x_4466:
[----:B------:R-:W-:Y:S05]  /*39b50*/  @!P0 BRA `(.L_x_4229) ;  /* 0x0000000000048947 */ /* 0x000fea0003800000 */
[----:B------:R-:W-:Y:S01]  /*39b60*/  BPT.TRAP 0x1 ;  /* 0x000000040000795c */ /* 0x000fe20000300000 */
.L_x_4229:
[----:B------:R-:W5:Y:S02]  /*39b70*/  SYNCS.PHASECHK.TRANS64.TRYWAIT P1, [R3+URZ+0x32460], R2 ;  /* 0x03246002030075a7 */ /* 0x000f64000802017f */
[----:B-----5:R-:W-:Y:S05]  /*39b80*/  @!P1 BRA `(.L_x_4230) ;  /* 0x0000006400e49947 */ /* 0x020fea0003800000 */
.L_x_4467:
[----:B------:R-:W-:Y:S05]  /*39b90*/  @!P0 BRA `(.L_x_4231) ;  /* 0x0000000000048947 */ /* 0x000fea0003800000 */
[----:B------:R-:W-:Y:S01]  /*39ba0*/  BPT.TRAP 0x1 ;  /* 0x000000040000795c */ /* 0x000fe20000300000 */
.L_x_4231:
[----:B------:R0:W0:Y:S02]  /*39bb0*/  SYNCS.PHASECHK.TRANS64.TRYWAIT P0, [R25+URZ+0x32460], R0 ;  /* 0x03246000190075a7 */ /* 0x000024000800017f */
[----:B0-----:R-:W-:Y:S05]  /*39bc0*/  @!P0 NANOSLEEP.SYNCS 0x989680 ;  /* 0x009896800000895d */ /* 0x001fea0003900000 */
[----:B------:R-:W0:Y:S02]  /*39bd0*/  @!P0 SYNCS.PHASECHK.TRANS64 P0, [R25+URZ+0x32460], R0 ;  /* 0x03246000190085a7 */ /* 0x000e24000800007f */
[----:B0-----:R-:W-:Y:S05]  /*39be0*/  @!P0 BRA `(.L_x_4231) ;  /* 0xfffffffc00f08947 */ /* 0x001fea000383ffff */
.L_x_3842:
[----:B------:R-:W-:Y:S05]  /*39bf0*/  BSYNC B9 ;  /* 0x0000000000097941 */ /* 0x000fea0003800000 */
.L_x_3839:
[----:B------:R-:W-:Y:S05]  /*39c00*/  EXIT ;  /* 0x000000000000794d */ /* 0x000fea0003800000 */
.L_x_3870:
[----:B0-----:R0:W1:Y:S02]  /*39c10*/  SYNCS.PHASECHK.TRANS64.TRYWAIT P5, [R69+URZ+0x32490], R82 ;  /* 0x03249052450075a7 */ /* 0x00106400080a017f */
[----:B-1----:R-:W-:Y:S05]  /*39c20*/  @!P5 NANOSLEEP.SYNCS 0x989680 ;  /* 0x009896800000d95d */ /* 0x002fea0003900000 */
[----:B------:R-:W1:Y:S02]  /*39c30*/  @!P5 SYNCS.PHASECHK.TRANS64 P5, [R69+URZ+0x32490], R82 ;  /* 0x032490524500d5a7 */ /* 0x000e6400080a007f */
[----:B-1----:R-:W-:Y:S05]  /*39c40*/  @!P5 BRA `(.L_x_3870) ;  /* 0xfffffffc00f0d947 */ /* 0x002fea000383ffff */
[----:B------:R-:W-:Y:S05]  /*39c50*/  BRA `(.L_x_4232) ;  /* 0xfffffc9c00347947 */ /* 0x000fea000383ffff */
.L_x_3871:
        /* <DEDUP_REMOVED lines=8> */
.L_x_4234:
[----:B------:R-:W-:Y:S05]  /*39ce0*/  BSYNC B1 ;  /* 0x0000000000017941 */ /* 0x000fea0003800000 */
.L_x_4233:
        /* <DEDUP_REMOVED lines=8> */
.L_x_4235:
[----:B------:R-:W-:Y:S05]  /*39d70*/  BRA `(.L_x_4236) ;  /* 0xfffffc9c00007947 */ /* 0x000fea000383ffff */
.L_x_3880:
[----:B------:R-:W-:Y:S01]  /*39d80*/  BSSY B1, `(.L_x_4237) ;  /* 0x0000008000017945 */ /* 0x000fe20003800000 */
[----:B------:R-:W-:Y:S02]  /*39d90*/  IMAD.MOV.U32 R13, RZ, RZ, R80 ;  /* 0x000000ffff0d7224 */ /* 0x000fe400078e0050 */
[----:B------:R-:W-:Y:S02]  /*39da0*/  IMAD.MOV.U32 R12, RZ, RZ, 0x1 ;  /* 0x00000001ff0c7424 */ /* 0x000fe400078e00ff */
[----:B0---4-:R-:W-:Y:S02]  /*39db0*/  IMAD.MOV.U32 R11, RZ, RZ, 0x1c1f ;  /* 0x00001c1fff0b7424 */ /* 0x011fe400078e00ff */
[----:B------:R-:W-:-:S07]  /*39dc0*/  IMAD.MOV.U32 R15, RZ, RZ, -0x1 ;  /* 0xffffffffff0f7424 */ /* 0x000fce00078e00ff */
[----:B-123--:R-:W-:Y:S05]  /*39dd0*/  WARPSYNC.COLLECTIVE R15, `(.L_x_4238) ;  /* 0x000000000f087348 */ /* 0x00efea0003c00000 */
[----:B---3--:R0:W3:Y:S02]  /*39de0*/  SHFL.IDX P6, R14, R13, R12, R11 ;  /* 0x0000000c0d0e7389 */ /* 0x0080e400000c000b */
[----:B0123--:R-:W-:Y:S01]  /*39df0*/  ENDCOLLECTIVE ;  /* 0x000000000000791b */ /* 0x00ffe20003800000 */
.L_x_4238:
[----:B------:R-:W-:Y:S05]  /*39e00*/  BSYNC B1 ;  /* 0x0000000000017941 */ /* 0x000fea0003800000 */
.L_x_4237:
        /* <DEDUP_REMOVED lines=8> */
.L_x_4239:
[----:B------:R-:W-:Y:S05]  /*39e90*/  BRA `(.L_x_4240) ;  /* 0xfffffca0009c7947 */ /* 0x000fea000383ffff */
.L_x_3892:
[----:B0-----:R0:W1:Y:S02]  /*39ea0*/  SYNCS.PHASECHK.TRANS64.TRYWAIT P5, [R69+URZ+0x32490], R82 ;  /* 0x03249052450075a7 */ /* 0x00106400080a017f */
[----:B-1----:R-:W-:Y:S05]  /*39eb0*/  @!P5 NANOSLEEP.SYNCS 0x989680 ;  /* 0x009896800000d95d */ /* 0x002fea0003900000 */
[----:B------:R-:W1:Y:S02]  /*39ec0*/  @!P5 SYNCS.PHASECHK.TRANS64 P5, [R69+URZ+0x32490], R82 ;  /* 0x032490524500d5a7 */ /* 0x000e6400080a007f */
[----:B-1----:R-:W-:Y:S05]  /*39ed0*/  @!P5 BRA `(.L_x_3892) ;  /* 0xfffffffc00f0d947 */ /* 0x002fea000383ffff */
[----:B------:R-:W-:Y:S05]  /*39ee0*/  BRA `(.L_x_4241) ;  /* 0xfffffcac00e47947 */ /* 0x000fea000383ffff */
.L_x_3893:
        /* <DEDUP_REMOVED lines=8> */
.L_x_4243:
[----:B------:R-:W-:Y:S05]  /*39f70*/  BSYNC B1 ;  /* 0x0000000000017941 */ /* 0x000fea0003800000 */
.L_x_4242:
        /* <DEDUP_REMOVED lines=8> */
.L_x_4244:
[----:B------:R-:W-:Y:S01]  /*3a000*/  IMAD.MOV.U32 R72, RZ, RZ, R14 ;  /* 0x000000ffff487224 */ /* 0x000fe200078e000e */
[----:B------:R-:W-:Y:S06]  /*3a010*/  BRA `(.L_x_4245) ;  /* 0xfffffcac00ac7947 */ /* 0x000fec000383ffff */
.L_x_3898:
        /* <DEDUP_REMOVED lines=8> */
.L_x_4247:
[----:B------:R-:W-:Y:S05]  /*3a0a0*/  BSYNC B1 ;  /* 0x0000000000017941 */ /* 0x000fea0003800000 */
.L_x_4246:
        /* <DEDUP_REMOVED lines=8> */
.L_x_4248:
[----:B------:R-:W-:Y:S05]  /*3a130*/  BRA `(.L_x_4249) ;  /* 0xfffffcb400607947 */ /* 0x000fea000383ffff */
.L_x_3903:
[----:B0-----:R0:W1:Y:S02]  /*3a140*/  SYNCS.PHASECHK.TRANS64.TRYWAIT P0, [R69+URZ+0x32490], R82 ;  /* 0x03249052450075a7 */ /* 0x001064000800017f */
[----:B-1----:R-:W-:Y:S05]  /*3a150*/  @!P0 NANOSLEEP.SYNCS 0x989680 ;  /* 0x009896800000895d */ /* 0x002fea0003900000 */
[----:B------:R-:W1:Y:S02]  /*3a160*/  @!P0 SYNCS.PHASECHK.TRANS64 P0, [R69+URZ+0x32490], R82 ;  /* 0x03249052450085a7 */ /* 0x000e64000800007f */
[----:B-1----:R-:W-:Y:S05]  /*3a170*/  @!P0 BRA `(.L_x_3903) ;  /* 0xfffffffc00f08947 */ /* 0x002fea000383ffff */
[----:B------:R-:W-:Y:S05]  /*3a180*/  BRA `(.L_x_4250) ;  /* 0xfffffcbc00607947 */ /* 0x000fea000383ffff */
.L_x_3904:
        /* <DEDUP_REMOVED lines=8> */
.L_x_4252:
[----:B------:R-:W-:Y:S05]  /*3a210*/  BSYNC B1 ;  /* 0x0000000000017941 */ /* 0x000fea0003800000 */
.L_x_4251:
        /* <DEDUP_REMOVED lines=8> */
.L_x_4253:
[----:B------:R-:W-:Y:S05]  /*3a2a0*/  BRA `(.L_x_4254) ;  /* 0xfffffcbc00807947 */ /* 0x000fea000383ffff */
.L_x_3907:
[----:B------:R-:W-:Y:S01]  /*3a2b0*/  BSSY B1, `(.L_x_4255) ;  /* 0x0000008000017945 */ /* 0x000fe20003800000 */
[----:B------:R-:W-:Y:S02]  /*3a2c0*/  IMAD.MOV.U32 R13, RZ, RZ, R32 ;  /* 0x000000ffff0d7224 */ /* 0x000fe400078e0020 */
[----:B------:R-:W-:Y:S02]  /*3a2d0*/  IMAD.MOV.U32 R12, RZ, RZ, 0x1 ;  /* 0x00000001ff0c7424 */ /* 0x000fe400078e00ff */
[----:B------:R-:W-:Y:S02]  /*3a2e0*/  IMAD.MOV.U32 R11, RZ, RZ, 0x1c1f ;  /* 0x00001c1fff0b7424 */ /* 0x000fe400078e00ff */
[----:B------:R-:W-:-:S07]  /*3a2f0*/  IMAD.MOV.U32 R15, RZ, RZ, -0x1 ;  /* 0xffffffffff0f7424 */ /* 0x000fce00078e00ff */
[----:B01234-:R-:W-:Y:S05]  /*3a300*/  WARPSYNC.COLLECTIVE R15, `(.L_x_4256) ;  /* 0x000000000f087348 */ /* 0x01ffea0003c00000 */
[----:B---3--:R3:W0:Y:S02]  /*3a310*/  SHFL.IDX P6, R14, R13, R12, R11 ;  /* 0x0000000c0d0e7389 */ /* 0x00862400000c000b */
[----:B01234-:R-:W-:Y:S01]  /*3a320*/  ENDCOLLECTIVE ;  /* 0x000000000000791b */ /* 0x01ffe20003800000 */
.L_x_4256:
[----:B------:R-:W-:Y:S05]  /*3a330*/  BSYNC B1 ;  /* 0x0000000000017941 */ /* 0x000fea0003800000 */
.L_x_4255:
        /* <DEDUP_REMOVED lines=8> */
.L_x_4257:
[----:B------:R-:W-:Y:S05]  /*3a3c0*/  BRA `(.L_x_4258) ;  /* 0xfffffcbc00807947 */ /* 0x000fea000383ffff */
.L_x_3911:
[----:B------:R0:W0:Y:S02]  /*3a3d0*/  SYNCS.PHASECHK.TRANS64.TRYWAIT P3, [R69+URZ+0x324b0], R82 ;  /* 0x0324b052450075a7 */ /* 0x000024000806017f */
[----:B0-----:R-:W-:Y:S05]  /*3a3e0*/  @!P3 NANOSLEEP.SYNCS 0x989680 ;  /* 0x009896800000b95d */ /* 0x001fea0003900000 */
[----:B------:R-:W0:Y:S02]  /*3a3f0*/  @!P3 SYNCS.PHASECHK.TRANS64 P3, [R69+URZ+0x324b0], R82 ;  /* 0x0324b0524500b5a7 */ /* 0x000e24000806007f */
[----:B0-----:R-:W-:Y:S05]  /*3a400*/  @!P3 BRA `(.L_x_3911) ;  /* 0xfffffffc00f0b947 */ /* 0x001fea000383ffff */
[----:B------:R-:W-:Y:S05]  /*3a410*/  BRA `(.L_x_4259) ;  /* 0xfffffcbc00f47947 */ /* 0x000fea000383ffff */
.L_x_3929:
[----:B------:R0:W5:Y:S01]  /*3a420*/  LDL R13, [R1+0x518] ;  /* 0x00051800010d7983 */ /* 0x0001620000100800 */
[----:B------:R-:W-:Y:S01]  /*3a430*/  BSSY B0, `(.L_x_4260) ;  /* 0x0000007000007945 */ /* 0x000fe20003800000 */
[----:B------:R-:W-:Y:S02]  /*3a440*/  IMAD.MOV.U32 R12, RZ, RZ, RZ ;  /* 0x000000ffff0c7224 */ /* 0x000fe400078e00ff */
[----:B------:R-:W-:Y:S02]  /*3a450*/  IMAD.MOV.U32 R11, RZ, RZ, 0x1f ;  /* 0x0000001fff0b7424 */ /* 0x000fe400078e00ff */
[----:B------:R-:W-:-:S07]  /*3a460*/  IMAD.MOV.U32 R15, RZ, RZ, -0x1 ;  /* 0xffffffffff0f7424 */ /* 0x000fce00078e00ff */
[----:B0-2--5:R-:W-:Y:S05]  /*3a470*/  WARPSYNC.COLLECTIVE R15, `(.L_x_4261) ;  /* 0x000000000f087348 */ /* 0x025fea0003c00000 */
[----:B-----5:R1:W3:Y:S02]  /*3a480*/  SHFL.IDX P6, R14, R13, R12, R11 ;  /* 0x0000000c0d0e7389 */ /* 0x0202e400000c000b */
[----:B0123--:R-:W-:Y:S01]  /*3a490*/  ENDCOLLECTIVE ;  /* 0x000000000000791b */ /* 0x00ffe20003800000 */
.L_x_4261:
[----:B------:R-:W-:Y:S05]  /*3a4a0*/  BSYNC B0 ;  /* 0x0000000000007941 */ /* 0x000fea0003800000 */
.L_x_4260:
[----:B------:R-:W-:Y:S05]  /*3a4b0*/  BRA `(.L_x_4262) ;  /* 0xfffffcd400107947 */ /* 0x000fea000383ffff */
.L_x_3941:
        /* <DEDUP_REMOVED lines=8> */
.L_x_4264:
[----:B------:R-:W-:Y:S05]  /*3a540*/  BSYNC B1 ;  /* 0x0000000000017941 */ /* 0x000fea0003800000 */
.L_x_4263:
        /* <DEDUP_REMOVED lines=8> */
.L_x_4265:
[----:B------:R-:W-:Y:S02]  /*3a5d0*/  IMAD.MOV.U32 R13, RZ, RZ, R61 ;  /* 0x000000ffff0d7224 */ /* 0x000fe400078e003d */
[----:B------:R-:W-:-:S07]  /*3a5e0*/  IMAD.MOV.U32 R6, RZ, RZ, R14 ;  /* 0x000000ffff067224 */ /* 0x000fce00078e000e */
[----:B------:R-:W-:Y:S05]  /*3a5f0*/  WARPSYNC.COLLECTIVE R15, `(.L_x_4266) ;  /* 0x000000000f087348 */ /* 0x000fea0003c00000 */
[----:B------:R0:W1:Y:S02]  /*3a600*/  SHFL.IDX P6, R14, R13, R12, R11 ;  /* 0x0000000c0d0e7389 */ /* 0x00006400000c000b */
[----:B01----:R-:W-:Y:S01]  /*3a610*/  ENDCOLLECTIVE ;  /* 0x000000000000791b */ /* 0x003fe20003800000 */
.L_x_4266:
[----:B------:R-:W-:Y:S02]  /*3a620*/  IMAD.MOV.U32 R13, RZ, RZ, R60 ;  /* 0x000000ffff0d7224 */ /* 0x000fe400078e003c */
[----:B------:R-:W-:-:S07]  /*3a630*/  IMAD.MOV.U32 R7, RZ, RZ, R14 ;  /* 0x000000ffff077224 */ /* 0x000fce00078e000e */
[----:B------:R-:W-:Y:S05]  /*3a640*/  WARPSYNC.COLLECTIVE R15, `(.L_x_4267) ;  /* 0x000000000f087348 */ /* 0x000fea0003c00000 */
[----:B------:R0:W1:Y:S02]  /*3a650*/  SHFL.IDX P6, R14, R13, R12, R11 ;  /* 0x0000000c0d0e7389 */ /* 0x00006400000c000b */
[----:B01----:R-:W-:Y:S01]  /*3a660*/  ENDCOLLECTIVE ;  /* 0x000000000000791b */ /* 0x003fe20003800000 */
.L_x_4267:
[----:B------:R-:W-:Y:S01]  /*3a670*/  IMAD.MOV.U32 R8, RZ, RZ, R14 ;  /* 0x000000ffff087224 */ /* 0x000fe200078e000e */
[----:B------:R-:W-:Y:S06]  /*3a680*/  BRA `(.L_x_4268) ;  /* 0xfffffcdc00e47947 */ /* 0x000fec000383ffff */
.L_x_3944:
[----:B------:R-:W-:Y:S01]  /*3a690*/  BSSY B1, `(.L_x_4269) ;  /* 0x0000008000017945 */ /* 0x000fe20003800000 */
[----:B------:R-:W-:Y:S02]  /*3a6a0*/  IMAD.MOV.U32 R13, RZ, RZ, R44 ;  /* 0x000000ffff0d7224 */ /* 0x000fe400078e002c */
[----:B------:R-:W-:Y:S02]  /*3a6b0*/  IMAD.MOV.U32 R12, RZ, RZ, 0x1 ;  /* 0x00000001ff0c7424 */ /* 0x000fe400078e00ff */
[----:B------:R-:W-:Y:S02]  /*3a6c0*/  IMAD.MOV.U32 R11, RZ, RZ, 0x1c1f ;  /* 0x00001c1fff0b7424 */ /* 0x000fe400078e00ff */
[----:B------:R-:W-:-:S07]  /*3a6d0*/  IMAD.MOV.U32 R15, RZ, RZ, -0x1 ;  /* 0xffffffffff0f7424 */ /* 0x000fce00078e00ff */
[----:B0--34-:R-:W-:Y:S05]  /*3a6e0*/  WARPSYNC.COLLECTIVE R15, `(.L_x_4270) ;  /* 0x000000000f087348 */ /* 0x019fea0003c00000 */
[----:B------:R1:W2:Y:S02]  /*3a6f0*/  SHFL.IDX P6, R14, R13, R12, R11 ;  /* 0x0000000c0d0e7389 */ /* 0x0002a400000c000b */
[----:B01234-:R-:W-:Y:S01]  /*3a700*/  ENDCOLLECTIVE ;  /* 0x000000000000791b */ /* 0x01ffe20003800000 */
.L_x_4270:
[----:B------:R-:W-:Y:S05]  /*3a710*/  BSYNC B1 ;  /* 0x0000000000017941 */ /* 0x000fea0003800000 */
.L_x_4269:
        /* <DEDUP_REMOVED lines=8> */
.L_x_4271:
[----:B------:R-:W-:Y:S02]  /*3a7a0*/  IMAD.MOV.U32 R13, RZ, RZ, R61 ;  /* 0x000000ffff0d7224 */ /* 0x000fe400078e003d */
[----:B------:R-:W-:-:S07]  /*3a7b0*/  IMAD.MOV.U32 R6, RZ, RZ, R14 ;  /* 0x000000ffff067224 */ /* 0x000fce00078e000e */
[----:B------:R-:W-:Y:S05]  /*3a7c0*/  WARPSYNC.COLLECTIVE R15, `(.L_x_4272) ;  /* 0x000000000f087348 */ /* 0x000fea0003c00000 */
[----:B------:R0:W1:Y:S02]  /*3a7d0*/  SHFL.IDX P6, R14, R13, R12, R11 ;  /* 0x0000000c0d0e7389 */ /* 0x00006400000c000b */
[----:B01----:R-:W-:Y:S01]  /*3a7e0*/  ENDCOLLECTIVE ;  /* 0x000000000000791b */ /* 0x003fe20003800000 */
.L_x_4272:
[----:B------:R-:W-:Y:S02]  /*3a7f0*/  IMAD.MOV.U32 R13, RZ, RZ, R60 ;  /* 0x000000ffff0d7224 */ /* 0x000fe400078e003c */
[----:B------:R-:W-:-:S07]  /*3a800*/  IMAD.MOV.U32 R7, RZ, RZ, R14 ;  /* 0x000000ffff077224 */ /* 0x000fce00078e000e */
[----:B------:R-:W-:Y:S05]  /*3a810*/  WARPSYNC.COLLECTIVE R15, `(.L_x_4273) ;  /* 0x000000000f087348 */ /* 0x000fea0003c00000 */
[----:B------:R0:W1:Y:S02]  /*3a820*/  SHFL.IDX P6, R14, R13, R12, R11 ;  /* 0x0000000c0d0e7389 */ /* 0x00006400000c000b */
[----:B01----:R-:W-:Y:S01]  /*3a830*/  ENDCOLLECTIVE ;  /* 0x000000000000791b */ /* 0x003fe20003800000 */
.L_x_4273:
[----:B------:R-:W-:Y:S05]  /*3a840*/  BRA `(.L_x_4274) ;  /* 0xfffffce0004c7947 */ /* 0x000fea000383ffff */
.L_x_3948:
[----:B-1----:R1:W4:Y:S02]  /*3a850*/  SYNCS.PHASECHK.TRANS64.TRYWAIT P0, [R2+URZ+0x32400], R61 ;  /* 0x0324003d020075a7 */ /* 0x002324000800017f */
[----:B----4-:R-:W-:Y:S05]  /*3a860*/  @!P0 NANOSLEEP.SYNCS 0x989680 ;  /* 0x009896800000895d */ /* 0x010fea0003900000 */
[----:B------:R-:W4:Y:S02]  /*3a870*/  @!P0 SYNCS.PHASECHK.TRANS64 P0, [R2+URZ+0x32400], R61 ;  /* 0x0324003d020085a7 */ /* 0x000f24000800007f */
[----:B----4-:R-:W-:Y:S05]  /*3a880*/  @!P0 BRA `(.L_x_3948) ;  /* 0xfffffffc00f08947 */ /* 0x010fea000383ffff */
[----:B------:R-:W-:Y:S05]  /*3a890*/  BRA `(.L_x_4275) ;  /* 0xfffffce000d87947 */ /* 0x000fea000383ffff */
.L_x_3956:
[----:B------:R-:W0:Y:S01]  /*3a8a0*/  LDC R63, c[0x0][0x3f4] ;  /* 0x0000fd00ff3f7b82 */ /* 0x000e220000000800 */
        /* <DEDUP_REMOVED lines=8> */
.L_x_4277:
[----:B------:R-:W-:Y:S05]  /*3a930*/  BSYNC B1 ;  /* 0x0000000000017941 */ /* 0x000fea0003800000 */
.L_x_4276:
        /* <DEDUP_REMOVED lines=10> */
.L_x_4278:
        /* <DEDUP_REMOVED lines=8> */
.L_x_4279:
[----:B------:R-:W-:-:S05]  /*3aa60*/  @!P1 IADD3 R8, P2, R5, R7, RZ ;  /* 0x0000000705089210 */ /* 0x000fca0007f5e0ff */
[----:B------:R-:W-:Y:S02]  /*3aa70*/  @!P1 IMAD.X R9, R4, 0x1, R21, P2 ;  /* 0x0000000104099824 */ /* 0x000fe400010e0615 */
[----:B------:R-:W-:Y:S02]  /*3aa80*/  IMAD.MOV.U32 R13, RZ, RZ, R62 ;  /* 0x000000ffff0d7224 */ /* 0x000fe400078e003e */
[----:B------:R-:W-:-:S07]  /*3aa90*/  IMAD.MOV.U32 R6, RZ, RZ, R14 ;  /* 0x000000ffff067224 */ /* 0x000fce00078e000e */
[----:B------:R-:W-:Y:S05]  /*3aaa0*/  WARPSYNC.COLLECTIVE R15, `(.L_x_4280) ;  /* 0x000000000f087348 */ /* 0x000fea0003c00000 */
[----:B------:R0:W1:Y:S02]  /*3aab0*/  SHFL.IDX P6, R14, R13, R12, R11 ;  /* 0x0000000c0d0e7389 */ /* 0x00006400000c000b */
[----:B01----:R-:W-:Y:S01]  /*3aac0*/  ENDCOLLECTIVE ;  /* 0x000000000000791b */ /* 0x003fe20003800000 */
.L_x_4280:
[----:B------:R-:W2:Y:S01]  /*3aad0*/  @!P1 LD.E.128 R8, desc[UR44][R8.64] ;  /* 0x0000002c08089980 */ /* 0x000ea2000c101d00 */
[----:B------:R-:W-:-:S05]  /*3aae0*/  @!P1 IADD3 R4, P2, R14, R7, RZ ;  /* 0x000000070e049210 */ /* 0x000fca0007f5e0ff */
[----:B------:R-:W-:-:S06]  /*3aaf0*/  @!P1 IMAD.X R5, R6, 0x1, R21, P2 ;  /* 0x0000000106059824 */ /* 0x000fcc00010e0615 */
[----:B------:R-:W5:Y:S01]  /*3ab00*/  @!P1 LD.E.128 R4, desc[UR44][R4.64] ;  /* 0x0000002c04049980 */ /* 0x000f62000c101d00 */
[----:B------:R-:W-:Y:S02]  /*3ab10*/  CS2R R20, SRZ ;  /* 0x0000000000147805 */ /* 0x000fe4000001ff00 */
[----:B------:R-:W-:Y:S02]  /*3ab20*/  CS2R R54, SRZ ;  /* 0x0000000000367805 */ /* 0x000fe4000001ff00 */
[----:B------:R-:W-:Y:S02]  /*3ab30*/  CS2R R60, SRZ ;  /* 0x00000000003c7805 */ /* 0x000fe4000001ff00 */
[----:B------:R-:W-:Y:S01]  /*3ab40*/  CS2R R58, SRZ ;  /* 0x00000000003a7805 */ /* 0x000fe2000001ff00 */
[----:B--2---:R-:W-:Y:S02]  /*3ab50*/  @!P1 IMAD.MOV.U32 R20, RZ, RZ, R8 ;  /* 0x000000ffff149224 */ /* 0x004fe400078e0008 */
[----:B------:R-:W-:-:S02]  /*3ab60*/  @!P1 IMAD.MOV.U32 R21, RZ, RZ, R9 ;  /* 0x000000ffff159224 */ /* 0x000fc400078e0009 */
[----:B------:R-:W-:Y:S02]  /*3ab70*/  IMAD.MOV.U32 R12, RZ, RZ, R20 ;  /* 0x000000ffff0c7224 */ /* 0x000fe400078e0014 */
[----:B------:R-:W-:Y:S02]  /*3ab80*/  IMAD.MOV.U32 R13, RZ, RZ, R21 ;  /* 0x000000ffff0d7224 */ /* 0x000fe400078e0015 */
[----:B------:R-:W-:Y:S01]  /*3ab90*/  @!P1 IMAD.MOV.U32 R55, RZ, RZ, R11 ;  /* 0x000000ffff379224 */ /* 0x000fe200078e000b */
[----:B------:R-:W-:Y:S01]  /*3aba0*/  PRMT R76, R12, 0x7610, R76 ;  /* 0x000076100c4c7816 */ /* 0x000fe2000000004c */
[----:B------:R-:W-:Y:S01]  /*3abb0*/  IMAD.MOV.U32 R12, RZ, RZ, 0x1 ;  /* 0x00000001ff0c7424 */ /* 0x000fe200078e00ff */
[----:B------:R-:W-:Y:S01]  /*3abc0*/  PRMT R79, R13, 0x7610, R79 ;  /* 0x000076100d4f7816 */ /* 0x000fe2000000004f */
[----:B------:R-:W-:Y:S02]  /*3abd0*/  IMAD.MOV.U32 R13, RZ, RZ, R24 ;  /* 0x000000ffff0d7224 */ /* 0x000fe400078e0018 */
[----:B------:R-:W-:-:S02]  /*3abe0*/  IMAD.MOV.U32 R11, RZ, RZ, 0x1c1f ;  /* 0x00001c1fff0b7424 */ /* 0x000fc400078e00ff */
[----:B------:R-:W-:Y:S02]  /*3abf0*/  @!P1 IMAD.MOV.U32 R54, RZ, RZ, R10 ;  /* 0x000000ffff369224 */ /* 0x000fe400078e000a */
[----:B------:R-:W-:-:S07]  /*3ac00*/  IMAD.MOV.U32 R9, RZ, RZ, R55 ;  /* 0x000000ffff097224 */ /* 0x000fce00078e0037 */
[----:B-----5:R-:W-:Y:S05]  /*3ac10*/  WARPSYNC.COLLECTIVE R15, `(.L_x_4281) ;  /* 0x000000000f087348 */ /* 0x020fea0003c00000 */
[----:B------:R0:W1:Y:S02]  /*3ac20*/  SHFL.IDX P6, R14, R13, R12, R11 ;  /* 0x0000000c0d0e7389 */ /* 0x00006400000c000b */
[----:B01---5:R-:W-:Y:S01]  /*3ac30*/  ENDCOLLECTIVE ;  /* 0x000000000000791b */ /* 0x023fe20003800000 */
.L_x_4281:
[----:B------:R-:W-:Y:S02]  /*3ac40*/  IMAD.MOV.U32 R8, RZ, RZ, R54 ;  /* 0x000000ffff087224 */ /* 0x000fe400078e0036 */
[----:B------:R-:W-:Y:S02]  /*3ac50*/  @!P1 IMAD.MOV.U32 R60, RZ, RZ, R4 ;  /* 0x000000ffff3c9224 */ /* 0x000fe400078e0004 */
[----:B------:R-:W-:Y:S01]  /*3ac60*/  @!P1 IMAD.MOV.U32 R61, RZ, RZ, R5 ;  /* 0x000000ffff3d9224 */ /* 0x000fe200078e0005 */
[----:B------:R-:W-:Y:S01]  /*3ac70*/  PRMT R28, R8, 0x7610, R28 ;  /* 0x00007610081c7816 */ /* 0x000fe2000000001c */
[----:B------:R-:W-:Y:S02]  /*3ac80*/  @!P1 IMAD.MOV.U32 R58, RZ, RZ, R6 ;  /* 0x000000ffff3a9224 */ /* 0x000fe400078e0006 */
[----:B------:R-:W-:Y:S02]  /*3ac90*/  @!P1 IMAD.MOV.U32 R59, RZ, RZ, R7 ;  /* 0x000000ffff3b9224 */ /* 0x000fe400078e0007 */
[----:B------:R-:W-:-:S02]  /*3aca0*/  IMAD.MOV.U32 R6, RZ, RZ, R60 ;  /* 0x000000ffff067224 */ /* 0x000fc400078e003c */
[----:B------:R-:W-:Y:S02]  /*3acb0*/  IMAD.MOV.U32 R7, RZ, RZ, R61 ;  /* 0x000000ffff077224 */ /* 0x000fe400078e003d */
[----:B------:R-:W-:Y:S01]  /*3acc0*/  IMAD.MOV.U32 R13, RZ, RZ, R44 ;  /* 0x000000ffff0d7224 */ /* 0x000fe200078e002c */
[----:B------:R-:W-:Y:S01]  /*3acd0*/  PRMT R67, R67, 0x5410, R6 ;  /* 0x0000541043437816 */ /* 0x000fe20000000006 */
[----:B------:R-:W-:Y:S01]  /*3ace0*/  IMAD.MOV.U32 R4, RZ, RZ, R58 ;  /* 0x000000ffff047224 */ /* 0x000fe200078e003a */
[----:B------:R-:W-:Y:S01]  /*3acf0*/  PRMT R68, R68, 0x5410, R7 ;  /* 0x0000541044447816 */ /* 0x000fe20000000007 */
[----:B------:R-:W-:Y:S01]  /*3ad00*/  IMAD.MOV.U32 R5, RZ, RZ, R59 ;  /* 0x000000ffff057224 */ /* 0x000fe200078e003b */
[----:B------:R-:W-:Y:S02]  /*3ad10*/  PRMT R44, R9, 0x7610, R44 ;  /* 0x00007610092c7816 */ /* 0x000fe4000000002c */
[----:B------:R-:W-:Y:S02]  /*3ad20*/  CS2R R6, SRZ ;  /* 0x0000000000067805 */ /* 0x000fe4000001ff00 */
[----:B------:R-:W-:Y:S01]  /*3ad30*/  PRMT R74, R4, 0x7610, R74 ;  /* 0x00007610044a7816 */ /* 0x000fe2000000004a */
[----:B------:R-:W-:-:S07]  /*3ad40*/  IMAD.MOV.U32 R24, RZ, RZ, R14 ;  /* 0x000000ffff187224 */ /* 0x000fce00078e000e */
[----:B------:R-:W-:Y:S05]  /*3ad50*/  WARPSYNC.COLLECTIVE R15, `(.L_x_4282) ;  /* 0x000000000f087348 */ /* 0x000fea0003c00000 */
[----:B------:R0:W1:Y:S02]  /*3ad60*/  SHFL.IDX P6, R14, R13, R12, R11 ;  /* 0x0000000c0d0e7389 */ /* 0x00006400000c000b */
[----:B01----:R-:W-:Y:S01]  /*3ad70*/  ENDCOLLECTIVE ;  /* 0x000000000000791b */ /* 0x003fe20003800000 */
.L_x_4282:
[----:B------:R-:W-:Y:S02]  /*3ad80*/  IMAD.MOV.U32 R13, RZ, RZ, R26 ;  /* 0x000000ffff0d7224 */ /* 0x000fe400078e001a */
[----:B------:R-:W-:-:S07]  /*3ad90*/  IMAD.MOV.U32 R25, RZ, RZ, R14 ;  /* 0x000000ffff197224 */ /* 0x000fce00078e000e */
[----:B------:R-:W-:Y:S05]  /*3ada0*/  WARPSYNC.COLLECTIVE R15, `(.L_x_4283) ;  /* 0x000000000f087348 */ /* 0x000fea0003c00000 */
[----:B------:R0:W1:Y:S02]  /*3adb0*/  SHFL.IDX P6, R14, R13, R12, R11 ;  /* 0x0000000c0d0e7389 */ /* 0x00006400000c000b */
[----:B01----:R-:W-:Y:S01]  /*3adc0*/  ENDCOLLECTIVE ;  /* 0x000000000000791b */ /* 0x003fe20003800000 */
.L_x_4283:
[----:B------:R-:W-:Y:S01]  /*3add0*/  IMAD.MOV.U32 R13, RZ, RZ, R62 ;  /* 0x000000ffff0d7224 */ /* 0x000fe200078e003e */
[----:B------:R-:W-:Y:S01]  /*3ade0*/  PRMT R62, R62, 0x5410, R5 ;  /* 0x000054103e3e7816 */ /* 0x000fe20000000005 */
[----:B------:R-:W-:-:S07]  /*3adf0*/  IMAD.MOV.U32 R26, RZ, RZ, R14 ;  /* 0x000000ffff1a7224 */ /* 0x000fce00078e000e */
[----:B------:R-:W-:Y:S05]  /*3ae00*/  WARPSYNC.COLLECTIVE R15, `(.L_x_4284) ;  /* 0x000000000f087348 */ /* 0x000fea0003c00000 */
[----:B------:R0:W1:Y:S02]  /*3ae10*/  SHFL.IDX P6, R14, R13, R12, R11 ;  /* 0x0000000c0d0e7389 */ /* 0x00006400000c000b */
[----:B01----:R-:W-:Y:S01]  /*3ae20*/  ENDCOLLECTIVE ;  /* 0x000000000000791b */ /* 0x003fe20003800000 */
.L_x_4284:
[----:B------:R-:W-:Y:S05]  /*3ae30*/  BRA `(.L_x_4285) ;  /* 0xfffffcf0005c7947 */ /* 0x000fea000383ffff */
.L_x_3960:
[----:B0-----:R0:W1:Y:S02]  /*3ae40*/  SYNCS.PHASECHK.TRANS64.TRYWAIT P1, [R2+URZ+0x32400], R13 ;  /* 0x0324000d020075a7 */ /* 0x001064000802017f */
[----:B-1----:R-:W-:Y:S05]  /*3ae50*/  @!P1 NANOSLEEP.SYNCS 0x989680 ;  /* 0x009896800000995d */ /* 0x002fea0003900000 */
[----:B------:R-:W1:Y:S02]  /*3ae60*/  @!P1 SYNCS.PHASECHK.TRANS64 P1, [R2+URZ+0x32400], R13 ;  /* 0x0324000d020095a7 */ /* 0x000e64000802007f */
[----:B-1----:R-:W-:Y:S05]  /*3ae70*/  @!P1 BRA `(.L_x_3960) ;  /* 0xfffffffc00f09947 */ /* 0x002fea000383ffff */
[----:B------:R-:W-:Y:S05]  /*3ae80*/  BRA `(.L_x_4286) ;  /* 0xfffffcf000b87947 */ /* 0x000fea000383ffff */
.L_x_3974:
[----:B0-----:R0:W1:Y:S02]  /*3ae90*/  SYNCS.PHASECHK.TRANS64.TRYWAIT P0, [R2+URZ], R7 ;  /* 0x00000007020075a7 */ /* 0x001064000800017f */
[----:B-1----:R-:W-:Y:S05]  /*3aea0*/  @!P0 NANOSLEEP.SYNCS 0x989680 ;  /* 0x009896800000895d */ /* 0x002fea0003900000 */
[----:B------:R-:W1:Y:S02]  /*3aeb0*/  @!P0 SYNCS.PHASECHK.TRANS64 P0, [R2+URZ], R7 ;  /* 0x00000007020085a7 */ /* 0x000e64000800007f */
[----:B-1----:R-:W-:Y:S05]  /*3aec0*/  @!P0 BRA `(.L_x_3974) ;  /* 0xfffffffc00f08947 */ /* 0x002fea000383ffff */
[----:B------:R-:W-:Y:S05]  /*3aed0*/  BRA `(.L_x_3973) ;  /* 0xfffffd0800b47947 */ /* 0x000fea000383ffff */
.L_x_3981:
[----:B0-----:R0:W1:Y:S02]  /*3aee0*/  SYNCS.PHASECHK.TRANS64.TRYWAIT P0, [R6+URZ], R7 ;  /* 0x00000007060075a7 */ /* 0x001064000800017f */
[----:B-1----:R-:W-:Y:S05]  /*3aef0*/  @!P0 NANOSLEEP.SYNCS 0x989680 ;  /* 0x009896800000895d */ /* 0x002fea0003900000 */
[----:B------:R-:W1:Y:S02]  /*3af00*/  @!P0 SYNCS.PHASECHK.TRANS64 P0, [R6+URZ], R7 ;  /* 0x00000007060085a7 */ /* 0x000e64000800007f */
[----:B-1----:R-:W-:Y:S05]  /*3af10*/  @!P0 BRA `(.L_x_3981) ;  /* 0xfffffffc00f08947 */ /* 0x002fea000383ffff */
[----:B------:R-:W-:Y:S05]  /*3af20*/  BRA `(.L_x_3980) ;  /* 0xfffffd0c00d87947 */ /* 0x000fea000383ffff */
.L_x_4008:
[----:B-1----:R1:W2:Y:S02]  /*3af30*/  SYNCS.PHASECHK.TRANS64.TRYWAIT P0, [R10+URZ], R11 ;  /* 0x0000000b0a0075a7 */ /* 0x0022a4000800017f */
[----:B--2---:R-:W-:Y:S05]  /*3af40*/  @!P0 NANOSLEEP.SYNCS 0x989680 ;  /* 0x009896800000895d */ /* 0x004fea0003900000 */
[----:B------:R-:W2:Y:S02]  /*3af50*/  @!P0 SYNCS.PHASECHK.TRANS64 P0, [R10+URZ], R11 ;  /* 0x0000000b0a0085a7 */ /* 0x000ea4000800007f */
[----:B--2---:R-:W-:Y:S05]  /*3af60*/  @!P0 BRA `(.L_x_4008) ;  /* 0xfffffffc00f08947 */ /* 0x004fea000383ffff */
[----:B------:R-:W-:Y:S05]  /*3af70*/  BRA `(.L_x_4007) ;  /* 0xfffffdb800487947 */ /* 0x000fea000383ffff */
.L_x_4015:
[----:B0-----:R0:W1:Y:S02]  /*3af80*/  SYNCS.PHASECHK.TRANS64.TRYWAIT P0, [R8+URZ], R9 ;  /* 0x00000009080075a7 */ /* 0x001064000800017f */
[----:B-1----:R-:W-:Y:S05]  /*3af90*/  @!P0 NANOSLEEP.SYNCS 0x989680 ;  /* 0x009896800000895d */ /* 0x002fea0003900000 */
[----:B------:R-:W1:Y:S02]  /*3afa0*/  @!P0 SYNCS.PHASECHK.TRANS64 P0, [R8+URZ], R9 ;  /* 0x00000009080085a7 */ /* 0x000e64000800007f */
[----:B-1----:R-:W-:Y:S05]  /*3afb0*/  @!P0 BRA `(.L_x_4015) ;  /* 0xfffffffc00f08947 */ /* 0x002fea000383ffff */
[----:B------:R-:W-:Y:S05]  /*3afc0*/  BRA `(.L_x_4014) ;  /* 0xfffffdbc00807947 */ /* 0x000fea000383ffff */
.L_x_4028:
[----:B-1----:R1:W2:Y:S02]  /*3afd0*/  SYNCS.PHASECHK.TRANS64.TRYWAIT P0, [R8+URZ], R9 ;  /* 0x00000009080075a7 */ /* 0x0022a4000800017f */
[----:B--2---:R-:W-:Y:S05]  /*3afe0*/  @!P0 NANOSLEEP.SYNCS 0x989680 ;  /* 0x009896800000895d */ /* 0x004fea0003900000 */
[----:B------:R-:W2:Y:S02]  /*3aff0*/  @!P0 SYNCS.PHASECHK.TRANS64 P0, [R8+URZ], R9 ;  /* 0x00000009080085a7 */ /* 0x000ea4000800007f */
[----:B--2---:R-:W-:Y:S05]  /*3b000*/  @!P0 BRA `(.L_x_4028) ;  /* 0xfffffffc00f08947 */ /* 0x004fea000383ffff */
[----:B------:R-:W-:Y:S05]  /*3b010*/  BRA `(.L_x_4027) ;  /* 0xfffffe50008c7947 */ /* 0x000fea000383ffff */
.L_x_4035:
[----:B-1----:R1:W2:Y:S02]  /*3b020*/  SYNCS.PHASECHK.TRANS64.TRYWAIT P0, [R8+URZ], R9 ;  /* 0x00000009080075a7 */ /* 0x0022a4000800017f */
[----:B--2---:R-:W-:Y:S05]  /*3b030*/  @!P0 NANOSLEEP.SYNCS 0x989680 ;  /* 0x009896800000895d */ /* 0x004fea0003900000 */
[----:B------:R-:W2:Y:S02]  /*3b040*/  @!P0 SYNCS.PHASECHK.TRANS64 P0, [R8+URZ], R9 ;  /* 0x00000009080085a7 */ /* 0x000ea4000800007f */
[----:B--2---:R-:W-:Y:S05]  /*3b050*/  @!P0 BRA `(.L_x_4035) ;  /* 0xfffffffc00f08947 */ /* 0x004fea000383ffff */
[----:B------:R-:W-:Y:S05]  /*3b060*/  BRA `(.L_x_4034) ;  /* 0xfffffe5400c47947 */ /* 0x000fea000383ffff */
.L_x_4055:
[----:B------:R-:W-:Y:S02]  /*3b070*/  IMAD.MOV.U32 R13, RZ, RZ, R17 ;  /* 0x000000ffff0d7224 */ /* 0x000fe400078e0011 */
[----:B------:R-:W-:Y:S02]  /*3b080*/  IMAD.MOV.U32 R12, RZ, RZ, RZ ;  /* 0x000000ffff0c7224 */ /* 0x000fe400078e00ff */
[----:B------:R-:W-:Y:S02]  /*3b090*/  IMAD.MOV.U32 R11, RZ, RZ, 0x181f ;  /* 0x0000181fff0b7424 */ /* 0x000fe400078e00ff */
[----:B------:R-:W-:-:S07]  /*3b0a0*/  IMAD.MOV.U32 R15, RZ, RZ, -0x1 ;  /* 0xffffffffff0f7424 */ /* 0x000fce00078e00ff */
[----:B-----5:R-:W-:Y:S05]  /*3b0b0*/  WARPSYNC.COLLECTIVE R15, `(.L_x_4287) ;  /* 0x000000000f087348 */ /* 0x020fea0003c00000 */
[----:B------:R0:W1:Y:S02]  /*3b0c0*/  SHFL.IDX P6, R14, R13, R12, R11 ;  /* 0x0000000c0d0e7389 */ /* 0x00006400000c000b */
[----:B01---5:R-:W-:Y:S01]  /*3b0d0*/  ENDCOLLECTIVE ;  /* 0x000000000000791b */ /* 0x023fe20003800000 */
.L_x_4287:
[----:B------:R-:W-:Y:S02]  /*3b0e0*/  IMAD.MOV.U32 R13, RZ, RZ, R16 ;  /* 0x000000ffff0d7224 */ /* 0x000fe400078e0010 */
[----:B------:R-:W-:-:S07]  /*3b0f0*/  IMAD.MOV.U32 R3, RZ, RZ, R14 ;  /* 0x000000ffff037224 */ /* 0x000fce00078e000e */
[----:B------:R-:W-:Y:S05]  /*3b100*/  WARPSYNC.COLLECTIVE R15, `(.L_x_4288) ;  /* 0x000000000f087348 */ /* 0x000fea0003c00000 */
[----:B------:R0:W1:Y:S02]  /*3b110*/  SHFL.IDX P6, R14, R13, R12, R11 ;  /* 0x0000000c0d0e7389 */ /* 0x00006400000c000b */
[----:B01----:R-:W-:Y:S01]  /*3b120*/  ENDCOLLECTIVE ;  /* 0x000000000000791b */ /* 0x003fe20003800000 */
.L_x_4288:
[----:B------:R-:W-:Y:S05]  /*3b130*/  BRA `(.L_x_4289) ;  /* 0xffffff2800d87947 */ /* 0x000fea000383ffff */
.L_x_4058:
        /* <DEDUP_REMOVED lines=8> */
.L_x_4291:
[----:B------:R-:W-:Y:S05]  /*3b1c0*/  BSYNC B1 ;  /* 0x0000000000017941 */ /* 0x000fea0003800000 */
.L_x_4290:
        /* <DEDUP_REMOVED lines=8> */
.L_x_4292:
[----:B------:R-:W-:Y:S05]  /*3b250*/  BRA `(.L_x_4293) ;  /* 0xffffff2800f87947 */ /* 0x000fea000383ffff */
.L_x_4061:
        /* <DEDUP_REMOVED lines=8> */
.L_x_4295:
[----:B------:R-:W-:Y:S05]  /*3b2e0*/  BSYNC B1 ;  /* 0x0000000000017941 */ /* 0x000fea0003800000 */
.L_x_4294:
        /* <DEDUP_REMOVED lines=8> */
.L_x_4296:
[----:B------:R-:W-:Y:S05]  /*3b370*/  BRA `(.L_x_4297) ;  /* 0xffffff2c00187947 */ /* 0x000fea000383ffff */
.L_x_4064:
        /* <DEDUP_REMOVED lines=8> */
.L_x_4299:
[----:B------:R-:W-:Y:S05]  /*3b400*/  BSYNC B1 ;  /* 0x0000000000017941 */ /* 0x000fea0003800000 */
.L_x_4298:
        /* <DEDUP_REMOVED lines=8> */
.L_x_4300:
[----:B------:R-:W-:Y:S05]  /*3b490*/  BRA `(.L_x_4301) ;  /* 0xffffff2c00387947 */ /* 0x000fea000383ffff */
.L_x_4066:
[----:B------:R-:W-:Y:S02]  /*3b4a0*/  IMAD.MOV.U32 R13, RZ, RZ, R4 ;  /* 0x000000ffff0d7224 */ /* 0x000fe400078e0004 */
[----:B------:R-:W-:Y:S02]  /*3b4b0*/  IMAD.MOV.U32 R12, RZ, RZ, RZ ;  /* 0x000000ffff0c7224 */ /* 0x000fe400078e00ff */
[----:B------:R-:W-:Y:S02]  /*3b4c0*/  IMAD.MOV.U32 R11, RZ, RZ, 0x1c1f ;  /* 0x00001c1fff0b7424 */ /* 0x000fe400078e00ff */
[----:B------:R-:W-:-:S07]  /*3b4d0*/  IMAD.MOV.U32 R15, RZ, RZ, -0x1 ;  /* 0xffffffffff0f7424 */ /* 0x000fce00078e00ff */
[----:B0-----:R-:W-:Y:S05]  /*3b4e0*/  WARPSYNC.COLLECTIVE R15, `(.L_x_4302) ;  /* 0x000000000f087348 */ /* 0x001fea0003c00000 */
[----:B------:R1:W2:Y:S02]  /*3b4f0*/  SHFL.IDX P6, R14, R13, R12, R11 ;  /* 0x0000000c0d0e7389 */ /* 0x0002a400000c000b */
[----:B012---:R-:W-:Y:S01]  /*3b500*/  ENDCOLLECTIVE ;  /* 0x000000000000791b */ /* 0x007fe20003800000 */
.L_x_4302:
[----:B------:R-:W-:Y:S02]  /*3b510*/  IMAD.MOV.U32 R13, RZ, RZ, R3 ;  /* 0x000000ffff0d7224 */ /* 0x000fe400078e0003 */
[----:B------:R-:W-:-:S07]  /*3b520*/  IMAD.MOV.U32 R5, RZ, RZ, R14 ;  /* 0x000000ffff057224 */ /* 0x000fce00078e000e */
[----:B------:R-:W-:Y:S05]  /*3b530*/  WARPSYNC.COLLECTIVE R15, `(.L_x_4303) ;  /* 0x000000000f087348 */ /* 0x000fea0003c00000 */
[----:B------:R0:W1:Y:S02]  /*3b540*/  SHFL.IDX P6, R14, R13, R12, R11 ;  /* 0x0000000c0d0e7389 */ /* 0x00006400000c000b */
[----:B01----:R-:W-:Y:S01]  /*3b550*/  ENDCOLLECTIVE ;  /* 0x000000000000791b */ /* 0x003fe20003800000 */
.L_x_4303:
[----:B------:R-:W-:Y:S01]  /*3b560*/  IMAD.MOV.U32 R6, RZ, RZ, R14 ;  /* 0x000000ffff067224 */ /* 0x000fe200078e000e */
[----:B------:R-:W-:Y:S06]  /*3b570*/  BRA `(.L_x_4304) ;  /* 0xffffff30003c7947 */ /* 0x000fec000383ffff */
.L_x_4069:
[----:B------:R-:W-:Y:S01]  /*3b580*/  BSSY B1, `(.L_x_4305) ;  /* 0x0000008000017945 */ /* 0x000fe20003800000 */
[----:B------:R-:W-:Y:S02]  /*3b590*/  IMAD.MOV.U32 R13, RZ, RZ, R4 ;  /* 0x000000ffff0d7224 */ /* 0x000fe400078e0004 */
[----:B------:R-:W-:Y:S02]  /*3b5a0*/  IMAD.MOV.U32 R12, RZ, RZ, 0x1 ;  /* 0x00000001ff0c7424 */ /* 0x000fe400078e00ff */
[----:B----4-:R-:W-:Y:S02]  /*3b5b0*/  IMAD.MOV.U32 R11, RZ, RZ, 0x1c1f ;  /* 0x00001c1fff0b7424 */ /* 0x010fe400078e00ff */
[----:B------:R-:W-:-:S07]  /*3b5c0*/  IMAD.MOV.U32 R15, RZ, RZ, -0x1 ;  /* 0xffffffffff0f7424 */ /* 0x000fce00078e00ff */
[----:B0123--:R-:W-:Y:S05]  /*3b5d0*/  WARPSYNC.COLLECTIVE R15, `(.L_x_4306) ;  /* 0x000000000f087348 */ /* 0x00ffea0003c00000 */
[----:B------:R4:W0:Y:S02]  /*3b5e0*/  SHFL.IDX P6, R14, R13, R12, R11 ;  /* 0x0000000c0d0e7389 */ /* 0x00082400000c000b */
[----:B01234-:R-:W-:Y:S01]  /*3b5f0*/  ENDCOLLECTIVE ;  /* 0x000000000000791b */ /* 0x01ffe20003800000 */
.L_x_4306:
[----:B------:R-:W-:Y:S05]  /*3b600*/  BSYNC B1 ;  /* 0x0000000000017941 */ /* 0x000fea0003800000 */
.L_x_4305:
        /* <DEDUP_REMOVED lines=8> */
.L_x_4307:
[----:B------:R-:W-:Y:S05]  /*3b690*/  BRA `(.L_x_4308) ;  /* 0xffffff3c00507947 */ /* 0x000fea000383ffff */
.L_x_4075:
[----:B------:R-:W-:Y:S02]  /*3b6a0*/  IMAD.MOV.U32 R13, RZ, RZ, R4 ;  /* 0x000000ffff0d7224 */ /* 0x000fe400078e0004 */
[----:B------:R-:W-:Y:S02]  /*3b6b0*/  IMAD.MOV.U32 R12, RZ, RZ, RZ ;  /* 0x000000ffff0c7224 */ /* 0x000fe400078e00ff */
[----:B------:R-:W-:Y:S02]  /*3b6c0*/  IMAD.MOV.U32 R11, RZ, RZ, 0x181f ;  /* 0x0000181fff0b7424 */ /* 0x000fe400078e00ff */
[----:B------:R-:W-:-:S07]  /*3b6d0*/  IMAD.MOV.U32 R15, RZ, RZ, -0x1 ;  /* 0xffffffffff0f7424 */ /* 0x000fce00078e00ff */
[----:B01----:R-:W-:Y:S05]  /*3b6e0*/  WARPSYNC.COLLECTIVE R15, `(.L_x_4309) ;  /* 0x000000000f087348 */ /* 0x003fea0003c00000 */
[----:B------:R2:W3:Y:S02]  /*3b6f0*/  SHFL.IDX P6, R14, R13, R12, R11 ;  /* 0x0000000c0d0e7389 */ /* 0x0004e400000c000b */
[----:B0123--:R-:W-:Y:S01]  /*3b700*/  ENDCOLLECTIVE ;  /* 0x000000000000791b */ /* 0x00ffe20003800000 */
.L_x_4309:
[----:B------:R-:W-:Y:S02]  /*3b710*/  IMAD.MOV.U32 R13, RZ, RZ, R3 ;  /* 0x000000ffff0d7224 */ /* 0x000fe400078e0003 */
[----:B------:R-:W-:-:S07]  /*3b720*/  IMAD.MOV.U32 R0, RZ, RZ, R14 ;  /* 0x000000ffff007224 */ /* 0x000fce00078e000e */
[----:B------:R-:W-:Y:S05]  /*3b730*/  WARPSYNC.COLLECTIVE R15, `(.L_x_4310) ;  /* 0x000000000f087348 */ /* 0x000fea0003c00000 */
[----:B------:R0:W1:Y:S02]  /*3b740*/  SHFL.IDX P6, R14, R13, R12, R11 ;  /* 0x0000000c0d0e7389 */ /* 0x00006400000c000b */
[----:B01----:R-:W-:Y:S01]  /*3b750*/  ENDCOLLECTIVE ;  /* 0x000000000000791b */ /* 0x003fe20003800000 */
.L_x_4310:
[----:B------:R-:W-:Y:S05]  /*3b760*/  BRA `(.L_x_4311) ;  /* 0xffffff5000cc7947 */ /* 0x000fea000383ffff */
.L_x_4078:
[----:B------:R-:W-:Y:S01]  /*3b770*/  BSSY B1, `(.L_x_4312) ;  /* 0x0000008000017945 */ /* 0x000fe20003800000 */
[----:B---3--:R-:W-:Y:S02]  /*3b780*/  IMAD.MOV.U32 R13, RZ, RZ, R4 ;  /* 0x000000ffff0d7224 */ /* 0x008fe400078e0004 */
[----:B------:R-:W-:Y:S02]  /*3b790*/  IMAD.MOV.U32 R12, RZ, RZ, 0x1 ;  /* 0x00000001ff0c7424 */ /* 0x000fe400078e00ff */
[----:B------:R-:W-:Y:S02]  /*3b7a0*/  IMAD.MOV.U32 R11, RZ, RZ, 0x181f ;  /* 0x0000181fff0b7424 */ /* 0x000fe400078e00ff */
[----:B------:R-:W-:-:S07]  /*3b7b0*/  IMAD.MOV.U32 R15, RZ, RZ, -0x1 ;  /* 0xffffffffff0f7424 */ /* 0x000fce00078e00ff */
[----:B012-4-:R-:W-:Y:S05]  /*3b7c0*/  WARPSYNC.COLLECTIVE R15, `(.L_x_4313) ;  /* 0x000000000f087348 */ /* 0x017fea0003c00000 */
[----:B----4-:R3:W4:Y:S02]  /*3b7d0*/  SHFL.IDX P6, R14, R13, R12, R11 ;  /* 0x0000000c0d0e7389 */ /* 0x01072400000c000b */
[----:B01234-:R-:W-:Y:S01]  /*3b7e0*/  ENDCOLLECTIVE ;  /* 0x000000000000791b */ /* 0x01ffe20003800000 */
.L_x_4313:
[----:B------:R-:W-:Y:S05]  /*3b7f0*/  BSYNC B1 ;  /* 0x0000000000017941 */ /* 0x000fea0003800000 */
.L_x_4312:
        /* <DEDUP_REMOVED lines=8> */
.L_x_4314:
[----:B------:R-:W-:Y:S05]  /*3b880*/  BRA `(.L_x_4315) ;  /* 0xffffff5000f07947 */ /* 0x000fea000383ffff */
.L_x_4081:
[----:B------:R-:W-:Y:S01]  /*3b890*/  BSSY B1, `(.L_x_4316) ;  /* 0x0000008000017945 */ /* 0x000fe20003800000 */
[----:B0-----:R-:W-:Y:S02]  /*3b8a0*/  IMAD.MOV.U32 R13, RZ, RZ, R4 ;  /* 0x000000ffff0d7224 */ /* 0x001fe400078e0004 */
[----:B------:R-:W-:Y:S02]  /*3b8b0*/  IMAD.MOV.U32 R12, RZ, RZ, 0x2 ;  /* 0x00000002ff0c7424 */ /* 0x000fe400078e00ff */
[----:B------:R-:W-:Y:S02]  /*3b8c0*/  IMAD.MOV.U32 R11, RZ, RZ, 0x181f ;  /* 0x0000181fff0b7424 */ /* 0x000fe400078e00ff */
[----:B------:R-:W-:-:S07]  /*3b8d0*/  IMAD.MOV.U32 R15, RZ, RZ, -0x1 ;  /* 0xffffffffff0f7424 */ /* 0x000fce00078e00ff */
[----:B-1234-:R-:W-:Y:S05]  /*3b8e0*/  WARPSYNC.COLLECTIVE R15, `(.L_x_4317) ;  /* 0x000000000f087348 */ /* 0x01efea0003c00000 */
[----:B----4-:R0:W4:Y:S02]  /*3b8f0*/  SHFL.IDX P6, R14, R13, R12, R11 ;  /* 0x0000000c0d0e7389 */ /* 0x01012400000c000b */
[----:B01234-:R-:W-:Y:S01]  /*3b900*/  ENDCOLLECTIVE ;  /* 0x000000000000791b */ /* 0x01ffe20003800000 */
.L_x_4317:
[----:B------:R-:W-:Y:S05]  /*3b910*/  BSYNC B1 ;  /* 0x0000000000017941 */ /* 0x000fea0003800000 */
.L_x_4316:
        /* <DEDUP_REMOVED lines=8> */
.L_x_4318:
[----:B------:R-:W-:Y:S05]  /*3b9a0*/  BRA `(.L_x_4319) ;  /* 0xffffff5400107947 */ /* 0x000fea000383ffff */
.L_x_4084:
[----:B------:R-:W-:Y:S01]  /*3b9b0*/  BSSY B1, `(.L_x_4320) ;  /* 0x0000008000017945 */ /* 0x000fe20003800000 */
[----:B0-----:R-:W-:Y:S02]  /*3b9c0*/  IMAD.MOV.U32 R13, RZ, RZ, R4 ;  /* 0x000000ffff0d7224 */ /* 0x001fe400078e0004 */
[----:B------:R-:W-:Y:S02]  /*3b9d0*/  IMAD.MOV.U32 R12, RZ, RZ, 0x3 ;  /* 0x00000003ff0c7424 */ /* 0x000fe400078e00ff */
[----:B------:R-:W-:Y:S02]  /*3b9e0*/  IMAD.MOV.U32 R11, RZ, RZ, 0x181f ;  /* 0x0000181fff0b7424 */ /* 0x000fe400078e00ff */
[----:B------:R-:W-:-:S07]  /*3b9f0*/  IMAD.MOV.U32 R15, RZ, RZ, -0x1 ;  /* 0xffffffffff0f7424 */ /* 0x000fce00078e00ff */
[----:B-1234-:R-:W-:Y:S05]  /*3ba00*/  WARPSYNC.COLLECTIVE R15, `(.L_x_4321) ;  /* 0x000000000f087348 */ /* 0x01efea0003c00000 */
[----:B------:R0:W0:Y:S02]  /*3ba10*/  SHFL.IDX P6, R14, R13, R12, R11 ;  /* 0x0000000c0d0e7389 */ /* 0x00002400000c000b */
[----:B01234-:R-:W-:Y:S01]  /*3ba20*/  ENDCOLLECTIVE ;  /* 0x000000000000791b */ /* 0x01ffe20003800000 */
.L_x_4321:
[----:B------:R-:W-:Y:S05]  /*3ba30*/  BSYNC B1 ;  /* 0x0000000000017941 */ /* 0x000fea0003800000 */
.L_x_4320:
        /* <DEDUP_REMOVED lines=8> */
.L_x_4322:
[----:B------:R-:W-:Y:S05]  /*3bac0*/  BRA `(.L_x_4323) ;  /* 0xffffff5400307947 */ /* 0x000fea000383ffff */
.L_x_4111:
        /* <DEDUP_REMOVED lines=11> */
.L_x_4325:
[----:B------:R-:W-:Y:S05]  /*3bb80*/  BSYNC B1 ;  /* 0x0000000000017941 */ /* 0x000fea0003800000 */
.L_x_4324:
[----:B------:R-:W-:Y:S05]  /*3bb90*/  BRA `(.L_x_4326) ;  /* 0xffffff7000f87947 */ /* 0x000fea000383ffff */
.L_x_4113:
[----:B------:R-:W-:Y:S01]  /*3bba0*/  BSSY B1, `(.L_x_4327) ;  /* 0x0000006000017945 */ /* 0x000fe20003800000 */
[----:B------:R-:W-:-:S07]  /*3bbb0*/  IMAD.MOV.U32 R15, RZ, RZ, -0x1 ;  /* 0xffffffffff0f7424 */ /* 0x000fce00078e00ff */
[----:B0-----:R-:W-:Y:S05]  /*3bbc0*/  WARPSYNC.COLLECTIVE R15, `(.L_x_4328) ;  /* 0x000000000f0c7348 */ /* 0x001fea0003c00000 */
[----:B------:R-:W-:Y:S02]  /*3bbd0*/  ELECT P6, UR62, PT ;  /* 0x00000000003e782f */ /* 0x000fe400038c0000 */
[----:B------:R-:W-:Y:S01]  /*3bbe0*/  MOV R14, UR62 ;  /* 0x0000003e000e7c02 */ /* 0x000fe20008000f00 */
[----:B0-----:R-:W-:Y:S10]  /*3bbf0*/  ENDCOLLECTIVE ;  /* 0x000000000000791b */ /* 0x001ff40003800000 */
.L_x_4328:
[----:B------:R-:W-:Y:S05]  /*3bc00*/  BSYNC B1 ;  /* 0x0000000000017941 */ /* 0x000fea0003800000 */
.L_x_4327:
[----:B------:R-:W-:Y:S05]  /*3bc10*/  BRA `(.L_x_4112) ;  /* 0xffffff7000f07947 */ /* 0x000fea000383ffff */
.L_x_4115:
[----:B0-----:R0:W1:Y:S02]  /*3bc20*/  SYNCS.PHASECHK.TRANS64.TRYWAIT P0, [R23+URZ+0x32420], R12 ;  /* 0x0324200c170075a7 */ /* 0x001064000800017f */
[----:B-1----:R-:W-:Y:S05]  /*3bc30*/  @!P0 NANOSLEEP.SYNCS 0x989680 ;  /* 0x009896800000895d */ /* 0x002fea0003900000 */
[----:B------:R-:W1:Y:S02]  /*3bc40*/  @!P0 SYNCS.PHASECHK.TRANS64 P0, [R23+URZ+0x32420], R12 ;  /* 0x0324200c170085a7 */ /* 0x000e64000800007f */
[----:B-1----:R-:W-:Y:S05]  /*3bc50*/  @!P0 BRA `(.L_x_4115) ;  /* 0xfffffffc00f08947 */ /* 0x002fea000383ffff */
[----:B------:R-:W-:Y:S05]  /*3bc60*/  BRA `(.L_x_4329) ;  /* 0xffffff7400007947 */ /* 0x000fea000383ffff */
.L_x_4119:
[----:B-1----:R1:W2:Y:S02]  /*3bc70*/  SYNCS.PHASECHK.TRANS64.TRYWAIT P0, [R3+URZ+0x324a0], R7 ;  /* 0x0324a007030075a7 */ /* 0x0022a4000800017f */
[----:B--2---:R-:W-:Y:S05]  /*3bc80*/  @!P0 NANOSLEEP.SYNCS 0x989680 ;  /* 0x009896800000895d */ /* 0x004fea0003900000 */
[----:B------:R-:W2:Y:S02]  /*3bc90*/  @!P0 SYNCS.PHASECHK.TRANS64 P0, [R3+URZ+0x324a0], R7 ;  /* 0x0324a007030085a7 */ /* 0x000ea4000800007f */
[----:B--2---:R-:W-:Y:S05]  /*3bca0*/  @!P0 BRA `(.L_x_4119) ;  /* 0xfffffffc00f08947 */ /* 0x004fea000383ffff */
[----:B------:R-:W-:Y:S05]  /*3bcb0*/  BRA `(.L_x_4330) ;  /* 0xffffff7400187947 */ /* 0x000fea000383ffff */
.L_x_4124:
[----:B0-----:R0:W2:Y:S02]  /*3bcc0*/  SYNCS.PHASECHK.TRANS64.TRYWAIT P0, [R3+URZ+0x324c0], R7 ;  /* 0x0324c007030075a7 */ /* 0x0010a4000800017f */
[----:B--2---:R-:W-:Y:S05]  /*3bcd0*/  @!P0 NANOSLEEP.SYNCS 0x989680 ;  /* 0x009896800000895d */ /* 0x004fea0003900000 */
[----:B------:R-:W2:Y:S02]  /*3bce0*/  @!P0 SYNCS.PHASECHK.TRANS64 P0, [R3+URZ+0x324c0], R7 ;  /* 0x0324c007030085a7 */ /* 0x000ea4000800007f */
[----:B--2---:R-:W-:Y:S05]  /*3bcf0*/  @!P0 BRA `(.L_x_4124) ;  /* 0xfffffffc00f08947 */ /* 0x004fea000383ffff */
[----:B------:R-:W-:Y:S05]  /*3bd00*/  BRA `(.L_x_4331) ;  /* 0xffffff7400947947 */ /* 0x000fea000383ffff */
.L_x_4134:
[----:B-1----:R1:W2:Y:S02]  /*3bd10*/  SYNCS.PHASECHK.TRANS64.TRYWAIT P1, [R9+URZ+0x324a0], R2 ;  /* 0x0324a002090075a7 */ /* 0x0022a4000802017f */
[----:B--2---:R-:W-:Y:S05]  /*3bd20*/  @!P1 NANOSLEEP.SYNCS 0x989680 ;  /* 0x009896800000995d */ /* 0x004fea0003900000 */
[----:B------:R-:W2:Y:S02]  /*3bd30*/  @!P1 SYNCS.PHASECHK.TRANS64 P1, [R9+URZ+0x324a0], R2 ;  /* 0x0324a002090095a7 */ /* 0x000ea4000802007f */
[----:B--2---:R-:W-:Y:S05]  /*3bd40*/  @!P1 BRA `(.L_x_4134) ;  /* 0xfffffffc00f09947 */ /* 0x004fea000383ffff */
[----:B------:R-:W-:Y:S05]  /*3bd50*/  BRA `(.L_x_4332) ;  /* 0xffffff7c00087947 */ /* 0x000fea000383ffff */
.L_x_4139:
[----:B0-----:R0:W2:Y:S02]  /*3bd60*/  SYNCS.PHASECHK.TRANS64.TRYWAIT P1, [R9+URZ+0x324c0], R2 ;  /* 0x0324c002090075a7 */ /* 0x0010a4000802017f */
[----:B--2---:R-:W-:Y:S05]  /*3bd70*/  @!P1 NANOSLEEP.SYNCS 0x989680 ;  /* 0x009896800000995d */ /* 0x004fea0003900000 */
[----:B------:R-:W2:Y:S02]  /*3bd80*/  @!P1 SYNCS.PHASECHK.TRANS64 P1, [R9+URZ+0x324c0], R2 ;  /* 0x0324c002090095a7 */ /* 0x000ea4000802007f */
[----:B--2---:R-:W-:Y:S05]  /*3bd90*/  @!P1 BRA `(.L_x_4139) ;  /* 0xfffffffc00f09947 */ /* 0x004fea000383ffff */
[----:B------:R-:W-:Y:S05]  /*3bda0*/  BRA `(.L_x_4333) ;  /* 0xffffff7c00807947 */ /* 0x000fea000383ffff */
.L_x_4165:
        /* <DEDUP_REMOVED lines=11> */
.L_x_4335:
[----:B------:R-:W-:Y:S05]  /*3be60*/  BSYNC B0 ;  /* 0x0000000000007941 */ /* 0x000fea0003800000 */
.L_x_4334:
[----:B------:R-:W-:Y:S05]  /*3be70*/  BRA `(.L_x_4336) ;  /* 0xffffff9000947947 */ /* 0x000fea000383ffff */
.L_x_4168:
[----:B-1----:R1:W2:Y:S02]  /*3be80*/  SYNCS.PHASECHK.TRANS64.TRYWAIT P0, [R17+URZ+0x32440], R0 ;  /* 0x03244000110075a7 */ /* 0x0022a4000800017f */
[----:B--2---:R-:W-:Y:S05]  /*3be90*/  @!P0 NANOSLEEP.SYNCS 0x989680 ;  /* 0x009896800000895d */ /* 0x004fea0003900000 */
[----:B------:R-:W2:Y:S02]  /*3bea0*/  @!P0 SYNCS.PHASECHK.TRANS64 P0, [R17+URZ+0x32440], R0 ;  /* 0x03244000110085a7 */ /* 0x000ea4000800007f */
[----:B--2---:R-:W-:Y:S05]  /*3beb0*/  @!P0 BRA `(.L_x_4168) ;  /* 0xfffffffc00f08947 */ /* 0x004fea000383ffff */
[----:B------:R-:W-:Y:S05]  /*3bec0*/  BRA `(.L_x_4337) ;  /* 0xffffff9000a87947 */ /* 0x000fea000383ffff */
.L_x_4169:
        /* <DEDUP_REMOVED lines=8> */
.L_x_4339:
[----:B------:R-:W-:Y:S05]  /*3bf50*/  BSYNC B0 ;  /* 0x0000000000007941 */ /* 0x000fea0003800000 */
.L_x_4338:
        /* <DEDUP_REMOVED lines=9> */
.L_x_4340:
[----:B------:R-:W-:Y:S02]  /*3bff0*/  IMAD.MOV.U32 R13, RZ, RZ, R4 ;  /* 0x000000ffff0d7224 */ /* 0x000fe400078e0004 */
[----:B------:R-:W-:Y:S02]  /*3c000*/  IMAD.MOV.U32 R12, RZ, RZ, 0x1 ;  /* 0x00000001ff0c7424 */ /* 0x000fe400078e00ff */
[----:B------:R-:W-:-:S07]  /*3c010*/  IMAD.MOV.U32 R3, RZ, RZ, R14 ;  /* 0x000000ffff037224 */ /* 0x000fce00078e000e */
[----:B------:R-:W-:Y:S05]  /*3c020*/  WARPSYNC.COLLECTIVE R15, `(.L_x_4341) ;  /* 0x000000000f087348 */ /* 0x000fea0003c00000 */
[----:B------:R0:W1:Y:S02]  /*3c030*/  SHFL.IDX P6, R14, R13, R12, R11 ;  /* 0x0000000c0d0e7389 */ /* 0x00006400000c000b */
[----:B01----:R-:W-:Y:S01]  /*3c040*/  ENDCOLLECTIVE ;  /* 0x000000000000791b */ /* 0x003fe20003800000 */
.L_x_4341:
        /* <DEDUP_REMOVED lines=15> */
.L_x_4342:
[----:B------:R-:W-:Y:S02]  /*3c140*/  @P0 IMAD R6, R5, 0x2, R23 ;  /* 0x0000000205060824 */ /* 0x000fe400078e0217 */
[----:B------:R-:W-:Y:S02]  /*3c150*/  IMAD.MOV.U32 R13, RZ, RZ, R4 ;  /* 0x000000ffff0d7224 */ /* 0x000fe400078e0004 */
[----:B------:R-:W-:Y:S02]  /*3c160*/  IMAD.MOV.U32 R12, RZ, RZ, 0x2 ;  /* 0x00000002ff0c7424 */ /* 0x000fe400078e00ff */
[----:B------:R-:W-:-:S07]  /*3c170*/  IMAD.MOV.U32 R3, RZ, RZ, R14 ;  /* 0x000000ffff037224 */ /* 0x000fce00078e000e */
[----:B------:R-:W-:Y:S05]  /*3c180*/  WARPSYNC.COLLECTIVE R15, `(.L_x_4343) ;  /* 0x000000000f087348 */ /* 0x000fea0003c00000 */
[----:B------:R0:W1:Y:S02]  /*3c190*/  SHFL.IDX P6, R14, R13, R12, R11 ;  /* 0x0000000c0d0e7389 */ /* 0x00006400000c000b */
[----:B01----:R-:W-:Y:S01]  /*3c1a0*/  ENDCOLLECTIVE ;  /* 0x000000000000791b */ /* 0x003fe20003800000 */
.L_x_4343:
        /* <DEDUP_REMOVED lines=15> */
.L_x_4344:
[----:B------:R-:W-:Y:S02]  /*3c2a0*/  @P0 IMAD R6, R5, 0x2, R23 ;  /* 0x0000000205060824 */ /* 0x000fe400078e0217 */
[----:B------:R-:W-:Y:S02]  /*3c2b0*/  IMAD.MOV.U32 R13, RZ, RZ, R4 ;  /* 0x000000ffff0d7224 */ /* 0x000fe400078e0004 */
[----:B------:R-:W-:Y:S02]  /*3c2c0*/  IMAD.MOV.U32 R12, RZ, RZ, 0x3 ;  /* 0x00000003ff0c7424 */ /* 0x000fe400078e00ff */
[----:B------:R-:W-:-:S07]  /*3c2d0*/  IMAD.MOV.U32 R3, RZ, RZ, R14 ;  /* 0x000000ffff037224 */ /* 0x000fce00078e000e */
[----:B------:R-:W-:Y:S05]  /*3c2e0*/  WARPSYNC.COLLECTIVE R15, `(.L_x_4345) ;  /* 0x000000000f087348 */ /* 0x000fea0003c00000 */
[----:B------:R0:W1:Y:S02]  /*3c2f0*/  SHFL.IDX P6, R14, R13, R12, R11 ;  /* 0x0000000c0d0e7389 */ /* 0x00006400000c000b */
[----:B01----:R-:W-:Y:S01]  /*3c300*/  ENDCOLLECTIVE ;  /* 0x000000000000791b */ /* 0x003fe20003800000 */
.L_x_4345:
        /* <DEDUP_REMOVED lines=15> */
.L_x_4346:
[----:B------:R-:W-:Y:S02]  /*3c400*/  @P0 IMAD R6, R5, 0x2, R23 ;  /* 0x0000000205060824 */ /* 0x000fe400078e0217 */
[----:B------:R-:W-:Y:S02]  /*3c410*/  IMAD.MOV.U32 R13, RZ, RZ, R4 ;  /* 0x000000ffff0d7224 */ /* 0x000fe400078e0004 */
[----:B------:R-:W-:Y:S02]  /*3c420*/  IMAD.MOV.U32 R12, RZ, RZ, 0x4 ;  /* 0x00000004ff0c7424 */ /* 0x000fe400078e00ff */
[----:B------:R-:W-:-:S07]  /*3c430*/  IMAD.MOV.U32 R3, RZ, RZ, R14 ;  /* 0x000000ffff037224 */ /* 0x000fce00078e000e */
[----:B------:R-:W-:Y:S05]  /*3c440*/  WARPSYNC.COLLECTIVE R15, `(.L_x_4347) ;  /* 0x000000000f087348 */ /* 0x000fea0003c00000 */
[----:B------:R0:W1:Y:S02]  /*3c450*/  SHFL.IDX P6, R14, R13, R12, R11 ;  /* 0x0000000c0d0e7389 */ /* 0x00006400000c000b */
[----:B01----:R-:W-:Y:S01]  /*3c460*/  ENDCOLLECTIVE ;  /* 0x000000000000791b */ /* 0x003fe20003800000 */
.L_x_4347:
        /* <DEDUP_REMOVED lines=15> */
.L_x_4348:
[----:B------:R-:W-:Y:S02]  /*3c560*/  @P0 IMAD R6, R5, 0x2, R23 ;  /* 0x0000000205060824 */ /* 0x000fe400078e0217 */
[----:B------:R-:W-:Y:S02]  /*3c570*/  IMAD.MOV.U32 R13, RZ, RZ, R4 ;  /* 0x000000ffff0d7224 */ /* 0x000fe400078e0004 */
[----:B------:R-:W-:Y:S02]  /*3c580*/  IMAD.MOV.U32 R12, RZ, RZ, 0x5 ;  /* 0x00000005ff0c7424 */ /* 0x000fe400078e00ff */
[----:B------:R-:W-:-:S07]  /*3c590*/  IMAD.MOV.U32 R3, RZ, RZ, R14 ;  /* 0x000000ffff037224 */ /* 0x000fce00078e000e */
[----:B------:R-:W-:Y:S05]  /*3c5a0*/  WARPSYNC.COLLECTIVE R15, `(.L_x_4349) ;  /* 0x000000000f087348 */ /* 0x000fea0003c00000 */
[----:B------:R0:W1:Y:S02]  /*3c5b0*/  SHFL.IDX P6, R14, R13, R12, R11 ;  /* 0x0000000c0d0e7389 */ /* 0x00006400000c000b */
[----:B01----:R-:W-:Y:S01]  /*3c5c0*/  ENDCOLLECTIVE ;  /* 0x000000000000791b */ /* 0x003fe20003800000 */
.L_x_4349:
        /* <DEDUP_REMOVED lines=10> */
.L_x_4350:
[----:B------:R-:W-:Y:S01]  /*3c670*/  @!PT LDS RZ, [RZ] ;  /* 0x00000000fffff984 */ /* 0x000fe20000000800 */
[----:B------:R-:W-:Y:S01]  /*3c680*/  @!PT LDS RZ, [RZ] ;  /* 0x00000000fffff984 */ /* 0x000fe20000000800 */
[----:B------:R-:W-:Y:S01]  /*3c690*/  @!PT LDS RZ, [RZ] ;  /* 0x00000000fffff984 */ /* 0x000fe20000000800 */
[----:B------:R1:W-:Y:S01]  /*3c6a0*/  @P0 LDGSTS.E.BYPASS.LTC128B.128 [R6+0x1e400], desc[UR44][R2.64], !P2 ;  /* 0x1e40000002060fae */ /* 0x0003e2000d101d6c */
[----:B------:R-:W-:Y:S01]  /*3c6b0*/  IMAD.MOV.U32 R0, RZ, RZ, R14 ;  /* 0x000000ffff007224 */ /* 0x000fe200078e000e */
[----:B------:R-:W-:Y:S06]  /*3c6c0*/  BRA `(.L_x_4351) ;  /* 0xffffff9000107947 */ /* 0x000fec000383ffff */
.L_x_4174:
        /* <DEDUP_REMOVED lines=9> */
.L_x_4352:
        /* <DEDUP_REMOVED lines=12> */
.L_x_4353:
[----:B------:R-:W-:Y:S02]  /*3c820*/  IMAD.MOV.U32 R13, RZ, RZ, R3 ;  /* 0x000000ffff0d7224 */ /* 0x000fe400078e0003 */
[----:B------:R-:W-:Y:S02]  /*3c830*/  IMAD.MOV.U32 R12, RZ, RZ, 0x1 ;  /* 0x00000001ff0c7424 */ /* 0x000fe400078e00ff */
[----:B------:R-:W-:-:S07]  /*3c840*/  IMAD.MOV.U32 R5, RZ, RZ, R14 ;  /* 0x000000ffff057224 */ /* 0x000fce00078e000e */
[----:B------:R-:W-:Y:S05]  /*3c850*/  WARPSYNC.COLLECTIVE R15, `(.L_x_4354) ;  /* 0x000000000f087348 */ /* 0x000fea0003c00000 */
[----:B------:R0:W1:Y:S02]  /*3c860*/  SHFL.IDX P6, R14, R13, R12, R11 ;  /* 0x0000000c0d0e7389 */ /* 0x00006400000c000b */
[----:B01----:R-:W-:Y:S01]  /*3c870*/  ENDCOLLECTIVE ;  /* 0x000000000000791b */ /* 0x003fe20003800000 */
.L_x_4354:
        /* <DEDUP_REMOVED lines=15> */
.L_x_4355:
[----:B------:R-:W-:Y:S02]  /*3c970*/  IMAD.MOV.U32 R13, RZ, RZ, R3 ;  /* 0x000000ffff0d7224 */ /* 0x000fe400078e0003 */
[----:B------:R-:W-:Y:S02]  /*3c980*/  IMAD.MOV.U32 R12, RZ, RZ, 0x2 ;  /* 0x00000002ff0c7424 */ /* 0x000fe400078e00ff */
[----:B------:R-:W-:-:S07]  /*3c990*/  IMAD.MOV.U32 R5, RZ, RZ, R14 ;  /* 0x000000ffff057224 */ /* 0x000fce00078e000e */
[----:B------:R-:W-:Y:S05]  /*3c9a0*/  WARPSYNC.COLLECTIVE R15, `(.L_x_4356) ;  /* 0x000000000f087348 */ /* 0x000fea0003c00000 */
[----:B------:R0:W1:Y:S02]  /*3c9b0*/  SHFL.IDX P6, R14, R13, R12, R11 ;  /* 0x0000000c0d0e7389 */ /* 0x00006400000c000b */
[----:B01----:R-:W-:Y:S01]  /*3c9c0*/  ENDCOLLECTIVE ;  /* 0x000000000000791b */ /* 0x003fe20003800000 */
.L_x_4356:
        /* <DEDUP_REMOVED lines=11> */
[----:B------:R-:W-:-:S05]  /*3ca80*/  VIADD R6, R35, 0x30 ;  /* 0x0000003023067836 */ /* 0x000fca0000000000 */
[----:B------:R1:W-:Y:S01]  /*3ca90*/  STL [R1+0x460], R6 ;  /* 0x0004600601007387 */ /* 0x0003e20000100800 */
[----:B0-----:R-:W-:-:S07]  /*3caa0*/  IMAD.MOV.U32 R4, RZ, RZ, R14 ;  /* 0x000000ffff047224 */ /* 0x001fce00078e000e */
[----:B-1----:R-:W-:Y:S05]  /*3cab0*/  WARPSYNC.COLLECTIVE R15, `(.L_x_4357) ;  /* 0x000000000f087348 */ /* 0x002fea0003c00000 */
[----:B------:R0:W2:Y:S02]  /*3cac0*/  SHFL.IDX P6, R14, R13, R12, R11 ;  /* 0x0000000c0d0e7389 */ /* 0x0000a400000c000b */
[----:B012---:R-:W-:Y:S01]  /*3cad0*/  ENDCOLLECTIVE ;  /* 0x000000000000791b */ /* 0x007fe20003800000 */
.L_x_4357:
[----:B------:R-:W-:Y:S02]  /*3cae0*/  IMAD.MOV.U32 R13, RZ, RZ, R3 ;  /* 0x000000ffff0d7224 */ /* 0x000fe400078e0003 */
[----:B------:R-:W-:Y:S02]  /*3caf0*/  IMAD.MOV.U32 R12, RZ, RZ, 0x3 ;  /* 0x00000003ff0c7424 */ /* 0x000fe400078e00ff */
[----:B------:R-:W-:-:S07]  /*3cb00*/  IMAD.MOV.U32 R5, RZ, RZ, R14 ;  /* 0x000000ffff057224 */ /* 0x000fce00078e000e */
[----:B------:R-:W-:Y:S05]  /*3cb10*/  WARPSYNC.COLLECTIVE R15, `(.L_x_4358) ;  /* 0x000000000f087348 */ /* 0x000fea0003c00000 */
[----:B------:R0:W1:Y:S02]  /*3cb20*/  SHFL.IDX P6, R14, R13, R12, R11 ;  /* 0x0000000c0d0e7389 */ /* 0x00006400000c000b */
[----:B01----:R-:W-:Y:S01]  /*3cb30*/  ENDCOLLECTIVE ;  /* 0x000000000000791b */ /* 0x003fe20003800000 */
.L_x_4358:
        /* <DEDUP_REMOVED lines=15> */
.L_x_4359:
[----:B------:R-:W-:Y:S02]  /*3cc30*/  IMAD.MOV.U32 R13, RZ, RZ, R3 ;  /* 0x000000ffff0d7224 */ /* 0x000fe400078e0003 */
[----:B------:R-:W-:Y:S02]  /*3cc40*/  IMAD.MOV.U32 R12, RZ, RZ, 0x4 ;  /* 0x00000004ff0c7424 */ /* 0x000fe400078e00ff */
[----:B------:R-:W-:-:S07]  /*3cc50*/  IMAD.MOV.U32 R5, RZ, RZ, R14 ;  /* 0x000000ffff057224 */ /* 0x000fce00078e000e */
[----:B------:R-:W-:Y:S05]  /*3cc60*/  WARPSYNC.COLLECTIVE R15, `(.L_x_4360) ;  /* 0x000000000f087348 */ /* 0x000fea0003c00000 */
[----:B------:R0:W1:Y:S02]  /*3cc70*/  SHFL.IDX P6, R14, R13, R12, R11 ;  /* 0x0000000c0d0e7389 */ /* 0x00006400000c000b */
[----:B01----:R-:W-:Y:S01]  /*3cc80*/  ENDCOLLECTIVE ;  /* 0x000000000000791b */ /* 0x003fe20003800000 */
.L_x_4360:
        /* <DEDUP_REMOVED lines=10> */
.L_x_4361:
        /* <DEDUP_REMOVED lines=13> */
.L_x_4362:
        /* <DEDUP_REMOVED lines=10> */
.L_x_4363:
        /* <DEDUP_REMOVED lines=13> */
.L_x_4364:
        /* <DEDUP_REMOVED lines=10> */
.L_x_4365:
        /* <DEDUP_REMOVED lines=11> */
.L_x_4366:
        /* <DEDUP_REMOVED lines=10> */
.L_x_4367:
[----:B------:R-:W-:Y:S01]  /*3d160*/  @!PT LDS RZ, [RZ] ;  /* 0x00000000fffff984 */ /* 0x000fe20000000800 */
[----:B------:R-:W-:Y:S01]  /*3d170*/  @!PT LDS RZ, [RZ] ;  /* 0x00000000fffff984 */ /* 0x000fe20000000800 */
[----:B------:R-:W-:Y:S01]  /*3d180*/  @!PT LDS RZ, [RZ] ;  /* 0x00000000fffff984 */ /* 0x000fe20000000800 */
[----:B------:R0:W-:Y:S01]  /*3d190*/  @!P0 LDGSTS.E.BYPASS.LTC128B.128 [R26+0x1b400], desc[UR44][R4.64], !P1 ;  /* 0x1b400000041a8fae */ /* 0x0001e2000c901d6c */
[----:B------:R-:W-:Y:S01]  /*3d1a0*/  IMAD.MOV.U32 R0, RZ, RZ, R14 ;  /* 0x000000ffff007224 */ /* 0x000fe200078e000e */
[----:B------:R-:W-:Y:S06]  /*3d1b0*/  BRA `(.L_x_4368) ;  /* 0xffffff9000587947 */ /* 0x000fec000383ffff */
.L_x_4178:
[----:B------:R-:W2:Y:S04]  /*3d1c0*/  LDL.LU R14, [R1+0x440] ;  /* 0x00044000010e7983 */ /* 0x000ea80000300800 */
[----:B------:R-:W3:Y:S04]  /*3d1d0*/  LDL.LU R13, [R1+0x458] ;  /* 0x00045800010d7983 */ /* 0x000ee80000300800 */
[----:B------:R-:W4:Y:S04]  /*3d1e0*/  LDL.LU R12, [R1+0x45c] ;  /* 0x00045c00010c7983 */ /* 0x000f280000300800 */
[----:B------:R-:W5:Y:S04]  /*3d1f0*/  LDL.LU R11, [R1+0x460] ;  /* 0x00046000010b7983 */ /* 0x000f680000300800 */
[----:B------:R-:W5:Y:S04]  /*3d200*/  LDL.LU R10, [R1+0x464] ;  /* 0x00046400010a7983 */ /* 0x000f680000300800 */
[----:B------:R-:W5:Y:S04]  /*3d210*/  LDL.LU R9, [R1+0x46c] ;  /* 0x00046c0001097983 */ /* 0x000f680000300800 */
[----:B------:R-:W5:Y:S01]  /*3d220*/  LDL.LU R8, [R1+0x470] ;  /* 0x0004700001087983 */ /* 0x000f620000300800 */
[----:B------:R-:W-:Y:S01]  /*3d230*/  LOP3.LUT R22, R22, 0xfffffbff, RZ, 0xc0, !PT ;  /* 0xfffffbff16167812 */ /* 0x000fe200078ec0ff */
[----:B------:R-:W-:Y:S01]  /*3d240*/  BSSY B0, `(.L_x_4369) ;  /* 0x0000019000007945 */ /* 0x000fe20003800000 */
[----:B------:R-:W-:-:S02]  /*3d250*/  IMAD.MOV.U32 R15, RZ, RZ, -0x1 ;  /* 0xffffffffff0f7424 */ /* 0x000fc400078e00ff */
[----:B--2---:R-:W-:-:S05]  /*3d260*/  IMAD R5, R14, R6, RZ ;  /* 0x000000060e057224 */ /* 0x004fca00078e02ff */
[-C--:B------:R-:W-:Y:S02]  /*3d270*/  ISETP.GE.AND P0, PT, R35, R5.reuse, PT ;  /* 0x000000052300720c */ /* 0x080fe40003f06270 */
[-C--:B---3--:R-:W-:Y:S01]  /*3d280*/  ISETP.GE.AND P6, PT, R13, R5.reuse, PT ;  /* 0x000000050d00720c */ /* 0x088fe20003fc6270 */
[----:B------:R-:W-:Y:S01]  /*3d290*/  IMAD.MOV.U32 R13, RZ, RZ, R0 ;  /* 0x000000ffff0d7224 */ /* 0x000fe200078e0000 */
[----:B----4-:R-:W-:Y:S01]  /*3d2a0*/  ISETP.GE.AND P5, PT, R12, R5, PT ;  /* 0x000000050c00720c */ /* 0x010fe20003fa6270 */
[----:B------:R-:W-:-:S08]  /*3d2b0*/  IMAD.MOV.U32 R12, RZ, RZ, RZ ;  /* 0x000000ffff0c7224 */ /* 0x000fd000078e00ff */
[----:B------:R-:W-:Y:S02]  /*3d2c0*/  @P0 LOP3.LUT R22, R22, 0x400, RZ, 0xfc, !PT ;  /* 0x0000040016160812 */ /* 0x000fe400078efcff */
[----:B-----5:R-:W-:Y:S01]  /*3d2d0*/  ISETP.GE.AND P0, PT, R11, R5, PT ;  /* 0x000000050b00720c */ /* 0x020fe20003f06270 */
        /* <DEDUP_REMOVED lines=8> */
[----:B------:R-:W-:Y:S02]  /*3d360*/  @P0 LOP3.LUT R22, R22, 0x80, RZ, 0xfc, !PT ;  /* 0x0000008016160812 */ /* 0x000fe400078efcff */
[----:B------:R-:W-:Y:S02]  /*3d370*/  ISETP.GE.AND P0, PT, R8, R5, PT ;  /* 0x000000050800720c */ /* 0x000fe40003f06270 */
[----:B------:R-:W-:-:S04]  /*3d380*/  LOP3.LUT R22, R22, 0xffffffbf, RZ, 0xc0, !PT ;  /* 0xffffffbf16167812 */ /* 0x000fc800078ec0ff */
[----:B------:R-:W-:-:S07]  /*3d390*/  @P6 LOP3.LUT R22, R22, 0x40, RZ, 0xfc, !PT ;  /* 0x0000004016166812 */ /* 0x000fce00078efcff */
[----:B------:R-:W-:Y:S05]  /*3d3a0*/  WARPSYNC.COLLECTIVE R15, `(.L_x_4370) ;  /* 0x000000000f087348 */ /* 0x000fea0003c00000 */
[----:B------:R0:W1:Y:S02]  /*3d3b0*/  SHFL.IDX P6, R14, R13, R12, R11 ;  /* 0x0000000c0d0e7389 */ /* 0x00006400000c000b */
[----:B01----:R-:W-:Y:S01]  /*3d3c0*/  ENDCOLLECTIVE ;  /* 0x000000000000791b */ /* 0x003fe20003800000 */
.L_x_4370:
[----:B------:R-:W-:Y:S05]  /*3d3d0*/  BSYNC B0 ;  /* 0x0000000000007941 */ /* 0x000fea0003800000 */
.L_x_4369:
        /* <DEDUP_REMOVED lines=11> */
.L_x_4371:
[----:B------:R-:W-:-:S04]  /*3d490*/  LOP3.LUT R22, R22, 0xffefffff, RZ, 0xc0, !PT ;  /* 0xffefffff16167812 */ /* 0x000fc800078ec0ff */
[----:B------:R-:W-:-:S04]  /*3d4a0*/  @P0 LOP3.LUT R22, R22, 0x100000, RZ, 0xfc, !PT ;  /* 0x0010000016160812 */ /* 0x000fc800078efcff */
[----:B------:R-:W-:Y:S01]  /*3d4b0*/  LOP3.LUT P0, RZ, R22, 0x400, RZ, 0xc0, !PT ;  /* 0x0000040016ff7812 */ /* 0x000fe2000780c0ff */
[----:B------:R-:W-:Y:S02]  /*3d4c0*/  IMAD.MOV.U32 R13, RZ, RZ, R0 ;  /* 0x000000ffff0d7224 */ /* 0x000fe400078e0000 */
[----:B------:R-:W-:Y:S02]  /*3d4d0*/  IMAD.MOV.U32 R12, RZ, RZ, 0x1 ;  /* 0x00000001ff0c7424 */ /* 0x000fe400078e00ff */
[----:B------:R-:W-:-:S08]  /*3d4e0*/  IMAD.MOV.U32 R3, RZ, RZ, R14 ;  /* 0x000000ffff037224 */ /* 0x000fd000078e000e */
[----:B------:R-:W-:-:S05]  /*3d4f0*/  @!P0 LEA R3, P6, R7, R3, 0x1 ;  /* 0x0000000307038211 */ /* 0x000fca00078c08ff */
[----:B------:R-:W-:-:S05]  /*3d500*/  @!P0 IMAD.X R2, RZ, RZ, R2, P6 ;  /* 0x000000ffff028224 */ /* 0x000fca00030e0602 */
[----:B------:R-:W-:-:S07]  /*3d510*/  @!P0 LOP3.LUT R3, R3, R2, RZ, 0x3c, !PT ;  /* 0x0000000203038212 */ /* 0x000fce00078e3cff */
[----:B------:R-:W-:Y:S05]  /*3d520*/  WARPSYNC.COLLECTIVE R15, `(.L_x_4372) ;  /* 0x000000000f087348 */ /* 0x000fea0003c00000 */
[----:B------:R0:W1:Y:S02]  /*3d530*/  SHFL.IDX P6, R14, R13, R12, R11 ;  /* 0x0000000c0d0e7389 */ /* 0x00006400000c000b */
[----:B01----:R-:W-:Y:S01]  /*3d540*/  ENDCOLLECTIVE ;  /* 0x000000000000791b */ /* 0x003fe20003800000 */
.L_x_4372:
        /* <DEDUP_REMOVED lines=15> */
.L_x_4373:
        /* <DEDUP_REMOVED lines=12> */
.L_x_4374:
        /* <DEDUP_REMOVED lines=12> */
.L_x_4375:
        /* <DEDUP_REMOVED lines=12> */
.L_x_4376:
        /* <DEDUP_REMOVED lines=12> */
.L_x_4377:
        /* <DEDUP_REMOVED lines=12> */
.L_x_4378:
        /* <DEDUP_REMOVED lines=12> */
.L_x_4379:
        /* <DEDUP_REMOVED lines=12> */
.L_x_4380:
        /* <DEDUP_REMOVED lines=12> */
.L_x_4381:
        /* <DEDUP_REMOVED lines=12> */
.L_x_4382:
        /* <DEDUP_REMOVED lines=11> */
.L_x_4383:
[----:B------:R-:W-:Y:S02]  /*3ddb0*/  IMAD.MOV.U32 R13, RZ, RZ, R0 ;  /* 0x000000ffff0d7224 */ /* 0x000fe400078e0000 */
[----:B------:R-:W-:Y:S02]  /*3ddc0*/  IMAD.MOV.U32 R12, RZ, RZ, 0x7 ;  /* 0x00000007ff0c7424 */ /* 0x000fe400078e00ff */
[----:B------:R-:W-:-:S07]  /*3ddd0*/  IMAD.MOV.U32 R2, RZ, RZ, R14 ;  /* 0x000000ffff027224 */ /* 0x000fce00078e000e */
[----:B------:R-:W-:Y:S05]  /*3dde0*/  WARPSYNC.COLLECTIVE R15, `(.L_x_4384) ;  /* 0x000000000f087348 */ /* 0x000fea0003c00000 */
[----:B------:R0:W1:Y:S02]  /*3ddf0*/  SHFL.IDX P6, R14, R13, R12, R11 ;  /* 0x0000000c0d0e7389 */ /* 0x00006400000c000b */
[----:B01----:R-:W-:Y:S01]  /*3de00*/  ENDCOLLECTIVE ;  /* 0x000000000000791b */ /* 0x003fe20003800000 */
.L_x_4384:
        /* <DEDUP_REMOVED lines=14> */
.L_x_4385:
[----:B------:R-:W-:Y:S01]  /*3def0*/  IMAD.MOV.U32 R2, RZ, RZ, R14 ;  /* 0x000000ffff027224 */ /* 0x000fe200078e000e */
[----:B------:R-:W-:Y:S06]  /*3df00*/  BRA `(.L_x_4386) ;  /* 0xffffff8c00bc7947 */ /* 0x000fec000383ffff */
.L_x_4183:
[----:B0-----:R0:W1:Y:S02]  /*3df10*/  SYNCS.PHASECHK.TRANS64.TRYWAIT P0, [R23+URZ+0x32420], R0 ;  /* 0x03242000170075a7 */ /* 0x001064000800017f */
[----:B-1----:R-:W-:Y:S05]  /*3df20*/  @!P0 NANOSLEEP.SYNCS 0x989680 ;  /* 0x009896800000895d */ /* 0x002fea0003900000 */
[----:B------:R-:W1:Y:S02]  /*3df30*/  @!P0 SYNCS.PHASECHK.TRANS64 P0, [R23+URZ+0x32420], R0 ;  /* 0x03242000170085a7 */ /* 0x000e64000800007f */
[----:B-1----:R-:W-:Y:S05]  /*3df40*/  @!P0 BRA `(.L_x_4183) ;  /* 0xfffffffc00f08947 */ /* 0x002fea000383ffff */
[----:B------:R-:W-:Y:S05]  /*3df50*/  BRA `(.L_x_4387) ;  /* 0xffffff9000307947 */ /* 0x000fea000383ffff */
.L_x_4186:
[----:B0-----:R0:W1:Y:S02]  /*3df60*/  SYNCS.PHASECHK.TRANS64.TRYWAIT P0, [R17+URZ+0x32460], R0 ;  /* 0x03246000110075a7 */ /* 0x001064000800017f */
[----:B-1----:R-:W-:Y:S05]  /*3df70*/  @!P0 NANOSLEEP.SYNCS 0x989680 ;  /* 0x009896800000895d */ /* 0x002fea0003900000 */
[----:B------:R-:W1:Y:S02]  /*3df80*/  @!P0 SYNCS.PHASECHK.TRANS64 P0, [R17+URZ+0x32460], R0 ;  /* 0x03246000110085a7 */ /* 0x000e64000800007f */
[----:B-1----:R-:W-:Y:S05]  /*3df90*/  @!P0 BRA `(.L_x_4186) ;  /* 0xfffffffc00f08947 */ /* 0x002fea000383ffff */
[----:B------:R-:W-:Y:S05]  /*3dfa0*/  BRA `(.L_x_4388) ;  /* 0xffffff9000407947 */ /* 0x000fea000383ffff */
.L_x_4187:
        /* <DEDUP_REMOVED lines=8> */
.L_x_4390:
[----:B------:R-:W-:Y:S05]  /*3e030*/  BSYNC B0 ;  /* 0x0000000000007941 */ /* 0x000fea0003800000 */
.L_x_4389:
        /* <DEDUP_REMOVED lines=13> */
.L_x_4391:
        /* <DEDUP_REMOVED lines=9> */
.L_x_4392:
        /* <DEDUP_REMOVED lines=17> */
.L_x_4393:
[----:B------:R-:W-:Y:S02]  /*3e2b0*/  IMAD.MOV.U32 R13, RZ, RZ, R6 ;  /* 0x000000ffff0d7224 */ /* 0x000fe400078e0006 */
[----:B------:R-:W-:Y:S01]  /*3e2c0*/  IMAD.MOV.U32 R12, RZ, RZ, 0x2 ;  /* 0x00000002ff0c7424 */ /* 0x000fe200078e00ff */
[----:B------:R-:W-:-:S13]  /*3e2d0*/  IADD3 R2, P3, R14, R0, RZ ;  /* 0x000000000e027210 */ /* 0x000fda0007f7e0ff */
[----:B------:R-:W-:Y:S05]  /*3e2e0*/  WARPSYNC.COLLECTIVE R15, `(.L_x_4394) ;  /* 0x000000000f087348 */ /* 0x000fea0003c00000 */
[----:B------:R0:W1:Y:S02]  /*3e2f0*/  SHFL.IDX P6, R14, R13, R12, R11 ;  /* 0x0000000c0d0e7389 */ /* 0x00006400000c000b */
[----:B01----:R-:W-:Y:S01]  /*3e300*/  ENDCOLLECTIVE ;  /* 0x000000000000791b */ /* 0x003fe20003800000 */
.L_x_4394:
        /* <DEDUP_REMOVED lines=17> */
.L_x_4395:
[----:B------:R-:W-:Y:S02]  /*3e420*/  IMAD.MOV.U32 R13, RZ, RZ, R6 ;  /* 0x000000ffff0d7224 */ /* 0x000fe400078e0006 */
[----:B------:R-:W-:Y:S01]  /*3e430*/  IMAD.MOV.U32 R12, RZ, RZ, 0x3 ;  /* 0x00000003ff0c7424 */ /* 0x000fe200078e00ff */
[----:B------:R-:W-:-:S13]  /*3e440*/  IADD3 R2, P3, R14, R0, RZ ;  /* 0x000000000e027210 */ /* 0x000fda0007f7e0ff */
[----:B------:R-:W-:Y:S05]  /*3e450*/  WARPSYNC.COLLECTIVE R15, `(.L_x_4396) ;  /* 0x000000000f087348 */ /* 0x000fea0003c00000 */
[----:B------:R0:W1:Y:S02]  /*3e460*/  SHFL.IDX P6, R14, R13, R12, R11 ;  /* 0x0000000c0d0e7389 */ /* 0x00006400000c000b */
[----:B01----:R-:W-:Y:S01]  /*3e470*/  ENDCOLLECTIVE ;  /* 0x000000000000791b */ /* 0x003fe20003800000 */
.L_x_4396:
        /* <DEDUP_REMOVED lines=17> */
.L_x_4397:
[----:B------:R-:W-:Y:S02]  /*3e590*/  IMAD.MOV.U32 R13, RZ, RZ, R6 ;  /* 0x000000ffff0d7224 */ /* 0x000fe400078e0006 */
[----:B------:R-:W-:Y:S01]  /*3e5a0*/  IMAD.MOV.U32 R12, RZ, RZ, 0x4 ;  /* 0x00000004ff0c7424 */ /* 0x000fe200078e00ff */
[----:B------:R-:W-:-:S13]  /*3e5b0*/  IADD3 R2, P3, R14, R0, RZ ;  /* 0x000000000e027210 */ /* 0x000fda0007f7e0ff */
[----:B------:R-:W-:Y:S05]  /*3e5c0*/  WARPSYNC.COLLECTIVE R15, `(.L_x_4398) ;  /* 0x000000000f087348 */ /* 0x000fea0003c00000 */
[----:B------:R0:W1:Y:S02]  /*3e5d0*/  SHFL.IDX P6, R14, R13, R12, R11 ;  /* 0x0000000c0d0e7389 */ /* 0x00006400000c000b */
[----:B01----:R-:W-:Y:S01]  /*3e5e0*/  ENDCOLLECTIVE ;  /* 0x000000000000791b */ /* 0x003fe20003800000 */
.L_x_4398:
        /* <DEDUP_REMOVED lines=17> */
.L_x_4399:
[----:B------:R-:W-:Y:S02]  /*3e700*/  IMAD.MOV.U32 R13, RZ, RZ, R6 ;  /* 0x000000ffff0d7224 */ /* 0x000fe400078e0006 */
[----:B------:R-:W-:Y:S01]  /*3e710*/  IMAD.MOV.U32 R12, RZ, RZ, 0x5 ;  /* 0x00000005ff0c7424 */ /* 0x000fe200078e00ff */
[----:B------:R-:W-:-:S13]  /*3e720*/  IADD3 R2, P3, R14, R0, RZ ;  /* 0x000000000e027210 */ /* 0x000fda0007f7e0ff */
[----:B------:R-:W-:Y:S05]  /*3e730*/  WARPSYNC.COLLECTIVE R15, `(.L_x_4400) ;  /* 0x000000000f087348 */ /* 0x000fea0003c00000 */
[----:B------:R0:W1:Y:S02]  /*3e740*/  SHFL.IDX P6, R14, R13, R12, R11 ;  /* 0x0000000c0d0e7389 */ /* 0x00006400000c000b */
[----:B01----:R-:W-:Y:S01]  /*3e750*/  ENDCOLLECTIVE ;  /* 0x000000000000791b */ /* 0x003fe20003800000 */
.L_x_4400:
        /* <DEDUP_REMOVED lines=12> */
.L_x_4401:
        /* <DEDUP_REMOVED lines=9> */
.L_x_4194:
[----:B0-----:R0:W1:Y:S02]  /*3e8b0*/  SYNCS.PHASECHK.TRANS64.TRYWAIT P0, [R6+URZ+0x32440], R21 ;  /* 0x03244015060075a7 */ /* 0x001064000800017f */
[----:B-1----:R-:W-:Y:S05]  /*3e8c0*/  @!P0 NANOSLEEP.SYNCS 0x989680 ;  /* 0x009896800000895d */ /* 0x002fea0003900000 */
[----:B------:R-:W1:Y:S02]  /*3e8d0*/  @!P0 SYNCS.PHASECHK.TRANS64 P0, [R6+URZ+0x32440], R21 ;  /* 0x03244015060085a7 */ /* 0x000e64000800007f */
[----:B-1----:R-:W-:Y:S05]  /*3e8e0*/  @!P0 BRA `(.L_x_4194) ;  /* 0xfffffffc00f08947 */ /* 0x002fea000383ffff */
[----:B------:R-:W-:Y:S05]  /*3e8f0*/  BRA `(.L_x_4403) ;  /* 0xffffff9000d07947 */ /* 0x000fea000383ffff */
.L_x_4195:
        /* <DEDUP_REMOVED lines=8> */
.L_x_4405:
[----:B------:R-:W-:Y:S05]  /*3e980*/  BSYNC B1 ;  /* 0x0000000000017941 */ /* 0x000fea0003800000 */
.L_x_4404:
        /* <DEDUP_REMOVED lines=9> */
.L_x_4406:
[----:B------:R-:W-:Y:S02]  /*3ea20*/  IMAD.MOV.U32 R13, RZ, RZ, R9 ;  /* 0x000000ffff0d7224 */ /* 0x000fe400078e0009 */
[----:B------:R-:W-:Y:S02]  /*3ea30*/  IMAD.MOV.U32 R12, RZ, RZ, 0x1 ;  /* 0x00000001ff0c7424 */ /* 0x000fe400078e00ff */
[----:B------:R-:W-:-:S07]  /*3ea40*/  IMAD.MOV.U32 R2, RZ, RZ, R14 ;  /* 0x000000ffff027224 */ /* 0x000fce00078e000e */
[----:B------:R-:W-:Y:S05]  /*3ea50*/  WARPSYNC.COLLECTIVE R15, `(.L_x_4407) ;  /* 0x000000000f087348 */ /* 0x000fea0003c00000 */
[----:B------:R0:W1:Y:S02]  /*3ea60*/  SHFL.IDX P6, R14, R13, R12, R11 ;  /* 0x0000000c0d0e7389 */ /* 0x00006400000c000b */
[----:B01----:R-:W-:Y:S01]  /*3ea70*/  ENDCOLLECTIVE ;  /* 0x000000000000791b */ /* 0x003fe20003800000 */
.L_x_4407:
        /* <DEDUP_REMOVED lines=11> */
.L_x_4408:
[----:B------:R-:W-:Y:S02]  /*3eb30*/  IMAD.MOV.U32 R13, RZ, RZ, R9 ;  /* 0x000000ffff0d7224 */ /* 0x000fe400078e0009 */
[----:B------:R-:W-:Y:S02]  /*3eb40*/  IMAD.MOV.U32 R12, RZ, RZ, 0x2 ;  /* 0x00000002ff0c7424 */ /* 0x000fe400078e00ff */
[----:B------:R-:W-:-:S07]  /*3eb50*/  IMAD.MOV.U32 R2, RZ, RZ, R14 ;  /* 0x000000ffff027224 */ /* 0x000fce00078e000e */
[----:B------:R-:W-:Y:S05]  /*3eb60*/  WARPSYNC.COLLECTIVE R15, `(.L_x_4409) ;  /* 0x000000000f087348 */ /* 0x000fea0003c00000 */
[----:B------:R0:W1:Y:S02]  /*3eb70*/  SHFL.IDX P6, R14, R13, R12, R11 ;  /* 0x0000000c0d0e7389 */ /* 0x00006400000c000b */
[----:B01----:R-:W-:Y:S01]  /*3eb80*/  ENDCOLLECTIVE ;  /* 0x000000000000791b */ /* 0x003fe20003800000 */
.L_x_4409:
        /* <DEDUP_REMOVED lines=11> */
.L_x_4410:
[----:B------:R-:W-:Y:S02]  /*3ec40*/  IMAD.MOV.U32 R13, RZ, RZ, R9 ;  /* 0x000000ffff0d7224 */ /* 0x000fe400078e0009 */
[----:B------:R-:W-:Y:S02]  /*3ec50*/  IMAD.MOV.U32 R12, RZ, RZ, 0x3 ;  /* 0x00000003ff0c7424 */ /* 0x000fe400078e00ff */
[----:B------:R-:W-:-:S07]  /*3ec60*/  IMAD.MOV.U32 R2, RZ, RZ, R14 ;  /* 0x000000ffff027224 */ /* 0x000fce00078e000e */
[----:B------:R-:W-:Y:S05]  /*3ec70*/  WARPSYNC.COLLECTIVE R15, `(.L_x_4411) ;  /* 0x000000000f087348 */ /* 0x000fea0003c00000 */
[----:B------:R0:W1:Y:S02]  /*3ec80*/  SHFL.IDX P6, R14, R13, R12, R11 ;  /* 0x0000000c0d0e7389 */ /* 0x00006400000c000b */
[----:B01----:R-:W-:Y:S01]  /*3ec90*/  ENDCOLLECTIVE ;  /* 0x000000000000791b */ /* 0x003fe20003800000 */
.L_x_4411:
        /* <DEDUP_REMOVED lines=11> */
.L_x_4412:
[----:B------:R-:W-:Y:S02]  /*3ed50*/  IMAD.MOV.U32 R13, RZ, RZ, R9 ;  /* 0x000000ffff0d7224 */ /* 0x000fe400078e0009 */
[----:B------:R-:W-:Y:S02]  /*3ed60*/  IMAD.MOV.U32 R12, RZ, RZ, 0x4 ;  /* 0x00000004ff0c7424 */ /* 0x000fe400078e00ff */
[----:B------:R-:W-:-:S07]  /*3ed70*/  IMAD.MOV.U32 R2, RZ, RZ, R14 ;  /* 0x000000ffff027224 */ /* 0x000fce00078e000e */
[----:B------:R-:W-:Y:S05]  /*3ed80*/  WARPSYNC.COLLECTIVE R15, `(.L_x_4413) ;  /* 0x000000000f087348 */ /* 0x000fea0003c00000 */
[----:B------:R0:W1:Y:S02]  /*3ed90*/  SHFL.IDX P6, R14, R13, R12, R11 ;  /* 0x0000000c0d0e7389 */ /* 0x00006400000c000b */
[----:B01----:R-:W-:Y:S01]  /*3eda0*/  ENDCOLLECTIVE ;  /* 0x000000000000791b */ /* 0x003fe20003800000 */
.L_x_4413:
        /* <DEDUP_REMOVED lines=11> */
.L_x_4414:
[----:B------:R-:W-:Y:S02]  /*3ee60*/  IMAD.MOV.U32 R13, RZ, RZ, R9 ;  /* 0x000000ffff0d7224 */ /* 0x000fe400078e0009 */
[----:B------:R-:W-:Y:S02]  /*3ee70*/  IMAD.MOV.U32 R12, RZ, RZ, 0x5 ;  /* 0x00000005ff0c7424 */ /* 0x000fe400078e00ff */
[----:B------:R-:W-:-:S07]  /*3ee80*/  IMAD.MOV.U32 R2, RZ, RZ, R14 ;  /* 0x000000ffff027224 */ /* 0x000fce00078e000e */
[----:B------:R-:W-:Y:S05]  /*3ee90*/  WARPSYNC.COLLECTIVE R15, `(.L_x_4415) ;  /* 0x000000000f087348 */ /* 0x000fea0003c00000 */
[----:B------:R0:W1:Y:S02]  /*3eea0*/  SHFL.IDX P6, R14, R13, R12, R11 ;  /* 0x0000000c0d0e7389 */ /* 0x00006400000c000b */
[----:B01----:R-:W-:Y:S01]  /*3eeb0*/  ENDCOLLECTIVE ;  /* 0x000000000000791b */ /* 0x003fe20003800000 */
.L_x_4415:
        /* <DEDUP_REMOVED lines=11> */
.L_x_4416:
[----:B------:R-:W-:Y:S01]  /*3ef70*/  IMAD.MOV.U32 R2, RZ, RZ, R14 ;  /* 0x000000ffff027224 */ /* 0x000fe200078e000e */
[----:B------:R-:W-:Y:S06]  /*3ef80*/  BRA `(.L_x_4417) ;  /* 0xffffff8c00f87947 */ /* 0x000fec000383ffff */
.L_x_4200:
[----:B---3--:R3:W4:Y:S02]  /*3ef90*/  SYNCS.PHASECHK.TRANS64.TRYWAIT P0, [R6+URZ+0x32460], R21 ;  /* 0x03246015060075a7 */ /* 0x008724000800017f */
[----:B----4-:R-:W-:Y:S05]  /*3efa0*/  @!P0 NANOSLEEP.SYNCS 0x989680 ;  /* 0x009896800000895d */ /* 0x010fea0003900000 */
[----:B------:R-:W4:Y:S02]  /*3efb0*/  @!P0 SYNCS.PHASECHK.TRANS64 P0, [R6+URZ+0x32460], R21 ;  /* 0x03246015060085a7 */ /* 0x000f24000800007f */
[----:B----4-:R-:W-:Y:S05]  /*3efc0*/  @!P0 BRA `(.L_x_4200) ;  /* 0xfffffffc00f08947 */ /* 0x010fea000383ffff */
[----:B------:R-:W-:Y:S05]  /*3efd0*/  BRA `(.L_x_4418) ;  /* 0xffffff9000487947 */ /* 0x000fea000383ffff */
.L_x_4201:
        /* <DEDUP_REMOVED lines=8> */
.L_x_4420:
[----:B------:R-:W-:Y:S05]  /*3f060*/  BSYNC B1 ;  /* 0x0000000000017941 */ /* 0x000fea0003800000 */
.L_x_4419:
        /* <DEDUP_REMOVED lines=9> */
.L_x_4421:
[----:B------:R-:W-:Y:S02]  /*3f100*/  IMAD.MOV.U32 R13, RZ, RZ, R9 ;  /* 0x000000ffff0d7224 */ /* 0x000fe400078e0009 */
[----:B------:R-:W-:Y:S01]  /*3f110*/  IMAD.MOV.U32 R12, RZ, RZ, 0x1 ;  /* 0x00000001ff0c7424 */ /* 0x000fe200078e00ff */
[----:B------:R-:W-:-:S13]  /*3f120*/  IADD3 R2, P0, R14, R0, RZ ;  /* 0x000000000e027210 */ /* 0x000fda0007f1e0ff */
[----:B------:R-:W-:Y:S05]  /*3f130*/  WARPSYNC.COLLECTIVE R15, `(.L_x_4422) ;  /* 0x000000000f087348 */ /* 0x000fea0003c00000 */
[----:B------:R0:W1:Y:S02]  /*3f140*/  SHFL.IDX P6, R14, R13, R12, R11 ;  /* 0x0000000c0d0e7389 */ /* 0x00006400000c000b */
[----:B01----:R-:W-:Y:S01]  /*3f150*/  ENDCOLLECTIVE ;  /* 0x000000000000791b */ /* 0x003fe20003800000 */
.L_x_4422:
        /* <DEDUP_REMOVED lines=13> */
.L_x_4423:
[----:B------:R-:W-:Y:S02]  /*3f230*/  IMAD.MOV.U32 R13, RZ, RZ, R9 ;  /* 0x000000ffff0d7224 */ /* 0x000fe400078e0009 */
[----:B------:R-:W-:Y:S01]  /*3f240*/  IMAD.MOV.U32 R12, RZ, RZ, 0x2 ;  /* 0x00000002ff0c7424 */ /* 0x000fe200078e00ff */
[----:B------:R-:W-:-:S13]  /*3f250*/  IADD3 R2, P0, R14, R0, RZ ;  /* 0x000000000e027210 */ /* 0x000fda0007f1e0ff */
[----:B------:R-:W-:Y:S05]  /*3f260*/  WARPSYNC.COLLECTIVE R15, `(.L_x_4424) ;  /* 0x000000000f087348 */ /* 0x000fea0003c00000 */
[----:B------:R0:W1:Y:S02]  /*3f270*/  SHFL.IDX P6, R14, R13, R12, R11 ;  /* 0x0000000c0d0e7389 */ /* 0x00006400000c000b */
[----:B01----:R-:W-:Y:S01]  /*3f280*/  ENDCOLLECTIVE ;  /* 0x000000000000791b */ /* 0x003fe20003800000 */
.L_x_4424:
        /* <DEDUP_REMOVED lines=13> */
.L_x_4425:
[----:B------:R-:W-:Y:S02]  /*3f360*/  IMAD.MOV.U32 R13, RZ, RZ, R9 ;  /* 0x000000ffff0d7224 */ /* 0x000fe400078e0009 */
[----:B------:R-:W-:Y:S01]  /*3f370*/  IMAD.MOV.U32 R12, RZ, RZ, 0x3 ;  /* 0x00000003ff0c7424 */ /* 0x000fe200078e00ff */
[----:B------:R-:W-:-:S13]  /*3f380*/  IADD3 R2, P0, R14, R0, RZ ;  /* 0x000000000e027210 */ /* 0x000fda0007f1e0ff */
[----:B------:R-:W-:Y:S05]  /*3f390*/  WARPSYNC.COLLECTIVE R15, `(.L_x_4426) ;  /* 0x000000000f087348 */ /* 0x000fea0003c00000 */
[----:B------:R0:W1:Y:S02]  /*3f3a0*/  SHFL.IDX P6, R14, R13, R12, R11 ;  /* 0x0000000c0d0e7389 */ /* 0x00006400000c000b */
[----:B01----:R-:W-:Y:S01]  /*3f3b0*/  ENDCOLLECTIVE ;  /* 0x000000000000791b */ /* 0x003fe20003800000 */
.L_x_4426:
        /* <DEDUP_REMOVED lines=13> */
.L_x_4427:
[----:B------:R-:W-:Y:S02]  /*3f490*/  IMAD.MOV.U32 R13, RZ, RZ, R9 ;  /* 0x000000ffff0d7224 */ /* 0x000fe400078e0009 */
[----:B------:R-:W-:Y:S01]  /*3f4a0*/  IMAD.MOV.U32 R12, RZ, RZ, 0x4 ;  /* 0x00000004ff0c7424 */ /* 0x000fe200078e00ff */
[----:B------:R-:W-:-:S13]  /*3f4b0*/  IADD3 R2, P0, R14, R0, RZ ;  /* 0x000000000e027210 */ /* 0x000fda0007f1e0ff */
[----:B------:R-:W-:Y:S05]  /*3f4c0*/  WARPSYNC.COLLECTIVE R15, `(.L_x_4428) ;  /* 0x000000000f087348 */ /* 0x000fea0003c00000 */
[----:B------:R0:W1:Y:S02]  /*3f4d0*/  SHFL.IDX P6, R14, R13, R12, R11 ;  /* 0x0000000c0d0e7389 */ /* 0x00006400000c000b */
[----:B01----:R-:W-:Y:S01]  /*3f4e0*/  ENDCOLLECTIVE ;  /* 0x000000000000791b */ /* 0x003fe20003800000 */
.L_x_4428:
        /* <DEDUP_REMOVED lines=13> */
.L_x_4429:
[----:B------:R-:W-:Y:S02]  /*3f5c0*/  IMAD.MOV.U32 R13, RZ, RZ, R9 ;  /* 0x000000ffff0d7224 */ /* 0x000fe400078e0009 */
[----:B------:R-:W-:Y:S01]  /*3f5d0*/  IMAD.MOV.U32 R12, RZ, RZ, 0x5 ;  /* 0x00000005ff0c7424 */ /* 0x000fe200078e00ff */
[----:B------:R-:W-:-:S13]  /*3f5e0*/  IADD3 R2, P0, R14, R0, RZ ;  /* 0x000000000e027210 */ /* 0x000fda0007f1e0ff */
[----:B------:R-:W-:Y:S05]  /*3f5f0*/  WARPSYNC.COLLECTIVE R15, `(.L_x_4430) ;  /* 0x000000000f087348 */ /* 0x000fea0003c00000 */
[----:B------:R0:W1:Y:S02]  /*3f600*/  SHFL.IDX P6, R14, R13, R12, R11 ;  /* 0x0000000c0d0e7389 */ /* 0x00006400000c000b */
[----:B01----:R-:W-:Y:S01]  /*3f610*/  ENDCOLLECTIVE ;  /* 0x000000000000791b */ /* 0x003fe20003800000 */
.L_x_4430:
        /* <DEDUP_REMOVED lines=13> */
.L_x_4431:
[----:B------:R-:W-:Y:S05]  /*3f6f0*/  BRA `(.L_x_4432) ;  /* 0xffffff8c008c7947 */ /* 0x000fea000383ffff */
.L_x_4209:
[----:B------:R-:W-:Y:S01]  /*3f700*/  BSSY B0, `(.L_x_4433) ;  /* 0x0000008000007945 */ /* 0x000fe20003800000 */
[----:B------:R-:W-:Y:S02]  /*3f710*/  IMAD.MOV.U32 R13, RZ, RZ, R16 ;  /* 0x000000ffff0d7224 */ /* 0x000fe400078e0010 */
[----:B0-----:R-:W-:Y:S02]  /*3f720*/  IMAD.MOV.U32 R12, RZ, RZ, RZ ;  /* 0x000000ffff0c7224 */ /* 0x001fe400078e00ff */
[----:B------:R-:W-:Y:S02]  /*3f730*/  IMAD.MOV.U32 R11, RZ, RZ, 0x1f ;  /* 0x0000001fff0b7424 */ /* 0x000fe400078e00ff */
[----:B------:R-:W-:-:S07]  /*3f740*/  IMAD.MOV.U32 R15, RZ, RZ, -0x1 ;  /* 0xffffffffff0f7424 */ /* 0x000fce00078e00ff */
[----:B-123--:R-:W-:Y:S05]  /*3f750*/  WARPSYNC.COLLECTIVE R15, `(.L_x_4434) ;  /* 0x000000000f087348 */ /* 0x00efea0003c00000 */
[----:B------:R0:W4:Y:S02]  /*3f760*/  SHFL.IDX P6, R14, R13, R12, R11 ;  /* 0x0000000c0d0e7389 */ /* 0x00012400000c000b */
[----:B01234-:R-:W-:Y:S01]  /*3f770*/  ENDCOLLECTIVE ;  /* 0x000000000000791b */ /* 0x01ffe20003800000 */
.L_x_4434:
[----:B------:R-:W-:Y:S05]  /*3f780*/  BSYNC B0 ;  /* 0x0000000000007941 */ /* 0x000fea0003800000 */
.L_x_4433:
        /* <DEDUP_REMOVED lines=9> */
.L_x_4435:
        /* <DEDUP_REMOVED lines=24> */
.L_x_4436:
[----:B------:R-:W-:Y:S01]  /*3f9a0*/  IMAD.MOV.U32 R12, RZ, RZ, 0x2 ;  /* 0x00000002ff0c7424 */ /* 0x000fe200078e00ff */
[----:B------:R-:W-:-:S05]  /*3f9b0*/  SEL R14, R14, RZ, P1 ;  /* 0x000000ff0e0e7207 */ /* 0x000fca0000800000 */
[----:B------:R-:W-:-:S04]  /*3f9c0*/  IMAD.IADD R5, R13, 0x1, R14 ;  /* 0x000000010d057824 */ /* 0x000fc800078e020e */
[----:B------:R-:W-:-:S07]  /*3f9d0*/  IMAD.MOV.U32 R13, RZ, RZ, R5 ;  /* 0x000000ffff0d7224 */ /* 0x000fce00078e0005 */
[----:B------:R-:W-:Y:S05]  /*3f9e0*/  WARPSYNC.COLLECTIVE R15, `(.L_x_4437) ;  /* 0x000000000f087348 */ /* 0x000fea0003c00000 */
[----:B------:R0:W1:Y:S02]  /*3f9f0*/  SHFL.UP P6, R14, R13, R12, R11 ;  /* 0x0400000c0d0e7389 */ /* 0x00006400000c000b */
[----:B01----:R-:W-:Y:S01]  /*3fa00*/  ENDCOLLECTIVE ;  /* 0x000000000000791b */ /* 0x003fe20003800000 */
.L_x_4437:
[----:B------:R-:W-:Y:S01]  /*3fa10*/  IMAD.MOV.U32 R12, RZ, RZ, 0x4 ;  /* 0x00000004ff0c7424 */ /* 0x000fe200078e00ff */
[----:B------:R-:W-:-:S05]  /*3fa20*/  SEL R2, R14, RZ, P2 ;  /* 0x000000ff0e027207 */ /* 0x000fca0001000000 */
[----:B------:R-:W-:-:S04]  /*3fa30*/  IMAD.IADD R2, R5, 0x1, R2 ;  /* 0x0000000105027824 */ /* 0x000fc800078e0202 */
[----:B------:R-:W-:-:S07]  /*3fa40*/  IMAD.MOV.U32 R13, RZ, RZ, R2 ;  /* 0x000000ffff0d7224 */ /* 0x000fce00078e0002 */
[----:B------:R-:W-:Y:S05]  /*3fa50*/  WARPSYNC.COLLECTIVE R15, `(.L_x_4438) ;  /* 0x000000000f087348 */ /* 0x000fea0003c00000 */
[----:B------:R0:W1:Y:S02]  /*3fa60*/  SHFL.UP P6, R14, R13, R12, R11 ;  /* 0x0400000c0d0e7389 */ /* 0x00006400000c000b */
[----:B01----:R-:W-:Y:S01]  /*3fa70*/  ENDCOLLECTIVE ;  /* 0x000000000000791b */ /* 0x003fe20003800000 */
.L_x_4438:
[----:B------:R-:W-:Y:S01]  /*3fa80*/  IMAD.MOV.U32 R12, RZ, RZ, 0x8 ;  /* 0x00000008ff0c7424 */ /* 0x000fe200078e00ff */
[----:B------:R-:W-:-:S05]  /*3fa90*/  SEL R3, R14, RZ, P3 ;  /* 0x000000ff0e037207 */ /* 0x000fca0001800000 */
[----:B------:R-:W-:-:S04]  /*3faa0*/  IMAD.IADD R3, R2, 0x1, R3 ;  /* 0x0000000102037824 */ /* 0x000fc800078e0203 */
[----:B------:R-:W-:-:S07]  /*3fab0*/  IMAD.MOV.U32 R13, RZ, RZ, R3 ;  /* 0x000000ffff0d7224 */ /* 0x000fce00078e0003 */
[----:B------:R-:W-:Y:S05]  /*3fac0*/  WARPSYNC.COLLECTIVE R15, `(.L_x_4439) ;  /* 0x000000000f087348 */ /* 0x000fea0003c00000 */
[----:B------:R0:W1:Y:S02]  /*3fad0*/  SHFL.UP P6, R14, R13, R12, R11 ;  /* 0x0400000c0d0e7389 */ /* 0x00006400000c000b */
[----:B01----:R-:W-:Y:S01]  /*3fae0*/  ENDCOLLECTIVE ;  /* 0x000000000000791b */ /* 0x003fe20003800000 */
.L_x_4439:
[----:B------:R-:W-:Y:S01]  /*3faf0*/  IMAD.MOV.U32 R12, RZ, RZ, 0x10 ;  /* 0x00000010ff0c7424 */ /* 0x000fe200078e00ff */
[----:B------:R-:W-:-:S05]  /*3fb00*/  SEL R14, R14, RZ, P4 ;  /* 0x000000ff0e0e7207 */ /* 0x000fca0002000000 */
[----:B------:R-:W-:-:S04]  /*3fb10*/  IMAD.IADD R5, R3, 0x1, R14 ;  /* 0x0000000103057824 */ /* 0x000fc800078e020e */
[----:B------:R-:W-:-:S07]  /*3fb20*/  IMAD.MOV.U32 R13, RZ, RZ, R5 ;  /* 0x000000ffff0d7224 */ /* 0x000fce00078e0005 */
[----:B------:R-:W-:Y:S05]  /*3fb30*/  WARPSYNC.COLLECTIVE R15, `(.L_x_4440) ;  /* 0x000000000f087348 */ /* 0x000fea0003c00000 */
[----:B------:R0:W1:Y:S02]  /*3fb40*/  SHFL.UP P6, R14, R13, R12, R11 ;  /* 0x0400000c0d0e7389 */ /* 0x00006400000c000b */
[----:B01----:R-:W-:Y:S01]  /*3fb50*/  ENDCOLLECTIVE ;  /* 0x000000000000791b */ /* 0x003fe20003800000 */
.L_x_4440:
        /* <DEDUP_REMOVED lines=8> */
.L_x_4441:
[----:B------:R-:W-:Y:S05]  /*3fbe0*/  BRA `(.L_x_4442) ;  /* 0xffffff8c00ec7947 */ /* 0x000fea000383ffff */
.L_x_4212:
[----:B------:R-:W-:Y:S01]  /*3fbf0*/  BSSY B0, `(.L_x_4443) ;  /* 0x0000007000007945 */ /* 0x000fe20003800000 */
[----:B------:R-:W-:Y:S02]  /*3fc00*/  IMAD.MOV.U32 R12, RZ, RZ, 0x1 ;  /* 0x00000001ff0c7424 */ /* 0x000fe400078e00ff */
[----:B------:R-:W-:Y:S02]  /*3fc10*/  IMAD.MOV.U32 R11, RZ, RZ, RZ ;  /* 0x000000ffff0b7224 */ /* 0x000fe400078e00ff */
[----:B------:R-:W-:-:S07]  /*3fc20*/  IMAD.MOV.U32 R15, RZ, RZ, -0x1 ;  /* 0xffffffffff0f7424 */ /* 0x000fce00078e00ff */
[----:B------:R-:W-:Y:S05]  /*3fc30*/  WARPSYNC.COLLECTIVE R15, `(.L_x_4444) ;  /* 0x000000000f087348 */ /* 0x000fea0003c00000 */
[----:B------:R0:W1:Y:S02]  /*3fc40*/  SHFL.UP P6, R14, R13, R12, R11 ;  /* 0x0400000c0d0e7389 */ /* 0x00006400000c000b */
[----:B01----:R-:W-:Y:S01]  /*3fc50*/  ENDCOLLECTIVE ;  /* 0x000000000000791b */ /* 0x003fe20003800000 */
.L_x_4444:
[----:B------:R-:W-:Y:S05]  /*3fc60*/  BSYNC B0 ;  /* 0x0000000000007941 */ /* 0x000fea0003800000 */
.L_x_4443:
        /* <DEDUP_REMOVED lines=8> */
.L_x_4445:
[----:B------:R-:W-:Y:S01]  /*3fcf0*/  IMAD.MOV.U32 R12, RZ, RZ, 0x4 ;  /* 0x00000004ff0c7424 */ /* 0x000fe200078e00ff */
[----:B------:R-:W-:-:S05]  /*3fd00*/  SEL R2, R14, RZ, P2 ;  /* 0x000000ff0e027207 */ /* 0x000fca0001000000 */
[----:B------:R-:W-:-:S04]  /*3fd10*/  IMAD.IADD R2, R13, 0x1, R2 ;  /* 0x000000010d027824 */ /* 0x000fc800078e0202 */
[----:B------:R-:W-:-:S07]  /*3fd20*/  IMAD.MOV.U32 R13, RZ, RZ, R2 ;  /* 0x000000ffff0d7224 */ /* 0x000fce00078e0002 */
[----:B------:R-:W-:Y:S05]  /*3fd30*/  WARPSYNC.COLLECTIVE R15, `(.L_x_4446) ;  /* 0x000000000f087348 */ /* 0x000fea0003c00000 */
[----:B------:R0:W1:Y:S02]  /*3fd40*/  SHFL.UP P6, R14, R13, R12, R11 ;  /* 0x0400000c0d0e7389 */ /* 0x00006400000c000b */
[----:B01----:R-:W-:Y:S01]  /*3fd50*/  ENDCOLLECTIVE ;  /* 0x000000000000791b */ /* 0x003fe20003800000 */
.L_x_4446:
[----:B------:R-:W-:Y:S01]  /*3fd60*/  IMAD.MOV.U32 R12, RZ, RZ, 0x8 ;  /* 0x00000008ff0c7424 */ /* 0x000fe200078e00ff */
[----:B------:R-:W-:-:S05]  /*3fd70*/  SEL R3, R14, RZ, P3 ;  /* 0x000000ff0e037207 */ /* 0x000fca0001800000 */
[----:B------:R-:W-:-:S04]  /*3fd80*/  IMAD.IADD R3, R2, 0x1, R3 ;  /* 0x0000000102037824 */ /* 0x000fc800078e0203 */
[----:B------:R-:W-:-:S07]  /*3fd90*/  IMAD.MOV.U32 R13, RZ, RZ, R3 ;  /* 0x000000ffff0d7224 */ /* 0x000fce00078e0003 */
[----:B------:R-:W-:Y:S05]  /*3fda0*/  WARPSYNC.COLLECTIVE R15, `(.L_x_4447) ;  /* 0x000000000f087348 */ /* 0x000fea0003c00000 */
[----:B------:R0:W1:Y:S02]  /*3fdb0*/  SHFL.UP P6, R14, R13, R12, R11 ;  /* 0x0400000c0d0e7389 */ /* 0x00006400000c000b */
[----:B01----:R-:W-:Y:S01]  /*3fdc0*/  ENDCOLLECTIVE ;  /* 0x000000000000791b */ /* 0x003fe20003800000 */
.L_x_4447:
[----:B------:R-:W-:Y:S01]  /*3fdd0*/  IMAD.MOV.U32 R12, RZ, RZ, 0x10 ;  /* 0x00000010ff0c7424 */ /* 0x000fe200078e00ff */
[----:B------:R-:W-:-:S05]  /*3fde0*/  SEL R14, R14, RZ, P4 ;  /* 0x000000ff0e0e7207 */ /* 0x000fca0002000000 */
[----:B------:R-:W-:-:S04]  /*3fdf0*/  IMAD.IADD R5, R3, 0x1, R14 ;  /* 0x0000000103057824 */ /* 0x000fc800078e020e */
[----:B------:R-:W-:-:S07]  /*3fe00*/  IMAD.MOV.U32 R13, RZ, RZ, R5 ;  /* 0x000000ffff0d7224 */ /* 0x000fce00078e0005 */
[----:B------:R-:W-:Y:S05]  /*3fe10*/  WARPSYNC.COLLECTIVE R15, `(.L_x_4448) ;  /* 0x000000000f087348 */ /* 0x000fea0003c00000 */
[----:B------:R0:W1:Y:S02]  /*3fe20*/  SHFL.UP P6, R14, R13, R12, R11 ;  /* 0x0400000c0d0e7389 */ /* 0x00006400000c000b */
[----:B01----:R-:W-:Y:S01]  /*3fe30*/  ENDCOLLECTIVE ;  /* 0x000000000000791b */ /* 0x003fe20003800000 */
.L_x_4448:
        /* <DEDUP_REMOVED lines=8> */
.L_x_4449:
[----:B------:R-:W-:Y:S05]  /*3fec0*/  BRA `(.L_x_4450) ;  /* 0xffffff8c00d87947 */ /* 0x000fea000383ffff */
.L_x_4214:
[----:B------:R-:W-:Y:S01]  /*3fed0*/  BSSY B0, `(.L_x_4451) ;  /* 0x0000006000007945 */ /* 0x000fe20003800000 */
[----:B------:R-:W-:Y:S01]  /*3fee0*/  PLOP3.LUT P6, PT, P6, PT, PT, 0x8, 0x0 ;  /* 0x000000000000781c */ /* 0x000fe200037ce170 */
[----:B------:R-:W-:-:S12]  /*3fef0*/  IMAD.MOV.U32 R15, RZ, RZ, -0x1 ;  /* 0xffffffffff0f7424 */ /* 0x000fd800078e00ff */
[----:B0-----:R-:W-:Y:S05]  /*3ff00*/  WARPSYNC.COLLECTIVE R15, `(.L_x_4452) ;  /* 0x000000000f087348 */ /* 0x001fea0003c00000 */
[----:B------:R-:W-:Y:S01]  /*3ff10*/  VOTE.ANY R14, PT, P6 ;  /* 0x00000000000e7806 */ /* 0x000fe200030e0100 */
[----:B0-----:R-:W-:Y:S06]  /*3ff20*/  ENDCOLLECTIVE ;  /* 0x000000000000791b */ /* 0x001fec0003800000 */
.L_x_4452:
[----:B------:R-:W-:Y:S05]  /*3ff30*/  BSYNC B0 ;  /* 0x0000000000007941 */ /* 0x000fea0003800000 */
.L_x_4451:
        /* <DEDUP_REMOVED lines=8> */
.L_x_4453:
[----:B------:R-:W-:Y:S02]  /*3ffc0*/  IMAD.IADD R19, R12, 0x1, R19 ;  /* 0x000000010c137824 */ /* 0x000fe400078e0213 */
[----:B------:R-:W-:Y:S02]  /*3ffd0*/  IMAD.MOV.U32 R13, RZ, RZ, R4 ;  /* 0x000000ffff0d7224 */ /* 0x000fe400078e0004 */
[----:B------:R-:W-:-:S07]  /*3ffe0*/  IMAD.MOV.U32 R17, RZ, RZ, R14 ;  /* 0x000000ffff117224 */ /* 0x000fce00078e000e */
[----:B------:R-:W-:Y:S05]  /*3fff0*/  WARPSYNC.COLLECTIVE R15, `(.L_x_4454) ;  /* 0x000000000f087348 */ /* 0x000fea0003c00000 */
[----:B------:R0:W1:Y:S02]  /*40000*/  SHFL.IDX P6, R14, R13, R12, R11 ;  /* 0x0000000c0d0e7389 */ /* 0x00006400000c000b */
[----:B01----:R-:W-:Y:S01]  /*40010*/  ENDCOLLECTIVE ;  /* 0x000000000000791b */ /* 0x003fe20003800000 */
.L_x_4454:
[----:B------:R-:W-:Y:S01]  /*40020*/  IMAD.MOV.U32 R4, RZ, RZ, R14 ;  /* 0x000000ffff047224 */ /* 0x000fe200078e000e */
[----:B------:R-:W-:Y:S06]  /*40030*/  BRA `(.L_x_4455) ;  /* 0xffffff8c00bc7947 */ /* 0x000fec000383ffff */
.L_x_4216:
[----:B------:R-:W-:Y:S01]  /*40040*/  BSSY B0, `(.L_x_4456) ;  /* 0x0000007000007945 */ /* 0x000fe20003800000 */
[----:B------:R-:W-:Y:S02]  /*40050*/  IMAD.MOV.U32 R13, RZ, RZ, R2 ;  /* 0x000000ffff0d7224 */ /* 0x000fe400078e0002 */
[----:B------:R-:W-:Y:S02]  /*40060*/  IMAD.MOV.U32 R11, RZ, RZ, 0x1f ;  /* 0x0000001fff0b7424 */ /* 0x000fe400078e00ff */
[----:B------:R-:W-:-:S07]  /*40070*/  IMAD.MOV.U32 R15, RZ, RZ, -0x1 ;  /* 0xffffffffff0f7424 */ /* 0x000fce00078e00ff */
[----:B0-23--:R-:W-:Y:S05]  /*40080*/  WARPSYNC.COLLECTIVE R15, `(.L_x_4457) ;  /* 0x000000000f087348 */ /* 0x00dfea0003c00000 */
[----:B------:R1:W4:Y:S02]  /*40090*/  SHFL.IDX P6, R14, R13, R12, R11 ;  /* 0x0000000c0d0e7389 */ /* 0x00032400000c000b */
[----:B01234-:R-:W-:Y:S01]  /*400a0*/  ENDCOLLECTIVE ;  /* 0x000000000000791b */ /* 0x01ffe20003800000 */
.L_x_4457:
[----:B------:R-:W-:Y:S05]  /*400b0*/  BSYNC B0 ;  /* 0x0000000000007941 */ /* 0x000fea0003800000 */
.L_x_4456:
[----:B------:R-:W-:Y:S01]  /*400c0*/  IMAD.MOV.U32 R6, RZ, RZ, R14 ;  /* 0x000000ffff067224 */ /* 0x000fe200078e000e */
[----:B------:R-:W-:Y:S06]  /*400d0*/  BRA `(.L_x_4215) ;  /* 0xffffff8c00ac7947 */ /* 0x000fec000383ffff */
.L_x_4222:
[----:B0-----:R0:W1:Y:S02]  /*400e0*/  SYNCS.PHASECHK.TRANS64.TRYWAIT P0, [R5+URZ+0x32420], R0 ;  /* 0x03242000050075a7 */ /* 0x001064000800017f */
[----:B-1----:R-:W-:Y:S05]  /*400f0*/  @!P0 NANOSLEEP.SYNCS 0x989680 ;  /* 0x009896800000895d */ /* 0x002fea0003900000 */
[----:B------:R-:W1:Y:S02]  /*40100*/  @!P0 SYNCS.PHASECHK.TRANS64 P0, [R5+URZ+0x32420], R0 ;  /* 0x03242000050085a7 */ /* 0x000e64000800007f */
[----:B-1----:R-:W-:Y:S05]  /*40110*/  @!P0 BRA `(.L_x_4222) ;  /* 0xfffffffc00f08947 */ /* 0x002fea000383ffff */
[----:B------:R-:W-:Y:S05]  /*40120*/  BRA `(.L_x_4458) ;  /* 0xffffff9800047947 */ /* 0x000fea000383ffff */
.L_x_4223:
        /* <DEDUP_REMOVED lines=11> */
.L_x_4460:
[----:B------:R-:W-:Y:S05]  /*401e0*/  BSYNC B0 ;  /* 0x0000000000007941 */ /* 0x000fea0003800000 */
.L_x_4459:
[----:B------:R-:W-:Y:S05]  /*401f0*/  BRA `(.L_x_4461) ;  /* 0xffffff9400ec7947 */ /* 0x000fea000383ffff */
.L_x_4224:
[----:B------:R-:W-:Y:S01]  /*40200*/  BSSY B0, `(.L_x_4462) ;  /* 0x0000006000007945 */ /* 0x000fe20003800000 */
[----:B------:R-:W-:-:S07]  /*40210*/  IMAD.MOV.U32 R15, RZ, RZ, -0x1 ;  /* 0xffffffffff0f7424 */ /* 0x000fce00078e00ff */
[----:B0-234-:R-:W-:Y:S05]  /*40220*/  WARPSYNC.COLLECTIVE R15, `(.L_x_4463) ;  /* 0x000000000f0c7348 */ /* 0x01dfea0003c00000 */
[----:B------:R-:W-:Y:S02]  /*40230*/  ELECT P6, UR62, PT ;  /* 0x00000000003e782f */ /* 0x000fe400038c0000 */
[----:B------:R-:W-:Y:S01]  /*40240*/  MOV R14, UR62 ;  /* 0x0000003e000e7c02 */ /* 0x000fe20008000f00 */
[----:B0-234-:R-:W-:Y:S10]  /*40250*/  ENDCOLLECTIVE ;  /* 0x000000000000791b */ /* 0x01dff40003800000 */
.L_x_4463:
[----:B------:R-:W-:Y:S05]  /*40260*/  BSYNC B0 ;  /* 0x0000000000007941 */ /* 0x000fea0003800000 */
.L_x_4462:
[----:B------:R-:W-:Y:S05]  /*40270*/  BRA `(.L_x_4464) ;  /* 0xffffff9400e07947 */ /* 0x000fea000383ffff */
.L_x_4226:
[----:B0-----:R0:W1:Y:S02]  /*40280*/  SYNCS.PHASECHK.TRANS64.TRYWAIT P1, [R3+URZ+0x32440], R2 ;  /* 0x03244002030075a7 */ /* 0x001064000802017f */
[----:B-1----:R-:W-:Y:S05]  /*40290*/  @!P1 NANOSLEEP.SYNCS 0x989680 ;  /* 0x009896800000995d */ /* 0x002fea0003900000 */
[----:B------:R-:W1:Y:S02]  /*402a0*/  @!P1 SYNCS.PHASECHK.TRANS64 P1, [R3+URZ+0x32440], R2 ;  /* 0x03244002030095a7 */ /* 0x000e64000802007f */
[----:B-1----:R-:W-:Y:S05]  /*402b0*/  @!P1 BRA `(.L_x_4226) ;  /* 0xfffffffc00f09947 */ /* 0x002fea000383ffff */
[----:B------:R-:W-:Y:S05]  /*402c0*/  BRA `(.L_x_4465) ;  /* 0xffffff9800007947 */ /* 0x000fea000383ffff */
.L_x_4228:
[----:B-1----:R1:W0:Y:S02]  /*402d0*/  SYNCS.PHASECHK.TRANS64.TRYWAIT P1, [R25+URZ+0x32440], R0 ;  /* 0x03244000190075a7 */ /* 0x002224000802017f */
[----:B0-----:R-:W-:Y:S05]  /*402e0*/  @!P1 NANOSLEEP.SYNCS 0x989680 ;  /* 0x009896800000995d */ /* 0x001fea0003900000 */
[----:B------:R-:W0:Y:S02]  /*402f0*/  @!P1 SYNCS.PHASECHK.TRANS64 P1, [R25+URZ+0x32440], R0 ;  /* 0x03244000190095a7 */ /* 0x000e24000802007f */
[----:B0-----:R-:W-:Y:S05]  /*40300*/  @!P1 BRA `(.L_x_4228) ;  /* 0xfffffffc00f09947 */ /* 0x001fea000383ffff */
[----:B------:R-:W-:Y:S05]  /*40310*/  BRA `(.L_x_4466) ;  /* 0xffffff98000c7947 */ /* 0x000fea000383ffff */
.L_x_4230:
[----:B------:R0:W0:Y:S02]  /*40320*/  SYNCS.PHASECHK.TRANS64.TRYWAIT P1, [R3+URZ+0x32460], R2 ;  /* 0x03246002030075a7 */ /* 0x000024000802017f */
[----:B0-----:R-:W-:Y:S05]  /*40330*/  @!P1 NANOSLEEP.SYNCS 0x989680 ;  /* 0x009896800000995d */ /* 0x001fea0003900000 */
[----:B------:R-:W0:Y:S02]  /*40340*/  @!P1 SYNCS.PHASECHK.TRANS64 P1, [R3+URZ+0x32460], R2 ;  /* 0x03246002030095a7 */ /* 0x000e24000802007f */
[----:B0-----:R-:W-:Y:S05]  /*40350*/  @!P1 BRA `(.L_x_4230) ;  /* 0xfffffffc00f09947 */ /* 0x001fea000383ffff */
[----:B------:R-:W-:Y:S05]  /*40360*/  BRA `(.L_x_4467) ;  /* 0xffffff9800087947 */ /* 0x000fea000383ffff */
        .type           $_ZN7cutlass13device_kernelIN5flash11enable_sm90INS1_16FlashAttnFwdSm90INS1_25CollectiveMainloopFwdSm90ILi2EN4cute5tupleIJNS5_1CILi1EEES8_S8_EEENS6_IJNS7_ILi128EEENS7_ILi96EEENS7_ILi64EEEEEELi256ENS_10bfloat16_tEfNS_4arch4Sm90ELb0ELb1ELb0ELb1ELb1ELb1ELb1ELb1ELb0ELb1ELb1ELb0EEENS1_21CollectiveEpilogueFwdINS6_IJSA_NS7_ILi256EEESB_EEES9_SE_SG_Li256ELb1ELb1ELb1ELb0EEENS1_36VarlenDynamicPersistentTileSchedulerILi128ELi96ELi256ELi128ELb1ELb1ELb1ELb1ELb0ELb1EEEEEEEEEvNT_6ParamsE$_ZZN5flash25CollectiveMainloopFwdSm90ILi2EN4cute5tupleIJNS1_1CILi1EEES4_S4_EEENS2_IJNS3_ILi128EEENS3_ILi96EEENS3_ILi64EEEEEELi256EN7cutlass10bfloat16_tEfNSA_4arch4Sm90ELb0ELb1ELb0ELb1ELb1ELb1ELb1ELb1ELb0ELb1ELb1ELb0EE3mmaINS_16FlashAttnFwdSm90ISE_NS_21CollectiveEpilogueFwdINS2_IJS6_NS3_ILi256EEES7_EEES5_SB_SD_Li256ELb1ELb1ELb1ELb0EEENS_36VarlenDynamicPersistentTileSchedulerILi128ELi96ELi256ELi128ELb1ELb1ELb1ELb1ELb0ELb1EEEE13SharedStorageENS1_6TensorINS1_11ArrayEngineIfLm128EEENS1_6LayoutINS2_IJNS2_IJNS3_ILi2EEEST_NS3_ILi32EEEEEES4_S4_EEENS2_IJNS2_IJS4_ST_NS3_ILi4EEEEEENS3_ILi0EEESZ_EEEEEEENS_7SoftmaxILi2ELi0EEEEEbRKNSE_6ParamsENSA_13PipelineAsyncILi2EEES19_RNSA_13PipelineStateILj2EEERT0_RT1_iRiRKNS_16SeqlenInfoQKNewKILb1ELb1EEENS2_IJiiiiEEERT_ENKUliT_T0_T1_E_clIZSF_ISO_S12_S14_EbS17_S19_S19_S1C_S1E_S1G_iS1H_S1L_S1M_S1O_EUlRS1P_iE0_NS3_ILb1EEES1W_EEDaiS1P_S1Q_S1R_,@function
        .size           $_ZN7cutlass13device_kernelIN5flash11enable_sm90INS1_16FlashAttnFwdSm90INS1_25CollectiveMainloopFwdSm90ILi2EN4cute5tupleIJNS5_1CILi1EEES8_S8_EEENS6_IJNS7_ILi128EEENS7_ILi96EEENS7_ILi64EEEEEELi256ENS_10bfloat16_tEfNS_4arch4Sm90ELb0ELb1ELb0ELb1ELb1ELb1ELb1ELb1ELb0ELb1ELb1ELb0EEENS1_21CollectiveEpilogueFwdINS6_IJSA_NS7_ILi256EEESB_EEES9_SE_SG_Li256ELb1ELb1ELb1ELb0EEENS1_36VarlenDynamicPersistentTileSchedulerILi128ELi96ELi256ELi128ELb1ELb1ELb1ELb1ELb0ELb1EEEEEEEEEvNT_6ParamsE$_ZZN5flash25CollectiveMainloopFwdSm90ILi2EN4cute5tupleIJNS1_1CILi1EEES4_S4_EEENS2_IJNS3_ILi128EEENS3_ILi96EEENS3_ILi64EEEEEELi256EN7cutlass10bfloat16_tEfNSA_4arch4Sm90ELb0ELb1ELb0ELb1ELb1ELb1ELb1ELb1ELb0ELb1ELb1ELb0EE3mmaINS_16FlashAttnFwdSm90ISE_NS_21CollectiveEpilogueFwdINS2_IJS6_NS3_ILi256EEES7_EEES5_SB_SD_Li256ELb1ELb1ELb1ELb0EEENS_36VarlenDynamicPersistentTileSchedulerILi128ELi96ELi256ELi128ELb1ELb1ELb1ELb1ELb0ELb1EEEE13SharedStorageENS1_6TensorINS1_11ArrayEngineIfLm128EEENS1_6LayoutINS2_IJNS2_IJNS3_ILi2EEEST_NS3_ILi32EEEEEES4_S4_EEENS2_IJNS2_IJS4_ST_NS3_ILi4EEEEEENS3_ILi0EEESZ_EEEEEEENS_7SoftmaxILi2ELi0EEEEEbRKNSE_6ParamsENSA_13PipelineAsyncILi2EEES19_RNSA_13PipelineStateILj2EEERT0_RT1_iRiRKNS_16SeqlenInfoQKNewKILb1ELb1EEENS2_IJiiiiEEERT_ENKUliT_T0_T1_E_clIZSF_ISO_S12_S14_EbS17_S19_S19_S1C_S1E_S1G_iS1H_S1L_S1M_S1O_EUlRS1P_iE0_NS3_ILb1EEES1W_EEDaiS1P_S1Q_S1R_,(.L_x_6569 - $_ZN7cutlass13device_kernelIN5flash11enable_sm90INS1_16FlashAttnFwdSm90INS1_25CollectiveMainloopFwdSm90ILi2EN4cute5tupleIJNS5_1CILi1EEES8_S8_EEENS6_IJNS7_ILi128EEENS7_ILi96EEENS7_ILi64EEEEEELi256ENS_10bfloat16_tEfNS_4arch4Sm90ELb0ELb1ELb0ELb1ELb1ELb1ELb1ELb1ELb0ELb1ELb1ELb0EEENS1_21CollectiveEpilogueFwdINS6_IJSA_NS7_ILi256EEESB_EEES9_SE_SG_Li256ELb1ELb1ELb1ELb0EEENS1_36VarlenDynamicPersistentTileSchedulerILi128ELi96ELi256ELi128ELb1ELb1ELb1ELb1ELb0ELb1EEEEEEEEEvNT_6ParamsE$_ZZN5flash25CollectiveMainloopFwdSm90ILi2EN4cute5tupleIJNS1_1CILi1EEES4_S4_EEENS2_IJNS3_ILi128EEENS3_ILi96EEENS3_ILi64EEEEEELi256EN7cutlass10bfloat16_tEfNSA_4arch4Sm90ELb0ELb1ELb0ELb1ELb1ELb1ELb1ELb1ELb0ELb1ELb1ELb0EE3mmaINS_16FlashAttnFwdSm90ISE_NS_21CollectiveEpilogueFwdINS2_IJS6_NS3_ILi256EEES7_EEES5_SB_SD_Li256ELb1ELb1ELb1ELb0EEENS_36VarlenDynamicPersistentTileSchedulerILi128ELi96ELi256ELi128ELb1ELb1ELb1ELb1ELb0ELb1EEEE13SharedStorageENS1_6TensorINS1_11ArrayEngineIfLm128EEENS1_6LayoutINS2_IJNS2_IJNS3_ILi2EEEST_NS3_ILi32EEEEEES4_S4_EEENS2_IJNS2_IJS4_ST_NS3_ILi4EEEEEENS3_ILi0EEESZ_EEEEEEENS_7SoftmaxILi2ELi0EEEEEbRKNSE_6ParamsENSA_13PipelineAsyncILi2EEES19_RNSA_13PipelineStateILj2EEERT0_RT1_iRiRKNS_16SeqlenInfoQKNewKILb1ELb1EEENS2_IJiiiiEEERT_ENKUliT_T0_T1_E_clIZSF_ISO_S12_S14_EbS17_S19_S19_S1C_S1E_S1G_iS1H_S1L_S1M_S1O_EUlRS1P_iE0_NS3_ILb1EEES1W_EEDaiS1P_S1Q_S1R_)
$_ZN7cutlass13device_kernelIN5flash11enable_sm90INS1_16FlashAttnFwdSm90INS1_25CollectiveMainloopFwdSm90ILi2EN4cute5tupleIJNS5_1CILi1EEES8_S8_EEENS6_IJNS7_ILi128EEENS7_ILi96EEENS7_ILi64EEEEEELi256ENS_10bfloat16_tEfNS_4arch4Sm90ELb0ELb1ELb0ELb1ELb1ELb1ELb1ELb1ELb0ELb1ELb1ELb0EEENS1_21CollectiveEpilogueFwdINS6_IJSA_NS7_ILi256EEESB_EEES9_SE_SG_Li256ELb1ELb1ELb1ELb0EEENS1_36VarlenDynamicPersistentTileSchedulerILi128ELi96ELi256ELi128ELb1ELb1ELb1ELb1ELb0ELb1EEEEEEEEEvNT_6ParamsE$_ZZN5flash25CollectiveMainloopFwdSm90ILi2EN4cute5tupleIJNS1_1CILi1EEES4_S4_EEENS2_IJNS3_ILi128EEENS3_ILi96EEENS3_ILi64EEEEEELi256EN7cutlass10bfloat16_tEfNSA_4arch4Sm90ELb0ELb1ELb0ELb1ELb1ELb1ELb1ELb1ELb0ELb1ELb1ELb0EE3mmaINS_16FlashAttnFwdSm90ISE_NS_21CollectiveEpilogueFwdINS2_IJS6_NS3_ILi256EEES7_EEES5_SB_SD_Li256ELb1ELb1ELb1ELb0EEENS_36VarlenDynamicPersistentTileSchedulerILi128ELi96ELi256ELi128ELb1ELb1ELb1ELb1ELb0ELb1EEEE13SharedStorageENS1_6TensorINS1_11ArrayEngineIfLm128EEENS1_6LayoutINS2_IJNS2_IJNS3_ILi2EEEST_NS3_ILi32EEEEEES4_S4_EEENS2_IJNS2_IJS4_ST_NS3_ILi4EEEEEENS3_ILi0EEESZ_EEEEEEENS_7SoftmaxILi2ELi0EEEEEbRKNSE_6ParamsENSA_13PipelineAsyncILi2EEES19_RNSA_13PipelineStateILj2EEERT0_RT1_iRiRKNS_16SeqlenInfoQKNewKILb1ELb1EEENS2_IJiiiiEEERT_ENKUliT_T0_T1_E_clIZSF_ISO_S12_S14_EbS17_S19_S19_S1C_S1E_S1G_iS1H_S1L_S1M_S1O_EUlRS1P_iE0_NS3_ILb1EEES1W_EEDaiS1P_S1Q_S1R_:
[----:B------:R-:W-:Y:S02]  /*40370*/  ULDC UR4, c[0x0][0x20] ;  /* 0x0000080000047ab9 */ /* 0x000fe40000000800 */
[----:B------:R-:W-:-:S09]  /*40380*/  UIADD3 UR4, -UR4, UR5, URZ ;  /* 0x0000000504047290 */ /* 0x000fd2000fffe13f */
[----:B------:R-:W2:Y:S04]  /*40390*/  LDL.64 R2, [UR4+0x18] ;  /* 0x00001804ff027983 */ /* 0x000ea80008100a00 */
[----:B------:R-:W3:Y:S01]  /*403a0*/  LDL.64 R6, [UR4] ;  /* 0x00000004ff067983 */ /* 0x000ee20008100a00 */
[----:B------:R-:W-:-:S03]  /*403b0*/  ULDC.64 UR6, c[0x0][0x208] ;  /* 0x0000820000067ab9 */ /* 0x000fc60000000a00 */
[----:B--2---:R-:W2:Y:S04]  /*403c0*/  LD.E R4, desc[UR6][R2.64] ;  /* 0x0000000602047980 */ /* 0x004ea8000c101900 */
[----:B---3--:R0:W5:Y:S04]  /*403d0*/  LD.E R10, desc[UR6][R6.64] ;  /* 0x00000006060a7980 */ /* 0x008168000c101900 */
[----:B------:R0:W5:Y:S01]  /*403e0*/  LD.E R11, desc[UR6][R6.64+0x4] ;  /* 0x00000406060b7980 */ /* 0x000162000c101900 */
[----:B------:R-:W-:Y:S01]  /*403f0*/  BSSY B0, `(.L_x_4468) ;  /* 0x0000007000007945 */ /* 0x000fe20003800000 */
[----:B------:R-:W-:Y:S01]  /*40400*/  IMAD.MOV.U32 R5, RZ, RZ, R41 ;  /* 0x000000ffff057224 */ /* 0x000fe200078e0029 */
[----:B--2---:R-:W-:-:S04]  /*40410*/  LOP3.LUT R4, R4, 0x1, RZ, 0xfc, !PT ;  /* 0x0000000104047812 */ /* 0x004fc800078efcff */
[----:B------:R-:W-:Y:S01]  /*40420*/  ISETP.NE.AND P0, PT, R4, 0x3, PT ;  /* 0x000000030400780c */ /* 0x000fe20003f05270 */
[----:B------:R-:W-:-:S12]  /*40430*/  IMAD.MOV.U32 R4, RZ, RZ, R29 ;  /* 0x000000ffff047224 */ /* 0x000fd800078e001d */
[----:B0-----:R-:W-:Y:S05]  /*40440*/  @!P0 BRA `(.L_x_4469) ;  /* 0x0000000000048947 */ /* 0x001fea0003800000 */
[----:B------:R-:W-:Y:S01]  /*40450*/  BPT.TRAP 0x1 ;  /* 0x000000040000795c */ /* 0x000fe20000300000 */
.L_x_4469:
[----:B------:R-:W-:Y:S05]  /*40460*/  BSYNC B0 ;  /* 0x0000000000007941 */ /* 0x000fea0003800000 */
.L_x_4468:
        /* <DEDUP_REMOVED lines=13> */
.L_x_4471:
[----:B------:R-:W-:Y:S05]  /*40540*/  BSYNC B0 ;  /* 0x0000000000007941 */ /* 0x000fea0003800000 */
.L_x_4470:
        /* <DEDUP_REMOVED lines=8> */
.L_x_4473:
[----:B------:R-:W-:Y:S05]  /*405d0*/  BSYNC B0 ;  /* 0x0000000000007941 */ /* 0x000fea0003800000 */
.L_x_4472:
[----:B------:R-:W2:Y:S04]  /*405e0*/  LDL.64 R6, [UR4] ;  /* 0x00000004ff067983 */ /* 0x000ea80008100a00 */
[----:B------:R-:W3:Y:S04]  /*405f0*/  LDL.64 R2, [UR4+0x28] ;  /* 0x00002804ff027983 */ /* 0x000ee80008100a00 */
[----:B0----5:R-:W4:Y:S04]  /*40600*/  LDL.64 R8, [UR4+0x20] ;  /* 0x00002004ff087983 */ /* 0x021f280008100a00 */
[----:B--2---:R-:W2:Y:S04]  /*40610*/  LD.E R13, desc[UR6][R6.64] ;  /* 0x00000006060d7980 */ /* 0x004ea8000c101900 */
[----:B---3--:R-:W2:Y:S04]  /*40620*/  LD.E.64 R2, desc[UR6][R2.64] ;  /* 0x0000000602027980 */ /* 0x008ea8000c101b00 */
[----:B------:R-:W3:Y:S01]  /*40630*/  LDL.64 R6, [UR4+0x8] ;  /* 0x00000804ff067983 */ /* 0x000ee20008100a00 */
[----:B------:R-:W-:Y:S05]  /*40640*/  WARPSYNC.ALL ;  /* 0x0000000000007948 */ /* 0x000fea0003800000 */
[----:B---3--:R0:W-:Y:S04]  /*40650*/  ST.E desc[UR6][R6.64], RZ ;  /* 0x000000ff06007985 */ /* 0x0081e8000c101906 */
[----:B----4-:R-:W3:Y:S01]  /*40660*/  LD.E.64 R10, desc[UR6][R8.64] ;  /* 0x00000006080a7980 */ /* 0x010ee2000c101b00 */
[----:B--2---:R-:W-:Y:S01]  /*40670*/  IMAD R2, R13, 0x300, R2 ;  /* 0x000003000d027824 */ /* 0x004fe200078e0202 */
[----:B------:R-:W-:Y:S01]  /*40680*/  R2UR UR11, R3 ;  /* 0x00000000030b72ca */ /* 0x000fe200000e0000 */
[----:B------:R-:W-:Y:S01]  /*40690*/  WARPGROUP.ARRIVE ;  /* 0x00000000000079c5 */ /* 0x000fe20000000000 */
[----:B------:R-:W-:-:S02]  /*406a0*/  IMAD.MOV.U32 R211, RZ, RZ, 0x1 ;  /* 0x00000001ffd37424 */ /* 0x000fc400078e00ff */
        /* <DEDUP_REMOVED lines=8> */
[----:B------:R-:W-:Y:S01]  /*40730*/  WARPGROUP.ARRIVE ;  /* 0x00000000000079c5 */ /* 0x000fe20000000000 */
[----:B------:R-:W-:-:S03]  /*40740*/  IMAD.MOV.U32 R13, RZ, RZ, R3 ;  /* 0x000000ffff0d7224 */ /* 0x000fc600078e0003 */
        /* <DEDUP_REMOVED lines=23> */
[----:B------:R-:W-:-:S03]  /*408c0*/  WARPGROUP.ARRIVE ;  /* 0x00000000000079c5 */ /* 0x000fc60000000000 */
[----:B------:R-:W-:Y:S01]  /*408d0*/  R2UR UR10, R2 ;  /* 0x00000000020a72ca */ /* 0x000fe200000e0000 */
[----:B--2---:R-:W-:Y:S01]  /*408e0*/  VIADD R8, R8, 0x6 ;  /* 0x0000000608087836 */ /* 0x004fe20000000000 */
[----:B------:R-:W-:-:S04]  /*408f0*/  R2UR UR9, R9 ;  /* 0x00000000090972ca */ /* 0x000fc800000e0000 */
[----:B------:R-:W-:-:S13]  /*40900*/  R2UR UR8, R8 ;  /* 0x00000000080872ca */ /* 0x000fda00000e0000 */
[----:B------:R-:W-:Y:S03]  /*40910*/  HGMMA.64x96x16.F32.BF16 R24, gdesc[UR8], R24, gsb0 ;  /* 0x01600000081879f0 */ /* 0x000fe60008001818 */
[----:B------:R-:W-:Y:S02]  /*40920*/  WARPGROUP.DEPBAR.LE gsb0, 0x0 ;  /* 0x00008000000079c5 */ /* 0x000fe40000010000 */
[----:B------:R0:W-:Y:S04]  /*40930*/  ST.E desc[UR6][R6.64], R211 ;  /* 0x000000d306007985 */ /* 0x0001e8000c101906 */
[----:B------:R-:W2:Y:S04]  /*40940*/  LDL.64 R2, [UR4+0x38] ;  /* 0x00003804ff027983 */ /* 0x000ea80008100a00 */
[----:B--2---:R-:W2:Y:S04]  /*40950*/  LD.E R10, desc[UR6][R2.64] ;  /* 0x00000006020a7980 */ /* 0x004ea8000c101900 */
[----:B------:R-:W3:Y:S01]  /*40960*/  LDL.64 R2, [UR4+0x30] ;  /* 0x00003004ff027983 */ /* 0x000ee20008100a00 */
[----:B------:R-:W-:Y:S01]  /*40970*/  BSSY B0, `(.L_x_4475) ;  /* 0x0000008000007945 */ /* 0x000fe20003800000 */
[----:B--2---:R-:W-:-:S04]  /*40980*/  LEA.HI R8, R10, R10, RZ, 0x1 ;  /* 0x0000000a0a087211 */ /* 0x004fc800078f08ff */
[----:B------:R-:W-:-:S05]  /*40990*/  LOP3.LUT R9, R8, 0xfffffffe, RZ, 0xc0, !PT ;  /* 0xfffffffe08097812 */ /* 0x000fca00078ec0ff */
[----:B------:R-:W-:Y:S01]  /*409a0*/  IMAD.IADD R9, R10, 0x1, -R9 ;  /* 0x000000010a097824 */ /* 0x000fe200078e0a09 */
[----:B---3--:R-:W-:-:S04]  /*409b0*/  MOV R8, R2 ;  /* 0x0000000200087202 */ /* 0x008fc80000000f00 */
[----:B------:R-:W-:-:S04]  /*409c0*/  SHF.L.U32 R9, R9, 0x1f, RZ ;  /* 0x0000001f09097819 */ /* 0x000fc800000006ff */
[----:B------:R-:W1:Y:S02]  /*409d0*/  SYNCS.PHASECHK.TRANS64.TRYWAIT P0, [R8+URZ+0x32410], R9 ;  /* 0x03241009080075a7 */ /* 0x000e64000800017f */
[----:B01----:R-:W-:Y:S05]  /*409e0*/  @!P0 BRA `(.L_x_4476) ;  /* 0x000000ac00f08947 */ /* 0x003fea0003800000 */
.L_x_4502:
[----:B------:R-:W-:Y:S05]  /*409f0*/  BSYNC B0 ;  /* 0x0000000000007941 */ /* 0x000fea0003800000 */
.L_x_4475:
[----:B------:R-:W0:Y:S04]  /*40a00*/  LDL.64 R2, [UR4+0x40] ;  /* 0x00004004ff027983 */ /* 0x000e280008100a00 */
[----:B------:R-:W2:Y:S04]  /*40a10*/  LDL.64 R6, [UR4] ;  /* 0x00000004ff067983 */ /* 0x000ea80008100a00 */
[----:B0-----:R-:W3:Y:S04]  /*40a20*/  LD.E R8, desc[UR6][R2.64] ;  /* 0x0000000602087980 */ /* 0x001ee8000c101900 */
[----:B--2---:R0:W5:Y:S04]  /*40a30*/  LD.E R10, desc[UR6][R6.64] ;  /* 0x00000006060a7980 */ /* 0x004168000c101900 */
[----:B------:R0:W5:Y:S01]  /*40a40*/  LD.E R11, desc[UR6][R6.64+0x4] ;  /* 0x00000406060b7980 */ /* 0x000162000c101900 */
[----:B------:R-:W-:Y:S01]  /*40a50*/  BSSY B0, `(.L_x_4477) ;  /* 0x0000005000007945 */ /* 0x000fe20003800000 */
[----:B---3--:R-:W-:-:S04]  /*40a60*/  LOP3.LUT R8, R8, 0x1, RZ, 0xfc, !PT ;  /* 0x0000000108087812 */ /* 0x008fc800078efcff */
[----:B------:R-:W-:-:S13]  /*40a70*/  ISETP.NE.AND P0, PT, R8, 0x3, PT ;  /* 0x000000030800780c */ /* 0x000fda0003f05270 */
[----:B0-----:R-:W-:Y:S05]  /*40a80*/  @!P0 BRA `(.L_x_4478) ;  /* 0x0000000000048947 */ /* 0x001fea0003800000 */
[----:B------:R-:W-:Y:S01]  /*40a90*/  BPT.TRAP 0x1 ;  /* 0x000000040000795c */ /* 0x000fe20000300000 */
.L_x_4478:
[----:B------:R-:W-:Y:S05]  /*40aa0*/  BSYNC B0 ;  /* 0x0000000000007941 */ /* 0x000fea0003800000 */
.L_x_4477:
        /* <DEDUP_REMOVED lines=13> */
.L_x_4480:
[----:B------:R-:W-:Y:S05]  /*40b80*/  BSYNC B0 ;  /* 0x0000000000007941 */ /* 0x000fea0003800000 */
.L_x_4479:
        /* <DEDUP_REMOVED lines=8> */
.L_x_4482:
[----:B------:R-:W-:Y:S05]  /*40c10*/  BSYNC B0 ;  /* 0x0000000000007941 */ /* 0x000fea0003800000 */
.L_x_4481:
[----:B------:R-:W2:Y:S04]  /*40c20*/  LDL.64 R2, [UR4] ;  /* 0x00000004ff027983 */ /* 0x000ea80008100a00 */
[----:B------:R-:W3:Y:S04]  /*40c30*/  LDL.64 R10, [UR4+0x58] ;  /* 0x00005804ff0a7983 */ /* 0x000ee80008100a00 */
[----:B------:R-:W4:Y:S04]  /*40c40*/  LDL.64 R6, [UR4+0x48] ;  /* 0x00004804ff067983 */ /* 0x000f280008100a00 */
[----:B0----5:R-:W3:Y:S04]  /*40c50*/  LDL.64 R8, [UR4+0x50] ;  /* 0x00005004ff087983 */ /* 0x021ee80008100a00 */
[----:B--2---:R-:W2:Y:S04]  /*40c60*/  LD.E R13, desc[UR6][R2.64] ;  /* 0x00000006020d7980 */ /* 0x004ea8000c101900 */
[----:B----4-:R-:W4:Y:S04]  /*40c70*/  LD.E R12, desc[UR6][R6.64] ;  /* 0x00000006060c7980 */ /* 0x010f28000c101900 */
[----:B---3--:R-:W2:Y:S04]  /*40c80*/  LD.E.64 R2, desc[UR6][R10.64] ;  /* 0x000000060a027980 */ /* 0x008ea8000c101b00 */
[----:B------:R-:W3:Y:S01]  /*40c90*/  LD.E.64 R10, desc[UR6][R8.64] ;  /* 0x00000006080a7980 */ /* 0x000ee2000c101b00 */
[----:B------:R-:W-:Y:S05]  /*40ca0*/  WARPSYNC.ALL ;  /* 0x0000000000007948 */ /* 0x000fea0003800000 */
[----:B------:R-:W-:Y:S01]  /*40cb0*/  WARPGROUP.ARRIVE ;  /* 0x00000000000079c5 */ /* 0x000fe20000000000 */
[----:B----4-:R-:W-:Y:S01]  /*40cc0*/  ISETP.NE.U32.AND P0, PT, R12, RZ, PT ;  /* 0x000000ff0c00720c */ /* 0x010fe20003f05070 */
[----:B--2---:R-:W-:Y:S01]  /*40cd0*/  IMAD R2, R13, 0xc00, R2 ;  /* 0x00000c000d027824 */ /* 0x004fe200078e0202 */
[----:B------:R-:W-:-:S04]  /*40ce0*/  R2UR UR11, R3 ;  /* 0x00000000030b72ca */ /* 0x000fc800000e0000 */
[----:B------:R-:W-:Y:S02]  /*40cf0*/  R2UR UR10, R2 ;  /* 0x00000000020a72ca */ /* 0x000fe400000e0000 */
[----:B---3--:R-:W-:Y:S02]  /*40d00*/  R2UR UR8, R10 ;  /* 0x000000000a0872ca */ /* 0x008fe400000e0000 */
[----:B------:R-:W-:-:S03]  /*40d10*/  R2UR UR9, R11 ;  /* 0x000000000b0972ca */ /* 0x000fc600000e0000 */
[----:B------:R-:W-:-:S10]  /*40d20*/  VOTEU.ANY UP0, P0 ;  /* 0x00000000003f7886 */ /* 0x000fd40000000100 */
[----:B------:R-:W-:Y:S03]  /*40d30*/  HGMMA.64x96x16.F32.BF16 R24, gdesc[UR8], R24, UP0, gsb0 ;  /* 0x01600000081879f0 */ /* 0x000fe6000b801818 */
[----:B------:R-:W-:Y:S02]  /*40d40*/  WARPGROUP.DEPBAR.LE gsb0, 0x0 ;  /* 0x00008000000079c5 */ /* 0x000fe40000010000 */
[----:B------:R-:W-:Y:S04]  /*40d50*/  ST.E desc[UR6][R6.64], R211 ;  /* 0x000000d306007985 */ /* 0x000fe8000c101906 */
[----:B------:R-:W2:Y:S01]  /*40d60*/  LD.E.64 R10, desc[UR6][R8.64] ;  /* 0x00000006080a7980 */ /* 0x000ea2000c101b00 */
[----:B------:R-:W-:-:S02]  /*40d70*/  VIADD R12, R2, 0x2 ;  /* 0x00000002020c7836 */ /* 0x000fc40000000000 */
[----:B------:R-:W-:-:S03]  /*40d80*/  IMAD.MOV.U32 R13, RZ, RZ, R3 ;  /* 0x000000ffff0d7224 */ /* 0x000fc600078e0003 */
[----:B------:R-:W-:Y:S02]  /*40d90*/  R2UR UR10, R12 ;  /* 0x000000000c0a72ca */ /* 0x000fe400000e0000 */
[----:B------:R-:W-:Y:S01]  /*40da0*/  R2UR UR11, R13 ;  /* 0x000000000d0b72ca */ /* 0x000fe200000e0000 */
[----:B------:R-:W-:Y:S01]  /*40db0*/  WARPGROUP.ARRIVE ;  /* 0x00000000000079c5 */ /* 0x000fe20000000000 */
[----:B--2---:R-:W-:Y:S01]  /*40dc0*/  VIADD R10, R10, 0x2 ;  /* 0x000000020a0a7836 */ /* 0x004fe20000000000 */
[----:B------:R-:W-:-:S04]  /*40dd0*/  R2UR UR9, R11 ;  /* 0x000000000b0972ca */ /* 0x000fc800000e0000 */
[----:B------:R-:W-:-:S13]  /*40de0*/  R2UR UR8, R10 ;  /* 0x000000000a0872ca */ /* 0x000fda00000e0000 */
[----:B------:R-:W-:Y:S03]  /*40df0*/  HGMMA.64x96x16.F32.BF16 R24, gdesc[UR8], R24, gsb0 ;  /* 0x01600000081879f0 */ /* 0x000fe60008001818 */
        /* <DEDUP_REMOVED lines=160> */
[----:B------:R-:W-:-:S04]  /*41800*/  R2UR UR11, R3 ;  /* 0x00000000030b72ca */ /* 0x000fc800000e0000 */
[----:B------:R-:W-:Y:S01]  /*41810*/  R2UR UR10, R2 ;  /* 0x00000000020a72ca */ /* 0x000fe200000e0000 */
[----:B------:R-:W-:Y:S01]  /*41820*/  WARPGROUP.ARRIVE ;  /* 0x00000000000079c5 */ /* 0x000fe20000000000 */
[----:B--2---:R-:W-:Y:S01]  /*41830*/  VIADD R8, R8, 0xc06 ;  /* 0x00000c0608087836 */ /* 0x004fe20000000000 */
[----:B------:R-:W-:-:S04]  /*41840*/  R2UR UR9, R9 ;  /* 0x00000000090972ca */ /* 0x000fc800000e0000 */
[----:B------:R-:W-:-:S13]  /*41850*/  R2UR UR8, R8 ;  /* 0x00000000080872ca */ /* 0x000fda00000e0000 */
[----:B------:R-:W-:Y:S03]  /*41860*/  HGMMA.64x96x16.F32.BF16 R24, gdesc[UR8], R24, gsb0 ;  /* 0x01600000081879f0 */ /* 0x000fe60008001818 */
[----:B------:R-:W-:Y:S02]  /*41870*/  WARPGROUP.DEPBAR.LE gsb0, 0x0 ;  /* 0x00008000000079c5 */ /* 0x000fe40000010000 */
[----:B------:R0:W-:Y:S04]  /*41880*/  ST.E desc[UR6][R6.64], R211 ;  /* 0x000000d306007985 */ /* 0x0001e8000c101906 */
[----:B------:R-:W2:Y:S04]  /*41890*/  LDL.64 R2, [UR4+0x18] ;  /* 0x00001804ff027983 */ /* 0x000ea80008100a00 */
[----:B0-----:R-:W3:Y:S01]  /*418a0*/  LDL.64 R6, [UR4] ;  /* 0x00000004ff067983 */ /* 0x001ee20008100a00 */
[----:B------:R-:W0:Y:S02]  /*418b0*/  S2R R74, SR_TID.X ;  /* 0x00000000004a7919 */ /* 0x000e240000002100 */
[----:B0-----:R-:W-:-:S04]  /*418c0*/  SHF.R.U32.HI R8, RZ, 0x7, R74 ;  /* 0x00000007ff087819 */ /* 0x001fc8000001164a */
[----:B------:R-:W-:-:S05]  /*418d0*/  IADD3 R8, -R8, 0xb, RZ ;  /* 0x0000000b08087810 */ /* 0x000fca0007ffe1ff */
[----:B------:R0:W-:Y:S06]  /*418e0*/  BAR.ARV R8, 0x100 ;  /* 0x000400080000751d */ /* 0x0001ec0000002000 */
[----:B--2---:R-:W2:Y:S04]  /*418f0*/  LD.E R10, desc[UR6][R2.64] ;  /* 0x00000006020a7980 */ /* 0x004ea8000c101900 */
[----:B---3--:R0:W5:Y:S01]  /*41900*/  LD.E R9, desc[UR6][R6.64] ;  /* 0x0000000606097980 */ /* 0x008162000c101900 */
[----:B------:R-:W-:Y:S01]  /*41910*/  BSSY B0, `(.L_x_4484) ;  /* 0x0000005000007945 */ /* 0x000fe20003800000 */
[----:B--2---:R-:W-:-:S04]  /*41920*/  LOP3.LUT R10, R10, 0x1, RZ, 0xfc, !PT ;  /* 0x000000010a0a7812 */ /* 0x004fc800078efcff */
[----:B------:R-:W-:-:S13]  /*41930*/  ISETP.NE.AND P0, PT, R10, 0x3, PT ;  /* 0x000000030a00780c */ /* 0x000fda0003f05270 */
[----:B0-----:R-:W-:Y:S05]  /*41940*/  @!P0 BRA `(.L_x_4485) ;  /* 0x0000000000048947 */ /* 0x001fea0003800000 */
[----:B------:R-:W-:Y:S01]  /*41950*/  BPT.TRAP 0x1 ;  /* 0x000000040000795c */ /* 0x000fe20000300000 */
.L_x_4485:
[----:B------:R-:W-:Y:S05]  /*41960*/  BSYNC B0 ;  /* 0x0000000000007941 */ /* 0x000fea0003800000 */
.L_x_4484:
[----:B------:R-:W2:Y:S04]  /*41970*/  LD.E.64 R6, desc[UR6][R2.64+0x20] ;  /* 0x0000200602067980 */ /* 0x000ea8000c101b00 */
[----:B------:R-:W3:Y:S01]  /*41980*/  LD.E R8, desc[UR6][R2.64+0xc] ;  /* 0x00000c0602087980 */ /* 0x000ee2000c101900 */
[----:B--2---:R-:W-:-:S05]  /*41990*/  MOV R6, R6 ;  /* 0x0000000600067202 */ /* 0x004fca0000000f00 */
[----:B-----5:R-:W-:-:S05]  /*419a0*/  IMAD R9, R9, 0x8, R6 ;  /* 0x0000000809097824 */ /* 0x020fca00078e0206 */
[----:B---3--:R-:W-:-:S04]  /*419b0*/  PRMT R8, R8, 0x654, R9 ;  /* 0x0000065408087816 */ /* 0x008fc80000000009 */
[----:B------:R0:W-:Y:S01]  /*419c0*/  SYNCS.ARRIVE.TRANS64.RED.A1T0 RZ, [R8+URZ], RZ ;  /* 0x000000ff08ff79a7 */ /* 0x0001e2000810043f */
[----:B------:R-:W2:Y:S04]  /*419d0*/  LD.E R6, desc[UR6][R4.64+0x24] ;  /* 0x0000240604067980 */ /* 0x000ea8000c101900 */
[----:B------:R-:W0:Y:S04]  /*419e0*/  LD.E R7, desc[UR6][R4.64] ;  /* 0x0000000604077980 */ /* 0x000e28000c101900 */
[----:B------:R-:W3:Y:S04]  /*419f0*/  LD.E R72, desc[UR6][R72.64] ;  /* 0x0000000648487980 */ /* 0x000ee8000c101900 */
[----:B------:R-:W4:Y:S04]  /*41a00*/  LD.E R3, desc[UR6][R4.64+0x8] ;  /* 0x0000080604037980 */ /* 0x000f28000c101900 */
[----:B------:R-:W4:Y:S04]  /*41a10*/  LD.E R2, desc[UR6][R4.64+0x4] ;  /* 0x0000040604027980 */ /* 0x000f28000c101900 */
[----:B------:R-:W4:Y:S04]  /*41a20*/  LD.E R75, desc[UR6][R4.64+0xc] ;  /* 0x00000c06044b7980 */ /* 0x000f28000c101900 */
[----:B------:R-:W4:Y:S04]  /*41a30*/  LD.E R21, desc[UR6][R4.64+0x10] ;  /* 0x0000100604157980 */ /* 0x000f28000c101900 */
[----:B------:R-:W4:Y:S01]  /*41a40*/  LD.E R77, desc[UR6][R4.64+0x14] ;  /* 0x00001406044d7980 */ /* 0x000f22000c101900 */
[----:B--2---:R-:W-:-:S03]  /*41a50*/  ISETP.NE.AND P0, PT, R6, 0x1, PT ;  /* 0x000000010600780c */ /* 0x004fc60003f05270 */
[----:B------:R-:W2:Y:S10]  /*41a60*/  LD.E R6, desc[UR6][R4.64+0x18] ;  /* 0x0000180604067980 */ /* 0x000eb4000c101900 */
[----:B------:R-:W2:Y:S04]  /*41a70*/  @P0 LD.E R20, desc[UR6][R4.64+0x28] ;  /* 0x0000280604140980 */ /* 0x000ea8000c101900 */
[----:B------:R-:W2:Y:S01]  /*41a80*/  @P0 LD.E R17, desc[UR6][R4.64+0x2c] ;  /* 0x00002c0604110980 */ /* 0x000ea2000c101900 */
[----:B0-----:R-:W-:-:S04]  /*41a90*/  SHF.R.S32.HI R8, RZ, 0x1f, R7 ;  /* 0x0000001fff087819 */ /* 0x001fc80000011407 */
        /* <DEDUP_REMOVED lines=27> */
[----:B------:R-:W-:-:S04]  /*41c50*/  IMAD R8, R0, -0x60, RZ ;  /* 0xffffffa000087824 */ /* 0x000fc800078e02ff */
[----:B------:R-:W-:Y:S02]  /*41c60*/  IMAD.IADD R9, R10, 0x1, -R9 ;  /* 0x000000010a097824 */ /* 0x000fe400078e0a09 */
[----:B------:R-:W-:-:S04]  /*41c70*/  VIADD R8, R8, 0x1 ;  /* 0x0000000108087836 */ /* 0x000fc80000000000 */
[----:B------:R-:W-:Y:S01]  /*41c80*/  IMAD R11, R9, -0x2, R8 ;  /* 0xfffffffe090b7824 */ /* 0x000fe200078e0208 */
[----:B----4-:R-:W-:Y:S01]  /*41c90*/  LOP3.LUT R75, RZ, R75, RZ, 0x33, !PT ;  /* 0x0000004bff4b7212 */ /* 0x010fe200078e33ff */
[----:B------:R-:W-:-:S03]  /*41ca0*/  IMAD R8, R0, -0x60, R3 ;  /* 0xffffffa000087824 */ /* 0x000fc600078e0203 */
[----:B------:R-:W-:Y:S01]  /*41cb0*/  IADD3 R10, -R2, R11, R3 ;  /* 0x0000000b020a7210 */ /* 0x000fe20007ffe103 */
[----:B------:R-:W-:Y:S01]  /*41cc0*/  IMAD R9, R9, -0x2, R8 ;  /* 0xfffffffe09097824 */ /* 0x000fe200078e0208 */
[----:B------:R-:W-:Y:S03]  /*41cd0*/  BSSY B0, `(.L_x_4486) ;  /* 0x0000025000007945 */ /* 0x000fe60003800000 */
[C---:B------:R-:W-:Y:S02]  /*41ce0*/  IMAD.IADD R8, R10.reuse, 0x1, R21 ;  /* 0x000000010a087824 */ /* 0x040fe400078e0215 */
[----:B------:R-:W-:Y:S02]  /*41cf0*/  IMAD.IADD R10, R10, 0x1, R75 ;  /* 0x000000010a0a7824 */ /* 0x000fe400078e024b */
[----:B------:R-:W-:Y:S02]  /*41d00*/  IMAD R77, R0, -0x60, R77 ;  /* 0xffffffa0004d7824 */ /* 0x000fe400078e024d */
[----:B------:R-:W-:-:S02]  /*41d10*/  VIADD R11, R11, 0xffffffff ;  /* 0xffffffff0b0b7836 */ /* 0x000fc40000000000 */
[----:B--2---:R-:W-:-:S05]  /*41d20*/  @P0 IMAD.HI.U32 R20, R7, R20, RZ ;  /* 0x0000001407140227 */ /* 0x004fca00078e00ff */
[----:B------:R-:W-:-:S05]  /*41d30*/  @P0 SHF.R.U32.HI R7, RZ, R17, R20 ;  /* 0x00000011ff070219 */ /* 0x000fca0000011614 */
[----:B------:R-:W0:Y:S01]  /*41d40*/  SHFL.IDX PT, R15, R7, RZ, 0x1c1f ;  /* 0x001c1fff070f7589 */ /* 0x000e2200000e0000 */
[----:B------:R-:W-:Y:S02]  /*41d50*/  ISETP.GE.AND P1, PT, R6, 0x1, PT ;  /* 0x000000010600780c */ /* 0x000fe40003f26270 */
[----:B0-----:R-:W-:Y:S01]  /*41d60*/  VIADDMNMX R13, R15, R8, R9, PT ;  /* 0x000000080f0d7246 */ /* 0x001fe20003800109 */
[----:B------:R-:W-:-:S10]  /*41d70*/  IMAD.IADD R12, R10, 0x1, R15 ;  /* 0x000000010a0c7824 */ /* 0x000fd400078e020f */
        /* <DEDUP_REMOVED lines=9> */
[----:B------:R-:W2:Y:S04]  /*41e10*/  LD.E R15, desc[UR6][R4.64+0x1c] ;  /* 0x00001c06040f7980 */ /* 0x000ea8000c101900 */
[----:B------:R-:W3:Y:S01]  /*41e20*/  LD.E R17, desc[UR6][R4.64+0x20] ;  /* 0x0000200604117980 */ /* 0x000ee2000c101900 */
[----:B--2---:R-:W-:-:S05]  /*41e30*/  IMAD.HI.U32 R0, R0, R15, RZ ;  /* 0x0000000f00007227 */ /* 0x004fca00078e00ff */
[----:B---3--:R-:W-:-:S07]  /*41e40*/  SHF.R.U32.HI R0, RZ, R17, R0 ;  /* 0x00000011ff007219 */ /* 0x008fce0000011600 */
.L_x_4491:
[----:B------:R-:W-:Y:S05]  /*41e50*/  BSYNC B2 ;  /* 0x0000000000027941 */ /* 0x000fea0003800000 */
.L_x_4490:
[----:B------:R-:W-:Y:S01]  /*41e60*/  LOP3.LUT R0, RZ, R0, RZ, 0x33, !PT ;  /* 0x00000000ff007212 */ /* 0x000fe200078e33ff */
[----:B------:R-:W-:Y:S06]  /*41e70*/  BRA `(.L_x_4492) ;  /* 0x0000000000187947 */ /* 0x000fec0003800000 */
.L_x_4489:
[----:B------:R-:W-:-:S13]  /*41e80*/  ISETP.NE.AND P0, PT, R6, 0x1, PT ;  /* 0x000000010600780c */ /* 0x000fda0003f05270 */
[----:B------:R-:W-:Y:S05]  /*41e90*/  @!P0 BRA `(.L_x_4492) ;  /* 0x0000000000108947 */ /* 0x000fea0003800000 */
[----:B------:R-:W2:Y:S04]  /*41ea0*/  LD.E R15, desc[UR6][R4.64+0x1c] ;  /* 0x00001c06040f7980 */ /* 0x000ea8000c101900 */
[----:B------:R-:W3:Y:S01]  /*41eb0*/  LD.E R17, desc[UR6][R4.64+0x20] ;  /* 0x0000200604117980 */ /* 0x000ee2000c101900 */
[----:B--2---:R-:W-:-:S05]  /*41ec0*/  IMAD.HI.U32 R0, R0, R15, RZ ;  /* 0x0000000f00007227 */ /* 0x004fca00078e00ff */
[----:B---3--:R-:W-:-:S07]  /*41ed0*/  SHF.R.U32.HI R0, RZ, R17, R0 ;  /* 0x00000011ff007219 */ /* 0x008fce0000011600 */
.L_x_4492:
[----:B------:R-:W-:Y:S05]  /*41ee0*/  BSYNC B1 ;  /* 0x0000000000017941 */ /* 0x000fea0003800000 */
.L_x_4488:
[----:B------:R-:W-:-:S05]  /*41ef0*/  IMAD R15, R6, R0, R11 ;  /* 0x00000000060f7224 */ /* 0x000fca00078e020b */
[----:B------:R-:W-:Y:S02]  /*41f00*/  VIMNMX R12, R12, R15, !PT ;  /* 0x0000000f0c0c7248 */ /* 0x000fe40007fe0100 */
[----:B------:R-:W-:-:S07]  /*41f10*/  VIADDMNMX R13, R15, R6, R13, PT ;  /* 0x000000060f0d7246 */ /* 0x000fce000380010d */
.L_x_4487:
[----:B------:R-:W-:Y:S05]  /*41f20*/  BSYNC B0 ;  /* 0x0000000000007941 */ /* 0x000fea0003800000 */
.L_x_4486:
[C---:B------:R-:W-:Y:S01]  /*41f30*/  ISETP.GE.AND P0, PT, R77.reuse, 0x2, PT ;  /* 0x000000024d00780c */ /* 0x040fe20003f06270 */
[----:B------:R-:W0:Y:S01]  /*41f40*/  SHFL.IDX PT, R7, R7, 0x1, 0x1c1f ;  /* 0x003c1f0007077f89 */ /* 0x000e2200000e0000 */
[C---:B------:R-:W-:Y:S01]  /*41f50*/  ISETP.GE.AND P4, PT, R77.reuse, 0xa, PT ;  /* 0x0000000a4d00780c */ /* 0x040fe20003f86270 */
[----:B------:R-:W-:Y:S01]  /*41f60*/  BSSY B0, `(.L_x_4493) ;  /* 0x000008e000007945 */ /* 0x000fe20003800000 */
        /* <DEDUP_REMOVED lines=10> */
[C---:B------:R-:W-:Y:S01]  /*42010*/  ISETP.LT.OR P3, PT, R13.reuse, 0x9, P3 ;  /* 0x000000090d00780c */ /* 0x040fe20001f61670 */
[----:B0-----:R-:W-:Y:S01]  /*42020*/  IMAD.IADD R10, R10, 0x1, R7 ;  /* 0x000000010a0a7824 */ /* 0x001fe200078e0207 */
        /* <DEDUP_REMOVED lines=73> */
[----:B------:R-:W-:Y:S02]  /*424c0*/  P2R R80, PR, RZ, 0x10 ;  /* 0x00000010ff507803 */ /* 0x000fe40000000000 */
[----:B------:R-:W-:Y:S02]  /*424d0*/  FSEL R60, R60, -INF , !P2 ;  /* 0xff8000003c3c7808 */ /* 0x000fe40005000000 */
[----:B------:R-:W-:Y:S02]  /*424e0*/  ISETP.GE.AND P2, PT, R77, 0x4a, PT ;  /* 0x0000004a4d00780c */ /* 0x000fe40003f46270 */
[----:B------:R-:W-:-:S02]  /*424f0*/  VIADDMNMX R9, R7, R8, R9, PT ;  /* 0x0000000807097246 */ /* 0x000fc40003800109 */
        /* <DEDUP_REMOVED lines=39> */
.L_x_4498:
[----:B------:R-:W-:Y:S05]  /*42770*/  BSYNC B2 ;  /* 0x0000000000027941 */ /* 0x000fea0003800000 */
.L_x_4497:
[----:B------:R-:W-:Y:S01]  /*42780*/  LOP3.LUT R2, RZ, R2, RZ, 0x33, !PT ;  /* 0x00000002ff027212 */ /* 0x000fe200078e33ff */
[----:B------:R-:W-:Y:S06]  /*42790*/  BRA `(.L_x_4499) ;  /* 0x0000000000187947 */ /* 0x000fec0003800000 */
.L_x_4496:
[----:B------:R-:W-:-:S13]  /*427a0*/  ISETP.NE.AND P6, PT, R6, 0x1, PT ;  /* 0x000000010600780c */ /* 0x000fda0003fc5270 */
[----:B------:R-:W-:Y:S05]  /*427b0*/  @!P6 BRA `(.L_x_4499) ;  /* 0x000000000010e947 */ /* 0x000fea0003800000 */
[----:B------:R-:W2:Y:S04]  /*427c0*/  LD.E R3, desc[UR6][R4.64+0x1c] ;  /* 0x00001c0604037980 */ /* 0x000ea8000c101900 */
[----:B------:R-:W3:Y:S01]  /*427d0*/  LD.E R7, desc[UR6][R4.64+0x20] ;  /* 0x0000200604077980 */ /* 0x000ee2000c101900 */
[----:B--2---:R-:W-:-:S05]  /*427e0*/  IMAD.HI.U32 R2, R2, R3, RZ ;  /* 0x0000000302027227 */ /* 0x004fca00078e00ff */
[----:B---3--:R-:W-:-:S07]  /*427f0*/  SHF.R.U32.HI R2, RZ, R7, R2 ;  /* 0x00000007ff027219 */ /* 0x008fce0000011602 */
.L_x_4499:
[----:B------:R-:W-:Y:S05]  /*42800*/  BSYNC B1 ;  /* 0x0000000000017941 */ /* 0x000fea0003800000 */
.L_x_4495:
[----:B------:R-:W-:-:S05]  /*42810*/  IMAD R11, R6, R2, R11 ;  /* 0x00000002060b7224 */ /* 0x000fca00078e020b */
[----:B------:R-:W-:Y:S02]  /*42820*/  VIADDMNMX R9, R11, R6, R9, PT ;  /* 0x000000060b097246 */ /* 0x000fe40003800109 */
[----:B------:R-:W-:-:S07]  /*42830*/  VIMNMX R10, R10, R11, !PT ;  /* 0x0000000b0a0a7248 */ /* 0x000fce0007fe0100 */
.L_x_4494:
[----:B------:R-:W-:Y:S05]  /*42840*/  BSYNC B0 ;  /* 0x0000000000007941 */ /* 0x000fea0003800000 */
.L_x_4493:
[----:B------:R-:W2:Y:S01]  /*42850*/  LDL.64 R2, [UR4+0x70] ;  /* 0x00007004ff027983 */ /* 0x000ea20008100a00 */
[C---:B------:R-:W-:Y:S02]  /*42860*/  ISETP.GT.AND P0, PT, R10.reuse, 0x1, !P0 ;  /* 0x000000010a00780c */ /* 0x040fe40004704270 */
        /* <DEDUP_REMOVED lines=9> */
[----:B------:R-:W-:Y:S02]  /*42900*/  ISETP.NE.AND P6, PT, R81, RZ, PT ;  /* 0x000000ff5100720c */ /* 0x000fe40003fc5270 */
[----:B------:R-:W-:-:S02]  /*42910*/  FSEL R6, R31, -INF , !P0 ;  /* 0xff8000001f067808 */ /* 0x000fc40004000000 */
        /* <DEDUP_REMOVED lines=56> */
[C---:B------:R-:W-:Y:S02]  /*42ca0*/  ISETP.GT.AND P0, PT, R10.reuse, RZ, !P6 ;  /* 0x000000ff0a00720c */ /* 0x040fe40007704270 */
[C---:B------:R-:W-:Y:S02]  /*42cb0*/  ISETP.GT.AND P2, PT, R10.reuse, 0x49, !P2 ;  /* 0x000000490a00780c */ /* 0x040fe40005744270 */
[----:B------:R-:W-:Y:S02]  /*42cc0*/  ISETP.LT.OR P0, PT, R9, 0x1, P0 ;  /* 0x000000010900780c */ /* 0x000fe40000701670 */
[----:B------:R-:W-:Y:S02]  /*42cd0*/  ISETP.GT.AND P3, PT, R10, 0x50, !P3 ;  /* 0x000000500a00780c */ /* 0x000fe40005f64270 */
[----:B------:R-:W-:-:S02]  /*42ce0*/  FSEL R8, R26, -INF , !P0 ;  /* 0xff8000001a087808 */ /* 0x000fc40004000000 */
        /* <DEDUP_REMOVED lines=23> */
[----:B------:R-:W-:Y:S02]  /*42e60*/  ISETP.LT.OR P3, PT, R9, 0x51, P3 ;  /* 0x000000510900780c */ /* 0x000fe40001f61670 */
[----:B------:R-:W-:Y:S02]  /*42e70*/  FSEL R63, R63, -INF , !P2 ;  /* 0xff8000003f3f7808 */ /* 0x000fe40005000000 */
[----:B------:R-:W-:Y:S02]  /*42e80*/  FMNMX.FTZ R12, R62, R11, !PT ;  /* 0x0000000b3e0c7209 */ /* 0x000fe40007810000 */
[----:B------:R-:W-:-:S02]  /*42e90*/  ISETP.GT.AND P5, PT, R10, 0x58, !P5 ;  /* 0x000000580a00780c */ /* 0x000fc40006fa4270 */
[----:B------:R-:W-:Y:S02]  /*42ea0*/  ISETP.LT.OR P4, PT, R9, 0x52, P4 ;  /* 0x000000520900780c */ /* 0x000fe40002781670 */
[----:B------:R-:W-:Y:S02]  /*42eb0*/  FSEL R66, R66, -INF , !P3 ;  /* 0xff80000042427808 */ /* 0x000fe40005800000 */
[----:B------:R-:W-:Y:S02]  /*42ec0*/  FMNMX.FTZ R11, R63, R12, !PT ;  /* 0x0000000c3f0b7209 */ /* 0x000fe40007810000 */
[----:B------:R-:W-:Y:S02]  /*42ed0*/  ISETP.GT.AND P0, PT, R10, 0x59, !P6 ;  /* 0x000000590a00780c */ /* 0x000fe40007704270 */
[----:B------:R-:W-:Y:S02]  /*42ee0*/  ISETP.LT.OR P5, PT, R9, 0x59, P5 ;  /* 0x000000590900780c */ /* 0x000fe40002fa1670 */
[----:B------:R-:W-:-:S02]  /*42ef0*/  FSEL R67, R67, -INF , !P4 ;  /* 0xff80000043437808 */ /* 0x000fc40006000000 */
[----:B------:R-:W-:Y:S02]  /*42f00*/  FMNMX.FTZ R10, R66, R11, !PT ;  /* 0x0000000b420a7209 */ /* 0x000fe40007810000 */
[----:B------:R-:W-:Y:S02]  /*42f10*/  ISETP.LT.OR P0, PT, R9, 0x5a, P0 ;  /* 0x0000005a0900780c */ /* 0x000fe40000701670 */
[----:B------:R-:W-:Y:S02]  /*42f20*/  FSEL R70, R70, -INF , !P5 ;  /* 0xff80000046467808 */ /* 0x000fe40006800000 */
[----:B------:R-:W-:Y:S02]  /*42f30*/  FMNMX.FTZ R9, R67, R10, !PT ;  /* 0x0000000a43097209 */ /* 0x000fe40007810000 */
[----:B------:R-:W-:Y:S02]  /*42f40*/  FSEL R71, R71, -INF , !P0 ;  /* 0xff80000047477808 */ /* 0x000fe40004000000 */
[----:B------:R-:W-:-:S04]  /*42f50*/  FMNMX.FTZ R10, R70, R9, !PT ;  /* 0x00000009460a7209 */ /* 0x000fc80007810000 */
[----:B------:R-:W-:-:S05]  /*42f60*/  FMNMX.FTZ R11, R71, R10, !PT ;  /* 0x0000000a470b7209 */ /* 0x000fca0007810000 */
[----:B--2---:R-:W-:Y:S04]  /*42f70*/  ST.E desc[UR6][R2.64+0x4], R11 ;  /* 0x0000040b02007985 */ /* 0x004fe8000c101906 */
[----:B------:R-:W2:Y:S01]  /*42f80*/  LD.E R12, desc[UR6][R2.64+0x4] ;  /* 0x00000406020c7980 */ /* 0x000ea2000c101900 */
        /* <DEDUP_REMOVED lines=24> */
[----:B0-----:R-:W-:Y:S02]  /*43110*/  FMNMX.FTZ R10, R9, R10, !PT ;  /* 0x0000000a090a7209 */ /* 0x001fe40007810000 */
[----:B------:R-:W-:Y:S04]  /*43120*/  ST.E desc[UR6][R2.64], R9 ;  /* 0x0000000902007985 */ /* 0x000fe8000c101906 */
[----:B--2---:R-:W0:Y:S02]  /*43130*/  SHFL.BFLY PT, R11, R12, 0x2, 0x1f ;  /* 0x0c401f000c0b7f89 */ /* 0x004e2400000e0000 */
[----:B0-----:R-:W-:-:S02]  /*43140*/  FMNMX.FTZ R13, R12, R11, !PT ;  /* 0x0000000b0c0d7209 */ /* 0x001fc40007810000 */
[----:B------:R-:W0:Y:S04]  /*43150*/  SHFL.BFLY PT, R11, R10, 0x1, 0x1f ;  /* 0x0c201f000a0b7f89 */ /* 0x000e2800000e0000 */
[----:B------:R-:W1:Y:S01]  /*43160*/  SHFL.BFLY PT, R14, R13, 0x1, 0x1f ;  /* 0x0c201f000d0e7f89 */ /* 0x000e6200000e0000 */
[----:B0-----:R-:W-:Y:S02]  /*43170*/  FMNMX.FTZ R11, R10, R11, !PT ;  /* 0x0000000b0a0b7209 */ /* 0x001fe40007810000 */
[----:B-1----:R-:W-:-:S03]  /*43180*/  FMNMX.FTZ R15, R13, R14, !PT ;  /* 0x0000000e0d0f7209 */ /* 0x002fc60007810000 */
[----:B------:R-:W-:Y:S04]  /*43190*/  ST.E desc[UR6][R2.64], R11 ;  /* 0x0000000b02007985 */ /* 0x000fe8000c101906 */
[----:B------:R0:W-:Y:S04]  /*431a0*/  ST.E desc[UR6][R2.64+0x4], R15 ;  /* 0x0000040f02007985 */ /* 0x0001e8000c101906 */
[----:B0-----:R-:W2:Y:S04]  /*431b0*/  LDL.64 R2, [UR4+0x70] ;  /* 0x00007004ff027983 */ /* 0x001ea80008100a00 */
[----:B--2---:R-:W2:Y:S04]  /*431c0*/  LD.E R73, desc[UR6][R2.64+0x20] ;  /* 0x0000200602497980 */ /* 0x004ea8000c101900 */
[----:B------:R-:W2:Y:S04]  /*431d0*/  LD.E R12, desc[UR6][R2.64] ;  /* 0x00000006020c7980 */ /* 0x000ea8000c101900 */
[----:B------:R-:W3:Y:S01]  /*431e0*/  LD.E R14, desc[UR6][R2.64+0x4] ;  /* 0x00000406020e7980 */ /* 0x000ee2000c101900 */
[C---:B--2---:R-:W-:Y:S01]  /*431f0*/  FMUL.FTZ R10, R12.reuse, R73 ;  /* 0x000000490c0a7220 */ /* 0x044fe20000410000 */
[----:B------:R-:W-:-:S04]  /*43200*/  FSETP.NEU.FTZ.AND P0, PT, R12, -INF , PT ;  /* 0xff8000000c00780b */ /* 0x000fc80003f1d000 */
[----:B------:R-:W-:Y:S02]  /*43210*/  FSEL R10, R10, RZ, P0 ;  /* 0x000000ff0a0a7208 */ /* 0x000fe40000000000 */
[----:B---3--:R-:W-:-:S03]  /*43220*/  FSETP.NEU.FTZ.AND P0, PT, R14, -INF , PT ;  /* 0xff8000000e00780b */ /* 0x008fc60003f1d000 */
[-CC-:B------:R-:W-:Y:S01]  /*43230*/  FFMA.FTZ R31, R36, R73.reuse, -R10.reuse ;  /* 0x00000049241f7223 */ /* 0x180fe2000001080a */
[----:B------:R-:W-:Y:S01]  /*43240*/  FMUL.FTZ R36, R73, R14 ;  /* 0x0000000e49247220 */ /* 0x000fe20000410000 */
[----:B------:R-:W-:-:S04]  /*43250*/  FFMA.FTZ R34, R24, R73, -R10 ;  /* 0x0000004918227223 */ /* 0x000fc8000001080a */
[----:B------:R-:W-:Y:S01]  /*43260*/  FSEL R36, R36, RZ, P0 ;  /* 0x000000ff24247208 */ /* 0x000fe20000000000 */
[-CC-:B------:R-:W-:Y:S01]  /*43270*/  FFMA.FTZ R176, R25, R73.reuse, -R10.reuse ;  /* 0x0000004919b07223 */ /* 0x180fe2000001080a */
[----:B------:R-:W-:-:S03]  /*43280*/  FFMA.FTZ R33, R28, R73, -R10 ;  /* 0x000000491c217223 */ /* 0x000fc6000001080a */
[-CC-:B------:R-:W-:Y:S01]  /*43290*/  FFMA.FTZ R20, R8, R73.reuse, -R36.reuse ;  /* 0x0000004908147223 */ /* 0x180fe20000010824 */
[-CC-:B------:R-:W-:Y:S01]  /*432a0*/  FFMA.FTZ R177, R7, R73.reuse, -R36.reuse ;  /* 0x0000004907b17223 */ /* 0x180fe20000010824 */
[-C--:B------:R-:W-:Y:S01]  /*432b0*/  FFMA.FTZ R17, R4, R73.reuse, -R36 ;  /* 0x0000004904117223 */ /* 0x080fe20000010824 */
[----:B------:R-:W-:Y:S01]  /*432c0*/  MUFU.EX2 R34, R34 ;  /* 0x0000002200227308 */ /* 0x000fe20000000800 */
[-C--:B------:R-:W-:Y:S01]  /*432d0*/  FFMA.FTZ R178, R29, R73.reuse, -R10 ;  /* 0x000000491db27223 */ /* 0x080fe2000001080a */
[----:B------:R-:W-:-:S06]  /*432e0*/  FFMA.FTZ R179, R6, R73, -R36 ;  /* 0x0000004906b37223 */ /* 0x000fcc0000010824 */
[----:B------:R-:W0:Y:S01]  /*432f0*/  MUFU.EX2 R176, R176 ;  /* 0x000000b000b07308 */ /* 0x000e220000000800 */
[-C--:B------:R-:W-:Y:S01]  /*43300*/  FFMA.FTZ R32, R32, R73.reuse, -R10 ;  /* 0x0000004920207223 */ /* 0x080fe2000001080a */
[----:B------:R-:W-:-:S06]  /*43310*/  FFMA.FTZ R16, R5, R73, -R36 ;  /* 0x0000004905107223 */ /* 0x000fcc0000010824 */
[----:B------:R-:W-:Y:S08]  /*43320*/  MUFU.EX2 R20, R20 ;  /* 0x0000001400147308 */ /* 0x000ff00000000800 */
[----:B------:R-:W1:Y:S01]  /*43330*/  MUFU.EX2 R177, R177 ;  /* 0x000000b100b17308 */ /* 0x000e620000000800 */
[----:B------:R-:W-:-:S07]  /*43340*/  FFMA.FTZ R160, R0, R73, -R10 ;  /* 0x0000004900a07223 */ /* 0x000fce000001080a */
[----:B------:R-:W2:Y:S01]  /*43350*/  MUFU.EX2 R33, R33 ;  /* 0x0000002100217308 */ /* 0x000ea20000000800 */
[----:B------:R-:W-:-:S07]  /*43360*/  FFMA.FTZ R161, R35, R73, -R36 ;  /* 0x0000004923a17223 */ /* 0x000fce0000010824 */
[----:B------:R-:W3:Y:S01]  /*43370*/  MUFU.EX2 R17, R17 ;  /* 0x0000001100117308 */ /* 0x000ee20000000800 */
[----:B------:R-:W-:-:S07]  /*43380*/  FFMA.FTZ R15, R38, R73, -R36 ;  /* 0x00000049260f7223 */ /* 0x000fce0000010824 */
[----:B------:R-:W4:Y:S08]  /*43390*/  MUFU.EX2 R178, R178 ;  /* 0x000000b200b27308 */ /* 0x000f300000000800 */
[----:B------:R-:W4:Y:S01]  /*433a0*/  MUFU.EX2 R179, R179 ;  /* 0x000000b300b37308 */ /* 0x000f220000000800 */
[----:B0-----:R-:W-:Y:S01]  /*433b0*/  FADD.FTZ R0, R34, R176 ;  /* 0x000000b022007221 */ /* 0x001fe20000010000 */
[----:B------:R-:W-:-:S06]  /*433c0*/  FFMA.FTZ R162, R37, R73, -R10 ;  /* 0x0000004925a27223 */ /* 0x000fcc000001080a */
[----:B------:R-:W0:Y:S01]  /*433d0*/  MUFU.EX2 R32, R32 ;  /* 0x0000002000207308 */ /* 0x000e220000000800 */
[----:B-1----:R-:W-:Y:S01]  /*433e0*/  FADD.FTZ R4, R20, R177 ;  /* 0x000000b114047221 */ /* 0x002fe20000010000 */
[----:B------:R-:W-:-:S06]  /*433f0*/  FFMA.FTZ R163, R39, R73, -R36 ;  /* 0x0000004927a37223 */ /* 0x000fcc0000010824 */
[----:B------:R-:W1:Y:S01]  /*43400*/  MUFU.EX2 R16, R16 ;  /* 0x0000001000107308 */ /* 0x000e620000000800 */
[----:B--2---:R-:W-:Y:S01]  /*43410*/  FADD.FTZ R5, R33, R0 ;  /* 0x0000000021057221 */ /* 0x004fe20000010000 */
[----:B------:R-:W-:-:S06]  /*43420*/  FFMA.FTZ R30, R40, R73, -R10 ;  /* 0x00000049281e7223 */ /* 0x000fcc000001080a */
[----:B------:R-:W2:Y:S01]  /*43430*/  MUFU.EX2 R160, R160 ;  /* 0x000000a000a07308 */ /* 0x000ea20000000800 */
        /* <DEDUP_REMOVED lines=49> */
[-CC-:B------:R-:W-:Y:S01]  /*43750*/  FFMA.FTZ R25, R60, R73.reuse, -R10.reuse ;  /* 0x000000493c197223 */ /* 0x180fe2000001080a */
[----:B------:R-:W-:-:S05]  /*43760*/  FFMA.FTZ R186, R61, R73, -R10 ;  /* 0x000000493dba7223 */ /* 0x000fca000001080a */
[----:B------:R-:W0:Y:S01]  /*43770*/  MUFU.EX2 R181, R181 ;  /* 0x000000b500b57308 */ /* 0x000e220000000800 */
[-CC-:B------:R-:W-:Y:S01]  /*43780*/  FFMA.FTZ R24, R64, R73.reuse, -R10.reuse ;  /* 0x0000004940187223 */ /* 0x180fe2000001080a */
[-CC-:B------:R-:W-:Y:S01]  /*43790*/  FFMA.FTZ R188, R65, R73.reuse, -R10.reuse ;  /* 0x0000004941bc7223 */ /* 0x180fe2000001080a */
[-CC-:B------:R-:W-:Y:S01]  /*437a0*/  FFMA.FTZ R21, R68, R73.reuse, -R10.reuse ;  /* 0x0000004944157223 */ /* 0x180fe2000001080a */
[----:B------:R-:W-:Y:S01]  /*437b0*/  FFMA.FTZ R190, R69, R73, -R10 ;  /* 0x0000004945be7223 */ /* 0x000fe2000001080a */
[----:B-1----:R-:W-:-:S03]  /*437c0*/  FADD.FTZ R0, R13, R0 ;  /* 0x000000000d007221 */ /* 0x002fc60000010000 */
[----:B------:R-:W1:Y:S01]  /*437d0*/  MUFU.EX2 R27, R27 ;  /* 0x0000001b001b7308 */ /* 0x000e620000000800 */
[----:B------:R-:W-:Y:S01]  /*437e0*/  FFMA.FTZ R10, R58, R73, -R36 ;  /* 0x000000493a0a7223 */ /* 0x000fe20000010824 */
[----:B--2---:R-:W-:Y:S01]  /*437f0*/  FADD.FTZ R5, R170, R5 ;  /* 0x00000005aa057221 */ /* 0x004fe20000010000 */
[----:B---3--:R-:W-:-:S05]  /*43800*/  FADD.FTZ R7, R171, R0 ;  /* 0x00000000ab077221 */ /* 0x008fca0000010000 */
[----:B------:R-:W2:Y:S01]  /*43810*/  MUFU.EX2 R11, R11 ;  /* 0x0000000b000b7308 */ /* 0x000ea20000000800 */
[----:B------:R-:W-:Y:S01]  /*43820*/  FFMA.FTZ R185, R59, R73, -R36 ;  /* 0x000000493bb97223 */ /* 0x000fe20000010824 */
[----:B----4-:R-:W-:-:S06]  /*43830*/  FADD.FTZ R5, R28, R5 ;  /* 0x000000051c057221 */ /* 0x010fcc0000010000 */
[----:B------:R-:W3:Y:S01]  /*43840*/  MUFU.EX2 R182, R182 ;  /* 0x000000b600b67308 */ /* 0x000ee20000000800 */
[----:B------:R-:W-:Y:S01]  /*43850*/  FADD.FTZ R0, R12, R7 ;  /* 0x000000070c007221 */ /* 0x000fe20000010000 */
[----:B------:R-:W-:-:S06]  /*43860*/  FFMA.FTZ R9, R62, R73, -R36 ;  /* 0x000000493e097223 */ /* 0x000fcc0000010824 */
        /* <DEDUP_REMOVED lines=35> */
[----:B--2---:R-:W-:-:S06]  /*43aa0*/  FADD.FTZ R4, R8, R7 ;  /* 0x0000000708047221 */ /* 0x004fcc0000010000 */
[----:B------:R-:W1:Y:S08]  /*43ab0*/  MUFU.EX2 R190, R190 ;  /* 0x000000be00be7308 */ /* 0x000e700000000800 */
[----:B------:R-:W2:Y:S01]  /*43ac0*/  MUFU.EX2 R191, R191 ;  /* 0x000000bf00bf7308 */ /* 0x000ea20000000800 */
[----:B---3--:R-:W-:Y:S01]  /*43ad0*/  FADD.FTZ R6, R188, R5 ;  /* 0x00000005bc067221 */ /* 0x008fe20000010000 */
[----:B----4-:R-:W-:-:S03]  /*43ae0*/  FADD.FTZ R5, R189, R4 ;  /* 0x00000004bd057221 */ /* 0x010fc60000010000 */
[----:B0-----:R-:W-:Y:S01]  /*43af0*/  FADD.FTZ R7, R21, R6 ;  /* 0x0000000615077221 */ /* 0x001fe20000010000 */
[----:B------:R-:W-:-:S03]  /*43b00*/  FADD.FTZ R4, R0, R5 ;  /* 0x0000000500047221 */ /* 0x000fc60000010000 */
[----:B-1----:R-:W-:Y:S01]  /*43b10*/  FADD.FTZ R35, R190, R7 ;  /* 0x00000007be237221 */ /* 0x002fe20000010000 */
[----:B--2---:R-:W-:-:S04]  /*43b20*/  FADD.FTZ R37, R191, R4 ;  /* 0x00000004bf257221 */ /* 0x004fc80000010000 */
[----:B------:R-:W-:Y:S04]  /*43b30*/  ST.E desc[UR6][R2.64+0x10], R35 ;  /* 0x0000102302007985 */ /* 0x000fe8000c101906 */
[----:B------:R0:W-:Y:S04]  /*43b40*/  ST.E desc[UR6][R2.64+0x14], R37 ;  /* 0x0000142502007985 */ /* 0x0001e8000c101906 */
[----:B------:R-:W2:Y:S04]  /*43b50*/  LDL.64 R4, [UR4] ;  /* 0x00000004ff047983 */ /* 0x000ea80008100a00 */
[----:B------:R-:W3:Y:S04]  /*43b60*/  LDL.64 R6, [UR4+0x98] ;  /* 0x00009804ff067983 */ /* 0x000ee80008100a00 */
[----:B0-----:R-:W4:Y:S01]  /*43b70*/  LDL.64 R2, [UR4+0x80] ;  /* 0x00008004ff027983 */ /* 0x001f220008100a00 */
[----:B------:R-:W-:-:S05]  /*43b80*/  LEA.HI R74, R74, 0x8, RZ, 0x19 ;  /* 0x000000084a4a7811 */ /* 0x000fca00078fc8ff */
[----:B------:R0:W-:Y:S06]  /*43b90*/  BAR.SYNC.DEFER_BLOCKING R74, 0x100 ;  /* 0x0004004a0000751d */ /* 0x0001ec0000010000 */
[----:B--2---:R-:W2:Y:S04]  /*43ba0*/  LD.E R39, desc[UR6][R4.64] ;  /* 0x0000000604277980 */ /* 0x004ea8000c101900 */
[----:B----4-:R-:W4:Y:S04]  /*43bb0*/  LD.E R41, desc[UR6][R2.64] ;  /* 0x0000000602297980 */ /* 0x010f28000c101900 */
[----:B---3--:R-:W2:Y:S04]  /*43bc0*/  LD.E.64 R4, desc[UR6][R6.64] ;  /* 0x0000000606047980 */ /* 0x008ea8000c101b00 */
        /* <DEDUP_REMOVED lines=27> */
[----:B------:R-:W3:Y:S04]  /*43d80*/  LDL.64 R6, [UR4+0x88] ;  /* 0x00008804ff067983 */ /* 0x000ee80008100a00 */
        /* <DEDUP_REMOVED lines=45> */
[----:B----4-:R-:W-:Y:S01]  /*44060*/  ST.E desc[UR6][R2.64], R41 ;  /* 0x0000002902007985 */ /* 0x010fe2000c101906 */
[----:B--2---:R-:W-:-:S03]  /*44070*/  IMAD R4, R39, 0xc00, R4 ;  /* 0x00000c0027047824 */ /* 0x004fc600078e0204 */
[----:B------:R-:W2:Y:S04]  /*44080*/  LD.E R109, desc[UR6][R2.64+0x198] ;  /* 0x00019806026d7980 */ /* 0x000ea8000c101900 */
[----:B---3--:R-:W-:Y:S04]  /*44090*/  ST.E desc[UR6][R2.64+0x4], R43 ;  /* 0x0000042b02007985 */ /* 0x008fe8000c101906 */
        /* <DEDUP_REMOVED lines=82> */
[----:B------:R-:W-:Y:S02]  /*445c0*/  F2FP.BF16.F32.PACK_AB R176, R176, R34 ;  /* 0x00000022b0b0723e */ /* 0x000fe400000010ff */
[----:B------:R-:W-:Y:S02]  /*445d0*/  F2FP.BF16.F32.PACK_AB R178, R178, R33 ;  /* 0x00000021b2b2723e */ /* 0x000fe400000010ff */
[----:B------:R-:W-:Y:S02]  /*445e0*/  F2FP.BF16.F32.PACK_AB R177, R177, R20 ;  /* 0x00000014b1b1723e */ /* 0x000fe400000010ff */
[----:B------:R-:W-:Y:S01]  /*445f0*/  F2FP.BF16.F32.PACK_AB R179, R179, R17 ;  /* 0x00000011b3b3723e */ /* 0x000fe200000010ff */
[----:B------:R-:W-:Y:S01]  /*44600*/  ST.E desc[UR6][R2.64+0x74], R36 ;  /* 0x0000742402007985 */ /* 0x000fe2000c101906 */
[----:B------:R-:W-:-:S02]  /*44610*/  F2FP.BF16.F32.PACK_AB R160, R160, R32 ;  /* 0x00000020a0a0723e */ /* 0x000fc400000010ff */
[----:B------:R-:W-:Y:S01]  /*44620*/  F2FP.BF16.F32.PACK_AB R162, R162, R31 ;  /* 0x0000001fa2a2723e */ /* 0x000fe200000010ff */
[----:B------:R-:W-:Y:S01]  /*44630*/  ST.E desc[UR6][R2.64+0x7c], R38 ;  /* 0x00007c2602007985 */ /* 0x000fe2000c101906 */
[----:B------:R-:W-:Y:S02]  /*44640*/  F2FP.BF16.F32.PACK_AB R168, R168, R30 ;  /* 0x0000001ea8a8723e */ /* 0x000fe400000010ff */
[----:B------:R-:W-:Y:S01]  /*44650*/  F2FP.BF16.F32.PACK_AB R170, R170, R29 ;  /* 0x0000001daaaa723e */ /* 0x000fe200000010ff */
[----:B------:R-:W-:Y:S01]  /*44660*/  ST.E desc[UR6][R2.64+0x84], R40 ;  /* 0x0000842802007985 */ /* 0x000fe2000c101906 */
[----:B------:R-:W-:Y:S02]  /*44670*/  F2FP.BF16.F32.PACK_AB R180, R180, R28 ;  /* 0x0000001cb4b4723e */ /* 0x000fe400000010ff */
[----:B------:R-:W-:Y:S01]  /*44680*/  F2FP.BF16.F32.PACK_AB R182, R182, R27 ;  /* 0x0000001bb6b6723e */ /* 0x000fe200000010ff */
[----:B------:R-:W-:Y:S01]  /*44690*/  ST.E desc[UR6][R2.64+0x8c], R42 ;  /* 0x00008c2a02007985 */ /* 0x000fe2000c101906 */
[----:B------:R-:W-:-:S02]  /*446a0*/  F2FP.BF16.F32.PACK_AB R184, R184, R26 ;  /* 0x0000001ab8b8723e */ /* 0x000fc400000010ff */
[----:B------:R-:W-:Y:S01]  /*446b0*/  F2FP.BF16.F32.PACK_AB R186, R186, R25 ;  /* 0x00000019baba723e */ /* 0x000fe200000010ff */
[----:B------:R-:W-:Y:S01]  /*446c0*/  ST.E desc[UR6][R2.64+0x94], R44 ;  /* 0x0000942c02007985 */ /* 0x000fe2000c101906 */
[----:B------:R-:W-:-:S03]  /*446d0*/  F2FP.BF16.F32.PACK_AB R188, R188, R24 ;  /* 0x00000018bcbc723e */ /* 0x000fc600000010ff */
        /* <DEDUP_REMOVED lines=15> */
[----:B------:R-:W-:Y:S04]  /*447d0*/  ST.E desc[UR6][R2.64+0x78], R37 ;  /* 0x0000782502007985 */ /* 0x000fe8000c101906 */
[----:B------:R-:W-:Y:S04]  /*447e0*/  ST.E desc[UR6][R2.64+0x80], R39 ;  /* 0x0000802702007985 */ /* 0x000fe8000c101906 */
[----:B------:R-:W-:Y:S04]  /*447f0*/  ST.E desc[UR6][R2.64+0x88], R41 ;  /* 0x0000882902007985 */ /* 0x000fe8000c101906 */
[----:B------:R-:W-:Y:S04]  /*44800*/  ST.E desc[UR6][R2.64+0x90], R43 ;  /* 0x0000902b02007985 */ /* 0x000fe8000c101906 */
        /* <DEDUP_REMOVED lines=76> */
[----:B------:R-:W-:Y:S01]  /*44cd0*/  ST.E desc[UR6][R6.64], RZ ;  /* 0x000000ff06007985 */ /* 0x000fe2000c101906 */
[----:B0-----:R-:W-:-:S06]  /*44ce0*/  WARPGROUP.ARRIVE ;  /* 0x00000000000079c5 */ /* 0x001fcc0000000000 */
[----:B------:R-:W-:Y:S03]  /*44cf0*/  HGMMA.64x256x16.F32.BF16 R24, R176, gdesc[UR8].tnspB, RZ, !UPT, gsb0 ;  /* 0x43e00008b0187df0 */ /* 0x000fe6000c0018ff */
[----:B------:R-:W-:Y:S02]  /*44d00*/  WARPGROUP.DEPBAR.LE gsb0, 0x0 ;  /* 0x00008000000079c5 */ /* 0x000fe40000010000 */
        /* <DEDUP_REMOVED lines=129> */
[----:B0-----:R-:W4:Y:S04]  /*45520*/  LD.E R24, desc[UR6][R2.64] ;  /* 0x0000000602187980 */ /* 0x001f28000c101900 */
[----:B-1----:R-:W4:Y:S04]  /*45530*/  LD.E R25, desc[UR6][R2.64+0x4] ;  /* 0x0000040602197980 */ /* 0x002f28000c101900 */
[----:B--2---:R-:W2:Y:S04]  /*45540*/  LD.E R26, desc[UR6][R2.64+0x8] ;  /* 0x00000806021a7980 */ /* 0x004ea8000c101900 */
[----:B---3--:R-:W2:Y:S04]  /*45550*/  LD.E R27, desc[UR6][R2.64+0xc] ;  /* 0x00000c06021b7980 */ /* 0x008ea8000c101900 */
        /* <DEDUP_REMOVED lines=130> */
[----:B------:R-:W-:Y:S02]  /*45d80*/  F2FP.BF16.F32.PACK_AB R161, R161, R16 ;  /* 0x00000010a1a1723e */ /* 0x000fe400000010ff */
[----:B------:R-:W-:-:S04]  /*45d90*/  F2FP.BF16.F32.PACK_AB R163, R163, R15 ;  /* 0x0000000fa3a3723e */ /* 0x000fc800000010ff */
[----:B--2---:R-:W-:-:S06]  /*45da0*/  WARPGROUP.ARRIVE ;  /* 0x00000000000079c5 */ /* 0x004fcc0000000000 */
[----:B------:R-:W-:Y:S03]  /*45db0*/  HGMMA.64x256x16.F32.BF16 R24, R160, gdesc[UR8].tnspB, R24, gsb0 ;  /* 0x43e00008a0187df0 */ /* 0x000fe60008001818 */
        /* <DEDUP_REMOVED lines=794> */
[----:B------:R-:W-:-:S04]  /*48f60*/  F2FP.BF16.F32.PACK_AB R185, R185, R10 ;  /* 0x0000000ab9b9723e */ /* 0x000fc800000010ff */
[----:B--2---:R-:W-:-:S07]  /*48f70*/  WARPGROUP.ARRIVE ;  /* 0x00000000000079c5 */ /* 0x004fce0000000000 */
        /* <DEDUP_REMOVED lines=263> */
[----:B------:R-:W-:-:S04]  /*49ff0*/  F2FP.BF16.F32.PACK_AB R191, R191, R0 ;  /* 0x00000000bfbf723e */ /* 0x000fc800000010ff */
[----:B--2---:R-:W-:-:S06]  /*4a000*/  WARPGROUP.ARRIVE ;  /* 0x00000000000079c5 */ /* 0x004fcc0000000000 */
[----:B------:R-:W-:Y:S03]  /*4a010*/  HGMMA.64x256x16.F32.BF16 R24, R188, gdesc[UR8].tnspB, R24, gsb0 ;  /* 0x43e00008bc187df0 */ /* 0x000fe60008001818 */
        /* <DEDUP_REMOVED lines=130> */
[----:B------:R-:W2:Y:S04]  /*4a840*/  LD.E R0, desc[UR6][R2.64+0x1fc] ;  /* 0x0001fc0602007980 */ /* 0x000ea8000c101900 */
[----:B------:R-:W3:Y:S04]  /*4a850*/  LD.E R4, desc[UR6][R2.64] ;  /* 0x0000000602047980 */ /* 0x000ee8000c101900 */
        /* <DEDUP_REMOVED lines=126> */
[----:B--2---:R-:W-:Y:S04]  /*4b040*/  ST.E desc[UR6][R2.64+0x1fc], R0 ;  /* 0x0001fc0002007985 */ /* 0x004fe8000c101906 */
[----:B---3--:R-:W-:Y:S04]  /*4b050*/  ST.E desc[UR6][R2.64], R4 ;  /* 0x0000000402007985 */ /* 0x008fe8000c101906 */
[----:B----4-:R0:W-:Y:S04]  /*4b060*/  ST.E desc[UR6][R2.64+0x4], R5 ;  /* 0x0000040502007985 */ /* 0x0101e8000c101906 */
        /* <DEDUP_REMOVED lines=125> */
[----:B0-----:R-:W3:Y:S04]  /*4b840*/  LDL.64 R4, [UR4+0x40] ;  /* 0x00004004ff047983 */ /* 0x001ee80008100a00 */
[----:B-1----:R-:W4:Y:S04]  /*4b850*/  LDL.64 R6, [UR4] ;  /* 0x00000004ff067983 */ /* 0x002f280008100a00 */
[----:B---3--:R-:W3:Y:S04]  /*4b860*/  LD.E R0, desc[UR6][R4.64] ;  /* 0x0000000604007980 */ /* 0x008ee8000c101900 */
[----:B----4-:R2:W5:Y:S01]  /*4b870*/  LD.E R6, desc[UR6][R6.64] ;  /* 0x0000000606067980 */ /* 0x010562000c101900 */
[----:B------:R-:W-:Y:S01]  /*4b880*/  BSSY B0, `(.L_x_4500) ;  /* 0x0000005000007945 */ /* 0x000fe20003800000 */
[----:B---3--:R-:W-:-:S04]  /*4b890*/  LOP3.LUT R0, R0, 0x1, RZ, 0xfc, !PT ;  /* 0x0000000100007812 */ /* 0x008fc800078efcff */
[----:B------:R-:W-:-:S13]  /*4b8a0*/  ISETP.NE.AND P0, PT, R0, 0x3, PT ;  /* 0x000000030000780c */ /* 0x000fda0003f05270 */
[----:B--2---:R-:W-:Y:S05]  /*4b8b0*/  @!P0 BRA `(.L_x_4501) ;  /* 0x0000000000048947 */ /* 0x004fea0003800000 */
[----:B------:R-:W-:Y:S01]  /*4b8c0*/  BPT.TRAP 0x1 ;  /* 0x000000040000795c */ /* 0x000fe20000300000 */
.L_x_4501:
[----:B------:R-:W-:Y:S05]  /*4b8d0*/  BSYNC B0 ;  /* 0x0000000000007941 */ /* 0x000fea0003800000 */
.L_x_4500:
[----:B------:R-:W2:Y:S04]  /*4b8e0*/  LD.E.64 R2, desc[UR6][R4.64+0x20] ;  /* 0x0000200604027980 */ /* 0x000ea8000c101b00 */
[----:B------:R-:W3:Y:S01]  /*4b8f0*/  LD.E R0, desc[UR6][R4.64+0xc] ;  /* 0x00000c0604007980 */ /* 0x000ee2000c101900 */
[----:B------:R-:W-:Y:S01]  /*4b900*/  IMAD.MOV.U32 R213, RZ, RZ, 0x0 ;  /* 0x00000000ffd57424 */ /* 0x000fe200078e00ff */
[----:B--2---:R-:W-:-:S05]  /*4b910*/  MOV R3, R2 ;  /* 0x0000000200037202 */ /* 0x004fca0000000f00 */
[----:B-----5:R-:W-:-:S05]  /*4b920*/  IMAD R3, R6, 0x8, R3 ;  /* 0x0000000806037824 */ /* 0x020fca00078e0203 */
[----:B---3--:R-:W-:-:S04]  /*4b930*/  PRMT R0, R0, 0x654, R3 ;  /* 0x0000065400007816 */ /* 0x008fc80000000003 */
[----:B------:R0:W-:Y:S02]  /*4b940*/  SYNCS.ARRIVE.TRANS64.RED.A1T0 RZ, [R0+URZ], RZ ;  /* 0x000000ff00ff79a7 */ /* 0x0001e4000810043f */
[----:B0-----:R-:W-:Y:S05]  /*4b950*/  RET.REL.NODEC R212 `(_ZN7cutlass13device_kernelIN5flash11enable_sm90INS1_16FlashAttnFwdSm90INS1_25CollectiveMainloopFwdSm90ILi2EN4cute5tupleIJNS5_1CILi1EEES8_S8_EEENS6_IJNS7_ILi128EEENS7_ILi96EEENS7_ILi64EEEEEELi256ENS_10bfloat16_tEfNS_4arch4Sm90ELb0ELb1ELb0ELb1ELb1ELb1ELb1ELb1ELb0ELb1ELb1ELb0EEENS1_21CollectiveEpilogueFwdINS6_IJSA_NS7_ILi256EEESB_EEES9_SE_SG_Li256ELb1ELb1ELb1ELb0EEENS1_36VarlenDynamicPersistentTileSchedulerILi128ELi96ELi256ELi128ELb1ELb1ELb1ELb1ELb0ELb1EEEEEEEEEvNT_6ParamsE) ;  /* 0xfffffb44d4a87950 */ /* 0x001fea0003c3ffff */
.L_x_4474:
[----:B0-----:R0:W1:Y:S02]  /*4b960*/  SYNCS.PHASECHK.TRANS64.TRYWAIT P0, [R8+URZ], R9 ;  /* 0x00000009080075a7 */ /* 0x001064000800017f */
[----:B-1----:R-:W-:Y:S05]  /*4b970*/  @!P0 NANOSLEEP.SYNCS 0x989680 ;  /* 0x009896800000895d */ /* 0x002fea0003900000 */
[----:B------:R-:W1:Y:S02]  /*4b980*/  @!P0 SYNCS.PHASECHK.TRANS64 P0, [R8+URZ], R9 ;  /* 0x00000009080085a7 */ /* 0x000e64000800007f */
[----:B-1----:R-:W-:Y:S05]  /*4b990*/  @!P0 BRA `(.L_x_4474) ;  /* 0xfffffffc00f08947 */ /* 0x002fea000383ffff */
[----:B------:R-:W-:Y:S05]  /*4b9a0*/  BRA `(.L_x_4473) ;  /* 0xffffff4c00087947 */ /* 0x000fea000383ffff */
.L_x_4476:
[----:B0-----:R0:W1:Y:S02]  /*4b9b0*/  SYNCS.PHASECHK.TRANS64.TRYWAIT P0, [R8+URZ+0x32410], R9 ;  /* 0x03241009080075a7 */ /* 0x001064000800017f */
[----:B-1----:R-:W-:Y:S05]  /*4b9c0*/  @!P0 NANOSLEEP.SYNCS 0x989680 ;  /* 0x009896800000895d */ /* 0x002fea0003900000 */
[----:B------:R-:W1:Y:S02]  /*4b9d0*/  @!P0 SYNCS.PHASECHK.TRANS64 P0, [R8+URZ+0x32410], R9 ;  /* 0x03241009080085a7 */ /* 0x000e64000800007f */
[----:B-1----:R-:W-:Y:S05]  /*4b9e0*/  @!P0 BRA `(.L_x_4476) ;  /* 0xfffffffc00f08947 */ /* 0x002fea000383ffff */
[----:B------:R-:W-:Y:S05]  /*4b9f0*/  BRA `(.L_x_4502) ;  /* 0xffffff4c00fc7947 */ /* 0x000fea000383ffff */
.L_x_4483:
[----:B0-----:R0:W1:Y:S02]  /*4ba00*/  SYNCS.PHASECHK.TRANS64.TRYWAIT P0, [R8+URZ], R9 ;  /* 0x00000009080075a7 */ /* 0x001064000800017f */
[----:B-1----:R-:W-:Y:S05]  /*4ba10*/  @!P0 NANOSLEEP.SYNCS 0x989680 ;  /* 0x009896800000895d */ /* 0x002fea0003900000 */
[----:B------:R-:W1:Y:S02]  /*4ba20*/  @!P0 SYNCS.PHASECHK.TRANS64 P0, [R8+URZ], R9 ;  /* 0x00000009080085a7 */ /* 0x000e64000800007f */
[----:B-1----:R-:W-:Y:S05]  /*4ba30*/  @!P0 BRA `(.L_x_4483) ;  /* 0xfffffffc00f08947 */ /* 0x002fea000383ffff */
[----:B------:R-:W-:Y:S05]  /*4ba40*/  BRA `(.L_x_4482) ;  /* 0xffffff5000707947 */ /* 0x000fea000383ffff */
.L_x_4503:
        /* <DEDUP_REMOVED lines=11> */
.L_x_6569:


//--------------------- .text._ZN7cutlass13device_kernelIN5flash11enable_sm90INS1_16FlashAttnFwdSm90INS1_25CollectiveMainloopFwdSm90ILi2EN4cute5tupleIJNS5_1CILi1EEES8_S8_EEENS6_IJNS7_ILi128EEENS7_ILi96EEENS7_ILi64EEEEEELi256ENS_10bfloat16_tEfNS_4arch4Sm90ELb1ELb0ELb0ELb0ELb1ELb0ELb0ELb1ELb0ELb1ELb1ELb0EEENS1_21CollectiveEpilogueFwdINS6_IJSA_NS7_ILi256EEESB_EEES9_SE_SG_Li256ELb0ELb1ELb1ELb0EEENS1_19SingleTileSchedulerILb0ELb1ELb1ELi128EEEEEEEEEvNT_6ParamsE --------------------------
	.section	.text._ZN7cutlass13device_kernelIN5flash11enable_sm90INS1_16FlashAttnFwdSm90INS1_25CollectiveMainloopFwdSm90ILi2EN4cute5tupleIJNS5_1CILi1EEES8_S8_EEENS6_IJNS7_ILi128EEENS7_ILi96EEENS7_ILi64EEEEEELi256ENS_10bfloat16_tEfNS_4arch4Sm90ELb1ELb0ELb0ELb0ELb1ELb0ELb0ELb1ELb0ELb1ELb1ELb0EEENS1_21CollectiveEpilogueFwdINS6_IJSA_NS7_ILi256EEESB_EEES9_SE_SG_Li256ELb0ELb1ELb1ELb0EEENS1_19SingleTileSchedulerILb0ELb1ELb1ELi128EEEEEEEEEvNT_6ParamsE,"ax",@progbits
	.align	128
.text._ZN7cutlass13device_kernelIN5flash11enable_sm90INS1_16FlashAttnFwdSm90INS1_25CollectiveMainloopFwdSm90ILi2EN4cute5tupleIJNS5_1CILi1EEES8_S8_EEENS6_IJNS7_ILi128EEENS7_ILi96EEENS7_ILi64EEEEEELi256ENS_10bfloat16_tEfNS_4arch4Sm90ELb1ELb0ELb0ELb0ELb1ELb0ELb0ELb1ELb0ELb1ELb1ELb0EEENS1_21CollectiveEpilogueFwdINS6_IJSA_NS7_ILi256EEESB_EEES9_SE_SG_Li256ELb0ELb1ELb1ELb0EEENS1_19SingleTileSchedulerILb0ELb1ELb1ELi128EEEEEEEEEvNT_6ParamsE:
        .type           _ZN7cutlass13device_kernelIN5flash11enable_sm90INS1_16FlashAttnFwdSm90INS1_25CollectiveMainloopFwdSm90ILi2EN4cute5tupleIJNS5_1CILi1EEES8_S8_EEENS6_IJNS7_ILi128EEENS7_ILi96EEENS7_ILi64EEEEEELi256ENS_10bfloat16_tEfNS_4arch4Sm90ELb1ELb0ELb0ELb0ELb1ELb0ELb0ELb1ELb0ELb1ELb1ELb0EEENS1_21CollectiveEpilogueFwdINS6_IJSA_NS7_ILi256EEESB_EEES9_SE_SG_Li256ELb0ELb1ELb1ELb0EEENS1_19SingleTileSchedulerILb0ELb1ELb1ELi128EEEEEEEEEvNT_6ParamsE,@function
        .size           _ZN7cutlass13device_kernelIN5flash11enable_sm90INS1_16FlashAttnFwdSm90INS1_25CollectiveMainloopFwdSm90ILi2EN4cute5tupleIJNS5_1CILi1EEES8_S8_EEENS6_IJNS7_ILi128EEENS7_ILi96EEENS7_ILi64EEEEEELi256ENS_10bfloat16_tEfNS_4arch4Sm90ELb1ELb0ELb0ELb0ELb1ELb0ELb0ELb1ELb0ELb1ELb1ELb0EEENS1_21CollectiveEpilogueFwdINS6_IJSA_NS7_ILi256EEESB_EEES9_SE_SG_Li256ELb0ELb1ELb1ELb0EEENS1_19SingleTileSchedulerILb0ELb1ELb1ELi128EEEEEEEEEvNT_6ParamsE,(.L_x_6571 - _ZN7cutlass13device_kernelIN5flash11enable_sm90INS1_16FlashAttnFwdSm90INS1_25CollectiveMainloopFwdSm90ILi2EN4cute5tupleIJNS5_1CILi1EEES8_S8_EEENS6_IJNS7_ILi128EEENS7_ILi96EEENS7_ILi64EEEEEELi256ENS_10bfloat16_tEfNS_4arch4Sm90ELb1ELb0ELb0ELb0ELb1ELb0ELb0ELb1ELb0ELb1ELb1ELb0EEENS1_21CollectiveEpilogueFwdINS6_IJSA_NS7_ILi256EEESB_EEES9_SE_SG_Li256ELb0ELb1ELb1ELb0EEENS1_19SingleTileSchedulerILb0ELb1ELb1ELi128EEEEEEEEEvNT_6ParamsE)
        .other          _ZN7cutlass13device_kernelIN5flash11enable_sm90INS1_16FlashAttnFwdSm90INS1_25CollectiveMainloopFwdSm90ILi2EN4cute5tupleIJNS5_1CILi1EEES8_S8_EEENS6_IJNS7_ILi128EEENS7_ILi96EEENS7_ILi64EEEEEELi256ENS_10bfloat16_tEfNS_4arch4Sm90ELb1ELb0ELb0ELb0ELb1ELb0ELb0ELb1ELb0ELb1ELb1ELb0EEENS1_21CollectiveEpilogueFwdINS6_IJSA_NS7_ILi256EEESB_EEES9_SE_SG_Li256ELb0ELb1ELb1ELb0EEENS1_19SingleTileSchedulerILb0ELb1ELb1ELi128EEEEEEEEEvNT_6ParamsE,@"STO_CUDA_ENTRY STV_DEFAULT"
_ZN7cutlass13device_kernelIN5flash11enable_sm90INS1_16FlashAttnFwdSm90INS1_25CollectiveMainloopFwdSm90ILi2EN4cute5tupleIJNS5_1CILi1EEES8_S8_EEENS6_IJNS7_ILi128EEENS7_ILi96EEENS7_ILi64EEEEEELi256ENS_10bfloat16_tEfNS_4arch4Sm90ELb1ELb0ELb0ELb0ELb1ELb0ELb0ELb1ELb0ELb1ELb1ELb0EEENS1_21CollectiveEpilogueFwdINS6_IJSA_NS7_ILi256EEESB_EEES9_SE_SG_Li256ELb0ELb1ELb1ELb0EEENS1_19SingleTileSchedulerILb0ELb1ELb1ELi128EEEEEEEEEvNT_6ParamsE:
        /* <DEDUP_REMOVED lines=44> */
.L_x_4504:
        /* <DEDUP_REMOVED lines=22> */
.L_x_4505:
        /* <DEDUP_REMOVED lines=18> */
.L_x_4506:
        /* <DEDUP_REMOVED lines=22> */
.L_x_4507:
        /* <DEDUP_REMOVED lines=23> */
.L_x_4508:
        /* <DEDUP_REMOVED lines=9> */
.L_x_4511:
        /* <DEDUP_REMOVED lines=20> */
[----:B------:R-:W0:Y:S01]  /*09e0*/  S2UR UR45, SR_CTAID.X ;  /* 0x00000000002d79c3 */ /* 0x000e220000002500 */
[----:B------:R-:W-:Y:S01]  /*09f0*/  ULDC UR4, c[0x0][0x448] ;  /* 0x0001120000047ab9 */ /* 0x000fe20000000800 */
[----:B------:R-:W-:Y:S01]  /*0a00*/  ULDC UR40, c[0x0][0x424] ;  /* 0x0001090000287ab9 */ /* 0x000fe20000000800 */
[----:B------:R-:W-:Y:S01]  /*0a10*/  UISETP.NE.AND UP1, UPT, UR4, 0x1, UPT ;  /* 0x000000010400788c */ /* 0x000fe2000bf25270 */
[----:B------:R-:W-:Y:S02]  /*0a20*/  ULDC UR44, c[0x0][0x2f0] ;  /* 0x0000bc00002c7ab9 */ /* 0x000fe40000000800 */
[----:B------:R-:W-:Y:S01]  /*0a30*/  ULDC.64 UR4, c[0x0][0x418] ;  /* 0x0001060000047ab9 */ /* 0x000fe20000000a00 */
[----:B------:R-:W-:Y:S01]  /*0a40*/  ULDC UR7, c[0x0][0x288] ;  /* 0x0000a20000077ab9 */ /* 0x000fe20000000800 */
[----:B------:R-:W-:Y:S02]  /*0a50*/  UISETP.NE.U32.AND UP0, UPT, UR4, URZ, UPT ;  /* 0x0000003f0400728c */ /* 0x000fe4000bf05070 */
[----:B------:R-:W-:-:S02]  /*0a60*/  UP2UR UR43, UPR, URZ, 0x2 ;  /* 0x000000023f2b7883 */ /* 0x000fc40008000000 */
[----:B------:R-:W-:Y:S02]  /*0a70*/  UISETP.NE.AND.EX UP0, UPT, UR5, URZ, UPT, UP0 ;  /* 0x0000003f0500728c */ /* 0x000fe4000bf05300 */
[----:B------:R-:W-:Y:S01]  /*0a80*/  @UP1 ULDC UR4, c[0x0][0x44c] ;  /* 0x0001130000041ab9 */ /* 0x000fe20000000800 */
[----:B------:R-:W-:Y:S01]  /*0a90*/  @UP1 ULDC UR8, c[0x0][0x450] ;  /* 0x0001140000081ab9 */ /* 0x000fe20000000800 */
[----:B------:R-:W-:Y:S02]  /*0aa0*/  USEL UR40, UR40, 0x1, UP0 ;  /* 0x0000000128287887 */ /* 0x000fe40008000000 */
[----:B------:R-:W-:Y:S02]  /*0ab0*/  USHF.R.U32.HI UR10, URZ, 0x10, UR41 ;  /* 0x000000103f0a7899 */ /* 0x000fe40008011629 */
[----:B------:R-:W-:Y:S02]  /*0ac0*/  UIMAD UR44, UR40, UR44, URZ ;  /* 0x0000002c282c72a4 */ /* 0x000fe4000f8e023f */
[----:B------:R-:W-:-:S02]  /*0ad0*/  ULOP3.LUT UR41, UR41, 0xffff, URZ, 0xc0, !UPT ;  /* 0x0000ffff29297892 */ /* 0x000fc4000f8ec03f */
[----:B0-----:R-:W-:-:S04]  /*0ae0*/  USHF.L.U32 UR45, UR45, 0x7, URZ ;  /* 0x000000072d2d7899 */ /* 0x001fc8000800063f */
[----:B------:R-:W-:-:S04]  /*0af0*/  UIADD3 UR6, UR45, 0x7f, URZ ;  /* 0x0000007f2d067890 */ /* 0x000fc8000fffe03f */
[----:B------:R-:W-:Y:S02]  /*0b00*/  UIMAD.WIDE.U32 UR4, UR6, UR4, URZ ;  /* 0x00000004060472a5 */ /* 0x000fe4000f8e003f */
[----:B------:R-:W-:Y:S02]  /*0b10*/  UIADD3 UR4, UR44, 0x5f, URZ ;  /* 0x0000005f2c047890 */ /* 0x000fe4000fffe03f */
[----:B------:R-:W-:Y:S02]  /*0b20*/  @UP1 USHF.R.U32.HI UR6, URZ, UR8, UR5 ;  /* 0x000000083f061299 */ /* 0x000fe40008011605 */
[----:B------:R-:W-:-:S04]  /*0b30*/  UIADD3 UR5, UR44, 0x60, -UR7 ;  /* 0x000000602c057890 */ /* 0x000fc8000fffe807 */
[----:B------:R-:W-:Y:S02]  /*0b40*/  UIADD3 UR6, UR5, UR6, URZ ;  /* 0x0000000605067290 */ /* 0x000fe4000fffe03f */
[----:B------:R-:W-:Y:S02]  /*0b50*/  UIMAD.WIDE UR4, UR4, 0x2aaaaaab, URZ ;  /* 0x2aaaaaab040478a5 */ /* 0x000fe4000f8e023f */
[----:B------:R-:W-:Y:S02]  /*0b60*/  UIMAD.WIDE UR6, UR6, 0x2aaaaaab, URZ ;  /* 0x2aaaaaab060678a5 */ /* 0x000fe4000f8e023f */
[----:B------:R-:W-:Y:S02]  /*0b70*/  USHF.R.U32.HI UR4, URZ, 0x1f, UR5 ;  /* 0x0000001f3f047899 */ /* 0x000fe40008011605 */
[----:B------:R-:W-:Y:S02]  /*0b80*/  USHF.R.U32.HI UR6, URZ, 0x1f, UR7 ;  /* 0x0000001f3f067899 */ /* 0x000fe40008011607 */
[----:B------:R-:W-:-:S02]  /*0b90*/  ULEA.HI.SX32 UR4, UR5, UR4, 0x1c ;  /* 0x0000000405047291 */ /* 0x000fc4000f8fe23f */
[----:B------:R-:W-:-:S04]  /*0ba0*/  ULEA.HI.SX32 UR6, UR7, UR6, 0x1c ;  /* 0x0000000607067291 */ /* 0x000fc8000f8fe23f */
[----:B------:R-:W-:-:S04]  /*0bb0*/  UISETP.LT.AND UP0, UPT, UR4, UR6, UPT ;  /* 0x000000060400728c */ /* 0x000fc8000bf01270 */
[----:B------:R-:W-:Y:S02]  /*0bc0*/  USEL UR9, UR4, UR6, UP0 ;  /* 0x0000000604097287 */ /* 0x000fe40008000000 */
[----:B------:R-:W-:Y:S02]  /*0bd0*/  UISETP.NE.AND UP0, UPT, UR10, URZ, UPT ;  /* 0x0000003f0a00728c */ /* 0x000fe4000bf05270 */
[----:B------:R-:W-:Y:S01]  /*0be0*/  UISETP.GE.AND UP1, UPT, UR9, 0x1, UPT ;  /* 0x000000010900788c */ /* 0x000fe2000bf26270 */
[----:B------:R-:W-:-:S05]  /*0bf0*/  UMOV UR4, URZ ;  /* 0x0000003f00047c82 */ /* 0x000fca0008000000 */
[----:B------:R-:W-:-:S03]  /*0c00*/  PLOP3.LUT P0, PT, PT, PT, UP1, 0x80, 0x0 ;  /* 0x000000000000781c */ /* 0x000fc60003f0f018 */
[----:B------:R-:W-:-:S10]  /*0c10*/  @!UP0 ULDC UR10, c[0x0][0x9f0] ;  /* 0x00027c00000a8ab9 */ /* 0x000fd40000000800 */
[----:B------:R-:W-:Y:S05]  /*0c20*/  @!P0 BRA `(.L_x_4513) ;  /* 0x0000000000848947 */ /* 0x000fea0003800000 */
[----:B------:R-:W-:Y:S01]  /*0c30*/  IMAD.U32 R4, RZ, RZ, UR10 ;  /* 0x0000000aff047e24 */ /* 0x000fe2000f8e00ff */
[----:B------:R-:W-:Y:S01]  /*0c40*/  UIADD3 UR6, UR10, -0x1, UR9 ;  /* 0xffffffff0a067890 */ /* 0x000fe2000fffe009 */
[----:B------:R-:W-:-:S03]  /*0c50*/  UMOV UR4, URZ ;  /* 0x0000003f00047c82 */ /* 0x000fc60008000000 */
        /* <DEDUP_REMOVED lines=30> */
.L_x_4513:
        /* <DEDUP_REMOVED lines=110> */
.L_x_4515:
[----:B------:R-:W-:Y:S02]  /*1520*/  SHF.L.U32 R10, RZ, 0x1f, RZ ;  /* 0x0000001fff0a7819 */ /* 0x000fe400000006ff */
[----:B------:R-:W-:Y:S02]  /*1530*/  IADD3 R3, R2, 0x8, RZ ;  /* 0x0000000802037810 */ /* 0x000fe40007ffe0ff */
[----:B------:R-:W0:Y:S02]  /*1540*/  SYNCS.PHASECHK.TRANS64.TRYWAIT P0, [UR42+0x22800], R10 ;  /* 0x0228000aff0075a7 */ /* 0x000e24000800016a */
[----:B0-----:R-:W-:Y:S05]  /*1550*/  @!P0 BRA `(.L_x_4516) ;  /* 0x000000c400f48947 */ /* 0x001fea0003800000 */
.L_x_4600:
[----:B------:R-:W-:Y:S05]  /*1560*/  WARPSYNC.ALL ;  /* 0x0000000000007948 */ /* 0x000fea0003800000 */
[----:B------:R-:W-:Y:S01]  /*1570*/  ULOP3.LUT UR4, UR39, 0x1, URZ, 0xfc, !UPT ;  /* 0x0000000127047892 */ /* 0x000fe2000f8efc3f */
[----:B------:R1:W-:Y:S03]  /*1580*/  BAR.SYNC.DEFER_BLOCKING R3, 0x100 ;  /* 0x000400030000751d */ /* 0x0003e60000010000 */
[----:B------:R-:W-:-:S06]  /*1590*/  UISETP.NE.AND UP0, UPT, UR4, 0x3, UPT ;  /* 0x000000030400788c */ /* 0x000fcc000bf05270 */
[----:B------:R-:W-:-:S13]  /*15a0*/  PLOP3.LUT P0, PT, PT, PT, UP0, 0x80, 0x0 ;  /* 0x000000000000781c */ /* 0x000fda0003f0f008 */
[----:B-1----:R-:W-:Y:S05]  /*15b0*/  @!P0 BRA `(.L_x_4517) ;  /* 0x0000000000048947 */ /* 0x002fea0003800000 */
[----:B------:R-:W-:Y:S01]  /*15c0*/  BPT.TRAP 0x1 ;  /* 0x000000040000795c */ /* 0x000fe20000300000 */
.L_x_4517:
[----:B------:R1:W2:Y:S01]  /*15d0*/  SYNCS.PHASECHK.TRANS64.TRYWAIT P1, [UR42+0x22830], R10 ;  /* 0x0228300aff0075a7 */ /* 0x0002a2000802016a */
[----:B------:R-:W-:Y:S05]  /*15e0*/  @!P0 BRA `(.L_x_4518) ;  /* 0x0000000000048947 */ /* 0x000fea0003800000 */
[----:B------:R-:W-:Y:S01]  /*15f0*/  BPT.TRAP 0x1 ;  /* 0x000000040000795c */ /* 0x000fe20000300000 */
.L_x_4518:
[----:B--2---:R-:W-:Y:S05]  /*1600*/  @P1 BRA `(.L_x_4519) ;  /* 0x0000000000081947 */ /* 0x004fea0003800000 */
[----:B------:R-:W2:Y:S02]  /*1610*/  SYNCS.PHASECHK.TRANS64.TRYWAIT P1, [UR42+0x22830], R10 ;  /* 0x0228300aff0075a7 */ /* 0x000ea4000802016a */
[----:B--2---:R-:W-:Y:S05]  /*1620*/  @!P1 BRA `(.L_x_4520) ;  /* 0x000000c400d89947 */ /* 0x004fea0003800000 */
.L_x_4519:
        /* <DEDUP_REMOVED lines=38> */
.L_x_4521:
[----:B0-----:R-:W-:Y:S01]  /*1890*/  LOP3.LUT R5, R18, 0xffffff80, RZ, 0xc0, !PT ;  /* 0xffffff8012057812 */ /* 0x001fe200078ec0ff */
[----:B------:R-:W-:Y:S01]  /*18a0*/  UISETP.NE.AND UP0, UPT, UR43, URZ, UPT ;  /* 0x0000003f2b00728c */ /* 0x000fe2000bf05270 */
[----:B------:R-:W-:Y:S01]  /*18b0*/  LEA.HI R17, R17, R16, RZ, 0x2 ;  /* 0x0000001011117211 */ /* 0x000fe200078f10ff */
[----:B------:R-:W-:Y:S01]  /*18c0*/  ULDC UR14, c[0x0][0x288] ;  /* 0x0000a200000e7ab9 */ /* 0x000fe20000000800 */
[----:B------:R-:W-:Y:S01]  /*18d0*/  LEA.HI R8, R19, R19, RZ, 0x1 ;  /* 0x0000001313087211 */ /* 0x000fe200078f08ff */
[----:B------:R-:W-:Y:S01]  /*18e0*/  IMAD.IADD R5, R16, 0x1, -R5 ;  /* 0x0000000110057824 */ /* 0x000fe200078e0a05 */
[----:B------:R-:W-:Y:S01]  /*18f0*/  LOP3.LUT R17, R17, 0xfffffffc, RZ, 0xc0, !PT ;  /* 0xfffffffc11117812 */ /* 0x000fe200078ec0ff */
[----:B------:R-:W-:Y:S01]  /*1900*/  ULDC UR7, c[0x0][0x988] ;  /* 0x0002620000077ab9 */ /* 0x000fe20000000800 */
[----:B------:R-:W-:Y:S02]  /*1910*/  LOP3.LUT R8, R8, 0x3fffffe, RZ, 0xc0, !PT ;  /* 0x03fffffe08087812 */ /* 0x000fe400078ec0ff */
[----:B------:R-:W-:Y:S01]  /*1920*/  SHF.R.S32.HI R4, RZ, 0x1f, R5 ;  /* 0x0000001fff047819 */ /* 0x000fe20000011405 */
[----:B------:R-:W-:Y:S01]  /*1930*/  IMAD.IADD R17, R16, 0x1, -R17 ;  /* 0x0000000110117824 */ /* 0x000fe200078e0a11 */
[----:B------:R-:W-:Y:S01]  /*1940*/  PLOP3.LUT P1, PT, PT, PT, UP0, 0x80, 0x0 ;  /* 0x000000000000781c */ /* 0x000fe20003f2f008 */
[----:B------:R-:W-:Y:S01]  /*1950*/  IMAD.IADD R8, R19, 0x1, -R8 ;  /* 0x0000000113087824 */ /* 0x000fe200078e0a08 */
[CC--:B------:R-:W-:Y:S01]  /*1960*/  LEA.HI R7, R4.reuse, R5.reuse, RZ, 0x2 ;  /* 0x0000000504077211 */ /* 0x0c0fe200078f10ff */
[----:B------:R-:W-:Y:S01]  /*1970*/  @UP0 ULDC UR4, c[0x0][0x44c] ;  /* 0x0001130000040ab9 */ /* 0x000fe20000000800 */
[----:B------:R-:W-:-:S02]  /*1980*/  LEA.HI R6, R4, R5, RZ, 0x5 ;  /* 0x0000000504067211 */ /* 0x000fc400078f28ff */
[--C-:B------:R-:W-:Y:S02]  /*1990*/  SHF.R.S32.HI R4, RZ, 0x2, R7.reuse ;  /* 0x00000002ff047819 */ /* 0x100fe40000011407 */
[----:B------:R-:W-:Y:S02]  /*19a0*/  SHF.R.S32.HI R9, RZ, 0x1f, R7 ;  /* 0x0000001fff097819 */ /* 0x000fe40000011407 */
[----:B------:R-:W-:Y:S02]  /*19b0*/  SHF.R.S32.HI R6, RZ, 0x5, R6 ;  /* 0x00000005ff067819 */ /* 0x000fe40000011406 */
[----:B------:R-:W-:Y:S02]  /*19c0*/  LEA.HI R9, R9, R4, RZ, 0x3 ;  /* 0x0000000409097211 */ /* 0x000fe400078f18ff */
[----:B------:R-:W-:Y:S02]  /*19d0*/  LEA.HI R11, R17, R17, RZ, 0x1 ;  /* 0x00000011110b7211 */ /* 0x000fe400078f08ff */
[----:B------:R-:W-:-:S02]  /*19e0*/  LEA R12, R6, UR45, 0x4 ;  /* 0x0000002d060c7c11 */ /* 0x000fc4000f8e20ff */
[----:B------:R-:W-:Y:S02]  /*19f0*/  LOP3.LUT R9, R9, 0xfffffff8, RZ, 0xc0, !PT ;  /* 0xfffffff809097812 */ /* 0x000fe400078ec0ff */
[----:B------:R-:W-:Y:S02]  /*1a00*/  LOP3.LUT R6, R11, 0x1ffffffe, RZ, 0xc0, !PT ;  /* 0x1ffffffe0b067812 */ /* 0x000fe400078ec0ff */
[----:B------:R-:W-:Y:S02]  /*1a10*/  IADD3 R9, R12, R4, -R9 ;  /* 0x000000040c097210 */ /* 0x000fe40007ffe809 */
[----:B------:R-:W-:Y:S01]  /*1a20*/  PLOP3.LUT P2, PT, PT, PT, UP0, 0x80, 0x0 ;  /* 0x000000000000781c */ /* 0x000fe20003f4f008 */
[----:B------:R-:W-:Y:S01]  /*1a30*/  IMAD.IADD R6, R17, 0x1, -R6 ;  /* 0x0000000111067824 */ /* 0x000fe200078e0a06 */
[----:B------:R-:W-:-:S05]  /*1a40*/  LEA R9, R8, R9, 0x6 ;  /* 0x0000000908097211 */ /* 0x000fca00078e30ff */
[----:B------:R-:W-:-:S04]  /*1a50*/  IMAD R6, R6, 0x8, R9 ;  /* 0x0000000806067824 */ /* 0x000fc800078e0209 */
[----:B------:R-:W-:Y:S01]  /*1a60*/  @P1 IMAD.HI.U32 R4, R6, UR4, RZ ;  /* 0x0000000406041c27 */ /* 0x000fe2000f8e00ff */
[----:B------:R-:W-:-:S03]  /*1a70*/  @UP0 ULDC UR4, c[0x0][0x450] ;  /* 0x0001140000040ab9 */ /* 0x000fc60000000800 */
[----:B------:R-:W-:Y:S01]  /*1a80*/  IMAD.MOV.U32 R9, RZ, RZ, R6 ;  /* 0x000000ffff097224 */ /* 0x000fe200078e0006 */
[----:B------:R-:W-:Y:S01]  /*1a90*/  @P2 SHF.R.U32.HI R9, RZ, UR4, R4 ;  /* 0x00000004ff092c19 */ /* 0x000fe20008011604 */
[----:B------:R-:W-:Y:S01]  /*1aa0*/  UIMAD UR4, UR46, -0x60, UR44 ;  /* 0xffffffa02e0478a4 */ /* 0x000fe2000f8e022c */
[----:B------:R-:W-:-:S03]  /*1ab0*/  LOP3.LUT R4, R7, 0x7ffffffc, RZ, 0xc0, !PT ;  /* 0x7ffffffc07047812 */ /* 0x000fc600078ec0ff */
[----:B------:R-:W0:Y:S01]  /*1ac0*/  SHFL.IDX PT, R8, R9, RZ, 0x1c1f ;  /* 0x001c1fff09087589 */ /* 0x000e2200000e0000 */
[----:B------:R-:W-:Y:S01]  /*1ad0*/  UIADD3 UR4, UR4, 0x60, URZ ;  /* 0x0000006004047890 */ /* 0x000fe2000fffe03f */
[----:B------:R-:W-:Y:S01]  /*1ae0*/  IMAD.IADD R7, R5, 0x1, -R4 ;  /* 0x0000000105077824 */ /* 0x000fe200078e0a04 */
[----:B------:R-:W-:-:S04]  /*1af0*/  MOV R5, UR14 ;  /* 0x0000000e00057c02 */ /* 0x000fc80008000f00 */
[----:B------:R-:W-:Y:S01]  /*1b00*/  IMAD.U32 R12, RZ, RZ, UR4 ;  /* 0x00000004ff0c7e24 */ /* 0x000fe2000f8e00ff */
[----:B------:R-:W-:-:S03]  /*1b10*/  UIADD3 UR4, UR42, 0x22840, URZ ;  /* 0x000228402a047890 */ /* 0x000fc6000fffe03f */
[----:B------:R-:W-:Y:S01]  /*1b20*/  IMAD R4, R7, -0x2, R12 ;  /* 0xfffffffe07047824 */ /* 0x000fe200078e020c */
[----:B------:R-:W-:-:S04]  /*1b30*/  UPRMT UR4, UR25, 0x654, UR4 ;  /* 0x0000065419047896 */ /* 0x000fc80008000004 */
[----:B------:R-:W-:-:S05]  /*1b40*/  IADD3 R5, R4, 0x1, -R5 ;  /* 0x0000000104057810 */ /* 0x000fca0007ffe805 */
[----:B------:R-:W-:Y:S01]  /*1b50*/  SYNCS.ARRIVE.TRANS64.RED.A1T0 RZ, [UR4], RZ ;  /* 0x000000ffffff79a7 */ /* 0x000fe20008100404 */
[----:B0-----:R-:W-:-:S04]  /*1b60*/  VIADDMNMX R8, R8, R5, R4, PT ;  /* 0x0000000508087246 */ /* 0x001fc80003800104 */
        /* <DEDUP_REMOVED lines=69> */
[----:B------:R-:W-:-:S04]  /*1fc0*/  FMNMX.FTZ R8, R68, R11, !PT ;  /* 0x0000000b44087209 */ /* 0x000fc80007810000 */
[----:B------:R-:W-:Y:S02]  /*1fd0*/  FMNMX.FTZ R11, R69, R8, !PT ;  /* 0x00000008450b7209 */ /* 0x000fe40007810000 */
[----:B------:R-:W0:Y:S04]  /*1fe0*/  SHFL.IDX PT, R8, R9, 0x1, 0x1c1f ;  /* 0x003c1f0009087f89 */ /* 0x000e2800000e0000 */
[----:B------:R-:W2:Y:S01]  /*1ff0*/  SHFL.BFLY PT, R12, R11, 0x2, 0x1f ;  /* 0x0c401f000b0c7f89 */ /* 0x000ea200000e0000 */
[----:B0-----:R-:W-:Y:S02]  /*2000*/  VIADDMNMX R4, R8, R5, R4, PT ;  /* 0x0000000508047246 */ /* 0x001fe40003800104 */
[----:B--2---:R-:W-:Y:S02]  /*2010*/  FMNMX.FTZ R12, R11, R12, !PT ;  /* 0x0000000c0b0c7209 */ /* 0x004fe40007810000 */
[----:B------:R-:W-:-:S02]  /*2020*/  ISETP.GT.AND P1, PT, R4, RZ, PT ;  /* 0x000000ff0400720c */ /* 0x000fc40003f24270 */
[C---:B------:R-:W-:Y:S01]  /*2030*/  ISETP.GT.AND P2, PT, R4.reuse, 0x1, PT ;  /* 0x000000010400780c */ /* 0x040fe20003f44270 */
[----:B------:R-:W0:Y:S01]  /*2040*/  SHFL.BFLY PT, R13, R12, 0x1, 0x1f ;  /* 0x0c201f000c0d7f89 */ /* 0x000e2200000e0000 */
[----:B------:R-:W-:Y:S02]  /*2050*/  ISETP.GT.AND P3, PT, R4, 0x8, PT ;  /* 0x000000080400780c */ /* 0x000fe40003f64270 */
[----:B------:R-:W-:Y:S02]  /*2060*/  FSEL R26, R26, -INF , P1 ;  /* 0xff8000001a1a7808 */ /* 0x000fe40000800000 */
[----:B------:R-:W-:Y:S02]  /*2070*/  FSEL R27, R27, -INF , P2 ;  /* 0xff8000001b1b7808 */ /* 0x000fe40001000000 */
[----:B------:R-:W-:Y:S02]  /*2080*/  ISETP.GT.AND P4, PT, R4, 0x9, PT ;  /* 0x000000090400780c */ /* 0x000fe40003f84270 */
[----:B------:R-:W-:-:S02]  /*2090*/  FSEL R30, R30, -INF , P3 ;  /* 0xff8000001e1e7808 */ /* 0x000fc40001800000 */
[----:B------:R-:W-:Y:S02]  /*20a0*/  FMNMX.FTZ R5, R26, R27, !PT ;  /* 0x0000001b1a057209 */ /* 0x000fe40007810000 */
[----:B------:R-:W-:Y:S02]  /*20b0*/  ISETP.GT.AND P1, PT, R4, 0x10, PT ;  /* 0x000000100400780c */ /* 0x000fe40003f24270 */
[----:B------:R-:W-:Y:S02]  /*20c0*/  FSEL R31, R31, -INF , P4 ;  /* 0xff8000001f1f7808 */ /* 0x000fe40002000000 */
[----:B------:R-:W-:Y:S02]  /*20d0*/  FSEL R34, R34, -INF , P1 ;  /* 0xff80000022227808 */ /* 0x000fe40000800000 */
[----:B------:R-:W-:-:S04]  /*20e0*/  ISETP.GT.AND P1, PT, R4, 0x18, PT ;  /* 0x000000180400780c */ /* 0x000fc80003f24270 */
[----:B------:R-:W-:Y:S02]  /*20f0*/  FSEL R38, R38, -INF , P1 ;  /* 0xff80000026267808 */ /* 0x000fe40000800000 */
[----:B0-----:R-:W-:Y:S02]  /*2100*/  FMNMX.FTZ R8, R12, R13, !PT ;  /* 0x0000000d0c087209 */ /* 0x001fe40007810000 */
[----:B------:R-:W-:Y:S02]  /*2110*/  FMNMX.FTZ R12, R30, R5, !PT ;  /* 0x000000051e0c7209 */ /* 0x000fe40007810000 */
[C---:B------:R-:W-:Y:S01]  /*2120*/  FSETP.NEU.FTZ.AND P2, PT, R8.reuse, -INF , PT ;  /* 0xff8000000800780b */ /* 0x040fe20003f5d000 */
[----:B------:R-:W-:Y:S01]  /*2130*/  FMUL.FTZ R9, R8, UR7 ;  /* 0x0000000708097c20 */ /* 0x000fe20008410000 */
[----:B------:R-:W-:Y:S02]  /*2140*/  FMNMX.FTZ R5, R31, R12, !PT ;  /* 0x0000000c1f057209 */ /* 0x000fe40007810000 */
[----:B------:R-:W-:-:S02]  /*2150*/  ISETP.GT.AND P1, PT, R4, 0x20, PT ;  /* 0x000000200400780c */ /* 0x000fc40003f24270 */
[----:B------:R-:W-:Y:S02]  /*2160*/  FSEL R11, R9, RZ, P2 ;  /* 0x000000ff090b7208 */ /* 0x000fe40001000000 */
[----:B------:R-:W-:Y:S02]  /*2170*/  ISETP.GT.AND P2, PT, R4, 0x11, PT ;  /* 0x000000110400780c */ /* 0x000fe40003f44270 */
[----:B------:R-:W-:Y:S01]  /*2180*/  FMNMX.FTZ R12, R34, R5, !PT ;  /* 0x00000005220c7209 */ /* 0x000fe20007810000 */
[--C-:B------:R-:W-:Y:S01]  /*2190*/  FFMA.FTZ R24, R24, UR7, -R11.reuse ;  /* 0x0000000718187c23 */ /* 0x100fe2000801080b */
[----:B------:R-:W-:Y:S01]  /*21a0*/  FSEL R35, R35, -INF , P2 ;  /* 0xff80000023237808 */ /* 0x000fe20001000000 */
[--C-:B------:R-:W-:Y:S01]  /*21b0*/  FFMA.FTZ R25, R25, UR7, -R11.reuse ;  /* 0x0000000719197c23 */ /* 0x100fe2000801080b */
[----:B------:R-:W-:Y:S01]  /*21c0*/  ISETP.GT.AND P2, PT, R4, 0x19, PT ;  /* 0x000000190400780c */ /* 0x000fe20003f44270 */
[--C-:B------:R-:W-:Y:S01]  /*21d0*/  FFMA.FTZ R28, R28, UR7, -R11.reuse ;  /* 0x000000071c1c7c23 */ /* 0x100fe2000801080b */
[----:B------:R-:W-:Y:S01]  /*21e0*/  FMNMX.FTZ R5, R35, R12, !PT ;  /* 0x0000000c23057209 */ /* 0x000fe20007810000 */
[----:B------:R-:W-:Y:S01]  /*21f0*/  MUFU.EX2 R24, R24 ;  /* 0x0000001800187308 */ /* 0x000fe20000000800 */
[----:B------:R-:W-:Y:S01]  /*2200*/  FSEL R39, R39, -INF , P2 ;  /* 0xff80000027277808 */ /* 0x000fe20001000000 */
[--C-:B------:R-:W-:Y:S01]  /*2210*/  FFMA.FTZ R29, R29, UR7, -R11.reuse ;  /* 0x000000071d1d7c23 */ /* 0x100fe2000801080b */
[----:B------:R-:W-:Y:S01]  /*2220*/  FMNMX.FTZ R12, R38, R5, !PT ;  /* 0x00000005260c7209 */ /* 0x000fe20007810000 */
[--C-:B------:R-:W-:Y:S01]  /*2230*/  FFMA.FTZ R32, R32, UR7, -R11.reuse ;  /* 0x0000000720207c23 */ /* 0x100fe2000801080b */
[----:B------:R-:W-:Y:S01]  /*2240*/  ISETP.GT.AND P2, PT, R4, 0x21, PT ;  /* 0x000000210400780c */ /* 0x000fe20003f44270 */
[--C-:B------:R-:W-:Y:S01]  /*2250*/  FFMA.FTZ R33, R33, UR7, -R11.reuse ;  /* 0x0000000721217c23 */ /* 0x100fe2000801080b */
[----:B------:R-:W-:Y:S01]  /*2260*/  FSEL R42, R42, -INF , P1 ;  /* 0xff8000002a2a7808 */ /* 0x000fe20000800000 */
[----:B------:R-:W0:Y:S01]  /*2270*/  MUFU.EX2 R25, R25 ;  /* 0x0000001900197308 */ /* 0x000e220000000800 */
[----:B------:R-:W-:Y:S01]  /*2280*/  FMNMX.FTZ R5, R39, R12, !PT ;  /* 0x0000000c27057209 */ /* 0x000fe20007810000 */
[--C-:B------:R-:W-:Y:S01]  /*2290*/  FFMA.FTZ R36, R36, UR7, -R11.reuse ;  /* 0x0000000724247c23 */ /* 0x100fe2000801080b */
[----:B------:R-:W-:Y:S01]  /*22a0*/  ISETP.GT.AND P1, PT, R4, 0x28, PT ;  /* 0x000000280400780c */ /* 0x000fe20003f24270 */
[--C-:B------:R-:W-:Y:S01]  /*22b0*/  FFMA.FTZ R37, R37, UR7, -R11.reuse ;  /* 0x0000000725257c23 */ /* 0x100fe2000801080b */
[----:B------:R-:W-:Y:S01]  /*22c0*/  FSEL R43, R43, -INF , P2 ;  /* 0xff8000002b2b7808 */ /* 0x000fe20001000000 */
[--C-:B------:R-:W-:Y:S01]  /*22d0*/  FFMA.FTZ R40, R40, UR7, -R11.reuse ;  /* 0x0000000728287c23 */ /* 0x100fe2000801080b */
[----:B------:R-:W-:Y:S01]  /*22e0*/  FMNMX.FTZ R12, R42, R5, !PT ;  /* 0x000000052a0c7209 */ /* 0x000fe20007810000 */
[----:B------:R-:W-:Y:S01]  /*22f0*/  MUFU.EX2 R28, R28 ;  /* 0x0000001c001c7308 */ /* 0x000fe20000000800 */
[----:B------:R-:W-:Y:S01]  /*2300*/  ISETP.GT.AND P2, PT, R4, 0x29, PT ;  /* 0x000000290400780c */ /* 0x000fe20003f44270 */
[--C-:B------:R-:W-:Y:S01]  /*2310*/  FFMA.FTZ R41, R41, UR7, -R11.reuse ;  /* 0x0000000729297c23 */ /* 0x100fe2000801080b */
[----:B------:R-:W-:Y:S01]  /*2320*/  FSEL R46, R46, -INF , P1 ;  /* 0xff8000002e2e7808 */ /* 0x000fe20000800000 */
[--C-:B------:R-:W-:Y:S01]  /*2330*/  FFMA.FTZ R44, R44, UR7, -R11.reuse ;  /* 0x000000072c2c7c23 */ /* 0x100fe2000801080b */
[----:B------:R-:W-:Y:S01]  /*2340*/  FMNMX.FTZ R5, R43, R12, !PT ;  /* 0x0000000c2b057209 */ /* 0x000fe20007810000 */
[--C-:B------:R-:W-:Y:S01]  /*2350*/  FFMA.FTZ R45, R45, UR7, -R11.reuse ;  /* 0x000000072d2d7c23 */ /* 0x100fe2000801080b */
[----:B------:R-:W-:Y:S01]  /*2360*/  ISETP.GT.AND P1, PT, R4, 0x30, PT ;  /* 0x000000300400780c */ /* 0x000fe20003f24270 */
[----:B------:R-:W2:Y:S01]  /*2370*/  MUFU.EX2 R29, R29 ;  /* 0x0000001d001d7308 */ /* 0x000ea20000000800 */
[----:B------:R-:W-:Y:S01]  /*2380*/  FSEL R47, R47, -INF , P2 ;  /* 0xff8000002f2f7808 */ /* 0x000fe20001000000 */
[--C-:B------:R-:W-:Y:S01]  /*2390*/  FFMA.FTZ R48, R48, UR7, -R11.reuse ;  /* 0x0000000730307c23 */ /* 0x100fe2000801080b */
[----:B------:R-:W-:Y:S01]  /*23a0*/  FMNMX.FTZ R12, R46, R5, !PT ;  /* 0x000000052e0c7209 */ /* 0x000fe20007810000 */
[--C-:B------:R-:W-:Y:S01]  /*23b0*/  FFMA.FTZ R49, R49, UR7, -R11.reuse ;  /* 0x0000000731317c23 */ /* 0x100fe2000801080b */
[----:B------:R-:W-:Y:S01]  /*23c0*/  ISETP.GT.AND P2, PT, R4, 0x31, PT ;  /* 0x000000310400780c */ /* 0x000fe20003f44270 */
[--C-:B------:R-:W-:Y:S01]  /*23d0*/  FFMA.FTZ R52, R52, UR7, -R11.reuse ;  /* 0x0000000734347c23 */ /* 0x100fe2000801080b */
[----:B------:R-:W-:Y:S01]  /*23e0*/  FSEL R50, R50, -INF , P1 ;  /* 0xff80000032327808 */ /* 0x000fe20000800000 */
[----:B------:R-:W-:Y:S01]  /*23f0*/  MUFU.EX2 R32, R32 ;  /* 0x0000002000207308 */ /* 0x000fe20000000800 */
[----:B------:R-:W-:Y:S01]  /*2400*/  FMNMX.FTZ R5, R47, R12, !PT ;  /* 0x0000000c2f057209 */ /* 0x000fe20007810000 */
[--C-:B------:R-:W-:Y:S01]  /*2410*/  FFMA.FTZ R53, R53, UR7, -R11.reuse ;  /* 0x0000000735357c23 */ /* 0x100fe2000801080b */
[----:B------:R-:W-:Y:S01]  /*2420*/  ISETP.GT.AND P1, PT, R4, 0x38, PT ;  /* 0x000000380400780c */ /* 0x000fe20003f24270 */
[--C-:B------:R-:W-:Y:S01]  /*2430*/  FFMA.FTZ R56, R56, UR7, -R11.reuse ;  /* 0x0000000738387c23 */ /* 0x100fe2000801080b */
[----:B------:R-:W-:Y:S01]  /*2440*/  FSEL R51, R51, -INF , P2 ;  /* 0xff80000033337808 */ /* 0x000fe20001000000 */
[--C-:B------:R-:W-:Y:S01]  /*2450*/  FFMA.FTZ R57, R57, UR7, -R11.reuse ;  /* 0x0000000739397c23 */ /* 0x100fe2000801080b */
[----:B------:R-:W-:Y:S01]  /*2460*/  FMNMX.FTZ R12, R50, R5, !PT ;  /* 0x00000005320c7209 */ /* 0x000fe20007810000 */
[----:B------:R-:W4:Y:S01]  /*2470*/  MUFU.EX2 R33, R33 ;  /* 0x0000002100217308 */ /* 0x000f220000000800 */
[----:B------:R-:W-:Y:S01]  /*2480*/  ISETP.GT.AND P2, PT, R4, 0x39, PT ;  /* 0x000000390400780c */ /* 0x000fe20003f44270 */
[--C-:B------:R-:W-:Y:S01]  /*2490*/  FFMA.FTZ R60, R60, UR7, -R11.reuse ;  /* 0x000000073c3c7c23 */ /* 0x100fe2000801080b */
[----:B------:R-:W-:Y:S01]  /*24a0*/  FSEL R54, R54, -INF , P1 ;  /* 0xff80000036367808 */ /* 0x000fe20000800000 */
[--C-:B------:R-:W-:Y:S01]  /*24b0*/  FFMA.FTZ R61, R61, UR7, -R11.reuse ;  /* 0x000000073d3d7c23 */ /* 0x100fe2000801080b */
[----:B------:R-:W-:Y:S01]  /*24c0*/  FMNMX.FTZ R5, R51, R12, !PT ;  /* 0x0000000c33057209 */ /* 0x000fe20007810000 */
[--C-:B------:R-:W-:Y:S01]  /*24d0*/  FFMA.FTZ R64, R64, UR7, -R11.reuse ;  /* 0x0000000740407c23 */ /* 0x100fe2000801080b */
[----:B------:R-:W-:Y:S01]  /*24e0*/  ISETP.GT.AND P1, PT, R4, 0x40, PT ;  /* 0x000000400400780c */ /* 0x000fe20003f24270 */
[----:B------:R-:W-:Y:S01]  /*24f0*/  MUFU.EX2 R36, R36 ;  /* 0x0000002400247308 */ /* 0x000fe20000000800 */
[----:B------:R-:W-:Y:S01]  /*2500*/  FSEL R55, R55, -INF , P2 ;  /* 0xff80000037377808 */ /* 0x000fe20001000000 */
[--C-:B------:R-:W-:Y:S01]  /*2510*/  FFMA.FTZ R65, R65, UR7, -R11.reuse ;  /* 0x0000000741417c23 */ /* 0x100fe2000801080b */
[----:B------:R-:W-:Y:S01]  /*2520*/  FMNMX.FTZ R12, R54, R5, !PT ;  /* 0x00000005360c7209 */ /* 0x000fe20007810000 */
[--C-:B------:R-:W-:Y:S01]  /*2530*/  FFMA.FTZ R68, R68, UR7, -R11.reuse ;  /* 0x0000000744447c23 */ /* 0x100fe2000801080b */
[----:B------:R-:W-:Y:S01]  /*2540*/  ISETP.GT.AND P2, PT, R4, 0x41, PT ;  /* 0x000000410400780c */ /* 0x000fe20003f44270 */
[----:B------:R-:W-:Y:S01]  /*2550*/  FFMA.FTZ R11, R69, UR7, -R11 ;  /* 0x00000007450b7c23 */ /* 0x000fe2000801080b */
[----:B------:R-:W-:Y:S01]  /*2560*/  FSEL R58, R58, -INF , P1 ;  /* 0xff8000003a3a7808 */ /* 0x000fe20000800000 */
[----:B------:R-:W5:Y:S01]  /*2570*/  MUFU.EX2 R37, R37 ;  /* 0x0000002500257308 */ /* 0x000f620000000800 */
[----:B------:R-:W-:-:S02]  /*2580*/  FMNMX.FTZ R5, R55, R12, !PT ;  /* 0x0000000c37057209 */ /* 0x000fc40007810000 */
[----:B------:R-:W-:Y:S02]  /*2590*/  ISETP.GT.AND P1, PT, R4, 0x48, PT ;  /* 0x000000480400780c */ /* 0x000fe40003f24270 */
[----:B------:R-:W-:Y:S02]  /*25a0*/  FSEL R59, R59, -INF , P2 ;  /* 0xff8000003b3b7808 */ /* 0x000fe40001000000 */
[----:B------:R-:W-:Y:S01]  /*25b0*/  FMNMX.FTZ R12, R58, R5, !PT ;  /* 0x000000053a0c7209 */ /* 0x000fe20007810000 */
[----:B------:R-:W-:Y:S01]  /*25c0*/  MUFU.EX2 R40, R40 ;  /* 0x0000002800287308 */ /* 0x000fe20000000800 */
[----:B------:R-:W-:Y:S02]  /*25d0*/  ISETP.GT.AND P2, PT, R4, 0x49, PT ;  /* 0x000000490400780c */ /* 0x000fe40003f44270 */
[----:B------:R-:W-:Y:S02]  /*25e0*/  FSEL R62, R62, -INF , P1 ;  /* 0xff8000003e3e7808 */ /* 0x000fe40000800000 */
[----:B------:R-:W-:-:S02]  /*25f0*/  FMNMX.FTZ R5, R59, R12, !PT ;  /* 0x0000000c3b057209 */ /* 0x000fc40007810000 */
[----:B------:R-:W-:Y:S01]  /*2600*/  ISETP.GT.AND P1, PT, R4, 0x50, PT ;  /* 0x000000500400780c */ /* 0x000fe20003f24270 */
[----:B------:R-:W1:Y:S01]  /*2610*/  MUFU.EX2 R41, R41 ;  /* 0x0000002900297308 */ /* 0x000e620000000800 */
[----:B------:R-:W-:Y:S02]  /*2620*/  FSEL R63, R63, -INF , P2 ;  /* 0xff8000003f3f7808 */ /* 0x000fe40001000000 */
[----:B------:R-:W-:Y:S02]  /*2630*/  FMNMX.FTZ R12, R62, R5, !PT ;  /* 0x000000053e0c7209 */ /* 0x000fe40007810000 */
[----:B------:R-:W-:Y:S02]  /*2640*/  ISETP.GT.AND P2, PT, R4, 0x51, PT ;  /* 0x000000510400780c */ /* 0x000fe40003f44270 */
[----:B------:R-:W-:Y:S01]  /*2650*/  FSEL R66, R66, -INF , P1 ;  /* 0xff80000042427808 */ /* 0x000fe20000800000 */
[----:B------:R-:W-:Y:S01]  /*2660*/  MUFU.EX2 R44, R44 ;  /* 0x0000002c002c7308 */ /* 0x000fe20000000800 */
[----:B------:R-:W-:-:S02]  /*2670*/  FMNMX.FTZ R5, R63, R12, !PT ;  /* 0x0000000c3f057209 */ /* 0x000fc40007810000 */
[----:B------:R-:W-:Y:S02]  /*2680*/  ISETP.GT.AND P1, PT, R4, 0x58, PT ;  /* 0x000000580400780c */ /* 0x000fe40003f24270 */
[----:B------:R-:W-:Y:S02]  /*2690*/  FSEL R67, R67, -INF , P2 ;  /* 0xff80000043437808 */ /* 0x000fe40001000000 */
[----:B------:R-:W-:Y:S01]  /*26a0*/  FMNMX.FTZ R12, R66, R5, !PT ;  /* 0x00000005420c7209 */ /* 0x000fe20007810000 */
[----:B------:R-:W3:Y:S01]  /*26b0*/  MUFU.EX2 R45, R45 ;  /* 0x0000002d002d7308 */ /* 0x000ee20000000800 */
[----:B------:R-:W-:Y:S02]  /*26c0*/  ISETP.GT.AND P2, PT, R4, 0x59, PT ;  /* 0x000000590400780c */ /* 0x000fe40003f44270 */
[----:B------:R-:W-:Y:S02]  /*26d0*/  FSEL R70, R70, -INF , P1 ;  /* 0xff80000046467808 */ /* 0x000fe40000800000 */
[----:B------:R-:W-:-:S02]  /*26e0*/  FMNMX.FTZ R5, R67, R12, !PT ;  /* 0x0000000c43057209 */ /* 0x000fc40007810000 */
[----:B------:R-:W-:Y:S01]  /*26f0*/  FSEL R71, R71, -INF , P2 ;  /* 0xff80000047477808 */ /* 0x000fe20001000000 */
[----:B------:R-:W-:Y:S01]  /*2700*/  MUFU.EX2 R48, R48 ;  /* 0x0000003000307308 */ /* 0x000fe20000000800 */
[----:B------:R-:W-:Y:S02]  /*2710*/  FMNMX.FTZ R4, R70, R5, !PT ;  /* 0x0000000546047209 */ /* 0x000fe40007810000 */
[----:B0-----:R-:W-:Y:S02]  /*2720*/  F2FP.BF16.F32.PACK_AB R168, R25, R24 ;  /* 0x0000001819a8723e */ /* 0x001fe400000010ff */
[----:B------:R-:W-:Y:S02]  /*2730*/  FMNMX.FTZ R4, R71, R4, !PT ;  /* 0x0000000447047209 */ /* 0x000fe40007810000 */
[----:B--2---:R-:W-:Y:S01]  /*2740*/  F2FP.BF16.F32.PACK_AB R170, R29, R28 ;  /* 0x0000001c1daa723e */ /* 0x004fe200000010ff */
[----:B------:R-:W0:Y:S01]  /*2750*/  MUFU.EX2 R49, R49 ;  /* 0x0000003100317308 */ /* 0x000e220000000800 */
[----:B----4-:R-:W-:Y:S01]  /*2760*/  F2FP.BF16.F32.PACK_AB R164, R33, R32 ;  /* 0x0000002021a4723e */ /* 0x010fe200000010ff */
[----:B------:R-:W2:Y:S01]  /*2770*/  SHFL.BFLY PT, R5, R4, 0x2, 0x1f ;  /* 0x0c401f0004057f89 */ /* 0x000ea200000e0000 */
[----:B-----5:R-:W-:-:S02]  /*2780*/  F2FP.BF16.F32.PACK_AB R166, R37, R36 ;  /* 0x0000002425a6723e */ /* 0x020fc400000010ff */
[----:B-1----:R-:W-:Y:S02]  /*2790*/  F2FP.BF16.F32.PACK_AB R160, R41, R40 ;  /* 0x0000002829a0723e */ /* 0x002fe400000010ff */
[----:B---3--:R-:W-:Y:S01]  /*27a0*/  F2FP.BF16.F32.PACK_AB R162, R45, R44 ;  /* 0x0000002c2da2723e */ /* 0x008fe200000010ff */
[----:B------:R-:W-:Y:S08]  /*27b0*/  MUFU.EX2 R52, R52 ;  /* 0x0000003400347308 */ /* 0x000ff00000000800 */
[----:B------:R-:W1:Y:S01]  /*27c0*/  MUFU.EX2 R53, R53 ;  /* 0x0000003500357308 */ /* 0x000e620000000800 */
[----:B0-----:R-:W-:-:S07]  /*27d0*/  F2FP.BF16.F32.PACK_AB R156, R49, R48 ;  /* 0x00000030319c723e */ /* 0x001fce00000010ff */
[----:B------:R-:W-:Y:S01]  /*27e0*/  MUFU.EX2 R56, R56 ;  /* 0x0000003800387308 */ /* 0x000fe20000000800 */
[----:B--2---:R-:W-:-:S05]  /*27f0*/  FMNMX.FTZ R5, R4, R5, !PT ;  /* 0x0000000504057209 */ /* 0x004fca0007810000 */
[----:B------:R-:W0:Y:S02]  /*2800*/  SHFL.BFLY PT, R4, R5, 0x1, 0x1f ;  /* 0x0c201f0005047f89 */ /* 0x000e2400000e0000 */
[----:B------:R-:W2:Y:S01]  /*2810*/  MUFU.EX2 R57, R57 ;  /* 0x0000003900397308 */ /* 0x000ea20000000800 */
[----:B-1----:R-:W-:-:S07]  /*2820*/  F2FP.BF16.F32.PACK_AB R158, R53, R52 ;  /* 0x00000034359e723e */ /* 0x002fce00000010ff */
[----:B------:R-:W-:Y:S08]  /*2830*/  MUFU.EX2 R60, R60 ;  /* 0x0000003c003c7308 */ /* 0x000ff00000000800 */
[----:B------:R-:W1:Y:S01]  /*2840*/  MUFU.EX2 R61, R61 ;  /* 0x0000003d003d7308 */ /* 0x000e620000000800 */
[----:B--2---:R-:W-:Y:S02]  /*2850*/  F2FP.BF16.F32.PACK_AB R152, R57, R56 ;  /* 0x000000383998723e */ /* 0x004fe400000010ff */
[----:B0-----:R-:W-:Y:S01]  /*2860*/  FMNMX.FTZ R9, R5, R4, !PT ;  /* 0x0000000405097209 */ /* 0x001fe20007810000 */
[----:B------:R-:W-:-:S04]  /*2870*/  FADD.FTZ R5, R24, R25 ;  /* 0x0000001918057221 */ /* 0x000fc80000010000 */
[----:B------:R-:W-:Y:S01]  /*2880*/  MUFU.EX2 R64, R64 ;  /* 0x0000004000407308 */ /* 0x000fe20000000800 */
[C---:B------:R-:W-:Y:S01]  /*2890*/  FSETP.NEU.FTZ.AND P1, PT, R9.reuse, -INF , PT ;  /* 0xff8000000900780b */ /* 0x040fe20003f3d000 */
[----:B------:R-:W-:Y:S01]  /*28a0*/  FMUL.FTZ R4, R9, UR7 ;  /* 0x0000000709047c20 */ /* 0x000fe20008410000 */
[----:B------:R-:W-:-:S04]  /*28b0*/  FADD.FTZ R12, R28, R5 ;  /* 0x000000051c0c7221 */ /* 0x000fc80000010000 */
[----:B------:R-:W-:Y:S01]  /*28c0*/  FSEL R4, R4, RZ, P1 ;  /* 0x000000ff04047208 */ /* 0x000fe20000800000 */
[----:B------:R-:W-:Y:S01]  /*28d0*/  FADD.FTZ R5, R29, R12 ;  /* 0x0000000c1d057221 */ /* 0x000fe20000010000 */
[----:B------:R-:W-:Y:S01]  /*28e0*/  MUFU.EX2 R65, R65 ;  /* 0x0000004100417308 */ /* 0x000fe20000000800 */
[----:B-1----:R-:W-:Y:S02]  /*28f0*/  F2FP.BF16.F32.PACK_AB R154, R61, R60 ;  /* 0x0000003c3d9a723e */ /* 0x002fe400000010ff */
        /* <DEDUP_REMOVED lines=12> */
[----:B------:R-:W-:Y:S01]  /*29c0*/  FADD.FTZ R12, R32, R5 ;  /* 0x00000005200c7221 */ /* 0x000fe20000010000 */
[--C-:B------:R-:W-:Y:S01]  /*29d0*/  FFMA.FTZ R47, R47, UR7, -R4.reuse ;  /* 0x000000072f2f7c23 */ /* 0x100fe20008010804 */
[----:B------:R-:W0:Y:S01]  /*29e0*/  MUFU.EX2 R27, R27 ;  /* 0x0000001b001b7308 */ /* 0x000e220000000800 */
[----:B------:R-:W-:Y:S01]  /*29f0*/  FFMA.FTZ R50, R50, UR7, -R4 ;  /* 0x0000000732327c23 */ /* 0x000fe20008010804 */
[----:B------:R-:W-:Y:S01]  /*2a00*/  FADD.FTZ R5, R33, R12 ;  /* 0x0000000c21057221 */ /* 0x000fe20000010000 */
[--C-:B------:R-:W-:Y:S01]  /*2a10*/  FFMA.FTZ R51, R51, UR7, -R4.reuse ;  /* 0x0000000733337c23 */ /* 0x100fe20008010804 */
[--C-:B------:R-:W-:Y:S01]  /*2a20*/  FFMA.FTZ R54, R54, UR7, -R4.reuse ;  /* 0x0000000736367c23 */ /* 0x100fe20008010804 */
[--C-:B------:R-:W-:Y:S01]  /*2a30*/  FFMA.FTZ R55, R55, UR7, -R4.reuse ;  /* 0x0000000737377c23 */ /* 0x100fe20008010804 */
[----:B------:R-:W-:Y:S01]  /*2a40*/  FADD.FTZ R12, R36, R5 ;  /* 0x00000005240c7221 */ /* 0x000fe20000010000 */
[--C-:B------:R-:W-:Y:S01]  /*2a50*/  FFMA.FTZ R58, R58, UR7, -R4.reuse ;  /* 0x000000073a3a7c23 */ /* 0x100fe20008010804 */
[----:B------:R-:W1:Y:S01]  /*2a60*/  MUFU.EX2 R30, R30 ;  /* 0x0000001e001e7308 */ /* 0x000e620000000800 */
[----:B------:R-:W-:Y:S01]  /*2a70*/  FFMA.FTZ R59, R59, UR7, -R4 ;  /* 0x000000073b3b7c23 */ /* 0x000fe20008010804 */
[----:B------:R-:W-:Y:S01]  /*2a80*/  FADD.FTZ R5, R37, R12 ;  /* 0x0000000c25057221 */ /* 0x000fe20000010000 */
[--C-:B------:R-:W-:Y:S01]  /*2a90*/  FFMA.FTZ R62, R62, UR7, -R4.reuse ;  /* 0x000000073e3e7c23 */ /* 0x100fe20008010804 */
[--C-:B------:R-:W-:Y:S01]  /*2aa0*/  FFMA.FTZ R63, R63, UR7, -R4.reuse ;  /* 0x000000073f3f7c23 */ /* 0x100fe20008010804 */
[--C-:B------:R-:W-:Y:S01]  /*2ab0*/  FFMA.FTZ R66, R66, UR7, -R4.reuse ;  /* 0x0000000742427c23 */ /* 0x100fe20008010804 */
[----:B------:R-:W-:Y:S01]  /*2ac0*/  FADD.FTZ R12, R40, R5 ;  /* 0x00000005280c7221 */ /* 0x000fe20000010000 */
[----:B------:R-:W-:Y:S01]  /*2ad0*/  FFMA.FTZ R67, R67, UR7, -R4 ;  /* 0x0000000743437c23 */ /* 0x000fe20008010804 */
[----:B------:R-:W2:Y:S01]  /*2ae0*/  MUFU.EX2 R31, R31 ;  /* 0x0000001f001f7308 */ /* 0x000ea20000000800 */
[----:B0-----:R-:W-:Y:S01]  /*2af0*/  FADD.FTZ R13, R26, R27 ;  /* 0x0000001b1a0d7221 */ /* 0x001fe20000010000 */
[----:B------:R-:W-:Y:S01]  /*2b00*/  FADD.FTZ R5, R41, R12 ;  /* 0x0000000c29057221 */ /* 0x000fe20000010000 */
[--C-:B------:R-:W-:Y:S01]  /*2b10*/  FFMA.FTZ R70, R70, UR7, -R4.reuse ;  /* 0x0000000746467c23 */ /* 0x100fe20008010804 */
[----:B------:R-:W-:Y:S01]  /*2b20*/  FFMA.FTZ R4, R71, UR7, -R4 ;  /* 0x0000000747047c23 */ /* 0x000fe20008010804 */
[----:B------:R-:W-:Y:S01]  /*2b30*/  F2FP.BF16.F32.PACK_AB R169, R27, R26 ;  /* 0x0000001a1ba9723e */ /* 0x000fe200000010ff */
[----:B------:R-:W-:Y:S01]  /*2b40*/  FADD.FTZ R12, R44, R5 ;  /* 0x000000052c0c7221 */ /* 0x000fe20000010000 */
[----:B------:R-:W-:Y:S01]  /*2b50*/  F2FP.BF16.F32.PACK_AB R172, R65, R64 ;  /* 0x0000004041ac723e */ /* 0x000fe200000010ff */
[----:B------:R-:W0:Y:S01]  /*2b60*/  MUFU.EX2 R34, R34 ;  /* 0x0000002200227308 */ /* 0x000e220000000800 */
[----:B-1----:R-:W-:Y:S01]  /*2b70*/  FADD.FTZ R14, R30, R13 ;  /* 0x0000000d1e0e7221 */ /* 0x002fe20000010000 */
[----:B------:R-:W-:-:S04]  /*2b80*/  FADD.FTZ R5, R45, R12 ;  /* 0x0000000c2d057221 */ /* 0x000fc80000010000 */
[----:B------:R-:W-:Y:S02]  /*2b90*/  FADD.FTZ R12, R48, R5 ;  /* 0x00000005300c7221 */ /* 0x000fe40000010000 */
[----:B------:R-:W1:Y:S01]  /*2ba0*/  MUFU.EX2 R35, R35 ;  /* 0x0000002300237308 */ /* 0x000e620000000800 */
[----:B--2---:R-:W-:Y:S01]  /*2bb0*/  FADD.FTZ R13, R31, R14 ;  /* 0x0000000e1f0d7221 */ /* 0x004fe20000010000 */
[----:B------:R-:W-:Y:S01]  /*2bc0*/  FADD.FTZ R5, R49, R12 ;  /* 0x0000000c31057221 */ /* 0x000fe20000010000 */
[----:B------:R-:W-:-:S03]  /*2bd0*/  F2FP.BF16.F32.PACK_AB R171, R31, R30 ;  /* 0x0000001e1fab723e */ /* 0x000fc600000010ff */
[----:B------:R-:W-:Y:S02]  /*2be0*/  FADD.FTZ R12, R52, R5 ;  /* 0x00000005340c7221 */ /* 0x000fe40000010000 */
[----:B------:R-:W2:Y:S01]  /*2bf0*/  MUFU.EX2 R38, R38 ;  /* 0x0000002600267308 */ /* 0x000ea20000000800 */
[----:B0-----:R-:W-:Y:S01]  /*2c00*/  FADD.FTZ R14, R34, R13 ;  /* 0x0000000d220e7221 */ /* 0x001fe20000010000 */
[----:B------:R-:W-:-:S04]  /*2c10*/  FADD.FTZ R5, R53, R12 ;  /* 0x0000000c35057221 */ /* 0x000fc80000010000 */
        /* <DEDUP_REMOVED lines=8> */
[----:B------:R-:W-:-:S04]  /*2ca0*/  FADD.FTZ R5, R61, R12 ;  /* 0x0000000c3d057221 */ /* 0x000fc80000010000 */
[----:B------:R-:W-:Y:S02]  /*2cb0*/  FADD.FTZ R12, R64, R5 ;  /* 0x00000005400c7221 */ /* 0x000fe40000010000 */
[----:B------:R-:W2:Y:S01]  /*2cc0*/  MUFU.EX2 R43, R43 ;  /* 0x0000002b002b7308 */ /* 0x000ea20000000800 */
[----:B0-----:R-:W-:Y:S01]  /*2cd0*/  FADD.FTZ R13, R39, R14 ;  /* 0x0000000e270d7221 */ /* 0x001fe20000010000 */
[----:B------:R-:W-:Y:S01]  /*2ce0*/  FADD.FTZ R5, R65, R12 ;  /* 0x0000000c41057221 */ /* 0x000fe20000010000 */
[----:B------:R-:W-:-:S05]  /*2cf0*/  F2FP.BF16.F32.PACK_AB R167, R39, R38 ;  /* 0x0000002627a7723e */ /* 0x000fca00000010ff */
        /* <DEDUP_REMOVED lines=35> */
[----:B------:R1:W2:Y:S01]  /*2f30*/  MUFU.EX2 R175, R4 ;  /* 0x0000000400af7308 */ /* 0x0002a20000000800 */
[----:B0-----:R-:W-:-:S07]  /*2f40*/  FADD.FTZ R12, R70, R13 ;  /* 0x0000000d460c7221 */ /* 0x001fce0000010000 */
[----:B------:R-:W0:Y:S01]  /*2f50*/  MUFU.EX2 R11, R11 ;  /* 0x0000000b000b7308 */ /* 0x000e220000000800 */
[----:B-1----:R-:W-:Y:S01]  /*2f60*/  FADD.FTZ R4, R68, R5 ;  /* 0x0000000544047221 */ /* 0x002fe20000010000 */
[C---:B--2---:R-:W-:Y:S01]  /*2f70*/  FADD.FTZ R5, R175.reuse, R12 ;  /* 0x0000000caf057221 */ /* 0x044fe20000010000 */
[----:B------:R-:W-:Y:S02]  /*2f80*/  F2FP.BF16.F32.PACK_AB R175, R175, R70 ;  /* 0x00000046afaf723e */ /* 0x000fe400000010ff */
[C---:B0-----:R-:W-:Y:S01]  /*2f90*/  FADD.FTZ R4, R11.reuse, R4 ;  /* 0x000000040b047221 */ /* 0x041fe20000010000 */
[----:B------:R-:W-:Y:S01]  /*2fa0*/  F2FP.BF16.F32.PACK_AB R174, R11, R68 ;  /* 0x000000440bae723e */ /* 0x000fe200000010ff */
[----:B------:R-:W-:Y:S06]  /*2fb0*/  @!P0 BRA `(.L_x_4522) ;  /* 0x0000000000048947 */ /* 0x000fec0003800000 */
[----:B------:R-:W-:Y:S01]  /*2fc0*/  BPT.TRAP 0x1 ;  /* 0x000000040000795c */ /* 0x000fe20000300000 */
.L_x_4522:
[----:B------:R0:W1:Y:S01]  /*2fd0*/  SYNCS.PHASECHK.TRANS64.TRYWAIT P1, [UR42+0x22850], R10 ;  /* 0x0228500aff0075a7 */ /* 0x000062000802016a */
[----:B------:R-:W-:Y:S05]  /*2fe0*/  @!P0 BRA `(.L_x_4523) ;  /* 0x0000000000048947 */ /* 0x000fea0003800000 */
[----:B------:R-:W-:Y:S01]  /*2ff0*/  BPT.TRAP 0x1 ;  /* 0x000000040000795c */ /* 0x000fe20000300000 */
.L_x_4523:
[----:B-1----:R-:W-:Y:S05]  /*3000*/  @P1 BRA `(.L_x_4524) ;  /* 0x0000000000081947 */ /* 0x002fea0003800000 */
[----:B------:R-:W1:Y:S02]  /*3010*/  SYNCS.PHASECHK.TRANS64.TRYWAIT P1, [UR42+0x22850], R10 ;  /* 0x0228500aff0075a7 */ /* 0x000e64000802016a */
[----:B-1----:R-:W-:Y:S05]  /*3020*/  @!P1 BRA `(.L_x_4525) ;  /* 0x000000ac00709947 */ /* 0x002fea0003800000 */
.L_x_4524:
        /* <DEDUP_REMOVED lines=47> */
.L_x_4526:
[----:B------:R-:W2:Y:S01]  /*3320*/  S2UR UR4, SR_CTAID.X ;  /* 0x00000000000479c3 */ /* 0x000ea20000002500 */
[----:B------:R-:W-:Y:S02]  /*3330*/  UISETP.NE.AND UP0, UPT, UR43, URZ, UPT ;  /* 0x0000003f2b00728c */ /* 0x000fe4000bf05270 */
[----:B------:R-:W-:-:S09]  /*3340*/  UIADD3 UR27, UR46, -0x2, URZ ;  /* 0xfffffffe2e1b7890 */ /* 0x000fd2000fffe03f */
[----:B------:R-:W-:Y:S01]  /*3350*/  @UP0 ULDC UR11, c[0x0][0x450] ;  /* 0x00011400000b0ab9 */ /* 0x000fe20000000800 */
[----:B--2---:R-:W-:-:S03]  /*3360*/  USHF.L.U32 UR10, UR4, 0x7, URZ ;  /* 0x00000007040a7899 */ /* 0x004fc6000800063f */
[----:B------:R-:W-:Y:S02]  /*3370*/  @UP0 ULDC UR4, c[0x0][0x44c] ;  /* 0x0001130000040ab9 */ /* 0x000fe40000000800 */
[----:B------:R-:W-:-:S04]  /*3380*/  UIMAD.WIDE.U32 UR4, UR10, UR4, URZ ;  /* 0x000000040a0472a5 */ /* 0x000fc8000f8e003f */
[----:B------:R-:W-:-:S04]  /*3390*/  @UP0 USHF.R.U32.HI UR10, URZ, UR11, UR5 ;  /* 0x0000000b3f0a0299 */ /* 0x000fc80008011605 */
[----:B------:R-:W-:Y:S02]  /*33a0*/  UIADD3 UR4, UR10, -UR14, UR44 ;  /* 0x8000000e0a047290 */ /* 0x000fe4000fffe02c */
[----:B------:R-:W-:Y:S02]  /*33b0*/  UIADD3 UR10, UR42, 0x22860, URZ ;  /* 0x000228602a0a7890 */ /* 0x000fe4000fffe03f */
[----:B------:R-:W-:Y:S02]  /*33c0*/  UIMAD.WIDE UR4, UR4, 0x2aaaaaab, URZ ;  /* 0x2aaaaaab040478a5 */ /* 0x000fe4000f8e023f */
[----:B------:R-:W-:Y:S02]  /*33d0*/  UPRMT UR10, UR25, 0x654, UR10 ;  /* 0x00000654190a7896 */ /* 0x000fe4000800000a */
[----:B------:R-:W-:-:S04]  /*33e0*/  USHF.R.U32.HI UR4, URZ, 0x1f, UR5 ;  /* 0x0000001f3f047899 */ /* 0x000fc80008011605 */
[----:B------:R-:W-:-:S03]  /*33f0*/  ULEA.HI.SX32 UR4, UR5, UR4, 0x1c ;  /* 0x0000000405047291 */ /* 0x000fc6000f8fe23f */
[----:B------:R-:W-:Y:S01]  /*3400*/  SYNCS.ARRIVE.TRANS64.RED.A1T0 RZ, [UR10], RZ ;  /* 0x000000ffffff79a7 */ /* 0x000fe2000810040a */
[----:B------:R-:W-:Y:S01]  /*3410*/  UISETP.LT.AND UP0, UPT, UR41, UR4, UPT ;  /* 0x000000042900728c */ /* 0x000fe2000bf01270 */
[----:B------:R-:W-:-:S03]  /*3420*/  UMOV UR5, URZ ;  /* 0x0000003f00057c82 */ /* 0x000fc60008000000 */
[----:B------:R-:W-:-:S03]  /*3430*/  USEL UR26, UR41, UR4, !UP0 ;  /* 0x00000004291a7287 */ /* 0x000fc6000c000000 */
[----:B------:R-:W-:Y:S01]  /*3440*/  UMOV UR4, URZ ;  /* 0x0000003f00047c82 */ /* 0x000fe20008000000 */
[----:B------:R-:W-:-:S06]  /*3450*/  UISETP.GE.AND UP0, UPT, UR27, UR26, UPT ;  /* 0x0000001a1b00728c */ /* 0x000fcc000bf06270 */
[----:B------:R-:W-:-:S13]  /*3460*/  PLOP3.LUT P1, PT, PT, PT, UP0, 0x80, 0x0 ;  /* 0x000000000000781c */ /* 0x000fda0003f2f008 */
[----:B------:R-:W-:Y:S05]  /*3470*/  @!P1 BRA `(.L_x_4527) ;  /* 0x0000002400289947 */ /* 0x000fea0003800000 */
[----:B------:R-:W-:Y:S01]  /*3480*/  IMAD.MOV.U32 R12, RZ, RZ, R9 ;  /* 0x000000ffff0c7224 */ /* 0x000fe200078e0009 */
[----:B------:R-:W-:Y:S01]  /*3490*/  UMOV UR5, URZ ;  /* 0x0000003f00057c82 */ /* 0x000fe20008000000 */
[----:B-1----:R-:W-:Y:S01]  /*34a0*/  IMAD.MOV.U32 R11, RZ, RZ, R8 ;  /* 0x000000ffff0b7224 */ /* 0x002fe200078e0008 */
[----:B------:R-:W-:Y:S01]  /*34b0*/  UMOV UR4, URZ ;  /* 0x0000003f00047c82 */ /* 0x000fe20008000000 */
[----:B------:R-:W-:Y:S01]  /*34c0*/  ULDC UR29, c[0x0][0x288] ;  /* 0x0000a200001d7ab9 */ /* 0x000fe20000000800 */
[----:B------:R-:W-:Y:S01]  /*34d0*/  ULDC UR30, c[0x0][0x2f0] ;  /* 0x0000bc00001e7ab9 */ /* 0x000fe20000000800 */
[----:B------:R-:W-:-:S05]  /*34e0*/  ULDC UR7, c[0x0][0x988] ;  /* 0x0002620000077ab9 */ /* 0x000fca0000000800 */
.L_x_4538:
[----:B------:R-:W-:-:S04]  /*34f0*/  UIADD3 UR4, UR4, 0x1, URZ ;  /* 0x0000000104047890 */ /* 0x000fc8000fffe03f */
[----:B------:R-:W-:-:S04]  /*3500*/  UISETP.NE.AND UP0, UPT, UR4, 0x2, UPT ;  /* 0x000000020400788c */ /* 0x000fc8000bf05270 */
[----:B------:R-:W-:Y:S02]  /*3510*/  USEL UR10, URZ, 0x1, UP0 ;  /* 0x000000013f0a7887 */ /* 0x000fe40008000000 */
[----:B------:R-:W-:Y:S02]  /*3520*/  USEL UR4, UR4, URZ, UP0 ;  /* 0x0000003f04047287 */ /* 0x000fe40008000000 */
[----:B------:R-:W-:Y:S01]  /*3530*/  ULOP3.LUT UR5, UR5, UR10, URZ, 0x3c, !UPT ;  /* 0x0000000a05057292 */ /* 0x000fe2000f8e3c3f */
[----:B-12---:R-:W-:Y:S11]  /*3540*/  @!P0 BRA `(.L_x_4528) ;  /* 0x0000000000048947 */ /* 0x006ff60003800000 */
[----:B------:R-:W-:Y:S01]  /*3550*/  BPT.TRAP 0x1 ;  /* 0x000000040000795c */ /* 0x000fe20000300000 */
.L_x_4528:
[----:B------:R-:W-:Y:S01]  /*3560*/  ULEA UR28, UR4, UR42, 0x3 ;  /* 0x0000002a041c7291 */ /* 0x000fe2000f8e183f */
[----:B0-----:R-:W-:-:S05]  /*3570*/  IMAD.U32 R10, RZ, RZ, UR5 ;  /* 0x00000005ff0a7e24 */ /* 0x001fca000f8e00ff */
[----:B------:R-:W-:-:S04]  /*3580*/  SHF.L.U32 R10, R10, 0x1f, RZ ;  /* 0x0000001f0a0a7819 */ /* 0x000fc800000006ff */
[----:B------:R0:W1:Y:S01]  /*3590*/  SYNCS.PHASECHK.TRANS64.TRYWAIT P1, [UR28+0x22830], R10 ;  /* 0x0228300aff0075a7 */ /* 0x000062000802015c */
[----:B------:R-:W-:Y:S05]  /*35a0*/  @!P0 BRA `(.L_x_4529) ;  /* 0x0000000000048947 */ /* 0x000fea0003800000 */
[----:B------:R-:W-:Y:S01]  /*35b0*/  BPT.TRAP 0x1 ;  /* 0x000000040000795c */ /* 0x000fe20000300000 */
.L_x_4529:
[----:B-1----:R-:W-:Y:S05]  /*35c0*/  @P1 BRA `(.L_x_4530) ;  /* 0x0000000000081947 */ /* 0x002fea0003800000 */
[----:B------:R-:W1:Y:S02]  /*35d0*/  SYNCS.PHASECHK.TRANS64.TRYWAIT P1, [UR28+0x22830], R10 ;  /* 0x0228300aff0075a7 */ /* 0x000e64000802015c */
[----:B-1----:R-:W-:Y:S05]  /*35e0*/  @!P1 BRA `(.L_x_4531) ;  /* 0x000000a800189947 */ /* 0x002fea0003800000 */
.L_x_4530:
[----:B------:R-:W-:Y:S01]  /*35f0*/  UIMAD UR10, UR4, 0x300, UR6 ;  /* 0x00000300040a78a4 */ /* 0x000fe2000f8e0206 */
[----:B------:R-:W-:Y:S01]  /*3600*/  WARPGROUP.ARRIVE ;  /* 0x00000000000079c5 */ /* 0x000fe20000000000 */
[----:B------:R-:W-:Y:S01]  /*3610*/  UMOV UR11, 0x40000040 ;  /* 0x40000040000b7882 */ /* 0x000fe20000000000 */
[----:B------:R-:W-:Y:S01]  /*3620*/  UMOV UR15, 0x40000040 ;  /* 0x40000040000f7882 */ /* 0x000fe20000000000 */
[----:B------:R-:W-:Y:S01]  /*3630*/  UIADD3 UR14, UR10, 0x2, URZ ;  /* 0x000000020a0e7890 */ /* 0x000fe2000fffe03f */
[----:B------:R-:W-:Y:S01]  /*3640*/  IADD3 R0, -R2, 0xb, RZ ;  /* 0x0000000b02007810 */ /* 0x000fe20007ffe1ff */
        /* <DEDUP_REMOVED lines=18> */
.L_x_4532:
[----:B------:R-:W-:Y:S01]  /*3770*/  UISETP.NE.AND UP0, UPT, UR43, URZ, UPT ;  /* 0x0000003f2b00728c */ /* 0x000fe2000bf05270 */
[----:B------:R-:W-:Y:S01]  /*3780*/  IMAD.MOV.U32 R13, RZ, RZ, R6 ;  /* 0x000000ffff0d7224 */ /* 0x000fe200078e0006 */
[----:B------:R-:W-:Y:S01]  /*3790*/  MOV R16, 0xfffffffe ;  /* 0xfffffffe00107802 */ /* 0x000fe20000000f00 */
[----:B------:R-:W-:-:S03]  /*37a0*/  IMAD.U32 R14, RZ, RZ, UR30 ;  /* 0x0000001eff0e7e24 */ /* 0x000fc6000f8e00ff */
[----:B------:R-:W-:Y:S02]  /*37b0*/  PLOP3.LUT P1, PT, PT, PT, UP0, 0x80, 0x0 ;  /* 0x000000000000781c */ /* 0x000fe40003f2f008 */
[----:B------:R-:W-:-:S03]  /*37c0*/  PLOP3.LUT P2, PT, PT, PT, UP0, 0x80, 0x0 ;  /* 0x000000000000781c */ /* 0x000fc60003f4f008 */
[----:B------:R-:W-:-:S08]  /*37d0*/  @UP0 ULDC UR10, c[0x0][0x44c] ;  /* 0x00011300000a0ab9 */ /* 0x000fd00000000800 */
[----:B------:R-:W-:Y:S01]  /*37e0*/  @P1 IMAD.HI.U32 R8, R6, UR10, RZ ;  /* 0x0000000a06081c27 */ /* 0x000fe2000f8e00ff */
[----:B------:R-:W-:-:S04]  /*37f0*/  @UP0 ULDC UR10, c[0x0][0x450] ;  /* 0x00011400000a0ab9 */ /* 0x000fc80000000800 */
[----:B------:R-:W-:Y:S01]  /*3800*/  @P2 SHF.R.U32.HI R13, RZ, UR10, R8 ;  /* 0x0000000aff0d2c19 */ /* 0x000fe20008011608 */
[----:B------:R-:W-:Y:S02]  /*3810*/  UMOV UR10, 0x1 ;  /* 0x00000001000a7882 */ /* 0x000fe40000000000 */
[----:B------:R-:W-:Y:S02]  /*3820*/  UIMAD UR10, UR27, -0x60, UR10 ;  /* 0xffffffa01b0a78a4 */ /* 0x000fe4000f8e020a */
[----:B------:R-:W1:Y:S04]  /*3830*/  SHFL.IDX PT, R8, R13, 0x1, 0x1c1f ;  /* 0x003c1f000d087f89 */ /* 0x000e6800000e0000 */
[----:B------:R-:W-:Y:S01]  /*3840*/  IMAD R19, R7, R16, UR10 ;  /* 0x0000000a07137e24 */ /* 0x000fe2000f8e0210 */
[----:B------:R-:W-:-:S03]  /*3850*/  UIADD3 UR10, UR28, 0x22840, URZ ;  /* 0x000228401c0a7890 */ /* 0x000fc6000fffe03f */
[----:B------:R-:W-:Y:S01]  /*3860*/  IMAD R19, R14, UR40, R19 ;  /* 0x000000280e137c24 */ /* 0x000fe2000f8e0213 */
[----:B------:R-:W-:-:S09]  /*3870*/  UPRMT UR10, UR25, 0x654, UR10 ;  /* 0x00000654190a7896 */ /* 0x000fd2000800000a */
[----:B------:R-:W-:Y:S01]  /*3880*/  SYNCS.ARRIVE.TRANS64.RED.A1T0 RZ, [UR10], RZ ;  /* 0x000000ffffff79a7 */ /* 0x000fe2000810040a */
[----:B-1----:R-:W-:-:S04]  /*3890*/  IADD3 R9, R8, -UR29, R19 ;  /* 0x8000001d08097c10 */ /* 0x002fc8000fffe013 */
[C---:B------:R-:W-:Y:S02]  /*38a0*/  ISETP.GT.AND P1, PT, R9.reuse, RZ, PT ;  /* 0x000000ff0900720c */ /* 0x040fe40003f24270 */
[C---:B------:R-:W-:Y:S02]  /*38b0*/  ISETP.GT.AND P2, PT, R9.reuse, 0x1, PT ;  /* 0x000000010900780c */ /* 0x040fe40003f44270 */
[----:B------:R-:W-:Y:S02]  /*38c0*/  FSEL R154, R154, -INF , P1 ;  /* 0xff8000009a9a7808 */ /* 0x000fe40000800000 */
[----:B------:R-:W-:Y:S02]  /*38d0*/  ISETP.GT.AND P1, PT, R9, 0x8, PT ;  /* 0x000000080900780c */ /* 0x000fe40003f24270 */
[----:B------:R-:W-:Y:S02]  /*38e0*/  FSEL R16, R155, -INF , P2 ;  /* 0xff8000009b107808 */ /* 0x000fe40001000000 */
[----:B------:R-:W-:-:S02]  /*38f0*/  FMNMX.FTZ R15, R154, R12, !PT ;  /* 0x0000000c9a0f7209 */ /* 0x000fc40007810000 */
[C---:B------:R-:W-:Y:S02]  /*3900*/  ISETP.GT.AND P2, PT, R9.reuse, 0x9, PT ;  /* 0x000000090900780c */ /* 0x040fe40003f44270 */
[----:B------:R-:W-:Y:S02]  /*3910*/  FSEL R158, R158, -INF , P1 ;  /* 0xff8000009e9e7808 */ /* 0x000fe40000800000 */
[----:B------:R-:W-:Y:S02]  /*3920*/  FMNMX.FTZ R15, R16, R15, !PT ;  /* 0x0000000f100f7209 */ /* 0x000fe40007810000 */
        /* <DEDUP_REMOVED lines=9> */
[----:B------:R-:W-:Y:S02]  /*39c0*/  ISETP.GT.AND P2, PT, R9, 0x19, PT ;  /* 0x000000190900780c */ /* 0x000fe40003f44270 */
        /* <DEDUP_REMOVED lines=50> */
[----:B------:R-:W-:Y:S02]  /*3cf0*/  FSEL R199, R199, -INF , P2 ;  /* 0xff800000c7c77808 */ /* 0x000fe40001000000 */
[----:B------:R-:W-:-:S04]  /*3d00*/  FMNMX.FTZ R14, R198, R9, !PT ;  /* 0x00000009c60e7209 */ /* 0x000fc80007810000 */
[----:B------:R-:W-:Y:S02]  /*3d10*/  FMNMX.FTZ R9, R199, R14, !PT ;  /* 0x0000000ec7097209 */ /* 0x000fe40007810000 */
[----:B------:R-:W1:Y:S04]  /*3d20*/  SHFL.IDX PT, R14, R13, RZ, 0x1c1f ;  /* 0x001c1fff0d0e7589 */ /* 0x000e6800000e0000 */
[----:B------:R-:W3:Y:S01]  /*3d30*/  SHFL.BFLY PT, R18, R9, 0x2, 0x1f ;  /* 0x0c401f0009127f89 */ /* 0x000ee200000e0000 */
[----:B-1----:R-:W-:Y:S02]  /*3d40*/  IADD3 R19, R14, -UR29, R19 ;  /* 0x8000001d0e137c10 */ /* 0x002fe4000fffe013 */
[----:B---3--:R-:W-:Y:S02]  /*3d50*/  FMNMX.FTZ R18, R9, R18, !PT ;  /* 0x0000001209127209 */ /* 0x008fe40007810000 */
[----:B------:R-:W-:-:S02]  /*3d60*/  ISETP.GT.AND P1, PT, R19, RZ, PT ;  /* 0x000000ff1300720c */ /* 0x000fc40003f24270 */
[C---:B------:R-:W-:Y:S01]  /*3d70*/  ISETP.GT.AND P2, PT, R19.reuse, 0x1, PT ;  /* 0x000000011300780c */ /* 0x040fe20003f44270 */
[----:B------:R-:W1:Y:S01]  /*3d80*/  SHFL.BFLY PT, R15, R18, 0x1, 0x1f ;  /* 0x0c201f00120f7f89 */ /* 0x000e6200000e0000 */
[----:B------:R-:W-:Y:S02]  /*3d90*/  FSEL R152, R152, -INF , P1 ;  /* 0xff80000098987808 */ /* 0x000fe40000800000 */
        /* <DEDUP_REMOVED lines=11> */
[----:B-1----:R-:W-:Y:S02]  /*3e50*/  FMNMX.FTZ R9, R18, R15, !PT ;  /* 0x0000000f12097209 */ /* 0x002fe40007810000 */
[----:B------:R-:W-:Y:S02]  /*3e60*/  FMNMX.FTZ R13, R157, R14, !PT ;  /* 0x0000000e9d0d7209 */ /* 0x000fe40007810000 */
[C---:B------:R-:W-:Y:S01]  /*3e70*/  FSETP.NEU.FTZ.AND P1, PT, R9.reuse, -INF , PT ;  /* 0xff8000000900780b */ /* 0x040fe20003f3d000 */
[----:B------:R-:W-:Y:S01]  /*3e80*/  FMUL.FTZ R15, R9, UR7 ;  /* 0x00000007090f7c20 */ /* 0x000fe20008410000 */
[----:B------:R-:W-:Y:S02]  /*3e90*/  ISETP.GT.AND P3, PT, R19, 0x18, PT ;  /* 0x000000181300780c */ /* 0x000fe40003f64270 */
[----:B------:R-:W-:-:S02]  /*3ea0*/  FSEL R161, R161, -INF , P2 ;  /* 0xff800000a1a17808 */ /* 0x000fc40001000000 */
[----:B------:R-:W-:Y:S02]  /*3eb0*/  FMNMX.FTZ R14, R160, R13, !PT ;  /* 0x0000000da00e7209 */ /* 0x000fe40007810000 */
[----:B------:R-:W-:Y:S02]  /*3ec0*/  FSEL R13, R15, RZ, P1 ;  /* 0x000000ff0f0d7208 */ /* 0x000fe40000800000 */
[----:B------:R-:W-:Y:S02]  /*3ed0*/  ISETP.GT.AND P2, PT, R19, 0x19, PT ;  /* 0x000000191300780c */ /* 0x000fe40003f44270 */
        /* <DEDUP_REMOVED lines=25> */
[----:B------:R1:W-:Y:S01]  /*4070*/  MUFU.EX2 R15, R18 ;  /* 0x00000012000f7308 */ /* 0x0003e20000000800 */
        /* <DEDUP_REMOVED lines=9> */
[--C-:B-1----:R-:W-:Y:S01]  /*4110*/  FFMA.FTZ R18, R8, UR7, -R13.reuse ;  /* 0x0000000708127c23 */ /* 0x102fe2000801080d */
        /* <DEDUP_REMOVED lines=13> */
[----:B------:R-:W-:Y:S01]  /*41f0*/  FFMA.FTZ R175, R198, UR7, -R13 ;  /* 0x00000007c6af7c23 */ /* 0x000fe2000801080d */
[----:B------:R-:W-:Y:S01]  /*4200*/  FMNMX.FTZ R17, R177, R8, !PT ;  /* 0x00000008b1117209 */ /* 0x000fe20007810000 */
[----:B------:R-:W-:Y:S01]  /*4210*/  MUFU.EX2 R16, R16 ;  /* 0x0000001000107308 */ /* 0x000fe20000000800 */
[----:B------:R-:W-:-:S02]  /*4220*/  ISETP.GT.AND P3, PT, R19, 0x40, PT ;  /* 0x000000401300780c */ /* 0x000fc40003f64270 */
[----:B------:R-:W-:Y:S02]  /*4230*/  FSEL R181, R181, -INF , P2 ;  /* 0xff800000b5b57808 */ /* 0x000fe40001000000 */
[----:B------:R-:W-:Y:S02]  /*4240*/  FMNMX.FTZ R8, R180, R17, !PT ;  /* 0x00000011b4087209 */ /* 0x000fe40007810000 */
[----:B------:R-:W-:Y:S01]  /*4250*/  ISETP.GT.AND P2, PT, R19, 0x41, PT ;  /* 0x000000411300780c */ /* 0x000fe20003f44270 */
[----:B------:R-:W-:Y:S01]  /*4260*/  MUFU.EX2 R20, R20 ;  /* 0x0000001400147308 */ /* 0x000fe20000000800 */
[----:B------:R-:W-:Y:S02]  /*4270*/  FSEL R184, R184, -INF , P3 ;  /* 0xff800000b8b87808 */ /* 0x000fe40001800000 */
[----:B------:R-:W-:Y:S02]  /*4280*/  FMNMX.FTZ R17, R181, R8, !PT ;  /* 0x00000008b5117209 */ /* 0x000fe40007810000 */
[----:B------:R-:W-:-:S02]  /*4290*/  ISETP.GT.AND P3, PT, R19, 0x48, PT ;  /* 0x000000481300780c */ /* 0x000fc40003f64270 */
[----:B------:R-:W-:Y:S01]  /*42a0*/  FSEL R185, R185, -INF , P2 ;  /* 0xff800000b9b97808 */ /* 0x000fe20001000000 */
[----:B------:R-:W-:Y:S01]  /*42b0*/  MUFU.EX2 R23, R23 ;  /* 0x0000001700177308 */ /* 0x000fe20000000800 */
[----:B------:R-:W-:Y:S02]  /*42c0*/  FMNMX.FTZ R8, R184, R17, !PT ;  /* 0x00000011b8087209 */ /* 0x000fe40007810000 */
[----:B------:R-:W-:Y:S02]  /*42d0*/  ISETP.GT.AND P2, PT, R19, 0x49, PT ;  /* 0x000000491300780c */ /* 0x000fe40003f44270 */
[----:B------:R-:W-:Y:S02]  /*42e0*/  FSEL R188, R188, -INF , P3 ;  /* 0xff800000bcbc7808 */ /* 0x000fe40001800000 */
[----:B------:R-:W-:Y:S01]  /*42f0*/  FMNMX.FTZ R21, R185, R8, !PT ;  /* 0x00000008b9157209 */ /* 0x000fe20007810000 */
[----:B------:R1:W-:Y:S01]  /*4300*/  MUFU.EX2 R17, R163 ;  /* 0x000000a300117308 */ /* 0x0003e20000000800 */
[----:B------:R-:W-:-:S02]  /*4310*/  ISETP.GT.AND P3, PT, R19, 0x50, PT ;  /* 0x000000501300780c */ /* 0x000fc40003f64270 */
[----:B------:R-:W-:Y:S02]  /*4320*/  FSEL R189, R189, -INF , P2 ;  /* 0xff800000bdbd7808 */ /* 0x000fe40001000000 */
[----:B------:R-:W-:Y:S02]  /*4330*/  FMNMX.FTZ R8, R188, R21, !PT ;  /* 0x00000015bc087209 */ /* 0x000fe40007810000 */
[----:B------:R-:W-:Y:S01]  /*4340*/  ISETP.GT.AND P2, PT, R19, 0x51, PT ;  /* 0x000000511300780c */ /* 0x000fe20003f44270 */
[----:B------:R-:W-:Y:S01]  /*4350*/  MUFU.EX2 R170, R170 ;  /* 0x000000aa00aa7308 */ /* 0x000fe20000000800 */
[----:B------:R-:W-:Y:S01]  /*4360*/  FSEL R192, R192, -INF , P3 ;  /* 0xff800000c0c07808 */ /* 0x000fe20001800000 */
[----:B-1----:R-:W-:Y:S01]  /*4370*/  FFMA.FTZ R163, R190, UR7, -R13 ;  /* 0x00000007bea37c23 */ /* 0x002fe2000801080d */
[----:B------:R-:W-:Y:S02]  /*4380*/  FMNMX.FTZ R21, R189, R8, !PT ;  /* 0x00000008bd157209 */ /* 0x000fe40007810000 */
[----:B------:R-:W-:-:S02]  /*4390*/  ISETP.GT.AND P3, PT, R19, 0x58, PT ;  /* 0x000000581300780c */ /* 0x000fc40003f64270 */
[----:B------:R-:W-:Y:S01]  /*43a0*/  FSEL R193, R193, -INF , P2 ;  /* 0xff800000c1c17808 */ /* 0x000fe20001000000 */
[----:B------:R-:W-:Y:S01]  /*43b0*/  MUFU.EX2 R171, R171 ;  /* 0x000000ab00ab7308 */ /* 0x000fe20000000800 */
[----:B------:R-:W-:Y:S01]  /*43c0*/  FMNMX.FTZ R8, R192, R21, !PT ;  /* 0x00000015c0087209 */ /* 0x000fe20007810000 */
[----:B------:R-:W-:Y:S01]  /*43d0*/  FFMA.FTZ R21, R186, UR7, -R13 ;  /* 0x00000007ba157c23 */ /* 0x000fe2000801080d */
[----:B------:R-:W-:Y:S02]  /*43e0*/  ISETP.GT.AND P2, PT, R19, 0x59, PT ;  /* 0x000000591300780c */ /* 0x000fe40003f44270 */
[----:B------:R-:W-:Y:S02]  /*43f0*/  FSEL R196, R196, -INF , P3 ;  /* 0xff800000c4c47808 */ /* 0x000fe40001800000 */
[----:B------:R-:W-:Y:S01]  /*4400*/  FMNMX.FTZ R19, R193, R8, !PT ;  /* 0x00000008c1137209 */ /* 0x000fe20007810000 */
[----:B------:R-:W-:Y:S01]  /*4410*/  MUFU.EX2 R166, R166 ;  /* 0x000000a600a67308 */ /* 0x000fe20000000800 */
[----:B------:R-:W-:-:S02]  /*4420*/  FSEL R197, R197, -INF , P2 ;  /* 0xff800000c5c57808 */ /* 0x000fc40001000000 */
[----:B------:R-:W-:-:S04]  /*4430*/  FMNMX.FTZ R8, R196, R19, !PT ;  /* 0x00000013c4087209 */ /* 0x000fc80007810000 */
[----:B------:R-:W-:Y:S01]  /*4440*/  FMNMX.FTZ R8, R197, R8, !PT ;  /* 0x00000008c5087209 */ /* 0x000fe20007810000 */
[----:B------:R-:W-:Y:S04]  /*4450*/  MUFU.EX2 R22, R22 ;  /* 0x0000001600167308 */ /* 0x000fe80000000800 */
[----:B------:R-:W1:Y:S04]  /*4460*/  SHFL.BFLY PT, R19, R8, 0x2, 0x1f ;  /* 0x0c401f0008137f89 */ /* 0x000e6800000e0000 */
        /* <DEDUP_REMOVED lines=9> */
[----:B-1----:R-:W-:Y:S01]  /*4500*/  FMNMX.FTZ R8, R19, R8, !PT ;  /* 0x0000000813087209 */ /* 0x002fe20007810000 */
[--C-:B------:R-:W-:Y:S01]  /*4510*/  FFMA.FTZ R19, R194, UR7, -R13.reuse ;  /* 0x00000007c2137c23 */ /* 0x100fe2000801080d */
[----:B------:R-:W-:-:S02]  /*4520*/  FFMA.FTZ R13, R199, UR7, -R13 ;  /* 0x00000007c70d7c23 */ /* 0x000fc4000801080d */
[C---:B------:R-:W-:Y:S01]  /*4530*/  FSETP.NEU.FTZ.AND P2, PT, R8.reuse, -INF , PT ;  /* 0xff8000000800780b */ /* 0x040fe20003f5d000 */
[----:B------:R-:W-:Y:S02]  /*4540*/  FMUL.FTZ R154, R8, UR7 ;  /* 0x00000007089a7c20 */ /* 0x000fe40008410000 */
[----:B------:R-:W-:Y:S03]  /*4550*/  MUFU.EX2 R19, R19 ;  /* 0x0000001300137308 */ /* 0x000fe60000000800 */
[----:B------:R-:W-:-:S05]  /*4560*/  FSEL R154, R154, RZ, P2 ;  /* 0x000000ff9a9a7208 */ /* 0x000fca0001000000 */
[--C-:B------:R-:W-:Y:S01]  /*4570*/  FFMA.FTZ R183, R152, UR7, -R154.reuse ;  /* 0x0000000798b77c23 */ /* 0x100fe2000801089a */
[--C-:B------:R-:W-:Y:S01]  /*4580*/  FFMA.FTZ R152, R153, UR7, -R154.reuse ;  /* 0x0000000799987c23 */ /* 0x100fe2000801089a */
[----:B------:R-:W-:Y:S01]  /*4590*/  FSEL R153, R9, RZ, P1 ;  /* 0x000000ff09997208 */ /* 0x000fe20000800000 */
[--C-:B------:R-:W-:Y:S01]  /*45a0*/  FFMA.FTZ R156, R156, UR7, -R154.reuse ;  /* 0x000000079c9c7c23 */ /* 0x100fe2000801089a */
[--C-:B------:R-:W-:Y:S01]  /*45b0*/  FFMA.FTZ R157, R157, UR7, -R154.reuse ;  /* 0x000000079d9d7c23 */ /* 0x100fe2000801089a */
[----:B------:R-:W-:Y:S01]  /*45c0*/  FFMA.FTZ R158, R160, UR7, -R154 ;  /* 0x00000007a09e7c23 */ /* 0x000fe2000801089a */
[----:B------:R-:W-:Y:S01]  /*45d0*/  MUFU.EX2 R183, R183 ;  /* 0x000000b700b77308 */ /* 0x000fe20000000800 */
[----:B------:R-:W-:Y:S01]  /*45e0*/  FADD.FTZ R153, -R153, R12 ;  /* 0x0000000c99997221 */ /* 0x000fe20000010100 */
[----:B------:R-:W-:Y:S01]  /*45f0*/  FSEL R12, R8, RZ, P2 ;  /* 0x000000ff080c7208 */ /* 0x000fe20001000000 */
[--C-:B------:R-:W-:Y:S01]  /*4600*/  FFMA.FTZ R161, R161, UR7, -R154.reuse ;  /* 0x00000007a1a17c23 */ /* 0x100fe2000801089a */
[--C-:B------:R-:W-:Y:S01]  /*4610*/  FFMA.FTZ R160, R164, UR7, -R154.reuse ;  /* 0x00000007a4a07c23 */ /* 0x100fe2000801089a */
[----:B------:R-:W-:Y:S01]  /*4620*/  FMUL.FTZ R153, R153, UR7 ;  /* 0x0000000799997c20 */ /* 0x000fe20008410000 */
[--C-:B------:R-:W-:Y:S01]  /*4630*/  FFMA.FTZ R164, R172, UR7, -R154.reuse ;  /* 0x00000007aca47c23 */ /* 0x100fe2000801089a */
        /* <DEDUP_REMOVED lines=18> */
[----:B------:R-:W-:-:S07]  /*4760*/  FFMA.FTZ R197, R197, UR7, -R154 ;  /* 0x00000007c5c57c23 */ /* 0x000fce000801089a */
[----:B------:R-:W4:Y:S01]  /*4770*/  MUFU.EX2 R156, R156 ;  /* 0x0000009c009c7308 */ /* 0x000f220000000800 */
[-C--:B-1----:R-:W-:Y:S01]  /*4780*/  FMUL.FTZ R26, R26, R11.reuse ;  /* 0x0000000b1a1a7220 */ /* 0x082fe20000410000 */
[-C--:B------:R-:W-:Y:S01]  /*4790*/  FMUL.FTZ R27, R27, R11.reuse ;  /* 0x0000000b1b1b7220 */ /* 0x080fe20000410000 */
[-C--:B------:R-:W-:Y:S01]  /*47a0*/  FMUL.FTZ R30, R30, R11.reuse ;  /* 0x0000000b1e1e7220 */ /* 0x080fe20000410000 */
[-C--:B------:R-:W-:Y:S01]  /*47b0*/  FMUL.FTZ R31, R31, R11.reuse ;  /* 0x0000000b1f1f7220 */ /* 0x080fe20000410000 */
[-C--:B------:R-:W-:Y:S01]  /*47c0*/  FMUL.FTZ R34, R34, R11.reuse ;  /* 0x0000000b22227220 */ /* 0x080fe20000410000 */
[-C--:B------:R-:W-:Y:S01]  /*47d0*/  FMUL.FTZ R35, R35, R11.reuse ;  /* 0x0000000b23237220 */ /* 0x080fe20000410000 */
[----:B------:R-:W-:Y:S01]  /*47e0*/  FMUL.FTZ R38, R38, R11 ;  /* 0x0000000b26267220 */ /* 0x000fe20000410000 */
[----:B------:R-:W1:Y:S01]  /*47f0*/  MUFU.EX2 R157, R157 ;  /* 0x0000009d009d7308 */ /* 0x000e620000000800 */
[----:B---3--:R-:W-:Y:S01]  /*4800*/  FFMA.FTZ R187, R12, R4, R183 ;  /* 0x000000040cbb7223 */ /* 0x008fe200000100b7 */
[----:B------:R-:W-:Y:S01]  /*4810*/  FFMA.FTZ R4, R11, R5, R14 ;  /* 0x000000050b047223 */ /* 0x000fe2000001000e */
[-C--:B------:R-:W-:Y:S01]  /*4820*/  FMUL.FTZ R24, R24, R12.reuse ;  /* 0x0000000c18187220 */ /* 0x080fe20000410000 */
[-C--:B------:R-:W-:Y:S01]  /*4830*/  FMUL.FTZ R25, R25, R12.reuse ;  /* 0x0000000c19197220 */ /* 0x080fe20000410000 */
[----:B------:R-:W-:Y:S01]  /*4840*/  FADD.FTZ R187, R152, R187 ;  /* 0x000000bb98bb7221 */ /* 0x000fe20000010000 */
[----:B------:R-:W-:Y:S01]  /*4850*/  FADD.FTZ R180, R15, R4 ;  /* 0x000000040fb47221 */ /* 0x000fe20000010000 */
[----:B------:R-:W-:Y:S01]  /*4860*/  FFMA.FTZ R4, R184, UR7, -R154 ;  /* 0x00000007b8047c23 */ /* 0x000fe2000801089a */
[----:B------:R-:W3:Y:S01]  /*4870*/  MUFU.EX2 R158, R158 ;  /* 0x0000009e009e7308 */ /* 0x000ee20000000800 */
[----:B----4-:R-:W-:Y:S01]  /*4880*/  FADD.FTZ R186, R156, R187 ;  /* 0x000000bb9cba7221 */ /* 0x010fe20000010000 */
[----:B------:R-:W-:Y:S01]  /*4890*/  FADD.FTZ R153, R155, R180 ;  /* 0x000000b49b997221 */ /* 0x000fe20000010000 */
[----:B------:R-:W-:Y:S01]  /*48a0*/  F2FP.BF16.F32.PACK_AB R155, R18, R155 ;  /* 0x0000009b129b723e */ /* 0x000fe200000010ff */
[----:B------:R-:W-:Y:S01]  /*48b0*/  FFMA.FTZ R180, R188, UR7, -R154 ;  /* 0x00000007bcb47c23 */ /* 0x000fe2000801089a */
[----:B------:R-:W-:Y:S01]  /*48c0*/  F2FP.BF16.F32.PACK_AB R152, R152, R183 ;  /* 0x000000b79898723e */ /* 0x000fe200000010ff */
[----:B------:R-:W-:Y:S01]  /*48d0*/  FADD.FTZ R153, R18, R153 ;  /* 0x0000009912997221 */ /* 0x000fe20000010000 */
[----:B------:R-:W-:Y:S01]  /*48e0*/  FMUL.FTZ R28, R28, R12 ;  /* 0x0000000c1c1c7220 */ /* 0x000fe20000410000 */
[----:B------:R-:W4:Y:S01]  /*48f0*/  MUFU.EX2 R161, R161 ;  /* 0x000000a100a17308 */ /* 0x000f220000000800 */
[C---:B-1----:R-:W-:Y:S01]  /*4900*/  FADD.FTZ R187, R157.reuse, R186 ;  /* 0x000000ba9dbb7221 */ /* 0x042fe20000010000 */
[----:B------:R-:W-:Y:S01]  /*4910*/  FADD.FTZ R186, R16, R153 ;  /* 0x0000009910ba7221 */ /* 0x000fe20000010000 */
[----:B------:R-:W-:Y:S01]  /*4920*/  F2FP.BF16.F32.PACK_AB R154, R157, R156 ;  /* 0x0000009c9d9a723e */ /* 0x000fe200000010ff */
[-C--:B------:R-:W-:Y:S01]  /*4930*/  FMUL.FTZ R29, R29, R12.reuse ;  /* 0x0000000c1d1d7220 */ /* 0x080fe20000410000 */
[-C--:B------:R-:W-:Y:S01]  /*4940*/  FMUL.FTZ R32, R32, R12.reuse ;  /* 0x0000000c20207220 */ /* 0x080fe20000410000 */
[----:B------:R-:W-:Y:S01]  /*4950*/  FADD.FTZ R186, R17, R186 ;  /* 0x000000ba11ba7221 */ /* 0x000fe20000010000 */
        /* <DEDUP_REMOVED lines=13> */
[----:B------:R-:W-:Y:S01]  /*4a30*/  F2FP.BF16.F32.PACK_AB R161, R174, R21 ;  /* 0x00000015aea1723e */ /* 0x000fe200000010ff */
[-C--:B------:R-:W-:Y:S01]  /*4a40*/  FMUL.FTZ R49, R49, R12.reuse ;  /* 0x0000000c31317220 */ /* 0x080fe20000410000 */
[-C--:B------:R-:W-:Y:S01]  /*4a50*/  FMUL.FTZ R52, R52, R12.reuse ;  /* 0x0000000c34347220 */ /* 0x080fe20000410000 */
[-C--:B------:R-:W-:Y:S01]  /*4a60*/  FMUL.FTZ R53, R53, R12.reuse ;  /* 0x0000000c35357220 */ /* 0x080fe20000410000 */
[----:B------:R-:W4:Y:S01]  /*4a70*/  MUFU.EX2 R168, R168 ;  /* 0x000000a800a87308 */ /* 0x000f220000000800 */
[----:B-1----:R-:W-:Y:S01]  /*4a80*/  FADD.FTZ R184, R160, R153 ;  /* 0x00000099a0b87221 */ /* 0x002fe20000010000 */
[----:B------:R-:W-:Y:S01]  /*4a90*/  FADD.FTZ R153, R159, R186 ;  /* 0x000000ba9f997221 */ /* 0x000fe20000010000 */
[----:B------:R-:W-:Y:S01]  /*4aa0*/  F2FP.BF16.F32.PACK_AB R159, R20, R159 ;  /* 0x0000009f149f723e */ /* 0x000fe200000010ff */
[-C--:B------:R-:W-:Y:S01]  /*4ab0*/  FMUL.FTZ R56, R56, R12.reuse ;  /* 0x0000000c38387220 */ /* 0x080fe20000410000 */
[-C--:B------:R-:W-:Y:S01]  /*4ac0*/  FMUL.FTZ R57, R57, R12.reuse ;  /* 0x0000000c39397220 */ /* 0x080fe20000410000 */
[-C--:B------:R-:W-:Y:S01]  /*4ad0*/  FMUL.FTZ R60, R60, R12.reuse ;  /* 0x0000000c3c3c7220 */ /* 0x080fe20000410000 */
[----:B------:R-:W-:Y:S01]  /*4ae0*/  FMUL.FTZ R61, R61, R12 ;  /* 0x0000000c3d3d7220 */ /* 0x000fe20000410000 */
[----:B------:R-:W1:Y:S01]  /*4af0*/  MUFU.EX2 R169, R169 ;  /* 0x000000a900a97308 */ /* 0x000e620000000800 */
        /* <DEDUP_REMOVED lines=19> */
[----:B------:R-:W-:Y:S01]  /*4c30*/  F2FP.BF16.F32.PACK_AB R169, R170, R23 ;  /* 0x00000017aaa9723e */ /* 0x000fe200000010ff */
        /* <DEDUP_REMOVED lines=11> */
[----:B------:R-:W-:Y:S01]  /*4cf0*/  MUFU.EX2 R5, R181 ;  /* 0x000000b500057308 */ /* 0x000fe20000000800 */
[----:B----4-:R-:W-:Y:S01]  /*4d00*/  FADD.FTZ R157, R173, R18 ;  /* 0x00000012ad9d7221 */ /* 0x010fe20000010000 */
[-C--:B------:R-:W-:Y:S01]  /*4d10*/  FMUL.FTZ R100, R100, R12.reuse ;  /* 0x0000000c64647220 */ /* 0x080fe20000410000 */
[-C--:B------:R-:W-:Y:S01]  /*4d20*/  FMUL.FTZ R101, R101, R12.reuse ;  /* 0x0000000c65657220 */ /* 0x080fe20000410000 */
[-C--:B------:R-:W-:Y:S01]  /*4d30*/  FMUL.FTZ R104, R104, R12.reuse ;  /* 0x0000000c68687220 */ /* 0x080fe20000410000 */
[-C--:B------:R-:W-:Y:S01]  /*4d40*/  FMUL.FTZ R105, R105, R12.reuse ;  /* 0x0000000c69697220 */ /* 0x080fe20000410000 */
[-C--:B------:R-:W-:Y:S01]  /*4d50*/  FMUL.FTZ R108, R108, R12.reuse ;  /* 0x0000000c6c6c7220 */ /* 0x080fe20000410000 */
[-C--:B------:R-:W-:Y:S01]  /*4d60*/  FMUL.FTZ R109, R109, R12.reuse ;  /* 0x0000000c6d6d7220 */ /* 0x080fe20000410000 */
[----:B------:R3:W-:Y:S01]  /*4d70*/  MUFU.EX2 R181, R185 ;  /* 0x000000b900b57308 */ /* 0x0007e20000000800 */
        /* <DEDUP_REMOVED lines=11> */
[----:B------:R-:W-:Y:S01]  /*4e30*/  FMUL.FTZ R129, R129, R12 ;  /* 0x0000000c81817220 */ /* 0x000fe20000410000 */
[----:B------:R-:W-:Y:S01]  /*4e40*/  FADD.FTZ R14, R170, R185 ;  /* 0x000000b9aa0e7221 */ /* 0x000fe20000010000 */
[----:B------:R-:W-:Y:S01]  /*4e50*/  F2FP.BF16.F32.PACK_AB R170, R173, R164 ;  /* 0x000000a4adaa723e */ /* 0x000fe200000010ff */
[----:B------:R-:W-:Y:S01]  /*4e60*/  FMUL.FTZ R132, R132, R12 ;  /* 0x0000000c84847220 */ /* 0x000fe20000410000 */
[----:B------:R-:W3:Y:S01]  /*4e70*/  MUFU.EX2 R176, R176 ;  /* 0x000000b000b07308 */ /* 0x000ee20000000800 */
[----:B------:R-:W-:Y:S01]  /*4e80*/  FADD.FTZ R183, R171, R14 ;  /* 0x0000000eabb77221 */ /* 0x000fe20000010000 */
[----:B-1----:R-:W-:Y:S01]  /*4e90*/  FADD.FTZ R14, R172, R157 ;  /* 0x0000009dac0e7221 */ /* 0x002fe20000010000 */
[----:B------:R-:W-:Y:S01]  /*4ea0*/  F2FP.BF16.F32.PACK_AB R157, R17, R16 ;  /* 0x00000010119d723e */ /* 0x000fe200000010ff */
[-C--:B------:R-:W-:Y:S01]  /*4eb0*/  FMUL.FTZ R133, R133, R12.reuse ;  /* 0x0000000c85857220 */ /* 0x080fe20000410000 */
[C---:B------:R-:W-:Y:S01]  /*4ec0*/  FADD.FTZ R183, R166.reuse, R183 ;  /* 0x000000b7a6b77221 */ /* 0x040fe20000010000 */
[----:B------:R-:W-:Y:S01]  /*4ed0*/  F2FP.BF16.F32.PACK_AB R171, R166, R171 ;  /* 0x000000aba6ab723e */ /* 0x000fe200000010ff */
[----:B------:R-:W-:Y:S01]  /*4ee0*/  FMUL.FTZ R136, R136, R12 ;  /* 0x0000000c88887220 */ /* 0x000fe20000410000 */
[----:B------:R-:W1:Y:S01]  /*4ef0*/  MUFU.EX2 R4, R4 ;  /* 0x0000000400047308 */ /* 0x000e620000000800 */
[----:B------:R-:W-:Y:S01]  /*4f00*/  FADD.FTZ R16, R22, R183 ;  /* 0x000000b716107221 */ /* 0x000fe20000010000 */
[C---:B----4-:R-:W-:Y:S01]  /*4f10*/  FADD.FTZ R17, R177.reuse, R14 ;  /* 0x0000000eb1117221 */ /* 0x050fe20000010000 */
[----:B------:R-:W-:Y:S01]  /*4f20*/  F2FP.BF16.F32.PACK_AB R164, R177, R172 ;  /* 0x000000acb1a4723e */ /* 0x000fe200000010ff */
[-C--:B------:R-:W-:Y:S01]  /*4f30*/  FMUL.FTZ R137, R137, R12.reuse ;  /* 0x0000000c89897220 */ /* 0x080fe20000410000 */
[----:B------:R-:W-:Y:S01]  /*4f40*/  FADD.FTZ R16, R179, R16 ;  /* 0x00000010b3107221 */ /* 0x000fe20000010000 */
[-C--:B------:R-:W-:Y:S01]  /*4f50*/  FMUL.FTZ R140, R140, R12.reuse ;  /* 0x0000000c8c8c7220 */ /* 0x080fe20000410000 */
[----:B------:R-:W-:Y:S01]  /*4f60*/  FMUL.FTZ R141, R141, R12 ;  /* 0x0000000c8d8d7220 */ /* 0x000fe20000410000 */
[----:B------:R-:W4:Y:S01]  /*4f70*/  MUFU.EX2 R180, R180 ;  /* 0x000000b400b47308 */ /* 0x000f220000000800 */
[----:B---3--:R-:W-:Y:S01]  /*4f80*/  FADD.FTZ R14, R176, R17 ;  /* 0x00000011b00e7221 */ /* 0x008fe20000010000 */
[----:B------:R-:W-:Y:S01]  /*4f90*/  FADD.FTZ R17, R167, R16 ;  /* 0x00000010a7117221 */ /* 0x000fe20000010000 */
[C---:B------:R-:W-:Y:S01]  /*4fa0*/  F2FP.BF16.F32.PACK_AB R166, R5.reuse, R176 ;  /* 0x000000b005a6723e */ /* 0x040fe200000010ff */
[----:B------:R-:W-:Y:S01]  /*4fb0*/  FMUL.FTZ R144, R144, R12 ;  /* 0x0000000c90907220 */ /* 0x000fe20000410000 */
[----:B------:R-:W-:Y:S01]  /*4fc0*/  FADD.FTZ R23, R5, R14 ;  /* 0x0000000e05177221 */ /* 0x000fe20000010000 */
[C---:B------:R-:W-:Y:S01]  /*4fd0*/  FADD.FTZ R14, R162.reuse, R17 ;  /* 0x00000011a20e7221 */ /* 0x040fe20000010000 */
[----:B------:R-:W-:Y:S01]  /*4fe0*/  F2FP.BF16.F32.PACK_AB R167, R162, R167 ;  /* 0x000000a7a2a7723e */ /* 0x000fe200000010ff */
[----:B------:R-:W3:Y:S01]  /*4ff0*/  MUFU.EX2 R15, R189 ;  /* 0x000000bd000f7308 */ /* 0x000ee20000000800 */
[----:B-1----:R-:W-:Y:S01]  /*5000*/  FADD.FTZ R16, R4, R23 ;  /* 0x0000001704107221 */ /* 0x002fe20000010000 */
[----:B------:R-:W-:Y:S01]  /*5010*/  FADD.FTZ R17, R21, R14 ;  /* 0x0000000e15117221 */ /* 0x000fe20000010000 */
[----:B------:R-:W-:Y:S01]  /*5020*/  F2FP.BF16.F32.PACK_AB R160, R181, R4 ;  /* 0x00000004b5a0723e */ /* 0x000fe200000010ff */
[-C--:B------:R-:W-:Y:S01]  /*5030*/  FMUL.FTZ R145, R145, R12.reuse ;  /* 0x0000000c91917220 */ /* 0x080fe20000410000 */
[----:B------:R-:W-:Y:S01]  /*5040*/  FADD.FTZ R23, R181, R16 ;  /* 0x00000010b5177221 */ /* 0x000fe20000010000 */
[----:B------:R-:W-:Y:S01]  /*5050*/  FADD.FTZ R14, R174, R17 ;  /* 0x00000011ae0e7221 */ /* 0x000fe20000010000 */
[-C--:B------:R-:W-:Y:S01]  /*5060*/  FMUL.FTZ R148, R148, R12.reuse ;  /* 0x0000000c94947220 */ /* 0x080fe20000410000 */
[----:B------:R-:W1:Y:S01]  /*5070*/  MUFU.EX2 R192, R192 ;  /* 0x000000c000c07308 */ /* 0x000e620000000800 */
[----:B----4-:R-:W-:Y:S01]  /*5080*/  FADD.FTZ R16, R180, R23 ;  /* 0x00000017b4107221 */ /* 0x010fe20000010000 */
[----:B------:R-:W-:Y:S01]  /*5090*/  FADD.FTZ R5, R163, R14 ;  /* 0x0000000ea3057221 */ /* 0x000fe20000010000 */
[----:B------:R-:W-:Y:S01]  /*50a0*/  F2FP.BF16.F32.PACK_AB R163, R178, R163 ;  /* 0x000000a3b2a3723e */ /* 0x000fe200000010ff */
[----:B------:R-:W-:Y:S01]  /*50b0*/  FMUL.FTZ R149, R149, R12 ;  /* 0x0000000c95957220 */ /* 0x000fe20000410000 */
[-C--:B------:R-:W-:Y:S01]  /*50c0*/  FMUL.FTZ R39, R39, R11.reuse ;  /* 0x0000000b27277220 */ /* 0x080fe20000410000 */
[-C--:B------:R-:W-:Y:S01]  /*50d0*/  FMUL.FTZ R42, R42, R11.reuse ;  /* 0x0000000b2a2a7220 */ /* 0x080fe20000410000 */
[-C--:B------:R-:W-:Y:S01]  /*50e0*/  FMUL.FTZ R43, R43, R11.reuse ;  /* 0x0000000b2b2b7220 */ /* 0x080fe20000410000 */
[----:B------:R-:W4:Y:S01]  /*50f0*/  MUFU.EX2 R193, R193 ;  /* 0x000000c100c17308 */ /* 0x000f220000000800 */
[C---:B---3--:R-:W-:Y:S01]  /*5100*/  FADD.FTZ R17, R15.reuse, R16 ;  /* 0x000000100f117221 */ /* 0x048fe20000010000 */
[----:B------:R-:W-:Y:S01]  /*5110*/  FADD.FTZ R16, R178, R5 ;  /* 0x00000005b2107221 */ /* 0x000fe20000010000 */
[----:B------:R-:W-:Y:S01]  /*5120*/  F2FP.BF16.F32.PACK_AB R162, R15, R180 ;  /* 0x000000b40fa2723e */ /* 0x000fe200000010ff */
[-C--:B------:R-:W-:Y:S01]  /*5130*/  FMUL.FTZ R46, R46, R11.reuse ;  /* 0x0000000b2e2e7220 */ /* 0x080fe20000410000 */
[-C--:B------:R-:W-:Y:S01]  /*5140*/  FMUL.FTZ R47, R47, R11.reuse ;  /* 0x0000000b2f2f7220 */ /* 0x080fe20000410000 */
[----:B------:R-:W-:Y:S01]  /*5150*/  FADD.FTZ R5, R19, R16 ;  /* 0x0000001013057221 */ /* 0x000fe20000010000 */
[-C--:B------:R-:W-:Y:S01]  /*5160*/  FMUL.FTZ R50, R50, R11.reuse ;  /* 0x0000000b32327220 */ /* 0x080fe20000410000 */
[----:B------:R-:W3:Y:S01]  /*5170*/  MUFU.EX2 R182, R182 ;  /* 0x000000b600b67308 */ /* 0x000ee20000000800 */
        /* <DEDUP_REMOVED lines=40> */
[C---:B---3--:R-:W-:Y:S01]  /*5400*/  FADD.FTZ R4, R197.reuse, R16 ;  /* 0x00000010c5047221 */ /* 0x048fe20000010000 */
[----:B------:R-:W-:Y:S01]  /*5410*/  F2FP.BF16.F32.PACK_AB R174, R197, R196 ;  /* 0x000000c4c5ae723e */ /* 0x000fe200000010ff */
[-C--:B------:R-:W-:Y:S01]  /*5420*/  FMUL.FTZ R110, R110, R11.reuse ;  /* 0x0000000b6e6e7220 */ /* 0x080fe20000410000 */
[-C--:B------:R-:W-:Y:S01]  /*5430*/  FMUL.FTZ R111, R111, R11.reuse ;  /* 0x0000000b6f6f7220 */ /* 0x080fe20000410000 */
[-C--:B------:R-:W-:Y:S01]  /*5440*/  FMUL.FTZ R114, R114, R11.reuse ;  /* 0x0000000b72727220 */ /* 0x080fe20000410000 */
[-C--:B------:R-:W-:Y:S01]  /*5450*/  FMUL.FTZ R115, R115, R11.reuse ;  /* 0x0000000b73737220 */ /* 0x080fe20000410000 */
[-C--:B------:R-:W-:Y:S01]  /*5460*/  FMUL.FTZ R118, R118, R11.reuse ;  /* 0x0000000b76767220 */ /* 0x080fe20000410000 */
[----:B------:R-:W-:Y:S01]  /*5470*/  FMUL.FTZ R119, R119, R11 ;  /* 0x0000000b77777220 */ /* 0x000fe20000410000 */
[C---:B-1----:R-:W-:Y:S01]  /*5480*/  FADD.FTZ R5, R14.reuse, R5 ;  /* 0x000000050e057221 */ /* 0x042fe20000010000 */
[----:B------:R-:W-:Y:S01]  /*5490*/  F2FP.BF16.F32.PACK_AB R175, R14, R175 ;  /* 0x000000af0eaf723e */ /* 0x000fe200000010ff */
        /* <DEDUP_REMOVED lines=16> */
[----:B------:R-:W-:Y:S06]  /*55a0*/  @!P0 BRA `(.L_x_4533) ;  /* 0x0000000000048947 */ /* 0x000fec0003800000 */
[----:B------:R-:W-:Y:S01]  /*55b0*/  BPT.TRAP 0x1 ;  /* 0x000000040000795c */ /* 0x000fe20000300000 */
.L_x_4533:
[----:B------:R1:W3:Y:S01]  /*55c0*/  SYNCS.PHASECHK.TRANS64.TRYWAIT P1, [UR28+0x22850], R10 ;  /* 0x0228500aff0075a7 */ /* 0x0002e2000802015c */
[----:B------:R-:W-:Y:S05]  /*55d0*/  @!P0 BRA `(.L_x_4534) ;  /* 0x0000000000048947 */ /* 0x000fea0003800000 */
[----:B------:R-:W-:Y:S01]  /*55e0*/  BPT.TRAP 0x1 ;  /* 0x000000040000795c */ /* 0x000fe20000300000 */
.L_x_4534:
[----:B---3--:R-:W-:Y:S05]  /*55f0*/  @P1 BRA `(.L_x_4535) ;  /* 0x0000000000081947 */ /* 0x008fea0003800000 */
[----:B------:R-:W3:Y:S02]  /*5600*/  SYNCS.PHASECHK.TRANS64.TRYWAIT P1, [UR28+0x22850], R10 ;  /* 0x0228500aff0075a7 */ /* 0x000ee4000802015c */
[----:B---3--:R-:W-:Y:S05]  /*5610*/  @!P1 BRA `(.L_x_4536) ;  /* 0x0000008800249947 */ /* 0x008fea0003800000 */
.L_x_4535:
[----:B------:R4:W-:Y:S01]  /*5620*/  BAR.SYNC.DEFER_BLOCKING R3, 0x100 ;  /* 0x000400030000751d */ /* 0x0009e20000010000 */
[----:B------:R-:W-:-:S05]  /*5630*/  UIMAD UR14, UR4, 0xc00, UR24 ;  /* 0x00000c00040e78a4 */ /* 0x000fca000f8e0218 */
        /* <DEDUP_REMOVED lines=37> */
.L_x_4537:
[----:B------:R-:W-:Y:S01]  /*5890*/  UISETP.GT.AND UP0, UPT, UR27, UR26, UPT ;  /* 0x0000001a1b00728c */ /* 0x000fe2000bf04270 */
[----:B------:R-:W-:Y:S01]  /*58a0*/  IMAD.MOV.U32 R12, RZ, RZ, R9 ;  /* 0x000000ffff0c7224 */ /* 0x000fe200078e0009 */
[----:B------:R-:W-:Y:S01]  /*58b0*/  UIADD3 UR28, UR28, 0x22860, URZ ;  /* 0x000228601c1c7890 */ /* 0x000fe2000fffe03f */
[----:B---3--:R-:W-:Y:S01]  /*58c0*/  IMAD.MOV.U32 R11, RZ, RZ, R8 ;  /* 0x000000ffff0b7224 */ /* 0x008fe200078e0008 */
[----:B------:R-:W-:Y:S02]  /*58d0*/  UIADD3 UR27, UR27, -0x1, URZ ;  /* 0xffffffff1b1b7890 */ /* 0x000fe4000fffe03f */
[----:B------:R-:W-:Y:S01]  /*58e0*/  PLOP3.LUT P1, PT, PT, PT, UP0, 0x80, 0x0 ;  /* 0x000000000000781c */ /* 0x000fe20003f2f008 */
[----:B------:R-:W-:-:S09]  /*58f0*/  UPRMT UR28, UR25, 0x654, UR28 ;  /* 0x00000654191c7896 */ /* 0x000fd2000800001c */
[----:B------:R-:W-:Y:S03]  /*5900*/  SYNCS.ARRIVE.TRANS64.RED.A1T0 RZ, [UR28], RZ ;  /* 0x000000ffffff79a7 */ /* 0x000fe6000810041c */
[----:B------:R-:W-:Y:S05]  /*5910*/  @P1 BRA `(.L_x_4538) ;  /* 0xffffffd800f41947 */ /* 0x000fea000383ffff */
.L_x_4527:
[----:B------:R-:W-:-:S06]  /*5920*/  UISETP.GE.AND UP0, UPT, UR27, UR41, UPT ;  /* 0x000000291b00728c */ /* 0x000fcc000bf06270 */
[----:B------:R-:W-:-:S13]  /*5930*/  PLOP3.LUT P1, PT, PT, PT, UP0, 0x80, 0x0 ;  /* 0x000000000000781c */ /* 0x000fda0003f2f008 */
[----:B------:R-:W-:Y:S05]  /*5940*/  @!P1 BRA `(.L_x_4539) ;  /* 0x0000001c00349947 */ /* 0x000fea0003800000 */
[----:B------:R-:W-:Y:S01]  /*5950*/  IMAD.MOV.U32 R202, RZ, RZ, R9 ;  /* 0x000000ffffca7224 */ /* 0x000fe200078e0009 */
[----:B------:R-:W-:Y:S01]  /*5960*/  MOV R7, R8 ;  /* 0x0000000800077202 */ /* 0x000fe20000000f00 */
[----:B------:R-:W-:-:S06]  /*5970*/  ULDC UR7, c[0x0][0x988] ;  /* 0x0002620000077ab9 */ /* 0x000fcc0000000800 */
.L_x_4550:
[----:B------:R-:W-:-:S04]  /*5980*/  UIADD3 UR4, UR4, 0x1, URZ ;  /* 0x0000000104047890 */ /* 0x000fc8000fffe03f */
[----:B------:R-:W-:-:S04]  /*5990*/  UISETP.NE.AND UP0, UPT, UR4, 0x2, UPT ;  /* 0x000000020400788c */ /* 0x000fc8000bf05270 */
[----:B------:R-:W-:Y:S02]  /*59a0*/  USEL UR10, URZ, 0x1, UP0 ;  /* 0x000000013f0a7887 */ /* 0x000fe40008000000 */
[----:B------:R-:W-:Y:S02]  /*59b0*/  USEL UR4, UR4, URZ, UP0 ;  /* 0x0000003f04047287 */ /* 0x000fe40008000000 */
[----:B------:R-:W-:Y:S01]  /*59c0*/  ULOP3.LUT UR5, UR5, UR10, URZ, 0x3c, !UPT ;  /* 0x0000000a05057292 */ /* 0x000fe2000f8e3c3f */
[----:B0--3--:R-:W-:Y:S11]  /*59d0*/  @!P0 BRA `(.L_x_4540) ;  /* 0x0000000000048947 */ /* 0x009ff60003800000 */
[----:B------:R-:W-:Y:S01]  /*59e0*/  BPT.TRAP 0x1 ;  /* 0x000000040000795c */ /* 0x000fe20000300000 */
.L_x_4540:
[----:B------:R-:W-:Y:S01]  /*59f0*/  ULEA UR26, UR4, UR42, 0x3 ;  /* 0x0000002a041a7291 */ /* 0x000fe2000f8e183f */
[----:B------:R-:W-:-:S05]  /*5a00*/  IMAD.U32 R6, RZ, RZ, UR5 ;  /* 0x00000005ff067e24 */ /* 0x000fca000f8e00ff */
[----:B------:R-:W-:-:S04]  /*5a10*/  SHF.L.U32 R6, R6, 0x1f, RZ ;  /* 0x0000001f06067819 */ /* 0x000fc800000006ff */
[----:B------:R3:W4:Y:S01]  /*5a20*/  SYNCS.PHASECHK.TRANS64.TRYWAIT P1, [UR26+0x22830], R6 ;  /* 0x02283006ff0075a7 */ /* 0x000722000802015a */
[----:B------:R-:W-:Y:S05]  /*5a30*/  @!P0 BRA `(.L_x_4541) ;  /* 0x0000000000048947 */ /* 0x000fea0003800000 */
[----:B------:R-:W-:Y:S01]  /*5a40*/  BPT.TRAP 0x1 ;  /* 0x000000040000795c */ /* 0x000fe20000300000 */
.L_x_4541:
[----:B----4-:R-:W-:Y:S05]  /*5a50*/  @P1 BRA `(.L_x_4542) ;  /* 0x0000000000081947 */ /* 0x010fea0003800000 */
[----:B------:R-:W4:Y:S02]  /*5a60*/  SYNCS.PHASECHK.TRANS64.TRYWAIT P1, [UR26+0x22830], R6 ;  /* 0x02283006ff0075a7 */ /* 0x000f24000802015a */
[----:B----4-:R-:W-:Y:S05]  /*5a70*/  @!P1 BRA `(.L_x_4543) ;  /* 0x0000008400249947 */ /* 0x010fea0003800000 */
.L_x_4542:
[----:B------:R-:W-:Y:S01]  /*5a80*/  UIMAD UR10, UR4, 0x300, UR6 ;  /* 0x00000300040a78a4 */ /* 0x000fe2000f8e0206 */
[----:B------:R-:W-:Y:S01]  /*5a90*/  WARPGROUP.ARRIVE ;  /* 0x00000000000079c5 */ /* 0x000fe20000000000 */
[----:B------:R-:W-:Y:S01]  /*5aa0*/  UMOV UR11, 0x40000040 ;  /* 0x40000040000b7882 */ /* 0x000fe20000000000 */
[----:B------:R-:W-:Y:S01]  /*5ab0*/  UMOV UR15, 0x40000040 ;  /* 0x40000040000f7882 */ /* 0x000fe20000000000 */
[----:B------:R-:W-:Y:S02]  /*5ac0*/  UIADD3 UR14, UR10, 0x2, URZ ;  /* 0x000000020a0e7890 */ /* 0x000fe4000fffe03f */
        /* <DEDUP_REMOVED lines=18> */
.L_x_4544:
[----:B------:R-:W-:Y:S01]  /*5bf0*/  FMNMX.FTZ R8, R152, R7, !PT ;  /* 0x0000000798087209 */ /* 0x000fe20007810000 */
[----:B------:R-:W-:Y:S01]  /*5c00*/  UIADD3 UR10, UR26, 0x22840, URZ ;  /* 0x000228401a0a7890 */ /* 0x000fe2000fffe03f */
[----:B01----:R-:W-:Y:S02]  /*5c10*/  FMNMX.FTZ R10, R154, R202, !PT ;  /* 0x000000ca9a0a7209 */ /* 0x003fe40007810000 */
[----:B----4-:R-:W-:Y:S01]  /*5c20*/  FMNMX.FTZ R9, R153, R8, !PT ;  /* 0x0000000899097209 */ /* 0x010fe20007810000 */
[----:B------:R-:W-:-:S03]  /*5c30*/  UPRMT UR10, UR25, 0x654, UR10 ;  /* 0x00000654190a7896 */ /* 0x000fc6000800000a */
[----:B------:R-:W-:-:S04]  /*5c40*/  FMNMX.FTZ R8, R156, R9, !PT ;  /* 0x000000099c087209 */ /* 0x000fc80007810000 */
[----:B------:R-:W-:Y:S02]  /*5c50*/  FMNMX.FTZ R9, R157, R8, !PT ;  /* 0x000000089d097209 */ /* 0x000fe40007810000 */
[----:B------:R-:W-:Y:S02]  /*5c60*/  SYNCS.ARRIVE.TRANS64.RED.A1T0 RZ, [UR10], RZ ;  /* 0x000000ffffff79a7 */ /* 0x000fe4000810040a */
        /* <DEDUP_REMOVED lines=32> */
[C---:B------:R-:W-:Y:S01]  /*5e70*/  FMUL.FTZ R204, R8.reuse, UR7 ;  /* 0x0000000708cc7c20 */ /* 0x040fe20008410000 */
[----:B------:R-:W-:Y:S01]  /*5e80*/  FMNMX.FTZ R9, R171, R10, !PT ;  /* 0x0000000aab097209 */ /* 0x000fe20007810000 */
[----:B------:R-:W-:Y:S02]  /*5e90*/  FADD.FTZ R7, -R8, R7 ;  /* 0x0000000708077221 */ /* 0x000fe40000010100 */
        /* <DEDUP_REMOVED lines=35> */
[----:B0-----:R-:W-:Y:S01]  /*60d0*/  FFMA.FTZ R164, R7, R4, R16 ;  /* 0x0000000407a47223 */ /* 0x001fe20000010010 */
[--C-:B------:R-:W-:Y:S01]  /*60e0*/  FFMA.FTZ R23, R193, UR7, -R204.reuse ;  /* 0x00000007c1177c23 */ /* 0x100fe200080108cc */
[----:B------:R-:W-:Y:S01]  /*60f0*/  FMNMX.FTZ R9, R191, R10, !PT ;  /* 0x0000000abf097209 */ /* 0x000fe20007810000 */
[--C-:B------:R-:W-:Y:S01]  /*6100*/  FFMA.FTZ R196, R196, UR7, -R204.reuse ;  /* 0x00000007c4c47c23 */ /* 0x100fe200080108cc */
[----:B------:R-:W-:Y:S01]  /*6110*/  FFMA.FTZ R177, R197, UR7, -R204 ;  /* 0x00000007c5b17c23 */ /* 0x000fe200080108cc */
[----:B------:R-:W-:Y:S01]  /*6120*/  FMUL.FTZ R24, R24, R7 ;  /* 0x0000000718187220 */ /* 0x000fe20000410000 */
[----:B------:R-:W-:Y:S01]  /*6130*/  FMNMX.FTZ R10, R194, R9, !PT ;  /* 0x00000009c20a7209 */ /* 0x000fe20007810000 */
[----:B------:R-:W0:Y:S01]  /*6140*/  MUFU.EX2 R203, R203 ;  /* 0x000000cb00cb7308 */ /* 0x000e220000000800 */
[----:B-1----:R-:W-:Y:S01]  /*6150*/  F2FP.BF16.F32.PACK_AB R168, R201, R16 ;  /* 0x00000010c9a8723e */ /* 0x002fe200000010ff */
[-C--:B------:R-:W-:Y:S01]  /*6160*/  FMUL.FTZ R25, R25, R7.reuse ;  /* 0x0000000719197220 */ /* 0x080fe20000410000 */
        /* <DEDUP_REMOVED lines=79> */
[----:B------:R-:W-:Y:S01]  /*6660*/  FMUL.FTZ R145, R145, R7 ;  /* 0x0000000791917220 */ /* 0x000fe20000410000 */
        /* <DEDUP_REMOVED lines=9> */
[----:B------:R-:W-:Y:S01]  /*6700*/  FADD.FTZ R167, R201, R164 ;  /* 0x000000a4c9a77221 */ /* 0x000fe20000010000 */
[--C-:B------:R-:W-:Y:S01]  /*6710*/  FFMA.FTZ R163, R170, UR7, -R161.reuse ;  /* 0x00000007aaa37c23 */ /* 0x100fe200080108a1 */
[--C-:B------:R-:W-:Y:S01]  /*6720*/  FFMA.FTZ R184, R171, UR7, -R161.reuse ;  /* 0x00000007abb87c23 */ /* 0x100fe200080108a1 */
[----:B------:R-:W-:Y:S01]  /*6730*/  FFMA.FTZ R173, R174, UR7, -R161 ;  /* 0x00000007aead7c23 */ /* 0x000fe200080108a1 */
[----:B----4-:R-:W-:Y:S01]  /*6740*/  FADD.FTZ R166, R200, R167 ;  /* 0x000000a7c8a67221 */ /* 0x010fe20000010000 */
[----:B------:R-:W1:Y:S01]  /*6750*/  MUFU.EX2 R169, R169 ;  /* 0x000000a900a97308 */ /* 0x000e620000000800 */
[--C-:B------:R-:W-:Y:S01]  /*6760*/  FFMA.FTZ R188, R175, UR7, -R161.reuse ;  /* 0x00000007afbc7c23 */ /* 0x100fe200080108a1 */
[--C-:B------:R-:W-:Y:S01]  /*6770*/  FFMA.FTZ R174, R178, UR7, -R161.reuse ;  /* 0x00000007b2ae7c23 */ /* 0x100fe200080108a1 */
[----:B0-----:R-:W-:Y:S01]  /*6780*/  FADD.FTZ R166, R203, R166 ;  /* 0x000000a6cba67221 */ /* 0x001fe20000010000 */
[--C-:B------:R-:W-:Y:S01]  /*6790*/  FFMA.FTZ R175, R179, UR7, -R161.reuse ;  /* 0x00000007b3af7c23 */ /* 0x100fe200080108a1 */
[--C-:B------:R-:W-:Y:S01]  /*67a0*/  FFMA.FTZ R4, R182, UR7, -R161.reuse ;  /* 0x00000007b6047c23 */ /* 0x100fe200080108a1 */
[--C-:B------:R-:W-:Y:S01]  /*67b0*/  FFMA.FTZ R178, R186, UR7, -R161.reuse ;  /* 0x00000007bab27c23 */ /* 0x100fe200080108a1 */
[--C-:B------:R-:W-:Y:S01]  /*67c0*/  FFMA.FTZ R179, R187, UR7, -R161.reuse ;  /* 0x00000007bbb37c23 */ /* 0x100fe200080108a1 */
[----:B------:R-:W0:Y:S01]  /*67d0*/  MUFU.EX2 R154, R154 ;  /* 0x0000009a009a7308 */ /* 0x000e220000000800 */
[--C-:B------:R-:W-:Y:S01]  /*67e0*/  FFMA.FTZ R190, R190, UR7, -R161.reuse ;  /* 0x00000007bebe7c23 */ /* 0x100fe200080108a1 */
[--C-:B------:R-:W-:Y:S01]  /*67f0*/  FFMA.FTZ R191, R191, UR7, -R161.reuse ;  /* 0x00000007bfbf7c23 */ /* 0x100fe200080108a1 */
[--C-:B------:R-:W-:Y:S01]  /*6800*/  FFMA.FTZ R194, R194, UR7, -R161.reuse ;  /* 0x00000007c2c27c23 */ /* 0x100fe200080108a1 */
[--C-:B------:R-:W-:Y:S01]  /*6810*/  FFMA.FTZ R195, R195, UR7, -R161.reuse ;  /* 0x00000007c3c37c23 */ /* 0x100fe200080108a1 */
[--C-:B------:R-:W-:Y:S01]  /*6820*/  FFMA.FTZ R198, R198, UR7, -R161.reuse ;  /* 0x00000007c6c67c23 */ /* 0x100fe200080108a1 */
[----:B------:R-:W-:Y:S01]  /*6830*/  FFMA.FTZ R199, R199, UR7, -R161 ;  /* 0x00000007c7c77c23 */ /* 0x000fe200080108a1 */
[----:B------:R-:W-:Y:S01]  /*6840*/  F2FP.BF16.F32.PACK_AB R170, R203, R200 ;  /* 0x000000c8cbaa723e */ /* 0x000fe200000010ff */
[----:B------:R-:W4:Y:S01]  /*6850*/  MUFU.EX2 R155, R155 ;  /* 0x0000009b009b7308 */ /* 0x000f220000000800 */
[----:B-1----:R-:W-:Y:S01]  /*6860*/  FFMA.FTZ R5, R176, R5, R169 ;  /* 0x00000005b0057223 */ /* 0x002fe200000100a9 */
[-C--:B------:R-:W-:Y:S01]  /*6870*/  FMUL.FTZ R148, R148, R7.reuse ;  /* 0x0000000794947220 */ /* 0x080fe20000410000 */
[----:B------:R-:W-:Y:S01]  /*6880*/  FMUL.FTZ R149, R149, R7 ;  /* 0x0000000795957220 */ /* 0x000fe20000410000 */
[-C--:B------:R-:W-:Y:S01]  /*6890*/  FMUL.FTZ R26, R26, R176.reuse ;  /* 0x000000b01a1a7220 */ /* 0x080fe20000410000 */
[-C--:B------:R-:W-:Y:S01]  /*68a0*/  FMUL.FTZ R27, R27, R176.reuse ;  /* 0x000000b01b1b7220 */ /* 0x080fe20000410000 */
[-C--:B------:R-:W-:Y:S01]  /*68b0*/  FMUL.FTZ R30, R30, R176.reuse ;  /* 0x000000b01e1e7220 */ /* 0x080fe20000410000 */
[-C--:B------:R-:W-:Y:S01]  /*68c0*/  FMUL.FTZ R31, R31, R176.reuse ;  /* 0x000000b01f1f7220 */ /* 0x080fe20000410000 */
[----:B------:R-:W1:Y:S01]  /*68d0*/  MUFU.EX2 R158, R158 ;  /* 0x0000009e009e7308 */ /* 0x000e620000000800 */
[C---:B0-----:R-:W-:Y:S01]  /*68e0*/  FADD.FTZ R164, R154.reuse, R5 ;  /* 0x000000059aa47221 */ /* 0x041fe20000010000 */
[----:B------:R-:W-:Y:S01]  /*68f0*/  FFMA.FTZ R5, R183, UR7, -R161 ;  /* 0x00000007b7057c23 */ /* 0x000fe200080108a1 */
[----:B------:R-:W-:Y:S01]  /*6900*/  F2FP.BF16.F32.PACK_AB R169, R154, R169 ;  /* 0x000000a99aa9723e */ /* 0x000fe200000010ff */
        /* <DEDUP_REMOVED lines=21> */
[----:B0-----:R-:W-:Y:S01]  /*6a60*/  FADD.FTZ R171, R165, R164 ;  /* 0x000000a4a5ab7221 */ /* 0x001fe20000010000 */
[----:B------:R-:W-:Y:S01]  /*6a70*/  FADD.FTZ R166, R14, R167 ;  /* 0x000000a70ea67221 */ /* 0x000fe20000010000 */
[-C--:B------:R-:W-:Y:S01]  /*6a80*/  FMUL.FTZ R62, R62, R176.reuse ;  /* 0x000000b03e3e7220 */ /* 0x080fe20000410000 */
[-C--:B------:R-:W-:Y:S01]  /*6a90*/  FMUL.FTZ R63, R63, R176.reuse ;  /* 0x000000b03f3f7220 */ /* 0x080fe20000410000 */
[-C--:B------:R-:W-:Y:S01]  /*6aa0*/  FMUL.FTZ R66, R66, R176.reuse ;  /* 0x000000b042427220 */ /* 0x080fe20000410000 */
[-C--:B------:R-:W-:Y:S01]  /*6ab0*/  FMUL.FTZ R67, R67, R176.reuse ;  /* 0x000000b043437220 */ /* 0x080fe20000410000 */
[-C--:B------:R-:W-:Y:S01]  /*6ac0*/  FMUL.FTZ R70, R70, R176.reuse ;  /* 0x000000b046467220 */ /* 0x080fe20000410000 */
[----:B------:R-:W0:Y:S01]  /*6ad0*/  MUFU.EX2 R180, R180 ;  /* 0x000000b400b47308 */ /* 0x000e220000000800 */
[C---:B----4-:R-:W-:Y:S01]  /*6ae0*/  FADD.FTZ R164, R162.reuse, R171 ;  /* 0x000000aba2a47221 */ /* 0x050fe20000010000 */
[----:B------:R-:W-:Y:S01]  /*6af0*/  FADD.FTZ R171, R157, R166 ;  /* 0x000000a69dab7221 */ /* 0x000fe20000010000 */
[----:B------:R-:W-:Y:S01]  /*6b00*/  F2FP.BF16.F32.PACK_AB R165, R162, R165 ;  /* 0x000000a5a2a5723e */ /* 0x000fe200000010ff */
[----:B------:R-:W-:Y:S01]  /*6b10*/  FMUL.FTZ R71, R71, R176 ;  /* 0x000000b047477220 */ /* 0x000fe20000410000 */
[----:B------:R-:W-:Y:S01]  /*6b20*/  F2FP.BF16.F32.PACK_AB R162, R20, R13 ;  /* 0x0000000d14a2723e */ /* 0x000fe200000010ff */
[----:B------:R-:W-:Y:S01]  /*6b30*/  FADD.FTZ R166, R160, R171 ;  /* 0x000000aba0a67221 */ /* 0x000fe20000010000 */
[----:B------:R-:W-:Y:S01]  /*6b40*/  F2FP.BF16.F32.PACK_AB R171, R158, R155 ;  /* 0x0000009b9eab723e */ /* 0x000fe200000010ff */
[----:B------:R-:W4:Y:S01]  /*6b50*/  MUFU.EX2 R163, R163 ;  /* 0x000000a300a37308 */ /* 0x000f220000000800 */
[----:B-1----:R-:W-:Y:S01]  /*6b60*/  FADD.FTZ R167, R159, R164 ;  /* 0x000000a49fa77221 */ /* 0x002fe20000010000 */
[C---:B------:R-:W-:Y:S01]  /*6b70*/  FADD.FTZ R166, R17.reuse, R166 ;  /* 0x000000a611a67221 */ /* 0x040fe20000010000 */
[----:B------:R-:W-:Y:S01]  /*6b80*/  F2FP.BF16.F32.PACK_AB R160, R17, R160 ;  /* 0x000000a011a0723e */ /* 0x000fe200000010ff */
[-C--:B------:R-:W-:Y:S01]  /*6b90*/  FMUL.FTZ R74, R74, R176.reuse ;  /* 0x000000b04a4a7220 */ /* 0x080fe20000410000 */
[-C--:B------:R-:W-:Y:S01]  /*6ba0*/  FMUL.FTZ R75, R75, R176.reuse ;  /* 0x000000b04b4b7220 */ /* 0x080fe20000410000 */
        /* <DEDUP_REMOVED lines=19> */
[----:B-1----:R-:W-:Y:S01]  /*6ce0*/  FADD.FTZ R164, R184, R161 ;  /* 0x000000a1b8a47221 */ /* 0x002fe20000010000 */
[----:B------:R-:W-:Y:S01]  /*6cf0*/  FADD.FTZ R161, R13, R166 ;  /* 0x000000a60da17221 */ /* 0x000fe20000010000 */
[----:B------:R-:W-:Y:S01]  /*6d00*/  F2FP.BF16.F32.PACK_AB R166, R157, R14 ;  /* 0x0000000e9da6723e */ /* 0x000fe200000010ff */
[-C--:B------:R-:W-:Y:S01]  /*6d10*/  FMUL.FTZ R106, R106, R176.reuse ;  /* 0x000000b06a6a7220 */ /* 0x080fe20000410000 */
[-C--:B------:R-:W-:Y:S01]  /*6d20*/  FMUL.FTZ R107, R107, R176.reuse ;  /* 0x000000b06b6b7220 */ /* 0x080fe20000410000 */
[----:B------:R-:W-:Y:S01]  /*6d30*/  FADD.FTZ R161, R20, R161 ;  /* 0x000000a114a17221 */ /* 0x000fe20000010000 */
[-C--:B------:R-:W-:Y:S01]  /*6d40*/  FMUL.FTZ R110, R110, R176.reuse ;  /* 0x000000b06e6e7220 */ /* 0x080fe20000410000 */
[----:B------:R-:W1:Y:S01]  /*6d50*/  MUFU.EX2 R174, R174 ;  /* 0x000000ae00ae7308 */ /* 0x000e620000000800 */
[----:B0-----:R-:W-:Y:S01]  /*6d60*/  FADD.FTZ R167, R173, R164 ;  /* 0x000000a4ada77221 */ /* 0x001fe20000010000 */
[----:B------:R-:W-:Y:S01]  /*6d70*/  F2FP.BF16.F32.PACK_AB R164, R18, R15 ;  /* 0x0000000f12a4723e */ /* 0x000fe200000010ff */
[----:B------:R-:W-:Y:S01]  /*6d80*/  FADD.FTZ R18, R156, R161 ;  /* 0x000000a19c127221 */ /* 0x000fe20000010000 */
[----:B------:R-:W-:Y:S01]  /*6d90*/  F2FP.BF16.F32.PACK_AB R161, R184, R163 ;  /* 0x000000a3b8a1723e */ /* 0x000fe200000010ff */
[----:B------:R-:W-:Y:S01]  /*6da0*/  FMUL.FTZ R111, R111, R176 ;  /* 0x000000b06f6f7220 */ /* 0x000fe20000410000 */
[C---:B------:R-:W-:Y:S01]  /*6db0*/  F2FP.BF16.F32.PACK_AB R156, R153.reuse, R156 ;  /* 0x0000009c999c723e */ /* 0x040fe200000010ff */
[----:B------:R-:W-:Y:S01]  /*6dc0*/  FADD.FTZ R15, R153, R18 ;  /* 0x00000012990f7221 */ /* 0x000fe20000010000 */
[----:B------:R-:W0:Y:S01]  /*6dd0*/  MUFU.EX2 R175, R175 ;  /* 0x000000af00af7308 */ /* 0x000e220000000800 */
        /* <DEDUP_REMOVED lines=9> */
[----:B------:R-:W-:Y:S01]  /*6e70*/  F2FP.BF16.F32.PACK_AB R167, R180, R159 ;  /* 0x0000009fb4a7723e */ /* 0x000fe200000010ff */
[-C--:B------:R-:W-:Y:S01]  /*6e80*/  FMUL.FTZ R123, R123, R176.reuse ;  /* 0x000000b07b7b7220 */ /* 0x080fe20000410000 */
        /* <DEDUP_REMOVED lines=13> */
[----:B----4-:R-:W-:Y:S01]  /*6f60*/  FADD.FTZ R18, R4, R157 ;  /* 0x0000009d04127221 */ /* 0x010fe20000010000 */
[----:B------:R-:W-:Y:S01]  /*6f70*/  F2FP.BF16.F32.PACK_AB R157, R175, R174 ;  /* 0x000000aeaf9d723e */ /* 0x000fe200000010ff */
[-C--:B------:R-:W-:Y:S01]  /*6f80*/  FMUL.FTZ R146, R146, R176.reuse ;  /* 0x000000b092927220 */ /* 0x080fe20000410000 */
[-C--:B------:R-:W-:Y:S01]  /*6f90*/  FMUL.FTZ R147, R147, R176.reuse ;  /* 0x000000b093937220 */ /* 0x080fe20000410000 */
[-C--:B------:R-:W-:Y:S01]  /*6fa0*/  FMUL.FTZ R150, R150, R176.reuse ;  /* 0x000000b096967220 */ /* 0x080fe20000410000 */
[----:B------:R-:W-:-:S02]  /*6fb0*/  FMUL.FTZ R151, R151, R176 ;  /* 0x000000b097977220 */ /* 0x000fc40000410000 */
[----:B------:R-:W4:Y:S01]  /*6fc0*/  MUFU.EX2 R19, R19 ;  /* 0x0000001300137308 */ /* 0x000f220000000800 */
[----:B-1----:R-:W-:-:S07]  /*6fd0*/  FADD.FTZ R14, R12, R15 ;  /* 0x0000000f0c0e7221 */ /* 0x002fce0000010000 */
[----:B------:R-:W1:Y:S01]  /*6fe0*/  MUFU.EX2 R178, R178 ;  /* 0x000000b200b27308 */ /* 0x000e620000000800 */
[C---:B0-----:R-:W-:Y:S01]  /*6ff0*/  FADD.FTZ R17, R5.reuse, R18 ;  /* 0x0000001205117221 */ /* 0x041fe20000010000 */
[----:B------:R-:W-:-:S06]  /*7000*/  F2FP.BF16.F32.PACK_AB R159, R5, R4 ;  /* 0x00000004059f723e */ /* 0x000fcc00000010ff */
[----:B------:R-:W0:Y:S01]  /*7010*/  MUFU.EX2 R152, R152 ;  /* 0x0000009800987308 */ /* 0x000e220000000800 */
[C---:B----4-:R-:W-:Y:S01]  /*7020*/  FADD.FTZ R15, R19.reuse, R14 ;  /* 0x0000000e130f7221 */ /* 0x050fe20000010000 */
[----:B------:R-:W-:-:S06]  /*7030*/  F2FP.BF16.F32.PACK_AB R158, R19, R12 ;  /* 0x0000000c139e723e */ /* 0x000fcc00000010ff */
[----:B------:R-:W4:Y:S01]  /*7040*/  MUFU.EX2 R179, R179 ;  /* 0x000000b300b37308 */ /* 0x000f220000000800 */
[----:B-1----:R-:W-:-:S07]  /*7050*/  FADD.FTZ R18, R178, R17 ;  /* 0x00000011b2127221 */ /* 0x002fce0000010000 */
[----:B------:R-:W1:Y:S01]  /*7060*/  MUFU.EX2 R21, R21 ;  /* 0x0000001500157308 */ /* 0x000e620000000800 */
[----:B0-----:R-:W-:-:S07]  /*7070*/  FADD.FTZ R14, R152, R15 ;  /* 0x0000000f980e7221 */ /* 0x001fce0000010000 */
[----:B------:R-:W0:Y:S01]  /*7080*/  MUFU.EX2 R16, R190 ;  /* 0x000000be00107308 */ /* 0x000e220000000800 */
[C---:B----4-:R-:W-:Y:S01]  /*7090*/  FADD.FTZ R13, R179.reuse, R18 ;  /* 0x00000012b30d7221 */ /* 0x050fe20000010000 */
[----:B------:R-:W-:-:S06]  /*70a0*/  F2FP.BF16.F32.PACK_AB R153, R179, R178 ;  /* 0x000000b2b399723e */ /* 0x000fcc00000010ff */
[----:B------:R-:W4:Y:S01]  /*70b0*/  MUFU.EX2 R11, R11 ;  /* 0x0000000b000b7308 */ /* 0x000f220000000800 */
[C---:B-1----:R-:W-:Y:S01]  /*70c0*/  FADD.FTZ R14, R21.reuse, R14 ;  /* 0x0000000e150e7221 */ /* 0x042fe20000010000 */
[----:B------:R-:W-:-:S06]  /*70d0*/  F2FP.BF16.F32.PACK_AB R152, R21, R152 ;  /* 0x000000981598723e */ /* 0x000fcc00000010ff */
[----:B------:R-:W1:Y:S01]  /*70e0*/  MUFU.EX2 R155, R191 ;  /* 0x000000bf009b7308 */ /* 0x000e620000000800 */
[----:B0-----:R-:W-:-:S07]  /*70f0*/  FADD.FTZ R12, R16, R13 ;  /* 0x0000000d100c7221 */ /* 0x001fce0000010000 */
[----:B------:R-:W0:Y:S01]  /*7100*/  MUFU.EX2 R22, R22 ;  /* 0x0000001600167308 */ /* 0x000e220000000800 */
[----:B----4-:R-:W-:-:S07]  /*7110*/  FADD.FTZ R15, R11, R14 ;  /* 0x0000000e0b0f7221 */ /* 0x010fce0000010000 */
[----:B------:R-:W4:Y:S01]  /*7120*/  MUFU.EX2 R194, R194 ;  /* 0x000000c200c27308 */ /* 0x000f220000000800 */
[C---:B-1----:R-:W-:Y:S01]  /*7130*/  FADD.FTZ R5, R155.reuse, R12 ;  /* 0x0000000c9b057221 */ /* 0x042fe20000010000 */
[----:B------:R-:W-:-:S06]  /*7140*/  F2FP.BF16.F32.PACK_AB R155, R155, R16 ;  /* 0x000000109b9b723e */ /* 0x000fcc00000010ff */
[----:B------:R-:W1:Y:S01]  /*7150*/  MUFU.EX2 R172, R172 ;  /* 0x000000ac00ac7308 */ /* 0x000e620000000800 */
[C---:B0-----:R-:W-:Y:S01]  /*7160*/  FADD.FTZ R15, R22.reuse, R15 ;  /* 0x0000000f160f7221 */ /* 0x041fe20000010000 */
[----:B------:R-:W-:-:S06]  /*7170*/  F2FP.BF16.F32.PACK_AB R154, R22, R11 ;  /* 0x0000000b169a723e */ /* 0x000fcc00000010ff */
[----:B------:R-:W0:Y:S01]  /*7180*/  MUFU.EX2 R195, R195 ;  /* 0x000000c300c37308 */ /* 0x000e220000000800 */
[----:B----4-:R-:W-:-:S07]  /*7190*/  FADD.FTZ R12, R194, R5 ;  /* 0x00000005c20c7221 */ /* 0x010fce0000010000 */
        /* <DEDUP_REMOVED lines=11> */
[----:B0-----:R-:W-:Y:S01]  /*7250*/  FADD.FTZ R4, R10, R5 ;  /* 0x000000050a047221 */ /* 0x001fe20000010000 */
[C---:B----4-:R-:W-:Y:S01]  /*7260*/  FADD.FTZ R5, R175.reuse, R12 ;  /* 0x0000000caf057221 */ /* 0x050fe20000010000 */
[----:B------:R-:W-:Y:S02]  /*7270*/  F2FP.BF16.F32.PACK_AB R175, R175, R198 ;  /* 0x000000c6afaf723e */ /* 0x000fe400000010ff */
[C---:B-1----:R-:W-:Y:S01]  /*7280*/  FADD.FTZ R4, R177.reuse, R4 ;  /* 0x00000004b1047221 */ /* 0x042fe20000010000 */
[----:B------:R-:W-:Y:S01]  /*7290*/  F2FP.BF16.F32.PACK_AB R174, R177, R10 ;  /* 0x0000000ab1ae723e */ /* 0x000fe200000010ff */
[----:B------:R-:W-:Y:S06]  /*72a0*/  @!P0 BRA `(.L_x_4545) ;  /* 0x0000000000048947 */ /* 0x000fec0003800000 */
[----:B------:R-:W-:Y:S01]  /*72b0*/  BPT.TRAP 0x1 ;  /* 0x000000040000795c */ /* 0x000fe20000300000 */
.L_x_4545:
[----:B------:R0:W1:Y:S01]  /*72c0*/  SYNCS.PHASECHK.TRANS64.TRYWAIT P1, [UR26+0x22850], R6 ;  /* 0x02285006ff0075a7 */ /* 0x000062000802015a */
[----:B------:R-:W-:Y:S05]  /*72d0*/  @!P0 BRA `(.L_x_4546) ;  /* 0x0000000000048947 */ /* 0x000fea0003800000 */
[----:B------:R-:W-:Y:S01]  /*72e0*/  BPT.TRAP 0x1 ;  /* 0x000000040000795c */ /* 0x000fe20000300000 */
.L_x_4546:
[----:B-1----:R-:W-:Y:S05]  /*72f0*/  @P1 BRA `(.L_x_4547) ;  /* 0x0000000000081947 */ /* 0x002fea0003800000 */
[----:B------:R-:W1:Y:S02]  /*7300*/  SYNCS.PHASECHK.TRANS64.TRYWAIT P1, [UR26+0x22850], R6 ;  /* 0x02285006ff0075a7 */ /* 0x000e64000802015a */
[----:B-1----:R-:W-:Y:S05]  /*7310*/  @!P1 BRA `(.L_x_4548) ;  /* 0x0000006c00149947 */ /* 0x002fea0003800000 */
.L_x_4547:
        /* <DEDUP_REMOVED lines=39> */
.L_x_4549:
[----:B------:R-:W-:Y:S01]  /*7590*/  UISETP.GT.AND UP0, UPT, UR27, UR41, UPT ;  /* 0x000000291b00728c */ /* 0x000fe2000bf04270 */
[----:B------:R-:W-:Y:S01]  /*75a0*/  IMAD.MOV.U32 R202, RZ, RZ, R9 ;  /* 0x000000ffffca7224 */ /* 0x000fe200078e0009 */
[----:B------:R-:W-:Y:S01]  /*75b0*/  UIADD3 UR26, UR26, 0x22860, URZ ;  /* 0x000228601a1a7890 */ /* 0x000fe2000fffe03f */
[----:B-1----:R-:W-:Y:S01]  /*75c0*/  IMAD.MOV.U32 R7, RZ, RZ, R8 ;  /* 0x000000ffff077224 */ /* 0x002fe200078e0008 */
[----:B------:R-:W-:Y:S02]  /*75d0*/  UIADD3 UR27, UR27, -0x1, URZ ;  /* 0xffffffff1b1b7890 */ /* 0x000fe4000fffe03f */
[----:B------:R-:W-:Y:S01]  /*75e0*/  PLOP3.LUT P1, PT, PT, PT, UP0, 0x80, 0x0 ;  /* 0x000000000000781c */ /* 0x000fe20003f2f008 */
[----:B------:R-:W-:-:S09]  /*75f0*/  UPRMT UR26, UR25, 0x654, UR26 ;  /* 0x00000654191a7896 */ /* 0x000fd2000800001a */
[----:B------:R-:W-:Y:S03]  /*7600*/  SYNCS.ARRIVE.TRANS64.RED.A1T0 RZ, [UR26], RZ ;  /* 0x000000ffffff79a7 */ /* 0x000fe6000810041a */
[----:B------:R-:W-:Y:S05]  /*7610*/  @P1 BRA `(.L_x_4550) ;  /* 0xffffffe000d81947 */ /* 0x000fea000383ffff */
.L_x_4539:
[----:B------:R-:W4:Y:S01]  /*7620*/  SHFL.BFLY PT, R3, R4, 0x2, 0x1f ;  /* 0x0c401f0004037f89 */ /* 0x000f2200000e0000 */
[----:B------:R-:W-:-:S03]  /*7630*/  PLOP3.LUT P0, PT, PT, PT, PT, 0x8, 0x0 ;  /* 0x000000000000781c */ /* 0x000fc60003f0e170 */
[----:B0--3--:R-:W0:Y:S01]  /*7640*/  SHFL.BFLY PT, R6, R5, 0x2, 0x1f ;  /* 0x0c401f0005067f89 */ /* 0x009e2200000e0000 */
[----:B----4-:R-:W-:Y:S01]  /*7650*/  FADD.FTZ R3, R3, R4 ;  /* 0x0000000403037221 */ /* 0x010fe20000010000 */
[----:B------:R-:W-:Y:S02]  /*7660*/  IMAD.MOV.U32 R4, RZ, RZ, -0x800000 ;  /* 0xff800000ff047424 */ /* 0x000fe400078e00ff */
[----:B0-----:R-:W-:Y:S02]  /*7670*/  FADD.FTZ R6, R6, R5 ;  /* 0x0000000506067221 */ /* 0x001fe40000010000 */
[----:B--2---:R-:W1:Y:S01]  /*7680*/  SHFL.BFLY PT, R0, R3, 0x1, 0x1f ;  /* 0x0c201f0003007f89 */ /* 0x004e6200000e0000 */
[----:B------:R-:W-:-:S03]  /*7690*/  IMAD.U32 R5, RZ, RZ, UR7 ;  /* 0x00000007ff057e24 */ /* 0x000fc6000f8e00ff */
[----:B------:R-:W0:Y:S01]  /*76a0*/  SHFL.BFLY PT, R7, R6, 0x1, 0x1f ;  /* 0x0c201f0006077f89 */ /* 0x000e2200000e0000 */
[----:B-1----:R-:W-:Y:S01]  /*76b0*/  FADD.FTZ R11, R3, R0 ;  /* 0x00000000030b7221 */ /* 0x002fe20000010000 */
[----:B------:R-:W-:Y:S01]  /*76c0*/  IADD3 R3, -R2, 0xb, RZ ;  /* 0x0000000b02037810 */ /* 0x000fe20007ffe1ff */
[----:B------:R-:W-:Y:S02]  /*76d0*/  IMAD.MOV.U32 R0, RZ, RZ, RZ ;  /* 0x000000ffff007224 */ /* 0x000fe400078e00ff */
[----:B0-----:R-:W-:Y:S02]  /*76e0*/  FADD.FTZ R12, R6, R7 ;  /* 0x00000007060c7221 */ /* 0x001fe40000010000 */
[----:B------:R0:W-:Y:S08]  /*76f0*/  BAR.ARV R3, 0x100 ;  /* 0x000400030000751d */ /* 0x0001f00000002000 */
[----:B------:R-:W-:Y:S06]  /*7700*/  BAR.ARV 0x8, 0x180 ;  /* 0x0206000000007b1d */ /* 0x000fec0000002000 */
[----:B------:R-:W-:Y:S01]  /*7710*/  FSETP.NE.FTZ.AND P1, PT, R11, RZ, PT ;  /* 0x000000ff0b00720b */ /* 0x000fe20003f35000 */
[----:B0-----:R-:W-:Y:S01]  /*7720*/  IMAD.MOV.U32 R3, RZ, RZ, -0x800000 ;  /* 0xff800000ff037424 */ /* 0x001fe200078e00ff */
[----:B------:R-:W-:-:S02]  /*7730*/  FSETP.NE.FTZ.AND P2, PT, R12, RZ, PT ;  /* 0x000000ff0c00720b */ /* 0x000fc40003f55000 */
[----:B------:R-:W-:-:S09]  /*7740*/  MOV R7, RZ ;  /* 0x000000ff00077202 */ /* 0x000fd20000000f00 */
[----:B------:R-:W0:Y:S01]  /*7750*/  @P1 MUFU.RCP R7, R11 ;  /* 0x0000000b00071308 */ /* 0x000e220000001000 */
[----:B------:R-:W-:-:S07]  /*7760*/  @P1 FMUL.FTZ R5, R5, 0.69314718246459960938 ;  /* 0x3f31721805051820 */ /* 0x000fce0000410000 */
[----:B------:R-:W1:Y:S08]  /*7770*/  @P1 MUFU.LG2 R10, R11 ;  /* 0x0000000b000a1308 */ /* 0x000e700000000c00 */
[----:B------:R-:W2:Y:S01]  /*7780*/  @P2 MUFU.LG2 R2, R12 ;  /* 0x0000000c00022308 */ /* 0x000ea20000000c00 */
[-C--:B0-----:R-:W-:Y:S01]  /*7790*/  FMUL.FTZ R24, R24, R7.reuse ;  /* 0x0000000718187220 */ /* 0x081fe20000410000 */
[-C--:B------:R-:W-:Y:S01]  /*77a0*/  FMUL.FTZ R25, R25, R7.reuse ;  /* 0x0000000719197220 */ /* 0x080fe20000410000 */
[-C--:B------:R-:W-:Y:S01]  /*77b0*/  FMUL.FTZ R28, R28, R7.reuse ;  /* 0x000000071c1c7220 */ /* 0x080fe20000410000 */
[-C--:B------:R-:W-:Y:S01]  /*77c0*/  FMUL.FTZ R29, R29, R7.reuse ;  /* 0x000000071d1d7220 */ /* 0x080fe20000410000 */
[-C--:B------:R-:W-:Y:S01]  /*77d0*/  FMUL.FTZ R32, R32, R7.reuse ;  /* 0x0000000720207220 */ /* 0x080fe20000410000 */
[-C--:B------:R-:W-:Y:S01]  /*77e0*/  FMUL.FTZ R33, R33, R7.reuse ;  /* 0x0000000721217220 */ /* 0x080fe20000410000 */
[-C--:B------:R-:W-:Y:S01]  /*77f0*/  FMUL.FTZ R36, R36, R7.reuse ;  /* 0x0000000724247220 */ /* 0x080fe20000410000 */
        /* <DEDUP_REMOVED lines=58> */
[----:B------:R-:W-:Y:S01]  /*7ba0*/  MOV R7, UR7 ;  /* 0x0000000700077c02 */ /* 0x000fe20008000f00 */
[----:B-1----:R-:W-:Y:S01]  /*7bb0*/  @P1 FMUL.FTZ R10, R10, 0.69314718246459960938 ;  /* 0x3f3172180a0a1820 */ /* 0x002fe20000410000 */
[----:B--2---:R-:W-:Y:S01]  /*7bc0*/  @P2 FMUL.FTZ R2, R2, 0.69314718246459960938 ;  /* 0x3f31721802022820 */ /* 0x004fe20000410000 */
[-C--:B0-----:R-:W-:Y:S01]  /*7bd0*/  FMUL.FTZ R26, R26, R0.reuse ;  /* 0x000000001a1a7220 */ /* 0x081fe20000410000 */
[-C--:B------:R-:W-:Y:S01]  /*7be0*/  FMUL.FTZ R27, R27, R0.reuse ;  /* 0x000000001b1b7220 */ /* 0x080fe20000410000 */
[----:B------:R-:W-:Y:S01]  /*7bf0*/  @P2 FMUL.FTZ R7, R7, 0.69314718246459960938 ;  /* 0x3f31721807072820 */ /* 0x000fe20000410000 */
        /* <DEDUP_REMOVED lines=64> */
.L_x_4514:
        /* <DEDUP_REMOVED lines=32> */
[----:B------:R-:W-:Y:S02]  /*8200*/  IADD3 R13, R5, -R6, RZ ;  /* 0x80000006050d7210 */ /* 0x000fe40007ffe0ff */
[----:B------:R-:W-:Y:S01]  /*8210*/  LEA.HI R10, R9, R0, RZ, 0x2 ;  /* 0x00000000090a7211 */ /* 0x000fe200078f10ff */
[----:B------:R-:W5:Y:S01]  /*8220*/  @P0 LDC R152, c[0x0][0xbec] ;  /* 0x0002fb00ff980b82 */ /* 0x000f620000000800 */
[----:B------:R-:W-:-:S02]  /*8230*/  LEA.HI R6, R13, R13, RZ, 0x1 ;  /* 0x0000000d0d067211 */ /* 0x000fc400078f08ff */
[--C-:B------:R-:W-:Y:S02]  /*8240*/  SHF.R.S32.HI R11, RZ, 0x2, R10.reuse ;  /* 0x00000002ff0b7819 */ /* 0x100fe4000001140a */
[----:B------:R-:W-:Y:S02]  /*8250*/  SHF.R.S32.HI R12, RZ, 0x1f, R10 ;  /* 0x0000001fff0c7819 */ /* 0x000fe4000001140a */
[----:B------:R-:W-:Y:S01]  /*8260*/  LEA.HI R9, R9, R0, RZ, 0x5 ;  /* 0x0000000009097211 */ /* 0x000fe200078f28ff */
[----:B------:R-:W5:Y:S01]  /*8270*/  @P0 LDC R17, c[0x0][0xbf0] ;  /* 0x0002fc00ff110b82 */ /* 0x000f620000000800 */
[----:B------:R-:W-:Y:S02]  /*8280*/  LEA.HI R12, R12, R11, RZ, 0x3 ;  /* 0x0000000b0c0c7211 */ /* 0x000fe400078f18ff */
[----:B------:R-:W-:Y:S02]  /*8290*/  LOP3.LUT R2, R2, 0x3fffffe, RZ, 0xc0, !PT ;  /* 0x03fffffe02027812 */ /* 0x000fe400078ec0ff */
[----:B------:R-:W-:-:S03]  /*82a0*/  LOP3.LUT R12, R12, 0xfffffff8, RZ, 0xc0, !PT ;  /* 0xfffffff80c0c7812 */ /* 0x000fc600078ec0ff */
[----:B------:R-:W-:Y:S01]  /*82b0*/  IMAD.IADD R2, R7, 0x1, -R2 ;  /* 0x0000000107027824 */ /* 0x000fe200078e0a02 */
[----:B------:R-:W5:Y:S01]  /*82c0*/  @P0 LDC R153, c[0x0][0xbf0] ;  /* 0x0002fc00ff990b82 */ /* 0x000f620000000800 */
[----:B------:R-:W-:Y:S01]  /*82d0*/  IMAD.IADD R5, R11, 0x1, -R12 ;  /* 0x000000010b057824 */ /* 0x000fe200078e0a0c */
[----:B------:R-:W-:Y:S01]  /*82e0*/  LOP3.LUT R12, R6, 0x1ffffffe, RZ, 0xc0, !PT ;  /* 0x1ffffffe060c7812 */ /* 0x000fe200078ec0ff */
[----:B------:R-:W-:Y:S01]  /*82f0*/  IMAD.U32 R7, RZ, RZ, UR5 ;  /* 0x00000005ff077e24 */ /* 0x000fe2000f8e00ff */
[----:B------:R-:W-:Y:S01]  /*8300*/  SHF.R.S32.HI R6, RZ, 0x5, R9 ;  /* 0x00000005ff067819 */ /* 0x000fe20000011409 */
[----:B------:R-:W-:Y:S01]  /*8310*/  IMAD.U32 R7, RZ, RZ, UR6 ;  /* 0x00000006ff077e24 */ /* 0x000fe2000f8e00ff */
[----:B------:R-:W-:Y:S01]  /*8320*/  UIMAD UR6, UR38, UR9, UR7 ;  /* 0x00000009260672a4 */ /* 0x000fe2000f8e0207 */
[----:B------:R-:W-:Y:S01]  /*8330*/  IMAD.IADD R16, R13, 0x1, -R12 ;  /* 0x000000010d107824 */ /* 0x000fe200078e0a0c */
[----:B------:R-:W-:Y:S01]  /*8340*/  LEA R5, R6, R5, 0x4 ;  /* 0x0000000506057211 */ /* 0x000fe200078e20ff */
[----:B------:R-:W-:Y:S01]  /*8350*/  IMAD.U32 R6, RZ, RZ, UR4 ;  /* 0x00000004ff067e24 */ /* 0x000fe2000f8e00ff */
[----:B------:R-:W-:Y:S01]  /*8360*/  UIMAD.WIDE.U32 UR4, UR38, UR8, URZ ;  /* 0x00000008260472a5 */ /* 0x000fe2000f8e003f */
[----:B----4-:R-:W-:Y:S01]  /*8370*/  IMAD R12, R18, UR10, RZ ;  /* 0x0000000a120c7c24 */ /* 0x010fe2000f8e02ff */
[----:B------:R-:W-:Y:S01]  /*8380*/  LEA R9, R2, R5, 0x6 ;  /* 0x0000000502097211 */ /* 0x000fe200078e30ff */
[----:B------:R-:W-:Y:S01]  /*8390*/  IMAD.WIDE.U32 R6, R18, UR12, R6 ;  /* 0x0000000c12067c25 */ /* 0x000fe2000f8e0006 */
[----:B------:R-:W-:-:S02]  /*83a0*/  UIADD3 UR6, UR5, UR6, URZ ;  /* 0x0000000605067290 */ /* 0x000fc4000fffe03f */
[----:B------:R-:W-:Y:S01]  /*83b0*/  MOV R13, UR5 ;  /* 0x00000005000d7c02 */ /* 0x000fe20008000f00 */
[----:B------:R-:W-:Y:S01]  /*83c0*/  IMAD R2, R16, 0x8, R9 ;  /* 0x0000000810027824 */ /* 0x000fe200078e0209 */
[----:B------:R-:W-:Y:S01]  /*83d0*/  ULDC.64 UR8, c[0x0][0xb28] ;  /* 0x0002ca0000087ab9 */ /* 0x000fe20000000a00 */
[----:B------:R-:W-:Y:S02]  /*83e0*/  IMAD R16, RZ, RZ, -UR38 ;  /* 0x80000026ff107e24 */ /* 0x000fe4000f8e02ff */
[----:B------:R-:W-:Y:S02]  /*83f0*/  IMAD R15, R19, UR12, R12 ;  /* 0x0000000c130f7c24 */ /* 0x000fe4000f8e020c */
[----:B--2---:R-:W-:Y:S02]  /*8400*/  IMAD R5, R22, 0x80, R2 ;  /* 0x0000008016057824 */ /* 0x004fe400078e0202 */
[----:B-1----:R-:W-:Y:S01]  /*8410*/  IMAD R23, R23, R16, UR11 ;  /* 0x0000000b17177e24 */ /* 0x002fe2000f8e0210 */
[----:B------:R-:W-:Y:S01]  /*8420*/  IADD3 R7, R7, R15, RZ ;  /* 0x0000000f07077210 */ /* 0x000fe20007ffe0ff */
[----:B0-----:R-:W-:-:S03]  /*8430*/  @P0 IMAD.HI.U32 R2, R5, R14, RZ ;  /* 0x0000000e05020227 */ /* 0x001fc600078e00ff */
[----:B------:R-:W-:Y:S01]  /*8440*/  SHF.R.S32.HI R16, RZ, 0x1f, R23 ;  /* 0x0000001fff107819 */ /* 0x000fe20000011417 */
[----:B------:R-:W-:Y:S01]  /*8450*/  IMAD.U32 R12, RZ, RZ, UR4 ;  /* 0x00000004ff0c7e24 */ /* 0x000fe2000f8e00ff */
[----:B------:R-:W-:Y:S01]  /*8460*/  ULDC.64 UR4, c[0x0][0xbe0] ;  /* 0x0002f80000047ab9 */ /* 0x000fe20000000a00 */
[----:B------:R-:W-:Y:S01]  /*8470*/  IMAD.U32 R13, RZ, RZ, UR6 ;  /* 0x00000006ff0d7e24 */ /* 0x000fe2000f8e00ff */
[----:B------:R-:W-:Y:S01]  /*8480*/  ULDC.64 UR6, c[0x0][0xb48] ;  /* 0x0002d20000067ab9 */ /* 0x000fe20000000a00 */
        /* <DEDUP_REMOVED lines=12> */
[----:B------:R-:W-:Y:S01]  /*8550*/  IMAD R16, R16, UR6, RZ ;  /* 0x0000000610107c24 */ /* 0x000fe2000f8e02ff */
[----:B------:R-:W-:Y:S01]  /*8560*/  IADD3 R6, P0, R11, R6, RZ ;  /* 0x000000060b067210 */ /* 0x000fe20007f1e0ff */
[C---:B------:R-:W-:Y:S01]  /*8570*/  IMAD R14, R23.reuse, UR5, R2 ;  /* 0x00000005170e7c24 */ /* 0x040fe2000f8e0202 */
[----:B------:R-:W-:Y:S01]  /*8580*/  SHF.R.S32.HI R2, RZ, 0x1f, R15 ;  /* 0x0000001fff027819 */ /* 0x000fe2000001140f */
[----:B------:R-:W-:Y:S01]  /*8590*/  IMAD.MOV R11, RZ, RZ, -R11 ;  /* 0x000000ffff0b7224 */ /* 0x000fe200078e0a0b */
[----:B------:R-:W-:Y:S01]  /*85a0*/  ULDC.64 UR4, c[0x0][0xb30] ;  /* 0x0002cc0000047ab9 */ /* 0x000fe20000000a00 */
[----:B------:R-:W-:Y:S01]  /*85b0*/  IMAD R19, R23, UR7, R16 ;  /* 0x0000000717137c24 */ /* 0x000fe2000f8e0210 */
[----:B------:R-:W-:Y:S01]  /*85c0*/  IADD3 R16, -R15, RZ, RZ ;  /* 0x000000ff0f107210 */ /* 0x000fe20007ffe1ff */
[----:B------:R-:W-:Y:S01]  /*85d0*/  IMAD R2, R2, UR4, RZ ;  /* 0x0000000402027c24 */ /* 0x000fe2000f8e02ff */
[----:B------:R-:W-:Y:S01]  /*85e0*/  IADD3.X R7, R17, R7, R14, P0, !PT ;  /* 0x0000000711077210 */ /* 0x000fe200007fe40e */
[----:B------:R-:W-:-:S02]  /*85f0*/  IMAD R11, R8, R11, R5 ;  /* 0x0000000b080b7224 */ /* 0x000fc400078e0205 */
        /* <DEDUP_REMOVED lines=22> */
[----:B------:R-:W-:Y:S01]  /*8760*/  IADD3 R5, R13, R11, RZ ;  /* 0x0000000b0d057210 */ /* 0x000fe20007ffe0ff */
[----:B------:R-:W-:Y:S01]  /*8770*/  SHFL.IDX PT, R14, R16, 0x1, 0x1c1f ;  /* 0x003c1f00100e7f89 */ /* 0x000fe200000e0000 */
[----:B------:R-:W-:Y:S01]  /*8780*/  LEA R2, P1, R12, UR8, 0x2 ;  /* 0x000000080c027c11 */ /* 0x000fe2000f8210ff */
        /* <DEDUP_REMOVED lines=19> */
[----:B------:R-:W-:-:S05]  /*88c0*/  IMAD.IADD R0, R0, 0x1, -R17 ;  /* 0x0000000100007824 */ /* 0x000fca00078e0a11 */
[----:B------:R-:W-:Y:S01]  /*88d0*/  SHF.L.U32 R0, R0, 0x1, RZ ;  /* 0x0000000100007819 */ /* 0x000fe200000006ff */
[----:B0-----:R3:W-:Y:S04]  /*88e0*/  @!P1 ST.E desc[UR36][R12.64], R4 ;  /* 0x000000040c009985 */ /* 0x0017e8000c101924 */
[----:B--2---:R3:W-:Y:S01]  /*88f0*/  @!P0 ST.E desc[UR36][R14.64], R3 ;  /* 0x000000030e008985 */ /* 0x0047e2000c101924 */
[----:B------:R-:W-:Y:S05]  /*8900*/  @P2 BRA `(.L_x_4553) ;  /* 0x0000000800f82947 */ /* 0x000fea0003800000 */
[C---:B---3--:R-:W-:Y:S01]  /*8910*/  VIADD R3, R0.reuse, 0x8 ;  /* 0x0000000800037836 */ /* 0x048fe20000000000 */
        /* <DEDUP_REMOVED lines=22> */
[--C-:B-1--4-:R-:W-:Y:S01]  /*8a80*/  @!P2 IMAD.WIDE R10, R0, 0x4, R6.reuse ;  /* 0x00000004000aa825 */ /* 0x112fe200078e0206 */
        /* <DEDUP_REMOVED lines=15> */
[----:B------:R-:W-:Y:S02]  /*8b80*/  ISETP.GE.AND P5, PT, R21, UR4, PT ;  /* 0x0000000415007c0c */ /* 0x000fe4000bfa6270 */
[----:B0-----:R-:W-:Y:S02]  /*8b90*/  @!P0 LOP3.LUT R11, R18, 0xfffffffe, RZ, 0xc0, !PT ;  /* 0xfffffffe120b8812 */ /* 0x001fe400078ec0ff */
        /* <DEDUP_REMOVED lines=12> */
[C---:B------:R-:W-:Y:S01]  /*8c60*/  VIADD R4, R0.reuse, 0x70 ;  /* 0x0000007000047836 */ /* 0x040fe20000000000 */
[----:B------:R-:W-:Y:S01]  /*8c70*/  @!P5 LOP3.LUT R21, R21, 0xfffffffe, RZ, 0xc0, !PT ;  /* 0xfffffffe1515d812 */ /* 0x000fe200078ec0ff */
[----:B------:R-:W-:Y:S01]  /*8c80*/  VIADD R20, R0, 0x78 ;  /* 0x0000007800147836 */ /* 0x000fe20000000000 */
[----:B------:R-:W-:Y:S01]  /*8c90*/  @!P6 LOP3.LUT R19, R22, 0xfffffffe, RZ, 0xc0, !PT ;  /* 0xfffffffe1613e812 */ /* 0x000fe200078ec0ff */
[C---:B------:R-:W-:Y:S01]  /*8ca0*/  VIADD R22, R0.reuse, 0x88 ;  /* 0x0000008800167836 */ /* 0x040fe20000000000 */
[----:B------:R-:W-:-:S02]  /*8cb0*/  IADD3 R24, R0, 0x60, RZ ;  /* 0x0000006000187810 */ /* 0x000fc40007ffe0ff */
        /* <DEDUP_REMOVED lines=10> */
[----:B------:R-:W-:-:S02]  /*8d60*/  IADD3 R21, R0, 0x80, RZ ;  /* 0x0000008000157810 */ /* 0x000fc40007ffe0ff */
[----:B------:R-:W-:Y:S01]  /*8d70*/  VIADD R3, R0, 0x68 ;  /* 0x0000006800037836 */ /* 0x000fe20000000000 */
[----:B------:R3:W-:Y:S01]  /*8d80*/  @!P5 ST.E.64 desc[UR36][R16.64], R60 ;  /* 0x0000003c1000d985 */ /* 0x0007e2000c101b24 */
[----:B------:R-:W-:Y:S01]  /*8d90*/  @!P6 IMAD.WIDE R18, R19, 0x4, R6 ;  /* 0x000000041312e825 */ /* 0x000fe200078e0206 */
[----:B------:R-:W-:Y:S02]  /*8da0*/  ISETP.GE.AND P5, PT, R20, UR4, PT ;  /* 0x0000000414007c0c */ /* 0x000fe4000bfa6270 */
[----:B------:R-:W-:Y:S02]  /*8db0*/  ISETP.GE.AND P2, PT, R3, UR4, PT ;  /* 0x0000000403007c0c */ /* 0x000fe4000bf46270 */
[----:B------:R4:W-:Y:S01]  /*8dc0*/  @!P6 ST.E.64 desc[UR36][R18.64], R64 ;  /* 0x000000401200e985 */ /* 0x0009e2000c101b24 */
[----:B------:R-:W-:Y:S02]  /*8dd0*/  ISETP.GE.AND P6, PT, R4, UR4, PT ;  /* 0x0000000404007c0c */ /* 0x000fe4000bfc6270 */
[----:B------:R-:W-:-:S02]  /*8de0*/  ISETP.GE.AND P4, PT, R21, UR4, PT ;  /* 0x0000000415007c0c */ /* 0x000fc4000bf86270 */
[----:B------:R-:W-:Y:S02]  /*8df0*/  @!P1 LEA.HI R23, R23, R23, RZ, 0x1 ;  /* 0x0000001717179211 */ /* 0x000fe400078f08ff */
[----:B------:R-:W-:Y:S02]  /*8e00*/  @!P0 LEA.HI R24, R24, R24, RZ, 0x1 ;  /* 0x0000001818188211 */ /* 0x000fe400078f08ff */
[----:B0-----:R-:W-:Y:S01]  /*8e10*/  @!P1 LOP3.LUT R11, R23, 0xfffffffe, RZ, 0xc0, !PT ;  /* 0xfffffffe170b9812 */ /* 0x001fe200078ec0ff */
[----:B------:R-:W-:Y:S01]  /*8e20*/  VIADD R23, R0, 0x90 ;  /* 0x0000009000177836 */ /* 0x000fe20000000000 */
[----:B-1----:R-:W-:Y:S01]  /*8e30*/  @!P0 LOP3.LUT R13, R24, 0xfffffffe, RZ, 0xc0, !PT ;  /* 0xfffffffe180d8812 */ /* 0x002fe200078ec0ff */
[----:B------:R-:W-:Y:S01]  /*8e40*/  VIADD R24, R0, 0x98 ;  /* 0x0000009800187836 */ /* 0x000fe20000000000 */
[----:B------:R-:W-:Y:S01]  /*8e50*/  @!P2 LEA.HI R3, R3, R3, RZ, 0x1 ;  /* 0x000000030303a211 */ /* 0x000fe200078f08ff */
[----:B------:R-:W-:Y:S01]  /*8e60*/  @!P1 IMAD.WIDE R10, R11, 0x4, R6 ;  /* 0x000000040b0a9825 */ /* 0x000fe200078e0206 */
[----:B------:R-:W-:-:S02]  /*8e70*/  @!P6 LEA.HI R4, R4, R4, RZ, 0x1 ;  /* 0x000000040404e211 */ /* 0x000fc400078f08ff */
[----:B------:R-:W-:Y:S01]  /*8e80*/  @!P5 LEA.HI R20, R20, R20, RZ, 0x1 ;  /* 0x000000141414d211 */ /* 0x000fe200078f08ff */
[----:B------:R-:W-:Y:S01]  /*8e90*/  @!P0 IMAD.WIDE R12, R13, 0x4, R6 ;  /* 0x000000040d0c8825 */ /* 0x000fe200078e0206 */
[----:B------:R-:W-:Y:S01]  /*8ea0*/  @!P4 LEA.HI R21, R21, R21, RZ, 0x1 ;  /* 0x000000151515c211 */ /* 0x000fe200078f08ff */
[----:B------:R0:W-:Y:S01]  /*8eb0*/  @!P1 ST.E.64 desc[UR36][R10.64], R68 ;  /* 0x000000440a009985 */ /* 0x0001e2000c101b24 */
[----:B------:R-:W-:Y:S02]  /*8ec0*/  @!P2 LOP3.LUT R3, R3, 0xfffffffe, RZ, 0xc0, !PT ;  /* 0xfffffffe0303a812 */ /* 0x000fe400078ec0ff */
[----:B------:R-:W-:Y:S01]  /*8ed0*/  @!P3 LEA.HI R22, R22, R22, RZ, 0x1 ;  /* 0x000000161616b211 */ /* 0x000fe200078f08ff */
[----:B------:R1:W-:Y:S01]  /*8ee0*/  @!P0 ST.E.64 desc[UR36][R12.64], R72 ;  /* 0x000000480c008985 */ /* 0x0003e2000c101b24 */
[----:B--2---:R-:W-:Y:S01]  /*8ef0*/  @!P6 LOP3.LUT R15, R4, 0xfffffffe, RZ, 0xc0, !PT ;  /* 0xfffffffe040fe812 */ /* 0x004fe200078ec0ff */
[----:B------:R-:W-:Y:S01]  /*8f00*/  VIADD R4, R0, 0xa8 ;  /* 0x000000a800047836 */ /* 0x000fe20000000000 */
[----:B---3--:R-:W-:Y:S01]  /*8f10*/  @!P5 LOP3.LUT R17, R20, 0xfffffffe, RZ, 0xc0, !PT ;  /* 0xfffffffe1411d812 */ /* 0x008fe200078ec0ff */
[----:B------:R-:W-:Y:S01]  /*8f20*/  VIADD R20, R0, 0xb0 ;  /* 0x000000b000147836 */ /* 0x000fe20000000000 */
[----:B------:R-:W-:-:S02]  /*8f30*/  @!P4 LOP3.LUT R21, R21, 0xfffffffe, RZ, 0xc0, !PT ;  /* 0xfffffffe1515c812 */ /* 0x000fc400078ec0ff */
[----:B----4-:R-:W-:Y:S02]  /*8f40*/  @!P3 LOP3.LUT R19, R22, 0xfffffffe, RZ, 0xc0, !PT ;  /* 0xfffffffe1613b812 */ /* 0x010fe400078ec0ff */
[----:B------:R-:W-:Y:S01]  /*8f50*/  ISETP.GE.AND P0, PT, R23, UR4, PT ;  /* 0x0000000417007c0c */ /* 0x000fe2000bf06270 */
[--C-:B0-----:R-:W-:Y:S01]  /*8f60*/  @!P2 IMAD.WIDE R10, R3, 0x4, R6.reuse ;  /* 0x00000004030aa825 */ /* 0x101fe200078e0206 */
[----:B------:R-:W-:Y:S02]  /*8f70*/  IADD3 R3, R0, 0xa0, RZ ;  /* 0x000000a000037810 */ /* 0x000fe40007ffe0ff */
[----:B------:R-:W-:Y:S01]  /*8f80*/  ISETP.GE.AND P1, PT, R24, UR4, PT ;  /* 0x0000000418007c0c */ /* 0x000fe2000bf26270 */
[--C-:B-1----:R-:W-:Y:S01]  /*8f90*/  @!P6 IMAD.WIDE R12, R15, 0x4, R6.reuse ;  /* 0x000000040f0ce825 */ /* 0x102fe200078e0206 */
[----:B------:R0:W-:Y:S01]  /*8fa0*/  @!P2 ST.E.64 desc[UR36][R10.64], R76 ;  /* 0x0000004c0a00a985 */ /* 0x0001e2000c101b24 */
[----:B------:R-:W-:Y:S02]  /*8fb0*/  ISETP.GE.AND P2, PT, R3, UR4, PT ;  /* 0x0000000403007c0c */ /* 0x000fe4000bf46270 */
[----:B------:R-:W-:Y:S01]  /*8fc0*/  @!P5 IMAD.WIDE R14, R17, 0x4, R6 ;  /* 0x00000004110ed825 */ /* 0x000fe200078e0206 */
[----:B------:R1:W-:Y:S01]  /*8fd0*/  @!P6 ST.E.64 desc[UR36][R12.64], R80 ;  /* 0x000000500c00e985 */ /* 0x0003e2000c101b24 */
[----:B------:R-:W-:-:S02]  /*8fe0*/  IADD3 R22, R0, 0xc0, RZ ;  /* 0x000000c000167810 */ /* 0x000fc40007ffe0ff */
[--C-:B------:R-:W-:Y:S01]  /*8ff0*/  @!P4 IMAD.WIDE R16, R21, 0x4, R6.reuse ;  /* 0x000000041510c825 */ /* 0x100fe200078e0206 */
[----:B------:R2:W-:Y:S01]  /*9000*/  @!P5 ST.E.64 desc[UR36][R14.64], R84 ;  /* 0x000000540e00d985 */ /* 0x0005e2000c101b24 */
[----:B------:R-:W-:Y:S02]  /*9010*/  ISETP.GE.AND P6, PT, R22, UR4, PT ;  /* 0x0000000416007c0c */ /* 0x000fe4000bfc6270 */
[----:B------:R-:W-:Y:S01]  /*9020*/  @!P3 IMAD.WIDE R18, R19, 0x4, R6 ;  /* 0x000000041312b825 */ /* 0x000fe200078e0206 */
[----:B------:R3:W-:Y:S01]  /*9030*/  @!P4 ST.E.64 desc[UR36][R16.64], R88 ;  /* 0x000000581000c985 */ /* 0x0007e2000c101b24 */
[----:B------:R-:W-:Y:S02]  /*9040*/  ISETP.GE.AND P4, PT, R20, UR4, PT ;  /* 0x0000000414007c0c */ /* 0x000fe4000bf86270 */
[----:B------:R-:W-:Y:S01]  /*9050*/  VIADD R21, R0, 0xb8 ;  /* 0x000000b800157836 */ /* 0x000fe20000000000 */
[----:B------:R4:W-:Y:S01]  /*9060*/  @!P3 ST.E.64 desc[UR36][R18.64], R92 ;  /* 0x0000005c1200b985 */ /* 0x0009e2000c101b24 */
[----:B------:R-:W-:-:S02]  /*9070*/  ISETP.GE.AND P3, PT, R4, UR4, PT ;  /* 0x0000000404007c0c */ /* 0x000fc4000bf66270 */
[----:B------:R-:W-:Y:S02]  /*9080*/  @!P0 LEA.HI R23, R23, R23, RZ, 0x1 ;  /* 0x0000001717178211 */ /* 0x000fe400078f08ff */
[----:B------:R-:W-:Y:S02]  /*9090*/  ISETP.GE.AND P5, PT, R21, UR4, PT ;  /* 0x0000000415007c0c */ /* 0x000fe4000bfa6270 */
[----:B------:R-:W-:Y:S02]  /*90a0*/  @!P1 LEA.HI R24, R24, R24, RZ, 0x1 ;  /* 0x0000001818189211 */ /* 0x000fe400078f08ff */
[----:B------:R-:W-:Y:S02]  /*90b0*/  @!P2 LEA.HI R3, R3, R3, RZ, 0x1 ;  /* 0x000000030303a211 */ /* 0x000fe400078f08ff */
[----:B0-----:R-:W-:Y:S02]  /*90c0*/  @!P0 LOP3.LUT R11, R23, 0xfffffffe, RZ, 0xc0, !PT ;  /* 0xfffffffe170b8812 */ /* 0x001fe400078ec0ff */
[----:B-1----:R-:W-:-:S02]  /*90d0*/  @!P1 LOP3.LUT R13, R24, 0xfffffffe, RZ, 0xc0, !PT ;  /* 0xfffffffe180d9812 */ /* 0x002fc400078ec0ff */
        /* <DEDUP_REMOVED lines=22> */
[----:B------:R-:W-:Y:S01]  /*9240*/  @!P6 IMAD.WIDE R18, R3, 0x4, R6 ;  /* 0x000000040312e825 */ /* 0x000fe200078e0206 */
[----:B------:R1:W-:Y:S03]  /*9250*/  @!P4 ST.E.64 desc[UR36][R12.64], R112 ;  /* 0x000000700c00c985 */ /* 0x0003e6000c101b24 */
[----:B------:R-:W-:Y:S01]  /*9260*/  @!P1 LEA.HI R4, R4, R4, RZ, 0x1 ;  /* 0x0000000404049211 */ /* 0x000fe200078f08ff */
[----:B------:R-:W-:-:S02]  /*9270*/  VIADD R3, R0, 0xc8 ;  /* 0x000000c800037836 */ /* 0x000fc40000000000 */
[----:B------:R-:W-:Y:S01]  /*9280*/  @!P5 IMAD.WIDE R16, R21, 0x4, R6 ;  /* 0x000000041510d825 */ /* 0x000fe200078e0206 */
[C---:B------:R-:W-:Y:S02]  /*9290*/  IADD3 R21, R0.reuse, 0xe0, RZ ;  /* 0x000000e000157810 */ /* 0x040fe40007ffe0ff */
[----:B------:R-:W-:Y:S01]  /*92a0*/  ISETP.GE.AND P0, PT, R3, UR4, PT ;  /* 0x0000000403007c0c */ /* 0x000fe2000bf06270 */
[C---:B--2---:R-:W-:Y:S01]  /*92b0*/  VIADD R14, R0.reuse, 0xe8 ;  /* 0x000000e8000e7836 */ /* 0x044fe20000000000 */
[----:B------:R2:W-:Y:S01]  /*92c0*/  @!P5 ST.E.64 desc[UR36][R16.64], R116 ;  /* 0x000000741000d985 */ /* 0x0005e2000c101b24 */
[C---:B------:R-:W-:Y:S01]  /*92d0*/  VIADD R15, R0.reuse, 0xf0 ;  /* 0x000000f0000f7836 */ /* 0x040fe20000000000 */
[----:B------:R-:W-:Y:S01]  /*92e0*/  ISETP.GE.AND P3, PT, R21, UR4, PT ;  /* 0x0000000415007c0c */ /* 0x000fe2000bf66270 */
[----:B0-----:R-:W-:Y:S01]  /*92f0*/  VIADD R11, R0, 0xf8 ;  /* 0x000000f8000b7836 */ /* 0x001fe20000000000 */
[----:B------:R0:W-:Y:S01]  /*9300*/  @!P6 ST.E.64 desc[UR36][R18.64], R120 ;  /* 0x000000781200e985 */ /* 0x0001e2000c101b24 */
[----:B------:R-:W-:-:S02]  /*9310*/  ISETP.GE.AND P4, PT, R14, UR4, PT ;  /* 0x000000040e007c0c */ /* 0x000fc4000bf86270 */
[----:B------:R-:W-:Y:S02]  /*9320*/  ISETP.GE.AND P5, PT, R15, UR4, PT ;  /* 0x000000040f007c0c */ /* 0x000fe4000bfa6270 */
[----:B------:R-:W-:Y:S02]  /*9330*/  ISETP.GE.AND P6, PT, R11, UR4, PT ;  /* 0x000000040b007c0c */ /* 0x000fe4000bfc6270 */
[----:B------:R-:W-:Y:S02]  /*9340*/  @!P0 LEA.HI R3, R3, R3, RZ, 0x1 ;  /* 0x0000000303038211 */ /* 0x000fe400078f08ff */
[----:B------:R-:W-:Y:S02]  /*9350*/  @!P2 LEA.HI R20, R20, R20, RZ, 0x1 ;  /* 0x000000141414a211 */ /* 0x000fe400078f08ff */
[----:B------:R-:W-:Y:S02]  /*9360*/  @!P3 LEA.HI R21, R21, R21, RZ, 0x1 ;  /* 0x000000151515b211 */ /* 0x000fe400078f08ff */
[----:B------:R-:W-:-:S02]  /*9370*/  @!P0 LOP3.LUT R3, R3, 0xfffffffe, RZ, 0xc0, !PT ;  /* 0xfffffffe03038812 */ /* 0x000fc400078ec0ff */
[----:B------:R-:W-:Y:S02]  /*9380*/  @!P4 LEA.HI R14, R14, R14, RZ, 0x1 ;  /* 0x0000000e0e0ec211 */ /* 0x000fe400078f08ff */
[----:B------:R-:W-:Y:S02]  /*9390*/  @!P5 LEA.HI R10, R15, R15, RZ, 0x1 ;  /* 0x0000000f0f0ad211 */ /* 0x000fe400078f08ff */
[----:B------:R-:W-:Y:S02]  /*93a0*/  @!P6 LEA.HI R11, R11, R11, RZ, 0x1 ;  /* 0x0000000b0b0be211 */ /* 0x000fe400078f08ff */
[----:B-1----:R-:W-:Y:S02]  /*93b0*/  @!P1 LOP3.LUT R13, R4, 0xfffffffe, RZ, 0xc0, !PT ;  /* 0xfffffffe040d9812 */ /* 0x002fe400078ec0ff */
[----:B------:R-:W-:Y:S02]  /*93c0*/  @!P2 LOP3.LUT R15, R20, 0xfffffffe, RZ, 0xc0, !PT ;  /* 0xfffffffe140fa812 */ /* 0x000fe400078ec0ff */
[----:B--2---:R-:W-:Y:S01]  /*93d0*/  @!P3 LOP3.LUT R17, R21, 0xfffffffe, RZ, 0xc0, !PT ;  /* 0xfffffffe1511b812 */ /* 0x004fe200078ec0ff */
[----:B------:R-:W-:Y:S01]  /*93e0*/  @!P1 IMAD.WIDE R12, R13, 0x4, R6 ;  /* 0x000000040d0c9825 */ /* 0x000fe200078e0206 */
[----:B0-----:R-:W-:-:S02]  /*93f0*/  @!P4 LOP3.LUT R19, R14, 0xfffffffe, RZ, 0xc0, !PT ;  /* 0xfffffffe0e13c812 */ /* 0x001fc400078ec0ff */
[----:B------:R-:W-:Y:S01]  /*9400*/  @!P5 LOP3.LUT R21, R10, 0xfffffffe, RZ, 0xc0, !PT ;  /* 0xfffffffe0a15d812 */ /* 0x000fe200078ec0ff */
[----:B------:R-:W-:Y:S01]  /*9410*/  @!P2 IMAD.WIDE R14, R15, 0x4, R6 ;  /* 0x000000040f0ea825 */ /* 0x000fe200078e0206 */
[----:B------:R-:W-:-:S03]  /*9420*/  @!P6 LOP3.LUT R23, R11, 0xfffffffe, RZ, 0xc0, !PT ;  /* 0xfffffffe0b17e812 */ /* 0x000fc600078ec0ff */
        /* <DEDUP_REMOVED lines=12> */
.L_x_4553:
[----:B------:R-:W-:Y:S05]  /*94f0*/  BSYNC B0 ;  /* 0x0000000000007941 */ /* 0x000fea0003800000 */
.L_x_4552:
[----:B------:R-:W-:Y:S01]  /*9500*/  ISETP.GE.AND P0, PT, R9, R8, PT ;  /* 0x000000080900720c */ /* 0x000fe20003f06270 */
[----:B---3--:R2:W3:Y:S04]  /*9510*/  SHFL.IDX PT, R3, R5, 0x1, 0x1c1f ;  /* 0x003c1f0005037f89 */ /* 0x0084e800000e0000 */
[----:B------:R-:W0:Y:S08]  /*9520*/  SHFL.IDX PT, R2, R2, 0x1, 0x1c1f ;  /* 0x003c1f0002027f89 */ /* 0x000e3000000e0000 */
[----:B--2---:R-:W-:Y:S05]  /*9530*/  @P0 BRA `(.L_x_4512) ;  /* 0x0000004400f40947 */ /* 0x004fea0003800000 */
[C---:B------:R-:W-:Y:S01]  /*9540*/  IADD3 R4, R0.reuse, 0x8, RZ ;  /* 0x0000000800047810 */ /* 0x040fe20007ffe0ff */
[C---:B------:R-:W-:Y:S01]  /*9550*/  VIADD R5, R0.reuse, 0x10 ;  /* 0x0000001000057836 */ /* 0x040fe20000000000 */
[----:B------:R-:W-:Y:S01]  /*9560*/  ULDC UR4, c[0x0][0xac8] ;  /* 0x0002b20000047ab9 */ /* 0x000fe20000000800 */
[----:B0-----:R-:W-:Y:S01]  /*9570*/  VIADD R10, R0, 0x18 ;  /* 0x00000018000a7836 */ /* 0x001fe20000000000 */
[----:B------:R-:W-:Y:S01]  /*9580*/  ISETP.GE.AND P1, PT, R4, UR4, PT ;  /* 0x0000000404007c0c */ /* 0x000fe2000bf26270 */
[C---:B------:R-:W-:Y:S01]  /*9590*/  VIADD R11, R0.reuse, 0x20 ;  /* 0x00000020000b7836 */ /* 0x040fe20000000000 */
[----:B------:R-:W-:Y:S01]  /*95a0*/  ISETP.GE.AND P2, PT, R5, UR4, PT ;  /* 0x0000000405007c0c */ /* 0x000fe2000bf46270 */
[C---:B------:R-:W-:Y:S01]  /*95b0*/  VIADD R13, R0.reuse, 0x30 ;  /* 0x00000030000d7836 */ /* 0x040fe20000000000 */
        /* <DEDUP_REMOVED lines=8> */
[C---:B------:R-:W-:Y:S01]  /*9640*/  IADD3 R16, R0.reuse, 0x48, RZ ;  /* 0x0000004800107810 */ /* 0x040fe20007ffe0ff */
[----:B------:R-:W-:Y:S01]  /*9650*/  VIADD R20, R0, 0x80 ;  /* 0x0000008000147836 */ /* 0x000fe20000000000 */
[----:B------:R-:W-:-:S02]  /*9660*/  @!P1 LEA.HI R4, R4, R4, RZ, 0x1 ;  /* 0x0000000404049211 */ /* 0x000fc400078f08ff */
[----:B------:R-:W-:Y:S02]  /*9670*/  @!P2 LEA.HI R5, R5, R5, RZ, 0x1 ;  /* 0x000000050505a211 */ /* 0x000fe400078f08ff */
[----:B-1----:R-:W-:Y:S02]  /*9680*/  @!P1 LOP3.LUT R7, R4, 0xfffffffe, RZ, 0xc0, !PT ;  /* 0xfffffffe04079812 */ /* 0x002fe400078ec0ff */
[----:B------:R-:W-:Y:S01]  /*9690*/  @!P2 LOP3.LUT R9, R5, 0xfffffffe, RZ, 0xc0, !PT ;  /* 0xfffffffe0509a812 */ /* 0x000fe200078ec0ff */
[--C-:B---3--:R-:W-:Y:S01]  /*96a0*/  @!P0 IMAD.WIDE R4, R0, 0x4, R2.reuse ;  /* 0x0000000400048825 */ /* 0x108fe200078e0202 */
[----:B------:R-:W-:Y:S02]  /*96b0*/  ISETP.GE.AND P3, PT, R15, UR4, PT ;  /* 0x000000040f007c0c */ /* 0x000fe4000bf66270 */
[----:B------:R-:W-:Y:S01]  /*96c0*/  ISETP.GE.AND P4, PT, R16, UR4, PT ;  /* 0x0000000410007c0c */ /* 0x000fe2000bf86270 */
[----:B----4-:R-:W-:Y:S01]  /*96d0*/  @!P1 IMAD.WIDE R6, R7, 0x4, R2 ;  /* 0x0000000407069825 */ /* 0x010fe200078e0202 */
        /* <DEDUP_REMOVED lines=17> */
[----:B------:R-:W-:Y:S01]  /*97f0*/  @!P4 LEA.HI R16, R16, R16, RZ, 0x1 ;  /* 0x000000101010c211 */ /* 0x000fe200078f08ff */
[----:B------:R0:W-:Y:S01]  /*9800*/  @!P5 ST.E.64 desc[UR36][R4.64], R38 ;  /* 0x000000260400d985 */ /* 0x0001e2000c101b24 */
[----:B--2---:R-:W-:-:S02]  /*9810*/  @!P0 LOP3.LUT R9, R12, 0xfffffffe, RZ, 0xc0, !PT ;  /* 0xfffffffe0c098812 */ /* 0x004fc400078ec0ff */
[----:B------:R-:W-:Y:S01]  /*9820*/  @!P1 LOP3.LUT R13, R13, 0xfffffffe, RZ, 0xc0, !PT ;  /* 0xfffffffe0d0d9812 */ /* 0x000fe200078ec0ff */
[----:B------:R1:W-:Y:S01]  /*9830*/  @!P6 ST.E.64 desc[UR36][R6.64], R42 ;  /* 0x0000002a0600e985 */ /* 0x0003e2000c101b24 */
[----:B------:R-:W-:Y:S01]  /*9840*/  @!P2 LOP3.LUT R11, R14, 0xfffffffe, RZ, 0xc0, !PT ;  /* 0xfffffffe0e0ba812 */ /* 0x000fe200078ec0ff */
[----:B------:R-:W-:Y:S01]  /*9850*/  VIADD R14, R0, 0x60 ;  /* 0x00000060000e7836 */ /* 0x000fe20000000000 */
[----:B------:R-:W-:Y:S02]  /*9860*/  @!P3 LOP3.LUT R15, R15, 0xfffffffe, RZ, 0xc0, !PT ;  /* 0xfffffffe0f0fb812 */ /* 0x000fe400078ec0ff */
        /* <DEDUP_REMOVED lines=23> */
[----:B0-----:R-:W-:Y:S02]  /*99e0*/  @!P5 LOP3.LUT R5, R18, 0xfffffffe, RZ, 0xc0, !PT ;  /* 0xfffffffe1205d812 */ /* 0x001fe400078ec0ff */
        /* <DEDUP_REMOVED lines=17> */
[C---:B------:R-:W-:Y:S01]  /*9b00*/  VIADD R20, R0.reuse, 0xb8 ;  /* 0x000000b800147836 */ /* 0x040fe20000000000 */
[----:B------:R-:W-:Y:S01]  /*9b10*/  IADD3 R18, R0, 0x88, RZ ;  /* 0x0000008800127810 */ /* 0x000fe20007ffe0ff */
[----:B0-----:R-:W-:Y:S01]  /*9b20*/  @!P4 IMAD.WIDE R4, R9, 0x4, R2 ;  /* 0x000000040904c825 */ /* 0x001fe200078e0202 */
[----:B------:R-:W-:-:S02]  /*9b30*/  ISETP.GE.AND P5, PT, R19, UR4, PT ;  /* 0x0000000413007c0c */ /* 0x000fc4000bfa6270 */
[----:B------:R-:W-:Y:S01]  /*9b40*/  ISETP.GE.AND P6, PT, R18, UR4, PT ;  /* 0x0000000412007c0c */ /* 0x000fe2000bfc6270 */
[--C-:B-1----:R-:W-:Y:S01]  /*9b50*/  @!P3 IMAD.WIDE R6, R15, 0x4, R2.reuse ;  /* 0x000000040f06b825 */ /* 0x102fe200078e0202 */
[----:B------:R-:W-:Y:S01]  /*9b60*/  @!P4 ST.E.64 desc[UR36][R4.64], R74 ;  /* 0x0000004a0400c985 */ /* 0x000fe2000c101b24 */
        /* <DEDUP_REMOVED lines=17> */
[----:B0-----:R-:W-:Y:S02]  /*9c80*/  @!P5 LOP3.LUT R7, R19, 0xfffffffe, RZ, 0xc0, !PT ;  /* 0xfffffffe1307d812 */ /* 0x001fe400078ec0ff */
[----:B------:R-:W-:Y:S01]  /*9c90*/  @!P6 LOP3.LUT R5, R18, 0xfffffffe, RZ, 0xc0, !PT ;  /* 0xfffffffe1205e812 */ /* 0x000fe200078ec0ff */
[----:B------:R-:W-:Y:S01]  /*9ca0*/  VIADD R18, R0, 0xc0 ;  /* 0x000000c000127836 */ /* 0x000fe20000000000 */
[----:B------:R-:W-:Y:S01]  /*9cb0*/  @!P3 LEA.HI R16, R16, R16, RZ, 0x1 ;  /* 0x000000101010b211 */ /* 0x000fe200078f08ff */
[--C-:B------:R-:W-:Y:S01]  /*9cc0*/  @!P5 IMAD.WIDE R6, R7, 0x4, R2.reuse ;  /* 0x000000040706d825 */ /* 0x100fe200078e0202 */
[----:B------:R-:W-:Y:S02]  /*9cd0*/  @!P0 LEA.HI R14, R14, R14, RZ, 0x1 ;  /* 0x0000000e0e0e8211 */ /* 0x000fe400078f08ff */
[----:B------:R-:W-:Y:S01]  /*9ce0*/  @!P4 LEA.HI R15, R15, R15, RZ, 0x1 ;  /* 0x0000000f0f0fc211 */ /* 0x000fe200078f08ff */
[----:B------:R-:W-:Y:S01]  /*9cf0*/  @!P6 IMAD.WIDE R4, R5, 0x4, R2 ;  /* 0x000000040504e825 */ /* 0x000fe200078e0202 */
[----:B------:R-:W-:-:S02]  /*9d00*/  @!P2 LEA.HI R17, R17, R17, RZ, 0x1 ;  /* 0x000000111111a211 */ /* 0x000fc400078f08ff */
[----:B------:R-:W-:Y:S02]  /*9d10*/  @!P1 LEA.HI R20, R20, R20, RZ, 0x1 ;  /* 0x0000001414149211 */ /* 0x000fe400078f08ff */
[----:B-1----:R-:W-:Y:S01]  /*9d20*/  @!P0 LOP3.LUT R9, R14, 0xfffffffe, RZ, 0xc0, !PT ;  /* 0xfffffffe0e098812 */ /* 0x002fe200078ec0ff */
[----:B------:R0:W-:Y:S01]  /*9d30*/  @!P6 ST.E.64 desc[UR36][R4.64], R94 ;  /* 0x0000005e0400e985 */ /* 0x0001e2000c101b24 */
[----:B------:R-:W-:Y:S01]  /*9d40*/  @!P4 LOP3.LUT R15, R15, 0xfffffffe, RZ, 0xc0, !PT ;  /* 0xfffffffe0f0fc812 */ /* 0x000fe200078ec0ff */
[----:B------:R-:W-:Y:S01]  /*9d50*/  VIADD R14, R0, 0xd0 ;  /* 0x000000d0000e7836 */ /* 0x000fe20000000000 */
[----:B--2---:R-:W-:Y:S01]  /*9d60*/  @!P3 LOP3.LUT R11, R16, 0xfffffffe, RZ, 0xc0, !PT ;  /* 0xfffffffe100bb812 */ /* 0x004fe200078ec0ff */
[----:B------:R1:W-:Y:S01]  /*9d70*/  @!P5 ST.E.64 desc[UR36][R6.64], R98 ;  /* 0x000000620600d985 */ /* 0x0003e2000c101b24 */
[----:B------:R-:W-:Y:S01]  /*9d80*/  @!P2 LOP3.LUT R17, R17, 0xfffffffe, RZ, 0xc0, !PT ;  /* 0xfffffffe1111a812 */ /* 0x000fe200078ec0ff */
[----:B------:R-:W-:Y:S01]  /*9d90*/  VIADD R16, R0, 0xe0 ;  /* 0x000000e000107836 */ /* 0x000fe20000000000 */
[----:B---3--:R-:W-:Y:S01]  /*9da0*/  @!P1 LOP3.LUT R13, R20, 0xfffffffe, RZ, 0xc0, !PT ;  /* 0xfffffffe140d9812 */ /* 0x008fe200078ec0ff */
[C---:B------:R-:W-:Y:S01]  /*9db0*/  VIADD R20, R0.reuse, 0xf0 ;  /* 0x000000f000147836 */ /* 0x040fe20000000000 */
[----:B------:R-:W-:-:S02]  /*9dc0*/  IADD3 R19, R0, 0xc8, RZ ;  /* 0x000000c800137810 */ /* 0x000fc40007ffe0ff */
[----:B------:R-:W-:Y:S01]  /*9dd0*/  ISETP.GE.AND P5, PT, R18, UR4, PT ;  /* 0x0000000412007c0c */ /* 0x000fe2000bfa6270 */
[----:B------:R-:W-:Y:S01]  /*9de0*/  @!P1 IMAD.WIDE R12, R13, 0x4, R2 ;  /* 0x000000040d0c9825 */ /* 0x000fe200078e0202 */
[----:B------:R-:W-:-:S03]  /*9df0*/  ISETP.GE.AND P6, PT, R19, UR4, PT ;  /* 0x0000000413007c0c */ /* 0x000fc6000bfc6270 */
[----:B0-----:R-:W-:-:S04]  /*9e00*/  @!P0 IMAD.WIDE R4, R9, 0x4, R2 ;  /* 0x0000000409048825 */ /* 0x001fc800078e0202 */
        /* <DEDUP_REMOVED lines=11> */
[----:B------:R-:W-:Y:S01]  /*9ec0*/  ISETP.GE.AND P2, PT, R16, UR4, PT ;  /* 0x0000000410007c0c */ /* 0x000fe2000bf46270 */
[----:B------:R-:W-:Y:S01]  /*9ed0*/  VIADD R0, R0, 0xf8 ;  /* 0x000000f800007836 */ /* 0x000fe20000000000 */
[----:B------:R-:W-:Y:S01]  /*9ee0*/  ISETP.GE.AND P3, PT, R17, UR4, PT ;  /* 0x0000000411007c0c */ /* 0x000fe2000bf66270 */
[----:B------:R4:W-:Y:S01]  /*9ef0*/  @!P1 ST.E.64 desc[UR36][R12.64], R118 ;  /* 0x000000760c009985 */ /* 0x0009e2000c101b24 */
[----:B------:R-:W-:Y:S02]  /*9f00*/  ISETP.GE.AND P1, PT, R15, UR4, PT ;  /* 0x000000040f007c0c */ /* 0x000fe4000bf26270 */
[----:B------:R-:W-:Y:S02]  /*9f10*/  @!P5 LEA.HI R18, R18, R18, RZ, 0x1 ;  /* 0x000000121212d211 */ /* 0x000fe400078f08ff */
[----:B------:R-:W-:-:S02]  /*9f20*/  @!P6 LEA.HI R19, R19, R19, RZ, 0x1 ;  /* 0x000000131313e211 */ /* 0x000fc400078f08ff */
        /* <DEDUP_REMOVED lines=33> */
.L_x_4551:
        /* <DEDUP_REMOVED lines=22> */
[----:B------:R-:W-:Y:S01]  /*a2a0*/  MOV R3, UR5 ;  /* 0x0000000500037c02 */ /* 0x000fe20008000f00 */
[----:B------:R-:W-:Y:S01]  /*a2b0*/  IMAD.U32 R2, RZ, RZ, UR4 ;  /* 0x00000004ff027e24 */ /* 0x000fe2000f8e00ff */
[----:B------:R-:W2:Y:S01]  /*a2c0*/  @P0 LDC R7, c[0x0][0xbec] ;  /* 0x0002fb00ff070b82 */ /* 0x000ea20000000800 */
[----:B------:R-:W-:Y:S01]  /*a2d0*/  ULDC.64 UR4, c[0x0][0xbe0] ;  /* 0x0002f80000047ab9 */ /* 0x000fe20000000a00 */
[----:B------:R-:W-:-:S06]  /*a2e0*/  IMAD.U32 R3, RZ, RZ, UR6 ;  /* 0x00000006ff037e24 */ /* 0x000fcc000f8e00ff */
[----:B------:R-:W3:Y:S01]  /*a2f0*/  @P0 LDC R9, c[0x0][0xbf0] ;  /* 0x0002fc00ff090b82 */ /* 0x000ee20000000800 */
[----:B0-----:R-:W-:-:S07]  /*a300*/  USHF.R.S32.HI UR8, URZ, 0x1f, UR7 ;  /* 0x0000001f3f087899 */ /* 0x001fce0008011407 */
[----:B------:R-:W0:Y:S01]  /*a310*/  S2UR UR10, SR_CTAID.Y ;  /* 0x00000000000a79c3 */ /* 0x000e220000002600 */
[C---:B-1----:R-:W-:Y:S02]  /*a320*/  IMAD R12, R10.reuse, UR8, RZ ;  /* 0x000000080a0c7c24 */ /* 0x042fe4000f8e02ff */
[----:B------:R-:W-:-:S04]  /*a330*/  IMAD.WIDE.U32 R2, R10, UR7, R2 ;  /* 0x000000070a027c25 */ /* 0x000fc8000f8e0002 */
[----:B------:R-:W-:Y:S01]  /*a340*/  IMAD R11, R11, UR7, R12 ;  /* 0x000000070b0b7c24 */ /* 0x000fe2000f8e020c */
[----:B------:R-:W0:Y:S01]  /*a350*/  LDC R8, c[0x0][0xc50] ;  /* 0x00031400ff087b82 */ /* 0x000e220000000800 */
[----:B--2---:R-:W-:-:S03]  /*a360*/  @P0 IMAD.HI.U32 R4, R0, R7, RZ ;  /* 0x0000000700040227 */ /* 0x004fc600078e00ff */
[----:B------:R-:W-:Y:S01]  /*a370*/  IADD3 R3, R11, R3, RZ ;  /* 0x000000030b037210 */ /* 0x000fe20007ffe0ff */
[----:B------:R-:W-:Y:S01]  /*a380*/  IMAD R7, RZ, RZ, -UR38 ;  /* 0x80000026ff077e24 */ /* 0x000fe2000f8e02ff */
[----:B---3--:R-:W-:-:S03]  /*a390*/  @P0 SHF.R.U32.HI R5, RZ, R9, R4 ;  /* 0x00000009ff050219 */ /* 0x008fc60000011604 */
[----:B0-----:R-:W-:Y:S02]  /*a3a0*/  IMAD R9, R8, R7, UR10 ;  /* 0x0000000a08097e24 */ /* 0x001fe4000f8e0207 */
        /* <DEDUP_REMOVED lines=21> */
.L_x_4510:
        /* <DEDUP_REMOVED lines=18> */
.L_x_4554:
[----:B------:R-:W-:Y:S01]  /*a620*/  ULDC UR44, c[0x0][0xc50] ;  /* 0x00031400002c7ab9 */ /* 0x000fe20000000800 */
[----:B------:R-:W-:Y:S01]  /*a630*/  UMOV UR40, UR6 ;  /* 0x0000000600287c82 */ /* 0x000fe20008000000 */
[----:B------:R-:W-:-:S11]  /*a640*/  UISETP.NE.AND UP0, UPT, UR44, 0x1, UPT ;  /* 0x000000012c00788c */ /* 0x000fd6000bf05270 */
[----:B------:R-:W-:Y:S01]  /*a650*/  @UP0 ULDC UR4, c[0x0][0xc54] ;  /* 0x0003150000040ab9 */ /* 0x000fe20000000800 */
[----:B------:R-:W-:Y:S01]  /*a660*/  @UP0 ULDC UR7, c[0x0][0xc58] ;  /* 0x0003160000070ab9 */ /* 0x000fe20000000800 */
[----:B------:R-:W-:-:S04]  /*a670*/  UIMAD.WIDE.U32 UR4, UR6, UR4, URZ ;  /* 0x00000004060472a5 */ /* 0x000fc8000f8e003f */
[----:B------:R-:W-:-:S12]  /*a680*/  @UP0 USHF.R.U32.HI UR40, URZ, UR7, UR5 ;  /* 0x000000073f280299 */ /* 0x000fd80008011605 */
.L_x_4555:
[----:B------:R-:W-:Y:S01]  /*a690*/  ISETP.GE.AND P0, PT, R33, RZ, PT ;  /* 0x000000ff2100720c */ /* 0x000fe20003f06270 */
[----:B------:R-:W-:Y:S01]  /*a6a0*/  UIADD3 UR4, -UR40, URZ, URZ ;  /* 0x0000003f28047290 */ /* 0x000fe2000fffe13f */
[----:B------:R-:W-:Y:S01]  /*a6b0*/  IMAD.MOV.U32 R20, RZ, RZ, 0x1 ;  /* 0x00000001ff147424 */ /* 0x000fe200078e00ff */
[----:B------:R-:W-:Y:S01]  /*a6c0*/  MOV R21, RZ ;  /* 0x000000ff00157202 */ /* 0x000fe20000000f00 */
[----:B------:R-:W-:Y:S01]  /*a6d0*/  IMAD.MOV.U32 R8, RZ, RZ, 0x1 ;  /* 0x00000001ff087424 */ /* 0x000fe200078e00ff */
[----:B------:R-:W-:-:S08]  /*a6e0*/  UIMAD UR44, UR44, UR4, UR6 ;  /* 0x000000042c2c72a4 */ /* 0x000fd0000f8e0206 */
[----:B------:R-:W-:Y:S05]  /*a6f0*/  @!P0 BRA `(.L_x_4556) ;  /* 0x0000003000c88947 */ /* 0x000fea0003800000 */
[----:B------:R-:W0:Y:S01]  /*a700*/  LDC.64 R4, c[0x0][0xa28] ;  /* 0x00028a00ff047b82 */ /* 0x000e220000000a00 */
[----:B------:R-:W-:Y:S01]  /*a710*/  ULDC UR4, c[0x0][0x448] ;  /* 0x0001120000047ab9 */ /* 0x000fe20000000800 */
[----:B------:R-:W-:Y:S01]  /*a720*/  ULDC UR7, c[0x0][0x2f0] ;  /* 0x0000bc0000077ab9 */ /* 0x000fe20000000800 */
[----:B------:R-:W-:-:S05]  /*a730*/  IMAD.MOV.U32 R32, RZ, RZ, RZ ;  /* 0x000000ffff207224 */ /* 0x000fca00078e00ff */
[----:B------:R-:W1:Y:S01]  /*a740*/  S2UR UR46, SR_CTAID.X ;  /* 0x00000000002e79c3 */ /* 0x000e620000002500 */
[----:B------:R-:W-:Y:S01]  /*a750*/  UISETP.NE.AND UP1, UPT, UR4, 0x1, UPT ;  /* 0x000000010400788c */ /* 0x000fe2000bf25270 */
[----:B------:R-:W-:Y:S02]  /*a760*/  ULDC UR8, c[0x0][0x288] ;  /* 0x0000a20000087ab9 */ /* 0x000fe40000000800 */
[----:B------:R-:W-:Y:S02]  /*a770*/  ULDC.64 UR4, c[0x0][0x418] ;  /* 0x0001060000047ab9 */ /* 0x000fe40000000a00 */
[----:B------:R-:W-:-:S03]  /*a780*/  UISETP.NE.U32.AND UP0, UPT, UR4, URZ, UPT ;  /* 0x0000003f0400728c */ /* 0x000fc6000bf05070 */
[----:B------:R-:W-:Y:S01]  /*a790*/  ULDC UR4, c[0x0][0x424] ;  /* 0x0001090000047ab9 */ /* 0x000fe20000000800 */
[----:B------:R-:W-:-:S03]  /*a7a0*/  UISETP.NE.AND.EX UP0, UPT, UR5, URZ, UPT, UP0 ;  /* 0x0000003f0500728c */ /* 0x000fc6000bf05300 */
[----:B------:R-:W-:Y:S01]  /*a7b0*/  @UP1 ULDC UR5, c[0x0][0x44c] ;  /* 0x0001130000051ab9 */ /* 0x000fe20000000800 */
[----:B0-----:R-:W-:Y:S01]  /*a7c0*/  ISETP.NE.U32.AND P0, PT, R4, RZ, PT ;  /* 0x000000ff0400720c */ /* 0x001fe20003f05070 */
[----:B------:R-:W-:-:S03]  /*a7d0*/  USEL UR41, UR4, 0x1, UP0 ;  /* 0x0000000104297887 */ /* 0x000fc60008000000 */
[----:B------:R-:W-:Y:S01]  /*a7e0*/  ISETP.NE.AND.EX P0, PT, R5, RZ, PT, P0 ;  /* 0x000000ff0500720c */ /* 0x000fe20003f05300 */
[----:B-1----:R-:W-:Y:S02]  /*a7f0*/  ULEA UR6, UR46, 0x7f, 0x7 ;  /* 0x0000007f2e067891 */ /* 0x002fe4000f8e383f */
[----:B------:R-:W-:Y:S02]  /*a800*/  UIMAD UR41, UR41, UR7, URZ ;  /* 0x00000007292972a4 */ /* 0x000fe4000f8e023f */
[----:B------:R-:W-:Y:S01]  /*a810*/  UIMAD.WIDE.U32 UR4, UR6, UR5, URZ ;  /* 0x00000005060472a5 */ /* 0x000fe2000f8e003f */
[----:B------:R-:W-:Y:S01]  /*a820*/  @UP1 ULDC UR7, c[0x0][0x450] ;  /* 0x0001140000071ab9 */ /* 0x000fe20000000800 */
[----:B------:R-:W-:Y:S02]  /*a830*/  UIADD3 UR8, UR41, 0x60, -UR8 ;  /* 0x0000006029087890 */ /* 0x000fe4000fffe808 */
[----:B------:R-:W-:-:S04]  /*a840*/  @UP1 USHF.R.U32.HI UR6, URZ, UR7, UR5 ;  /* 0x000000073f061299 */ /* 0x000fc80008011605 */
[----:B------:R-:W0:Y:S01]  /*a850*/  @P0 LDC.64 R4, c[0x0][0xa28] ;  /* 0x00028a00ff040b82 */ /* 0x000e220000000a00 */
[----:B------:R-:W-:Y:S02]  /*a860*/  UIADD3 UR4, UR41, 0x5f, URZ ;  /* 0x0000005f29047890 */ /* 0x000fe4000fffe03f */
[----:B------:R-:W-:Y:S02]  /*a870*/  UIADD3 UR6, UR8, UR6, URZ ;  /* 0x0000000608067290 */ /* 0x000fe4000fffe03f */
[----:B------:R-:W-:Y:S02]  /*a880*/  UIMAD.WIDE UR4, UR4, 0x2aaaaaab, URZ ;  /* 0x2aaaaaab040478a5 */ /* 0x000fe4000f8e023f */
[----:B------:R-:W-:Y:S02]  /*a890*/  UIMAD.WIDE UR6, UR6, 0x2aaaaaab, URZ ;  /* 0x2aaaaaab060678a5 */ /* 0x000fe4000f8e023f */
[----:B------:R-:W-:Y:S02]  /*a8a0*/  USHF.R.U32.HI UR42, URZ, 0x1f, UR5 ;  /* 0x0000001f3f2a7899 */ /* 0x000fe40008011605 */
[----:B------:R-:W-:-:S02]  /*a8b0*/  USHF.R.U32.HI UR43, URZ, 0x1f, UR7 ;  /* 0x0000001f3f2b7899 */ /* 0x000fc40008011607 */
[----:B------:R-:W-:Y:S02]  /*a8c0*/  ULEA.HI.SX32 UR42, UR5, UR42, 0x1c ;  /* 0x0000002a052a7291 */ /* 0x000fe4000f8fe23f */
[----:B------:R-:W-:-:S04]  /*a8d0*/  ULEA.HI.SX32 UR43, UR7, UR43, 0x1c ;  /* 0x0000002b072b7291 */ /* 0x000fc8000f8fe23f */
[----:B------:R-:W-:-:S04]  /*a8e0*/  UISETP.LT.AND UP0, UPT, UR42, UR43, UPT ;  /* 0x0000002b2a00728c */ /* 0x000fc8000bf01270 */
[----:B------:R-:W-:Y:S01]  /*a8f0*/  USEL UR11, UR42, UR43, UP0 ;  /* 0x0000002b2a0b7287 */ /* 0x000fe20008000000 */
[----:B0-----:R-:W-:Y:S01]  /*a900*/  @P0 IMAD.WIDE R4, R33, 0x4, R4 ;  /* 0x0000000421040825 */ /* 0x001fe200078e0204 */
[----:B------:R-:W-:Y:S02]  /*a910*/  UP2UR UR47, UPR, URZ, 0x2 ;  /* 0x000000023f2f7883 */ /* 0x000fe40008000000 */
[----:B------:R-:W-:Y:S02]  /*a920*/  UISETP.GE.AND UP1, UPT, UR11, 0x1, UPT ;  /* 0x000000010b00788c */ /* 0x000fe4000bf26270 */
[----:B------:R-:W-:Y:S01]  /*a930*/  USHF.R.U32.HI UR9, URZ, 0x10, UR44 ;  /* 0x000000103f097899 */ /* 0x000fe2000801162c */
[----:B------:R0:W5:Y:S01]  /*a940*/  @P0 LDG.E R32, desc[UR36][R4.64] ;  /* 0x0000002404200981 */ /* 0x000162000c1e1900 */
[----:B------:R-:W-:Y:S02]  /*a950*/  ULOP3.LUT UR44, UR44, 0xffff, URZ, 0xc0, !UPT ;  /* 0x0000ffff2c2c7892 */ /* 0x000fe4000f8ec03f */
[----:B------:R-:W-:Y:S01]  /*a960*/  PLOP3.LUT P0, PT, PT, PT, UP1, 0x80, 0x0 ;  /* 0x000000000000781c */ /* 0x000fe20003f0f018 */
[----:B------:R-:W-:Y:S01]  /*a970*/  UISETP.NE.AND UP0, UPT, UR9, URZ, UPT ;  /* 0x0000003f0900728c */ /* 0x000fe2000bf05270 */
[----:B------:R-:W-:-:S10]  /*a980*/  UMOV UR38, URZ ;  /* 0x0000003f00267c82 */ /* 0x000fd40008000000 */
[----:B------:R-:W-:Y:S01]  /*a990*/  @!UP0 ULDC UR9, c[0x0][0x9f0] ;  /* 0x00027c0000098ab9 */ /* 0x000fe20000000800 */
[----:B0-----:R-:W-:Y:S05]  /*a9a0*/  @!P0 BRA `(.L_x_4557) ;  /* 0x0000000000788947 */ /* 0x001fea0003800000 */
[----:B------:R-:W-:Y:S01]  /*a9b0*/  IABS R0, UR9 ;  /* 0x0000000900007c13 */ /* 0x000fe20008000000 */
[----:B------:R-:W-:Y:S02]  /*a9c0*/  UIADD3 UR6, UR9, -0x1, UR11 ;  /* 0xffffffff09067890 */ /* 0x000fe4000fffe00b */
[----:B------:R-:W-:Y:S01]  /*a9d0*/  IABS R5, UR9 ;  /* 0x0000000900057c13 */ /* 0x000fe20008000000 */
[----:B------:R-:W-:Y:S01]  /*a9e0*/  UMOV UR4, URZ ;  /* 0x0000003f00047c82 */ /* 0x000fe20008000000 */
[----:B------:R-:W-:Y:S02]  /*a9f0*/  R2UR UR10, R0 ;  /* 0x00000000000a72ca */ /* 0x000fe400000e0000 */
[----:B------:R-:W-:Y:S01]  /*aa00*/  IABS R4, UR6 ;  /* 0x0000000600047c13 */ /* 0x000fe20008000000 */
[----:B------:R-:W-:-:S03]  /*aa10*/  ULOP3.LUT UR6, UR6, UR9, URZ, 0x3c, !UPT ;  /* 0x0000000906067292 */ /* 0x000fc6000f8e3c3f */
[----:B------:R-:W-:-:S07]  /*aa20*/  R2UR UR8, R4 ;  /* 0x00000000040872ca */ /* 0x000fce00000e0000 */
        /* <DEDUP_REMOVED lines=22> */
.L_x_4557:
[----:B------:R-:W-:Y:S02]  /*ab90*/  UIMAD UR48, UR44, UR38, URZ ;  /* 0x000000262c3072a4 */ /* 0x000fe4000f8e023f */
[----:B------:R-:W-:Y:S01]  /*aba0*/  IMAD.U32 R0, RZ, RZ, UR38 ;  /* 0x00000026ff007e24 */ /* 0x000fe2000f8e00ff */
[----:B------:R-:W-:Y:S01]  /*abb0*/  MOV R8, 0x1 ;  /* 0x0000000100087802 */ /* 0x000fe20000000f00 */
[----:B------:R-:W-:Y:S02]  /*abc0*/  IMAD.MOV.U32 R21, RZ, RZ, RZ ;  /* 0x000000ffff157224 */ /* 0x000fe400078e00ff */
[----:B------:R-:W-:-:S05]  /*abd0*/  IMAD.U32 R31, RZ, RZ, UR48 ;  /* 0x00000030ff1f7e24 */ /* 0x000fca000f8e00ff */
        /* <DEDUP_REMOVED lines=14> */
[----:B------:R-:W-:Y:S01]  /*acc0*/  MOV R7, UR7 ;  /* 0x0000000700077c02 */ /* 0x000fe20008000f00 */
[----:B------:R-:W-:Y:S01]  /*acd0*/  IMAD.U32 R5, RZ, RZ, UR5 ;  /* 0x00000005ff057e24 */ /* 0x000fe2000f8e00ff */
[----:B------:R-:W0:Y:S01]  /*ace0*/  LDC.64 R14, c[0x4][R14] ;  /* 0x010000000e0e7b82 */ /* 0x000e220000000a00 */
[----:B------:R-:W-:Y:S01]  /*acf0*/  ULDC.64 UR4, c[0x4][0x8] ;  /* 0x0100020000047ab9 */ /* 0x000fe20000000a00 */
[----:B------:R-:W-:Y:S01]  /*ad00*/  IMAD.U32 R6, RZ, RZ, UR6 ;  /* 0x00000006ff067e24 */ /* 0x000fe2000f8e00ff */
[----:B------:R-:W-:Y:S01]  /*ad10*/  MOV R12, 0x1 ;  /* 0x00000001000c7802 */ /* 0x000fe20000000f00 */
[----:B------:R-:W-:-:S02]  /*ad20*/  IMAD.U32 R10, RZ, RZ, UR4 ;  /* 0x00000004ff0a7e24 */ /* 0x000fc4000f8e00ff */
[----:B------:R-:W-:Y:S02]  /*ad30*/  IMAD.U32 R11, RZ, RZ, UR5 ;  /* 0x00000005ff0b7e24 */ /* 0x000fe4000f8e00ff */
[----:B------:R-:W-:Y:S02]  /*ad40*/  IMAD.MOV.U32 R8, RZ, RZ, 0x70 ;  /* 0x00000070ff087424 */ /* 0x000fe400078e00ff */
[----:B------:R-:W-:-:S07]  /*ad50*/  IMAD.MOV.U32 R13, RZ, RZ, RZ ;  /* 0x000000ffff0d7224 */ /* 0x000fce00078e00ff */
[----:B------:R-:W-:-:S07]  /*ad60*/  LEPC R20, `(.L_x_4558) ;  /* 0x000000001014794e */ /* 0x000fce0000000000 */
[----:B0----5:R-:W-:Y:S05]  /*ad70*/  CALL.ABS.NOINC R14 ;  /* 0x000000000e007343 */ /* 0x021fea0003c00000 */
.L_x_4558:
        /* <DEDUP_REMOVED lines=12> */
[----:B------:R-:W-:Y:S01]  /*ae40*/  IMAD.U32 R7, RZ, RZ, UR7 ;  /* 0x00000007ff077e24 */ /* 0x000fe2000f8e00ff */
[----:B------:R-:W-:Y:S01]  /*ae50*/  MOV R8, 0x70 ;  /* 0x0000007000087802 */ /* 0x000fe20000000f00 */
[----:B------:R-:W-:-:S02]  /*ae60*/  IMAD.U32 R10, RZ, RZ, UR4 ;  /* 0x00000004ff0a7e24 */ /* 0x000fc4000f8e00ff */
[----:B------:R-:W-:Y:S02]  /*ae70*/  IMAD.U32 R11, RZ, RZ, UR5 ;  /* 0x00000005ff0b7e24 */ /* 0x000fe4000f8e00ff */
[----:B------:R-:W-:Y:S02]  /*ae80*/  IMAD.MOV.U32 R12, RZ, RZ, 0x1 ;  /* 0x00000001ff0c7424 */ /* 0x000fe400078e00ff */
[----:B0-----:R-:W-:-:S07]  /*ae90*/  IMAD.MOV.U32 R13, RZ, RZ, RZ ;  /* 0x000000ffff0d7224 */ /* 0x001fce00078e00ff */
[----:B------:R-:W-:-:S07]  /*aea0*/  LEPC R20, `(.L_x_4560) ;  /* 0x000000001014794e */ /* 0x000fce0000000000 */
[----:B-1---5:R-:W-:Y:S05]  /*aeb0*/  CALL.ABS.NOINC R14 ;  /* 0x000000000e007343 */ /* 0x022fea0003c00000 */
.L_x_4560:
[----:B------:R0:W1:Y:S01]  /*aec0*/  LDC.64 R14, c[0x4][R17] ;  /* 0x01000000110e7b82 */ /* 0x0000620000000a00 */
[----:B------:R-:W-:Y:S01]  /*aed0*/  ULDC.64 UR4, c[0x4][0x98] ;  /* 0x0100260000047ab9 */ /* 0x000fe20000000a00 */
[----:B------:R-:W-:Y:S01]  /*aee0*/  ULDC.64 UR6, c[0x4][0xa0] ;  /* 0x0100280000067ab9 */ /* 0x000fe20000000a00 */
[----:B------:R-:W-:Y:S01]  /*aef0*/  IMAD.U32 R4, RZ, RZ, UR4 ;  /* 0x00000004ff047e24 */ /* 0x000fe2000f8e00ff */
[----:B------:R-:W-:Y:S01]  /*af00*/  MOV R5, UR5 ;  /* 0x0000000500057c02 */ /* 0x000fe20008000f00 */
        /* <DEDUP_REMOVED lines=10> */
.L_x_4559:
[----:B------:R-:W0:Y:S01]  /*afb0*/  LDC.64 R4, c[0x0][0x9f8] ;  /* 0x00027e00ff047b82 */ /* 0x000e220000000a00 */
[----:B------:R-:W-:-:S07]  /*afc0*/  MOV R30, R33 ;  /* 0x00000021001e7202 */ /* 0x000fce0000000f00 */
[----:B------:R-:W1:Y:S01]  /*afd0*/  LDC R29, c[0x0][0x430] ;  /* 0x00010c00ff1d7b82 */ /* 0x000e620000000800 */
[C---:B------:R-:W-:Y:S01]  /*afe0*/  IMAD.SHL.U32 R28, R16.reuse, 0x10, RZ ;  /* 0x00000010101c7824 */ /* 0x040fe200078e00ff */
[C---:B------:R-:W-:Y:S01]  /*aff0*/  LOP3.LUT R7, R16.reuse, 0x7f, RZ, 0xc0, !PT ;  /* 0x0000007f10077812 */ /* 0x040fe200078ec0ff */
        /* <DEDUP_REMOVED lines=22> */
[----:B-1----:R-:W-:Y:S01]  /*b160*/  @P1 IMAD.HI.U32 R0, R22, R3, RZ ;  /* 0x0000000316001227 */ /* 0x002fe200078e00ff */
[----:B------:R-:W-:-:S04]  /*b170*/  MOV R3, R22 ;  /* 0x0000001600037202 */ /* 0x000fc80000000f00 */
[----:B0-----:R-:W-:-:S04]  /*b180*/  @P1 SHF.R.U32.HI R3, RZ, R5, R0 ;  /* 0x00000005ff031219 */ /* 0x001fc80000011600 */
[--C-:B------:R-:W-:Y:S01]  /*b190*/  @!P0 SHF.R.S32.HI R5, RZ, 0x1f, R3.reuse ;  /* 0x0000001fff058819 */ /* 0x100fe20000011403 */
[----:B------:R-:W-:Y:S01]  /*b1a0*/  @!P0 IMAD.MOV.U32 R4, RZ, RZ, R3 ;  /* 0x000000ffff048224 */ /* 0x000fe200078e0003 */
[----:B--2---:R-:W-:-:S05]  /*b1b0*/  SHF.R.S32.HI R25, RZ, 0x1f, R30 ;  /* 0x0000001fff197819 */ /* 0x004fca000001141e */
[----:B---3--:R-:W-:-:S04]  /*b1c0*/  @!P0 IMAD R0, R25, R10, RZ ;  /* 0x0000000a19008224 */ /* 0x008fc800078e02ff */
[C---:B------:R-:W-:Y:S02]  /*b1d0*/  @!P0 IMAD R15, R30.reuse, R11, R0 ;  /* 0x0000000b1e0f8224 */ /* 0x040fe400078e0200 */
        /* <DEDUP_REMOVED lines=23> */
.L_x_4602:
[----:B------:R-:W-:Y:S01]  /*b350*/  ULOP3.LUT UR4, UR39, 0x2, URZ, 0xfc, !UPT ;  /* 0x0000000227047892 */ /* 0x000fe2000f8efc3f */
[----:B-----5:R-:W-:Y:S02]  /*b360*/  @!P0 SHF.R.S32.HI R5, RZ, 0x1f, R4 ;  /* 0x0000001fff058819 */ /* 0x020fe40000011404 */
[----:B------:R-:W-:Y:S02]  /*b370*/  CS2R R36, SRZ ;  /* 0x0000000000247805 */ /* 0x000fe4000001ff00 */
[----:B------:R-:W-:Y:S01]  /*b380*/  LOP3.LUT R23, R23, 0xffffffdf, RZ, 0xc0, !PT ;  /* 0xffffffdf17177812 */ /* 0x000fe200078ec0ff */
[----:B------:R-:W-:Y:S01]  /*b390*/  IMAD.MOV R0, RZ, RZ, -R3 ;  /* 0x000000ffff007224 */ /* 0x000fe200078e0a03 */
[----:B------:R-:W-:Y:S01]  /*b3a0*/  @!P0 MOV R36, R4 ;  /* 0x0000000400248202 */ /* 0x000fe20000000f00 */
[----:B------:R-:W-:Y:S01]  /*b3b0*/  IMAD.U32 R34, RZ, RZ, UR4 ;  /* 0x00000004ff227e24 */ /* 0x000fe2000f8e00ff */
[----:B------:R-:W-:Y:S01]  /*b3c0*/  LOP3.LUT R23, R23, 0xffffff7f, RZ, 0xc0, !PT ;  /* 0xffffff7f17177812 */ /* 0x000fe200078ec0ff */
[----:B------:R-:W-:Y:S01]  /*b3d0*/  @!P0 IMAD.MOV.U32 R37, RZ, RZ, R5 ;  /* 0x000000ffff258224 */ /* 0x000fe200078e0005 */
[----:B------:R-:W-:Y:S01]  /*b3e0*/  ISETP.GT.U32.AND P0, PT, R26, 0x5f, PT ;  /* 0x0000005f1a00780c */ /* 0x000fe20003f04070 */
[----:B------:R-:W-:Y:S01]  /*b3f0*/  IMAD R22, R29, R0, R22 ;  /* 0x000000001d167224 */ /* 0x000fe200078e0216 */
[----:B------:R-:W-:-:S02]  /*b400*/  ISETP.NE.AND P1, PT, R34, 0x3, PT ;  /* 0x000000032200780c */ /* 0x000fc40003f25270 */
[----:B------:R-:W-:Y:S02]  /*b410*/  MOV R19, UR40 ;  /* 0x0000002800137c02 */ /* 0x000fe40008000f00 */
[----:B------:R-:W-:Y:S02]  /*b420*/  SEL R18, RZ, 0x1, P2 ;  /* 0x00000001ff127807 */ /* 0x000fe40001000000 */
[----:B------:R-:W-:-:S05]  /*b430*/  SHF.R.S32.HI R19, RZ, 0x1f, R19 ;  /* 0x0000001fff137819 */ /* 0x000fca0000011413 */
[----:B------:R-:W-:-:S04]  /*b440*/  @P0 LOP3.LUT R23, R23, 0x80, RZ, 0xfc, !PT ;  /* 0x0000008017170812 */ /* 0x000fc800078efcff */
[----:B------:R-:W-:Y:S01]  /*b450*/  @P1 LOP3.LUT R23, R23, 0x20, RZ, 0xfc, !PT ;  /* 0x0000002017171812 */ /* 0x000fe200078efcff */
[----:B------:R-:W-:Y:S06]  /*b460*/  @!P1 BRA `(.L_x_4562) ;  /* 0x0000000000049947 */ /* 0x000fec0003800000 */
[----:B------:R-:W-:Y:S01]  /*b470*/  BPT.TRAP 0x1 ;  /* 0x000000040000795c */ /* 0x000fe20000300000 */
.L_x_4562:
[----:B------:R-:W-:-:S05]  /*b480*/  IMAD.MOV.U32 R0, RZ, RZ, 0x1 ;  /* 0x00000001ff007424 */ /* 0x000fca00078e00ff */
[----:B------:R-:W-:-:S04]  /*b490*/  SHF.L.U32 R0, R0, 0x1f, RZ ;  /* 0x0000001f00007819 */ /* 0x000fc800000006ff */
[----:B------:R-:W0:Y:S02]  /*b4a0*/  SYNCS.PHASECHK.TRANS64.TRYWAIT P0, [UR45+0x22840], R0 ;  /* 0x02284000ff0075a7 */ /* 0x000e24000800016d */
[----:B0-----:R-:W-:Y:S05]  /*b4b0*/  @!P0 BRA `(.L_x_4563) ;  /* 0x0000002800e48947 */ /* 0x001fea0003800000 */
.L_x_4603:
        /* <DEDUP_REMOVED lines=13> */
[----:B------:R-:W-:Y:S01]  /*b590*/  IMAD.IADD R5, R5, 0x1, R3 ;  /* 0x0000000105057824 */ /* 0x000fe200078e0203 */
[----:B------:R-:W-:Y:S01]  /*b5a0*/  MOV R3, UR4 ;  /* 0x0000000400037c02 */ /* 0x000fe20008000f00 */
[----:B------:R-:W-:-:S03]  /*b5b0*/  UIMAD UR4, UR6, UR4, URZ ;  /* 0x00000004060472a4 */ /* 0x000fc6000f8e023f */
[----:B------:R-:W-:Y:S01]  /*b5c0*/  ULDC.64 UR6, c[0x0][0x2e8] ;  /* 0x0000ba0000067ab9 */ /* 0x000fe20000000a00 */
[----:B------:R-:W-:Y:S02]  /*b5d0*/  UIMAD UR4, UR40, UR5, UR4 ;  /* 0x00000005280472a4 */ /* 0x000fe4000f8e0204 */
[----:B------:R-:W-:Y:S01]  /*b5e0*/  IMAD.WIDE.U32 R4, R3, UR40, R4 ;  /* 0x0000002803047c25 */ /* 0x000fe2000f8e0004 */
[----:B------:R-:W-:-:S03]  /*b5f0*/  UMOV UR5, 0xffffffff ;  /* 0xffffffff00057882 */ /* 0x000fc60000000000 */
[----:B------:R-:W-:Y:S01]  /*b600*/  VIADD R5, R5, UR4 ;  /* 0x0000000405057c36 */ /* 0x000fe20008000000 */
[----:B------:R-:W-:Y:S01]  /*b610*/  LEA R3, P0, R4, UR6, 0x1 ;  /* 0x0000000604037c11 */ /* 0x000fe2000f8008ff */
[----:B------:R-:W-:Y:S02]  /*b620*/  ULDC UR4, c[0x0][0x2f4] ;  /* 0x0000bd0000047ab9 */ /* 0x000fe40000000800 */
[----:B------:R-:W-:Y:S02]  /*b630*/  ISETP.GE.AND P2, PT, R24, UR4, PT ;  /* 0x0000000418007c0c */ /* 0x000fe4000bf46270 */
[----:B------:R-:W-:Y:S01]  /*b640*/  LEA.HI.X R0, R4, UR7, R5, 0x1, P0 ;  /* 0x0000000704007c11 */ /* 0x000fe200080f0c05 */
[----:B------:R-:W-:Y:S01]  /*b650*/  IMAD.MOV.U32 R4, RZ, RZ, -0x60 ;  /* 0xffffffa0ff047424 */ /* 0x000fe200078e00ff */
[----:B------:R-:W-:-:S03]  /*b660*/  LOP3.LUT R5, R6, 0x1c0, RZ, 0xc0, !PT ;  /* 0x000001c006057812 */ /* 0x000fc600078ec0ff */
[----:B------:R-:W-:Y:S01]  /*b670*/  IMAD R4, R9, R4, UR41 ;  /* 0x0000002909047e24 */ /* 0x000fe2000f8e0204 */
[----:B------:R-:W-:-:S04]  /*b680*/  LOP3.LUT R5, R5, 0x38, R6, 0xf8, !PT ;  /* 0x0000003805057812 */ /* 0x000fc800078ef806 */
[----:B------:R-:W-:Y:S01]  /*b690*/  LOP3.LUT R5, R5, 0x38, R16, 0x78, !PT ;  /* 0x0000003805057812 */ /* 0x000fe200078e7810 */
[----:B------:R-:W-:Y:S01]  /*b6a0*/  IMAD.SHL.U32 R16, R7, 0x8, RZ ;  /* 0x0000000807107824 */ /* 0x000fe200078e00ff */
[----:B------:R-:W-:Y:S02]  /*b6b0*/  IADD3 R35, -R27, R4, RZ ;  /* 0x000000041b237210 */ /* 0x000fe40007ffe1ff */
[----:B------:R-:W-:Y:S02]  /*b6c0*/  @P2 LOP3.LUT R23, R23, 0x2, RZ, 0xfc, !PT ;  /* 0x0000000217172812 */ /* 0x000fe400078efcff */
        /* <DEDUP_REMOVED lines=40> */
.L_x_4617:
        /* <DEDUP_REMOVED lines=15> */
.L_x_4565:
        /* <DEDUP_REMOVED lines=11> */
[----:B------:R-:W-:Y:S01]  /*baf0*/  MOV R4, UR6 ;  /* 0x0000000600047c02 */ /* 0x000fe20008000f00 */
[----:B------:R-:W-:Y:S01]  /*bb00*/  IMAD.U32 R5, RZ, RZ, UR7 ;  /* 0x00000007ff057e24 */ /* 0x000fe2000f8e00ff */
[----:B------:R-:W0:Y:S01]  /*bb10*/  LDC.64 R14, c[0x4][R14] ;  /* 0x010000000e0e7b82 */ /* 0x000e220000000a00 */
[----:B------:R-:W-:Y:S01]  /*bb20*/  IMAD.U32 R6, RZ, RZ, UR8 ;  /* 0x00000008ff067e24 */ /* 0x000fe2000f8e00ff */
[----:B------:R-:W-:Y:S01]  /*bb30*/  MOV R10, UR4 ;  /* 0x00000004000a7c02 */ /* 0x000fe20008000f00 */
[----:B------:R-:W-:Y:S01]  /*bb40*/  IMAD.U32 R7, RZ, RZ, UR9 ;  /* 0x00000009ff077e24 */ /* 0x000fe2000f8e00ff */
[----:B------:R-:W-:Y:S01]  /*bb50*/  MOV R13, RZ ;  /* 0x000000ff000d7202 */ /* 0x000fe20000000f00 */
[----:B------:R-:W-:-:S02]  /*bb60*/  IMAD.U32 R11, RZ, RZ, UR5 ;  /* 0x00000005ff0b7e24 */ /* 0x000fc4000f8e00ff */
[----:B------:R-:W-:Y:S02]  /*bb70*/  IMAD.MOV.U32 R8, RZ, RZ, 0x70 ;  /* 0x00000070ff087424 */ /* 0x000fe400078e00ff */
[----:B------:R-:W-:-:S07]  /*bb80*/  IMAD.MOV.U32 R12, RZ, RZ, 0x1 ;  /* 0x00000001ff0c7424 */ /* 0x000fce00078e00ff */
[----:B------:R-:W-:-:S07]  /*bb90*/  LEPC R20, `(.L_x_4566) ;  /* 0x000000001014794e */ /* 0x000fce0000000000 */
[----:B0-----:R-:W-:Y:S05]  /*bba0*/  CALL.ABS.NOINC R14 ;  /* 0x000000000e007343 */ /* 0x001fea0003c00000 */
.L_x_4566:
[----:B------:R-:W-:Y:S01]  /*bbb0*/  UISETP.NE.AND UP0, UPT, UR47, URZ, UPT ;  /* 0x0000003f2f00728c */ /* 0x000fe2000bf05270 */
[----:B------:R-:W-:Y:S01]  /*bbc0*/  IMAD.U32 R3, RZ, RZ, UR46 ;  /* 0x0000002eff037e24 */ /* 0x000fe2000f8e00ff */
[----:B------:R-:W-:Y:S01]  /*bbd0*/  R2UR UR6, R19 ;  /* 0x00000000130672ca */ /* 0x000fe200000e0000 */
[----:B------:R-:W-:Y:S01]  /*bbe0*/  ULDC.64 UR8, c[0x0][0x2d8] ;  /* 0x0000b60000087ab9 */ /* 0x000fe20000000a00 */
[----:B------:R-:W-:Y:S01]  /*bbf0*/  SHF.R.S32.HI R8, RZ, 0x1f, R33 ;  /* 0x0000001fff087819 */ /* 0x000fe20000011421 */
[----:B------:R-:W-:Y:S01]  /*bc00*/  IMAD R0, R3, 0x80, R26 ;  /* 0x0000008003007824 */ /* 0x000fe200078e021a */
[----:B------:R-:W-:-:S03]  /*bc10*/  PLOP3.LUT P0, PT, PT, PT, UP0, 0x80, 0x0 ;  /* 0x000000000000781c */ /* 0x000fc60003f0f008 */
[----:B------:R-:W-:Y:S02]  /*bc20*/  IMAD.MOV.U32 R9, RZ, RZ, R0 ;  /* 0x000000ffff097224 */ /* 0x000fe400078e0000 */
        /* <DEDUP_REMOVED lines=14> */
[----:B------:R-:W-:Y:S01]  /*bd10*/  MOV R7, UR6 ;  /* 0x0000000600077c02 */ /* 0x000fe20008000f00 */
[----:B------:R-:W-:Y:S01]  /*bd20*/  IMAD.MOV.U32 R6, RZ, RZ, R4 ;  /* 0x000000ffff067224 */ /* 0x000fe200078e0004 */
[----:B------:R-:W-:Y:S01]  /*bd30*/  ULDC.64 UR4, c[0x0][0x2d0] ;  /* 0x0000b40000047ab9 */ /* 0x000fe20000000a00 */
[----:B------:R-:W-:-:S02]  /*bd40*/  IMAD R11, R33, UR9, R8 ;  /* 0x00000009210b7c24 */ /* 0x000fc4000f8e0208 */
[----:B------:R-:W-:Y:S01]  /*bd50*/  IMAD.WIDE.U32 R4, R33, UR8, R6 ;  /* 0x0000000821047c25 */ /* 0x000fe2000f8e0006 */
[----:B------:R-:W-:-:S04]  /*bd60*/  SHF.R.S32.HI R6, RZ, 0x1f, R9 ;  /* 0x0000001fff067819 */ /* 0x000fc80000011409 */
[----:B------:R-:W-:Y:S01]  /*bd70*/  IADD3 R5, R5, R11, RZ ;  /* 0x0000000b05057210 */ /* 0x000fe20007ffe0ff */
        /* <DEDUP_REMOVED lines=20> */
[----:B------:R-:W-:Y:S01]  /*bec0*/  MOV R0, UR46 ;  /* 0x0000002e00007c02 */ /* 0x000fe20008000f00 */
[----:B------:R-:W-:Y:S02]  /*bed0*/  ULDC UR4, c[0x0][0x288] ;  /* 0x0000a20000047ab9 */ /* 0x000fe40000000800 */
[----:B------:R-:W1:Y:S01]  /*bee0*/  SHFL.IDX PT, R4, R6, RZ, 0x181f ;  /* 0x00181fff06047589 */ /* 0x000e6200000e0000 */
[----:B------:R-:W-:Y:S02]  /*bef0*/  IMAD R3, R3, UR4, RZ ;  /* 0x0000000403037c24 */ /* 0x000fe4000f8e02ff */
[----:B------:R-:W-:Y:S01]  /*bf00*/  IMAD R0, R0, 0x80, R27 ;  /* 0x0000008000007824 */ /* 0x000fe200078e021b */
[----:B------:R-:W-:Y:S04]  /*bf10*/  SHFL.IDX PT, R8, R6, 0x1, 0x181f ;  /* 0x00381f0006087f89 */ /* 0x000fe800000e0000 */
[----:B------:R-:W-:-:S02]  /*bf20*/  ISETP.GE.AND P0, PT, R0, R3, PT ;  /* 0x000000030000720c */ /* 0x000fc40003f06270 */
[----:B------:R-:W-:-:S11]  /*bf30*/  IADD3 R10, R0, 0x10, RZ ;  /* 0x00000010000a7810 */ /* 0x000fd60007ffe0ff */
[----:B0-----:R-:W-:Y:S02]  /*bf40*/  @!P0 LEA R14, P2, R24, R14, 0x1 ;  /* 0x0000000e180e8211 */ /* 0x001fe400078408ff */
[----:B------:R-:W-:-:S03]  /*bf50*/  @!P0 LEA R9, R16, UR45, 0x1 ;  /* 0x0000002d10098c11 */ /* 0x000fc6000f8e08ff */
        /* <DEDUP_REMOVED lines=51> */
.L_x_4634:
[----:B------:R-:W-:-:S04]  /*c290*/  IADD3 R0, R0, 0x70, RZ ;  /* 0x0000007000007810 */ /* 0x000fc80007ffe0ff */
        /* <DEDUP_REMOVED lines=17> */
.L_x_4635:
[----:B------:R-:W-:-:S13]  /*c3b0*/  ISETP.NE.AND P0, PT, R34, 0x3, PT ;  /* 0x000000032200780c */ /* 0x000fda0003f05270 */
[----:B------:R-:W-:Y:S05]  /*c3c0*/  @!P0 BRA `(.L_x_4569) ;  /* 0x0000000000048947 */ /* 0x000fea0003800000 */
[----:B------:R-:W-:Y:S01]  /*c3d0*/  BPT.TRAP 0x1 ;  /* 0x000000040000795c */ /* 0x000fe20000300000 */
.L_x_4569:
[----:B------:R-:W1:Y:S02]  /*c3e0*/  SYNCS.PHASECHK.TRANS64.TRYWAIT P0, [UR45+0x22860], R0 ;  /* 0x02286000ff0075a7 */ /* 0x000e64000800016d */
[----:B-1----:R-:W-:Y:S05]  /*c3f0*/  @!P0 BRA `(.L_x_4570) ;  /* 0x0000002c004c8947 */ /* 0x002fea0003800000 */
.L_x_4636:
        /* <DEDUP_REMOVED lines=67> */
[----:B------:R-:W1:Y:S01]  /*c830*/  SHFL.IDX PT, R14, R3, 0x4, 0x181f ;  /* 0x00981f00030e7f89 */ /* 0x000e6200000e0000 */
[----:B0-----:R-:W-:Y:S02]  /*c840*/  IADD3.X R7, RZ, R0, RZ, P3, !PT ;  /* 0x00000000ff077210 */ /* 0x001fe40001ffe4ff */
        /* <DEDUP_REMOVED lines=31> */
.L_x_4650:
[----:B01----:R-:W-:Y:S02]  /*ca40*/  IADD3 R4, P3, R14, R24, RZ ;  /* 0x000000180e047210 */ /* 0x003fe40007f7e0ff */
        /* <DEDUP_REMOVED lines=19> */
.L_x_4572:
        /* <DEDUP_REMOVED lines=8> */
[----:B------:R-:W-:Y:S01]  /*cc00*/  IADD3 R27, R28, R32, R27 ;  /* 0x000000201c1b7210 */ /* 0x000fe20007ffe01b */
[----:B------:R-:W-:Y:S01]  /*cc10*/  ULOP3.LUT UR5, URZ, UR43, URZ, 0x33, !UPT ;  /* 0x0000002b3f057292 */ /* 0x000fe2000f8e333f */
[----:B------:R-:W-:Y:S01]  /*cc20*/  LOP3.LUT R3, RZ, UR42, RZ, 0x33, !PT ;  /* 0x0000002aff037c12 */ /* 0x000fe2000f8e33ff */
[----:B------:R-:W-:Y:S01]  /*cc30*/  UIMAD UR4, UR4, UR38, URZ ;  /* 0x00000026040472a4 */ /* 0x000fe2000f8e023f */
[----:B------:R-:W-:Y:S01]  /*cc40*/  IADD3 R36, R27, -0x120, RZ ;  /* 0xfffffee01b247810 */ /* 0x000fe20007ffe0ff */
[----:B------:R-:W-:Y:S02]  /*cc50*/  IMAD.MOV.U32 R21, RZ, RZ, 0x1 ;  /* 0x00000001ff157424 */ /* 0x000fe400078e00ff */
[----:B------:R-:W-:Y:S02]  /*cc60*/  IMAD.MOV.U32 R20, RZ, RZ, 0x1 ;  /* 0x00000001ff147424 */ /* 0x000fe400078e00ff */
[----:B------:R-:W-:-:S04]  /*cc70*/  LOP3.LUT R4, RZ, UR4, RZ, 0x33, !PT ;  /* 0x00000004ff047c12 */ /* 0x000fc8000f8e33ff */
[----:B------:R-:W-:-:S04]  /*cc80*/  VIMNMX3 R3, R3, UR5, R4, !PT ;  /* 0x0000000503037c0f */ /* 0x000fc8000f800104 */
[C---:B------:R-:W-:Y:S01]  /*cc90*/  IADD3 R35, -R3.reuse, -0x2, RZ ;  /* 0xfffffffe03237810 */ /* 0x040fe20007ffe1ff */
[----:B------:R-:W-:-:S07]  /*cca0*/  IMAD R36, R3, -0x60, R36 ;  /* 0xffffffa003247824 */ /* 0x000fce00078e0224 */
.L_x_4588:
[----:B------:R-:W-:Y:S01]  /*ccb0*/  ISETP.NE.AND P1, PT, R29, 0x1, PT ;  /* 0x000000011d00780c */ /* 0x000fe20003f25270 */
[----:B------:R-:W-:Y:S01]  /*ccc0*/  BSSY B1, `(.L_x_4574) ;  /* 0x0000014000017945 */ /* 0x000fe20003800000 */
[----:B------:R-:W-:Y:S02]  /*ccd0*/  ISETP.GT.U32.AND P0, PT, R26, 0x5f, PT ;  /* 0x0000005f1a00780c */ /* 0x000fe40003f04070 */
[----:B------:R-:W-:-:S09]  /*cce0*/  MOV R33, RZ ;  /* 0x000000ff00217202 */ /* 0x000fd20000000f00 */
[----:B0-----:R-:W0:Y:S08]  /*ccf0*/  @P1 LDC R3, c[0x0][0x434] ;  /* 0x00010d00ff031b82 */ /* 0x001e300000000800 */
[----:B------:R-:W1:Y:S01]  /*cd00*/  @P1 LDC R5, c[0x0][0x438] ;  /* 0x00010e00ff051b82 */ /* 0x000e620000000800 */
        /* <DEDUP_REMOVED lines=15> */
.L_x_4575:
[----:B------:R-:W-:Y:S05]  /*ce00*/  BSYNC B1 ;  /* 0x0000000000017941 */ /* 0x000fea0003800000 */
.L_x_4574:
[----:B------:R-:W-:-:S13]  /*ce10*/  ISETP.NE.AND P0, PT, R34, 0x3, PT ;  /* 0x000000032200780c */ /* 0x000fda0003f05270 */
[----:B------:R-:W-:Y:S05]  /*ce20*/  @!P0 BRA `(.L_x_4576) ;  /* 0x0000000000048947 */ /* 0x000fea0003800000 */
[----:B------:R-:W-:Y:S01]  /*ce30*/  BPT.TRAP 0x1 ;  /* 0x000000040000795c */ /* 0x000fe20000300000 */
.L_x_4576:
[----:B------:R-:W-:Y:S01]  /*ce40*/  LEA R32, R21, UR45, 0x3 ;  /* 0x0000002d15207c11 */ /* 0x000fe2000f8e18ff */
[----:B------:R-:W-:Y:S01]  /*ce50*/  BSSY B1, `(.L_x_4577) ;  /* 0x0000004000017945 */ /* 0x000fe20003800000 */
[----:B------:R-:W-:-:S04]  /*ce60*/  SHF.L.U32 R31, R20, 0x1f, RZ ;  /* 0x0000001f141f7819 */ /* 0x000fc800000006ff */
[----:B------:R-:W1:Y:S02]  /*ce70*/  SYNCS.PHASECHK.TRANS64.TRYWAIT P0, [R32+URZ+0x22840], R31 ;  /* 0x0228401f200075a7 */ /* 0x000e64000800017f */
[----:B-1----:R-:W-:Y:S05]  /*ce80*/  @!P0 BRA `(.L_x_4578) ;  /* 0x0000002c002c8947 */ /* 0x002fea0003800000 */
.L_x_4651:
[----:B------:R-:W-:Y:S05]  /*ce90*/  BSYNC B1 ;  /* 0x0000000000017941 */ /* 0x000fea0003800000 */
.L_x_4577:
        /* <DEDUP_REMOVED lines=57> */
.L_x_4665:
[----:B--2---:R-:W-:-:S04]  /*d230*/  IADD3 R4, P0, R37, R24, RZ ;  /* 0x0000001825047210 */ /* 0x004fc80007f1e0ff */
[----:B0-----:R-:W-:Y:S02]  /*d240*/  IADD3.X R5, RZ, R18, RZ, P0, !PT ;  /* 0x00000012ff057210 */ /* 0x001fe400007fe4ff */
[----:B------:R-:W-:-:S03]  /*d250*/  PLOP3.LUT P0, PT, PT, PT, PT, 0x80, 0x0 ;  /* 0x000000000000781c */ /* 0x000fc60003f0f070 */
[----:B------:R-:W-:Y:S01]  /*d260*/  @!PT LDS RZ, [RZ] ;  /* 0x00000000fffff984 */ /* 0x000fe20000000800 */
[----:B------:R-:W-:Y:S01]  /*d270*/  @!PT LDS RZ, [RZ] ;  /* 0x00000000fffff984 */ /* 0x000fe20000000800 */
[----:B------:R-:W-:Y:S01]  /*d280*/  @!PT LDS RZ, [RZ] ;  /* 0x00000000fffff984 */ /* 0x000fe20000000800 */
[----:B------:R0:W-:Y:S01]  /*d290*/  LDGSTS.E.BYPASS.LTC128B.128 [R17+0x1ec00], desc[UR36][R4.64], !P1 ;  /* 0x1ec0000004117fae */ /* 0x0001e2000c901d64 */
[----:B------:R-:W-:-:S09]  /*d2a0*/  NOP ;  /* 0x0000000000007918 */ /* 0x000fd20000000000 */
.L_x_4580:
        /* <DEDUP_REMOVED lines=10> */
.L_x_4581:
[----:B------:R2:W-:Y:S01]  /*d350*/  SYNCS.ARRIVE.TRANS64.A1T0 RZ, [R32+URZ+0x22830], RZ ;  /* 0x022830ff20ff79a7 */ /* 0x0005e2000810003f */
[----:B------:R-:W-:Y:S05]  /*d360*/  @!P2 BRA `(.L_x_4582) ;  /* 0x000000000004a947 */ /* 0x000fea0003800000 */
[----:B------:R-:W-:Y:S01]  /*d370*/  BPT.TRAP 0x1 ;  /* 0x000000040000795c */ /* 0x000fe20000300000 */
.L_x_4582:
[----:B------:R-:W3:Y:S01]  /*d380*/  SYNCS.PHASECHK.TRANS64.TRYWAIT P0, [R32+URZ+0x22860], R31 ;  /* 0x0228601f200075a7 */ /* 0x000ee2000800017f */
[----:B------:R-:W-:Y:S04]  /*d390*/  BSSY B1, `(.L_x_4583) ;  /* 0x0000002000017945 */ /* 0x000fe80003800000 */
[----:B---3--:R-:W-:Y:S05]  /*d3a0*/  @!P0 BRA `(.L_x_4584) ;  /* 0x0000002c00888947 */ /* 0x008fea0003800000 */
.L_x_4666:
[----:B------:R-:W-:Y:S05]  /*d3b0*/  BSYNC B1 ;  /* 0x0000000000017941 */ /* 0x000fea0003800000 */
.L_x_4583:
        /* <DEDUP_REMOVED lines=20> */
[----:B------:R-:W-:-:S04]  /*d500*/  ULDC.64 UR6, c[0x0][0x318] ;  /* 0x0000c60000067ab9 */ /* 0x000fc80000000a00 */
[----:B------:R-:W-:Y:S01]  /*d510*/  IADD3 R5, R5, UR4, RZ ;  /* 0x0000000405057c10 */ /* 0x000fe2000fffe0ff */
[----:B------:R-:W-:Y:S01]  /*d520*/  UMOV UR4, 0xffffffff ;  /* 0xffffffff00047882 */ /* 0x000fe20000000000 */
[----:B------:R-:W-:-:S04]  /*d530*/  LEA R3, P0, R4, UR6, 0x1 ;  /* 0x0000000604037c11 */ /* 0x000fc8000f8008ff */
        /* <DEDUP_REMOVED lines=8> */
[----:B0-----:R-:W-:-:S05]  /*d5c0*/  IADD3 R14, P0, R14, R24, RZ ;  /* 0x000000180e0e7210 */ /* 0x001fca0007f1e0ff */
[----:B----4-:R-:W-:Y:S02]  /*d5d0*/  IMAD.X R15, RZ, RZ, R5, P0 ;  /* 0x000000ffff0f7224 */ /* 0x010fe400000e0605 */
        /* <DEDUP_REMOVED lines=22> */
[----:B------:R-:W0:Y:S01]  /*d740*/  SHFL.IDX PT, R5, R3, 0x4, 0x181f ;  /* 0x00981f0003057f89 */ /* 0x000e2200000e0000 */
[----:B------:R-:W-:-:S03]  /*d750*/  IADD3.X R7, RZ, R7, RZ, P0, !PT ;  /* 0x00000007ff077210 */ /* 0x000fc600007fe4ff */
[----:B------:R-:W1:Y:S01]  /*d760*/  SHFL.IDX PT, R3, R3, 0x5, 0x181f ;  /* 0x00b81f0003037f89 */ /* 0x000e6200000e0000 */
[----:B----4-:R-:W-:-:S03]  /*d770*/  IMAD.MOV.U32 R8, RZ, RZ, RZ ;  /* 0x000000ffff087224 */ /* 0x010fc600078e00ff */
[----:B------:R4:W-:Y:S04]  /*d780*/  LDGSTS.E.BYPASS.LTC128B.128 [R17+0x1800], desc[UR36][R6.64], !P4 ;  /* 0x0180000006117fae */ /* 0x0009e8000e101d64 */
[----:B------:R4:W-:Y:S04]  /*d790*/  LDGSTS.E.BYPASS.LTC128B.128 [R17+0x4800], desc[UR36][R6.64+0x80], !P3 ;  /* 0x0480008006117fae */ /* 0x0009e8000d901d64 */
[----:B------:R4:W-:Y:S04]  /*d7a0*/  LDGSTS.E.BYPASS.LTC128B.128 [R17+0x7800], desc[UR36][R6.64+0x100], !P2 ;  /* 0x0780010006117fae */ /* 0x0009e8000d101d64 */
[----:B------:R4:W-:Y:S01]  /*d7b0*/  LDGSTS.E.BYPASS.LTC128B.128 [R17+0xa800], desc[UR36][R6.64+0x180], !P1 ;  /* 0x0a80018006117fae */ /* 0x0009e2000c901d64 */
[----:B0-----:R-:W-:-:S05]  /*d7c0*/  IADD3 R4, P0, R5, R24, RZ ;  /* 0x0000001805047210 */ /* 0x001fca0007f1e0ff */
[----:B------:R-:W-:-:S05]  /*d7d0*/  IMAD.X R5, RZ, RZ, R22, P0 ;  /* 0x000000ffff057224 */ /* 0x000fca00000e0616 */
[----:B------:R4:W-:Y:S04]  /*d7e0*/  LDGSTS.E.BYPASS.LTC128B.128 [R17+0x2000], desc[UR36][R4.64], !P4 ;  /* 0x0200000004117fae */ /* 0x0009e8000e101d64 */
[----:B------:R4:W-:Y:S04]  /*d7f0*/  LDGSTS.E.BYPASS.LTC128B.128 [R17+0x5000], desc[UR36][R4.64+0x80], !P3 ;  /* 0x0500008004117fae */ /* 0x0009e8000d901d64 */
[----:B------:R4:W-:Y:S04]  /*d800*/  LDGSTS.E.BYPASS.LTC128B.128 [R17+0x8000], desc[UR36][R4.64+0x100], !P2 ;  /* 0x0800010004117fae */ /* 0x0009e8000d101d64 */
[----:B-1----:R4:W-:Y:S02]  /*d810*/  LDGSTS.E.BYPASS.LTC128B.128 [R17+0xb000], desc[UR36][R4.64+0x180], !P1 ;  /* 0x0b00018004117fae */ /* 0x0029e4000c901d64 */
.L_x_4680:
        /* <DEDUP_REMOVED lines=11> */
.L_x_4586:
        /* <DEDUP_REMOVED lines=10> */
.L_x_4587:
[----:B------:R-:W-:Y:S01]  /*d970*/  IADD3 R21, R21, 0x1, RZ ;  /* 0x0000000115157810 */ /* 0x000fe20007ffe0ff */
[----:B------:R-:W-:Y:S01]  /*d980*/  VIADD R35, R35, 0xffffffff ;  /* 0xffffffff23237836 */ /* 0x000fe20000000000 */
[----:B------:R1:W-:Y:S01]  /*d990*/  SYNCS.ARRIVE.TRANS64.A1T0 RZ, [R32+URZ+0x22850], RZ ;  /* 0x022850ff20ff79a7 */ /* 0x0003e2000810003f */
[----:B------:R-:W-:Y:S01]  /*d9a0*/  VIADD R36, R36, 0xffffffa0 ;  /* 0xffffffa024247836 */ /* 0x000fe20000000000 */
[----:B------:R-:W-:-:S04]  /*d9b0*/  ISETP.NE.AND P0, PT, R21, 0x2, PT ;  /* 0x000000021500780c */ /* 0x000fc80003f05270 */
[----:B------:R-:W-:Y:S02]  /*d9c0*/  SEL R21, R21, RZ, P0 ;  /* 0x000000ff15157207 */ /* 0x000fe40000000000 */
[----:B------:R-:W-:Y:S02]  /*d9d0*/  SEL R3, RZ, 0x1, P0 ;  /* 0x00000001ff037807 */ /* 0x000fe40000000000 */
[----:B------:R-:W-:Y:S02]  /*d9e0*/  ISETP.GT.AND P0, PT, R35, UR48, PT ;  /* 0x0000003023007c0c */ /* 0x000fe4000bf04270 */
[----:B------:R-:W-:-:S11]  /*d9f0*/  LOP3.LUT R20, R20, R3, RZ, 0x3c, !PT ;  /* 0x0000000314147212 */ /* 0x000fd600078e3cff */
[----:B-1----:R-:W-:Y:S05]  /*da00*/  @P0 BRA `(.L_x_4588) ;  /* 0xfffffff000a80947 */ /* 0x002fea000383ffff */
.L_x_4573:
[----:B------:R-:W-:Y:S05]  /*da10*/  BSYNC B0 ;  /* 0x0000000000007941 */ /* 0x000fea0003800000 */
.L_x_4556:
[----:B------:R-:W0:Y:S01]  /*da20*/  S2R R3, SR_CgaCtaId ;  /* 0x0000000000037919 */ /* 0x000e220000008800 */
[----:B------:R-:W-:Y:S01]  /*da30*/  MOV R0, 0x400 ;  /* 0x0000040000007802 */ /* 0x000fe20000000f00 */
[----:B------:R-:W-:Y:S01]  /*da40*/  BSSY B0, `(.L_x_4589) ;  /* 0x0000005000007945 */ /* 0x000fe20003800000 */
[----:B------:R-:W-:Y:S02]  /*da50*/  SHF.L.U32 R8, R8, 0x1f, RZ ;  /* 0x0000001f08087819 */ /* 0x000fe400000006ff */
[----:B0-----:R-:W-:-:S04]  /*da60*/  LEA R4, R3, R0, 0x18 ;  /* 0x0000000003047211 */ /* 0x001fc800078ec0ff */
[----:B------:R-:W0:Y:S02]  /*da70*/  SYNCS.PHASECHK.TRANS64.TRYWAIT P0, [R4+URZ+0x22820], R8 ;  /* 0x02282008040075a7 */ /* 0x000e24000800017f */
[----:B0-----:R-:W-:Y:S05]  /*da80*/  @!P0 BRA `(.L_x_4590) ;  /* 0x0000002c00c48947 */ /* 0x001fea0003800000 */
.L_x_4681:
[----:B------:R-:W-:Y:S05]  /*da90*/  BSYNC B0 ;  /* 0x0000000000007941 */ /* 0x000fea0003800000 */
.L_x_4589:
[----:B------:R-:W-:-:S03]  /*daa0*/  UMOV UR4, 0xffffffff ;  /* 0xffffffff00047882 */ /* 0x000fc60000000000 */
[----:B------:R-:W-:Y:S05]  /*dab0*/  BRA.DIV UR4, `(.L_x_4591) ;  /* 0x0000002e04cc7947 */ /* 0x000fea000b800000 */
[----:B------:R1:W4:Y:S02]  /*dac0*/  SHFL.IDX PT, R14, R2, RZ, 0x1f ;  /* 0x00001fff020e7589 */ /* 0x00032400000e0000 */
.L_x_4684:
[----:B----4-:R-:W-:-:S13]  /*dad0*/  ISETP.NE.AND P0, PT, R14, RZ, PT ;  /* 0x000000ff0e00720c */ /* 0x010fda0003f05270 */
[----:B------:R-:W-:Y:S05]  /*dae0*/  @P0 BRA `(.L_x_4512) ;  /* 0x0000000000880947 */ /* 0x000fea0003800000 */
[----:B------:R-:W-:-:S03]  /*daf0*/  UMOV UR4, 0xffffffff ;  /* 0xffffffff00047882 */ /* 0x000fc60000000000 */
[----:B------:R-:W-:Y:S05]  /*db00*/  BRA.DIV UR4, `(.L_x_4592) ;  /* 0x0000002e04e07947 */ /* 0x000fea000b800000 */
[----:B------:R-:W-:-:S13]  /*db10*/  ELECT P6, URZ, PT ;  /* 0x00000000003f782f */ /* 0x000fda00038c0000 */
.L_x_4687:
[----:B------:R-:W-:Y:S05]  /*db20*/  @!P6 BRA `(.L_x_4512) ;  /* 0x000000000078e947 */ /* 0x000fea0003800000 */
[----:B------:R-:W-:-:S06]  /*db30*/  ULOP3.LUT UR4, UR39, 0x2, URZ, 0xfc, !UPT ;  /* 0x0000000227047892 */ /* 0x000fcc000f8efc3f */
[----:B------:R-:W-:-:S05]  /*db40*/  IMAD.U32 R0, RZ, RZ, UR4 ;  /* 0x00000004ff007e24 */ /* 0x000fca000f8e00ff */
[----:B------:R-:W-:-:S13]  /*db50*/  ISETP.NE.AND P0, PT, R0, 0x3, PT ;  /* 0x000000030000780c */ /* 0x000fda0003f05270 */
[----:B------:R-:W-:Y:S05]  /*db60*/  @!P0 BRA `(.L_x_4593) ;  /* 0x0000000000048947 */ /* 0x000fea0003800000 */
[----:B------:R-:W-:Y:S01]  /*db70*/  BPT.TRAP 0x1 ;  /* 0x000000040000795c */ /* 0x000fe20000300000 */
.L_x_4593:
[C---:B------:R-:W-:Y:S01]  /*db80*/  LEA R5, R21.reuse, R4, 0x3 ;  /* 0x0000000415057211 */ /* 0x040fe200078e18ff */
[----:B------:R-:W-:Y:S01]  /*db90*/  VIADD R21, R21, 0x1 ;  /* 0x0000000115157836 */ /* 0x000fe20000000000 */
[----:B------:R-:W-:-:S04]  /*dba0*/  SHF.L.U32 R0, R20, 0x1f, RZ ;  /* 0x0000001f14007819 */ /* 0x000fc800000006ff */
[----:B------:R-:W4:Y:S01]  /*dbb0*/  SYNCS.PHASECHK.TRANS64.TRYWAIT P1, [R5+URZ+0x22840], R0 ;  /* 0x02284000050075a7 */ /* 0x000f22000802017f */
[----:B------:R-:W-:-:S04]  /*dbc0*/  ISETP.NE.AND P2, PT, R21, 0x2, PT ;  /* 0x000000021500780c */ /* 0x000fc80003f45270 */
[----:B------:R-:W-:Y:S01]  /*dbd0*/  SEL R3, RZ, 0x1, P2 ;  /* 0x00000001ff037807 */ /* 0x000fe20001000000 */
[----:B----4-:R-:W-:Y:S08]  /*dbe0*/  @!P1 BRA `(.L_x_4594) ;  /* 0x0000002c00c89947 */ /* 0x010ff00003800000 */
.L_x_4688:
[----:B------:R-:W-:Y:S02]  /*dbf0*/  SEL R21, R21, RZ, P2 ;  /* 0x000000ff15157207 */ /* 0x000fe40001000000 */
[----:B-1----:R-:W-:Y:S01]  /*dc00*/  LOP3.LUT R2, R20, R3, RZ, 0x3c, !PT ;  /* 0x0000000314027212 */ /* 0x002fe200078e3cff */
[----:B------:R-:W-:Y:S06]  /*dc10*/  @!P0 BRA `(.L_x_4595) ;  /* 0x0000000000048947 */ /* 0x000fec0003800000 */
[----:B------:R-:W-:Y:S01]  /*dc20*/  BPT.TRAP 0x1 ;  /* 0x000000040000795c */ /* 0x000fe20000300000 */
.L_x_4595:
[----:B------:R-:W-:Y:S01]  /*dc30*/  IMAD R21, R21, 0x8, R4 ;  /* 0x0000000815157824 */ /* 0x000fe200078e0204 */
[----:B------:R-:W-:-:S04]  /*dc40*/  SHF.L.U32 R2, R2, 0x1f, RZ ;  /* 0x0000001f02027819 */ /* 0x000fc800000006ff */
[----:B------:R-:W1:Y:S02]  /*dc50*/  SYNCS.PHASECHK.TRANS64.TRYWAIT P1, [R21+URZ+0x22840], R2 ;  /* 0x02284002150075a7 */ /* 0x000e64000802017f */
[----:B-1----:R-:W-:Y:S05]  /*dc60*/  @!P1 BRA `(.L_x_4596) ;  /* 0x0000002c00bc9947 */ /* 0x002fea0003800000 */
.L_x_4689:
[----:B------:R-:W-:Y:S05]  /*dc70*/  @!P0 BRA `(.L_x_4597) ;  /* 0x0000000000048947 */ /* 0x000fea0003800000 */
[----:B------:R-:W-:Y:S01]  /*dc80*/  BPT.TRAP 0x1 ;  /* 0x000000040000795c */ /* 0x000fe20000300000 */
.L_x_4597:
[----:B------:R-:W0:Y:S02]  /*dc90*/  SYNCS.PHASECHK.TRANS64.TRYWAIT P1, [R5+URZ+0x22860], R0 ;  /* 0x02286000050075a7 */ /* 0x000e24000802017f */
[----:B0-----:R-:W-:Y:S05]  /*dca0*/  @!P1 BRA `(.L_x_4598) ;  /* 0x0000002c00c09947 */ /* 0x001fea0003800000 */
.L_x_4690:
[----:B------:R-:W-:Y:S05]  /*dcb0*/  @!P0 BRA `(.L_x_4599) ;  /* 0x0000000000048947 */ /* 0x000fea0003800000 */
[----:B------:R-:W-:Y:S01]  /*dcc0*/  BPT.TRAP 0x1 ;  /* 0x000000040000795c */ /* 0x000fe20000300000 */
.L_x_4599:
[----:B------:R0:W0:Y:S02]  /*dcd0*/  SYNCS.PHASECHK.TRANS64.TRYWAIT P0, [R21+URZ+0x22860], R2 ;  /* 0x02286002150075a7 */ /* 0x000024000800017f */
[----:B0-----:R-:W-:Y:S05]  /*dce0*/  @!P0 NANOSLEEP.SYNCS 0x989680 ;  /* 0x009896800000895d */ /* 0x001fea0003900000 */
[----:B------:R-:W0:Y:S02]  /*dcf0*/  @!P0 SYNCS.PHASECHK.TRANS64 P0, [R21+URZ+0x22860], R2 ;  /* 0x02286002150085a7 */ /* 0x000e24000800007f */
[----:B0-----:R-:W-:Y:S05]  /*dd00*/  @!P0 BRA `(.L_x_4599) ;  /* 0xfffffffc00f08947 */ /* 0x001fea000383ffff */
.L_x_4512:
[----:B------:R-:W-:Y:S05]  /*dd10*/  BSYNC B6 ;  /* 0x0000000000067941 */ /* 0x000fea0003800000 */
.L_x_4509:
[----:B------:R-:W-:Y:S05]  /*dd20*/  EXIT ;  /* 0x000000000000794d */ /* 0x000fea0003800000 */
.L_x_4516:
[----:B0-----:R-:W-:-:S04]  /*dd30*/  IMAD.U32 R5, RZ, RZ, UR42 ;  /* 0x0000002aff057e24 */ /* 0x001fc8000f8e00ff */
[----:B------:R0:W1:Y:S03]  /*dd40*/  SYNCS.PHASECHK.TRANS64.TRYWAIT P0, [R5+URZ+0x22800], R10 ;  /* 0x0228000a050075a7 */ /* 0x000066000800017f */
[----:B-1----:R-:W-:Y:S05]  /*dd50*/  @!P0 NANOSLEEP.SYNCS 0x989680 ;  /* 0x009896800000895d */ /* 0x002fea0003900000 */
[----:B------:R-:W1:Y:S02]  /*dd60*/  @!P0 SYNCS.PHASECHK.TRANS64 P0, [R5+URZ+0x22800], R10 ;  /* 0x0228000a050085a7 */ /* 0x000e64000800007f */
[----:B-1----:R-:W-:Y:S05]  /*dd70*/  @!P0 BRA `(.L_x_4516) ;  /* 0xfffffffc00ec8947 */ /* 0x002fea000383ffff */
[----:B------:R-:W-:Y:S05]  /*dd80*/  BRA `(.L_x_4600) ;  /* 0xffffff3400f47947 */ /* 0x000fea000383ffff */
.L_x_4520:
[----:B0-----:R-:W-:-:S04]  /*dd90*/  MOV R5, UR42 ;  /* 0x0000002a00057c02 */ /* 0x001fc80008000f00 */
[----:B------:R0:W2:Y:S03]  /*dda0*/  SYNCS.PHASECHK.TRANS64.TRYWAIT P1, [R5+URZ+0x22830], R10 ;  /* 0x0228300a050075a7 */ /* 0x0000a6000802017f */
[----:B--2---:R-:W-:Y:S05]  /*ddb0*/  @!P1 NANOSLEEP.SYNCS 0x989680 ;  /* 0x009896800000995d */ /* 0x004fea0003900000 */
[----:B------:R-:W2:Y:S02]  /*ddc0*/  @!P1 SYNCS.PHASECHK.TRANS64 P1, [R5+URZ+0x22830], R10 ;  /* 0x0228300a050095a7 */ /* 0x000ea4000802007f */
[----:B--2---:R-:W-:Y:S05]  /*ddd0*/  @!P1 BRA `(.L_x_4520) ;  /* 0xfffffffc00ec9947 */ /* 0x004fea000383ffff */
[----:B------:R-:W-:Y:S05]  /*dde0*/  BRA `(.L_x_4519) ;  /* 0xffffff3800107947 */ /* 0x000fea000383ffff */
.L_x_4525:
[----:B-1----:R-:W-:-:S04]  /*ddf0*/  IMAD.U32 R11, RZ, RZ, UR42 ;  /* 0x0000002aff0b7e24 */ /* 0x002fc8000f8e00ff */
[----:B------:R1:W2:Y:S03]  /*de00*/  SYNCS.PHASECHK.TRANS64.TRYWAIT P1, [R11+URZ+0x22850], R10 ;  /* 0x0228500a0b0075a7 */ /* 0x0002a6000802017f */
[----:B--2---:R-:W-:Y:S05]  /*de10*/  @!P1 NANOSLEEP.SYNCS 0x989680 ;  /* 0x009896800000995d */ /* 0x004fea0003900000 */
[----:B------:R-:W2:Y:S02]  /*de20*/  @!P1 SYNCS.PHASECHK.TRANS64 P1, [R11+URZ+0x22850], R10 ;  /* 0x0228500a0b0095a7 */ /* 0x000ea4000802007f */
[----:B--2---:R-:W-:Y:S05]  /*de30*/  @!P1 BRA `(.L_x_4525) ;  /* 0xfffffffc00ec9947 */ /* 0x004fea000383ffff */
[----:B------:R-:W-:Y:S05]  /*de40*/  BRA `(.L_x_4524) ;  /* 0xffffff5000787947 */ /* 0x000fea000383ffff */
.L_x_4531:
[----:B-1----:R-:W-:-:S04]  /*de50*/  IMAD.U32 R9, RZ, RZ, UR28 ;  /* 0x0000001cff097e24 */ /* 0x002fc8000f8e00ff */
[----:B------:R1:W2:Y:S03]  /*de60*/  SYNCS.PHASECHK.TRANS64.TRYWAIT P1, [R9+URZ+0x22830], R10 ;  /* 0x0228300a090075a7 */ /* 0x0002a6000802017f */
[----:B--2---:R-:W-:Y:S05]  /*de70*/  @!P1 NANOSLEEP.SYNCS 0x989680 ;  /* 0x009896800000995d */ /* 0x004fea0003900000 */
[----:B------:R-:W2:Y:S02]  /*de80*/  @!P1 SYNCS.PHASECHK.TRANS64 P1, [R9+URZ+0x22830], R10 ;  /* 0x0228300a090095a7 */ /* 0x000ea4000802007f */
[----:B--2---:R-:W-:Y:S05]  /*de90*/  @!P1 BRA `(.L_x_4531) ;  /* 0xfffffffc00ec9947 */ /* 0x004fea000383ffff */
[----:B------:R-:W-:Y:S05]  /*dea0*/  BRA `(.L_x_4530) ;  /* 0xffffff5400d07947 */ /* 0x000fea000383ffff */
.L_x_4536:
[----:B---3--:R-:W-:-:S04]  /*deb0*/  IMAD.U32 R11, RZ, RZ, UR28 ;  /* 0x0000001cff0b7e24 */ /* 0x008fc8000f8e00ff */
[----:B------:R3:W4:Y:S03]  /*dec0*/  SYNCS.PHASECHK.TRANS64.TRYWAIT P1, [R11+URZ+0x22850], R10 ;  /* 0x0228500a0b0075a7 */ /* 0x000726000802017f */
[----:B----4-:R-:W-:Y:S05]  /*ded0*/  @!P1 NANOSLEEP.SYNCS 0x989680 ;  /* 0x009896800000995d */ /* 0x010fea0003900000 */
[----:B------:R-:W4:Y:S02]  /*dee0*/  @!P1 SYNCS.PHASECHK.TRANS64 P1, [R11+URZ+0x22850], R10 ;  /* 0x0228500a0b0095a7 */ /* 0x000f24000802007f */
[----:B----4-:R-:W-:Y:S05]  /*def0*/  @!P1 BRA `(.L_x_4536) ;  /* 0xfffffffc00ec9947 */ /* 0x010fea000383ffff */
[----:B------:R-:W-:Y:S05]  /*df00*/  BRA `(.L_x_4535) ;  /* 0xffffff7400c47947 */ /* 0x000fea000383ffff */
.L_x_4543:
[----:B----4-:R-:W-:-:S04]  /*df10*/  MOV R9, UR26 ;  /* 0x0000001a00097c02 */ /* 0x010fc80008000f00 */
[----:B------:R4:W0:Y:S03]  /*df20*/  SYNCS.PHASECHK.TRANS64.TRYWAIT P1, [R9+URZ+0x22830], R6 ;  /* 0x02283006090075a7 */ /* 0x000826000802017f */
[----:B0-----:R-:W-:Y:S05]  /*df30*/  @!P1 NANOSLEEP.SYNCS 0x989680 ;  /* 0x009896800000995d */ /* 0x001fea0003900000 */
[----:B------:R-:W0:Y:S02]  /*df40*/  @!P1 SYNCS.PHASECHK.TRANS64 P1, [R9+URZ+0x22830], R6 ;  /* 0x02283006090095a7 */ /* 0x000e24000802007f */
[----:B0-----:R-:W-:Y:S05]  /*df50*/  @!P1 BRA `(.L_x_4543) ;  /* 0xfffffffc00ec9947 */ /* 0x001fea000383ffff */
[----:B------:R-:W-:Y:S05]  /*df60*/  BRA `(.L_x_4542) ;  /* 0xffffff7800c47947 */ /* 0x000fea000383ffff */
.L_x_4548:
[----:B-1----:R-:W-:-:S04]  /*df70*/  IMAD.U32 R7, RZ, RZ, UR26 ;  /* 0x0000001aff077e24 */ /* 0x002fc8000f8e00ff */
[----:B------:R1:W4:Y:S03]  /*df80*/  SYNCS.PHASECHK.TRANS64.TRYWAIT P1, [R7+URZ+0x22850], R6 ;  /* 0x02285006070075a7 */ /* 0x000326000802017f */
[----:B----4-:R-:W-:Y:S05]  /*df90*/  @!P1 NANOSLEEP.SYNCS 0x989680 ;  /* 0x009896800000995d */ /* 0x010fea0003900000 */
[----:B------:R-:W4:Y:S02]  /*dfa0*/  @!P1 SYNCS.PHASECHK.TRANS64 P1, [R7+URZ+0x22850], R6 ;  /* 0x02285006070095a7 */ /* 0x000f24000802007f */
[----:B----4-:R-:W-:Y:S05]  /*dfb0*/  @!P1 BRA `(.L_x_4548) ;  /* 0xfffffffc00ec9947 */ /* 0x010fea000383ffff */
[----:B------:R-:W-:Y:S05]  /*dfc0*/  BRA `(.L_x_4547) ;  /* 0xffffff9000d47947 */ /* 0x000fea000383ffff */
.L_x_4561:
[----:B------:R-:W-:Y:S01]  /*dfd0*/  IMAD.MOV.U32 R13, RZ, RZ, R2 ;  /* 0x000000ffff0d7224 */ /* 0x000fe200078e0002 */
[----:B------:R-:W-:Y:S01]  /*dfe0*/  MOV R11, 0x1f ;  /* 0x0000001f000b7802 */ /* 0x000fe20000000f00 */
[----:B------:R-:W-:Y:S02]  /*dff0*/  IMAD.MOV.U32 R12, RZ, RZ, RZ ;  /* 0x000000ffff0c7224 */ /* 0x000fe400078e00ff */
[----:B------:R-:W-:-:S07]  /*e000*/  IMAD.MOV.U32 R15, RZ, RZ, -0x1 ;  /* 0xffffffffff0f7424 */ /* 0x000fce00078e00ff */
[----:B-----5:R-:W-:Y:S05]  /*e010*/  WARPSYNC.COLLECTIVE R15, `(.L_x_4601) ;  /* 0x000000000f087348 */ /* 0x020fea0003c00000 */
[----:B------:R0:W1:Y:S02]  /*e020*/  SHFL.IDX P6, R14, R13, R12, R11 ;  /* 0x0000000c0d0e7389 */ /* 0x00006400000c000b */
[----:B01---5:R-:W-:Y:S01]  /*e030*/  ENDCOLLECTIVE ;  /* 0x000000000000791b */ /* 0x023fe20003800000 */
.L_x_4601:
[----:B------:R-:W-:Y:S05]  /*e040*/  BRA `(.L_x_4602) ;  /* 0xffffffd000c07947 */ /* 0x000fea000383ffff */
.L_x_4563:
[----:B0-----:R-:W-:-:S04]  /*e050*/  IMAD.U32 R3, RZ, RZ, UR45 ;  /* 0x0000002dff037e24 */ /* 0x001fc8000f8e00ff */
[----:B------:R0:W1:Y:S03]  /*e060*/  SYNCS.PHASECHK.TRANS64.TRYWAIT P0, [R3+URZ+0x22840], R0 ;  /* 0x02284000030075a7 */ /* 0x000066000800017f */
[----:B-1----:R-:W-:Y:S05]  /*e070*/  @!P0 NANOSLEEP.SYNCS 0x989680 ;  /* 0x009896800000895d */ /* 0x002fea0003900000 */
[----:B------:R-:W1:Y:S02]  /*e080*/  @!P0 SYNCS.PHASECHK.TRANS64 P0, [R3+URZ+0x22840], R0 ;  /* 0x02284000030085a7 */ /* 0x000e64000800007f */
[----:B-1----:R-:W-:Y:S05]  /*e090*/  @!P0 BRA `(.L_x_4563) ;  /* 0xfffffffc00ec8947 */ /* 0x002fea000383ffff */
[----:B------:R-:W-:Y:S05]  /*e0a0*/  BRA `(.L_x_4603) ;  /* 0xffffffd400047947 */ /* 0x000fea000383ffff */
.L_x_4564:
[----:B------:R-:W-:Y:S01]  /*e0b0*/  BSSY B0, `(.L_x_4604) ;  /* 0x0000008000007945 */ /* 0x000fe20003800000 */
[----:B------:R-:W-:Y:S01]  /*e0c0*/  IMAD.MOV.U32 R13, RZ, RZ, R0 ;  /* 0x000000ffff0d7224 */ /* 0x000fe200078e0000 */
[----:B------:R-:W-:Y:S01]  /*e0d0*/  MOV R12, RZ ;  /* 0x000000ff000c7202 */ /* 0x000fe20000000f00 */
[----:B------:R-:W-:Y:S02]  /*e0e0*/  IMAD.MOV.U32 R11, RZ, RZ, 0x181f ;  /* 0x0000181fff0b7424 */ /* 0x000fe400078e00ff */
[----:B------:R-:W-:-:S07]  /*e0f0*/  IMAD.MOV.U32 R15, RZ, RZ, -0x1 ;  /* 0xffffffffff0f7424 */ /* 0x000fce00078e00ff */
[----:B------:R-:W-:Y:S05]  /*e100*/  WARPSYNC.COLLECTIVE R15, `(.L_x_4605) ;  /* 0x000000000f087348 */ /* 0x000fea0003c00000 */
[----:B------:R0:W1:Y:S02]  /*e110*/  SHFL.IDX P6, R14, R13, R12, R11 ;  /* 0x0000000c0d0e7389 */ /* 0x00006400000c000b */
[----:B01----:R-:W-:Y:S01]  /*e120*/  ENDCOLLECTIVE ;  /* 0x000000000000791b */ /* 0x003fe20003800000 */
.L_x_4605:
[----:B------:R-:W-:Y:S05]  /*e130*/  BSYNC B0 ;  /* 0x0000000000007941 */ /* 0x000fea0003800000 */
.L_x_4604:
[----:B------:R-:W-:Y:S01]  /*e140*/  MOV R13, R3 ;  /* 0x00000003000d7202 */ /* 0x000fe20000000f00 */
[----:B------:R-:W-:Y:S01]  /*e150*/  IMAD.MOV.U32 R12, RZ, RZ, RZ ;  /* 0x000000ffff0c7224 */ /* 0x000fe200078e00ff */
[----:B------:R-:W-:Y:S01]  /*e160*/  @P0 LEA R7, R16, UR45, 0x1 ;  /* 0x0000002d10070c11 */ /* 0x000fe2000f8e08ff */
[----:B------:R-:W-:Y:S02]  /*e170*/  IMAD.MOV.U32 R11, RZ, RZ, 0x181f ;  /* 0x0000181fff0b7424 */ /* 0x000fe400078e00ff */
[----:B------:R-:W-:Y:S02]  /*e180*/  IMAD.MOV.U32 R15, RZ, RZ, -0x1 ;  /* 0xffffffffff0f7424 */ /* 0x000fe400078e00ff */
[----:B------:R-:W-:-:S07]  /*e190*/  IMAD.MOV.U32 R4, RZ, RZ, R14 ;  /* 0x000000ffff047224 */ /* 0x000fce00078e000e */
[----:B------:R-:W-:Y:S05]  /*e1a0*/  WARPSYNC.COLLECTIVE R15, `(.L_x_4606) ;  /* 0x000000000f087348 */ /* 0x000fea0003c00000 */
[----:B------:R0:W1:Y:S02]  /*e1b0*/  SHFL.IDX P6, R14, R13, R12, R11 ;  /* 0x0000000c0d0e7389 */ /* 0x00006400000c000b */
[----:B01----:R-:W-:Y:S01]  /*e1c0*/  ENDCOLLECTIVE ;  /* 0x000000000000791b */ /* 0x003fe20003800000 */
.L_x_4606:
[----:B------:R-:W-:Y:S02]  /*e1d0*/  IMAD.MOV.U32 R13, RZ, RZ, R0 ;  /* 0x000000ffff0d7224 */ /* 0x000fe400078e0000 */
[----:B------:R-:W-:Y:S01]  /*e1e0*/  IMAD.MOV.U32 R12, RZ, RZ, 0x1 ;  /* 0x00000001ff0c7424 */ /* 0x000fe200078e00ff */
[----:B------:R-:W-:-:S04]  /*e1f0*/  @P0 LEA R14, P1, R24, R14, 0x1 ;  /* 0x0000000e180e0211 */ /* 0x000fc800078208ff */
[----:B------:R-:W-:Y:S01]  /*e200*/  @P0 IADD3.X R5, RZ, R4, RZ, P1, !PT ;  /* 0x00000004ff050210 */ /* 0x000fe20000ffe4ff */
[----:B------:R-:W-:-:S08]  /*e210*/  @P0 IMAD.MOV.U32 R4, RZ, RZ, R14 ;  /* 0x000000ffff040224 */ /* 0x000fd000078e000e */
[----:B------:R-:W-:Y:S05]  /*e220*/  WARPSYNC.COLLECTIVE R15, `(.L_x_4607) ;  /* 0x000000000f087348 */ /* 0x000fea0003c00000 */
[----:B------:R0:W1:Y:S02]  /*e230*/  SHFL.IDX P6, R14, R13, R12, R11 ;  /* 0x0000000c0d0e7389 */ /* 0x00006400000c000b */
[----:B01----:R-:W-:Y:S01]  /*e240*/  ENDCOLLECTIVE ;  /* 0x000000000000791b */ /* 0x003fe20003800000 */
.L_x_4607:
        /* <DEDUP_REMOVED lines=11> */
.L_x_4608:
[----:B------:R-:W-:Y:S01]  /*e300*/  IMAD.MOV.U32 R13, RZ, RZ, R0 ;  /* 0x000000ffff0d7224 */ /* 0x000fe200078e0000 */
[----:B------:R-:W-:Y:S02]  /*e310*/  MOV R12, 0x2 ;  /* 0x00000002000c7802 */ /* 0x000fe40000000f00 */
[----:B------:R-:W-:-:S13]  /*e320*/  @P0 LEA R4, P1, R24, R14, 0x1 ;  /* 0x0000000e18040211 */ /* 0x000fda00078208ff */
[----:B------:R-:W-:Y:S05]  /*e330*/  WARPSYNC.COLLECTIVE R15, `(.L_x_4609) ;  /* 0x000000000f087348 */ /* 0x000fea0003c00000 */
[----:B------:R0:W1:Y:S02]  /*e340*/  SHFL.IDX P6, R14, R13, R12, R11 ;  /* 0x0000000c0d0e7389 */ /* 0x00006400000c000b */
[----:B01----:R-:W-:Y:S01]  /*e350*/  ENDCOLLECTIVE ;  /* 0x000000000000791b */ /* 0x003fe20003800000 */
.L_x_4609:
        /* <DEDUP_REMOVED lines=12> */
.L_x_4610:
[----:B------:R-:W-:Y:S01]  /*e420*/  MOV R13, R0 ;  /* 0x00000000000d7202 */ /* 0x000fe20000000f00 */
[----:B------:R-:W-:Y:S01]  /*e430*/  IMAD.MOV.U32 R12, RZ, RZ, 0x3 ;  /* 0x00000003ff0c7424 */ /* 0x000fe200078e00ff */
[----:B------:R-:W-:-:S13]  /*e440*/  @P0 LEA R4, P1, R24, R14, 0x1 ;  /* 0x0000000e18040211 */ /* 0x000fda00078208ff */
[----:B------:R-:W-:Y:S05]  /*e450*/  WARPSYNC.COLLECTIVE R15, `(.L_x_4611) ;  /* 0x000000000f087348 */ /* 0x000fea0003c00000 */
[----:B------:R0:W1:Y:S02]  /*e460*/  SHFL.IDX P6, R14, R13, R12, R11 ;  /* 0x0000000c0d0e7389 */ /* 0x00006400000c000b */
[----:B01----:R-:W-:Y:S01]  /*e470*/  ENDCOLLECTIVE ;  /* 0x000000000000791b */ /* 0x003fe20003800000 */
.L_x_4611:
        /* <DEDUP_REMOVED lines=12> */
.L_x_4612:
[----:B------:R-:W-:Y:S02]  /*e540*/  IMAD.MOV.U32 R13, RZ, RZ, R0 ;  /* 0x000000ffff0d7224 */ /* 0x000fe400078e0000 */
[----:B------:R-:W-:Y:S01]  /*e550*/  IMAD.MOV.U32 R12, RZ, RZ, 0x4 ;  /* 0x00000004ff0c7424 */ /* 0x000fe200078e00ff */
[----:B------:R-:W-:-:S13]  /*e560*/  @P0 LEA R4, P1, R24, R14, 0x1 ;  /* 0x0000000e18040211 */ /* 0x000fda00078208ff */
[----:B------:R-:W-:Y:S05]  /*e570*/  WARPSYNC.COLLECTIVE R15, `(.L_x_4613) ;  /* 0x000000000f087348 */ /* 0x000fea0003c00000 */
[----:B------:R0:W1:Y:S02]  /*e580*/  SHFL.IDX P6, R14, R13, R12, R11 ;  /* 0x0000000c0d0e7389 */ /* 0x00006400000c000b */
[----:B01----:R-:W-:Y:S01]  /*e590*/  ENDCOLLECTIVE ;  /* 0x000000000000791b */ /* 0x003fe20003800000 */
.L_x_4613:
        /* <DEDUP_REMOVED lines=12> */
.L_x_4614:
[----:B------:R-:W-:Y:S02]  /*e660*/  IMAD.MOV.U32 R13, RZ, RZ, R0 ;  /* 0x000000ffff0d7224 */ /* 0x000fe400078e0000 */
[----:B------:R-:W-:Y:S01]  /*e670*/  IMAD.MOV.U32 R12, RZ, RZ, 0x5 ;  /* 0x00000005ff0c7424 */ /* 0x000fe200078e00ff */
[----:B------:R-:W-:-:S13]  /*e680*/  @P0 LEA R4, P1, R24, R14, 0x1 ;  /* 0x0000000e18040211 */ /* 0x000fda00078208ff */
[----:B------:R-:W-:Y:S05]  /*e690*/  WARPSYNC.COLLECTIVE R15, `(.L_x_4615) ;  /* 0x000000000f087348 */ /* 0x000fea0003c00000 */
[----:B------:R0:W1:Y:S02]  /*e6a0*/  SHFL.IDX P6, R14, R13, R12, R11 ;  /* 0x0000000c0d0e7389 */ /* 0x00006400000c000b */
[----:B01----:R-:W-:Y:S01]  /*e6b0*/  ENDCOLLECTIVE ;  /* 0x000000000000791b */ /* 0x003fe20003800000 */
.L_x_4615:
        /* <DEDUP_REMOVED lines=10> */
.L_x_4616:
[----:B------:R-:W-:Y:S05]  /*e760*/  BRA `(.L_x_4617) ;  /* 0xffffffd000787947 */ /* 0x000fea000383ffff */
.L_x_4567:
[----:B------:R-:W-:Y:S01]  /*e770*/  IMAD.MOV.U32 R13, RZ, RZ, R6 ;  /* 0x000000ffff0d7224 */ /* 0x000fe200078e0006 */
[----:B------:R-:W-:Y:S01]  /*e780*/  MOV R11, 0x181f ;  /* 0x0000181f000b7802 */ /* 0x000fe20000000f00 */
[----:B------:R-:W-:Y:S01]  /*e790*/  IMAD.MOV.U32 R12, RZ, RZ, RZ ;  /* 0x000000ffff0c7224 */ /* 0x000fe200078e00ff */
[----:B------:R-:W-:Y:S01]  /*e7a0*/  MOV R0, UR46 ;  /* 0x0000002e00007c02 */ /* 0x000fe20008000f00 */
[----:B------:R-:W-:-:S04]  /*e7b0*/  IMAD.MOV.U32 R15, RZ, RZ, -0x1 ;  /* 0xffffffffff0f7424 */ /* 0x000fc800078e00ff */
[----:B------:R-:W-:-:S07]  /*e7c0*/  IMAD R0, R0, 0x80, R27 ;  /* 0x0000008000007824 */ /* 0x000fce00078e021b */
[----:B------:R-:W-:Y:S05]  /*e7d0*/  WARPSYNC.COLLECTIVE R15, `(.L_x_4618) ;  /* 0x000000000f087348 */ /* 0x000fea0003c00000 */
[----:B------:R0:W1:Y:S02]  /*e7e0*/  SHFL.IDX P6, R14, R13, R12, R11 ;  /* 0x0000000c0d0e7389 */ /* 0x00006400000c000b */
[----:B01----:R-:W-:Y:S01]  /*e7f0*/  ENDCOLLECTIVE ;  /* 0x000000000000791b */ /* 0x003fe20003800000 */
.L_x_4618:
[----:B------:R-:W-:Y:S01]  /*e800*/  IADD3 R8, R0, 0x10, RZ ;  /* 0x0000001000087810 */ /* 0x000fe20007ffe0ff */
[----:B------:R-:W-:Y:S02]  /*e810*/  IMAD.MOV.U32 R13, RZ, RZ, R7 ;  /* 0x000000ffff0d7224 */ /* 0x000fe400078e0007 */
[----:B------:R-:W-:-:S07]  /*e820*/  IMAD.MOV.U32 R4, RZ, RZ, R14 ;  /* 0x000000ffff047224 */ /* 0x000fce00078e000e */
[----:B------:R-:W-:Y:S05]  /*e830*/  WARPSYNC.COLLECTIVE R15, `(.L_x_4619) ;  /* 0x000000000f087348 */ /* 0x000fea0003c00000 */
[----:B------:R0:W1:Y:S02]  /*e840*/  SHFL.IDX P6, R14, R13, R12, R11 ;  /* 0x0000000c0d0e7389 */ /* 0x00006400000c000b */
[----:B01----:R-:W-:Y:S01]  /*e850*/  ENDCOLLECTIVE ;  /* 0x000000000000791b */ /* 0x003fe20003800000 */
.L_x_4619:
        /* <DEDUP_REMOVED lines=12> */
.L_x_4620:
        /* <DEDUP_REMOVED lines=11> */
.L_x_4621:
[----:B------:R-:W-:Y:S01]  /*e9d0*/  IMAD.MOV.U32 R13, RZ, RZ, R6 ;  /* 0x000000ffff0d7224 */ /* 0x000fe200078e0006 */
[----:B------:R-:W-:Y:S02]  /*e9e0*/  MOV R12, 0x2 ;  /* 0x00000002000c7802 */ /* 0x000fe40000000f00 */
[----:B------:R-:W-:-:S13]  /*e9f0*/  @!P0 LEA R4, P2, R24, R14, 0x1 ;  /* 0x0000000e18048211 */ /* 0x000fda00078408ff */
[----:B------:R-:W-:Y:S05]  /*ea00*/  WARPSYNC.COLLECTIVE R15, `(.L_x_4622) ;  /* 0x000000000f087348 */ /* 0x000fea0003c00000 */
[----:B------:R0:W1:Y:S02]  /*ea10*/  SHFL.IDX P6, R14, R13, R12, R11 ;  /* 0x0000000c0d0e7389 */ /* 0x00006400000c000b */
[----:B01----:R-:W-:Y:S01]  /*ea20*/  ENDCOLLECTIVE ;  /* 0x000000000000791b */ /* 0x003fe20003800000 */
.L_x_4622:
        /* <DEDUP_REMOVED lines=13> */
.L_x_4623:
[----:B------:R-:W-:Y:S02]  /*eb00*/  IMAD.MOV.U32 R13, RZ, RZ, R6 ;  /* 0x000000ffff0d7224 */ /* 0x000fe400078e0006 */
[----:B------:R-:W-:Y:S01]  /*eb10*/  IMAD.MOV.U32 R12, RZ, RZ, 0x3 ;  /* 0x00000003ff0c7424 */ /* 0x000fe200078e00ff */
[----:B------:R-:W-:-:S13]  /*eb20*/  @!P0 LEA R4, P2, R24, R14, 0x1 ;  /* 0x0000000e18048211 */ /* 0x000fda00078408ff */
[----:B------:R-:W-:Y:S05]  /*eb30*/  WARPSYNC.COLLECTIVE R15, `(.L_x_4624) ;  /* 0x000000000f087348 */ /* 0x000fea0003c00000 */
[----:B------:R0:W1:Y:S02]  /*eb40*/  SHFL.IDX P6, R14, R13, R12, R11 ;  /* 0x0000000c0d0e7389 */ /* 0x00006400000c000b */
[----:B01----:R-:W-:Y:S01]  /*eb50*/  ENDCOLLECTIVE ;  /* 0x000000000000791b */ /* 0x003fe20003800000 */
.L_x_4624:
[----:B------:R-:W-:Y:S01]  /*eb60*/  @!P0 IMAD.X R5, RZ, RZ, R8, P2 ;  /* 0x000000ffff058224 */ /* 0x000fe200010e0608 */
[----:B------:R-:W-:-:S04]  /*eb70*/  IADD3 R8, R0, 0x30, RZ ;  /* 0x0000003000087810 */ /* 0x000fc80007ffe0ff */
        /* <DEDUP_REMOVED lines=11> */
.L_x_4625:
[----:B------:R-:W-:Y:S01]  /*ec30*/  IMAD.MOV.U32 R13, RZ, RZ, R6 ;  /* 0x000000ffff0d7224 */ /* 0x000fe200078e0006 */
[----:B------:R-:W-:Y:S02]  /*ec40*/  MOV R12, 0x4 ;  /* 0x00000004000c7802 */ /* 0x000fe40000000f00 */
[----:B------:R-:W-:-:S13]  /*ec50*/  @!P0 LEA R4, P2, R24, R14, 0x1 ;  /* 0x0000000e18048211 */ /* 0x000fda00078408ff */
[----:B------:R-:W-:Y:S05]  /*ec60*/  WARPSYNC.COLLECTIVE R15, `(.L_x_4626) ;  /* 0x000000000f087348 */ /* 0x000fea0003c00000 */
[----:B------:R0:W1:Y:S02]  /*ec70*/  SHFL.IDX P6, R14, R13, R12, R11 ;  /* 0x0000000c0d0e7389 */ /* 0x00006400000c000b */
[----:B01----:R-:W-:Y:S01]  /*ec80*/  ENDCOLLECTIVE ;  /* 0x000000000000791b */ /* 0x003fe20003800000 */
.L_x_4626:
        /* <DEDUP_REMOVED lines=13> */
.L_x_4627:
[----:B------:R-:W-:Y:S02]  /*ed60*/  IMAD.MOV.U32 R13, RZ, RZ, R6 ;  /* 0x000000ffff0d7224 */ /* 0x000fe400078e0006 */
[----:B------:R-:W-:Y:S01]  /*ed70*/  IMAD.MOV.U32 R12, RZ, RZ, 0x5 ;  /* 0x00000005ff0c7424 */ /* 0x000fe200078e00ff */
[----:B------:R-:W-:-:S13]  /*ed80*/  @!P0 LEA R4, P2, R24, R14, 0x1 ;  /* 0x0000000e18048211 */ /* 0x000fda00078408ff */
[----:B------:R-:W-:Y:S05]  /*ed90*/  WARPSYNC.COLLECTIVE R15, `(.L_x_4628) ;  /* 0x000000000f087348 */ /* 0x000fea0003c00000 */
[----:B------:R0:W1:Y:S02]  /*eda0*/  SHFL.IDX P6, R14, R13, R12, R11 ;  /* 0x0000000c0d0e7389 */ /* 0x00006400000c000b */
[----:B01----:R-:W-:Y:S01]  /*edb0*/  ENDCOLLECTIVE ;  /* 0x000000000000791b */ /* 0x003fe20003800000 */
.L_x_4628:
        /* <DEDUP_REMOVED lines=13> */
.L_x_4629:
[----:B------:R-:W-:Y:S02]  /*ee90*/  IMAD.MOV.U32 R13, RZ, RZ, R6 ;  /* 0x000000ffff0d7224 */ /* 0x000fe400078e0006 */
[----:B------:R-:W-:Y:S01]  /*eea0*/  IMAD.MOV.U32 R12, RZ, RZ, 0x6 ;  /* 0x00000006ff0c7424 */ /* 0x000fe200078e00ff */
[----:B------:R-:W-:-:S13]  /*eeb0*/  @!P0 LEA R4, P2, R24, R14, 0x1 ;  /* 0x0000000e18048211 */ /* 0x000fda00078408ff */
[----:B------:R-:W-:Y:S05]  /*eec0*/  WARPSYNC.COLLECTIVE R15, `(.L_x_4630) ;  /* 0x000000000f087348 */ /* 0x000fea0003c00000 */
[----:B------:R0:W1:Y:S02]  /*eed0*/  SHFL.IDX P6, R14, R13, R12, R11 ;  /* 0x0000000c0d0e7389 */ /* 0x00006400000c000b */
[----:B01----:R-:W-:Y:S01]  /*eee0*/  ENDCOLLECTIVE ;  /* 0x000000000000791b */ /* 0x003fe20003800000 */
.L_x_4630:
        /* <DEDUP_REMOVED lines=11> */
.L_x_4631:
        /* <DEDUP_REMOVED lines=8> */
.L_x_4632:
        /* <DEDUP_REMOVED lines=10> */
.L_x_4633:
[----:B------:R-:W-:Y:S05]  /*f0c0*/  BRA `(.L_x_4634) ;  /* 0xffffffd000707947 */ /* 0x000fea000383ffff */
.L_x_4568:
[----:B0-----:R-:W-:-:S04]  /*f0d0*/  MOV R3, UR45 ;  /* 0x0000002d00037c02 */ /* 0x001fc80008000f00 */
[----:B------:R0:W1:Y:S03]  /*f0e0*/  SYNCS.PHASECHK.TRANS64.TRYWAIT P0, [R3+URZ+0x22820], R0 ;  /* 0x02282000030075a7 */ /* 0x000066000800017f */
[----:B-1----:R-:W-:Y:S05]  /*f0f0*/  @!P0 NANOSLEEP.SYNCS 0x989680 ;  /* 0x009896800000895d */ /* 0x002fea0003900000 */
[----:B------:R-:W1:Y:S02]  /*f100*/  @!P0 SYNCS.PHASECHK.TRANS64 P0, [R3+URZ+0x22820], R0 ;  /* 0x02282000030085a7 */ /* 0x000e64000800007f */
[----:B-1----:R-:W-:Y:S05]  /*f110*/  @!P0 BRA `(.L_x_4568) ;  /* 0xfffffffc00ec8947 */ /* 0x002fea000383ffff */
[----:B------:R-:W-:Y:S05]  /*f120*/  BRA `(.L_x_4635) ;  /* 0xffffffd000a07947 */ /* 0x000fea000383ffff */
.L_x_4570:
[----:B0-----:R-:W-:-:S04]  /*f130*/  IMAD.U32 R3, RZ, RZ, UR45 ;  /* 0x0000002dff037e24 */ /* 0x001fc8000f8e00ff */
[----:B------:R0:W1:Y:S03]  /*f140*/  SYNCS.PHASECHK.TRANS64.TRYWAIT P0, [R3+URZ+0x22860], R0 ;  /* 0x02286000030075a7 */ /* 0x000066000800017f */
[----:B-1----:R-:W-:Y:S05]  /*f150*/  @!P0 NANOSLEEP.SYNCS 0x989680 ;  /* 0x009896800000895d */ /* 0x002fea0003900000 */
[----:B------:R-:W1:Y:S02]  /*f160*/  @!P0 SYNCS.PHASECHK.TRANS64 P0, [R3+URZ+0x22860], R0 ;  /* 0x02286000030085a7 */ /* 0x000e64000800007f */
[----:B-1----:R-:W-:Y:S05]  /*f170*/  @!P0 BRA `(.L_x_4570) ;  /* 0xfffffffc00ec8947 */ /* 0x002fea000383ffff */
[----:B------:R-:W-:Y:S05]  /*f180*/  BRA `(.L_x_4636) ;  /* 0xffffffd0009c7947 */ /* 0x000fea000383ffff */
.L_x_4571:
        /* <DEDUP_REMOVED lines=8> */
.L_x_4638:
[----:B------:R-:W-:Y:S05]  /*f210*/  BSYNC B0 ;  /* 0x0000000000007941 */ /* 0x000fea0003800000 */
.L_x_4637:
        /* <DEDUP_REMOVED lines=12> */
.L_x_4639:
[----:B------:R-:W-:Y:S01]  /*f2e0*/  ISETP.LT.OR P3, PT, R35, 0x1, !P1 ;  /* 0x000000012300780c */ /* 0x000fe20004f61670 */
[----:B------:R-:W-:Y:S02]  /*f2f0*/  IMAD.MOV.U32 R13, RZ, RZ, R10 ;  /* 0x000000ffff0d7224 */ /* 0x000fe400078e000a */
[----:B------:R-:W-:Y:S01]  /*f300*/  IMAD.MOV.U32 R12, RZ, RZ, 0x1 ;  /* 0x00000001ff0c7424 */ /* 0x000fe200078e00ff */
[----:B------:R-:W-:-:S13]  /*f310*/  IADD3 R4, P0, R14, R24, RZ ;  /* 0x000000180e047210 */ /* 0x000fda0007f1e0ff */
[----:B------:R-:W-:Y:S05]  /*f320*/  WARPSYNC.COLLECTIVE R15, `(.L_x_4640) ;  /* 0x000000000f087348 */ /* 0x000fea0003c00000 */
[----:B------:R0:W1:Y:S02]  /*f330*/  SHFL.IDX P6, R14, R13, R12, R11 ;  /* 0x0000000c0d0e7389 */ /* 0x00006400000c000b */
[----:B01----:R-:W-:Y:S01]  /*f340*/  ENDCOLLECTIVE ;  /* 0x000000000000791b */ /* 0x003fe20003800000 */
.L_x_4640:
        /* <DEDUP_REMOVED lines=12> */
.L_x_4641:
        /* <DEDUP_REMOVED lines=15> */
.L_x_4642:
        /* <DEDUP_REMOVED lines=12> */
.L_x_4643:
        /* <DEDUP_REMOVED lines=14> */
.L_x_4644:
        /* <DEDUP_REMOVED lines=12> */
.L_x_4645:
        /* <DEDUP_REMOVED lines=14> */
.L_x_4646:
        /* <DEDUP_REMOVED lines=12> */
.L_x_4647:
        /* <DEDUP_REMOVED lines=14> */
.L_x_4648:
        /* <DEDUP_REMOVED lines=13> */
.L_x_4649:
        /* <DEDUP_REMOVED lines=9> */
.L_x_4578:
[----:B-1----:R1:W2:Y:S02]  /*fb40*/  SYNCS.PHASECHK.TRANS64.TRYWAIT P0, [R32+URZ+0x22840], R31 ;  /* 0x0228401f200075a7 */ /* 0x0022a4000800017f */
[----:B--2---:R-:W-:Y:S05]  /*fb50*/  @!P0 NANOSLEEP.SYNCS 0x989680 ;  /* 0x009896800000895d */ /* 0x004fea0003900000 */
[----:B------:R-:W2:Y:S02]  /*fb60*/  @!P0 SYNCS.PHASECHK.TRANS64 P0, [R32+URZ+0x22840], R31 ;  /* 0x0228401f200085a7 */ /* 0x000ea4000800007f */
[----:B--2---:R-:W-:Y:S05]  /*fb70*/  @!P0 BRA `(.L_x_4578) ;  /* 0xfffffffc00f08947 */ /* 0x004fea000383ffff */
[----:B------:R-:W-:Y:S05]  /*fb80*/  BRA `(.L_x_4651) ;  /* 0xffffffd000c07947 */ /* 0x000fea000383ffff */
.L_x_4579:
        /* <DEDUP_REMOVED lines=8> */
.L_x_4653:
[----:B------:R-:W-:Y:S05]  /*fc10*/  BSYNC B1 ;  /* 0x0000000000017941 */ /* 0x000fea0003800000 */
.L_x_4652:
        /* <DEDUP_REMOVED lines=9> */
.L_x_4654:
[----:B------:R-:W-:Y:S02]  /*fcb0*/  IMAD.MOV.U32 R13, RZ, RZ, R3 ;  /* 0x000000ffff0d7224 */ /* 0x000fe400078e0003 */
[----:B------:R-:W-:Y:S01]  /*fcc0*/  IMAD.MOV.U32 R12, RZ, RZ, 0x1 ;  /* 0x00000001ff0c7424 */ /* 0x000fe200078e00ff */
[----:B------:R-:W-:-:S13]  /*fcd0*/  IADD3 R4, P0, R14, R24, RZ ;  /* 0x000000180e047210 */ /* 0x000fda0007f1e0ff */
[----:B------:R-:W-:Y:S05]  /*fce0*/  WARPSYNC.COLLECTIVE R15, `(.L_x_4655) ;  /* 0x000000000f087348 */ /* 0x000fea0003c00000 */
[----:B------:R0:W1:Y:S02]  /*fcf0*/  SHFL.IDX P6, R14, R13, R12, R11 ;  /* 0x0000000c0d0e7389 */ /* 0x00006400000c000b */
[----:B01----:R-:W-:Y:S01]  /*fd00*/  ENDCOLLECTIVE ;  /* 0x000000000000791b */ /* 0x003fe20003800000 */
.L_x_4655:
        /* <DEDUP_REMOVED lines=10> */
.L_x_4656:
[----:B------:R-:W-:Y:S02]  /*fdb0*/  IMAD.MOV.U32 R13, RZ, RZ, R3 ;  /* 0x000000ffff0d7224 */ /* 0x000fe400078e0003 */
[----:B------:R-:W-:Y:S01]  /*fdc0*/  IMAD.MOV.U32 R12, RZ, RZ, 0x2 ;  /* 0x00000002ff0c7424 */ /* 0x000fe200078e00ff */
[----:B------:R-:W-:-:S13]  /*fdd0*/  IADD3 R6, P0, R14, R24, RZ ;  /* 0x000000180e067210 */ /* 0x000fda0007f1e0ff */
[----:B------:R-:W-:Y:S05]  /*fde0*/  WARPSYNC.COLLECTIVE R15, `(.L_x_4657) ;  /* 0x000000000f087348 */ /* 0x000fea0003c00000 */
[----:B------:R0:W1:Y:S02]  /*fdf0*/  SHFL.IDX P6, R14, R13, R12, R11 ;  /* 0x0000000c0d0e7389 */ /* 0x00006400000c000b */
[----:B01----:R-:W-:Y:S01]  /*fe00*/  ENDCOLLECTIVE ;  /* 0x000000000000791b */ /* 0x003fe20003800000 */
.L_x_4657:
        /* <DEDUP_REMOVED lines=10> */
.L_x_4658:
[----:B------:R-:W-:Y:S01]  /*feb0*/  IMAD.MOV.U32 R13, RZ, RZ, R3 ;  /* 0x000000ffff0d7224 */ /* 0x000fe200078e0003 */
[----:B------:R-:W-:Y:S02]  /*fec0*/  MOV R12, 0x3 ;  /* 0x00000003000c7802 */ /* 0x000fe40000000f00 */
[----:B------:R-:W-:-:S13]  /*fed0*/  IADD3 R6, P0, R14, R24, RZ ;  /* 0x000000180e067210 */ /* 0x000fda0007f1e0ff */
[----:B------:R-:W-:Y:S05]  /*fee0*/  WARPSYNC.COLLECTIVE R15, `(.L_x_4659) ;  /* 0x000000000f087348 */ /* 0x000fea0003c00000 */
[----:B------:R0:W1:Y:S02]  /*fef0*/  SHFL.IDX P6, R14, R13, R12, R11 ;  /* 0x0000000c0d0e7389 */ /* 0x00006400000c000b */
[----:B01----:R-:W-:Y:S01]  /*ff00*/  ENDCOLLECTIVE ;  /* 0x000000000000791b */ /* 0x003fe20003800000 */
.L_x_4659:
        /* <DEDUP_REMOVED lines=10> */
.L_x_4660:
[----:B------:R-:W-:Y:S01]  /*ffb0*/  MOV R13, R3 ;  /* 0x00000003000d7202 */ /* 0x000fe20000000f00 */
[----:B------:R-:W-:Y:S01]  /*ffc0*/  IMAD.MOV.U32 R12, RZ, RZ, 0x4 ;  /* 0x00000004ff0c7424 */ /* 0x000fe200078e00ff */
[----:B------:R-:W-:-:S13]  /*ffd0*/  IADD3 R4, P0, R14, R24, RZ ;  /* 0x000000180e047210 */ /* 0x000fda0007f1e0ff */
[----:B------:R-:W-:Y:S05]  /*ffe0*/  WARPSYNC.COLLECTIVE R15, `(.L_x_4661) ;  /* 0x000000000f087348 */ /* 0x000fea0003c00000 */
[----:B------:R0:W1:Y:S02]  /*fff0*/  SHFL.IDX P6, R14, R13, R12, R11 ;  /* 0x0000000c0d0e7389 */ /* 0x00006400000c000b */
[----:B01----:R-:W-:Y:S01]  /*10000*/  ENDCOLLECTIVE ;  /* 0x000000000000791b */ /* 0x003fe20003800000 */
.L_x_4661:
        /* <DEDUP_REMOVED lines=10> */
.L_x_4662:
[----:B------:R-:W-:Y:S02]  /*100b0*/  IMAD.MOV.U32 R13, RZ, RZ, R3 ;  /* 0x000000ffff0d7224 */ /* 0x000fe400078e0003 */
[----:B------:R-:W-:Y:S01]  /*100c0*/  IMAD.MOV.U32 R12, RZ, RZ, 0x5 ;  /* 0x00000005ff0c7424 */ /* 0x000fe200078e00ff */
[----:B------:R-:W-:-:S13]  /*100d0*/  IADD3 R4, P0, R14, R24, RZ ;  /* 0x000000180e047210 */ /* 0x000fda0007f1e0ff */
[----:B------:R-:W-:Y:S05]  /*100e0*/  WARPSYNC.COLLECTIVE R15, `(.L_x_4663) ;  /* 0x000000000f087348 */ /* 0x000fea0003c00000 */
[----:B------:R0:W1:Y:S02]  /*100f0*/  SHFL.IDX P6, R14, R13, R12, R11 ;  /* 0x0000000c0d0e7389 */ /* 0x00006400000c000b */
[----:B01----:R-:W-:Y:S01]  /*10100*/  ENDCOLLECTIVE ;  /* 0x000000000000791b */ /* 0x003fe20003800000 */
.L_x_4663:
        /* <DEDUP_REMOVED lines=10> */
.L_x_4664:
[----:B------:R-:W-:Y:S01]  /*101b0*/  IMAD.MOV.U32 R37, RZ, RZ, R14 ;  /* 0x000000ffff257224 */ /* 0x000fe200078e000e */
[----:B------:R-:W-:Y:S06]  /*101c0*/  BRA `(.L_x_4665) ;  /* 0xffffffd000187947 */ /* 0x000fec000383ffff */
.L_x_4584:
[----:B---3--:R3:W4:Y:S02]  /*101d0*/  SYNCS.PHASECHK.TRANS64.TRYWAIT P0, [R32+URZ+0x22860], R31 ;  /* 0x0228601f200075a7 */ /* 0x008724000800017f */
[----:B----4-:R-:W-:Y:S05]  /*101e0*/  @!P0 NANOSLEEP.SYNCS 0x989680 ;  /* 0x009896800000895d */ /* 0x010fea0003900000 */
[----:B------:R-:W4:Y:S02]  /*101f0*/  @!P0 SYNCS.PHASECHK.TRANS64 P0, [R32+URZ+0x22860], R31 ;  /* 0x0228601f200085a7 */ /* 0x000f24000800007f */
[----:B----4-:R-:W-:Y:S05]  /*10200*/  @!P0 BRA `(.L_x_4584) ;  /* 0xfffffffc00f08947 */ /* 0x010fea000383ffff */
[----:B------:R-:W-:Y:S05]  /*10210*/  BRA `(.L_x_4666) ;  /* 0xffffffd000647947 */ /* 0x000fea000383ffff */
.L_x_4585:
        /* <DEDUP_REMOVED lines=8> */
.L_x_4668:
[----:B------:R-:W-:Y:S05]  /*102a0*/  BSYNC B1 ;  /* 0x0000000000017941 */ /* 0x000fea0003800000 */
.L_x_4667:
        /* <DEDUP_REMOVED lines=9> */
.L_x_4669:
[----:B------:R-:W-:Y:S01]  /*10340*/  IMAD.MOV.U32 R8, RZ, RZ, RZ ;  /* 0x000000ffff087224 */ /* 0x000fe200078e00ff */
[----:B------:R-:W-:Y:S01]  /*10350*/  MOV R13, R18 ;  /* 0x00000012000d7202 */ /* 0x000fe20000000f00 */
[----:B------:R-:W-:Y:S01]  /*10360*/  IMAD.MOV.U32 R12, RZ, RZ, 0x1 ;  /* 0x00000001ff0c7424 */ /* 0x000fe200078e00ff */
[----:B------:R-:W-:-:S13]  /*10370*/  IADD3 R4, P0, R14, R24, RZ ;  /* 0x000000180e047210 */ /* 0x000fda0007f1e0ff */
[----:B------:R-:W-:Y:S05]  /*10380*/  WARPSYNC.COLLECTIVE R15, `(.L_x_4670) ;  /* 0x000000000f087348 */ /* 0x000fea0003c00000 */
[----:B------:R0:W1:Y:S02]  /*10390*/  SHFL.IDX P6, R14, R13, R12, R11 ;  /* 0x0000000c0d0e7389 */ /* 0x00006400000c000b */
[----:B01----:R-:W-:Y:S01]  /*103a0*/  ENDCOLLECTIVE ;  /* 0x000000000000791b */ /* 0x003fe20003800000 */
.L_x_4670:
        /* <DEDUP_REMOVED lines=13> */
.L_x_4671:
[----:B------:R-:W-:Y:S02]  /*10480*/  IMAD.MOV.U32 R13, RZ, RZ, R18 ;  /* 0x000000ffff0d7224 */ /* 0x000fe400078e0012 */
[----:B------:R-:W-:Y:S01]  /*10490*/  IMAD.MOV.U32 R12, RZ, RZ, 0x2 ;  /* 0x00000002ff0c7424 */ /* 0x000fe200078e00ff */
[----:B------:R-:W-:-:S07]  /*104a0*/  MOV R5, R14 ;  /* 0x0000000e00057202 */ /* 0x000fce0000000f00 */
[----:B------:R-:W-:Y:S05]  /*104b0*/  WARPSYNC.COLLECTIVE R15, `(.L_x_4672) ;  /* 0x000000000f087348 */ /* 0x000fea0003c00000 */
[----:B------:R0:W1:Y:S02]  /*104c0*/  SHFL.IDX P6, R14, R13, R12, R11 ;  /* 0x0000000c0d0e7389 */ /* 0x00006400000c000b */
[----:B01----:R-:W-:Y:S01]  /*104d0*/  ENDCOLLECTIVE ;  /* 0x000000000000791b */ /* 0x003fe20003800000 */
.L_x_4672:
        /* <DEDUP_REMOVED lines=14> */
.L_x_4673:
[----:B------:R-:W-:Y:S01]  /*105c0*/  MOV R13, R18 ;  /* 0x00000012000d7202 */ /* 0x000fe20000000f00 */
[----:B------:R-:W-:Y:S02]  /*105d0*/  IMAD.MOV.U32 R12, RZ, RZ, 0x3 ;  /* 0x00000003ff0c7424 */ /* 0x000fe400078e00ff */
[----:B------:R-:W-:-:S07]  /*105e0*/  IMAD.MOV.U32 R5, RZ, RZ, R14 ;  /* 0x000000ffff057224 */ /* 0x000fce00078e000e */
[----:B------:R-:W-:Y:S05]  /*105f0*/  WARPSYNC.COLLECTIVE R15, `(.L_x_4674) ;  /* 0x000000000f087348 */ /* 0x000fea0003c00000 */
[----:B------:R0:W1:Y:S02]  /*10600*/  SHFL.IDX P6, R14, R13, R12, R11 ;  /* 0x0000000c0d0e7389 */ /* 0x00006400000c000b */
[----:B01----:R-:W-:Y:S01]  /*10610*/  ENDCOLLECTIVE ;  /* 0x000000000000791b */ /* 0x003fe20003800000 */
.L_x_4674:
        /* <DEDUP_REMOVED lines=14> */
.L_x_4675:
[----:B------:R-:W-:Y:S02]  /*10700*/  IMAD.MOV.U32 R13, RZ, RZ, R18 ;  /* 0x000000ffff0d7224 */ /* 0x000fe400078e0012 */
[----:B------:R-:W-:Y:S01]  /*10710*/  IMAD.MOV.U32 R12, RZ, RZ, 0x4 ;  /* 0x00000004ff0c7424 */ /* 0x000fe200078e00ff */
[----:B------:R-:W-:-:S07]  /*10720*/  MOV R5, R14 ;  /* 0x0000000e00057202 */ /* 0x000fce0000000f00 */
[----:B------:R-:W-:Y:S05]  /*10730*/  WARPSYNC.COLLECTIVE R15, `(.L_x_4676) ;  /* 0x000000000f087348 */ /* 0x000fea0003c00000 */
[----:B------:R0:W1:Y:S02]  /*10740*/  SHFL.IDX P6, R14, R13, R12, R11 ;  /* 0x0000000c0d0e7389 */ /* 0x00006400000c000b */
[----:B01----:R-:W-:Y:S01]  /*10750*/  ENDCOLLECTIVE ;  /* 0x000000000000791b */ /* 0x003fe20003800000 */
.L_x_4676:
        /* <DEDUP_REMOVED lines=14> */
.L_x_4677:
[----:B------:R-:W-:Y:S01]  /*10840*/  MOV R13, R18 ;  /* 0x00000012000d7202 */ /* 0x000fe20000000f00 */
[----:B------:R-:W-:Y:S02]  /*10850*/  IMAD.MOV.U32 R12, RZ, RZ, 0x5 ;  /* 0x00000005ff0c7424 */ /* 0x000fe400078e00ff */
[----:B------:R-:W-:-:S07]  /*10860*/  IMAD.MOV.U32 R5, RZ, RZ, R14 ;  /* 0x000000ffff057224 */ /* 0x000fce00078e000e */
[----:B------:R-:W-:Y:S05]  /*10870*/  WARPSYNC.COLLECTIVE R15, `(.L_x_4678) ;  /* 0x000000000f087348 */ /* 0x000fea0003c00000 */
[----:B------:R0:W1:Y:S02]  /*10880*/  SHFL.IDX P6, R14, R13, R12, R11 ;  /* 0x0000000c0d0e7389 */ /* 0x00006400000c000b */
[----:B01----:R-:W-:Y:S01]  /*10890*/  ENDCOLLECTIVE ;  /* 0x000000000000791b */ /* 0x003fe20003800000 */
.L_x_4678:
        /* <DEDUP_REMOVED lines=14> */
.L_x_4679:
[----:B------:R-:W-:Y:S01]  /*10980*/  MOV R3, R14 ;  /* 0x0000000e00037202 */ /* 0x000fe20000000f00 */
[----:B------:R-:W-:Y:S06]  /*10990*/  BRA `(.L_x_4680) ;  /* 0xffffffcc00a07947 */ /* 0x000fec000383ffff */
.L_x_4590:
[----:B0-----:R0:W1:Y:S02]  /*109a0*/  SYNCS.PHASECHK.TRANS64.TRYWAIT P0, [R4+URZ+0x22820], R8 ;  /* 0x02282008040075a7 */ /* 0x001064000800017f */
[----:B-1----:R-:W-:Y:S05]  /*109b0*/  @!P0 NANOSLEEP.SYNCS 0x989680 ;  /* 0x009896800000895d */ /* 0x002fea0003900000 */
[----:B------:R-:W1:Y:S02]  /*109c0*/  @!P0 SYNCS.PHASECHK.TRANS64 P0, [R4+URZ+0x22820], R8 ;  /* 0x02282008040085a7 */ /* 0x000e64000800007f */
[----:B-1----:R-:W-:Y:S05]  /*109d0*/  @!P0 BRA `(.L_x_4590) ;  /* 0xfffffffc00f08947 */ /* 0x002fea000383ffff */
[----:B------:R-:W-:Y:S05]  /*109e0*/  BRA `(.L_x_4681) ;  /* 0xffffffd000287947 */ /* 0x000fea000383ffff */
.L_x_4591:
        /* <DEDUP_REMOVED lines=8> */
.L_x_4683:
[----:B------:R-:W-:Y:S05]  /*10a70*/  BSYNC B0 ;  /* 0x0000000000007941 */ /* 0x000fea0003800000 */
.L_x_4682:
[----:B------:R-:W-:Y:S05]  /*10a80*/  BRA `(.L_x_4684) ;  /* 0xffffffd000107947 */ /* 0x000fea000383ffff */
.L_x_4592:
[----:B------:R-:W-:Y:S01]  /*10a90*/  BSSY B0, `(.L_x_4685) ;  /* 0x0000006000007945 */ /* 0x000fe20003800000 */
[----:B------:R-:W-:-:S07]  /*10aa0*/  IMAD.MOV.U32 R15, RZ, RZ, -0x1 ;  /* 0xffffffffff0f7424 */ /* 0x000fce00078e00ff */
[----:B0123-5:R-:W-:Y:S05]  /*10ab0*/  WARPSYNC.COLLECTIVE R15, `(.L_x_4686) ;  /* 0x000000000f0c7348 */ /* 0x02ffea0003c00000 */
[----:B------:R-:W-:Y:S02]  /*10ac0*/  ELECT P6, UR62, PT ;  /* 0x00000000003e782f */ /* 0x000fe400038c0000 */
[----:B------:R-:W-:Y:S01]  /*10ad0*/  MOV R14, UR62 ;  /* 0x0000003e000e7c02 */ /* 0x000fe20008000f00 */
[----:B0123-5:R-:W-:Y:S10]  /*10ae0*/  ENDCOLLECTIVE ;  /* 0x000000000000791b */ /* 0x02fff40003800000 */
.L_x_4686:
[----:B------:R-:W-:Y:S05]  /*10af0*/  BSYNC B0 ;  /* 0x0000000000007941 */ /* 0x000fea0003800000 */
.L_x_4685:
[----:B------:R-:W-:Y:S05]  /*10b00*/  BRA `(.L_x_4687) ;  /* 0xffffffd000047947 */ /* 0x000fea000383ffff */
.L_x_4594:
[----:B----4-:R4:W0:Y:S02]  /*10b10*/  SYNCS.PHASECHK.TRANS64.TRYWAIT P1, [R5+URZ+0x22840], R0 ;  /* 0x02284000050075a7 */ /* 0x010824000802017f */
[----:B0-----:R-:W-:Y:S05]  /*10b20*/  @!P1 NANOSLEEP.SYNCS 0x989680 ;  /* 0x009896800000995d */ /* 0x001fea0003900000 */
[----:B------:R-:W0:Y:S02]  /*10b30*/  @!P1 SYNCS.PHASECHK.TRANS64 P1, [R5+URZ+0x22840], R0 ;  /* 0x02284000050095a7 */ /* 0x000e24000802007f */
[----:B0-----:R-:W-:Y:S05]  /*10b40*/  @!P1 BRA `(.L_x_4594) ;  /* 0xfffffffc00f09947 */ /* 0x001fea000383ffff */
[----:B------:R-:W-:Y:S05]  /*10b50*/  BRA `(.L_x_4688) ;  /* 0xffffffd000247947 */ /* 0x000fea000383ffff */
.L_x_4596:
[----:B-1----:R1:W0:Y:S02]  /*10b60*/  SYNCS.PHASECHK.TRANS64.TRYWAIT P1, [R21+URZ+0x22840], R2 ;  /* 0x02284002150075a7 */ /* 0x002224000802017f */
[----:B0-----:R-:W-:Y:S05]  /*10b70*/  @!P1 NANOSLEEP.SYNCS 0x989680 ;  /* 0x009896800000995d */ /* 0x001fea0003900000 */
[----:B------:R-:W0:Y:S02]  /*10b80*/  @!P1 SYNCS.PHASECHK.TRANS64 P1, [R21+URZ+0x22840], R2 ;  /* 0x02284002150095a7 */ /* 0x000e24000802007f */
[----:B0-----:R-:W-:Y:S05]  /*10b90*/  @!P1 BRA `(.L_x_4596) ;  /* 0xfffffffc00f09947 */ /* 0x001fea000383ffff */
[----:B------:R-:W-:Y:S05]  /*10ba0*/  BRA `(.L_x_4689) ;  /* 0xffffffd000307947 */ /* 0x000fea000383ffff */
.L_x_4598:
[----:B------:R0:W0:Y:S02]  /*10bb0*/  SYNCS.PHASECHK.TRANS64.TRYWAIT P1, [R5+URZ+0x22860], R0 ;  /* 0x02286000050075a7 */ /* 0x000024000802017f */
[----:B0-----:R-:W-:Y:S05]  /*10bc0*/  @!P1 NANOSLEEP.SYNCS 0x989680 ;  /* 0x009896800000995d */ /* 0x001fea0003900000 */
[----:B------:R-:W0:Y:S02]  /*10bd0*/  @!P1 SYNCS.PHASECHK.TRANS64 P1, [R5+URZ+0x22860], R0 ;  /* 0x02286000050095a7 */ /* 0x000e24000802007f */
[----:B0-----:R-:W-:Y:S05]  /*10be0*/  @!P1 BRA `(.L_x_4598) ;  /* 0xfffffffc00f09947 */ /* 0x001fea000383ffff */
[----:B------:R-:W-:Y:S05]  /*10bf0*/  BRA `(.L_x_4690) ;  /* 0xffffffd0002c7947 */ /* 0x000fea000383ffff */
.L_x_4691:
        /* <DEDUP_REMOVED lines=16> */
.L_x_6571:


//--------------------- .text._ZN7cutlass13device_kernelIN5flash11enable_sm90INS1_16FlashAttnFwdSm90INS1_25CollectiveMainloopFwdSm90ILi2EN4cute5tupleIJNS5_1CILi1EEES8_S8_EEENS6_IJNS7_ILi128EEENS7_ILi96EEENS7_ILi64EEEEEELi256ENS_10bfloat16_tEfNS_4arch4Sm90ELb1ELb0ELb0ELb0ELb1ELb0ELb1ELb1ELb0ELb1ELb1ELb0EEENS1_21CollectiveEpilogueFwdINS6_IJSA_NS7_ILi256EEESB_EEES9_SE_SG_Li256ELb0ELb1ELb1ELb0EEENS1_19SingleTileSchedulerILb0ELb1ELb1ELi128EEEEEEEEEvNT_6ParamsE --------------------------
	.section	.text._ZN7cutlass13device_kernelIN5flash11enable_sm90INS1_16FlashAttnFwdSm90INS1_25CollectiveMainloopFwdSm90ILi2EN4cute5tupleIJNS5_1CILi1EEES8_S8_EEENS6_IJNS7_ILi128EEENS7_ILi96EEENS7_ILi64EEEEEELi256ENS_10bfloat16_tEfNS_4arch4Sm90ELb1ELb0ELb0ELb0ELb1ELb0ELb1ELb1ELb0ELb1ELb1ELb0EEENS1_21CollectiveEpilogueFwdINS6_IJSA_NS7_ILi256EEESB_EEES9_SE_SG_Li256ELb0ELb1ELb1ELb0EEENS1_19SingleTileSchedulerILb0ELb1ELb1ELi128EEEEEEEEEvNT_6ParamsE,"ax",@progbits
	.align	128
.text._ZN7cutlass13device_kernelIN5flash11enable_sm90INS1_16FlashAttnFwdSm90INS1_25CollectiveMainloopFwdSm90ILi2EN4cute5tupleIJNS5_1CILi1EEES8_S8_EEENS6_IJNS7_ILi128EEENS7_ILi96EEENS7_ILi64EEEEEELi256ENS_10bfloat16_tEfNS_4arch4Sm90ELb1ELb0ELb0ELb0ELb1ELb0ELb1ELb1ELb0ELb1ELb1ELb0EEENS1_21CollectiveEpilogueFwdINS6_IJSA_NS7_ILi256EEESB_EEES9_SE_SG_Li256ELb0ELb1ELb1ELb0EEENS1_19SingleTileSchedulerILb0ELb1ELb1ELi128EEEEEEEEEvNT_6ParamsE:
        .type           _ZN7cutlass13device_kernelIN5flash11enable_sm90INS1_16FlashAttnFwdSm90INS1_25CollectiveMainloopFwdSm90ILi2EN4cute5tupleIJNS5_1CILi1EEES8_S8_EEENS6_IJNS7_ILi128EEENS7_ILi96EEENS7_ILi64EEEEEELi256ENS_10bfloat16_tEfNS_4arch4Sm90ELb1ELb0ELb0ELb0ELb1ELb0ELb1ELb1ELb0ELb1ELb1ELb0EEENS1_21CollectiveEpilogueFwdINS6_IJSA_NS7_ILi256EEESB_EEES9_SE_SG_Li256ELb0ELb1ELb1ELb0EEENS1_19SingleTileSchedulerILb0ELb1ELb1ELi128EEEEEEEEEvNT_6ParamsE,@function
        .size           _ZN7cutlass13device_kernelIN5flash11enable_sm90INS1_16FlashAttnFwdSm90INS1_25CollectiveMainloopFwdSm90ILi2EN4cute5tupleIJNS5_1CILi1EEES8_S8_EEENS6_IJNS7_ILi128EEENS7_ILi96EEENS7_ILi64EEEEEELi256ENS_10bfloat16_tEfNS_4arch4Sm90ELb1ELb0ELb0ELb0ELb1ELb0ELb1ELb1ELb0ELb1ELb1ELb0EEENS1_21CollectiveEpilogueFwdINS6_IJSA_NS7_ILi256EEESB_EEES9_SE_SG_Li256ELb0ELb1ELb1ELb0EEENS1_19SingleTileSchedulerILb0ELb1ELb1ELi128EEEEEEEEEvNT_6ParamsE,(.L_x_6572 - _ZN7cutlass13device_kernelIN5flash11enable_sm90INS1_16FlashAttnFwdSm90INS1_25CollectiveMainloopFwdSm90ILi2EN4cute5tupleIJNS5_1CILi1EEES8_S8_EEENS6_IJNS7_ILi128EEENS7_ILi96EEENS7_ILi64EEEEEELi256ENS_10bfloat16_tEfNS_4arch4Sm90ELb1ELb0ELb0ELb0ELb1ELb0ELb1ELb1ELb0ELb1ELb1ELb0EEENS1_21CollectiveEpilogueFwdINS6_IJSA_NS7_ILi256EEESB_EEES9_SE_SG_Li256ELb0ELb1ELb1ELb0EEENS1_19SingleTileSchedulerILb0ELb1ELb1ELi128EEEEEEEEEvNT_6ParamsE)
        .other          _ZN7cutlass13device_kernelIN5flash11enable_sm90INS1_16FlashAttnFwdSm90INS1_25CollectiveMainloopFwdSm90ILi2EN4cute5tupleIJNS5_1CILi1EEES8_S8_EEENS6_IJNS7_ILi128EEENS7_ILi96EEENS7_ILi64EEEEEELi256ENS_10bfloat16_tEfNS_4arch4Sm90ELb1ELb0ELb0ELb0ELb1ELb0ELb1ELb1ELb0ELb1ELb1ELb0EEENS1_21CollectiveEpilogueFwdINS6_IJSA_NS7_ILi256EEESB_EEES9_SE_SG_Li256ELb0ELb1ELb1ELb0EEENS1_19SingleTileSchedulerILb0ELb1ELb1ELi128EEEEEEEEEvNT_6ParamsE,@"STO_CUDA_ENTRY STV_DEFAULT"
_ZN7cutlass13device_kernelIN5flash11enable_sm90INS1_16FlashAttnFwdSm90INS1_25CollectiveMainloopFwdSm90ILi2EN4cute5tupleIJNS5_1CILi1EEES8_S8_EEENS6_IJNS7_ILi128EEENS7_ILi96EEENS7_ILi64EEEEEELi256ENS_10bfloat16_tEfNS_4arch4Sm90ELb1ELb0ELb0ELb0ELb1ELb0ELb1ELb1ELb0ELb1ELb1ELb0EEENS1_21CollectiveEpilogueFwdINS6_IJSA_NS7_ILi256EEESB_EEES9_SE_SG_Li256ELb0ELb1ELb1ELb0EEENS1_19SingleTileSchedulerILb0ELb1ELb1ELi128EEEEEEEEEvNT_6ParamsE:
        /* <DEDUP_REMOVED lines=47> */
.L_x_4692:
        /* <DEDUP_REMOVED lines=22> */
.L_x_4693:
        /* <DEDUP_REMOVED lines=18> */
.L_x_4694:
        /* <DEDUP_REMOVED lines=22> */
.L_x_4695:
        /* <DEDUP_REMOVED lines=23> */
.L_x_4696:
        /* <DEDUP_REMOVED lines=11> */
.L_x_4699:
        /* <DEDUP_REMOVED lines=23> */
[----:B------:R-:W2:Y:S01]  /*0a60*/  S2UR UR39, SR_CTAID.X ;  /* 0x00000000002779c3 */ /* 0x000ea20000002500 */
        /* <DEDUP_REMOVED lines=14> */
[----:B--2---:R-:W-:-:S04]  /*0b50*/  USHF.L.U32 UR39, UR39, 0x7, URZ ;  /* 0x0000000727277899 */ /* 0x004fc8000800063f */
[----:B------:R-:W-:Y:S02]  /*0b60*/  @UP1 UIADD3 UR4, UR39, 0x7f, URZ ;  /* 0x0000007f27041890 */ /* 0x000fe4000fffe03f */
[----:B------:R-:W-:Y:S02]  /*0b70*/  UIADD3 UR6, UR39, 0x7f, URZ ;  /* 0x0000007f27067890 */ /* 0x000fe4000fffe03f */
        /* <DEDUP_REMOVED lines=10> */
[----:B------:R-:W-:Y:S02]  /*0c20*/  ULEA.HI.SX32 UR6, UR7, UR6, 0x1c ;  /* 0x0000000607067291 */ /* 0x000fe4000f8fe23f */
[----:B------:R-:W-:Y:S02]  /*0c30*/  ULOP3.LUT UR7, UR8, 0xffff, URZ, 0xc0, !UPT ;  /* 0x0000ffff08077892 */ /* 0x000fe4000f8ec03f */
        /* <DEDUP_REMOVED lines=41> */
.L_x_4701:
[----:B------:R-:W-:Y:S01]  /*0ed0*/  UIMAD UR5, UR7, UR4, URZ ;  /* 0x00000004070572a4 */ /* 0x000fe2000f8e023f */
[----:B-1----:R-:W-:Y:S01]  /*0ee0*/  IMAD.U32 R0, RZ, RZ, UR10 ;  /* 0x0000000aff007e24 */ /* 0x002fe2000f8e00ff */
[----:B------:R-:W-:Y:S01]  /*0ef0*/  PLOP3.LUT P0, PT, PT, PT, PT, 0x80, 0x0 ;  /* 0x000000000000781c */ /* 0x000fe20003f0f070 */
[----:B------:R-:W-:Y:S01]  /*0f00*/  IMAD.U32 R3, RZ, RZ, UR4 ;  /* 0x00000004ff037e24 */ /* 0x000fe2000f8e00ff */
[----:B------:R-:W-:Y:S01]  /*0f10*/  CS2R R150, SRZ ;  /* 0x0000000000967805 */ /* 0x000fe2000001ff00 */
[----:B------:R-:W-:Y:S01]  /*0f20*/  VIADD R152, R18, 0xffffff80 ;  /* 0xffffff8012987836 */ /* 0x000fe20000000000 */
[----:B------:R-:W-:Y:S01]  /*0f30*/  CS2R R148, SRZ ;  /* 0x0000000000947805 */ /* 0x000fe2000001ff00 */
[----:B------:R-:W-:Y:S01]  /*0f40*/  IMAD.U32 R212, RZ, RZ, UR5 ;  /* 0x00000005ffd47e24 */ /* 0x000fe2000f8e00ff */
[----:B------:R-:W-:Y:S02]  /*0f50*/  VIADDMNMX R0, R3, UR5, R0, PT ;  /* 0x0000000503007c46 */ /* 0x000fe4000b800100 */
[----:B0-----:R-:W-:-:S02]  /*0f60*/  CS2R R2, SRZ ;  /* 0x0000000000027805 */ /* 0x001fc4000001ff00 */
[----:B------:R-:W-:Y:S02]  /*0f70*/  CS2R R146, SRZ ;  /* 0x0000000000927805 */ /* 0x000fe4000001ff00 */
[----:B------:R-:W-:Y:S02]  /*0f80*/  CS2R R144, SRZ ;  /* 0x0000000000907805 */ /* 0x000fe4000001ff00 */
[----:B------:R-:W-:Y:S02]  /*0f90*/  R2UR UR43, R0 ;  /* 0x00000000002b72ca */ /* 0x000fe400000e0000 */
        /* <DEDUP_REMOVED lines=12> */
[----:B------:R-:W-:Y:S01]  /*1060*/  UISETP.GT.AND UP0, UPT, UR43, UR5, UPT ;  /* 0x000000052b00728c */ /* 0x000fe2000bf04270 */
[----:B------:R-:W-:Y:S02]  /*1070*/  CS2R R118, SRZ ;  /* 0x0000000000767805 */ /* 0x000fe4000001ff00 */
[----:B------:R-:W-:Y:S02]  /*1080*/  CS2R R116, SRZ ;  /* 0x0000000000747805 */ /* 0x000fe4000001ff00 */
[----:B------:R-:W-:-:S02]  /*1090*/  CS2R R114, SRZ ;  /* 0x0000000000727805 */ /* 0x000fc4000001ff00 */
[----:B------:R-:W-:Y:S02]  /*10a0*/  CS2R R112, SRZ ;  /* 0x0000000000707805 */ /* 0x000fe4000001ff00 */
[----:B------:R-:W-:Y:S02]  /*10b0*/  CS2R R110, SRZ ;  /* 0x00000000006e7805 */ /* 0x000fe4000001ff00 */
[----:B------:R-:W-:Y:S02]  /*10c0*/  PLOP3.LUT P1, PT, PT, PT, UP0, 0x80, 0x0 ;  /* 0x000000000000781c */ /* 0x000fe40003f2f008 */
        /* <DEDUP_REMOVED lines=59> */
[----:B------:R-:W-:Y:S02]  /*1480*/  USHF.R.U32.HI UR4, URZ, 0x4, UR5 ;  /* 0x000000043f047899 */ /* 0x000fe40008011605 */
[----:B------:R-:W-:Y:S02]  /*1490*/  UIADD3 UR5, UR5, 0xa000, URZ ;  /* 0x0000a00005057890 */ /* 0x000fe4000fffe03f */
[----:B------:R-:W-:Y:S02]  /*14a0*/  ULOP3.LUT UR4, UR4, 0x3fff, URZ, 0xc0, !UPT ;  /* 0x00003fff04047892 */ /* 0x000fe4000f8ec03f */
[----:B------:R-:W-:Y:S02]  /*14b0*/  USHF.R.U32.HI UR5, URZ, 0x4, UR5 ;  /* 0x000000043f057899 */ /* 0x000fe40008011605 */
[----:B------:R-:W-:Y:S02]  /*14c0*/  ULOP3.LUT UR40, UR4, 0x10000, URZ, 0xfc, !UPT ;  /* 0x0001000004287892 */ /* 0x000fe4000f8efc3f */
[----:B------:R-:W-:-:S03]  /*14d0*/  ULOP3.LUT UR38, UR5, 0x3fff, URZ, 0xc0, !UPT ;  /* 0x00003fff05267892 */ /* 0x000fc6000f8ec03f */
[----:B------:R-:W-:Y:S02]  /*14e0*/  UMOV UR5, 0x40000040 ;  /* 0x4000004000057882 */ /* 0x000fe40000000000 */
[----:B------:R-:W-:Y:S01]  /*14f0*/  UMOV UR4, UR40 ;  /* 0x0000002800047c82 */ /* 0x000fe20008000000 */
[----:B------:R-:W-:Y:S01]  /*1500*/  MOV R23, UR5 ;  /* 0x0000000500177c02 */ /* 0x000fe20008000f00 */
[----:B------:R-:W-:Y:S01]  /*1510*/  IMAD.U32 R22, RZ, RZ, UR4 ;  /* 0x00000004ff167e24 */ /* 0x000fe2000f8e00ff */
[----:B------:R-:W-:Y:S06]  /*1520*/  @!P0 BRA `(.L_x_4703) ;  /* 0x0000000000408947 */ /* 0x000fec0003800000 */
        /* <DEDUP_REMOVED lines=16> */
.L_x_4703:
[----:B------:R-:W-:Y:S01]  /*1630*/  SHF.L.U32 R0, RZ, 0x1f, RZ ;  /* 0x0000001fff007819 */ /* 0x000fe200000006ff */
[----:B------:R-:W-:-:S03]  /*1640*/  VIADD R213, R16, 0x8 ;  /* 0x0000000810d57836 */ /* 0x000fc60000000000 */
[----:B------:R-:W0:Y:S02]  /*1650*/  SYNCS.PHASECHK.TRANS64.TRYWAIT P0, [UR61+0x32400], R0 ;  /* 0x03240000ff0075a7 */ /* 0x000e24000800017d */
[----:B0-----:R-:W-:Y:S05]  /*1660*/  @!P0 BRA `(.L_x_4704) ;  /* 0x000000ec00d48947 */ /* 0x001fea0003800000 */
.L_x_4793:
[----:B------:R-:W-:Y:S05]  /*1670*/  WARPSYNC.ALL ;  /* 0x0000000000007948 */ /* 0x000fea0003800000 */
[----:B------:R-:W2:Y:S01]  /*1680*/  LDL R2, [R1] ;  /* 0x0000000001027983 */ /* 0x000ea20000100800 */
[----:B------:R1:W-:Y:S01]  /*1690*/  BAR.SYNC.DEFER_BLOCKING R213, 0x100 ;  /* 0x000400d50000751d */ /* 0x0003e20000010000 */
[----:B--2---:R-:W-:-:S13]  /*16a0*/  R2UR UR4, R2 ;  /* 0x00000000020472ca */ /* 0x004fda00000e0000 */
[----:B------:R-:W-:-:S04]  /*16b0*/  ULOP3.LUT UR4, UR4, 0x1, URZ, 0xfc, !UPT ;  /* 0x0000000104047892 */ /* 0x000fc8000f8efc3f */
[----:B------:R-:W-:-:S06]  /*16c0*/  UISETP.NE.AND UP0, UPT, UR4, 0x3, UPT ;  /* 0x000000030400788c */ /* 0x000fcc000bf05270 */
[----:B------:R-:W-:-:S13]  /*16d0*/  PLOP3.LUT P0, PT, PT, PT, UP0, 0x80, 0x0 ;  /* 0x000000000000781c */ /* 0x000fda0003f0f008 */
[----:B-1----:R-:W-:Y:S05]  /*16e0*/  @!P0 BRA `(.L_x_4705) ;  /* 0x0000000000048947 */ /* 0x002fea0003800000 */
[----:B------:R-:W-:Y:S01]  /*16f0*/  BPT.TRAP 0x1 ;  /* 0x000000040000795c */ /* 0x000fe20000300000 */
.L_x_4705:
[----:B------:R1:W2:Y:S01]  /*1700*/  SYNCS.PHASECHK.TRANS64.TRYWAIT P1, [UR61+0x32430], R0 ;  /* 0x03243000ff0075a7 */ /* 0x0002a2000802017d */
[----:B------:R-:W-:Y:S05]  /*1710*/  @!P0 BRA `(.L_x_4706) ;  /* 0x0000000000048947 */ /* 0x000fea0003800000 */
[----:B------:R-:W-:Y:S01]  /*1720*/  BPT.TRAP 0x1 ;  /* 0x000000040000795c */ /* 0x000fe20000300000 */
.L_x_4706:
[----:B--2---:R-:W-:Y:S05]  /*1730*/  @P1 BRA `(.L_x_4707) ;  /* 0x0000000000081947 */ /* 0x004fea0003800000 */
[----:B------:R-:W2:Y:S02]  /*1740*/  SYNCS.PHASECHK.TRANS64.TRYWAIT P1, [UR61+0x32430], R0 ;  /* 0x03243000ff0075a7 */ /* 0x000ea4000802017d */
[----:B--2---:R-:W-:Y:S05]  /*1750*/  @!P1 BRA `(.L_x_4708) ;  /* 0x000000ec00b09947 */ /* 0x004fea0003800000 */
.L_x_4707:
[----:B------:R-:W-:Y:S01]  /*1760*/  UIADD3 UR4, UR61, 0x1c400, URZ ;  /* 0x0001c4003d047890 */ /* 0x000fe2000fffe03f */
[----:B------:R-:W-:Y:S01]  /*1770*/  WARPGROUP.ARRIVE ;  /* 0x00000000000079c5 */ /* 0x000fe20000000000 */
[----:B------:R-:W-:Y:S01]  /*1780*/  UMOV UR6, UR40 ;  /* 0x0000002800067c82 */ /* 0x000fe20008000000 */
[----:B------:R-:W-:Y:S01]  /*1790*/  UMOV UR7, 0x40000040 ;  /* 0x4000004000077882 */ /* 0x000fe20000000000 */
[----:B------:R-:W-:Y:S01]  /*17a0*/  USHF.R.U32.HI UR4, URZ, 0x4, UR4 ;  /* 0x000000043f047899 */ /* 0x000fe20008011604 */
[----:B------:R-:W-:Y:S01]  /*17b0*/  UMOV UR5, UR7 ;  /* 0x0000000700057c82 */ /* 0x000fe20008000000 */
[----:B------:R-:W-:Y:S02]  /*17c0*/  UMOV UR11, 0x40000040 ;  /* 0x40000040000b7882 */ /* 0x000fe40000000000 */
[----:B------:R-:W-:Y:S01]  /*17d0*/  ULOP3.LUT UR4, UR4, 0x3fff, URZ, 0xc0, !UPT ;  /* 0x00003fff04047892 */ /* 0x000fe2000f8ec03f */
[----:B------:R-:W-:-:S03]  /*17e0*/  IMAD.U32 R15, RZ, RZ, UR11 ;  /* 0x0000000bff0f7e24 */ /* 0x000fc6000f8e00ff */
[----:B------:R-:W-:-:S03]  /*17f0*/  ULOP3.LUT UR8, UR4, 0x10000, URZ, 0xfc, !UPT ;  /* 0x0001000004087892 */ /* 0x000fc6000f8efc3f */
[----:B------:R-:W-:-:S03]  /*1800*/  UMOV UR4, UR6 ;  /* 0x0000000600047c82 */ /* 0x000fc60008000000 */
[----:B------:R-:W-:Y:S01]  /*1810*/  IMAD.U32 R210, RZ, RZ, UR8 ;  /* 0x00000008ffd27e24 */ /* 0x000fe2000f8e00ff */
[----:B------:R-:W-:Y:S02]  /*1820*/  UMOV UR6, UR8 ;  /* 0x0000000800067c82 */ /* 0x000fe40008000000 */
[----:B------:R-:W-:Y:S01]  /*1830*/  HGMMA.64x96x16.F32.BF16 R24, gdesc[UR4], RZ, !UPT, gsb0 ;  /* 0x01600000041879f0 */ /* 0x000fe2000c0018ff */
[----:B------:R-:W-:Y:S02]  /*1840*/  UIADD3 UR4, UR40, 0x2, URZ ;  /* 0x0000000228047890 */ /* 0x000fe4000fffe03f */
[----:B------:R-:W-:Y:S01]  /*1850*/  UIADD3 UR6, UR8, 0x2, URZ ;  /* 0x0000000208067890 */ /* 0x000fe2000fffe03f */
[----:B------:R-:W-:Y:S01]  /*1860*/  UMOV UR5, UR11 ;  /* 0x0000000b00057c82 */ /* 0x000fe20008000000 */
[----:B------:R-:W-:Y:S01]  /*1870*/  UMOV UR7, 0x40000040 ;  /* 0x4000004000077882 */ /* 0x000fe20000000000 */
[----:B------:R-:W-:Y:S02]  /*1880*/  UMOV UR11, 0x40000040 ;  /* 0x40000040000b7882 */ /* 0x000fe40000000000 */
[----:B------:R-:W-:Y:S01]  /*1890*/  UMOV UR10, UR4 ;  /* 0x00000004000a7c82 */ /* 0x000fe20008000000 */
[----:B------:R-:W-:Y:S01]  /*18a0*/  IMAD.U32 R13, RZ, RZ, UR11 ;  /* 0x0000000bff0d7e24 */ /* 0x000fe2000f8e00ff */
[----:B------:R-:W-:Y:S01]  /*18b0*/  UMOV UR4, UR10 ;  /* 0x0000000a00047c82 */ /* 0x000fe20008000000 */
[----:B------:R-:W-:Y:S01]  /*18c0*/  IMAD.U32 R14, RZ, RZ, UR10 ;  /* 0x0000000aff0e7e24 */ /* 0x000fe2000f8e00ff */
[----:B------:R-:W-:-:S02]  /*18d0*/  WARPGROUP.DEPBAR.LE gsb0, 0x0 ;  /* 0x00008000000079c5 */ /* 0x000fc40000010000 */
        /* <DEDUP_REMOVED lines=8> */
[----:B------:R-:W-:Y:S01]  /*1960*/  MOV R12, UR10 ;  /* 0x0000000a000c7c02 */ /* 0x000fe20008000f00 */
        /* <DEDUP_REMOVED lines=15> */
.L_x_4794:
[----:B------:R-:W-:Y:S05]  /*1a60*/  @!P0 BRA `(.L_x_4710) ;  /* 0x0000000000048947 */ /* 0x000fea0003800000 */
[----:B------:R-:W-:Y:S01]  /*1a70*/  BPT.TRAP 0x1 ;  /* 0x000000040000795c */ /* 0x000fe20000300000 */
.L_x_4710:
[----:B------:R2:W3:Y:S01]  /*1a80*/  SYNCS.PHASECHK.TRANS64.TRYWAIT P1, [UR61+0x32450], R0 ;  /* 0x03245000ff0075a7 */ /* 0x0004e2000802017d */
[----:B------:R-:W-:Y:S05]  /*1a90*/  @!P0 BRA `(.L_x_4711) ;  /* 0x0000000000048947 */ /* 0x000fea0003800000 */
[----:B------:R-:W-:Y:S01]  /*1aa0*/  BPT.TRAP 0x1 ;  /* 0x000000040000795c */ /* 0x000fe20000300000 */
.L_x_4711:
[----:B---3--:R-:W-:Y:S05]  /*1ab0*/  @P1 BRA `(.L_x_4712) ;  /* 0x0000000000081947 */ /* 0x008fea0003800000 */
[----:B------:R-:W3:Y:S02]  /*1ac0*/  SYNCS.PHASECHK.TRANS64.TRYWAIT P1, [UR61+0x32450], R0 ;  /* 0x03245000ff0075a7 */ /* 0x000ee4000802017d */
[----:B---3--:R-:W-:Y:S05]  /*1ad0*/  @!P1 BRA `(.L_x_4713) ;  /* 0x000000ec00009947 */ /* 0x008fea0003800000 */
.L_x_4712:
[----:B------:R-:W-:Y:S01]  /*1ae0*/  UIADD3 UR4, UR61, 0x400, URZ ;  /* 0x000004003d047890 */ /* 0x000fe2000fffe03f */
[----:B------:R-:W-:Y:S01]  /*1af0*/  WARPGROUP.ARRIVE ;  /* 0x00000000000079c5 */ /* 0x000fe20000000000 */
[----:B------:R-:W-:-:S05]  /*1b00*/  ULOP3.LUT UR10, UR38, 0x10000, URZ, 0xfc, !UPT ;  /* 0x00010000260a7892 */ /* 0x000fca000f8efc3f */
[----:B------:R-:W3:Y:S01]  /*1b10*/  S2R R4, SR_TID.X ;  /* 0x0000000000047919 */ /* 0x000ee20000002100 */
[----:B------:R-:W-:Y:S01]  /*1b20*/  USHF.R.U32.HI UR4, URZ, 0x4, UR4 ;  /* 0x000000043f047899 */ /* 0x000fe20008011604 */
[----:B------:R-:W-:Y:S01]  /*1b30*/  UMOV UR7, 0x40000040 ;  /* 0x4000004000077882 */ /* 0x000fe20000000000 */
[----:B------:R-:W-:Y:S02]  /*1b40*/  UMOV UR9, 0x40000040 ;  /* 0x4000004000097882 */ /* 0x000fe40000000000 */
[----:B------:R-:W-:Y:S01]  /*1b50*/  ULOP3.LUT UR60, UR4, 0x3fff, URZ, 0xc0, !UPT ;  /* 0x00003fff043c7892 */ /* 0x000fe2000f8ec03f */
[----:B------:R-:W-:Y:S01]  /*1b60*/  IMAD.U32 R9, RZ, RZ, UR7 ;  /* 0x00000007ff097e24 */ /* 0x000fe2000f8e00ff */
[----:B------:R-:W-:Y:S01]  /*1b70*/  UMOV UR6, UR10 ;  /* 0x0000000a00067c82 */ /* 0x000fe20008000000 */
[----:B------:R-:W-:Y:S01]  /*1b80*/  UMOV UR5, UR7 ;  /* 0x0000000700057c82 */ /* 0x000fe20008000000 */
[----:B------:R-:W-:Y:S01]  /*1b90*/  ULOP3.LUT UR38, UR60, 0x10000, URZ, 0xfc, !UPT ;  /* 0x000100003c267892 */ /* 0x000fe2000f8efc3f */
[----:B------:R-:W-:Y:S01]  /*1ba0*/  IMAD.U32 R8, RZ, RZ, UR6 ;  /* 0x00000006ff087e24 */ /* 0x000fe2000f8e00ff */
[----:B------:R-:W-:Y:S01]  /*1bb0*/  UMOV UR4, UR6 ;  /* 0x0000000600047c82 */ /* 0x000fe20008000000 */
[----:B------:R-:W-:Y:S01]  /*1bc0*/  IMAD.U32 R7, RZ, RZ, UR9 ;  /* 0x00000009ff077e24 */ /* 0x000fe2000f8e00ff */
[----:B------:R-:W-:Y:S01]  /*1bd0*/  UIADD3 UR12, UR10, 0x402, URZ ;  /* 0x000004020a0c7890 */ /* 0x000fe2000fffe03f */
[----:B------:R-:W-:-:S02]  /*1be0*/  UMOV UR13, 0x40000040 ;  /* 0x40000040000d7882 */ /* 0x000fc40000000000 */
[----:B------:R-:W-:Y:S01]  /*1bf0*/  UMOV UR6, UR38 ;  /* 0x0000002600067c82 */ /* 0x000fe20008000000 */
[----:B------:R-:W-:Y:S01]  /*1c00*/  UIADD3 UR16, UR10, 0x404, URZ ;  /* 0x000004040a107890 */ /* 0x000fe2000fffe03f */
[----:B------:R-:W-:Y:S01]  /*1c10*/  HGMMA.64x96x16.F32.BF16 R24, gdesc[UR4], R24, gsb0 ;  /* 0x01600000041879f0 */ /* 0x000fe20008001818 */
[----:B------:R-:W-:Y:S02]  /*1c20*/  UIADD3 UR4, UR10, 0x2, URZ ;  /* 0x000000020a047890 */ /* 0x000fe4000fffe03f */
[----:B------:R-:W-:Y:S01]  /*1c30*/  UIADD3 UR6, UR38, 0x2, URZ ;  /* 0x0000000226067890 */ /* 0x000fe2000fffe03f */
[----:B------:R-:W-:Y:S01]  /*1c40*/  UMOV UR5, UR9 ;  /* 0x0000000900057c82 */ /* 0x000fe20008000000 */
[----:B------:R-:W-:Y:S01]  /*1c50*/  UMOV UR7, 0x40000040 ;  /* 0x4000004000077882 */ /* 0x000fe20000000000 */
[----:B------:R-:W-:Y:S02]  /*1c60*/  UMOV UR9, 0x40000040 ;  /* 0x4000004000097882 */ /* 0x000fe40000000000 */
[----:B------:R-:W-:Y:S01]  /*1c70*/  UMOV UR8, UR4 ;  /* 0x0000000400087c82 */ /* 0x000fe20008000000 */
[----:B0-----:R-:W-:Y:S01]  /*1c80*/  IMAD.U32 R3, RZ, RZ, UR9 ;  /* 0x00000009ff037e24 */ /* 0x001fe2000f8e00ff */
[----:B------:R-:W-:Y:S01]  /*1c90*/  UMOV UR4, UR8 ;  /* 0x0000000800047c82 */ /* 0x000fe20008000000 */
[----:B------:R-:W-:Y:S01]  /*1ca0*/  MOV R6, UR8 ;  /* 0x0000000800067c02 */ /* 0x000fe20008000f00 */
[----:B------:R-:W-:Y:S01]  /*1cb0*/  UMOV UR17, 0x40000040 ;  /* 0x4000004000117882 */ /* 0x000fe20000000000 */
[----:B------:R-:W-:Y:S01]  /*1cc0*/  UIADD3 UR20, UR10, 0x406, URZ ;  /* 0x000004060a147890 */ /* 0x000fe2000fffe03f */
[----:B---3--:R-:W-:Y:S01]  /*1cd0*/  SHF.R.U32.HI R4, RZ, 0x7, R4 ;  /* 0x00000007ff047819 */ /* 0x008fe20000011604 */
[----:B------:R-:W-:Y:S01]  /*1ce0*/  UMOV UR21, 0x40000040 ;  /* 0x4000004000157882 */ /* 0x000fe20000000000 */
[----:B------:R-:W-:Y:S01]  /*1cf0*/  UIADD3 UR24, UR10, 0x800, URZ ;  /* 0x000008000a187890 */ /* 0x000fe2000fffe03f */
[----:B------:R-:W-:Y:S01]  /*1d00*/  UMOV UR25, 0x40000040 ;  /* 0x4000004000197882 */ /* 0x000fe20000000000 */
[----:B------:R-:W-:Y:S01]  /*1d10*/  UIADD3 UR28, UR10, 0x802, URZ ;  /* 0x000008020a1c7890 */ /* 0x000fe2000fffe03f */
[----:B------:R-:W-:Y:S01]  /*1d20*/  IADD3 R20, -R4, 0xb, RZ ;  /* 0x0000000b04147810 */ /* 0x000fe20007ffe1ff */
        /* <DEDUP_REMOVED lines=11> */
[----:B------:R-:W-:-:S02]  /*1de0*/  UMOV UR15, 0x40000040 ;  /* 0x40000040000f7882 */ /* 0x000fc40000000000 */
[----:B------:R-:W-:Y:S01]  /*1df0*/  IMAD.U32 R17, RZ, RZ, UR15 ;  /* 0x0000000fff117e24 */ /* 0x000fe2000f8e00ff */
[----:B------:R-:W-:Y:S02]  /*1e00*/  WARPGROUP.DEPBAR.LE gsb0, 0x0 ;  /* 0x00008000000079c5 */ /* 0x000fe40000010000 */
[----:B------:R-:W-:-:S06]  /*1e10*/  WARPGROUP.ARRIVE ;  /* 0x00000000000079c5 */ /* 0x000fcc0000000000 */
[----:B------:R-:W-:Y:S01]  /*1e20*/  HGMMA.64x96x16.F32.BF16 R24, gdesc[UR4], R24, gsb0 ;  /* 0x01600000041879f0 */ /* 0x000fe20008001818 */
        /* <DEDUP_REMOVED lines=15> */
[----:B------:R-:W-:Y:S01]  /*1f20*/  UMOV UR7, 0x40000040 ;  /* 0x4000004000077882 */ /* 0x000fe20000000000 */
[----:B------:R-:W-:Y:S02]  /*1f30*/  UMOV UR9, 0x40000040 ;  /* 0x4000004000097882 */ /* 0x000fe40000000000 */
[----:B------:R-:W-:Y:S02]  /*1f40*/  UMOV UR8, UR4 ;  /* 0x0000000400087c82 */ /* 0x000fe40008000000 */
[----:B------:R-:W-:Y:S01]  /*1f50*/  UMOV UR4, UR8 ;  /* 0x0000000800047c82 */ /* 0x000fe20008000000 */
[----:B------:R-:W-:Y:S01]  /*1f60*/  IMAD.U32 R18, RZ, RZ, UR8 ;  /* 0x00000008ff127e24 */ /* 0x000fe2000f8e00ff */
[----:B------:R-:W-:Y:S01]  /*1f70*/  UIADD3 UR8, UR10, 0x400, URZ ;  /* 0x000004000a087890 */ /* 0x000fe2000fffe03f */
[----:B------:R-:W-:-:S02]  /*1f80*/  WARPGROUP.DEPBAR.LE gsb0, 0x0 ;  /* 0x00008000000079c5 */ /* 0x000fc40000010000 */
        /* <DEDUP_REMOVED lines=88> */
[----:B------:R-:W-:Y:S03]  /*2510*/  HGMMA.64x96x16.F32.BF16 R24, gdesc[UR4], R24, gsb0 ;  /* 0x01600000041879f0 */ /* 0x000fe60008001818 */
[----:B------:R-:W-:Y:S02]  /*2520*/  WARPGROUP.DEPBAR.LE gsb0, 0x0 ;  /* 0x00008000000079c5 */ /* 0x000fe40000010000 */
[----:B------:R0:W-:Y:S06]  /*2530*/  BAR.ARV R20, 0x100 ;  /* 0x000400140000751d */ /* 0x0001ec0000002000 */
[----:B------:R-:W-:Y:S05]  /*2540*/  @!P0 BRA `(.L_x_4714) ;  /* 0x0000000000048947 */ /* 0x000fea0003800000 */
[----:B------:R-:W-:Y:S01]  /*2550*/  BPT.TRAP 0x1 ;  /* 0x000000040000795c */ /* 0x000fe20000300000 */
.L_x_4714:
[----:B------:R-:W-:Y:S01]  /*2560*/  LOP3.LUT R5, R72, 0xffffff80, RZ, 0xc0, !PT ;  /* 0xffffff8048057812 */ /* 0x000fe200078ec0ff */
[----:B------:R-:W-:Y:S01]  /*2570*/  UISETP.NE.AND UP0, UPT, UR56, URZ, UPT ;  /* 0x0000003f3800728c */ /* 0x000fe2000bf05270 */
[----:B------:R-:W-:Y:S01]  /*2580*/  LEA.HI R73, R73, R152, RZ, 0x2 ;  /* 0x0000009849497211 */ /* 0x000fe200078f10ff */
[----:B------:R-:W-:Y:S01]  /*2590*/  ULDC UR11, c[0x0][0x288] ;  /* 0x0000a200000b7ab9 */ /* 0x000fe20000000800 */
[----:B------:R-:W-:Y:S01]  /*25a0*/  LEA.HI R72, R74, R74, RZ, 0x1 ;  /* 0x0000004a4a487211 */ /* 0x000fe200078f08ff */
[C---:B------:R-:W-:Y:S01]  /*25b0*/  IMAD.IADD R5, R152.reuse, 0x1, -R5 ;  /* 0x0000000198057824 */ /* 0x040fe200078e0a05 */
[----:B------:R-:W-:Y:S01]  /*25c0*/  LOP3.LUT R75, R73, 0xfffffffc, RZ, 0xc0, !PT ;  /* 0xfffffffc494b7812 */ /* 0x000fe200078ec0ff */
[----:B------:R-:W3:Y:S01]  /*25d0*/  S2UR UR5, SR_CgaCtaId ;  /* 0x00000000000579c3 */ /* 0x000ee20000008800 */
[----:B------:R-:W-:Y:S01]  /*25e0*/  PLOP3.LUT P1, PT, PT, PT, UP0, 0x80, 0x0 ;  /* 0x000000000000781c */ /* 0x000fe20003f2f008 */
[----:B------:R-:W-:Y:S01]  /*25f0*/  ULDC UR10, c[0x0][0xa80] ;  /* 0x0002a000000a7ab9 */ /* 0x000fe20000000800 */
[----:B-12---:R-:W-:Y:S01]  /*2600*/  SHF.R.S32.HI R0, RZ, 0x1f, R5 ;  /* 0x0000001fff007819 */ /* 0x006fe20000011405 */
[----:B------:R-:W-:Y:S01]  /*2610*/  IMAD.IADD R152, R152, 0x1, -R75 ;  /* 0x0000000198987824 */ /* 0x000fe200078e0a4b */
[----:B------:R-:W-:Y:S01]  /*2620*/  LOP3.LUT R75, R72, 0x3fffffe, RZ, 0xc0, !PT ;  /* 0x03fffffe484b7812 */ /* 0x000fe200078ec0ff */
[----:B------:R-:W-:Y:S01]  /*2630*/  @UP0 ULDC UR4, c[0x0][0x44c] ;  /* 0x0001130000040ab9 */ /* 0x000fe20000000800 */
[CC--:B------:R-:W-:Y:S01]  /*2640*/  LEA.HI R4, R0.reuse, R5.reuse, RZ, 0x2 ;  /* 0x0000000500047211 */ /* 0x0c0fe200078f10ff */
[----:B------:R-:W-:Y:S01]  /*2650*/  ULOP3.LUT UR60, UR60, 0x3000000, URZ, 0xfc, !UPT ;  /* 0x030000003c3c7892 */ /* 0x000fe2000f8efc3f */
[----:B------:R-:W-:Y:S01]  /*2660*/  LEA.HI R21, R0, R5, RZ, 0x5 ;  /* 0x0000000500157211 */ /* 0x000fe200078f28ff */
[----:B------:R-:W-:Y:S01]  /*2670*/  IMAD.IADD R75, R74, 0x1, -R75 ;  /* 0x000000014a4b7824 */ /* 0x000fe200078e0a4b */
[--C-:B------:R-:W-:Y:S01]  /*2680*/  SHF.R.S32.HI R0, RZ, 0x2, R4.reuse ;  /* 0x00000002ff007819 */ /* 0x100fe20000011404 */
[----:B------:R-:W-:Y:S01]  /*2690*/  UMOV UR7, 0x40000040 ;  /* 0x4000004000077882 */ /* 0x000fe20000000000 */
[----:B------:R-:W-:-:S02]  /*26a0*/  SHF.R.S32.HI R73, RZ, 0x1f, R4 ;  /* 0x0000001fff497819 */ /* 0x000fc40000011404 */
[----:B------:R-:W-:Y:S01]  /*26b0*/  SHF.R.S32.HI R21, RZ, 0x5, R21 ;  /* 0x00000005ff157819 */ /* 0x000fe20000011415 */
[----:B------:R-:W-:Y:S01]  /*26c0*/  UMOV UR6, UR60 ;  /* 0x0000003c00067c82 */ /* 0x000fe20008000000 */
[----:B------:R-:W-:Y:S02]  /*26d0*/  LEA.HI R73, R73, R0, RZ, 0x3 ;  /* 0x0000000049497211 */ /* 0x000fe400078f18ff */
[----:B------:R-:W-:Y:S02]  /*26e0*/  LEA.HI R72, R152, R152, RZ, 0x1 ;  /* 0x0000009898487211 */ /* 0x000fe400078f08ff */
[----:B------:R-:W-:Y:S02]  /*26f0*/  LEA R76, R21, UR39, 0x4 ;  /* 0x00000027154c7c11 */ /* 0x000fe4000f8e20ff */
[----:B------:R-:W-:Y:S02]  /*2700*/  LOP3.LUT R73, R73, 0xfffffff8, RZ, 0xc0, !PT ;  /* 0xfffffff849497812 */ /* 0x000fe400078ec0ff */
[----:B------:R-:W-:-:S02]  /*2710*/  LOP3.LUT R21, R72, 0x1ffffffe, RZ, 0xc0, !PT ;  /* 0x1ffffffe48157812 */ /* 0x000fc400078ec0ff */
[----:B------:R-:W-:Y:S02]  /*2720*/  IADD3 R76, R76, R0, -R73 ;  /* 0x000000004c4c7210 */ /* 0x000fe40007ffe849 */
[----:B------:R-:W-:Y:S01]  /*2730*/  PLOP3.LUT P2, PT, PT, PT, UP0, 0x80, 0x0 ;  /* 0x000000000000781c */ /* 0x000fe20003f4f008 */
[----:B------:R-:W-:Y:S01]  /*2740*/  IMAD.IADD R21, R152, 0x1, -R21 ;  /* 0x0000000198157824 */ /* 0x000fe200078e0a15 */
[----:B------:R-:W-:Y:S02]  /*2750*/  LEA R76, R75, R76, 0x6 ;  /* 0x0000004c4b4c7211 */ /* 0x000fe400078e30ff */
[----:B------:R-:W-:-:S03]  /*2760*/  LOP3.LUT R4, R4, 0x7ffffffc, RZ, 0xc0, !PT ;  /* 0x7ffffffc04047812 */ /* 0x000fc600078ec0ff */
[----:B------:R-:W-:Y:S02]  /*2770*/  IMAD R21, R21, 0x8, R76 ;  /* 0x0000000815157824 */ /* 0x000fe400078e024c */
[----:B------:R-:W-:Y:S02]  /*2780*/  IMAD.IADD R211, R5, 0x1, -R4 ;  /* 0x0000000105d37824 */ /* 0x000fe400078e0a04 */
[----:B------:R-:W-:Y:S01]  /*2790*/  @P1 IMAD.HI.U32 R72, R21, UR4, RZ ;  /* 0x0000000415481c27 */ /* 0x000fe2000f8e00ff */
[----:B------:R-:W-:-:S03]  /*27a0*/  @UP0 ULDC UR4, c[0x0][0x450] ;  /* 0x0001140000040ab9 */ /* 0x000fc60000000800 */
[----:B------:R-:W-:Y:S01]  /*27b0*/  IMAD.MOV.U32 R0, RZ, RZ, R21 ;  /* 0x000000ffff007224 */ /* 0x000fe200078e0015 */
[----:B------:R-:W-:Y:S01]  /*27c0*/  @P2 SHF.R.U32.HI R0, RZ, UR4, R72 ;  /* 0x00000004ff002c19 */ /* 0x000fe20008011648 */
[----:B------:R-:W-:Y:S01]  /*27d0*/  UIMAD UR4, UR43, -0x60, UR42 ;  /* 0xffffffa02b0478a4 */ /* 0x000fe2000f8e022a */
[----:B------:R-:W-:-:S03]  /*27e0*/  IMAD.U32 R5, RZ, RZ, UR11 ;  /* 0x0000000bff057e24 */ /* 0x000fc6000f8e00ff */
[----:B------:R-:W1:Y:S01]  /*27f0*/  SHFL.IDX PT, R72, R0, RZ, 0x1c1f ;  /* 0x001c1fff00487589 */ /* 0x000e6200000e0000 */
[----:B------:R-:W-:-:S03]  /*2800*/  UIADD3 UR4, UR4, 0x60, URZ ;  /* 0x0000006004047890 */ /* 0x000fc6000fffe03f */
[----:B------:R-:W2:Y:S03]  /*2810*/  SHFL.IDX PT, R73, R0, 0x1, 0x1c1f ;  /* 0x003c1f0000497f89 */ /* 0x000ea600000e0000 */
[----:B------:R-:W-:Y:S01]  /*2820*/  IMAD.U32 R4, RZ, RZ, UR4 ;  /* 0x00000004ff047e24 */ /* 0x000fe2000f8e00ff */
[----:B------:R-:W-:-:S03]  /*2830*/  UIADD3 UR4, UR61, 0x32440, URZ ;  /* 0x000324403d047890 */ /* 0x000fc6000fffe03f */
[----:B------:R-:W-:Y:S01]  /*2840*/  IMAD R4, R211, -0x2, R4 ;  /* 0xfffffffed3047824 */ /* 0x000fe200078e0204 */
[----:B---3--:R-:W-:-:S04]  /*2850*/  UPRMT UR4, UR5, 0x654, UR4 ;  /* 0x0000065405047896 */ /* 0x008fc80008000004 */
[----:B------:R-:W-:-:S05]  /*2860*/  IADD3 R5, R4, 0x1, -R5 ;  /* 0x0000000104057810 */ /* 0x000fca0007ffe805 */
[----:B------:R-:W-:Y:S01]  /*2870*/  SYNCS.ARRIVE.TRANS64.RED.A1T0 RZ, [UR4], RZ ;  /* 0x000000ffffff79a7 */ /* 0x000fe20008100404 */
[-CC-:B-1----:R-:W-:Y:S01]  /*2880*/  VIADDMNMX R72, R72, R5.reuse, R4.reuse, PT ;  /* 0x0000000548487246 */ /* 0x182fe20003800104 */
[----:B------:R1:W-:Y:S03]  /*2890*/  BAR.SYNC.DEFER_BLOCKING R213, 0x100 ;  /* 0x000400d50000751d */ /* 0x0003e60000010000 */
[C---:B------:R-:W-:Y:S02]  /*28a0*/  ISETP.GT.AND P1, PT, R72.reuse, RZ, PT ;  /* 0x000000ff4800720c */ /* 0x040fe40003f24270 */
[C---:B------:R-:W-:Y:S02]  /*28b0*/  ISETP.GT.AND P6, PT, R72.reuse, 0x1, PT ;  /* 0x000000014800780c */ /* 0x040fe40003fc4270 */
[----:B--2---:R-:W-:Y:S02]  /*28c0*/  VIADDMNMX R74, R73, R5, R4, PT ;  /* 0x00000005494a7246 */ /* 0x004fe40003800104 */
[----:B------:R-:W-:-:S02]  /*28d0*/  ISETP.GT.AND P5, PT, R72, 0x8, PT ;  /* 0x000000084800780c */ /* 0x000fc40003fa4270 */
[----:B------:R-:W-:Y:S02]  /*28e0*/  FSEL R73, R24, -INF , P1 ;  /* 0xff80000018497808 */ /* 0x000fe40000800000 */
[----:B------:R-:W-:Y:S02]  /*28f0*/  FSEL R25, R25, -INF , P6 ;  /* 0xff80000019197808 */ /* 0x000fe40003000000 */
[C---:B------:R-:W-:Y:S02]  /*2900*/  ISETP.GT.AND P1, PT, R72.reuse, 0x18, PT ;  /* 0x000000184800780c */ /* 0x040fe40003f24270 */
[C---:B------:R-:W-:Y:S02]  /*2910*/  ISETP.GT.AND P6, PT, R72.reuse, 0x19, PT ;  /* 0x000000194800780c */ /* 0x040fe40003fc4270 */
[----:B------:R-:W-:Y:S02]  /*2920*/  ISETP.GT.AND P3, PT, R72, 0x9, PT ;  /* 0x000000094800780c */ /* 0x000fe40003f64270 */
[----:B------:R-:W-:-:S02]  /*2930*/  FSEL R75, R28, -INF , P5 ;  /* 0xff8000001c4b7808 */ /* 0x000fc40002800000 */
[----:B------:R-:W-:Y:S02]  /*2940*/  ISETP.GT.AND P5, PT, R72, 0x20, PT ;  /* 0x000000204800780c */ /* 0x000fe40003fa4270 */
[----:B------:R-:W-:Y:S02]  /*2950*/  FSEL R164, R36, -INF , P1 ;  /* 0xff80000024a47808 */ /* 0x000fe40000800000 */
[----:B------:R-:W-:Y:S02]  /*2960*/  FSEL R168, R37, -INF , P6 ;  /* 0xff80000025a87808 */ /* 0x000fe40003000000 */
[C---:B------:R-:W-:Y:S02]  /*2970*/  ISETP.GT.AND P1, PT, R72.reuse, 0x30, PT ;  /* 0x000000304800780c */ /* 0x040fe40003f24270 */
[----:B------:R-:W-:Y:S02]  /*2980*/  ISETP.GT.AND P6, PT, R72, 0x31, PT ;  /* 0x000000314800780c */ /* 0x000fe40003fc4270 */
[----:B------:R-:W-:-:S02]  /*2990*/  FMNMX.FTZ R0, R73, R25, !PT ;  /* 0x0000001949007209 */ /* 0x000fc40007810000 */
[----:B------:R-:W-:Y:S02]  /*29a0*/  FSEL R29, R29, -INF , P3 ;  /* 0xff8000001d1d7808 */ /* 0x000fe40001800000 */
[----:B------:R-:W-:Y:S02]  /*29b0*/  ISETP.GT.AND P3, PT, R72, 0x21, PT ;  /* 0x000000214800780c */ /* 0x000fe40003f64270 */
[----:B------:R-:W-:Y:S02]  /*29c0*/  FSEL R5, R40, -INF , P5 ;  /* 0xff80000028057808 */ /* 0x000fe40002800000 */
[C---:B------:R-:W-:Y:S02]  /*29d0*/  ISETP.GT.AND P2, PT, R72.reuse, 0x11, PT ;  /* 0x000000114800780c */ /* 0x040fe40003f44270 */
[----:B------:R-:W-:Y:S02]  /*29e0*/  ISETP.GT.AND P5, PT, R72, 0x38, PT ;  /* 0x000000384800780c */ /* 0x000fe40003fa4270 */
[----:B------:R-:W-:-:S02]  /*29f0*/  FSEL R157, R48, -INF , P1 ;  /* 0xff800000309d7808 */ /* 0x000fc40000800000 */
[----:B------:R-:W-:Y:S02]  /*2a00*/  FSEL R161, R49, -INF , P6 ;  /* 0xff80000031a17808 */ /* 0x000fe40003000000 */
[C---:B------:R-:W-:Y:S02]  /*2a10*/  ISETP.GT.AND P4, PT, R72.reuse, 0x10, PT ;  /* 0x000000104800780c */ /* 0x040fe40003f84270 */
[C---:B------:R-:W-:Y:S02]  /*2a20*/  ISETP.GT.AND P1, PT, R72.reuse, 0x48, PT ;  /* 0x000000484800780c */ /* 0x040fe40003f24270 */
[----:B------:R-:W-:Y:S02]  /*2a30*/  ISETP.GT.AND P6, PT, R72, 0x49, PT ;  /* 0x000000494800780c */ /* 0x000fe40003fc4270 */
[----:B------:R-:W-:Y:S02]  /*2a40*/  FMNMX.FTZ R24, R75, R0, !PT ;  /* 0x000000004b187209 */ /* 0x000fe40007810000 */
[----:B------:R-:W-:-:S02]  /*2a50*/  FSEL R160, R41, -INF , P3 ;  /* 0xff80000029a07808 */ /* 0x000fc40001800000 */
[----:B------:R-:W-:Y:S02]  /*2a60*/  FSEL R159, R33, -INF , P2 ;  /* 0xff800000219f7808 */ /* 0x000fe40001000000 */
[----:B------:R-:W-:Y:S02]  /*2a70*/  ISETP.GT.AND P3, PT, R72, 0x39, PT ;  /* 0x000000394800780c */ /* 0x000fe40003f64270 */
[----:B------:R-:W-:Y:S02]  /*2a80*/  FSEL R166, R52, -INF , P5 ;  /* 0xff80000034a67808 */ /* 0x000fe40002800000 */
[----:B------:R-:W-:Y:S02]  /*2a90*/  FSEL R4, R32, -INF , P4 ;  /* 0xff80000020047808 */ /* 0x000fe40002000000 */
[----:B------:R-:W-:Y:S02]  /*2aa0*/  ISETP.GT.AND P5, PT, R72, 0x50, PT ;  /* 0x000000504800780c */ /* 0x000fe40003fa4270 */
[----:B------:R-:W-:-:S02]  /*2ab0*/  FSEL R167, R60, -INF , P1 ;  /* 0xff8000003ca77808 */ /* 0x000fc40000800000 */
[----:B------:R-:W-:Y:S02]  /*2ac0*/  FSEL R171, R61, -INF , P6 ;  /* 0xff8000003dab7808 */ /* 0x000fe40003000000 */
[----:B------:R-:W-:Y:S02]  /*2ad0*/  FMNMX.FTZ R33, R29, R24, !PT ;  /* 0x000000181d217209 */ /* 0x000fe40007810000 */
[C---:B------:R-:W-:Y:S02]  /*2ae0*/  ISETP.GT.AND P1, PT, R74.reuse, RZ, PT ;  /* 0x000000ff4a00720c */ /* 0x040fe40003f24270 */
[----:B------:R-:W-:Y:S02]  /*2af0*/  ISETP.GT.AND P6, PT, R74, 0x1, PT ;  /* 0x000000014a00780c */ /* 0x000fe40003fc4270 */
[----:B------:R-:W-:Y:S02]  /*2b00*/  FSEL R170, R53, -INF , P3 ;  /* 0xff80000035aa7808 */ /* 0x000fe40001800000 */
[----:B------:R-:W-:-:S02]  /*2b10*/  ISETP.GT.AND P3, PT, R72, 0x51, PT ;  /* 0x000000514800780c */ /* 0x000fc40003f64270 */
[----:B------:R-:W-:Y:S02]  /*2b20*/  FSEL R0, R64, -INF , P5 ;  /* 0xff80000040007808 */ /* 0x000fe40002800000 */
[----:B------:R-:W-:Y:S02]  /*2b30*/  FMNMX.FTZ R24, R4, R33, !PT ;  /* 0x0000002104187209 */ /* 0x000fe40007810000 */
[----:B------:R-:W-:Y:S02]  /*2b40*/  ISETP.GT.AND P5, PT, R74, 0x8, PT ;  /* 0x000000084a00780c */ /* 0x000fe40003fa4270 */
[----:B------:R-:W-:Y:S02]  /*2b50*/  FSEL R33, R26, -INF , P1 ;  /* 0xff8000001a217808 */ /* 0x000fe40000800000 */
[----:B------:R-:W-:Y:S02]  /*2b60*/  FSEL R27, R27, -INF , P6 ;  /* 0xff8000001b1b7808 */ /* 0x000fe40003000000 */
[----:B------:R-:W-:-:S02]  /*2b70*/  FSEL R163, R65, -INF , P3 ;  /* 0xff80000041a37808 */ /* 0x000fc40001800000 */
[----:B------:R-:W-:Y:S02]  /*2b80*/  FMNMX.FTZ R41, R159, R24, !PT ;  /* 0x000000189f297209 */ /* 0x000fe40007810000 */
[----:B------:R-:W-:Y:S02]  /*2b90*/  ISETP.GT.AND P3, PT, R74, 0x9, PT ;  /* 0x000000094a00780c */ /* 0x000fe40003f64270 */
[----:B------:R-:W-:Y:S02]  /*2ba0*/  FSEL R37, R30, -INF , P5 ;  /* 0xff8000001e257808 */ /* 0x000fe40002800000 */
[----:B------:R-:W-:Y:S02]  /*2bb0*/  FMNMX.FTZ R24, R33, R27, !PT ;  /* 0x0000001b21187209 */ /* 0x000fe40007810000 */
[----:B------:R-:W-:Y:S02]  /*2bc0*/  FMNMX.FTZ R41, R164, R41, !PT ;  /* 0x00000029a4297209 */ /* 0x000fe40007810000 */
[----:B------:R-:W-:-:S02]  /*2bd0*/  ISETP.GT.AND P1, PT, R74, 0x10, PT ;  /* 0x000000104a00780c */ /* 0x000fc40003f24270 */
[----:B------:R-:W-:Y:S02]  /*2be0*/  FSEL R31, R31, -INF , P3 ;  /* 0xff8000001f1f7808 */ /* 0x000fe40001800000 */
[----:B------:R-:W-:Y:S02]  /*2bf0*/  FMNMX.FTZ R24, R37, R24, !PT ;  /* 0x0000001825187209 */ /* 0x000fe40007810000 */
        /* <DEDUP_REMOVED lines=11> */
[----:B------:R-:W-:Y:S02]  /*2cb0*/  ISETP.GT.AND P1, PT, R74, 0x20, PT ;  /* 0x000000204a00780c */ /* 0x000fe40003f24270 */
[----:B------:R-:W-:Y:S02]  /*2cc0*/  FSEL R194, R39, -INF , P3 ;  /* 0xff80000027c27808 */ /* 0x000fe40001800000 */
[----:B------:R-:W-:Y:S02]  /*2cd0*/  FMNMX.FTZ R35, R188, R35, !PT ;  /* 0x00000023bc237209 */ /* 0x000fe40007810000 */
[----:B------:R-:W-:Y:S02]  /*2ce0*/  FSEL R169, R45, -INF , P2 ;  /* 0xff8000002da97808 */ /* 0x000fe40001000000 */
[----:B------:R-:W-:-:S02]  /*2cf0*/  ISETP.GT.AND P4, PT, R72, 0x28, PT ;  /* 0x000000284800780c */ /* 0x000fc40003f84270 */
[----:B------:R-:W-:Y:S02]  /*2d00*/  FMNMX.FTZ R45, R5, R26, !PT ;  /* 0x0000001a052d7209 */ /* 0x000fe40007810000 */
[----:B------:R-:W-:Y:S02]  /*2d10*/  ISETP.GT.AND P6, PT, R74, 0x21, PT ;  /* 0x000000214a00780c */ /* 0x000fe40003fc4270 */
[----:B------:R-:W-:Y:S02]  /*2d20*/  FSEL R175, R42, -INF , P1 ;  /* 0xff8000002aaf7808 */ /* 0x000fe40000800000 */
[----:B------:R-:W-:Y:S02]  /*2d30*/  FMNMX.FTZ R24, R194, R35, !PT ;  /* 0x00000023c2187209 */ /* 0x000fe40007810000 */
[----:B------:R-:W-:Y:S02]  /*2d40*/  FSEL R165, R44, -INF , P4 ;  /* 0xff8000002ca57808 */ /* 0x000fe40002000000 */
[----:B------:R-:W-:-:S02]  /*2d50*/  FMNMX.FTZ R26, R160, R45, !PT ;  /* 0x0000002da01a7209 */ /* 0x000fc40007810000 */
[C---:B------:R-:W-:Y:S02]  /*2d60*/  ISETP.GT.AND P5, PT, R74.reuse, 0x28, PT ;  /* 0x000000284a00780c */ /* 0x040fe40003fa4270 */
[----:B------:R-:W-:Y:S02]  /*2d70*/  FSEL R182, R43, -INF , P6 ;  /* 0xff8000002bb67808 */ /* 0x000fe40003000000 */
[----:B------:R-:W-:Y:S02]  /*2d80*/  FMNMX.FTZ R35, R175, R24, !PT ;  /* 0x00000018af237209 */ /* 0x000fe40007810000 */
[----:B------:R-:W-:Y:S02]  /*2d90*/  FMNMX.FTZ R26, R165, R26, !PT ;  /* 0x0000001aa51a7209 */ /* 0x000fe40007810000 */
[----:B------:R-:W-:Y:S02]  /*2da0*/  ISETP.GT.AND P3, PT, R74, 0x29, PT ;  /* 0x000000294a00780c */ /* 0x000fe40003f64270 */
[----:B------:R-:W-:-:S02]  /*2db0*/  FSEL R190, R46, -INF , P5 ;  /* 0xff8000002ebe7808 */ /* 0x000fc40002800000 */
[----:B------:R-:W-:Y:S02]  /*2dc0*/  FMNMX.FTZ R35, R182, R35, !PT ;  /* 0x00000023b6237209 */ /* 0x000fe40007810000 */
[----:B------:R-:W-:Y:S02]  /*2dd0*/  FMNMX.FTZ R26, R169, R26, !PT ;  /* 0x0000001aa91a7209 */ /* 0x000fe40007810000 */
        /* <DEDUP_REMOVED lines=8> */
[----:B------:R-:W-:Y:S02]  /*2e60*/  ISETP.GT.AND P5, PT, R74, 0x38, PT ;  /* 0x000000384a00780c */ /* 0x000fe40003fa4270 */
[----:B------:R-:W-:-:S02]  /*2e70*/  FSEL R183, R51, -INF , P6 ;  /* 0xff80000033b77808 */ /* 0x000fc40003000000 */
[----:B------:R-:W-:Y:S02]  /*2e80*/  FMNMX.FTZ R24, R176, R35, !PT ;  /* 0x00000023b0187209 */ /* 0x000fe40007810000 */
[----:B------:R-:W-:Y:S02]  /*2e90*/  ISETP.GT.AND P4, PT, R72, 0x40, PT ;  /* 0x000000404800780c */ /* 0x000fe40003f84270 */
        /* <DEDUP_REMOVED lines=29> */
[----:B------:R-:W-:Y:S02]  /*3070*/  FMNMX.FTZ R26, R0, R39, !PT ;  /* 0x00000027001a7209 */ /* 0x000fe40007810000 */
[----:B------:R-:W-:Y:S02]  /*3080*/  FSEL R173, R69, -INF , P2 ;  /* 0xff80000045ad7808 */ /* 0x000fe40001000000 */
        /* <DEDUP_REMOVED lines=36> */
[----:B------:R-:W-:Y:S01]  /*32d0*/  FFMA.FTZ R4, R4, UR10, -R202 ;  /* 0x0000000a04047c23 */ /* 0x000fe200080108ca */
[--C-:B------:R-:W-:Y:S01]  /*32e0*/  FFMA.FTZ R184, R33, UR10, -R204.reuse ;  /* 0x0000000a21b87c23 */ /* 0x100fe200080108cc */
[--C-:B------:R-:W-:Y:S01]  /*32f0*/  FFMA.FTZ R187, R27, UR10, -R204.reuse ;  /* 0x0000000a1bbb7c23 */ /* 0x100fe200080108cc */
[--C-:B------:R-:W-:Y:S01]  /*3300*/  FFMA.FTZ R186, R37, UR10, -R204.reuse ;  /* 0x0000000a25ba7c23 */ /* 0x100fe200080108cc */
[--C-:B------:R-:W-:Y:S01]  /*3310*/  FFMA.FTZ R189, R31, UR10, -R204.reuse ;  /* 0x0000000a1fbd7c23 */ /* 0x100fe200080108cc */
[----:B------:R-:W-:Y:S01]  /*3320*/  FFMA.FTZ R168, R174, UR10, -R204 ;  /* 0x0000000aaea87c23 */ /* 0x000fe200080108cc */
[--C-:B------:R-:W-:Y:S01]  /*3330*/  FFMA.FTZ R159, R159, UR10, -R202.reuse ;  /* 0x0000000a9f9f7c23 */ /* 0x100fe200080108ca */
[----:B------:R-:W2:Y:S01]  /*3340*/  MUFU.EX2 R178, R178 ;  /* 0x000000b200b27308 */ /* 0x000ea20000000800 */
[----:B------:R-:W-:Y:S01]  /*3350*/  FFMA.FTZ R164, R164, UR10, -R202 ;  /* 0x0000000aa4a47c23 */ /* 0x000fe200080108ca */
[--C-:B------:R-:W-:Y:S01]  /*3360*/  FFMA.FTZ R181, R181, UR10, -R204.reuse ;  /* 0x0000000ab5b57c23 */ /* 0x100fe200080108cc */
[--C-:B------:R-:W-:Y:S01]  /*3370*/  FFMA.FTZ R174, R188, UR10, -R204.reuse ;  /* 0x0000000abcae7c23 */ /* 0x100fe200080108cc */
[----:B------:R-:W-:Y:S01]  /*3380*/  FFMA.FTZ R207, R194, UR10, -R204 ;  /* 0x0000000ac2cf7c23 */ /* 0x000fe200080108cc */
[----:B------:R-:W-:Y:S01]  /*3390*/  FFMA.FTZ R188, R169, UR10, -R202 ;  /* 0x0000000aa9bc7c23 */ /* 0x000fe200080108ca */
[--C-:B------:R-:W-:Y:S01]  /*33a0*/  FFMA.FTZ R169, R175, UR10, -R204.reuse ;  /* 0x0000000aafa97c23 */ /* 0x100fe200080108cc */
[----:B------:R-:W-:Y:S01]  /*33b0*/  FFMA.FTZ R175, R190, UR10, -R204 ;  /* 0x0000000abeaf7c23 */ /* 0x000fe200080108cc */
[----:B------:R-:W-:Y:S01]  /*33c0*/  MUFU.EX2 R180, R180 ;  /* 0x000000b400b47308 */ /* 0x000fe20000000800 */
[--C-:B------:R-:W-:Y:S01]  /*33d0*/  FFMA.FTZ R5, R5, UR10, -R202.reuse ;  /* 0x0000000a05057c23 */ /* 0x100fe200080108ca */
[--C-:B------:R-:W-:Y:S01]  /*33e0*/  FFMA.FTZ R160, R160, UR10, -R202.reuse ;  /* 0x0000000aa0a07c23 */ /* 0x100fe200080108ca */
[----:B------:R-:W-:Y:S01]  /*33f0*/  FFMA.FTZ R165, R165, UR10, -R202 ;  /* 0x0000000aa5a57c23 */ /* 0x000fe200080108ca */
[--C-:B------:R-:W-:Y:S01]  /*3400*/  FFMA.FTZ R182, R182, UR10, -R204.reuse ;  /* 0x0000000ab6b67c23 */ /* 0x100fe200080108cc */
[----:B------:R-:W-:Y:S01]  /*3410*/  FFMA.FTZ R190, R195, UR10, -R204 ;  /* 0x0000000ac3be7c23 */ /* 0x000fe200080108cc */
[--C-:B------:R-:W-:Y:S01]  /*3420*/  FFMA.FTZ R194, R161, UR10, -R202.reuse ;  /* 0x0000000aa1c27c23 */ /* 0x100fe200080108ca */
[--C-:B------:R-:W-:Y:S01]  /*3430*/  FFMA.FTZ R161, R166, UR10, -R202.reuse ;  /* 0x0000000aa6a17c23 */ /* 0x100fe200080108ca */
[----:B------:R-:W3:Y:S01]  /*3440*/  MUFU.EX2 R185, R185 ;  /* 0x000000b900b97308 */ /* 0x000ee20000000800 */
[----:B--2---:R-:W-:Y:S01]  /*3450*/  F2FP.BF16.F32.PACK_AB R152, R178, R179 ;  /* 0x000000b3b298723e */ /* 0x004fe200000010ff */
[----:B------:R-:W-:Y:S01]  /*3460*/  FFMA.FTZ R166, R170, UR10, -R202 ;  /* 0x0000000aaaa67c23 */ /* 0x000fe200080108ca */
        /* <DEDUP_REMOVED lines=9> */
[----:B------:R-:W-:Y:S01]  /*3500*/  FFMA.FTZ R171, R177, UR10, -R204 ;  /* 0x0000000ab1ab7c23 */ /* 0x000fe200080108cc */
[----:B------:R-:W-:Y:S01]  /*3510*/  FFMA.FTZ R158, R158, UR10, -R202 ;  /* 0x0000000a9e9e7c23 */ /* 0x000fe200080108ca */
[--C-:B------:R-:W-:Y:S01]  /*3520*/  FFMA.FTZ R192, R192, UR10, -R204.reuse ;  /* 0x0000000ac0c07c23 */ /* 0x100fe200080108cc */
[--C-:B------:R-:W-:Y:S01]  /*3530*/  FFMA.FTZ R177, R198, UR10, -R204.reuse ;  /* 0x0000000ac6b17c23 */ /* 0x100fe200080108cc */
[----:B------:R-:W2:Y:S01]  /*3540*/  MUFU.EX2 R187, R187 ;  /* 0x000000bb00bb7308 */ /* 0x000ea20000000800 */
[----:B---3--:R-:W-:Y:S01]  /*3550*/  F2FP.BF16.F32.PACK_AB R154, R185, R180 ;  /* 0x000000b4b99a723e */ /* 0x008fe200000010ff */
[----:B------:R-:W-:Y:S01]  /*3560*/  FFMA.FTZ R196, R201, UR10, -R204 ;  /* 0x0000000ac9c47c23 */ /* 0x000fe200080108cc */
[--C-:B------:R-:W-:Y:S01]  /*3570*/  FFMA.FTZ R0, R0, UR10, -R202.reuse ;  /* 0x0000000a00007c23 */ /* 0x100fe200080108ca */
[--C-:B------:R-:W-:Y:S01]  /*3580*/  FFMA.FTZ R163, R163, UR10, -R202.reuse ;  /* 0x0000000aa3a37c23 */ /* 0x100fe200080108ca */
[--C-:B------:R-:W-:Y:S01]  /*3590*/  FFMA.FTZ R172, R172, UR10, -R202.reuse ;  /* 0x0000000aacac7c23 */ /* 0x100fe200080108ca */
[----:B------:R-:W-:Y:S01]  /*35a0*/  FFMA.FTZ R173, R173, UR10, -R202 ;  /* 0x0000000aadad7c23 */ /* 0x000fe200080108ca */
[--C-:B------:R-:W-:Y:S01]  /*35b0*/  FFMA.FTZ R198, R197, UR10, -R204.reuse ;  /* 0x0000000ac5c67c23 */ /* 0x100fe200080108cc */
[----:B------:R-:W-:Y:S01]  /*35c0*/  MUFU.EX2 R186, R186 ;  /* 0x000000ba00ba7308 */ /* 0x000fe20000000800 */
[--C-:B------:R-:W-:Y:S01]  /*35d0*/  FFMA.FTZ R193, R193, UR10, -R204.reuse ;  /* 0x0000000ac1c17c23 */ /* 0x100fe200080108cc */
[--C-:B------:R-:W-:Y:S01]  /*35e0*/  FFMA.FTZ R197, R199, UR10, -R204.reuse ;  /* 0x0000000ac7c57c23 */ /* 0x100fe200080108cc */
[----:B------:R-:W-:Y:S01]  /*35f0*/  FFMA.FTZ R202, R203, UR10, -R204 ;  /* 0x0000000acbca7c23 */ /* 0x000fe200080108cc */
[----:B------:R-:W-:-:S04]  /*3600*/  FADD.FTZ R179, R179, R178 ;  /* 0x000000b2b3b37221 */ /* 0x000fc80000010000 */
        /* <DEDUP_REMOVED lines=12> */
[----:B------:R-:W-:Y:S01]  /*36d0*/  HGMMA.64x256x16.F32.BF16 R24, R152, gdesc[UR4].tnspB, RZ, !UPT, gsb0 ;  /* 0x43e0000498187df0 */ /* 0x000fe2000c0018ff */
[----:B------:R-:W-:Y:S01]  /*36e0*/  UIADD3 UR6, UR60, 0x80, URZ ;  /* 0x000000803c067890 */ /* 0x000fe2000fffe03f */
[----:B------:R-:W-:-:S03]  /*36f0*/  UMOV UR7, 0x40000040 ;  /* 0x4000004000077882 */ /* 0x000fc60000000000 */
        /* <DEDUP_REMOVED lines=37> */
[----:B---3--:R-:W-:Y:S01]  /*3950*/  F2FP.BF16.F32.PACK_AB R153, R181, R168 ;  /* 0x000000a8b599723e */ /* 0x008fe200000010ff */
        /* <DEDUP_REMOVED lines=85> */
.L_x_4715:
[----:B------:R-:W-:Y:S01]  /*3eb0*/  UISETP.NE.AND UP0, UPT, UR56, URZ, UPT ;  /* 0x0000003f3800728c */ /* 0x000fe2000bf05270 */
[----:B------:R-:W0:Y:S01]  /*3ec0*/  S2UR UR7, SR_CgaCtaId ;  /* 0x00000000000779c3 */ /* 0x000e220000008800 */
[----:B------:R-:W-:Y:S01]  /*3ed0*/  R2UR UR14, R212 ;  /* 0x00000000d40e72ca */ /* 0x000fe200000e0000 */
[----:B------:R-:W-:Y:S01]  /*3ee0*/  UIADD3 UR6, UR61, 0x32460, URZ ;  /* 0x000324603d067890 */ /* 0x000fe2000fffe03f */
[----:B------:R-:W-:-:S07]  /*3ef0*/  MOV R5, RZ ;  /* 0x000000ff00057202 */ /* 0x000fce0000000f00 */
[----:B------:R-:W-:Y:S02]  /*3f00*/  @UP0 ULDC UR4, c[0x0][0x44c] ;  /* 0x0001130000040ab9 */ /* 0x000fe40000000800 */
[----:B------:R-:W-:-:S07]  /*3f10*/  UIMAD.WIDE.U32 UR4, UR39, UR4, URZ ;  /* 0x00000004270472a5 */ /* 0x000fce000f8e003f */
[----:B------:R-:W-:Y:S01]  /*3f20*/  @UP0 UMOV UR4, UR5 ;  /* 0x0000000500040c82 */ /* 0x000fe20008000000 */
[----:B------:R-:W-:Y:S02]  /*3f30*/  @UP0 ULDC UR5, c[0x0][0x450] ;  /* 0x0001140000050ab9 */ /* 0x000fe40000000800 */
[----:B------:R-:W-:Y:S02]  /*3f40*/  @UP0 USHF.R.U32.HI UR39, URZ, UR5, UR4 ;  /* 0x000000053f270299 */ /* 0x000fe40008011604 */
[----:B0-----:R-:W-:Y:S02]  /*3f50*/  UPRMT UR6, UR7, 0x654, UR6 ;  /* 0x0000065407067896 */ /* 0x001fe40008000006 */
[----:B------:R-:W-:Y:S02]  /*3f60*/  UIADD3 UR4, UR39, -UR11, UR42 ;  /* 0x8000000b27047290 */ /* 0x000fe4000fffe02a */
[----:B------:R-:W-:Y:S02]  /*3f70*/  UIADD3 UR7, UR43, -0x2, URZ ;  /* 0xfffffffe2b077890 */ /* 0x000fe4000fffe03f */
[----:B------:R-:W-:-:S03]  /*3f80*/  UIMAD.WIDE UR4, UR4, 0x2aaaaaab, URZ ;  /* 0x2aaaaaab040478a5 */ /* 0x000fc6000f8e023f */
[----:B------:R-:W-:Y:S01]  /*3f90*/  SYNCS.ARRIVE.TRANS64.RED.A1T0 RZ, [UR6], RZ ;  /* 0x000000ffffff79a7 */ /* 0x000fe20008100406 */
[----:B------:R-:W-:-:S04]  /*3fa0*/  USHF.R.U32.HI UR4, URZ, 0x1f, UR5 ;  /* 0x0000001f3f047899 */ /* 0x000fc80008011605 */
[----:B------:R-:W-:-:S04]  /*3fb0*/  ULEA.HI.SX32 UR4, UR5, UR4, 0x1c ;  /* 0x0000000405047291 */ /* 0x000fc8000f8fe23f */
[----:B------:R-:W-:-:S04]  /*3fc0*/  UISETP.LT.AND UP0, UPT, UR14, UR4, UPT ;  /* 0x000000040e00728c */ /* 0x000fc8000bf01270 */
[----:B------:R-:W-:-:S03]  /*3fd0*/  USEL UR39, UR14, UR4, !UP0 ;  /* 0x000000040e277287 */ /* 0x000fc6000c000000 */
[----:B------:R-:W-:Y:S01]  /*3fe0*/  UMOV UR4, URZ ;  /* 0x0000003f00047c82 */ /* 0x000fe20008000000 */
[----:B------:R-:W-:-:S06]  /*3ff0*/  UISETP.GE.AND UP0, UPT, UR7, UR39, UPT ;  /* 0x000000270700728c */ /* 0x000fcc000bf06270 */
[----:B------:R-:W-:-:S13]  /*4000*/  PLOP3.LUT P1, PT, PT, PT, UP0, 0x80, 0x0 ;  /* 0x000000000000781c */ /* 0x000fda0003f2f008 */
[----:B------:R-:W-:Y:S05]  /*4010*/  @!P1 BRA `(.L_x_4716) ;  /* 0x0000002c00509947 */ /* 0x000fea0003800000 */
[----:B------:R-:W-:Y:S01]  /*4020*/  IMAD.MOV.U32 R201, RZ, RZ, R156 ;  /* 0x000000ffffc97224 */ /* 0x000fe200078e009c */
[----:B------:R-:W-:Y:S01]  /*4030*/  UMOV UR4, URZ ;  /* 0x0000003f00047c82 */ /* 0x000fe20008000000 */
[----:B------:R-:W-:Y:S02]  /*4040*/  IMAD.MOV.U32 R202, RZ, RZ, R200 ;  /* 0x000000ffffca7224 */ /* 0x000fe400078e00c8 */
[----:B------:R-:W-:-:S07]  /*4050*/  IMAD.MOV.U32 R5, RZ, RZ, RZ ;  /* 0x000000ffff057224 */ /* 0x000fce00078e00ff */
.L_x_4727:
[----:B------:R-:W-:-:S04]  /*4060*/  UIADD3 UR4, UR4, 0x1, URZ ;  /* 0x0000000104047890 */ /* 0x000fc8000fffe03f */
[----:B------:R-:W-:-:S04]  /*4070*/  UISETP.NE.AND UP0, UPT, UR4, 0x2, UPT ;  /* 0x000000020400788c */ /* 0x000fc8000bf05270 */
[----:B------:R-:W-:Y:S02]  /*4080*/  USEL UR5, URZ, 0x1, UP0 ;  /* 0x000000013f057887 */ /* 0x000fe40008000000 */
[----:B------:R-:W-:-:S04]  /*4090*/  USEL UR4, UR4, URZ, UP0 ;  /* 0x0000003f04047287 */ /* 0x000fc80008000000 */
[----:B------:R-:W-:Y:S01]  /*40a0*/  LOP3.LUT R5, R5, UR5, RZ, 0x3c, !PT ;  /* 0x0000000505057c12 */ /* 0x000fe2000f8e3cff */
[----:B------:R-:W-:Y:S07]  /*40b0*/  @!P0 BRA `(.L_x_4717) ;  /* 0x0000000000048947 */ /* 0x000fee0003800000 */
[----:B------:R-:W-:Y:S01]  /*40c0*/  BPT.TRAP 0x1 ;  /* 0x000000040000795c */ /* 0x000fe20000300000 */
.L_x_4717:
[----:B------:R-:W-:Y:S01]  /*40d0*/  ULEA UR5, UR4, UR61, 0x3 ;  /* 0x0000003d04057291 */ /* 0x000fe2000f8e183f */
[----:B------:R-:W-:-:S08]  /*40e0*/  SHF.L.U32 R20, R5, 0x1f, RZ ;  /* 0x0000001f05147819 */ /* 0x000fd000000006ff */
[----:B------:R0:W1:Y:S01]  /*40f0*/  SYNCS.PHASECHK.TRANS64.TRYWAIT P1, [UR5+0x32430], R20 ;  /* 0x03243014ff0075a7 */ /* 0x0000620008020145 */
[----:B------:R-:W-:Y:S05]  /*4100*/  @!P0 BRA `(.L_x_4718) ;  /* 0x0000000000048947 */ /* 0x000fea0003800000 */
[----:B------:R-:W-:Y:S01]  /*4110*/  BPT.TRAP 0x1 ;  /* 0x000000040000795c */ /* 0x000fe20000300000 */
.L_x_4718:
[----:B-1----:R-:W-:Y:S05]  /*4120*/  @P1 BRA `(.L_x_4719) ;  /* 0x0000000000081947 */ /* 0x002fea0003800000 */
[----:B------:R-:W1:Y:S02]  /*4130*/  SYNCS.PHASECHK.TRANS64.TRYWAIT P1, [UR5+0x32430], R20 ;  /* 0x03243014ff0075a7 */ /* 0x000e640008020145 */
[----:B-1----:R-:W-:Y:S05]  /*4140*/  @!P1 BRA `(.L_x_4720) ;  /* 0x000000c4007c9947 */ /* 0x002fea0003800000 */
.L_x_4719:
        /* <DEDUP_REMOVED lines=51> */
.L_x_4721:
[----:B------:R1:W2:Y:S01]  /*4480*/  SYNCS.PHASECHK.TRANS64.TRYWAIT P1, [UR5+0x32450], R20 ;  /* 0x03245014ff0075a7 */ /* 0x0002a20008020145 */
[----:B------:R-:W-:Y:S05]  /*4490*/  @!P0 BRA `(.L_x_4722) ;  /* 0x0000000000048947 */ /* 0x000fea0003800000 */
[----:B------:R-:W-:Y:S01]  /*44a0*/  BPT.TRAP 0x1 ;  /* 0x000000040000795c */ /* 0x000fe20000300000 */
.L_x_4722:
[----:B--2---:R-:W-:Y:S05]  /*44b0*/  @P1 BRA `(.L_x_4723) ;  /* 0x0000000000081947 */ /* 0x004fea0003800000 */
[----:B------:R-:W2:Y:S02]  /*44c0*/  SYNCS.PHASECHK.TRANS64.TRYWAIT P1, [UR5+0x32450], R20 ;  /* 0x03245014ff0075a7 */ /* 0x000ea40008020145 */
[----:B--2---:R-:W-:Y:S05]  /*44d0*/  @!P1 BRA `(.L_x_4724) ;  /* 0x000000c000b09947 */ /* 0x004fea0003800000 */
.L_x_4723:
[----:B012---:R-:W-:Y:S01]  /*44e0*/  MOV R20, UR45 ;  /* 0x0000002d00147c02 */ /* 0x007fe20008000f00 */
[----:B------:R-:W-:Y:S01]  /*44f0*/  UIMAD UR6, UR4, 0xc00, UR38 ;  /* 0x00000c00040678a4 */ /* 0x000fe2000f8e0226 */
[----:B------:R-:W-:Y:S01]  /*4500*/  MOV R200, UR44 ;  /* 0x0000002c00c87c02 */ /* 0x000fe20008000f00 */
[----:B------:R-:W-:Y:S01]  /*4510*/  WARPGROUP.ARRIVE ;  /* 0x00000000000079c5 */ /* 0x000fe20000000000 */
[----:B------:R-:W-:Y:S01]  /*4520*/  R2UR UR44, R8 ;  /* 0x00000000082c72ca */ /* 0x000fe200000e0000 */
[----:B------:R-:W-:Y:S01]  /*4530*/  UMOV UR47, 0x40000040 ;  /* 0x40000040002f7882 */ /* 0x000fe20000000000 */
[----:B------:R-:W-:Y:S01]  /*4540*/  R2UR UR45, R9 ;  /* 0x00000000092d72ca */ /* 0x000fe200000e0000 */
[----:B------:R-:W-:Y:S01]  /*4550*/  UIADD3 UR10, UR6, 0x2, URZ ;  /* 0x00000002060a7890 */ /* 0x000fe2000fffe03f */
[----:B------:R-:W-:Y:S01]  /*4560*/  MOV R203, UR49 ;  /* 0x0000003100cb7c02 */ /* 0x000fe20008000f00 */
[----:B------:R-:W-:Y:S01]  /*4570*/  UMOV UR46, UR6 ;  /* 0x00000006002e7c82 */ /* 0x000fe20008000000 */
[----:B------:R-:W-:Y:S01]  /*4580*/  MOV R204, UR48 ;  /* 0x0000003000cc7c02 */ /* 0x000fe20008000f00 */
[----:B------:R-:W-:Y:S01]  /*4590*/  UMOV UR51, 0x40000040 ;  /* 0x4000004000337882 */ /* 0x000fe20000000000 */
[----:B------:R-:W-:Y:S01]  /*45a0*/  R2UR UR48, R6 ;  /* 0x00000000063072ca */ /* 0x000fe200000e0000 */
[----:B------:R-:W-:Y:S01]  /*45b0*/  UMOV UR55, 0x40000040 ;  /* 0x4000004000377882 */ /* 0x000fe20000000000 */
[----:B------:R-:W-:Y:S01]  /*45c0*/  R2UR UR49, R7 ;  /* 0x00000000073172ca */ /* 0x000fe200000e0000 */
[----:B------:R-:W-:Y:S01]  /*45d0*/  UMOV UR50, UR10 ;  /* 0x0000000a00327c82 */ /* 0x000fe20008000000 */
[----:B------:R-:W-:Y:S01]  /*45e0*/  MOV R205, UR53 ;  /* 0x0000003500cd7c02 */ /* 0x000fe20008000f00 */
[----:B------:R-:W-:Y:S01]  /*45f0*/  UIADD3 UR10, UR6, 0x4, URZ ;  /* 0x00000004060a7890 */ /* 0x000fe2000fffe03f */
[----:B------:R-:W-:Y:S01]  /*4600*/  MOV R206, UR52 ;  /* 0x0000003400ce7c02 */ /* 0x000fe20008000f00 */
[----:B------:R-:W-:Y:S01]  /*4610*/  HGMMA.64x96x16.F32.BF16 R152, gdesc[UR44], R152, gsb0 ;  /* 0x016000002c9879f0 */ /* 0x000fe20008001898 */
[----:B------:R-:W-:Y:S01]  /*4620*/  R2UR UR52, R2 ;  /* 0x00000000023472ca */ /* 0x000fe200000e0000 */
[----:B------:R-:W-:Y:S01]  /*4630*/  UMOV UR59, 0x40000040 ;  /* 0x40000040003b7882 */ /* 0x000fe20000000000 */
[----:B------:R-:W-:Y:S01]  /*4640*/  R2UR UR53, R3 ;  /* 0x00000000033572ca */ /* 0x000fe200000e0000 */
[----:B------:R-:W-:Y:S01]  /*4650*/  UMOV UR11, 0x40000040 ;  /* 0x40000040000b7882 */ /* 0x000fe20000000000 */
[----:B------:R-:W-:Y:S01]  /*4660*/  UMOV UR54, UR10 ;  /* 0x0000000a00367c82 */ /* 0x000fe20008000000 */
[----:B------:R-:W-:Y:S01]  /*4670*/  MOV R207, UR57 ;  /* 0x0000003900cf7c02 */ /* 0x000fe20008000f00 */
[----:B------:R-:W-:Y:S01]  /*4680*/  UIADD3 UR10, UR6, 0x6, URZ ;  /* 0x00000006060a7890 */ /* 0x000fe2000fffe03f */
[----:B------:R-:W-:Y:S01]  /*4690*/  MOV R208, UR56 ;  /* 0x0000003800d07c02 */ /* 0x000fe20008000f00 */
[----:B------:R-:W-:Y:S01]  /*46a0*/  UIADD3 UR14, UR6, 0x302, URZ ;  /* 0x00000302060e7890 */ /* 0x000fe2000fffe03f */
[----:B------:R-:W-:Y:S01]  /*46b0*/  R2UR UR56, R18 ;  /* 0x00000000123872ca */ /* 0x000fe200000e0000 */
[----:B------:R-:W-:Y:S01]  /*46c0*/  UMOV UR15, 0x40000040 ;  /* 0x40000040000f7882 */ /* 0x000fe20000000000 */
[----:B------:R-:W-:Y:S01]  /*46d0*/  R2UR UR57, R19 ;  /* 0x00000000133972ca */ /* 0x000fe200000e0000 */
[----:B------:R-:W-:Y:S01]  /*46e0*/  UIADD3 UR18, UR6, 0x304, URZ ;  /* 0x0000030406127890 */ /* 0x000fe2000fffe03f */
[----:B------:R-:W-:Y:S01]  /*46f0*/  R2UR UR45, R20 ;  /* 0x00000000142d72ca */ /* 0x000fe200000e0000 */
[----:B------:R-:W-:Y:S01]  /*4700*/  UMOV UR58, UR10 ;  /* 0x0000000a003a7c82 */ /* 0x000fe20008000000 */
[----:B------:R-:W-:Y:S01]  /*4710*/  UIADD3 UR10, UR6, 0x300, URZ ;  /* 0x00000300060a7890 */ /* 0x000fe2000fffe03f */
[----:B------:R-:W-:Y:S01]  /*4720*/  R2UR UR44, R200 ;  /* 0x00000000c82c72ca */ /* 0x000fe200000e0000 */
[----:B------:R-:W-:Y:S01]  /*4730*/  UMOV UR19, 0x40000040 ;  /* 0x4000004000137882 */ /* 0x000fe20000000000 */
[----:B------:R-:W-:Y:S01]  /*4740*/  UIADD3 UR22, UR6, 0x306, URZ ;  /* 0x0000030606167890 */ /* 0x000fe2000fffe03f */
[----:B------:R-:W0:Y:S01]  /*4750*/  S2R R209, SR_TID.X ;  /* 0x0000000000d17919 */ /* 0x000e220000002100 */
        /* <DEDUP_REMOVED lines=27> */
[----:B------:R-:W-:Y:S01]  /*4910*/  UIADD3 UR6, UR6, 0x906, URZ ;  /* 0x0000090606067890 */ /* 0x000fe2000fffe03f */
[----:B------:R-:W-:Y:S02]  /*4920*/  WARPGROUP.DEPBAR.LE gsb0, 0x0 ;  /* 0x00008000000079c5 */ /* 0x000fe40000010000 */
[----:B------:R-:W-:-:S06]  /*4930*/  WARPGROUP.ARRIVE ;  /* 0x00000000000079c5 */ /* 0x000fcc0000000000 */
[----:B------:R-:W-:Y:S01]  /*4940*/  HGMMA.64x96x16.F32.BF16 R152, gdesc[UR56], R152, gsb0 ;  /* 0x01600000389879f0 */ /* 0x000fe20008001898 */
[----:B------:R-:W-:Y:S01]  /*4950*/  R2UR UR56, R16 ;  /* 0x00000000103872ca */ /* 0x000fe200000e0000 */
[----:B------:R-:W-:Y:S01]  /*4960*/  UMOV UR58, UR6 ;  /* 0x00000006003a7c82 */ /* 0x000fe20008000000 */
        /* <DEDUP_REMOVED lines=37> */
[----:B------:R-:W-:Y:S01]  /*4bc0*/  HGMMA.64x96x16.F32.BF16 R152, gdesc[UR56], R152, gsb0 ;  /* 0x01600000389879f0 */ /* 0x000fe20008001898 */
[----:B------:R-:W-:Y:S02]  /*4bd0*/  R2UR UR57, R207 ;  /* 0x00000000cf3972ca */ /* 0x000fe400000e0000 */
[----:B------:R-:W-:Y:S01]  /*4be0*/  R2UR UR56, R208 ;  /* 0x00000000d03872ca */ /* 0x000fe200000e0000 */
[----:B------:R-:W-:Y:S02]  /*4bf0*/  WARPGROUP.DEPBAR.LE gsb0, 0x0 ;  /* 0x00008000000079c5 */ /* 0x000fe40000010000 */
[----:B------:R0:W-:Y:S06]  /*4c00*/  BAR.ARV R20, 0x100 ;  /* 0x000400140000751d */ /* 0x0001ec0000002000 */
[----:B------:R-:W-:Y:S06]  /*4c10*/  @!P0 BRA `(.L_x_4725) ;  /* 0x0000000000048947 */ /* 0x000fec0003800000 */
[----:B------:R-:W-:Y:S01]  /*4c20*/  BPT.TRAP 0x1 ;  /* 0x000000040000795c */ /* 0x000fe20000300000 */
.L_x_4725:
[----:B------:R-:W-:Y:S01]  /*4c30*/  UISETP.NE.AND UP0, UPT, UR56, URZ, UPT ;  /* 0x0000003f3800728c */ /* 0x000fe2000bf05270 */
[----:B------:R-:W-:Y:S01]  /*4c40*/  IMAD.MOV.U32 R204, RZ, RZ, R21 ;  /* 0x000000ffffcc7224 */ /* 0x000fe200078e0015 */
[----:B------:R-:W-:Y:S01]  /*4c50*/  ULDC UR10, c[0x0][0x2f0] ;  /* 0x0000bc00000a7ab9 */ /* 0x000fe20000000800 */
[----:B------:R-:W1:Y:S01]  /*4c60*/  S2UR UR14, SR_CgaCtaId ;  /* 0x00000000000e79c3 */ /* 0x000e620000008800 */
[----:B------:R-:W-:Y:S01]  /*4c70*/  MOV R207, UR10 ;  /* 0x0000000a00cf7c02 */ /* 0x000fe20008000f00 */
[----:B------:R-:W-:Y:S01]  /*4c80*/  ULDC UR10, c[0x0][0xa80] ;  /* 0x0002a000000a7ab9 */ /* 0x000fe20000000800 */
[----:B------:R-:W-:Y:S01]  /*4c90*/  PLOP3.LUT P1, PT, PT, PT, UP0, 0x80, 0x0 ;  /* 0x000000000000781c */ /* 0x000fe20003f2f008 */
[----:B------:R-:W-:Y:S01]  /*4ca0*/  UIADD3 UR11, UR5, 0x32440, URZ ;  /* 0x00032440050b7890 */ /* 0x000fe2000fffe03f */
[----:B------:R-:W-:Y:S01]  /*4cb0*/  PLOP3.LUT P2, PT, PT, PT, UP0, 0x80, 0x0 ;  /* 0x000000000000781c */ /* 0x000fe20003f4f008 */
[----:B------:R-:W-:Y:S02]  /*4cc0*/  UMOV UR15, 0x40000040 ;  /* 0x40000040000f7882 */ /* 0x000fe40000000000 */
[----:B------:R-:W-:-:S08]  /*4cd0*/  @UP0 ULDC UR6, c[0x0][0x44c] ;  /* 0x0001130000060ab9 */ /* 0x000fd00000000800 */
[----:B------:R-:W-:Y:S01]  /*4ce0*/  @P1 IMAD.HI.U32 R200, R21, UR6, RZ ;  /* 0x0000000615c81c27 */ /* 0x000fe2000f8e00ff */
[----:B------:R-:W-:-:S04]  /*4cf0*/  @UP0 ULDC UR6, c[0x0][0x450] ;  /* 0x0001140000060ab9 */ /* 0x000fc80000000800 */
[----:B------:R-:W-:Y:S01]  /*4d00*/  @P2 SHF.R.U32.HI R204, RZ, UR6, R200 ;  /* 0x00000006ffcc2c19 */ /* 0x000fe200080116c8 */
[----:B------:R-:W-:Y:S01]  /*4d10*/  UMOV UR6, 0x1 ;  /* 0x0000000100067882 */ /* 0x000fe20000000000 */
[----:B------:R-:W-:Y:S01]  /*4d20*/  IMAD.MOV.U32 R200, RZ, RZ, -0x2 ;  /* 0xfffffffeffc87424 */ /* 0x000fe200078e00ff */
[----:B------:R-:W-:Y:S02]  /*4d30*/  UIMAD UR6, UR7, -0x60, UR6 ;  /* 0xffffffa0070678a4 */ /* 0x000fe4000f8e0206 */
[----:B------:R-:W2:Y:S01]  /*4d40*/  SHFL.IDX PT, R203, R204, RZ, 0x1c1f ;  /* 0x001c1fffcccb7589 */ /* 0x000ea200000e0000 */
[----:B-1----:R-:W-:-:S03]  /*4d50*/  UPRMT UR11, UR14, 0x654, UR11 ;  /* 0x000006540e0b7896 */ /* 0x002fc6000800000b */
[----:B------:R-:W1:Y:S01]  /*4d60*/  SHFL.IDX PT, R205, R204, 0x1, 0x1c1f ;  /* 0x003c1f00cccd7f89 */ /* 0x000e6200000e0000 */
[----:B------:R-:W-:Y:S01]  /*4d70*/  IMAD R200, R211, R200, UR6 ;  /* 0x00000006d3c87e24 */ /* 0x000fe2000f8e02c8 */
[----:B------:R-:W-:-:S03]  /*4d80*/  ULDC UR6, c[0x0][0x288] ;  /* 0x0000a20000067ab9 */ /* 0x000fc60000000800 */
[----:B------:R-:W-:Y:S01]  /*4d90*/  IMAD R200, R207, UR57, R200 ;  /* 0x00000039cfc87c24 */ /* 0x000fe2000f8e02c8 */
[----:B------:R-:W-:Y:S04]  /*4da0*/  SYNCS.ARRIVE.TRANS64.RED.A1T0 RZ, [UR11], RZ ;  /* 0x000000ffffff79a7 */ /* 0x000fe8000810040b */
[----:B--2---:R-:W-:Y:S01]  /*4db0*/  IADD3 R203, R203, -UR6, R200 ;  /* 0x80000006cbcb7c10 */ /* 0x004fe2000fffe0c8 */
[----:B------:R2:W-:Y:S03]  /*4dc0*/  BAR.SYNC.DEFER_BLOCKING R213, 0x100 ;  /* 0x000400d50000751d */ /* 0x0005e60000010000 */
[C---:B------:R-:W-:Y:S02]  /*4dd0*/  ISETP.GT.AND P4, PT, R203.reuse, RZ, PT ;  /* 0x000000ffcb00720c */ /* 0x040fe40003f84270 */
[----:B------:R-:W-:-:S02]  /*4de0*/  ISETP.GT.AND P6, PT, R203, 0x11, PT ;  /* 0x00000011cb00780c */ /* 0x000fc40003fc4270 */
[C---:B------:R-:W-:Y:S02]  /*4df0*/  ISETP.GT.AND P3, PT, R203.reuse, 0x1, PT ;  /* 0x00000001cb00780c */ /* 0x040fe40003f64270 */
[----:B------:R-:W-:Y:S02]  /*4e00*/  FSEL R152, R152, -INF , P4 ;  /* 0xff80000098987808 */ /* 0x000fe40002000000 */
[----:B------:R-:W-:Y:S02]  /*4e10*/  ISETP.GT.AND P4, PT, R203, 0x18, PT ;  /* 0x00000018cb00780c */ /* 0x000fe40003f84270 */
[----:B------:R-:W-:Y:S02]  /*4e20*/  FSEL R161, R161, -INF , P6 ;  /* 0xff800000a1a17808 */ /* 0x000fe40003000000 */
[----:B------:R-:W-:Y:S02]  /*4e30*/  ISETP.GT.AND P6, PT, R203, 0x29, PT ;  /* 0x00000029cb00780c */ /* 0x000fe40003fc4270 */
[----:B-1----:R-:W-:Y:S01]  /*4e40*/  IADD3 R200, R205, -UR6, R200 ;  /* 0x80000006cdc87c10 */ /* 0x002fe2000fffe0c8 */
[----:B------:R-:W-:Y:S01]  /*4e50*/  UIMAD UR6, UR4, 0xc00, UR60 ;  /* 0x00000c00040678a4 */ /* 0x000fe2000f8e023c */
[----:B------:R-:W-:-:S02]  /*4e60*/  FSEL R153, R153, -INF , P3 ;  /* 0xff80000099997808 */ /* 0x000fc40001800000 */
[C---:B------:R-:W-:Y:S02]  /*4e70*/  ISETP.GT.AND P3, PT, R203.reuse, 0x19, PT ;  /* 0x00000019cb00780c */ /* 0x040fe40003f64270 */
[----:B------:R-:W-:Y:S02]  /*4e80*/  FSEL R164, R164, -INF , P4 ;  /* 0xff800000a4a47808 */ /* 0x000fe40002000000 */
[----:B------:R-:W-:Y:S01]  /*4e90*/  ISETP.GT.AND P4, PT, R203, 0x30, PT ;  /* 0x00000030cb00780c */ /* 0x000fe20003f84270 */
[----:B------:R-:W-:Y:S01]  /*4ea0*/  UMOV UR14, UR6 ;  /* 0x00000006000e7c82 */ /* 0x000fe20008000000 */
[----:B------:R-:W-:Y:S02]  /*4eb0*/  FSEL R173, R173, -INF , P6 ;  /* 0xff800000adad7808 */ /* 0x000fe40003000000 */
[----:B------:R-:W-:Y:S02]  /*4ec0*/  ISETP.GT.AND P6, PT, R200, RZ, PT ;  /* 0x000000ffc800720c */ /* 0x000fe40003fc4270 */
[----:B------:R-:W-:-:S02]  /*4ed0*/  ISETP.GT.AND P1, PT, R203, 0x8, PT ;  /* 0x00000008cb00780c */ /* 0x000fc40003f24270 */
[----:B------:R-:W-:Y:S02]  /*4ee0*/  FSEL R165, R165, -INF , P3 ;  /* 0xff800000a5a57808 */ /* 0x000fe40001800000 */
[C---:B------:R-:W-:Y:S02]  /*4ef0*/  ISETP.GT.AND P3, PT, R203.reuse, 0x31, PT ;  /* 0x00000031cb00780c */ /* 0x040fe40003f64270 */
[----:B------:R-:W-:Y:S02]  /*4f00*/  FSEL R176, R176, -INF , P4 ;  /* 0xff800000b0b07808 */ /* 0x000fe40002000000 */
[----:B------:R-:W-:Y:S02]  /*4f10*/  ISETP.GT.AND P4, PT, R200, 0x1, PT ;  /* 0x00000001c800780c */ /* 0x000fe40003f84270 */
[----:B------:R-:W-:Y:S02]  /*4f20*/  FSEL R154, R154, -INF , P6 ;  /* 0xff8000009a9a7808 */ /* 0x000fe40003000000 */
[----:B------:R-:W-:-:S02]  /*4f30*/  ISETP.GT.AND P2, PT, R203, 0x9, PT ;  /* 0x00000009cb00780c */ /* 0x000fc40003f44270 */
[----:B------:R-:W-:Y:S02]  /*4f40*/  FSEL R204, R156, -INF , P1 ;  /* 0xff8000009ccc7808 */ /* 0x000fe40000800000 */
[----:B------:R-:W-:Y:S02]  /*4f50*/  ISETP.GT.AND P1, PT, R203, 0x20, PT ;  /* 0x00000020cb00780c */ /* 0x000fe40003f24270 */
[----:B------:R-:W-:Y:S02]  /*4f60*/  FSEL R177, R177, -INF , P3 ;  /* 0xff800000b1b17808 */ /* 0x000fe40001800000 */
[----:B------:R-:W-:Y:S02]  /*4f70*/  ISETP.GT.AND P3, PT, R200, 0x8, PT ;  /* 0x00000008c800780c */ /* 0x000fe40003f64270 */
[----:B------:R-:W-:Y:S02]  /*4f80*/  FSEL R155, R155, -INF , P4 ;  /* 0xff8000009b9b7808 */ /* 0x000fe40002000000 */
[----:B------:R-:W-:-:S02]  /*4f90*/  FMNMX.FTZ R156, R154, R201, !PT ;  /* 0x000000c99a9c7209 */ /* 0x000fc40007810000 */
[----:B------:R-:W-:Y:S02]  /*4fa0*/  FSEL R157, R157, -INF , P2 ;  /* 0xff8000009d9d7808 */ /* 0x000fe40001000000 */
[C---:B------:R-:W-:Y:S02]  /*4fb0*/  ISETP.GT.AND P2, PT, R203.reuse, 0x21, PT ;  /* 0x00000021cb00780c */ /* 0x040fe40003f44270 */
[----:B------:R-:W-:Y:S02]  /*4fc0*/  FSEL R168, R168, -INF , P1 ;  /* 0xff800000a8a87808 */ /* 0x000fe40000800000 */
[----:B------:R-:W-:Y:S02]  /*4fd0*/  ISETP.GT.AND P1, PT, R203, 0x38, PT ;  /* 0x00000038cb00780c */ /* 0x000fe40003f24270 */
[----:B------:R-:W-:Y:S02]  /*4fe0*/  ISETP.GT.AND P6, PT, R200, 0x9, PT ;  /* 0x00000009c800780c */ /* 0x000fe40003fc4270 */
[----:B------:R-:W-:-:S02]  /*4ff0*/  FSEL R158, R158, -INF , P3 ;  /* 0xff8000009e9e7808 */ /* 0x000fc40001800000 */
[----:B------:R-:W-:Y:S02]  /*5000*/  FMNMX.FTZ R205, R155, R156, !PT ;  /* 0x0000009c9bcd7209 */ /* 0x000fe40007810000 */
[----:B------:R-:W-:Y:S02]  /*5010*/  FSEL R169, R169, -INF , P2 ;  /* 0xff800000a9a97808 */ /* 0x000fe40001000000 */
[----:B------:R-:W-:Y:S02]  /*5020*/  ISETP.GT.AND P2, PT, R203, 0x39, PT ;  /* 0x00000039cb00780c */ /* 0x000fe40003f44270 */
[----:B------:R-:W-:Y:S02]  /*5030*/  FSEL R180, R180, -INF , P1 ;  /* 0xff800000b4b47808 */ /* 0x000fe40000800000 */
[----:B------:R-:W-:Y:S02]  /*5040*/  ISETP.GT.AND P1, PT, R200, 0x10, PT ;  /* 0x00000010c800780c */ /* 0x000fe40003f24270 */
[----:B------:R-:W-:-:S02]  /*5050*/  FSEL R159, R159, -INF , P6 ;  /* 0xff8000009f9f7808 */ /* 0x000fc40003000000 */
[----:B------:R-:W-:Y:S02]  /*5060*/  FMNMX.FTZ R156, R158, R205, !PT ;  /* 0x000000cd9e9c7209 */ /* 0x000fe40007810000 */
[----:B------:R-:W-:Y:S02]  /*5070*/  ISETP.GT.AND P5, PT, R203, 0x10, PT ;  /* 0x00000010cb00780c */ /* 0x000fe40003fa4270 */
[----:B------:R-:W-:Y:S02]  /*5080*/  FSEL R181, R181, -INF , P2 ;  /* 0xff800000b5b57808 */ /* 0x000fe40001000000 */
[----:B------:R-:W-:Y:S02]  /*5090*/  ISETP.GT.AND P2, PT, R200, 0x11, PT ;  /* 0x00000011c800780c */ /* 0x000fe40003f44270 */
[----:B------:R-:W-:Y:S02]  /*50a0*/  FSEL R162, R162, -INF , P1 ;  /* 0xff800000a2a27808 */ /* 0x000fe40000800000 */
[----:B------:R-:W-:-:S02]  /*50b0*/  FMNMX.FTZ R205, R159, R156, !PT ;  /* 0x0000009c9fcd7209 */ /* 0x000fc40007810000 */
[----:B------:R-:W-:Y:S02]  /*50c0*/  FSEL R160, R160, -INF , P5 ;  /* 0xff800000a0a07808 */ /* 0x000fe40002800000 */
[----:B------:R-:W-:Y:S02]  /*50d0*/  ISETP.GT.AND P5, PT, R203, 0x28, PT ;  /* 0x00000028cb00780c */ /* 0x000fe40003fa4270 */
[----:B------:R-:W-:Y:S02]  /*50e0*/  ISETP.GT.AND P3, PT, R200, 0x18, PT ;  /* 0x00000018c800780c */ /* 0x000fe40003f64270 */
[----:B------:R-:W-:Y:S02]  /*50f0*/  FSEL R163, R163, -INF , P2 ;  /* 0xff800000a3a37808 */ /* 0x000fe40001000000 */
[----:B------:R-:W-:Y:S02]  /*5100*/  FMNMX.FTZ R206, R162, R205, !PT ;  /* 0x000000cda2ce7209 */ /* 0x000fe40007810000 */
        /* <DEDUP_REMOVED lines=56> */
[C---:B------:R-:W-:Y:S02]  /*5490*/  ISETP.GT.AND P5, PT, R200.reuse, 0x50, PT ;  /* 0x00000050c800780c */ /* 0x040fe40003fa4270 */
[C---:B------:R-:W-:Y:S02]  /*54a0*/  ISETP.GT.AND P6, PT, R200.reuse, 0x51, PT ;  /* 0x00000051c800780c */ /* 0x040fe40003fc4270 */
[C---:B------:R-:W-:Y:S02]  /*54b0*/  ISETP.GT.AND P1, PT, R200.reuse, 0x58, PT ;  /* 0x00000058c800780c */ /* 0x040fe40003f24270 */
[----:B------:R-:W-:Y:S02]  /*54c0*/  ISETP.GT.AND P2, PT, R200, 0x59, PT ;  /* 0x00000059c800780c */ /* 0x000fe40003f44270 */
[----:B------:R-:W-:-:S02]  /*54d0*/  FSEL R191, R191, -INF , P4 ;  /* 0xff800000bfbf7808 */ /* 0x000fc40002000000 */
[----:B------:R-:W-:Y:S02]  /*54e0*/  FMNMX.FTZ R200, R190, R207, !PT ;  /* 0x000000cfbec87209 */ /* 0x000fe40007810000 */
        /* <DEDUP_REMOVED lines=31> */
[----:B------:R-:W-:Y:S02]  /*56e0*/  FMNMX.FTZ R200, R199, R200, !PT ;  /* 0x000000c8c7c87209 */ /* 0x000fe40007810000 */
[----:B------:R-:W-:-:S03]  /*56f0*/  FMNMX.FTZ R189, R206, R189, !PT ;  /* 0x000000bdcebd7209 */ /* 0x000fc60007810000 */
[----:B------:R-:W1:Y:S04]  /*5700*/  SHFL.BFLY PT, R207, R200, 0x2, 0x1f ;  /* 0x0c401f00c8cf7f89 */ /* 0x000e6800000e0000 */
[----:B------:R-:W3:Y:S01]  /*5710*/  SHFL.BFLY PT, R156, R189, 0x2, 0x1f ;  /* 0x0c401f00bd9c7f89 */ /* 0x000ee200000e0000 */
[----:B-1----:R-:W-:Y:S02]  /*5720*/  FMNMX.FTZ R196, R200, R207, !PT ;  /* 0x000000cfc8c47209 */ /* 0x002fe40007810000 */
[----:B---3--:R-:W-:-:S03]  /*5730*/  FMNMX.FTZ R207, R189, R156, !PT ;  /* 0x0000009cbdcf7209 */ /* 0x008fc60007810000 */
[----:B------:R-:W1:Y:S04]  /*5740*/  SHFL.BFLY PT, R197, R196, 0x1, 0x1f ;  /* 0x0c201f00c4c57f89 */ /* 0x000e6800000e0000 */
[----:B------:R-:W3:Y:S01]  /*5750*/  SHFL.BFLY PT, R200, R207, 0x1, 0x1f ;  /* 0x0c201f00cfc87f89 */ /* 0x000ee200000e0000 */
[----:B-1----:R-:W-:Y:S02]  /*5760*/  FMNMX.FTZ R156, R196, R197, !PT ;  /* 0x000000c5c49c7209 */ /* 0x002fe40007810000 */
[----:B---3--:R-:W-:-:S03]  /*5770*/  FMNMX.FTZ R200, R207, R200, !PT ;  /* 0x000000c8cfc87209 */ /* 0x008fc60007810000 */
[C---:B------:R-:W-:Y:S01]  /*5780*/  FMUL.FTZ R197, R156.reuse, UR10 ;  /* 0x0000000a9cc57c20 */ /* 0x040fe20008410000 */
[----:B------:R-:W-:Y:S02]  /*5790*/  FSETP.NEU.FTZ.AND P2, PT, R156, -INF , PT ;  /* 0xff8000009c00780b */ /* 0x000fe40003f5d000 */
[C---:B------:R-:W-:Y:S01]  /*57a0*/  FSETP.NEU.FTZ.AND P1, PT, R200.reuse, -INF , PT ;  /* 0xff800000c800780b */ /* 0x040fe20003f3d000 */
[----:B------:R-:W-:Y:S01]  /*57b0*/  FMUL.FTZ R209, R200, UR10 ;  /* 0x0000000ac8d17c20 */ /* 0x000fe20008410000 */
[----:B------:R-:W-:-:S04]  /*57c0*/  FSEL R197, R197, RZ, P2 ;  /* 0x000000ffc5c57208 */ /* 0x000fc80001000000 */
[----:B------:R-:W-:Y:S01]  /*57d0*/  FSEL R209, R209, RZ, P1 ;  /* 0x000000ffd1d17208 */ /* 0x000fe20000800000 */
[--C-:B------:R-:W-:Y:S01]  /*57e0*/  FFMA.FTZ R154, R154, UR10, -R197.reuse ;  /* 0x0000000a9a9a7c23 */ /* 0x100fe200080108c5 */
[--C-:B------:R-:W-:Y:S01]  /*57f0*/  FFMA.FTZ R196, R155, UR10, -R197.reuse ;  /* 0x0000000a9bc47c23 */ /* 0x100fe200080108c5 */
[--C-:B------:R-:W-:Y:S01]  /*5800*/  FFMA.FTZ R158, R158, UR10, -R197.reuse ;  /* 0x0000000a9e9e7c23 */ /* 0x100fe200080108c5 */
[----:B------:R-:W-:Y:S01]  /*5810*/  FFMA.FTZ R159, R159, UR10, -R197 ;  /* 0x0000000a9f9f7c23 */ /* 0x000fe200080108c5 */
[--C-:B------:R-:W-:Y:S01]  /*5820*/  FFMA.FTZ R207, R152, UR10, -R209.reuse ;  /* 0x0000000a98cf7c23 */ /* 0x100fe200080108d1 */
[--C-:B------:R-:W-:Y:S01]  /*5830*/  FFMA.FTZ R208, R153, UR10, -R209.reuse ;  /* 0x0000000a99d07c23 */ /* 0x100fe200080108d1 */
[----:B------:R-:W-:Y:S01]  /*5840*/  FSEL R153, R200, RZ, P1 ;  /* 0x000000ffc8997208 */ /* 0x000fe20000800000 */
[----:B------:R1:W-:Y:S01]  /*5850*/  MUFU.EX2 R189, R154 ;  /* 0x0000009a00bd7308 */ /* 0x0003e20000000800 */
[----:B------:R-:W-:Y:S01]  /*5860*/  FSEL R152, R156, RZ, P2 ;  /* 0x000000ff9c987208 */ /* 0x000fe20001000000 */
[----:B------:R-:W-:Y:S01]  /*5870*/  FFMA.FTZ R204, R204, UR10, -R209 ;  /* 0x0000000acccc7c23 */ /* 0x000fe200080108d1 */
[--C-:B------:R-:W-:Y:S01]  /*5880*/  FFMA.FTZ R162, R162, UR10, -R197.reuse ;  /* 0x0000000aa2a27c23 */ /* 0x100fe200080108c5 */
[----:B------:R-:W-:Y:S01]  /*5890*/  FADD.FTZ R153, -R153, R202 ;  /* 0x000000ca99997221 */ /* 0x000fe20000010100 */
[----:B------:R-:W-:Y:S01]  /*58a0*/  FFMA.FTZ R163, R163, UR10, -R197 ;  /* 0x0000000aa3a37c23 */ /* 0x000fe200080108c5 */
[----:B------:R-:W-:Y:S01]  /*58b0*/  FADD.FTZ R152, -R152, R201 ;  /* 0x000000c998987221 */ /* 0x000fe20000010100 */
[----:B------:R-:W-:Y:S01]  /*58c0*/  FFMA.FTZ R166, R166, UR10, -R197 ;  /* 0x0000000aa6a67c23 */ /* 0x000fe200080108c5 */
[----:B------:R-:W3:Y:S01]  /*58d0*/  MUFU.EX2 R196, R196 ;  /* 0x000000c400c47308 */ /* 0x000ee20000000800 */
[--C-:B-1----:R-:W-:Y:S01]  /*58e0*/  FFMA.FTZ R154, R157, UR10, -R209.reuse ;  /* 0x0000000a9d9a7c23 */ /* 0x102fe200080108d1 */
[----:B------:R-:W-:Y:S01]  /*58f0*/  FMUL.FTZ R157, R153, UR10 ;  /* 0x0000000a999d7c20 */ /* 0x000fe20008410000 */
[----:B------:R-:W-:Y:S01]  /*5900*/  FMUL.FTZ R201, R152, UR10 ;  /* 0x0000000a98c97c20 */ /* 0x000fe20008410000 */
[--C-:B------:R-:W-:Y:S01]  /*5910*/  FFMA.FTZ R160, R160, UR10, -R209.reuse ;  /* 0x0000000aa0a07c23 */ /* 0x100fe200080108d1 */
[--C-:B------:R-:W-:Y:S01]  /*5920*/  FFMA.FTZ R161, R161, UR10, -R209.reuse ;  /* 0x0000000aa1a17c23 */ /* 0x100fe200080108d1 */
[--C-:B------:R-:W-:Y:S01]  /*5930*/  FFMA.FTZ R164, R164, UR10, -R209.reuse ;  /* 0x0000000aa4a47c23 */ /* 0x100fe200080108d1 */
[----:B------:R-:W-:Y:S01]  /*5940*/  FFMA.FTZ R165, R165, UR10, -R209 ;  /* 0x0000000aa5a57c23 */ /* 0x000fe200080108d1 */
[----:B------:R-:W1:Y:S01]  /*5950*/  MUFU.EX2 R157, R157 ;  /* 0x0000009d009d7308 */ /* 0x000e620000000800 */
[--C-:B------:R-:W-:Y:S01]  /*5960*/  FFMA.FTZ R167, R167, UR10, -R197.reuse ;  /* 0x0000000aa7a77c23 */ /* 0x100fe200080108c5 */
[--C-:B------:R-:W-:Y:S01]  /*5970*/  FFMA.FTZ R170, R170, UR10, -R197.reuse ;  /* 0x0000000aaaaa7c23 */ /* 0x100fe200080108c5 */
[--C-:B------:R-:W-:Y:S01]  /*5980*/  FFMA.FTZ R171, R171, UR10, -R197.reuse ;  /* 0x0000000aabab7c23 */ /* 0x100fe200080108c5 */
[----:B------:R-:W-:Y:S01]  /*5990*/  FFMA.FTZ R174, R174, UR10, -R197 ;  /* 0x0000000aaeae7c23 */ /* 0x000fe200080108c5 */
[--C-:B------:R-:W-:Y:S01]  /*59a0*/  FFMA.FTZ R168, R168, UR10, -R209.reuse ;  /* 0x0000000aa8a87c23 */ /* 0x100fe200080108d1 */
[--C-:B------:R-:W-:Y:S01]  /*59b0*/  FFMA.FTZ R169, R169, UR10, -R209.reuse ;  /* 0x0000000aa9a97c23 */ /* 0x100fe200080108d1 */
[--C-:B------:R-:W-:Y:S01]  /*59c0*/  FFMA.FTZ R172, R172, UR10, -R209.reuse ;  /* 0x0000000aacac7c23 */ /* 0x100fe200080108d1 */
[----:B------:R-:W4:Y:S01]  /*59d0*/  MUFU.EX2 R201, R201 ;  /* 0x000000c900c97308 */ /* 0x000f220000000800 */
        /* <DEDUP_REMOVED lines=8> */
[-C--:B-1----:R-:W-:Y:S01]  /*5a60*/  FMUL.FTZ R24, R24, R157.reuse ;  /* 0x0000009d18187220 */ /* 0x082fe20000410000 */
[-C--:B------:R-:W-:Y:S01]  /*5a70*/  FMUL.FTZ R25, R25, R157.reuse ;  /* 0x0000009d19197220 */ /* 0x080fe20000410000 */
[-C--:B------:R-:W-:Y:S01]  /*5a80*/  FMUL.FTZ R28, R28, R157.reuse ;  /* 0x0000009d1c1c7220 */ /* 0x080fe20000410000 */
[-C--:B------:R-:W-:Y:S01]  /*5a90*/  FMUL.FTZ R29, R29, R157.reuse ;  /* 0x0000009d1d1d7220 */ /* 0x080fe20000410000 */
        /* <DEDUP_REMOVED lines=65> */
[-C--:B----4-:R-:W-:Y:S01]  /*5eb0*/  FMUL.FTZ R26, R26, R201.reuse ;  /* 0x000000c91a1a7220 */ /* 0x090fe20000410000 */
        /* <DEDUP_REMOVED lines=64> */
[----:B------:R-:W-:Y:S01]  /*62c0*/  MUFU.EX2 R162, R162 ;  /* 0x000000a200a27308 */ /* 0x000fe20000000800 */
[----:B---3--:R-:W-:Y:S01]  /*62d0*/  F2FP.BF16.F32.PACK_AB R152, R208, R207 ;  /* 0x000000cfd098723e */ /* 0x008fe200000010ff */
[--C-:B------:R-:W-:Y:S01]  /*62e0*/  FFMA.FTZ R177, R177, UR10, -R209.reuse ;  /* 0x0000000ab1b17c23 */ /* 0x100fe200080108d1 */
[----:B-----5:R-:W-:Y:S01]  /*62f0*/  F2FP.BF16.F32.PACK_AB R154, R202, R204 ;  /* 0x000000ccca9a723e */ /* 0x020fe200000010ff */
[--C-:B------:R-:W-:Y:S01]  /*6300*/  FFMA.FTZ R180, R180, UR10, -R209.reuse ;  /* 0x0000000ab4b47c23 */ /* 0x100fe200080108d1 */
[----:B------:R-:W-:Y:S01]  /*6310*/  FFMA.FTZ R181, R181, UR10, -R209 ;  /* 0x0000000ab5b57c23 */ /* 0x000fe200080108d1 */
[--C-:B------:R-:W-:Y:S01]  /*6320*/  FFMA.FTZ R183, R183, UR10, -R197.reuse ;  /* 0x0000000ab7b77c23 */ /* 0x100fe200080108c5 */
[----:B------:R-:W-:Y:S01]  /*6330*/  WARPGROUP.ARRIVE ;  /* 0x00000000000079c5 */ /* 0x000fe20000000000 */
[----:B------:R-:W-:Y:S01]  /*6340*/  MUFU.EX2 R163, R163 ;  /* 0x000000a300a37308 */ /* 0x000fe20000000800 */
[--C-:B------:R-:W-:Y:S01]  /*6350*/  FFMA.FTZ R186, R186, UR10, -R197.reuse ;  /* 0x0000000ababa7c23 */ /* 0x100fe200080108c5 */
[--C-:B------:R-:W-:Y:S01]  /*6360*/  FFMA.FTZ R187, R187, UR10, -R197.reuse ;  /* 0x0000000abbbb7c23 */ /* 0x100fe200080108c5 */
[----:B------:R-:W-:Y:S01]  /*6370*/  FFMA.FTZ R190, R190, UR10, -R197 ;  /* 0x0000000abebe7c23 */ /* 0x000fe200080108c5 */
[--C-:B------:R-:W-:Y:S01]  /*6380*/  FFMA.FTZ R184, R184, UR10, -R209.reuse ;  /* 0x0000000ab8b87c23 */ /* 0x100fe200080108d1 */
[----:B------:R-:W-:Y:S01]  /*6390*/  HGMMA.64x256x16.F32.BF16 R24, R152, gdesc[UR12].tnspB, R24, gsb0 ;  /* 0x43e0000c98187df0 */ /* 0x000fe20008001818 */
[----:B------:R-:W-:Y:S01]  /*63a0*/  UIADD3 UR14, UR6, 0x80, URZ ;  /* 0x00000080060e7890 */ /* 0x000fe2000fffe03f */
[--C-:B------:R-:W-:Y:S01]  /*63b0*/  FFMA.FTZ R185, R185, UR10, -R209.reuse ;  /* 0x0000000ab9b97c23 */ /* 0x100fe200080108d1 */
[----:B------:R-:W-:Y:S01]  /*63c0*/  MUFU.EX2 R166, R166 ;  /* 0x000000a600a67308 */ /* 0x000fe20000000800 */
[----:B------:R-:W-:Y:S01]  /*63d0*/  UMOV UR15, 0x40000040 ;  /* 0x40000040000f7882 */ /* 0x000fe20000000000 */
[--C-:B------:R-:W-:Y:S01]  /*63e0*/  FFMA.FTZ R188, R188, UR10, -R209.reuse ;  /* 0x0000000abcbc7c23 */ /* 0x100fe200080108d1 */
[----:B------:R-:W-:Y:S01]  /*63f0*/  FFMA.FTZ R205, R205, UR10, -R209 ;  /* 0x0000000acdcd7c23 */ /* 0x000fe200080108d1 */
[--C-:B------:R-:W-:Y:S01]  /*6400*/  FFMA.FTZ R191, R191, UR10, -R197.reuse ;  /* 0x0000000abfbf7c23 */ /* 0x100fe200080108c5 */
[--C-:B------:R-:W-:Y:S01]  /*6410*/  FFMA.FTZ R194, R194, UR10, -R197.reuse ;  /* 0x0000000ac2c27c23 */ /* 0x100fe200080108c5 */
[--C-:B------:R-:W-:Y:S01]  /*6420*/  FFMA.FTZ R195, R195, UR10, -R197.reuse ;  /* 0x0000000ac3c37c23 */ /* 0x100fe200080108c5 */
[----:B------:R-:W-:Y:S01]  /*6430*/  FFMA.FTZ R198, R198, UR10, -R197 ;  /* 0x0000000ac6c67c23 */ /* 0x000fe200080108c5 */
[----:B------:R-:W-:Y:S01]  /*6440*/  MUFU.EX2 R160, R160 ;  /* 0x000000a000a07308 */ /* 0x000fe20000000800 */
[--C-:B------:R-:W-:Y:S01]  /*6450*/  FFMA.FTZ R192, R192, UR10, -R209.reuse ;  /* 0x0000000ac0c07c23 */ /* 0x100fe200080108d1 */
[--C-:B------:R-:W-:Y:S01]  /*6460*/  FFMA.FTZ R193, R193, UR10, -R209.reuse ;  /* 0x0000000ac1c17c23 */ /* 0x100fe200080108d1 */
[--C-:B------:R-:W-:Y:S01]  /*6470*/  FFMA.FTZ R203, R203, UR10, -R209.reuse ;  /* 0x0000000acbcb7c23 */ /* 0x100fe200080108d1 */
[----:B------:R-:W-:Y:S01]  /*6480*/  FFMA.FTZ R206, R206, UR10, -R209 ;  /* 0x0000000acece7c23 */ /* 0x000fe200080108d1 */
[----:B------:R-:W-:Y:S01]  /*6490*/  FFMA.FTZ R197, R199, UR10, -R197 ;  /* 0x0000000ac7c57c23 */ /* 0x000fe200080108c5 */
[----:B------:R-:W-:Y:S01]  /*64a0*/  FFMA.FTZ R189, R201, R4, R189 ;  /* 0x00000004c9bd7223 */ /* 0x000fe200000100bd */
[----:B------:R-:W-:Y:S01]  /*64b0*/  FFMA.FTZ R157, R157, R0, R207 ;  /* 0x000000009d9d7223 */ /* 0x000fe200000100cf */
[----:B------:R-:W1:Y:S02]  /*64c0*/  MUFU.EX2 R161, R161 ;  /* 0x000000a100a17308 */ /* 0x000e640000000800 */
[----:B------:R-:W-:Y:S01]  /*64d0*/  FADD.FTZ R189, R196, R189 ;  /* 0x000000bdc4bd7221 */ /* 0x000fe20000010000 */
[----:B------:R-:W-:-:S03]  /*64e0*/  FADD.FTZ R157, R208, R157 ;  /* 0x0000009dd09d7221 */ /* 0x000fc60000010000 */
[----:B------:R-:W-:Y:S01]  /*64f0*/  FADD.FTZ R158, R158, R189 ;  /* 0x000000bd9e9e7221 */ /* 0x000fe20000010000 */
[----:B------:R-:W-:Y:S01]  /*6500*/  FADD.FTZ R157, R204, R157 ;  /* 0x0000009dcc9d7221 */ /* 0x000fe20000010000 */
[----:B------:R-:W-:Y:S02]  /*6510*/  MUFU.EX2 R164, R164 ;  /* 0x000000a400a47308 */ /* 0x000fe40000000800 */
[----:B------:R-:W-:Y:S01]  /*6520*/  FADD.FTZ R159, R159, R158 ;  /* 0x0000009e9f9f7221 */ /* 0x000fe20000010000 */
[----:B------:R-:W-:-:S05]  /*6530*/  FADD.FTZ R157, R202, R157 ;  /* 0x0000009dca9d7221 */ /* 0x000fca0000010000 */
[----:B------:R-:W3:Y:S08]  /*6540*/  MUFU.EX2 R165, R165 ;  /* 0x000000a500a57308 */ /* 0x000ef00000000800 */
[----:B------:R-:W4:Y:S08]  /*6550*/  MUFU.EX2 R167, R167 ;  /* 0x000000a700a77308 */ /* 0x000f300000000800 */
[----:B------:R-:W-:Y:S08]  /*6560*/  MUFU.EX2 R170, R170 ;  /* 0x000000aa00aa7308 */ /* 0x000ff00000000800 */
[----:B------:R-:W-:Y:S08]  /*6570*/  MUFU.EX2 R171, R171 ;  /* 0x000000ab00ab7308 */ /* 0x000ff00000000800 */
[----:B------:R-:W-:Y:S08]  /*6580*/  MUFU.EX2 R174, R174 ;  /* 0x000000ae00ae7308 */ /* 0x000ff00000000800 */
[----:B------:R-:W-:Y:S08]  /*6590*/  MUFU.EX2 R168, R168 ;  /* 0x000000a800a87308 */ /* 0x000ff00000000800 */
[----:B------:R-:W5:Y:S08]  /*65a0*/  MUFU.EX2 R169, R169 ;  /* 0x000000a900a97308 */ /* 0x000f700000000800 */
[----:B------:R-:W-:Y:S08]  /*65b0*/  MUFU.EX2 R172, R172 ;  /* 0x000000ac00ac7308 */ /* 0x000ff00000000800 */
[----:B------:R-:W0:Y:S08]  /*65c0*/  MUFU.EX2 R173, R173 ;  /* 0x000000ad00ad7308 */ /* 0x000e300000000800 */
[----:B------:R-:W2:Y:S08]  /*65d0*/  MUFU.EX2 R175, R175 ;  /* 0x000000af00af7308 */ /* 0x000eb00000000800 */
[----:B------:R-:W-:Y:S08]  /*65e0*/  MUFU.EX2 R178, R178 ;  /* 0x000000b200b27308 */ /* 0x000ff00000000800 */
[----:B------:R-:W-:Y:S08]  /*65f0*/  MUFU.EX2 R179, R179 ;  /* 0x000000b300b37308 */ /* 0x000ff00000000800 */
[----:B------:R-:W-:Y:S08]  /*6600*/  MUFU.EX2 R182, R182 ;  /* 0x000000b600b67308 */ /* 0x000ff00000000800 */
[----:B------:R-:W-:Y:S08]  /*6610*/  MUFU.EX2 R176, R176 ;  /* 0x000000b000b07308 */ /* 0x000ff00000000800 */
[----:B------:R-:W2:Y:S08]  /*6620*/  MUFU.EX2 R177, R177 ;  /* 0x000000b100b17308 */ /* 0x000eb00000000800 */
[----:B------:R-:W-:Y:S08]  /*6630*/  MUFU.EX2 R180, R180 ;  /* 0x000000b400b47308 */ /* 0x000ff00000000800 */
[----:B------:R-:W2:Y:S08]  /*6640*/  MUFU.EX2 R181, R181 ;  /* 0x000000b500b57308 */ /* 0x000eb00000000800 */
        /* <DEDUP_REMOVED lines=12> */
[----:B------:R-:W-:Y:S01]  /*6710*/  MUFU.EX2 R192, R192 ;  /* 0x000000c000c07308 */ /* 0x000fe20000000800 */
[----:B------:R-:W-:-:S02]  /*6720*/  WARPGROUP.DEPBAR.LE gsb0, 0x0 ;  /* 0x00008000000079c5 */ /* 0x000fc40000010000 */
[----:B-1----:R-:W-:Y:S01]  /*6730*/  F2FP.BF16.F32.PACK_AB R152, R161, R160 ;  /* 0x000000a0a198723e */ /* 0x002fe200000010ff */
[----:B------:R-:W-:Y:S01]  /*6740*/  FADD.FTZ R160, R160, R157 ;  /* 0x0000009da0a07221 */ /* 0x000fe20000010000 */
[----:B------:R-:W-:-:S03]  /*6750*/  F2FP.BF16.F32.PACK_AB R153, R163, R162 ;  /* 0x000000a2a399723e */ /* 0x000fc600000010ff */
[----:B------:R-:W1:Y:S01]  /*6760*/  MUFU.EX2 R193, R193 ;  /* 0x000000c100c17308 */ /* 0x000e620000000800 */
[----:B---3--:R-:W-:Y:S01]  /*6770*/  F2FP.BF16.F32.PACK_AB R154, R165, R164 ;  /* 0x000000a4a59a723e */ /* 0x008fe200000010ff */
[----:B------:R-:W-:Y:S01]  /*6780*/  FADD.FTZ R162, R162, R159 ;  /* 0x0000009fa2a27221 */ /* 0x000fe20000010000 */
[----:B----4-:R-:W-:Y:S01]  /*6790*/  F2FP.BF16.F32.PACK_AB R155, R167, R166 ;  /* 0x000000a6a79b723e */ /* 0x010fe200000010ff */
[----:B------:R-:W-:Y:S02]  /*67a0*/  FADD.FTZ R161, R161, R160 ;  /* 0x000000a0a1a17221 */ /* 0x000fe40000010000 */
[----:B------:R-:W-:Y:S01]  /*67b0*/  FADD.FTZ R163, R163, R162 ;  /* 0x000000a2a3a37221 */ /* 0x000fe20000010000 */
[----:B------:R-:W-:Y:S01]  /*67c0*/  WARPGROUP.ARRIVE ;  /* 0x00000000000079c5 */ /* 0x000fe20000000000 */
[----:B------:R-:W-:Y:S01]  /*67d0*/  MUFU.EX2 R203, R203 ;  /* 0x000000cb00cb7308 */ /* 0x000fe20000000800 */
[----:B------:R-:W-:Y:S01]  /*67e0*/  FADD.FTZ R164, R164, R161 ;  /* 0x000000a1a4a47221 */ /* 0x000fe20000010000 */
[----:B------:R-:W-:-:S03]  /*67f0*/  FADD.FTZ R166, R166, R163 ;  /* 0x000000a3a6a67221 */ /* 0x000fc60000010000 */
[----:B------:R-:W-:Y:S01]  /*6800*/  HGMMA.64x256x16.F32.BF16 R24, R152, gdesc[UR12].tnspB, R24, gsb0 ;  /* 0x43e0000c98187df0 */ /* 0x000fe20008001818 */
[----:B------:R-:W-:Y:S01]  /*6810*/  UIADD3 UR14, UR6, 0x100, URZ ;  /* 0x00000100060e7890 */ /* 0x000fe2000fffe03f */
[----:B------:R-:W-:Y:S01]  /*6820*/  FADD.FTZ R167, R167, R166 ;  /* 0x000000a6a7a77221 */ /* 0x000fe20000010000 */
[----:B------:R-:W-:Y:S01]  /*6830*/  UMOV UR15, 0x40000040 ;  /* 0x40000040000f7882 */ /* 0x000fe20000000000 */
[----:B------:R-:W3:Y:S01]  /*6840*/  MUFU.EX2 R206, R206 ;  /* 0x000000ce00ce7308 */ /* 0x000ee20000000800 */
[----:B------:R-:W-:-:S07]  /*6850*/  FADD.FTZ R165, R165, R164 ;  /* 0x000000a4a5a57221 */ /* 0x000fce0000010000 */
[----:B------:R-:W4:Y:S01]  /*6860*/  MUFU.EX2 R197, R197 ;  /* 0x000000c500c57308 */ /* 0x000f220000000800 */
[----:B------:R-:W-:Y:S02]  /*6870*/  WARPGROUP.DEPBAR.LE gsb0, 0x0 ;  /* 0x00008000000079c5 */ /* 0x000fe40000010000 */
[----:B-----5:R-:W-:Y:S01]  /*6880*/  F2FP.BF16.F32.PACK_AB R152, R169, R168 ;  /* 0x000000a8a998723e */ /* 0x020fe200000010ff */
[----:B------:R-:W-:Y:S01]  /*6890*/  FADD.FTZ R168, R168, R165 ;  /* 0x000000a5a8a87221 */ /* 0x000fe20000010000 */
[----:B------:R-:W-:Y:S01]  /*68a0*/  F2FP.BF16.F32.PACK_AB R153, R171, R170 ;  /* 0x000000aaab99723e */ /* 0x000fe200000010ff */
[----:B------:R-:W-:Y:S01]  /*68b0*/  FADD.FTZ R170, R170, R167 ;  /* 0x000000a7aaaa7221 */ /* 0x000fe20000010000 */
[----:B0-----:R-:W-:Y:S01]  /*68c0*/  F2FP.BF16.F32.PACK_AB R154, R173, R172 ;  /* 0x000000acad9a723e */ /* 0x001fe200000010ff */
[----:B------:R-:W-:Y:S01]  /*68d0*/  FADD.FTZ R169, R169, R168 ;  /* 0x000000a8a9a97221 */ /* 0x000fe20000010000 */
[----:B--2---:R-:W-:Y:S01]  /*68e0*/  F2FP.BF16.F32.PACK_AB R155, R175, R174 ;  /* 0x000000aeaf9b723e */ /* 0x004fe200000010ff */
[----:B------:R-:W-:-:S02]  /*68f0*/  FADD.FTZ R171, R171, R170 ;  /* 0x000000aaabab7221 */ /* 0x000fc40000010000 */
[----:B------:R-:W-:Y:S01]  /*6900*/  FADD.FTZ R172, R172, R169 ;  /* 0x000000a9acac7221 */ /* 0x000fe20000010000 */
[----:B------:R-:W-:Y:S01]  /*6910*/  WARPGROUP.ARRIVE ;  /* 0x00000000000079c5 */ /* 0x000fe20000000000 */
[----:B------:R-:W-:Y:S02]  /*6920*/  FADD.FTZ R174, R174, R171 ;  /* 0x000000abaeae7221 */ /* 0x000fe40000010000 */
[----:B------:R-:W-:Y:S02]  /*6930*/  FADD.FTZ R173, R173, R172 ;  /* 0x000000acadad7221 */ /* 0x000fe40000010000 */
[----:B------:R-:W-:Y:S01]  /*6940*/  FADD.FTZ R175, R175, R174 ;  /* 0x000000aeafaf7221 */ /* 0x000fe20000010000 */
[----:B------:R-:W-:Y:S01]  /*6950*/  HGMMA.64x256x16.F32.BF16 R24, R152, gdesc[UR12].tnspB, R24, gsb0 ;  /* 0x43e0000c98187df0 */ /* 0x000fe20008001818 */
[----:B------:R-:W-:Y:S01]  /*6960*/  UIADD3 UR14, UR6, 0x180, URZ ;  /* 0x00000180060e7890 */ /* 0x000fe2000fffe03f */
[----:B------:R-:W-:Y:S01]  /*6970*/  UMOV UR15, 0x40000040 ;  /* 0x40000040000f7882 */ /* 0x000fe20000000000 */
[----:B------:R-:W-:-:S02]  /*6980*/  WARPGROUP.DEPBAR.LE gsb0, 0x0 ;  /* 0x00008000000079c5 */ /* 0x000fc40000010000 */
[----:B------:R-:W-:Y:S01]  /*6990*/  F2FP.BF16.F32.PACK_AB R152, R177, R176 ;  /* 0x000000b0b198723e */ /* 0x000fe200000010ff */
[----:B------:R-:W-:Y:S01]  /*69a0*/  FADD.FTZ R176, R176, R173 ;  /* 0x000000adb0b07221 */ /* 0x000fe20000010000 */
[----:B------:R-:W-:Y:S01]  /*69b0*/  F2FP.BF16.F32.PACK_AB R153, R179, R178 ;  /* 0x000000b2b399723e */ /* 0x000fe200000010ff */
[----:B------:R-:W-:Y:S01]  /*69c0*/  FADD.FTZ R178, R178, R175 ;  /* 0x000000afb2b27221 */ /* 0x000fe20000010000 */
[----:B------:R-:W-:Y:S01]  /*69d0*/  F2FP.BF16.F32.PACK_AB R154, R181, R180 ;  /* 0x000000b4b59a723e */ /* 0x000fe200000010ff */
[----:B------:R-:W-:Y:S01]  /*69e0*/  FADD.FTZ R177, R177, R176 ;  /* 0x000000b0b1b17221 */ /* 0x000fe20000010000 */
[----:B------:R-:W-:Y:S01]  /*69f0*/  F2FP.BF16.F32.PACK_AB R155, R183, R182 ;  /* 0x000000b6b79b723e */ /* 0x000fe200000010ff */
[----:B------:R-:W-:Y:S02]  /*6a00*/  FADD.FTZ R179, R179, R178 ;  /* 0x000000b2b3b37221 */ /* 0x000fe40000010000 */
[----:B------:R-:W-:Y:S01]  /*6a10*/  FADD.FTZ R180, R180, R177 ;  /* 0x000000b1b4b47221 */ /* 0x000fe20000010000 */
[----:B------:R-:W-:Y:S01]  /*6a20*/  WARPGROUP.ARRIVE ;  /* 0x00000000000079c5 */ /* 0x000fe20000000000 */
[----:B------:R-:W-:-:S02]  /*6a30*/  FADD.FTZ R182, R182, R179 ;  /* 0x000000b3b6b67221 */ /* 0x000fc40000010000 */
        /* <DEDUP_REMOVED lines=23> */
[----:B-1----:R-:W-:Y:S01]  /*6bb0*/  F2FP.BF16.F32.PACK_AB R152, R193, R192 ;  /* 0x000000c0c198723e */ /* 0x002fe200000010ff */
[----:B------:R-:W-:Y:S01]  /*6bc0*/  FADD.FTZ R192, R192, R205 ;  /* 0x000000cdc0c07221 */ /* 0x000fe20000010000 */
[----:B------:R-:W-:Y:S01]  /*6bd0*/  F2FP.BF16.F32.PACK_AB R153, R195, R194 ;  /* 0x000000c2c399723e */ /* 0x000fe200000010ff */
[----:B------:R-:W-:Y:S01]  /*6be0*/  FADD.FTZ R194, R194, R191 ;  /* 0x000000bfc2c27221 */ /* 0x000fe20000010000 */
[----:B---3--:R-:W-:Y:S01]  /*6bf0*/  F2FP.BF16.F32.PACK_AB R154, R206, R203 ;  /* 0x000000cbce9a723e */ /* 0x008fe200000010ff */
[----:B------:R-:W-:Y:S01]  /*6c00*/  FADD.FTZ R192, R193, R192 ;  /* 0x000000c0c1c07221 */ /* 0x000fe20000010000 */
[----:B----4-:R-:W-:Y:S01]  /*6c10*/  F2FP.BF16.F32.PACK_AB R155, R197, R198 ;  /* 0x000000c6c59b723e */ /* 0x010fe200000010ff */
        /* <DEDUP_REMOVED lines=10> */
.L_x_4726:
[----:B------:R-:W0:Y:S01]  /*6cc0*/  S2UR UR6, SR_CgaCtaId ;  /* 0x00000000000679c3 */ /* 0x000e220000008800 */
[----:B------:R-:W-:Y:S01]  /*6cd0*/  UISETP.GT.AND UP0, UPT, UR7, UR39, UPT ;  /* 0x000000270700728c */ /* 0x000fe2000bf04270 */
[----:B------:R-:W-:Y:S01]  /*6ce0*/  IMAD.MOV.U32 R201, RZ, RZ, R156 ;  /* 0x000000ffffc97224 */ /* 0x000fe200078e009c */
[----:B------:R-:W-:Y:S01]  /*6cf0*/  UIADD3 UR5, UR5, 0x32460, URZ ;  /* 0x0003246005057890 */ /* 0x000fe2000fffe03f */
[----:B------:R-:W-:Y:S01]  /*6d00*/  IMAD.MOV.U32 R202, RZ, RZ, R200 ;  /* 0x000000ffffca7224 */ /* 0x000fe200078e00c8 */
[----:B------:R-:W-:Y:S02]  /*6d10*/  UIADD3 UR7, UR7, -0x1, URZ ;  /* 0xffffffff07077890 */ /* 0x000fe4000fffe03f */
[----:B------:R-:W-:Y:S01]  /*6d20*/  PLOP3.LUT P1, PT, PT, PT, UP0, 0x80, 0x0 ;  /* 0x000000000000781c */ /* 0x000fe20003f2f008 */
[----:B0-----:R-:W-:-:S09]  /*6d30*/  UPRMT UR5, UR6, 0x654, UR5 ;  /* 0x0000065406057896 */ /* 0x001fd20008000005 */
[----:B------:R-:W-:Y:S03]  /*6d40*/  SYNCS.ARRIVE.TRANS64.RED.A1T0 RZ, [UR5], RZ ;  /* 0x000000ffffff79a7 */ /* 0x000fe60008100405 */
[----:B------:R-:W-:Y:S05]  /*6d50*/  @P1 BRA `(.L_x_4727) ;  /* 0xffffffd000c01947 */ /* 0x000fea000383ffff */
.L_x_4716:
[----:B------:R-:W-:-:S13]  /*6d60*/  R2UR UR5, R212 ;  /* 0x00000000d40572ca */ /* 0x000fda00000e0000 */
[----:B------:R-:W-:-:S06]  /*6d70*/  UISETP.GE.AND UP0, UPT, UR7, UR5, UPT ;  /* 0x000000050700728c */ /* 0x000fcc000bf06270 */
[----:B------:R-:W-:-:S13]  /*6d80*/  PLOP3.LUT P1, PT, PT, PT, UP0, 0x80, 0x0 ;  /* 0x000000000000781c */ /* 0x000fda0003f2f008 */
[----:B------:R-:W-:Y:S05]  /*6d90*/  @!P1 BRA `(.L_x_4728) ;  /* 0x0000002000c09947 */ /* 0x000fea0003800000 */
[----:B------:R-:W-:Y:S01]  /*6da0*/  IMAD.MOV.U32 R207, RZ, RZ, R156 ;  /* 0x000000ffffcf7224 */ /* 0x000fe200078e009c */
[----:B------:R-:W-:Y:S01]  /*6db0*/  ULDC UR39, c[0x0][0xa80] ;  /* 0x0002a00000277ab9 */ /* 0x000fe20000000800 */
[----:B------:R-:W-:-:S07]  /*6dc0*/  IMAD.MOV.U32 R21, RZ, RZ, R200 ;  /* 0x000000ffff157224 */ /* 0x000fce00078e00c8 */
.L_x_4739:
[----:B------:R-:W-:-:S04]  /*6dd0*/  UIADD3 UR4, UR4, 0x1, URZ ;  /* 0x0000000104047890 */ /* 0x000fc8000fffe03f */
[----:B------:R-:W-:-:S04]  /*6de0*/  UISETP.NE.AND UP0, UPT, UR4, 0x2, UPT ;  /* 0x000000020400788c */ /* 0x000fc8000bf05270 */
[----:B------:R-:W-:Y:S02]  /*6df0*/  USEL UR5, URZ, 0x1, UP0 ;  /* 0x000000013f057887 */ /* 0x000fe40008000000 */
[----:B------:R-:W-:-:S04]  /*6e00*/  USEL UR4, UR4, URZ, UP0 ;  /* 0x0000003f04047287 */ /* 0x000fc80008000000 */
[----:B------:R-:W-:Y:S01]  /*6e10*/  LOP3.LUT R5, R5, UR5, RZ, 0x3c, !PT ;  /* 0x0000000505057c12 */ /* 0x000fe2000f8e3cff */
[----:B------:R-:W-:Y:S07]  /*6e20*/  @!P0 BRA `(.L_x_4729) ;  /* 0x0000000000048947 */ /* 0x000fee0003800000 */
[----:B------:R-:W-:Y:S01]  /*6e30*/  BPT.TRAP 0x1 ;  /* 0x000000040000795c */ /* 0x000fe20000300000 */
.L_x_4729:
[----:B------:R-:W-:Y:S01]  /*6e40*/  ULEA UR6, UR4, UR61, 0x3 ;  /* 0x0000003d04067291 */ /* 0x000fe2000f8e183f */
[----:B------:R-:W-:-:S08]  /*6e50*/  SHF.L.U32 R200, R5, 0x1f, RZ ;  /* 0x0000001f05c87819 */ /* 0x000fd000000006ff */
[----:B------:R0:W1:Y:S01]  /*6e60*/  SYNCS.PHASECHK.TRANS64.TRYWAIT P1, [UR6+0x32430], R200 ;  /* 0x032430c8ff0075a7 */ /* 0x0000620008020146 */
[----:B------:R-:W-:Y:S05]  /*6e70*/  @!P0 BRA `(.L_x_4730) ;  /* 0x0000000000048947 */ /* 0x000fea0003800000 */
[----:B------:R-:W-:Y:S01]  /*6e80*/  BPT.TRAP 0x1 ;  /* 0x000000040000795c */ /* 0x000fe20000300000 */
.L_x_4730:
[----:B-1----:R-:W-:Y:S05]  /*6e90*/  @P1 BRA `(.L_x_4731) ;  /* 0x0000000000081947 */ /* 0x002fea0003800000 */
[----:B------:R-:W1:Y:S02]  /*6ea0*/  SYNCS.PHASECHK.TRANS64.TRYWAIT P1, [UR6+0x32430], R200 ;  /* 0x032430c8ff0075a7 */ /* 0x000e640008020146 */
[----:B-1----:R-:W-:Y:S05]  /*6eb0*/  @!P1 BRA `(.L_x_4732) ;  /* 0x0000009800509947 */ /* 0x002fea0003800000 */
.L_x_4731:
[----:B------:R-:W-:Y:S01]  /*6ec0*/  R2UR UR5, R210 ;  /* 0x00000000d20572ca */ /* 0x000fe200000e0000 */
[----:B-1----:R-:W-:Y:S01]  /*6ed0*/  WARPGROUP.ARRIVE ;  /* 0x00000000000079c5 */ /* 0x002fe20000000000 */
[----:B------:R-:W-:Y:S01]  /*6ee0*/  R2UR UR56, R22 ;  /* 0x00000000163872ca */ /* 0x000fe200000e0000 */
[----:B------:R-:W-:Y:S01]  /*6ef0*/  UMOV UR59, 0x40000040 ;  /* 0x40000040003b7882 */ /* 0x000fe20000000000 */
[----:B------:R-:W-:-:S09]  /*6f00*/  R2UR UR57, R23 ;  /* 0x00000000173972ca */ /* 0x000fd200000e0000 */
[----:B------:R-:W-:-:S07]  /*6f10*/  UIMAD UR5, UR4, 0x300, UR5 ;  /* 0x00000300040578a4 */ /* 0x000fce000f8e0205 */
[----:B------:R-:W-:Y:S02]  /*6f20*/  UMOV UR58, UR5 ;  /* 0x00000005003a7c82 */ /* 0x000fe40008000000 */
        /* <DEDUP_REMOVED lines=25> */
.L_x_4733:
[----:B------:R1:W2:Y:S01]  /*70c0*/  SYNCS.PHASECHK.TRANS64.TRYWAIT P1, [UR6+0x32450], R200 ;  /* 0x032450c8ff0075a7 */ /* 0x0002a20008020146 */
[----:B------:R-:W-:Y:S05]  /*70d0*/  @!P0 BRA `(.L_x_4734) ;  /* 0x0000000000048947 */ /* 0x000fea0003800000 */
[----:B------:R-:W-:Y:S01]  /*70e0*/  BPT.TRAP 0x1 ;  /* 0x000000040000795c */ /* 0x000fe20000300000 */
.L_x_4734:
[----:B--2---:R-:W-:Y:S05]  /*70f0*/  @P1 BRA `(.L_x_4735) ;  /* 0x0000000000081947 */ /* 0x004fea0003800000 */
[----:B------:R-:W2:Y:S02]  /*7100*/  SYNCS.PHASECHK.TRANS64.TRYWAIT P1, [UR6+0x32450], R200 ;  /* 0x032450c8ff0075a7 */ /* 0x000ea40008020146 */
[----:B--2---:R-:W-:Y:S05]  /*7110*/  @!P1 BRA `(.L_x_4736) ;  /* 0x0000009400d09947 */ /* 0x004fea0003800000 */
.L_x_4735:
[----:B------:R-:W-:Y:S01]  /*7120*/  R2UR UR56, R8 ;  /* 0x00000000083872ca */ /* 0x000fe200000e0000 */
[----:B------:R-:W-:Y:S01]  /*7130*/  UIMAD UR5, UR4, 0xc00, UR38 ;  /* 0x00000c00040578a4 */ /* 0x000fe2000f8e0226 */
[----:B------:R-:W-:Y:S01]  /*7140*/  R2UR UR57, R9 ;  /* 0x00000000093972ca */ /* 0x000fe200000e0000 */
[----:B------:R-:W-:Y:S01]  /*7150*/  WARPGROUP.ARRIVE ;  /* 0x00000000000079c5 */ /* 0x000fe20000000000 */
[----:B------:R-:W-:Y:S01]  /*7160*/  UMOV UR59, 0x40000040 ;  /* 0x40000040003b7882 */ /* 0x000fe20000000000 */
[----:B------:R-:W-:Y:S01]  /*7170*/  UIADD3 UR10, UR5, 0x300, URZ ;  /* 0x00000300050a7890 */ /* 0x000fe2000fffe03f */
[----:B------:R-:W-:Y:S02]  /*7180*/  UMOV UR11, 0x40000040 ;  /* 0x40000040000b7882 */ /* 0x000fe40000000000 */
[----:B------:R-:W-:Y:S01]  /*7190*/  UMOV UR58, UR5 ;  /* 0x00000005003a7c82 */ /* 0x000fe20008000000 */
[----:B------:R-:W-:Y:S01]  /*71a0*/  UIADD3 UR14, UR5, 0x302, URZ ;  /* 0x00000302050e7890 */ /* 0x000fe2000fffe03f */
[----:B------:R-:W-:Y:S01]  /*71b0*/  UMOV UR15, 0x40000040 ;  /* 0x40000040000f7882 */ /* 0x000fe20000000000 */
[----:B------:R-:W-:Y:S01]  /*71c0*/  UIADD3 UR18, UR5, 0x304, URZ ;  /* 0x0000030405127890 */ /* 0x000fe2000fffe03f */
[----:B------:R-:W-:-:S03]  /*71d0*/  UMOV UR19, 0x40000040 ;  /* 0x4000004000137882 */ /* 0x000fc60000000000 */
        /* <DEDUP_REMOVED lines=21> */
[----:B------:R-:W-:-:S02]  /*7330*/  WARPGROUP.DEPBAR.LE gsb0, 0x0 ;  /* 0x00008000000079c5 */ /* 0x000fc40000010000 */
        /* <DEDUP_REMOVED lines=60> */
.L_x_4737:
[----:B012---:R-:W-:Y:S01]  /*7700*/  FMNMX.FTZ R200, R152, R21, !PT ;  /* 0x0000001598c87209 */ /* 0x007fe20007810000 */
[----:B------:R-:W0:Y:S01]  /*7710*/  S2UR UR11, SR_CgaCtaId ;  /* 0x00000000000b79c3 */ /* 0x000e220000008800 */
[----:B------:R-:W-:Y:S01]  /*7720*/  UMOV UR10, UR39 ;  /* 0x00000027000a7c82 */ /* 0x000fe20008000000 */
[----:B------:R-:W-:Y:S01]  /*7730*/  UIADD3 UR5, UR6, 0x32440, URZ ;  /* 0x0003244006057890 */ /* 0x000fe2000fffe03f */
[----:B------:R-:W-:Y:S01]  /*7740*/  FMNMX.FTZ R201, R153, R200, !PT ;  /* 0x000000c899c97209 */ /* 0x000fe20007810000 */
[----:B------:R-:W-:-:S03]  /*7750*/  UMOV UR15, 0x40000040 ;  /* 0x40000040000f7882 */ /* 0x000fc60000000000 */
[----:B------:R-:W-:-:S04]  /*7760*/  FMNMX.FTZ R200, R156, R201, !PT ;  /* 0x000000c99cc87209 */ /* 0x000fc80007810000 */
[----:B------:R-:W-:-:S04]  /*7770*/  FMNMX.FTZ R201, R157, R200, !PT ;  /* 0x000000c89dc97209 */ /* 0x000fc80007810000 */
[----:B------:R-:W-:-:S04]  /*7780*/  FMNMX.FTZ R200, R160, R201, !PT ;  /* 0x000000c9a0c87209 */ /* 0x000fc80007810000 */
[----:B------:R-:W-:Y:S02]  /*7790*/  FMNMX.FTZ R201, R161, R200, !PT ;  /* 0x000000c8a1c97209 */ /* 0x000fe40007810000 */
[----:B------:R-:W-:Y:S02]  /*77a0*/  FMNMX.FTZ R200, R154, R207, !PT ;  /* 0x000000cf9ac87209 */ /* 0x000fe40007810000 */
[----:B------:R-:W-:Y:S01]  /*77b0*/  FMNMX.FTZ R202, R164, R201, !PT ;  /* 0x000000c9a4ca7209 */ /* 0x000fe20007810000 */
[----:B0-----:R-:W-:Y:S01]  /*77c0*/  UPRMT UR11, UR11, 0x654, UR5 ;  /* 0x000006540b0b7896 */ /* 0x001fe20008000005 */
[----:B------:R-:W-:Y:S01]  /*77d0*/  FMNMX.FTZ R201, R155, R200, !PT ;  /* 0x000000c89bc97209 */ /* 0x000fe20007810000 */
[----:B------:R-:W-:Y:S01]  /*77e0*/  UIMAD UR5, UR4, 0xc00, UR60 ;  /* 0x00000c00040578a4 */ /* 0x000fe2000f8e023c */
[----:B------:R-:W-:Y:S02]  /*77f0*/  FMNMX.FTZ R203, R165, R202, !PT ;  /* 0x000000caa5cb7209 */ /* 0x000fe40007810000 */
[----:B------:R-:W-:-:S02]  /*7800*/  FMNMX.FTZ R200, R158, R201, !PT ;  /* 0x000000c99ec87209 */ /* 0x000fc40007810000 */
[----:B------:R-:W-:Y:S02]  /*7810*/  FMNMX.FTZ R202, R168, R203, !PT ;  /* 0x000000cba8ca7209 */ /* 0x000fe40007810000 */
[----:B------:R-:W-:Y:S01]  /*7820*/  FMNMX.FTZ R201, R159, R200, !PT ;  /* 0x000000c89fc97209 */ /* 0x000fe20007810000 */
[----:B------:R-:W-:Y:S01]  /*7830*/  SYNCS.ARRIVE.TRANS64.RED.A1T0 RZ, [UR11], RZ ;  /* 0x000000ffffff79a7 */ /* 0x000fe2000810040b */
[----:B------:R-:W-:Y:S01]  /*7840*/  FMNMX.FTZ R203, R169, R202, !PT ;  /* 0x000000caa9cb7209 */ /* 0x000fe20007810000 */
[----:B------:R-:W-:Y:S01]  /*7850*/  UMOV UR14, UR5 ;  /* 0x00000005000e7c82 */ /* 0x000fe20008000000 */
        /* <DEDUP_REMOVED lines=29> */
[----:B------:R-:W0:Y:S01]  /*7a30*/  SHFL.BFLY PT, R203, R202, 0x2, 0x1f ;  /* 0x0c401f00cacb7f89 */ /* 0x000e2200000e0000 */
[----:B------:R-:W-:-:S04]  /*7a40*/  FMNMX.FTZ R201, R191, R200, !PT ;  /* 0x000000c8bfc97209 */ /* 0x000fc80007810000 */
[----:B------:R-:W-:-:S04]  /*7a50*/  FMNMX.FTZ R200, R194, R201, !PT ;  /* 0x000000c9c2c87209 */ /* 0x000fc80007810000 */
[----:B------:R-:W-:-:S04]  /*7a60*/  FMNMX.FTZ R201, R195, R200, !PT ;  /* 0x000000c8c3c97209 */ /* 0x000fc80007810000 */
[----:B------:R-:W-:-:S04]  /*7a70*/  FMNMX.FTZ R200, R198, R201, !PT ;  /* 0x000000c9c6c87209 */ /* 0x000fc80007810000 */
[----:B------:R-:W-:-:S05]  /*7a80*/  FMNMX.FTZ R201, R199, R200, !PT ;  /* 0x000000c8c7c97209 */ /* 0x000fca0007810000 */
[----:B------:R-:W1:Y:S01]  /*7a90*/  SHFL.BFLY PT, R204, R201, 0x2, 0x1f ;  /* 0x0c401f00c9cc7f89 */ /* 0x000e6200000e0000 */
[----:B0-----:R-:W-:-:S05]  /*7aa0*/  FMNMX.FTZ R203, R202, R203, !PT ;  /* 0x000000cbcacb7209 */ /* 0x001fca0007810000 */
[----:B------:R-:W0:Y:S01]  /*7ab0*/  SHFL.BFLY PT, R200, R203, 0x1, 0x1f ;  /* 0x0c201f00cbc87f89 */ /* 0x000e2200000e0000 */
[----:B-1----:R-:W-:-:S05]  /*7ac0*/  FMNMX.FTZ R204, R201, R204, !PT ;  /* 0x000000ccc9cc7209 */ /* 0x002fca0007810000 */
[----:B------:R-:W1:Y:S01]  /*7ad0*/  SHFL.BFLY PT, R209, R204, 0x1, 0x1f ;  /* 0x0c201f00ccd17f89 */ /* 0x000e6200000e0000 */
[----:B0-----:R-:W-:-:S05]  /*7ae0*/  FMNMX.FTZ R200, R203, R200, !PT ;  /* 0x000000c8cbc87209 */ /* 0x001fca0007810000 */
[C---:B------:R-:W-:Y:S01]  /*7af0*/  FMUL.FTZ R205, R200.reuse, UR10 ;  /* 0x0000000ac8cd7c20 */ /* 0x040fe20008410000 */
[----:B------:R-:W-:-:S03]  /*7b00*/  FADD.FTZ R21, -R200, R21 ;  /* 0x00000015c8157221 */ /* 0x000fc60000010100 */
[--C-:B------:R-:W-:Y:S01]  /*7b10*/  FFMA.FTZ R203, R156, UR10, -R205.reuse ;  /* 0x0000000a9ccb7c23 */ /* 0x100fe200080108cd */
[--C-:B------:R-:W-:Y:S01]  /*7b20*/  FFMA.FTZ R206, R152, UR10, -R205.reuse ;  /* 0x0000000a98ce7c23 */ /* 0x100fe200080108cd */
[----:B------:R-:W-:Y:S01]  /*7b30*/  FMUL.FTZ R21, R21, UR10 ;  /* 0x0000000a15157c20 */ /* 0x000fe20008410000 */
        /* <DEDUP_REMOVED lines=9> */
[--C-:B------:R-:W-:Y:S01]  /*7bd0*/  FFMA.FTZ R173, R173, UR10, -R205.reuse ;  /* 0x0000000aadad7c23 */ /* 0x100fe200080108cd */
[----:B-1----:R-:W-:Y:S01]  /*7be0*/  FMNMX.FTZ R156, R204, R209, !PT ;  /* 0x000000d1cc9c7209 */ /* 0x002fe20007810000 */
[--C-:B------:R-:W-:Y:S01]  /*7bf0*/  FFMA.FTZ R204, R157, UR10, -R205.reuse ;  /* 0x0000000a9dcc7c23 */ /* 0x100fe200080108cd */
[----:B------:R-:W1:Y:S01]  /*7c00*/  MUFU.EX2 R21, R21 ;  /* 0x0000001500157308 */ /* 0x000e620000000800 */
[--C-:B------:R-:W-:Y:S01]  /*7c10*/  FFMA.FTZ R176, R176, UR10, -R205.reuse ;  /* 0x0000000ab0b07c23 */ /* 0x100fe200080108cd */
[----:B------:R-:W-:Y:S01]  /*7c20*/  FFMA.FTZ R177, R177, UR10, -R205 ;  /* 0x0000000ab1b17c23 */ /* 0x000fe200080108cd */
[C---:B------:R-:W-:Y:S01]  /*7c30*/  FADD.FTZ R152, -R156.reuse, R207 ;  /* 0x000000cf9c987221 */ /* 0x040fe20000010100 */
[----:B------:R-:W-:Y:S01]  /*7c40*/  FMUL.FTZ R208, R156, UR10 ;  /* 0x0000000a9cd07c20 */ /* 0x000fe20008410000 */
[--C-:B------:R-:W-:Y:S01]  /*7c50*/  FFMA.FTZ R180, R180, UR10, -R205.reuse ;  /* 0x0000000ab4b47c23 */ /* 0x100fe200080108cd */
[--C-:B------:R-:W-:Y:S01]  /*7c60*/  FFMA.FTZ R181, R181, UR10, -R205.reuse ;  /* 0x0000000ab5b57c23 */ /* 0x100fe200080108cd */
[----:B------:R-:W-:Y:S01]  /*7c70*/  FMUL.FTZ R152, R152, UR10 ;  /* 0x0000000a98987c20 */ /* 0x000fe20008410000 */
[--C-:B0-----:R-:W-:Y:S01]  /*7c80*/  FFMA.FTZ R206, R154, UR10, -R208.reuse ;  /* 0x0000000a9ace7c23 */ /* 0x101fe200080108d0 */
        /* <DEDUP_REMOVED lines=8> */
[-C--:B-1----:R-:W-:Y:S01]  /*7d10*/  FMUL.FTZ R24, R24, R21.reuse ;  /* 0x0000001518187220 */ /* 0x082fe20000410000 */
        /* <DEDUP_REMOVED lines=136> */
[----:B--2---:R-:W-:Y:S01]  /*85a0*/  F2FP.BF16.F32.PACK_AB R154, R204, R203 ;  /* 0x000000cbcc9a723e */ /* 0x004fe200000010ff */
[--C-:B------:R-:W-:Y:S01]  /*85b0*/  FFMA.FTZ R170, R170, UR10, -R208.reuse ;  /* 0x0000000aaaaa7c23 */ /* 0x100fe200080108d0 */
        /* <DEDUP_REMOVED lines=23> */
[----:B------:R-:W-:Y:S01]  /*8730*/  FFMA.FTZ R197, R197, UR10, -R205 ;  /* 0x0000000ac5c57c23 */ /* 0x000fe200080108cd */
[--C-:B------:R-:W-:Y:S01]  /*8740*/  FFMA.FTZ R194, R194, UR10, -R208.reuse ;  /* 0x0000000ac2c27c23 */ /* 0x100fe200080108d0 */
[----:B------:R-:W-:Y:S01]  /*8750*/  MUFU.EX2 R165, R165 ;  /* 0x000000a500a57308 */ /* 0x000fe20000000800 */
[--C-:B------:R-:W-:Y:S01]  /*8760*/  FFMA.FTZ R195, R195, UR10, -R208.reuse ;  /* 0x0000000ac3c37c23 */ /* 0x100fe200080108d0 */
[----:B------:R-:W-:Y:S01]  /*8770*/  WARPGROUP.ARRIVE ;  /* 0x00000000000079c5 */ /* 0x000fe20000000000 */
[--C-:B------:R-:W-:Y:S01]  /*8780*/  FFMA.FTZ R198, R198, UR10, -R208.reuse ;  /* 0x0000000ac6c67c23 */ /* 0x100fe200080108d0 */
[----:B------:R-:W-:Y:S01]  /*8790*/  FFMA.FTZ R199, R199, UR10, -R208 ;  /* 0x0000000ac7c77c23 */ /* 0x000fe200080108d0 */
[----:B------:R-:W-:Y:S01]  /*87a0*/  FFMA.FTZ R21, R21, R0, R201 ;  /* 0x0000000015157223 */ /* 0x000fe200000100c9 */
[----:B------:R-:W-:-:S02]  /*87b0*/  FFMA.FTZ R4, R157, R4, R206 ;  /* 0x000000049d047223 */ /* 0x000fc400000100ce */
[----:B------:R-:W-:Y:S01]  /*87c0*/  HGMMA.64x256x16.F32.BF16 R24, R152, gdesc[UR12].tnspB, R24, gsb0 ;  /* 0x43e0000c98187df0 */ /* 0x000fe20008001818 */
[----:B------:R-:W-:Y:S01]  /*87d0*/  MUFU.EX2 R162, R162 ;  /* 0x000000a200a27308 */ /* 0x000fe20000000800 */
[----:B------:R-:W-:Y:S01]  /*87e0*/  UIADD3 UR14, UR5, 0x80, URZ ;  /* 0x00000080050e7890 */ /* 0x000fe2000fffe03f */
[----:B------:R-:W-:Y:S01]  /*87f0*/  FADD.FTZ R202, R202, R21 ;  /* 0x00000015caca7221 */ /* 0x000fe20000010000 */
[----:B------:R-:W-:Y:S01]  /*8800*/  UMOV UR15, 0x40000040 ;  /* 0x40000040000f7882 */ /* 0x000fe20000000000 */
[----:B------:R-:W-:Y:S02]  /*8810*/  FADD.FTZ R207, R207, R4 ;  /* 0x00000004cfcf7221 */ /* 0x000fe40000010000 */
[----:B------:R-:W-:Y:S02]  /*8820*/  FADD.FTZ R203, R203, R202 ;  /* 0x000000cacbcb7221 */ /* 0x000fe40000010000 */
[----:B------:R-:W2:Y:S01]  /*8830*/  MUFU.EX2 R163, R163 ;  /* 0x000000a300a37308 */ /* 0x000ea20000000800 */
        /* <DEDUP_REMOVED lines=10> */
[----:B------:R-:W3:Y:S08]  /*88e0*/  MUFU.EX2 R171, R171 ;  /* 0x000000ab00ab7308 */ /* 0x000ef00000000800 */
[----:B------:R-:W-:Y:S08]  /*88f0*/  MUFU.EX2 R174, R174 ;  /* 0x000000ae00ae7308 */ /* 0x000ff00000000800 */
[----:B------:R-:W0:Y:S08]  /*8900*/  MUFU.EX2 R175, R175 ;  /* 0x000000af00af7308 */ /* 0x000e300000000800 */
[----:B------:R-:W-:Y:S08]  /*8910*/  MUFU.EX2 R176, R176 ;  /* 0x000000b000b07308 */ /* 0x000ff00000000800 */
[----:B------:R-:W0:Y:S08]  /*8920*/  MUFU.EX2 R177, R177 ;  /* 0x000000b100b17308 */ /* 0x000e300000000800 */
[----:B------:R-:W-:Y:S08]  /*8930*/  MUFU.EX2 R180, R180 ;  /* 0x000000b400b47308 */ /* 0x000ff00000000800 */
[----:B------:R-:W-:Y:S08]  /*8940*/  MUFU.EX2 R181, R181 ;  /* 0x000000b500b57308 */ /* 0x000ff00000000800 */
[----:B------:R-:W-:Y:S08]  /*8950*/  MUFU.EX2 R178, R178 ;  /* 0x000000b200b27308 */ /* 0x000ff00000000800 */
[----:B------:R-:W0:Y:S08]  /*8960*/  MUFU.EX2 R179, R179 ;  /* 0x000000b300b37308 */ /* 0x000e300000000800 */
        /* <DEDUP_REMOVED lines=15> */
[----:B------:R-:W0:Y:S01]  /*8a60*/  MUFU.EX2 R195, R195 ;  /* 0x000000c300c37308 */ /* 0x000e220000000800 */
[----:B------:R-:W-:-:S02]  /*8a70*/  WARPGROUP.DEPBAR.LE gsb0, 0x0 ;  /* 0x00008000000079c5 */ /* 0x000fc40000010000 */
[----:B-1----:R-:W-:-:S05]  /*8a80*/  F2FP.BF16.F32.PACK_AB R152, R161, R160 ;  /* 0x000000a0a198723e */ /* 0x002fca00000010ff */
[----:B------:R-:W-:Y:S01]  /*8a90*/  MUFU.EX2 R198, R198 ;  /* 0x000000c600c67308 */ /* 0x000fe20000000800 */
[----:B--2---:R-:W-:Y:S01]  /*8aa0*/  F2FP.BF16.F32.PACK_AB R153, R163, R162 ;  /* 0x000000a2a399723e */ /* 0x004fe200000010ff */
[----:B------:R-:W-:Y:S01]  /*8ab0*/  FADD.FTZ R160, R160, R203 ;  /* 0x000000cba0a07221 */ /* 0x000fe20000010000 */
[----:B------:R-:W-:Y:S01]  /*8ac0*/  F2FP.BF16.F32.PACK_AB R154, R165, R164 ;  /* 0x000000a4a59a723e */ /* 0x000fe200000010ff */
[----:B------:R-:W-:Y:S01]  /*8ad0*/  FADD.FTZ R162, R162, R159 ;  /* 0x0000009fa2a27221 */ /* 0x000fe20000010000 */
[----:B----4-:R-:W-:Y:S01]  /*8ae0*/  F2FP.BF16.F32.PACK_AB R155, R167, R166 ;  /* 0x000000a6a79b723e */ /* 0x010fe200000010ff */
[----:B------:R-:W-:Y:S02]  /*8af0*/  FADD.FTZ R161, R161, R160 ;  /* 0x000000a0a1a17221 */ /* 0x000fe40000010000 */
[----:B------:R-:W1:Y:S01]  /*8b00*/  MUFU.EX2 R199, R199 ;  /* 0x000000c700c77308 */ /* 0x000e620000000800 */
        /* <DEDUP_REMOVED lines=12> */
[----:B---3--:R-:W-:Y:S01]  /*8bd0*/  F2FP.BF16.F32.PACK_AB R153, R171, R170 ;  /* 0x000000aaab99723e */ /* 0x008fe200000010ff */
[----:B------:R-:W-:Y:S01]  /*8be0*/  FADD.FTZ R170, R170, R167 ;  /* 0x000000a7aaaa7221 */ /* 0x000fe20000010000 */
[----:B------:R-:W-:Y:S01]  /*8bf0*/  F2FP.BF16.F32.PACK_AB R154, R173, R172 ;  /* 0x000000acad9a723e */ /* 0x000fe200000010ff */
[----:B------:R-:W-:Y:S01]  /*8c00*/  FADD.FTZ R169, R169, R168 ;  /* 0x000000a8a9a97221 */ /* 0x000fe20000010000 */
[----:B0-----:R-:W-:Y:S01]  /*8c10*/  F2FP.BF16.F32.PACK_AB R155, R175, R174 ;  /* 0x000000aeaf9b723e */ /* 0x001fe200000010ff */
        /* <DEDUP_REMOVED lines=61> */
.L_x_4738:
[----:B------:R-:W0:Y:S01]  /*8ff0*/  S2UR UR11, SR_CgaCtaId ;  /* 0x00000000000b79c3 */ /* 0x000e220000008800 */
[----:B------:R-:W-:Y:S01]  /*9000*/  R2UR UR5, R212 ;  /* 0x00000000d40572ca */ /* 0x000fe200000e0000 */
[----:B------:R-:W-:Y:S01]  /*9010*/  UIADD3 UR6, UR6, 0x32460, URZ ;  /* 0x0003246006067890 */ /* 0x000fe2000fffe03f */
[----:B------:R-:W-:Y:S01]  /*9020*/  IMAD.MOV.U32 R207, RZ, RZ, R156 ;  /* 0x000000ffffcf7224 */ /* 0x000fe200078e009c */
[----:B------:R-:W-:-:S10]  /*9030*/  MOV R21, R200 ;  /* 0x000000c800157202 */ /* 0x000fd40000000f00 */
[----:B------:R-:W-:Y:S02]  /*9040*/  UISETP.GT.AND UP0, UPT, UR7, UR5, UPT ;  /* 0x000000050700728c */ /* 0x000fe4000bf04270 */
[----:B------:R-:W-:-:S04]  /*9050*/  UIADD3 UR7, UR7, -0x1, URZ ;  /* 0xffffffff07077890 */ /* 0x000fc8000fffe03f */
[----:B------:R-:W-:Y:S01]  /*9060*/  PLOP3.LUT P1, PT, PT, PT, UP0, 0x80, 0x0 ;  /* 0x000000000000781c */ /* 0x000fe20003f2f008 */
[----:B0-----:R-:W-:-:S09]  /*9070*/  UPRMT UR6, UR11, 0x654, UR6 ;  /* 0x000006540b067896 */ /* 0x001fd20008000006 */
[----:B------:R-:W-:Y:S03]  /*9080*/  SYNCS.ARRIVE.TRANS64.RED.A1T0 RZ, [UR6], RZ ;  /* 0x000000ffffff79a7 */ /* 0x000fe60008100406 */
[----:B------:R-:W-:Y:S05]  /*9090*/  @P1 BRA `(.L_x_4739) ;  /* 0xffffffdc004c1947 */ /* 0x000fea000383ffff */
.L_x_4728:
[----:B------:R-:W0:Y:S01]  /*90a0*/  SHFL.BFLY PT, R3, R0, 0x2, 0x1f ;  /* 0x0c401f0000037f89 */ /* 0x000e2200000e0000 */
[----:B------:R-:W-:-:S03]  /*90b0*/  PLOP3.LUT P0, PT, PT, PT, PT, 0x8, 0x0 ;  /* 0x000000000000781c */ /* 0x000fc60003f0e170 */
[----:B------:R-:W1:Y:S01]  /*90c0*/  SHFL.BFLY PT, R5, R4, 0x2, 0x1f ;  /* 0x0c401f0004057f89 */ /* 0x000e6200000e0000 */
[----:B------:R-:W2:Y:S01]  /*90d0*/  S2R R152, SR_TID.X ;  /* 0x0000000000987919 */ /* 0x000ea20000002100 */
[----:B0-----:R-:W-:Y:S01]  /*90e0*/  FADD.FTZ R3, R3, R0 ;  /* 0x0000000003037221 */ /* 0x001fe20000010000 */
[----:B------:R-:W-:Y:S02]  /*90f0*/  IMAD.MOV.U32 R0, RZ, RZ, RZ ;  /* 0x000000ffff007224 */ /* 0x000fe400078e00ff */
[----:B-1----:R-:W-:Y:S02]  /*9100*/  FADD.FTZ R5, R5, R4 ;  /* 0x0000000405057221 */ /* 0x002fe40000010000 */
[----:B------:R-:W0:Y:S04]  /*9110*/  SHFL.BFLY PT, R2, R3, 0x1, 0x1f ;  /* 0x0c201f0003027f89 */ /* 0x000e2800000e0000 */
[----:B------:R-:W1:Y:S01]  /*9120*/  SHFL.BFLY PT, R6, R5, 0x1, 0x1f ;  /* 0x0c201f0005067f89 */ /* 0x000e6200000e0000 */
[----:B--2---:R-:W-:Y:S01]  /*9130*/  SHF.R.U32.HI R152, RZ, 0x7, R152 ;  /* 0x00000007ff987819 */ /* 0x004fe20000011698 */
[----:B0-----:R-:W-:-:S03]  /*9140*/  FADD.FTZ R7, R3, R2 ;  /* 0x0000000203077221 */ /* 0x001fc60000010000 */
[----:B------:R-:W-:Y:S01]  /*9150*/  IADD3 R3, -R152, 0xb, RZ ;  /* 0x0000000b98037810 */ /* 0x000fe20007ffe1ff */
[----:B------:R-:W-:Y:S02]  /*9160*/  IMAD.MOV.U32 R2, RZ, RZ, RZ ;  /* 0x000000ffff027224 */ /* 0x000fe400078e00ff */
[----:B-1----:R-:W-:Y:S02]  /*9170*/  FADD.FTZ R8, R5, R6 ;  /* 0x0000000605087221 */ /* 0x002fe40000010000 */
[----:B------:R0:W-:Y:S08]  /*9180*/  BAR.ARV R3, 0x100 ;  /* 0x000400030000751d */ /* 0x0001f00000002000 */
[----:B------:R-:W-:Y:S06]  /*9190*/  BAR.ARV 0x8, 0x180 ;  /* 0x0206000000007b1d */ /* 0x000fec0000002000 */
[----:B------:R-:W-:Y:S01]  /*91a0*/  FSETP.NE.FTZ.AND P1, PT, R7, RZ, PT ;  /* 0x000000ff0700720b */ /* 0x000fe20003f35000 */
[----:B------:R-:W-:Y:S01]  /*91b0*/  IMAD.U32 R5, RZ, RZ, UR10 ;  /* 0x0000000aff057e24 */ /* 0x000fe2000f8e00ff */
[----:B------:R-:W-:Y:S01]  /*91c0*/  FSETP.NE.FTZ.AND P2, PT, R8, RZ, PT ;  /* 0x000000ff0800720b */ /* 0x000fe20003f55000 */
[----:B0-----:R-:W-:-:S10]  /*91d0*/  IMAD.MOV.U32 R3, RZ, RZ, -0x800000 ;  /* 0xff800000ff037424 */ /* 0x001fd400078e00ff */
[----:B------:R-:W0:Y:S01]  /*91e0*/  @P1 MUFU.LG2 R4, R7 ;  /* 0x0000000700041308 */ /* 0x000e220000000c00 */
[----:B------:R-:W-:-:S07]  /*91f0*/  @P1 FMUL.FTZ R5, R5, 0.69314718246459960938 ;  /* 0x3f31721805051820 */ /* 0x000fce0000410000 */
[----:B------:R-:W1:Y:S08]  /*9200*/  @P2 MUFU.LG2 R6, R8 ;  /* 0x0000000800062308 */ /* 0x000e700000000c00 */
[----:B------:R1:W2:Y:S01]  /*9210*/  @P1 MUFU.RCP R2, R7 ;  /* 0x0000000700021308 */ /* 0x0002a20000001000 */
[----:B0-----:R-:W-:-:S04]  /*9220*/  @P1 FMUL.FTZ R4, R4, 0.69314718246459960938 ;  /* 0x3f31721804041820 */ /* 0x001fc80000410000 */
[----:B------:R-:W-:-:S03]  /*9230*/  @P1 FFMA.FTZ R3, R5, R200, R4 ;  /* 0x000000c805031223 */ /* 0x000fc60000010004 */
[----:B------:R0:W3:Y:S01]  /*9240*/  @P2 MUFU.RCP R0, R8 ;  /* 0x0000000800002308 */ /* 0x0000e20000001000 */
[----:B-1----:R-:W-:Y:S01]  /*9250*/  @P2 FMUL.FTZ R7, R6, 0.69314718246459960938 ;  /* 0x3f31721806072820 */ /* 0x002fe20000410000 */
[----:B0-----:R-:W-:Y:S02]  /*9260*/  IMAD.U32 R8, RZ, RZ, UR10 ;  /* 0x0000000aff087e24 */ /* 0x001fe4000f8e00ff */
[-C--:B--2---:R-:W-:Y:S01]  /*9270*/  FMUL.FTZ R24, R24, R2.reuse ;  /* 0x0000000218187220 */ /* 0x084fe20000410000 */
[-C--:B------:R-:W-:Y:S01]  /*9280*/  FMUL.FTZ R25, R25, R2.reuse ;  /* 0x0000000219197220 */ /* 0x080fe20000410000 */
        /* <DEDUP_REMOVED lines=63> */
[----:B------:R-:W-:Y:S01]  /*9680*/  MOV R2, 0xff800000 ;  /* 0xff80000000027802 */ /* 0x000fe20000000f00 */
        /* <DEDUP_REMOVED lines=65> */
.L_x_4702:
[----:B------:R-:W-:Y:S05]  /*9aa0*/  @P0 BRA `(.L_x_4740) ;  /* 0x0000002000540947 */ /* 0x000fea0003800000 */
[----:B------:R-:W2:Y:S01]  /*9ab0*/  LDL R0, [R1+0x4] ;  /* 0x0000040001007983 */ /* 0x000ea20000100800 */
[----:B------:R-:W0:Y:S01]  /*9ac0*/  LDC R8, c[0x0][0xce8] ;  /* 0x00033a00ff087b82 */ /* 0x000e220000000800 */
[----:B------:R-:W-:Y:S01]  /*9ad0*/  ULDC.64 UR8, c[0x0][0xcd0] ;  /* 0x0003340000087ab9 */ /* 0x000fe20000000a00 */
[----:B------:R-:W-:Y:S06]  /*9ae0*/  BSSY B0, `(.L_x_4741) ;  /* 0x000014d000007945 */ /* 0x000fec0003800000 */
[----:B------:R-:W1:Y:S08]  /*9af0*/  S2UR UR12, SR_CTAID.Z ;  /* 0x00000000000c79c3 */ /* 0x000e700000002700 */
[----:B------:R-:W3:Y:S08]  /*9b00*/  LDC.64 R18, c[0x0][0xcd8] ;  /* 0x00033600ff127b82 */ /* 0x000ef00000000a00 */
[----:B------:R-:W-:Y:S01]  /*9b10*/  BAR.SYNC.DEFER_BLOCKING 0x1, 0x100 ;  /* 0x0044000000007b1d */ /* 0x000fe20000010000 */
[----:B0-----:R-:W-:-:S07]  /*9b20*/  ISETP.NE.AND P0, PT, R8, 0x1, PT ;  /* 0x000000010800780c */ /* 0x001fce0003f05270 */
[----:B------:R-:W0:Y:S01]  /*9b30*/  S2UR UR11, SR_CTAID.Y ;  /* 0x00000000000b79c3 */ /* 0x000e220000002600 */
[----:B-1----:R-:W-:-:S07]  /*9b40*/  USHF.R.S32.HI UR10, URZ, 0x1f, UR12 ;  /* 0x0000001f3f0a7899 */ /* 0x002fce000801140c */
[----:B------:R-:W0:Y:S08]  /*9b50*/  LDC R23, c[0x0][0xd50] ;  /* 0x00035400ff177b82 */ /* 0x000e300000000800 */
[----:B------:R-:W1:Y:S08]  /*9b60*/  @P0 LDC R14, c[0x0][0xcec] ;  /* 0x00033b00ff0e0b82 */ /* 0x000e700000000800 */
[----:B------:R-:W4:Y:S08]  /*9b70*/  LDC.64 R20, c[0x0][0xc40] ;  /* 0x00031000ff147b82 */ /* 0x000f300000000a00 */
[----:B------:R-:W5:Y:S08]  /*9b80*/  @P0 LDC R17, c[0x0][0xcf0] ;  /* 0x00033c00ff110b82 */ /* 0x000f700000000800 */
[----:B------:R-:W5:Y:S08]  /*9b90*/  @P0 LDC R22, c[0x0][0xcec] ;  /* 0x00033b00ff160b82 */ /* 0x000f700000000800 */
[----:B------:R-:W5:Y:S01]  /*9ba0*/  @P0 LDC R153, c[0x0][0xcf0] ;  /* 0x00033c00ff990b82 */ /* 0x000f620000000800 */
        /* <DEDUP_REMOVED lines=11> */
[CC--:B------:R-:W-:Y:S02]  /*9c60*/  LEA.HI R6, R4.reuse, R5.reuse, RZ, 0x7 ;  /* 0x0000000504067211 */ /* 0x0c0fe400078f38ff */
[----:B------:R-:W-:Y:S02]  /*9c70*/  LEA.HI R13, R4, R5, RZ, 0x2 ;  /* 0x00000005040d7211 */ /* 0x000fe400078f10ff */
[----:B------:R-:W-:Y:S02]  /*9c80*/  LOP3.LUT R0, R6, 0xffffff80, RZ, 0xc0, !PT ;  /* 0xffffff8006007812 */ /* 0x000fe400078ec0ff */
[----:B------:R-:W-:-:S03]  /*9c90*/  SHF.R.S32.HI R7, RZ, 0x7, R6 ;  /* 0x00000007ff077819 */ /* 0x000fc60000011406 */
[----:B------:R-:W-:Y:S01]  /*9ca0*/  IMAD.IADD R0, R5, 0x1, -R0 ;  /* 0x0000000105007824 */ /* 0x000fe200078e0a00 */
[----:B------:R-:W-:Y:S02]  /*9cb0*/  LEA.HI R4, R6, R7, RZ, 0x1 ;  /* 0x0000000706047211 */ /* 0x000fe400078f08ff */
[----:B------:R-:W-:Y:S02]  /*9cc0*/  LOP3.LUT R6, R13, 0xfffffffc, RZ, 0xc0, !PT ;  /* 0xfffffffc0d067812 */ /* 0x000fe400078ec0ff */
[----:B------:R-:W-:Y:S02]  /*9cd0*/  SHF.R.S32.HI R11, RZ, 0x1f, R0 ;  /* 0x0000001fff0b7819 */ /* 0x000fe40000011400 */
[----:B------:R-:W-:Y:S01]  /*9ce0*/  LOP3.LUT R4, R4, 0x3fffffe, RZ, 0xc0, !PT ;  /* 0x03fffffe04047812 */ /* 0x000fe200078ec0ff */
[----:B------:R-:W-:Y:S01]  /*9cf0*/  IMAD.IADD R5, R5, 0x1, -R6 ;  /* 0x0000000105057824 */ /* 0x000fe200078e0a06 */
[CC--:B------:R-:W-:Y:S02]  /*9d00*/  LEA.HI R10, R11.reuse, R0.reuse, RZ, 0x2 ;  /* 0x000000000b0a7211 */ /* 0x0c0fe400078f10ff */
[----:B------:R-:W-:Y:S01]  /*9d10*/  LEA.HI R11, R11, R0, RZ, 0x5 ;  /* 0x000000000b0b7211 */ /* 0x000fe200078f28ff */
[----:B------:R-:W-:Y:S01]  /*9d20*/  IMAD.IADD R6, R7, 0x1, -R4 ;  /* 0x0000000107067824 */ /* 0x000fe200078e0a04 */
[----:B------:R-:W-:-:S02]  /*9d30*/  SHF.R.S32.HI R9, RZ, 0x2, R10 ;  /* 0x00000002ff097819 */ /* 0x000fc4000001140a */
[----:B------:R-:W-:Y:S02]  /*9d40*/  SHF.R.S32.HI R12, RZ, 0x1f, R10 ;  /* 0x0000001fff0c7819 */ /* 0x000fe4000001140a */
[----:B------:R-:W-:Y:S02]  /*9d50*/  LEA.HI R7, R5, R5, RZ, 0x1 ;  /* 0x0000000505077211 */ /* 0x000fe400078f08ff */
[----:B------:R-:W-:-:S04]  /*9d60*/  LEA.HI R12, R12, R9, RZ, 0x3 ;  /* 0x000000090c0c7211 */ /* 0x000fc800078f18ff */
[----:B------:R-:W-:-:S05]  /*9d70*/  LOP3.LUT R12, R12, 0xfffffff8, RZ, 0xc0, !PT ;  /* 0xfffffff80c0c7812 */ /* 0x000fca00078ec0ff */
[----:B------:R-:W-:Y:S01]  /*9d80*/  IMAD.IADD R4, R9, 0x1, -R12 ;  /* 0x0000000109047824 */ /* 0x000fe200078e0a0c */
[----:B------:R-:W-:Y:S01]  /*9d90*/  LOP3.LUT R12, R7, 0x1ffffffe, RZ, 0xc0, !PT ;  /* 0x1ffffffe070c7812 */ /* 0x000fe200078ec0ff */
[----:B------:R-:W2:Y:S01]  /*9da0*/  S2R R9, SR_CTAID.X ;  /* 0x0000000000097919 */ /* 0x000ea20000002500 */
[----:B------:R-:W-:Y:S02]  /*9db0*/  SHF.R.S32.HI R7, RZ, 0x5, R11 ;  /* 0x00000005ff077819 */ /* 0x000fe4000001140b */
[----:B------:R-:W-:Y:S01]  /*9dc0*/  IADD3 R11, R5, -R12, RZ ;  /* 0x8000000c050b7210 */ /* 0x000fe20007ffe0ff */
[----:B------:R-:W-:Y:S02]  /*9dd0*/  IMAD.U32 R5, RZ, RZ, UR5 ;  /* 0x00000005ff057e24 */ /* 0x000fe4000f8e00ff */
[----:B------:R-:W-:Y:S02]  /*9de0*/  IMAD R7, R7, 0x10, R4 ;  /* 0x0000001007077824 */ /* 0x000fe400078e0204 */
[----:B------:R-:W-:Y:S01]  /*9df0*/  IMAD.U32 R4, RZ, RZ, UR4 ;  /* 0x00000004ff047e24 */ /* 0x000fe2000f8e00ff */
[----:B------:R-:W-:Y:S01]  /*9e00*/  UIMAD.WIDE.U32 UR4, UR13, UR8, URZ ;  /* 0x000000080d0472a5 */ /* 0x000fe2000f8e003f */
[----:B------:R-:W-:-:S02]  /*9e10*/  IMAD R16, R6, 0x40, R7 ;  /* 0x0000004006107824 */ /* 0x000fc400078e0207 */
[----:B------:R-:W-:Y:S01]  /*9e20*/  IMAD.U32 R5, RZ, RZ, UR6 ;  /* 0x00000006ff057e24 */ /* 0x000fe2000f8e00ff */
[----:B------:R-:W-:Y:S01]  /*9e30*/  UIMAD UR6, UR13, UR9, UR7 ;  /* 0x000000090d0672a4 */ /* 0x000fe2000f8e0207 */
[C---:B---3--:R-:W-:Y:S01]  /*9e40*/  IMAD R12, R18.reuse, UR10, RZ ;  /* 0x0000000a120c7c24 */ /* 0x048fe2000f8e02ff */
[----:B------:R-:W-:Y:S01]  /*9e50*/  LEA R6, R11, R16, 0x3 ;  /* 0x000000100b067211 */ /* 0x000fe200078e18ff */
[----:B------:R-:W-:Y:S01]  /*9e60*/  IMAD.WIDE.U32 R4, R18, UR12, R4 ;  /* 0x0000000c12047c25 */ /* 0x000fe2000f8e0004 */
[----:B------:R-:W-:Y:S01]  /*9e70*/  UIADD3 UR6, UR5, UR6, URZ ;  /* 0x0000000605067290 */ /* 0x000fe2000fffe03f */
[----:B------:R-:W-:Y:S02]  /*9e80*/  ULDC.64 UR8, c[0x0][0xc28] ;  /* 0x00030a0000087ab9 */ /* 0x000fe40000000a00 */
[----:B------:R-:W-:Y:S02]  /*9e90*/  IMAD R18, RZ, RZ, -UR13 ;  /* 0x8000000dff127e24 */ /* 0x000fe4000f8e02ff */
[----:B------:R-:W-:-:S02]  /*9ea0*/  IMAD R15, R19, UR12, R12 ;  /* 0x0000000c130f7c24 */ /* 0x000fc4000f8e020c */
[----:B------:R-:W-:Y:S02]  /*9eb0*/  IMAD.U32 R7, RZ, RZ, UR5 ;  /* 0x00000005ff077e24 */ /* 0x000fe4000f8e00ff */
[----:B0-----:R-:W-:Y:S02]  /*9ec0*/  IMAD R23, R23, R18, UR11 ;  /* 0x0000000b17177e24 */ /* 0x001fe4000f8e0212 */
[----:B------:R-:W-:Y:S01]  /*9ed0*/  IMAD.U32 R7, RZ, RZ, UR6 ;  /* 0x00000006ff077e24 */ /* 0x000fe2000f8e00ff */
[----:B------:R-:W-:Y:S01]  /*9ee0*/  ULDC.64 UR6, c[0x0][0xc48] ;  /* 0x0003120000067ab9 */ /* 0x000fe20000000a00 */
[----:B------:R-:W-:Y:S02]  /*9ef0*/  IMAD.IADD R5, R5, 0x1, R15 ;  /* 0x0000000105057824 */ /* 0x000fe400078e020f */
[----:B--2---:R-:W-:Y:S02]  /*9f00*/  IMAD R11, R9, 0x80, R6 ;  /* 0x00000080090b7824 */ /* 0x004fe400078e0206 */
[----:B------:R-:W-:Y:S01]  /*9f10*/  IMAD.U32 R6, RZ, RZ, UR4 ;  /* 0x00000004ff067e24 */ /* 0x000fe2000f8e00ff */
[----:B------:R-:W-:Y:S01]  /*9f20*/  ULDC.64 UR4, c[0x0][0xce0] ;  /* 0x0003380000047ab9 */ /* 0x000fe20000000a00 */
[----:B-1----:R-:W-:Y:S01]  /*9f30*/  @P0 IMAD.HI.U32 R12, R11, R14, RZ ;  /* 0x0000000e0b0c0227 */ /* 0x002fe200078e00ff */
[----:B------:R-:W-:-:S03]  /*9f40*/  MOV R13, R11 ;  /* 0x0000000b000d7202 */ /* 0x000fc60000000f00 */
[C---:B----4-:R-:W-:Y:S01]  /*9f50*/  IMAD R14, R20.reuse, UR10, RZ ;  /* 0x0000000a140e7c24 */ /* 0x050fe2000f8e02ff */
[----:B-----5:R-:W-:Y:S01]  /*9f60*/  @P0 SHF.R.U32.HI R13, RZ, R17, R12 ;  /* 0x00000011ff0d0219 */ /* 0x020fe2000001160c */
[----:B------:R-:W-:-:S04]  /*9f70*/  IMAD.WIDE.U32 R6, R20, UR12, R6 ;  /* 0x0000000c14067c25 */ /* 0x000fc8000f8e0006 */
[----:B------:R-:W-:Y:S01]  /*9f80*/  IMAD R17, R21, UR12, R14 ;  /* 0x0000000c15117c24 */ /* 0x000fe2000f8e020e */
[----:B------:R-:W-:Y:S01]  /*9f90*/  SHF.R.S32.HI R14, RZ, 0x1f, R23 ;  /* 0x0000001fff0e7819 */ /* 0x000fe20000011417 */
[----:B------:R-:W-:-:S04]  /*9fa0*/  @P0 IMAD.HI.U32 R22, R11, R22, RZ ;  /* 0x000000160b160227 */ /* 0x000fc800078e00ff */
[----:B------:R-:W-:Y:S02]  /*9fb0*/  IMAD.IADD R7, R7, 0x1, R17 ;  /* 0x0000000107077824 */ /* 0x000fe400078e0211 */
[----:B------:R-:W-:Y:S01]  /*9fc0*/  IMAD.MOV.U32 R15, RZ, RZ, R11 ;  /* 0x000000ffff0f7224 */ /* 0x000fe200078e000b */
        /* <DEDUP_REMOVED lines=14> */
[----:B------:R-:W-:Y:S01]  /*a0b0*/  IMAD.MOV R18, RZ, RZ, -R15 ;  /* 0x000000ffff127224 */ /* 0x000fe200078e0a0f */
[----:B------:R-:W-:Y:S01]  /*a0c0*/  IADD3 R7, R7, R19, RZ ;  /* 0x0000001307077210 */ /* 0x000fe20007ffe0ff */
[----:B------:R-:W-:-:S02]  /*a0d0*/  IMAD R12, R12, UR4, RZ ;  /* 0x000000040c0c7c24 */ /* 0x000fc4000f8e02ff */
[C-C-:B------:R-:W-:Y:S02]  /*a0e0*/  IMAD R13, R8.reuse, R13, R11.reuse ;  /* 0x0000000d080d7224 */ /* 0x140fe400078e020b */
[----:B------:R-:W-:Y:S02]  /*a0f0*/  IMAD R11, R8, R18, R11 ;  /* 0x00000012080b7224 */ /* 0x000fe400078e020b */
[C---:B------:R-:W-:Y:S01]  /*a100*/  IMAD R17, R15.reuse, UR5, R12 ;  /* 0x000000050f117c24 */ /* 0x040fe2000f8e020c */
[----:B------:R-:W-:Y:S01]  /*a110*/  SHF.R.S32.HI R12, RZ, 0x1f, R13 ;  /* 0x0000001fff0c7819 */ /* 0x000fe2000001140d */
[----:B------:R-:W-:Y:S01]  /*a120*/  IMAD.WIDE.U32 R6, R15, UR4, R6 ;  /* 0x000000040f067c25 */ /* 0x000fe2000f8e0006 */
[----:B------:R-:W-:Y:S01]  /*a130*/  SHF.R.S32.HI R14, RZ, 0x1f, R11 ;  /* 0x0000001fff0e7819 */ /* 0x000fe2000001140b */
[----:B------:R-:W0:Y:S01]  /*a140*/  S2UR UR5, SR_CgaCtaId ;  /* 0x00000000000579c3 */ /* 0x000e220000008800 */
[----:B------:R-:W-:Y:S01]  /*a150*/  UMOV UR4, 0x400 ;  /* 0x0000040000047882 */ /* 0x000fe20000000000 */
[----:B------:R-:W-:-:S02]  /*a160*/  IMAD R12, R12, UR6, RZ ;  /* 0x000000060c0c7c24 */ /* 0x000fc4000f8e02ff */
[----:B------:R-:W-:Y:S02]  /*a170*/  IMAD.IADD R7, R7, 0x1, R17 ;  /* 0x0000000107077824 */ /* 0x000fe400078e0211 */
[----:B------:R-:W-:Y:S02]  /*a180*/  IMAD R14, R14, UR8, RZ ;  /* 0x000000080e0e7c24 */ /* 0x000fe4000f8e02ff */
        /* <DEDUP_REMOVED lines=31> */
[----:B------:R-:W-:-:S05]  /*a380*/  IADD3 R0, R0, -R17, RZ ;  /* 0x8000001100007210 */ /* 0x000fca0007ffe0ff */
        /* <DEDUP_REMOVED lines=18> */
[C---:B------:R-:W-:Y:S01]  /*a4b0*/  VIADD R21, R0.reuse, 0x48 ;  /* 0x0000004800157836 */ /* 0x040fe20000000000 */
[----:B------:R-:W-:Y:S01]  /*a4c0*/  ISETP.GE.AND P1, PT, R17, UR4, PT ;  /* 0x0000000411007c0c */ /* 0x000fe2000bf26270 */
[C---:B------:R-:W-:Y:S01]  /*a4d0*/  VIADD R22, R0.reuse, 0x50 ;  /* 0x0000005000167836 */ /* 0x040fe20000000000 */
[----:B------:R-:W-:-:S02]  /*a4e0*/  IADD3 R23, R0, 0x58, RZ ;  /* 0x0000005800177810 */ /* 0x000fc40007ffe0ff */
[----:B------:R-:W-:Y:S02]  /*a4f0*/  @!P3 LEA.HI R2, R2, R2, RZ, 0x1 ;  /* 0x000000020202b211 */ /* 0x000fe400078f08ff */
[----:B------:R-:W-:Y:S02]  /*a500*/  @!P4 LEA.HI R3, R3, R3, RZ, 0x1 ;  /* 0x000000030303c211 */ /* 0x000fe400078f08ff */
        /* <DEDUP_REMOVED lines=37> */
[----:B------:R-:W-:Y:S02]  /*a760*/  @!P6 LOP3.LUT R17, R22, 0xfffffffe, RZ, 0xc0, !PT ;  /* 0xfffffffe1611e812 */ /* 0x000fe400078ec0ff */
[----:B------:R-:W-:Y:S01]  /*a770*/  ISETP.GE.AND P1, PT, R23, UR4, PT ;  /* 0x0000000417007c0c */ /* 0x000fe2000bf26270 */
[--C-:B0-----:R-:W-:Y:S01]  /*a780*/  @!P2 IMAD.WIDE R2, R13, 0x4, R4.reuse ;  /* 0x000000040d02a825 */ /* 0x101fe200078e0204 */
[----:B------:R-:W-:Y:S02]  /*a790*/  ISETP.GE.AND P0, PT, R24, UR4, PT ;  /* 0x0000000418007c0c */ /* 0x000fe4000bf06270 */
[----:B------:R-:W-:Y:S01]  /*a7a0*/  IADD3 R22, R0, 0x88, RZ ;  /* 0x0000008800167810 */ /* 0x000fe20007ffe0ff */
[--C-:B-1----:R-:W-:Y:S01]  /*a7b0*/  @!P3 IMAD.WIDE R10, R19, 0x4, R4.reuse ;  /* 0x00000004130ab825 */ /* 0x102fe200078e0204 */
[----:B------:R0:W-:Y:S01]  /*a7c0*/  @!P2 ST.E.64 desc[UR36][R2.64], R48 ;  /* 0x000000300200a985 */ /* 0x0001e2000c101b24 */
[----:B------:R-:W-:Y:S02]  /*a7d0*/  ISETP.GE.AND P2, PT, R18, UR4, PT ;  /* 0x0000000412007c0c */ /* 0x000fe4000bf46270 */
[----:B------:R-:W-:Y:S01]  /*a7e0*/  @!P4 IMAD.WIDE R12, R15, 0x4, R4 ;  /* 0x000000040f0cc825 */ /* 0x000fe200078e0204 */
[----:B------:R1:W-:Y:S01]  /*a7f0*/  @!P3 ST.E.64 desc[UR36][R10.64], R52 ;  /* 0x000000340a00b985 */ /* 0x0003e2000c101b24 */
[----:B------:R-:W-:-:S02]  /*a800*/  ISETP.GE.AND P3, PT, R22, UR4, PT ;  /* 0x0000000416007c0c */ /* 0x000fc4000bf66270 */
[--C-:B------:R-:W-:Y:S01]  /*a810*/  @!P5 IMAD.WIDE R14, R21, 0x4, R4.reuse ;  /* 0x00000004150ed825 */ /* 0x100fe200078e0204 */
[----:B------:R2:W-:Y:S01]  /*a820*/  @!P4 ST.E.64 desc[UR36][R12.64], R56 ;  /* 0x000000380c00c985 */ /* 0x0005e2000c101b24 */
[----:B------:R-:W-:Y:S02]  /*a830*/  @!P1 LEA.HI R23, R23, R23, RZ, 0x1 ;  /* 0x0000001717179211 */ /* 0x000fe400078f08ff */
[----:B------:R-:W-:Y:S01]  /*a840*/  @!P6 IMAD.WIDE R16, R17, 0x4, R4 ;  /* 0x000000041110e825 */ /* 0x000fe200078e0204 */
[----:B------:R3:W-:Y:S01]  /*a850*/  @!P5 ST.E.64 desc[UR36][R14.64], R60 ;  /* 0x0000003c0e00d985 */ /* 0x0007e2000c101b24 */
[----:B------:R-:W-:Y:S02]  /*a860*/  ISETP.GE.AND P5, PT, R20, UR4, PT ;  /* 0x0000000414007c0c */ /* 0x000fe4000bfa6270 */
[C---:B------:R-:W-:Y:S01]  /*a870*/  VIADD R19, R0.reuse, 0x70 ;  /* 0x0000007000137836 */ /* 0x040fe20000000000 */
[----:B------:R4:W-:Y:S01]  /*a880*/  @!P6 ST.E.64 desc[UR36][R16.64], R64 ;  /* 0x000000401000e985 */ /* 0x0009e2000c101b24 */
[----:B------:R-:W-:Y:S01]  /*a890*/  VIADD R21, R0, 0x80 ;  /* 0x0000008000157836 */ /* 0x000fe20000000000 */
[----:B------:R-:W-:-:S02]  /*a8a0*/  @!P0 LEA.HI R24, R24, R24, RZ, 0x1 ;  /* 0x0000001818188211 */ /* 0x000fc400078f08ff */
[----:B------:R-:W-:Y:S02]  /*a8b0*/  ISETP.GE.AND P6, PT, R19, UR4, PT ;  /* 0x0000000413007c0c */ /* 0x000fe4000bfc6270 */
[----:B------:R-:W-:Y:S02]  /*a8c0*/  ISETP.GE.AND P4, PT, R21, UR4, PT ;  /* 0x0000000415007c0c */ /* 0x000fe4000bf86270 */
        /* <DEDUP_REMOVED lines=58> */
[----:B------:R2:W-:Y:S01]  /*ac70*/  @!P2 ST.E.64 desc[UR36][R12.64], R104 ;  /* 0x000000680c00a985 */ /* 0x0005e2000c101b24 */
        /* <DEDUP_REMOVED lines=9> */
[----:B------:R1:W-:Y:S01]  /*ad10*/  @!P4 ST.E.64 desc[UR36][R10.64], R112 ;  /* 0x000000700a00c985 */ /* 0x0003e2000c101b24 */
[C---:B--2---:R-:W-:Y:S02]  /*ad20*/  IADD3 R12, R0.reuse, 0xe8, RZ ;  /* 0x000000e8000c7810 */ /* 0x044fe40007ffe0ff */
[----:B------:R-:W-:Y:S01]  /*ad30*/  VIADD R19, R0, 0xd0 ;  /* 0x000000d000137836 */ /* 0x000fe20000000000 */
[----:B------:R2:W-:Y:S01]  /*ad40*/  @!P5 ST.E.64 desc[UR36][R14.64], R116 ;  /* 0x000000740e00d985 */ /* 0x0005e2000c101b24 */
[----:B------:R-:W-:Y:S01]  /*ad50*/  @!P6 IMAD.WIDE R16, R17, 0x4, R4 ;  /* 0x000000041110e825 */ /* 0x000fe200078e0204 */
[----:B------:R-:W-:-:S02]  /*ad60*/  ISETP.GE.AND P4, PT, R12, UR4, PT ;  /* 0x000000040c007c0c */ /* 0x000fc4000bf86270 */
[----:B------:R-:W-:Y:S01]  /*ad70*/  ISETP.GE.AND P1, PT, R19, UR4, PT ;  /* 0x0000000413007c0c */ /* 0x000fe2000bf26270 */
[C---:B------:R-:W-:Y:S01]  /*ad80*/  VIADD R21, R0.reuse, 0xe0 ;  /* 0x000000e000157836 */ /* 0x040fe20000000000 */
[----:B------:R3:W-:Y:S01]  /*ad90*/  @!P6 ST.E.64 desc[UR36][R16.64], R120 ;  /* 0x000000781000e985 */ /* 0x0007e2000c101b24 */
[----:B0-----:R-:W-:Y:S01]  /*ada0*/  VIADD R3, R0, 0xf8 ;  /* 0x000000f800037836 */ /* 0x001fe20000000000 */
[----:B------:R-:W-:Y:S01]  /*adb0*/  @!P0 LEA.HI R18, R18, R18, RZ, 0x1 ;  /* 0x0000001212128211 */ /* 0x000fe200078f08ff */
[----:B------:R-:W-:Y:S01]  /*adc0*/  VIADD R13, R0, 0xf0 ;  /* 0x000000f0000d7836 */ /* 0x000fe20000000000 */
[----:B------:R-:W-:Y:S02]  /*add0*/  ISETP.GE.AND P3, PT, R21, UR4, PT ;  /* 0x0000000415007c0c */ /* 0x000fe4000bf66270 */
[----:B------:R-:W-:Y:S02]  /*ade0*/  ISETP.GE.AND P6, PT, R3, UR4, PT ;  /* 0x0000000403007c0c */ /* 0x000fe4000bfc6270 */
[----:B------:R-:W-:-:S02]  /*adf0*/  ISETP.GE.AND P5, PT, R13, UR4, PT ;  /* 0x000000040d007c0c */ /* 0x000fc4000bfa6270 */
[----:B------:R-:W-:Y:S02]  /*ae00*/  @!P2 LEA.HI R20, R20, R20, RZ, 0x1 ;  /* 0x000000141414a211 */ /* 0x000fe400078f08ff */
[----:B------:R-:W-:Y:S02]  /*ae10*/  @!P1 LEA.HI R19, R19, R19, RZ, 0x1 ;  /* 0x0000001313139211 */ /* 0x000fe400078f08ff */
[----:B------:R-:W-:Y:S02]  /*ae20*/  @!P4 LEA.HI R12, R12, R12, RZ, 0x1 ;  /* 0x0000000c0c0cc211 */ /* 0x000fe400078f08ff */
[----:B-1----:R-:W-:Y:S02]  /*ae30*/  @!P1 LOP3.LUT R11, R19, 0xfffffffe, RZ, 0xc0, !PT ;  /* 0xfffffffe130b9812 */ /* 0x002fe400078ec0ff */
[----:B------:R-:W-:Y:S02]  /*ae40*/  @!P3 LEA.HI R21, R21, R21, RZ, 0x1 ;  /* 0x000000151515b211 */ /* 0x000fe400078f08ff */
[----:B------:R-:W-:-:S02]  /*ae50*/  @!P6 LEA.HI R10, R3, R3, RZ, 0x1 ;  /* 0x00000003030ae211 */ /* 0x000fc400078f08ff */
[----:B------:R-:W-:Y:S02]  /*ae60*/  @!P5 LEA.HI R2, R13, R13, RZ, 0x1 ;  /* 0x0000000d0d02d211 */ /* 0x000fe400078f08ff */
[----:B------:R-:W-:Y:S02]  /*ae70*/  @!P0 LOP3.LUT R3, R18, 0xfffffffe, RZ, 0xc0, !PT ;  /* 0xfffffffe12038812 */ /* 0x000fe400078ec0ff */
[----:B------:R-:W-:Y:S02]  /*ae80*/  @!P2 LOP3.LUT R13, R20, 0xfffffffe, RZ, 0xc0, !PT ;  /* 0xfffffffe140da812 */ /* 0x000fe400078ec0ff */
[----:B--2---:R-:W-:Y:S02]  /*ae90*/  @!P3 LOP3.LUT R15, R21, 0xfffffffe, RZ, 0xc0, !PT ;  /* 0xfffffffe150fb812 */ /* 0x004fe400078ec0ff */
[----:B---3--:R-:W-:Y:S01]  /*aea0*/  @!P4 LOP3.LUT R17, R12, 0xfffffffe, RZ, 0xc0, !PT ;  /* 0xfffffffe0c11c812 */ /* 0x008fe200078ec0ff */
        /* <DEDUP_REMOVED lines=16> */
.L_x_4742:
[----:B------:R-:W-:Y:S05]  /*afb0*/  BSYNC B0 ;  /* 0x0000000000007941 */ /* 0x000fea0003800000 */
.L_x_4741:
[----:B------:R-:W-:Y:S01]  /*afc0*/  ISETP.GE.AND P0, PT, R9, R8, PT ;  /* 0x000000080900720c */ /* 0x000fe20003f06270 */
[----:B0--3--:R2:W3:Y:S04]  /*afd0*/  SHFL.IDX PT, R3, R7, 0x1, 0x1c1f ;  /* 0x003c1f0007037f89 */ /* 0x0094e800000e0000 */
[----:B------:R2:W0:Y:S08]  /*afe0*/  SHFL.IDX PT, R2, R6, 0x1, 0x1c1f ;  /* 0x003c1f0006027f89 */ /* 0x00043000000e0000 */
[----:B--2---:R-:W-:Y:S05]  /*aff0*/  @P0 BRA `(.L_x_4700) ;  /* 0x0000005400680947 */ /* 0x004fea0003800000 */
        /* <DEDUP_REMOVED lines=15> */
[C---:B------:R-:W-:Y:S01]  /*b0f0*/  IADD3 R18, R0.reuse, 0x50, RZ ;  /* 0x0000005000127810 */ /* 0x040fe20007ffe0ff */
[----:B------:R-:W-:Y:S01]  /*b100*/  VIADD R19, R0, 0x58 ;  /* 0x0000005800137836 */ /* 0x000fe20000000000 */
[----:B------:R-:W-:-:S02]  /*b110*/  ISETP.GE.AND P3, PT, R15, UR4, PT ;  /* 0x000000040f007c0c */ /* 0x000fc4000bf66270 */
[----:B------:R-:W-:Y:S02]  /*b120*/  @!P1 LEA.HI R4, R4, R4, RZ, 0x1 ;  /* 0x0000000404049211 */ /* 0x000fe400078f08ff */
[----:B------:R-:W-:Y:S02]  /*b130*/  @!P2 LEA.HI R5, R5, R5, RZ, 0x1 ;  /* 0x000000050505a211 */ /* 0x000fe400078f08ff */
[----:B------:R-:W-:Y:S02]  /*b140*/  @!P1 LOP3.LUT R7, R4, 0xfffffffe, RZ, 0xc0, !PT ;  /* 0xfffffffe04079812 */ /* 0x000fe400078ec0ff */
[----:B------:R-:W-:Y:S01]  /*b150*/  @!P2 LOP3.LUT R9, R5, 0xfffffffe, RZ, 0xc0, !PT ;  /* 0xfffffffe0509a812 */ /* 0x000fe200078ec0ff */
[--C-:B0--3--:R-:W-:Y:S01]  /*b160*/  @!P0 IMAD.WIDE R4, R0, 0x4, R2.reuse ;  /* 0x0000000400048825 */ /* 0x109fe200078e0202 */
        /* <DEDUP_REMOVED lines=92> */
[----:B------:R-:W-:Y:S02]  /*b730*/  @!P5 LEA.HI R19, R19, R19, RZ, 0x1 ;  /* 0x000000131313d211 */ /* 0x000fe400078f08ff */
[----:B0-----:R-:W-:Y:S01]  /*b740*/  @!P6 LOP3.LUT R5, R18, 0xfffffffe, RZ, 0xc0, !PT ;  /* 0xfffffffe1205e812 */ /* 0x001fe200078ec0ff */
[C---:B------:R-:W-:Y:S01]  /*b750*/  VIADD R18, R0.reuse, 0xc0 ;  /* 0x000000c000127836 */ /* 0x040fe20000000000 */
        /* <DEDUP_REMOVED lines=14> */
[----:B---3--:R-:W-:-:S02]  /*b840*/  @!P3 LOP3.LUT R11, R16, 0xfffffffe, RZ, 0xc0, !PT ;  /* 0xfffffffe100bb812 */ /* 0x008fc400078ec0ff */
[----:B------:R-:W-:Y:S02]  /*b850*/  @!P2 LOP3.LUT R17, R17, 0xfffffffe, RZ, 0xc0, !PT ;  /* 0xfffffffe1111a812 */ /* 0x000fe400078ec0ff */
[----:B----4-:R-:W-:Y:S01]  /*b860*/  @!P1 LOP3.LUT R13, R20, 0xfffffffe, RZ, 0xc0, !PT ;  /* 0xfffffffe140d9812 */ /* 0x010fe200078ec0ff */
[----:B------:R-:W-:Y:S01]  /*b870*/  VIADD R20, R0, 0xf0 ;  /* 0x000000f000147836 */ /* 0x000fe20000000000 */
[----:B------:R-:W-:Y:S01]  /*b880*/  ISETP.GE.AND P5, PT, R18, UR4, PT ;  /* 0x0000000412007c0c */ /* 0x000fe2000bfa6270 */
[--C-:B0-----:R-:W-:Y:S01]  /*b890*/  @!P0 IMAD.WIDE R4, R9, 0x4, R2.reuse ;  /* 0x0000000409048825 */ /* 0x101fe200078e0202 */
[----:B------:R-:W-:Y:S02]  /*b8a0*/  ISETP.GE.AND P6, PT, R19, UR4, PT ;  /* 0x0000000413007c0c */ /* 0x000fe4000bfc6270 */
[----:B------:R-:W-:Y:S01]  /*b8b0*/  IADD3 R16, R0, 0xe0, RZ ;  /* 0x000000e000107810 */ /* 0x000fe20007ffe0ff */
[----:B-1----:R-:W-:Y:S01]  /*b8c0*/  @!P4 IMAD.WIDE R6, R15, 0x4, R2 ;  /* 0x000000040f06c825 */ /* 0x002fe200078e0202 */
[----:B------:R0:W-:Y:S01]  /*b8d0*/  @!P0 ST.E.64 desc[UR36][R4.64], R102 ;  /* 0x0000006604008985 */ /* 0x0001e2000c101b24 */
[----:B------:R-:W-:-:S02]  /*b8e0*/  ISETP.GE.AND P0, PT, R14, UR4, PT ;  /* 0x000000040e007c0c */ /* 0x000fc4000bf06270 */
        /* <DEDUP_REMOVED lines=9> */
[C---:B------:R-:W-:Y:S01]  /*b980*/  VIADD R15, R0.reuse, 0xd8 ;  /* 0x000000d8000f7836 */ /* 0x040fe20000000000 */
[----:B------:R4:W-:Y:S01]  /*b990*/  @!P1 ST.E.64 desc[UR36][R12.64], R118 ;  /* 0x000000760c009985 */ /* 0x0009e2000c101b24 */
[C---:B------:R-:W-:Y:S01]  /*b9a0*/  VIADD R17, R0.reuse, 0xe8 ;  /* 0x000000e800117836 */ /* 0x040fe20000000000 */
[----:B------:R-:W-:Y:S01]  /*b9b0*/  @!P6 LEA.HI R19, R19, R19, RZ, 0x1 ;  /* 0x000000131313e211 */ /* 0x000fe200078f08ff */
[----:B------:R-:W-:Y:S01]  /*b9c0*/  VIADD R0, R0, 0xf8 ;  /* 0x000000f800007836 */ /* 0x000fe20000000000 */
[----:B------:R-:W-:Y:S02]  /*b9d0*/  ISETP.GE.AND P1, PT, R15, UR4, PT ;  /* 0x000000040f007c0c */ /* 0x000fe4000bf26270 */
        /* <DEDUP_REMOVED lines=8> */
[----:B------:R-:W-:Y:S01]  /*ba60*/  @!P1 LEA.HI R15, R15, R15, RZ, 0x1 ;  /* 0x0000000f0f0f9211 */ /* 0x000fe200078f08ff */
[----:B------:R0:W-:Y:S01]  /*ba70*/  @!P5 ST.E.64 desc[UR36][R4.64], R122 ;  /* 0x0000007a0400d985 */ /* 0x0001e2000c101b24 */
[----:B------:R-:W-:Y:S02]  /*ba80*/  @!P3 LEA.HI R17, R17, R17, RZ, 0x1 ;  /* 0x000000111111b211 */ /* 0x000fe400078f08ff */
[----:B--2---:R-:W-:Y:S01]  /*ba90*/  @!P0 LOP3.LUT R9, R14, 0xfffffffe, RZ, 0xc0, !PT ;  /* 0xfffffffe0e098812 */ /* 0x004fe200078ec0ff */
[----:B------:R1:W-:Y:S01]  /*baa0*/  @!P6 ST.E.64 desc[UR36][R6.64], R126 ;  /* 0x0000007e0600e985 */ /* 0x0003e2000c101b24 */
[----:B------:R-:W-:-:S02]  /*bab0*/  @!P1 LOP3.LUT R15, R15, 0xfffffffe, RZ, 0xc0, !PT ;  /* 0xfffffffe0f0f9812 */ /* 0x000fc400078ec0ff */
        /* <DEDUP_REMOVED lines=20> */
.L_x_4740:
        /* <DEDUP_REMOVED lines=8> */
[----:B-1----:R-:W-:-:S03]  /*bc80*/  IMAD R3, R6, UR4, RZ ;  /* 0x0000000406037c24 */ /* 0x002fc6000f8e02ff */
[----:B------:R-:W-:-:S04]  /*bc90*/  IADD3 R0, R0, -0x80, RZ ;  /* 0xffffff8000007810 */ /* 0x000fc80007ffe0ff */
        /* <DEDUP_REMOVED lines=21> */
[----:B------:R-:W-:Y:S01]  /*bdf0*/  IADD3 R7, -R5, RZ, RZ ;  /* 0x000000ff05077210 */ /* 0x000fe20007ffe1ff */
        /* <DEDUP_REMOVED lines=8> */
[----:B------:R-:W-:Y:S02]  /*be80*/  IMAD.U32 R3, RZ, RZ, UR6 ;  /* 0x00000006ff037e24 */ /* 0x000fe4000f8e00ff */
[----:B------:R-:W-:Y:S01]  /*be90*/  IMAD R11, R11, UR7, R12 ;  /* 0x000000070b0b7c24 */ /* 0x000fe2000f8e020c */
[----:B------:R-:W-:Y:S01]  /*bea0*/  SHF.R.S32.HI R0, RZ, 0x1f, R7 ;  /* 0x0000001fff007819 */ /* 0x000fe20000011407 */
[----:B------:R-:W-:-:S04]  /*beb0*/  IMAD.WIDE.U32 R2, R10, UR7, R2 ;  /* 0x000000070a027c25 */ /* 0x000fc8000f8e0002 */
[----:B------:R-:W-:Y:S02]  /*bec0*/  IMAD.IADD R3, R11, 0x1, R3 ;  /* 0x000000010b037824 */ /* 0x000fe400078e0203 */
[----:B------:R-:W-:Y:S02]  /*bed0*/  IMAD R4, R4, UR4, RZ ;  /* 0x0000000404047c24 */ /* 0x000fe4000f8e02ff */
[----:B------:R-:W-:-:S04]  /*bee0*/  IMAD.WIDE.U32 R2, R9, UR4, R2 ;  /* 0x0000000409027c25 */ /* 0x000fc8000f8e0002 */
[----:B------:R-:W-:Y:S01]  /*bef0*/  IMAD R4, R9, UR5, R4 ;  /* 0x0000000509047c24 */ /* 0x000fe2000f8e0204 */
[----:B------:R-:W-:Y:S01]  /*bf00*/  SHF.R.S32.HI R9, RZ, 0x1f, R5 ;  /* 0x0000001fff097819 */ /* 0x000fe20000011405 */
[----:B------:R-:W-:Y:S01]  /*bf10*/  ULDC.64 UR4, c[0x0][0xcc8] ;  /* 0x0003320000047ab9 */ /* 0x000fe20000000a00 */
[----:B------:R-:W-:Y:S01]  /*bf20*/  IADD3 R2, P0, R5, R2, RZ ;  /* 0x0000000205027210 */ /* 0x000fe20007f1e0ff */
[----:B------:R-:W-:-:S03]  /*bf30*/  IMAD R0, R0, UR4, RZ ;  /* 0x0000000400007c24 */ /* 0x000fc6000f8e02ff */
[----:B------:R-:W-:Y:S01]  /*bf40*/  IADD3.X R3, R9, R3, R4, P0, !PT ;  /* 0x0000000309037210 */ /* 0x000fe200007fe404 */
        /* <DEDUP_REMOVED lines=9> */
.L_x_4698:
        /* <DEDUP_REMOVED lines=18> */
.L_x_4743:
[----:B------:R-:W-:Y:S01]  /*c100*/  ULDC UR43, c[0x0][0xd50] ;  /* 0x00035400002b7ab9 */ /* 0x000fe20000000800 */
[----:B------:R-:W-:Y:S01]  /*c110*/  UMOV UR39, UR6 ;  /* 0x0000000600277c82 */ /* 0x000fe20008000000 */
[----:B------:R-:W-:-:S11]  /*c120*/  UISETP.NE.AND UP0, UPT, UR43, 0x1, UPT ;  /* 0x000000012b00788c */ /* 0x000fd6000bf05270 */
[----:B------:R-:W-:Y:S01]  /*c130*/  @UP0 ULDC UR4, c[0x0][0xd54] ;  /* 0x0003550000040ab9 */ /* 0x000fe20000000800 */
[----:B------:R-:W-:Y:S01]  /*c140*/  @UP0 ULDC UR7, c[0x0][0xd58] ;  /* 0x0003560000070ab9 */ /* 0x000fe20000000800 */
[----:B------:R-:W-:-:S04]  /*c150*/  UIMAD.WIDE.U32 UR4, UR6, UR4, URZ ;  /* 0x00000004060472a5 */ /* 0x000fc8000f8e003f */
[----:B------:R-:W-:-:S12]  /*c160*/  @UP0 USHF.R.U32.HI UR39, URZ, UR7, UR5 ;  /* 0x000000073f270299 */ /* 0x000fd80008011605 */
.L_x_4744:
[----:B------:R-:W-:Y:S01]  /*c170*/  ISETP.LE.AND P0, PT, RZ, UR45, PT ;  /* 0x0000002dff007c0c */ /* 0x000fe2000bf03270 */
[----:B------:R-:W-:Y:S01]  /*c180*/  UIADD3 UR4, -UR39, URZ, URZ ;  /* 0x0000003f27047290 */ /* 0x000fe2000fffe13f */
[----:B------:R-:W-:Y:S01]  /*c190*/  IMAD.MOV.U32 R26, RZ, RZ, 0x1 ;  /* 0x00000001ff1a7424 */ /* 0x000fe200078e00ff */
[----:B------:R-:W-:Y:S01]  /*c1a0*/  MOV R6, 0x1 ;  /* 0x0000000100067802 */ /* 0x000fe20000000f00 */
[----:B------:R-:W-:Y:S01]  /*c1b0*/  IMAD.MOV.U32 R0, RZ, RZ, RZ ;  /* 0x000000ffff007224 */ /* 0x000fe200078e00ff */
[----:B------:R-:W-:-:S08]  /*c1c0*/  UIMAD UR43, UR43, UR4, UR6 ;  /* 0x000000042b2b72a4 */ /* 0x000fd0000f8e0206 */
[----:B------:R-:W-:Y:S05]  /*c1d0*/  @!P0 BRA `(.L_x_4745) ;  /* 0x0000004000208947 */ /* 0x000fea0003800000 */
[----:B------:R-:W-:Y:S01]  /*c1e0*/  ULDC.64 UR4, c[0x0][0xb20] ;  /* 0x0002c80000047ab9 */ /* 0x000fe20000000a00 */
[----:B------:R-:W0:Y:S01]  /*c1f0*/  S2UR UR46, SR_CTAID.X ;  /* 0x00000000002e79c3 */ /* 0x000e220000002500 */
[----:B------:R-:W-:Y:S01]  /*c200*/  UISETP.NE.U32.AND UP0, UPT, UR4, URZ, UPT ;  /* 0x0000003f0400728c */ /* 0x000fe2000bf05070 */
[----:B------:R-:W-:Y:S01]  /*c210*/  IMAD.MOV.U32 R27, RZ, RZ, RZ ;  /* 0x000000ffff1b7224 */ /* 0x000fe200078e00ff */
[----:B------:R-:W-:Y:S01]  /*c220*/  ULDC UR6, c[0x0][0x448] ;  /* 0x0001120000067ab9 */ /* 0x000fe20000000800 */
[----:B------:R-:W-:Y:S01]  /*c230*/  ULDC UR7, c[0x0][0x2f0] ;  /* 0x0000bc0000077ab9 */ /* 0x000fe20000000800 */
[----:B------:R-:W-:Y:S02]  /*c240*/  UISETP.NE.AND.EX UP0, UPT, UR5, URZ, UPT, UP0 ;  /* 0x0000003f0500728c */ /* 0x000fe4000bf05300 */
[----:B------:R-:W-:-:S04]  /*c250*/  UISETP.NE.AND UP1, UPT, UR6, 0x1, UPT ;  /* 0x000000010600788c */ /* 0x000fc8000bf25270 */
[----:B------:R-:W-:-:S05]  /*c260*/  PLOP3.LUT P0, PT, PT, PT, UP0, 0x80, 0x0 ;  /* 0x000000000000781c */ /* 0x000fca0003f0f008 */
[----:B------:R-:W-:Y:S02]  /*c270*/  @UP0 ULDC.64 UR4, c[0x0][0xb20] ;  /* 0x0002c80000040ab9 */ /* 0x000fe40000000a00 */
[----:B------:R-:W-:Y:S01]  /*c280*/  @UP0 UIMAD.WIDE UR4, UR45, 0x4, UR4 ;  /* 0x000000042d0408a5 */ /* 0x000fe2000f8e0204 */
[----:B------:R-:W-:-:S05]  /*c290*/  @UP1 ULDC UR8, c[0x0][0x450] ;  /* 0x0001140000081ab9 */ /* 0x000fca0000000800 */
[----:B------:R-:W-:Y:S02]  /*c2a0*/  IMAD.U32 R2, RZ, RZ, UR4 ;  /* 0x00000004ff027e24 */ /* 0x000fe4000f8e00ff */
[----:B------:R-:W-:Y:S01]  /*c2b0*/  IMAD.U32 R3, RZ, RZ, UR5 ;  /* 0x00000005ff037e24 */ /* 0x000fe2000f8e00ff */
[----:B------:R-:W-:Y:S02]  /*c2c0*/  ULDC.64 UR4, c[0x0][0x418] ;  /* 0x0001060000047ab9 */ /* 0x000fe40000000a00 */
[----:B------:R-:W-:Y:S02]  /*c2d0*/  UISETP.NE.U32.AND UP0, UPT, UR4, URZ, UPT ;  /* 0x0000003f0400728c */ /* 0x000fe4000bf05070 */
[----:B0-----:R-:W-:Y:S01]  /*c2e0*/  ULEA UR6, UR46, 0x7f, 0x7 ;  /* 0x0000007f2e067891 */ /* 0x001fe2000f8e383f */
[----:B------:R0:W5:Y:S01]  /*c2f0*/  @P0 LDG.E R27, desc[UR36][R2.64] ;  /* 0x00000024021b0981 */ /* 0x000162000c1e1900 */
[----:B------:R-:W-:Y:S01]  /*c300*/  UISETP.NE.AND.EX UP0, UPT, UR5, URZ, UPT, UP0 ;  /* 0x0000003f0500728c */ /* 0x000fe2000bf05300 */
[----:B------:R-:W-:Y:S01]  /*c310*/  ULDC UR4, c[0x0][0x424] ;  /* 0x0001090000047ab9 */ /* 0x000fe20000000800 */
[----:B------:R-:W-:-:S02]  /*c320*/  UP2UR UR47, UPR, URZ, 0x2 ;  /* 0x000000023f2f7883 */ /* 0x000fc40008000000 */
[----:B------:R-:W-:Y:S02]  /*c330*/  USEL UR40, UR4, 0x1, UP0 ;  /* 0x0000000104287887 */ /* 0x000fe40008000000 */
[----:B------:R-:W-:Y:S01]  /*c340*/  USHF.R.U32.HI UR9, URZ, 0x10, UR43 ;  /* 0x000000103f097899 */ /* 0x000fe2000801162b */
[----:B------:R-:W-:Y:S01]  /*c350*/  @UP1 ULDC UR4, c[0x0][0x44c] ;  /* 0x0001130000041ab9 */ /* 0x000fe20000000800 */
[----:B------:R-:W-:Y:S02]  /*c360*/  UIMAD UR40, UR40, UR7, URZ ;  /* 0x00000007282872a4 */ /* 0x000fe4000f8e023f */
[----:B------:R-:W-:Y:S01]  /*c370*/  UIMAD.WIDE.U32 UR4, UR6, UR4, URZ ;  /* 0x00000004060472a5 */ /* 0x000fe2000f8e003f */
[----:B------:R-:W-:Y:S01]  /*c380*/  ULDC UR7, c[0x0][0x288] ;  /* 0x0000a20000077ab9 */ /* 0x000fe20000000800 */
[----:B------:R-:W-:Y:S02]  /*c390*/  UIADD3 UR4, UR40, 0x5f, URZ ;  /* 0x0000005f28047890 */ /* 0x000fe4000fffe03f */
[----:B------:R-:W-:-:S02]  /*c3a0*/  UIADD3 UR7, UR40, 0x60, -UR7 ;  /* 0x0000006028077890 */ /* 0x000fc4000fffe807 */
[----:B------:R-:W-:Y:S02]  /*c3b0*/  @UP1 USHF.R.U32.HI UR6, URZ, UR8, UR5 ;  /* 0x000000083f061299 */ /* 0x000fe40008011605 */
[----:B------:R-:W-:Y:S02]  /*c3c0*/  UIMAD.WIDE UR4, UR4, 0x2aaaaaab, URZ ;  /* 0x2aaaaaab040478a5 */ /* 0x000fe4000f8e023f */
[----:B------:R-:W-:Y:S02]  /*c3d0*/  UIADD3 UR6, UR7, UR6, URZ ;  /* 0x0000000607067290 */ /* 0x000fe4000fffe03f */
[----:B------:R-:W-:Y:S02]  /*c3e0*/  USHF.R.U32.HI UR41, URZ, 0x1f, UR5 ;  /* 0x0000001f3f297899 */ /* 0x000fe40008011605 */
[----:B------:R-:W-:Y:S02]  /*c3f0*/  UIMAD.WIDE UR6, UR6, 0x2aaaaaab, URZ ;  /* 0x2aaaaaab060678a5 */ /* 0x000fe4000f8e023f */
[----:B------:R-:W-:-:S02]  /*c400*/  ULEA.HI.SX32 UR41, UR5, UR41, 0x1c ;  /* 0x0000002905297291 */ /* 0x000fc4000f8fe23f */
[----:B------:R-:W-:Y:S02]  /*c410*/  USHF.R.U32.HI UR42, URZ, 0x1f, UR7 ;  /* 0x0000001f3f2a7899 */ /* 0x000fe40008011607 */
[----:B------:R-:W-:Y:S02]  /*c420*/  ULOP3.LUT UR43, UR43, 0xffff, URZ, 0xc0, !UPT ;  /* 0x0000ffff2b2b7892 */ /* 0x000fe4000f8ec03f */
[----:B------:R-:W-:Y:S01]  /*c430*/  ULEA.HI.SX32 UR42, UR7, UR42, 0x1c ;  /* 0x0000002a072a7291 */ /* 0x000fe2000f8fe23f */
[----:B------:R-:W-:-:S03]  /*c440*/  UMOV UR38, URZ ;  /* 0x0000003f00267c82 */ /* 0x000fc60008000000 */
[----:B------:R-:W-:-:S04]  /*c450*/  UISETP.LT.AND UP0, UPT, UR41, UR42, UPT ;  /* 0x0000002a2900728c */ /* 0x000fc8000bf01270 */
[----:B------:R-:W-:Y:S02]  /*c460*/  USEL UR11, UR41, UR42, UP0 ;  /* 0x0000002a290b7287 */ /* 0x000fe40008000000 */
[----:B------:R-:W-:Y:S02]  /*c470*/  UISETP.NE.AND UP0, UPT, UR9, URZ, UPT ;  /* 0x0000003f0900728c */ /* 0x000fe4000bf05270 */
[----:B------:R-:W-:-:S06]  /*c480*/  UISETP.GE.AND UP1, UPT, UR11, 0x1, UPT ;  /* 0x000000010b00788c */ /* 0x000fcc000bf26270 */
[----:B------:R-:W-:-:S03]  /*c490*/  PLOP3.LUT P0, PT, PT, PT, UP1, 0x80, 0x0 ;  /* 0x000000000000781c */ /* 0x000fc60003f0f018 */
[----:B------:R-:W-:-:S10]  /*c4a0*/  @!UP0 ULDC UR9, c[0x0][0xae8] ;  /* 0x0002ba0000098ab9 */ /* 0x000fd40000000800 */
        /* <DEDUP_REMOVED lines=31> */
.L_x_4746:
[----:B------:R-:W-:Y:S02]  /*c6a0*/  UIMAD UR48, UR43, UR38, URZ ;  /* 0x000000262b3072a4 */ /* 0x000fe4000f8e023f */
[----:B------:R-:W-:Y:S01]  /*c6b0*/  MOV R0, UR38 ;  /* 0x0000002600007c02 */ /* 0x000fe20008000f00 */
[----:B------:R-:W-:-:S03]  /*c6c0*/  IMAD.MOV.U32 R6, RZ, RZ, 0x1 ;  /* 0x00000001ff067424 */ /* 0x000fc600078e00ff */
[----:B------:R-:W-:-:S05]  /*c6d0*/  IMAD.U32 R25, RZ, RZ, UR48 ;  /* 0x00000030ff197e24 */ /* 0x000fca000f8e00ff */
[----:B------:R-:W-:Y:S01]  /*c6e0*/  VIADDMNMX R25, R25, R0, UR11, PT ;  /* 0x0000000b19197e46 */ /* 0x000fe2000b800100 */
[----:B------:R-:W-:-:S03]  /*c6f0*/  IMAD.MOV.U32 R0, RZ, RZ, RZ ;  /* 0x000000ffff007224 */ /* 0x000fc600078e00ff */
        /* <DEDUP_REMOVED lines=18> */
[----:B------:R-:W-:Y:S01]  /*c820*/  MOV R13, RZ ;  /* 0x000000ff000d7202 */ /* 0x000fe20000000f00 */
[----:B------:R-:W-:-:S02]  /*c830*/  IMAD.U32 R10, RZ, RZ, UR4 ;  /* 0x00000004ff0a7e24 */ /* 0x000fc4000f8e00ff */
[----:B------:R-:W-:Y:S02]  /*c840*/  IMAD.U32 R11, RZ, RZ, UR5 ;  /* 0x00000005ff0b7e24 */ /* 0x000fe4000f8e00ff */
[----:B------:R-:W-:Y:S02]  /*c850*/  IMAD.MOV.U32 R8, RZ, RZ, 0x70 ;  /* 0x00000070ff087424 */ /* 0x000fe400078e00ff */
[----:B------:R-:W-:-:S07]  /*c860*/  IMAD.MOV.U32 R12, RZ, RZ, 0x1 ;  /* 0x00000001ff0c7424 */ /* 0x000fce00078e00ff */
[----:B------:R-:W-:-:S07]  /*c870*/  LEPC R20, `(.L_x_4747) ;  /* 0x000000001014794e */ /* 0x000fce0000000000 */
[----:B0----5:R-:W-:Y:S05]  /*c880*/  CALL.ABS.NOINC R2 ;  /* 0x0000000002007343 */ /* 0x021fea0003c00000 */
.L_x_4747:
        /* <DEDUP_REMOVED lines=20> */
.L_x_4749:
[----:B------:R0:W1:Y:S01]  /*c9d0*/  LDC.64 R2, c[0x4][R16] ;  /* 0x0100000010027b82 */ /* 0x0000620000000a00 */
[----:B------:R-:W-:Y:S01]  /*c9e0*/  ULDC.64 UR4, c[0x4][0x98] ;  /* 0x0100260000047ab9 */ /* 0x000fe20000000a00 */
[----:B------:R-:W-:Y:S01]  /*c9f0*/  ULDC.64 UR6, c[0x4][0xa0] ;  /* 0x0100280000067ab9 */ /* 0x000fe20000000a00 */
[----:B------:R-:W-:Y:S01]  /*ca00*/  IMAD.U32 R4, RZ, RZ, UR4 ;  /* 0x00000004ff047e24 */ /* 0x000fe2000f8e00ff */
[----:B------:R-:W-:Y:S01]  /*ca10*/  MOV R6, UR6 ;  /* 0x0000000600067c02 */ /* 0x000fe20008000f00 */
[----:B------:R-:W-:Y:S01]  /*ca20*/  IMAD.U32 R5, RZ, RZ, UR5 ;  /* 0x00000005ff057e24 */ /* 0x000fe2000f8e00ff */
[----:B------:R-:W-:Y:S01]  /*ca30*/  ULDC.64 UR4, c[0x4][0x18] ;  /* 0x0100060000047ab9 */ /* 0x000fe20000000a00 */
[----:B------:R-:W-:Y:S01]  /*ca40*/  IMAD.U32 R7, RZ, RZ, UR7 ;  /* 0x00000007ff077e24 */ /* 0x000fe2000f8e00ff */
[----:B------:R-:W-:Y:S01]  /*ca50*/  MOV R13, RZ ;  /* 0x000000ff000d7202 */ /* 0x000fe20000000f00 */
[----:B------:R-:W-:Y:S02]  /*ca60*/  IMAD.U32 R10, RZ, RZ, UR4 ;  /* 0x00000004ff0a7e24 */ /* 0x000fe4000f8e00ff */
[----:B------:R-:W-:-:S02]  /*ca70*/  IMAD.U32 R11, RZ, RZ, UR5 ;  /* 0x00000005ff0b7e24 */ /* 0x000fc4000f8e00ff */
[----:B------:R-:W-:Y:S02]  /*ca80*/  IMAD.MOV.U32 R8, RZ, RZ, 0x70 ;  /* 0x00000070ff087424 */ /* 0x000fe400078e00ff */
[----:B0-----:R-:W-:-:S07]  /*ca90*/  IMAD.MOV.U32 R12, RZ, RZ, 0x1 ;  /* 0x00000001ff0c7424 */ /* 0x001fce00078e00ff */
[----:B------:R-:W-:-:S07]  /*caa0*/  LEPC R20, `(.L_x_4748) ;  /* 0x000000001014794e */ /* 0x000fce0000000000 */
[----:B-1----:R-:W-:Y:S05]  /*cab0*/  CALL.ABS.NOINC R2 ;  /* 0x0000000002007343 */ /* 0x002fea0003c00000 */
.L_x_4748:
        /* <DEDUP_REMOVED lines=9> */
[C---:B------:R-:W-:Y:S01]  /*cb50*/  LOP3.LUT R7, R18.reuse, 0x7f, RZ, 0xc0, !PT ;  /* 0x0000007f12077812 */ /* 0x040fe200078ec0ff */
[----:B------:R-:W-:Y:S02]  /*cb60*/  IMAD.U32 R3, RZ, RZ, UR5 ;  /* 0x00000005ff037e24 */ /* 0x000fe4000f8e00ff */
[----:B------:R-:W-:Y:S01]  /*cb70*/  IMAD.SHL.U32 R0, R18, 0x10, RZ ;  /* 0x0000001012007824 */ /* 0x000fe200078e00ff */
        /* <DEDUP_REMOVED lines=11> */
[----:B------:R-:W-:-:S05]  /*cc30*/  IMAD R4, R0, 0x60, R32 ;  /* 0x0000006000047824 */ /* 0x000fca00078e0220 */
[C---:B------:R-:W-:Y:S01]  /*cc40*/  ISETP.GE.AND P0, PT, R4.reuse, UR40, PT ;  /* 0x0000002804007c0c */ /* 0x040fe2000bf06270 */
[----:B------:R-:W1:Y:S01]  /*cc50*/  @P1 LDC R3, c[0x0][0x438] ;  /* 0x00010e00ff031b82 */ /* 0x000e620000000800 */
[----:B-----5:R-:W-:Y:S02]  /*cc60*/  IADD3 R10, R4, R27, RZ ;  /* 0x0000001b040a7210 */ /* 0x020fe40007ffe0ff */
[----:B------:R-:W-:-:S03]  /*cc70*/  ISETP.GT.U32.OR P0, PT, R32, 0x5f, P0 ;  /* 0x0000005f2000780c */ /* 0x000fc60000704470 */
[----:B------:R-:W-:-:S10]  /*cc80*/  IMAD.MOV.U32 R11, RZ, RZ, R10 ;  /* 0x000000ffff0b7224 */ /* 0x000fd400078e000a */
        /* <DEDUP_REMOVED lines=34> */
.L_x_4796:
[----:B------:R-:W2:Y:S01]  /*ceb0*/  LDL R2, [R1] ;  /* 0x0000000001027983 */ /* 0x000ea20000100800 */
[----:B-----5:R-:W-:Y:S02]  /*cec0*/  @!P0 SHF.R.S32.HI R3, RZ, 0x1f, R4 ;  /* 0x0000001fff038819 */ /* 0x020fe40000011404 */
[----:B------:R-:W-:Y:S02]  /*ced0*/  CS2R R22, SRZ ;  /* 0x0000000000167805 */ /* 0x000fe4000001ff00 */
[----:B------:R-:W-:Y:S01]  /*cee0*/  LOP3.LUT R16, R16, 0xffff7fff, RZ, 0xc0, !PT ;  /* 0xffff7fff10107812 */ /* 0x000fe200078ec0ff */
[----:B------:R-:W-:Y:S01]  /*cef0*/  IMAD.U32 R29, RZ, RZ, UR39 ;  /* 0x00000027ff1d7e24 */ /* 0x000fe2000f8e00ff */
[----:B------:R-:W-:Y:S01]  /*cf00*/  @!P0 MOV R22, R4 ;  /* 0x0000000400168202 */ /* 0x000fe20000000f00 */
        /* <DEDUP_REMOVED lines=13> */
.L_x_4751:
[----:B------:R-:W-:-:S05]  /*cfe0*/  IMAD.MOV.U32 R2, RZ, RZ, 0x1 ;  /* 0x00000001ff027424 */ /* 0x000fca00078e00ff */
[----:B------:R-:W-:-:S04]  /*cff0*/  SHF.L.U32 R2, R2, 0x1f, RZ ;  /* 0x0000001f02027819 */ /* 0x000fc800000006ff */
[----:B------:R-:W0:Y:S02]  /*d000*/  SYNCS.PHASECHK.TRANS64.TRYWAIT P0, [UR44+0x32440], R2 ;  /* 0x03244002ff0075a7 */ /* 0x000e24000800016c */
[----:B0-----:R-:W-:Y:S05]  /*d010*/  @!P0 BRA `(.L_x_4752) ;  /* 0x0000003800488947 */ /* 0x001fea0003800000 */
.L_x_4797:
[----:B------:R-:W-:Y:S01]  /*d020*/  SHF.R.S32.HI R26, RZ, 0x1f, R19 ;  /* 0x0000001fff1a7819 */ /* 0x000fe20000011413 */
[----:B------:R-:W-:Y:S01]  /*d030*/  ULDC.64 UR4, c[0x0][0x300] ;  /* 0x0000c00000047ab9 */ /* 0x000fe20000000a00 */
[----:B------:R-:W-:Y:S01]  /*d040*/  R2UR UR6, R29 ;  /* 0x000000001d0672ca */ /* 0x000fe200000e0000 */
[----:B------:R-:W-:Y:S01]  /*d050*/  IMAD.MOV.U32 R9, RZ, RZ, -0x60 ;  /* 0xffffffa0ff097424 */ /* 0x000fe200078e00ff */
[----:B------:R-:W-:Y:S01]  /*d060*/  LOP3.LUT R16, R16, 0xfffffffd, RZ, 0xc0, !PT ;  /* 0xfffffffd10107812 */ /* 0x000fe200078ec0ff */
[----:B0-----:R-:W-:Y:S02]  /*d070*/  IMAD R2, R26, UR4, RZ ;  /* 0x000000041a027c24 */ /* 0x001fe4000f8e02ff */
[----:B------:R-:W-:Y:S02]  /*d080*/  IMAD.SHL.U32 R28, R7, 0x8, RZ ;  /* 0x00000008071c7824 */ /* 0x000fe400078e00ff */
[C---:B------:R-:W-:Y:S02]  /*d090*/  IMAD R5, R19.reuse, UR5, R2 ;  /* 0x0000000513057c24 */ /* 0x040fe4000f8e0202 */
[----:B------:R-:W-:Y:S01]  /*d0a0*/  IMAD.WIDE.U32 R2, R19, UR4, RZ ;  /* 0x0000000413027c25 */ /* 0x000fe2000f8e00ff */
[----:B------:R-:W-:-:S03]  /*d0b0*/  ULDC.64 UR4, c[0x0][0x310] ;  /* 0x0000c40000047ab9 */ /* 0x000fc60000000a00 */
[----:B------:R-:W-:Y:S02]  /*d0c0*/  IMAD.IADD R3, R3, 0x1, R5 ;  /* 0x0000000103037824 */ /* 0x000fe400078e0205 */
[----:B------:R-:W-:Y:S02]  /*d0d0*/  IMAD R5, R23, UR4, RZ ;  /* 0x0000000417057c24 */ /* 0x000fe4000f8e02ff */
[----:B------:R-:W-:-:S04]  /*d0e0*/  IMAD.WIDE.U32 R2, R22, UR4, R2 ;  /* 0x0000000416027c25 */ /* 0x000fc8000f8e0002 */
[----:B------:R-:W-:Y:S01]  /*d0f0*/  IMAD R5, R22, UR5, R5 ;  /* 0x0000000516057c24 */ /* 0x000fe2000f8e0205 */
[----:B------:R-:W-:-:S04]  /*d100*/  ULDC.64 UR4, c[0x0][0x308] ;  /* 0x0000c20000047ab9 */ /* 0x000fc80000000a00 */
[----:B------:R-:W-:Y:S01]  /*d110*/  IADD3 R3, R3, R5, RZ ;  /* 0x0000000503037210 */ /* 0x000fe20007ffe0ff */
        /* <DEDUP_REMOVED lines=8> */
[----:B------:R-:W-:Y:S01]  /*d1a0*/  LOP3.LUT R3, R6, 0x1c0, RZ, 0xc0, !PT ;  /* 0x000001c006037812 */ /* 0x000fe200078ec0ff */
[----:B------:R-:W-:Y:S02]  /*d1b0*/  ULDC UR4, c[0x0][0x2f4] ;  /* 0x0000bd0000047ab9 */ /* 0x000fe40000000800 */
[----:B------:R-:W-:-:S02]  /*d1c0*/  ISETP.GE.AND P2, PT, R17, UR4, PT ;  /* 0x0000000411007c0c */ /* 0x000fc4000bf46270 */
[----:B------:R-:W-:Y:S02]  /*d1d0*/  LOP3.LUT R3, R3, 0x38, R6, 0xf8, !PT ;  /* 0x0000003803037812 */ /* 0x000fe400078ef806 */
[----:B------:R-:W-:Y:S02]  /*d1e0*/  LEA.HI.X R5, R2, UR7, R5, 0x1, P0 ;  /* 0x0000000702057c11 */ /* 0x000fe400080f0c05 */
[----:B------:R-:W-:Y:S01]  /*d1f0*/  LOP3.LUT R3, R3, 0x38, R18, 0x78, !PT ;  /* 0x0000003803037812 */ /* 0x000fe200078e7812 */
[----:B------:R-:W-:-:S03]  /*d200*/  IMAD R18, R0, R9, UR40 ;  /* 0x0000002800127e24 */ /* 0x000fc6000f8e0209 */
[----:B------:R-:W-:Y:S01]  /*d210*/  LOP3.LUT R28, R3, 0x200, R28, 0xf8, !PT ;  /* 0x00000200031c7812 */ /* 0x000fe200078ef81c */
[----:B------:R-:W-:Y:S02]  /*d220*/  IMAD.IADD R18, R18, 0x1, -R37 ;  /* 0x0000000112127824 */ /* 0x000fe400078e0a25 */
[----:B------:R-:W-:-:S03]  /*d230*/  @P2 LOP3.LUT R16, R16, 0x2, RZ, 0xfc, !PT ;  /* 0x0000000210102812 */ /* 0x000fc600078efcff */
[----:B------:R-:W-:Y:S01]  /*d240*/  ISETP.GE.AND P0, PT, R18, 0x1, PT ;  /* 0x000000011200780c */ /* 0x000fe20003f06270 */
[----:B------:R-:W-:-:S12]  /*d250*/  BRA.DIV UR5, `(.L_x_4753) ;  /* 0x0000003605d07947 */ /* 0x000fd8000b800000 */
[----:B------:R-:W0:Y:S01]  /*d260*/  SHFL.IDX PT, R14, R4, RZ, 0x181f ;  /* 0x00181fff040e7589 */ /* 0x000e2200000e0000 */
[----:B------:R-:W-:-:S03]  /*d270*/  @P0 LEA R7, R28, UR44, 0x1 ;  /* 0x0000002c1c070c11 */ /* 0x000fc6000f8e08ff */
[----:B------:R-:W1:Y:S01]  /*d280*/  SHFL.IDX PT, R0, R5, RZ, 0x181f ;  /* 0x00181fff05007589 */ /* 0x000e6200000e0000 */
[----:B0-----:R-:W-:-:S03]  /*d290*/  @P0 LEA R2, P1, R17, R14, 0x1 ;  /* 0x0000000e11020211 */ /* 0x001fc600078208ff */
[----:B------:R-:W0:Y:S01]  /*d2a0*/  SHFL.IDX PT, R14, R4, 0x1, 0x181f ;  /* 0x00381f00040e7f89 */ /* 0x000e2200000e0000 */
[----:B-1----:R-:W-:-:S03]  /*d2b0*/  @P0 IADD3.X R3, RZ, R0, RZ, P1, !PT ;  /* 0x00000000ff030210 */ /* 0x002fc60000ffe4ff */
        /* <DEDUP_REMOVED lines=30> */
.L_x_4811:
        /* <DEDUP_REMOVED lines=15> */
.L_x_4754:
        /* <DEDUP_REMOVED lines=24> */
.L_x_4755:
[----:B------:R-:W-:Y:S01]  /*d710*/  UISETP.NE.AND UP0, UPT, UR47, URZ, UPT ;  /* 0x0000003f2f00728c */ /* 0x000fe2000bf05270 */
[----:B------:R-:W-:Y:S01]  /*d720*/  IMAD.U32 R3, RZ, RZ, UR46 ;  /* 0x0000002eff037e24 */ /* 0x000fe2000f8e00ff */
[----:B------:R-:W-:Y:S01]  /*d730*/  R2UR UR6, R29 ;  /* 0x000000001d0672ca */ /* 0x000fe200000e0000 */
[----:B------:R-:W-:Y:S01]  /*d740*/  ULDC.64 UR8, c[0x0][0x2d8] ;  /* 0x0000b60000087ab9 */ /* 0x000fe20000000a00 */
[----:B------:R-:W0:Y:S01]  /*d750*/  LDC R7, c[0x0][0x448] ;  /* 0x00011200ff077b82 */ /* 0x000e220000000800 */
        /* <DEDUP_REMOVED lines=10> */
[----:B------:R-:W-:-:S03]  /*d800*/  UIMAD.WIDE.U32 UR4, UR39, UR8, URZ ;  /* 0x00000008270472a5 */ /* 0x000fc6000f8e003f */
[----:B------:R-:W-:Y:S01]  /*d810*/  ULDC.64 UR8, c[0x0][0x2e0] ;  /* 0x0000b80000087ab9 */ /* 0x000fe20000000a00 */
[----:B------:R-:W-:Y:S01]  /*d820*/  UIADD3 UR5, UR5, UR6, URZ ;  /* 0x0000000605057290 */ /* 0x000fe2000fffe03f */
[----:B------:R-:W-:Y:S01]  /*d830*/  SHF.R.S32.HI R0, RZ, 0x1f, R9 ;  /* 0x0000001fff007819 */ /* 0x000fe20000011409 */
[----:B------:R-:W-:Y:S02]  /*d840*/  UIMAD UR6, UR49, UR8, URZ ;  /* 0x00000008310672a4 */ /* 0x000fe4000f8e023f */
[----:B------:R-:W-:Y:S02]  /*d850*/  UIMAD.WIDE.U32 UR4, UR45, UR8, UR4 ;  /* 0x000000082d0472a5 */ /* 0x000fe4000f8e0004 */
[----:B------:R-:W-:-:S04]  /*d860*/  UIMAD UR6, UR45, UR9, UR6 ;  /* 0x000000092d0672a4 */ /* 0x000fc8000f8e0206 */
[----:B------:R-:W-:Y:S02]  /*d870*/  UIADD3 UR6, UR5, UR6, URZ ;  /* 0x0000000605067290 */ /* 0x000fe4000fffe03f */
[----:B------:R-:W-:Y:S02]  /*d880*/  IMAD.U32 R5, RZ, RZ, UR5 ;  /* 0x00000005ff057e24 */ /* 0x000fe4000f8e00ff */
[----:B------:R-:W-:Y:S02]  /*d890*/  IMAD.MOV R5, RZ, RZ, -R9 ;  /* 0x000000ffff057224 */ /* 0x000fe400078e0a09 */
[----:B------:R-:W-:Y:S01]  /*d8a0*/  IMAD.U32 R4, RZ, RZ, UR4 ;  /* 0x00000004ff047e24 */ /* 0x000fe2000f8e00ff */
[----:B------:R-:W-:Y:S01]  /*d8b0*/  ULDC.64 UR4, c[0x0][0x2d0] ;  /* 0x0000b40000047ab9 */ /* 0x000fe20000000a00 */
[----:B0-----:R-:W-:Y:S01]  /*d8c0*/  IMAD R5, R7, R5, R24 ;  /* 0x0000000507057224 */ /* 0x001fe200078e0218 */
[----:B------:R-:W-:Y:S01]  /*d8d0*/  MOV R3, UR6 ;  /* 0x0000000600037c02 */ /* 0x000fe20008000f00 */
[----:B------:R-:W-:-:S02]  /*d8e0*/  IMAD R0, R0, UR4, RZ ;  /* 0x0000000400007c24 */ /* 0x000fc4000f8e02ff */
[----:B------:R-:W-:Y:S02]  /*d8f0*/  IMAD.MOV.U32 R2, RZ, RZ, R4 ;  /* 0x000000ffff027224 */ /* 0x000fe400078e0004 */
[C---:B------:R-:W-:Y:S01]  /*d900*/  IMAD R11, R9.reuse, UR5, R0 ;  /* 0x00000005090b7c24 */ /* 0x040fe2000f8e0200 */
[----:B------:R-:W-:Y:S01]  /*d910*/  SHF.R.S32.HI R0, RZ, 0x1f, R5 ;  /* 0x0000001fff007819 */ /* 0x000fe20000011405 */
[----:B------:R-:W-:Y:S01]  /*d920*/  IMAD.WIDE.U32 R2, R9, UR4, R2 ;  /* 0x0000000409027c25 */ /* 0x000fe2000f8e0002 */
[----:B------:R-:W-:-:S03]  /*d930*/  ULDC.64 UR4, c[0x0][0x2c8] ;  /* 0x0000b20000047ab9 */ /* 0x000fc60000000a00 */
[----:B------:R-:W-:Y:S02]  /*d940*/  IMAD.IADD R3, R3, 0x1, R11 ;  /* 0x0000000103037824 */ /* 0x000fe400078e020b */
[----:B------:R-:W-:Y:S02]  /*d950*/  IMAD R0, R0, UR4, RZ ;  /* 0x0000000400007c24 */ /* 0x000fe4000f8e02ff */
[----:B------:R-:W-:-:S04]  /*d960*/  IMAD.WIDE.U32 R2, R5, UR4, R2 ;  /* 0x0000000405027c25 */ /* 0x000fc8000f8e0002 */
[----:B------:R-:W-:Y:S01]  /*d970*/  IMAD R9, R5, UR5, R0 ;  /* 0x0000000505097c24 */ /* 0x000fe2000f8e0200 */
[----:B------:R-:W-:Y:S02]  /*d980*/  ULDC.64 UR4, c[0x0][0x280] ;  /* 0x0000a00000047ab9 */ /* 0x000fe40000000a00 */
[----:B------:R-:W-:Y:S01]  /*d990*/  LEA R0, P0, R2, UR4, 0x1 ;  /* 0x0000000402007c11 */ /* 0x000fe2000f8008ff */
[----:B------:R-:W-:Y:S01]  /*d9a0*/  ULDC UR4, c[0x0][0x2b8] ;  /* 0x0000ae0000047ab9 */ /* 0x000fe20000000800 */
[----:B------:R-:W-:-:S04]  /*d9b0*/  IADD3 R3, R3, R9, RZ ;  /* 0x0000000903037210 */ /* 0x000fc80007ffe0ff */
[----:B------:R-:W-:Y:S01]  /*d9c0*/  LEA.HI.X R6, R2, UR5, R3, 0x1, P0 ;  /* 0x0000000502067c11 */ /* 0x000fe200080f0c03 */
[----:B------:R-:W-:Y:S01]  /*d9d0*/  UMOV UR5, 0xffffffff ;  /* 0xffffffff00057882 */ /* 0x000fe20000000000 */
[----:B------:R-:W-:Y:S02]  /*d9e0*/  ISETP.GE.AND P0, PT, R17, UR4, PT ;  /* 0x0000000411007c0c */ /* 0x000fe4000bf06270 */
[----:B------:R-:W-:Y:S11]  /*d9f0*/  BRA.DIV UR5, `(.L_x_4756) ;  /* 0x0000003605947947 */ /* 0x000ff6000b800000 */
[----:B------:R-:W0:Y:S01]  /*da00*/  SHFL.IDX PT, R14, R0, RZ, 0x181f ;  /* 0x00181fff000e7589 */ /* 0x000e2200000e0000 */
[----:B------:R-:W-:Y:S01]  /*da10*/  IMAD.U32 R4, RZ, RZ, UR46 ;  /* 0x0000002eff047e24 */ /* 0x000fe2000f8e00ff */
[----:B------:R-:W-:Y:S01]  /*da20*/  ULDC UR4, c[0x0][0x288] ;  /* 0x0000a20000047ab9 */ /* 0x000fe20000000800 */
[----:B------:R-:W-:Y:S01]  /*da30*/  LOP3.LUT R16, R16, 0xffffefff, RZ, 0xc0, !PT ;  /* 0xffffefff10107812 */ /* 0x000fe200078ec0ff */
[----:B------:R-:W-:Y:S01]  /*da40*/  IMAD R5, R7, UR4, RZ ;  /* 0x0000000407057c24 */ /* 0x000fe2000f8e02ff */
[----:B------:R-:W1:Y:S01]  /*da50*/  SHFL.IDX PT, R3, R6, RZ, 0x181f ;  /* 0x00181fff06037589 */ /* 0x000e6200000e0000 */
[----:B------:R-:W-:-:S03]  /*da60*/  IMAD R4, R4, 0x80, R37 ;  /* 0x0000008004047824 */ /* 0x000fc600078e0225 */
[----:B------:R-:W-:Y:S01]  /*da70*/  SHFL.IDX PT, R7, R6, 0x1, 0x181f ;  /* 0x00381f0006077f89 */ /* 0x000fe200000e0000 */
[C---:B------:R-:W-:Y:S01]  /*da80*/  VIADD R2, R4.reuse, 0x10 ;  /* 0x0000001004027836 */ /* 0x040fe20000000000 */
[CC--:B------:R-:W-:Y:S01]  /*da90*/  ISETP.GE.AND P4, PT, R4.reuse, R5.reuse, PT ;  /* 0x000000050400720c */ /* 0x0c0fe20003f86270 */
[C---:B------:R-:W-:Y:S01]  /*daa0*/  VIADD R20, R4.reuse, 0x30 ;  /* 0x0000003004147836 */ /* 0x040fe20000000000 */
[C---:B------:R-:W-:Y:S01]  /*dab0*/  IADD3 R8, R4.reuse, 0x20, RZ ;  /* 0x0000002004087810 */ /* 0x040fe20007ffe0ff */
[----:B------:R-:W-:Y:S01]  /*dac0*/  VIADD R15, R4, 0x40 ;  /* 0x00000040040f7836 */ /* 0x000fe20000000000 */
[-C--:B------:R-:W-:Y:S02]  /*dad0*/  ISETP.GE.AND P3, PT, R2, R5.reuse, PT ;  /* 0x000000050200720c */ /* 0x080fe40003f66270 */
[----:B------:R-:W-:Y:S01]  /*dae0*/  SHFL.IDX PT, R2, R6, 0x2, 0x181f ;  /* 0x00581f0006027f89 */ /* 0x000fe200000e0000 */
[-C--:B------:R-:W-:Y:S02]  /*daf0*/  ISETP.GE.AND P2, PT, R8, R5.reuse, PT ;  /* 0x000000050800720c */ /* 0x080fe40003f46270 */
[----:B------:R-:W-:Y:S01]  /*db00*/  ISETP.GE.AND P5, PT, R20, R5, PT ;  /* 0x000000051400720c */ /* 0x000fe20003fa6270 */
[----:B------:R-:W-:Y:S03]  /*db10*/  SHFL.IDX PT, R8, R6, 0x3, 0x181f ;  /* 0x00781f0006087f89 */ /* 0x000fe600000e0000 */
[----:B0-----:R-:W-:Y:S01]  /*db20*/  @!P4 LEA R10, P1, R17, R14, 0x1 ;  /* 0x0000000e110ac211 */ /* 0x001fe200078208ff */
[----:B------:R-:W-:Y:S01]  /*db30*/  SHFL.IDX PT, R20, R0, 0x4, 0x181f ;  /* 0x00981f0000147f89 */ /* 0x000fe200000e0000 */
[----:B------:R-:W-:-:S02]  /*db40*/  @!P4 LEA R9, R28, UR44, 0x1 ;  /* 0x0000002c1c09cc11 */ /* 0x000fc4000f8e08ff */
[----:B------:R-:W-:Y:S01]  /*db50*/  @P4 LOP3.LUT R16, R16, 0x1000, RZ, 0xfc, !PT ;  /* 0x0000100010104812 */ /* 0x000fe200078efcff */
[----:B------:R-:W0:Y:S01]  /*db60*/  SHFL.IDX PT, R14, R0, 0x1, 0x181f ;  /* 0x00381f00000e7f89 */ /* 0x000e2200000e0000 */
[----:B-1----:R-:W-:Y:S02]  /*db70*/  @!P4 IMAD.X R3, RZ, RZ, R3, P1 ;  /* 0x000000ffff03c224 */ /* 0x002fe400008e0603 */
[----:B------:R-:W-:-:S04]  /*db80*/  LOP3.LUT R16, R16, 0xfffff7ff, RZ, 0xc0, !PT ;  /* 0xfffff7ff10107812 */ /* 0x000fc800078ec0ff */
[----:B------:R-:W-:-:S04]  /*db90*/  @P3 LOP3.LUT R16, R16, 0x800, RZ, 0xfc, !PT ;  /* 0x0000080010103812 */ /* 0x000fc800078efcff */
[----:B------:R-:W-:-:S04]  /*dba0*/  LOP3.LUT R16, R16, 0xfffffbff, RZ, 0xc0, !PT ;  /* 0xfffffbff10107812 */ /* 0x000fc800078ec0ff */
[----:B------:R-:W-:-:S04]  /*dbb0*/  @P2 LOP3.LUT R16, R16, 0x400, RZ, 0xfc, !PT ;  /* 0x0000040010102812 */ /* 0x000fc800078efcff */
[----:B------:R-:W-:-:S04]  /*dbc0*/  LOP3.LUT R16, R16, 0xfffffdff, RZ, 0xc0, !PT ;  /* 0xfffffdff10107812 */ /* 0x000fc800078ec0ff */
[----:B------:R-:W-:Y:S02]  /*dbd0*/  @P5 LOP3.LUT R16, R16, 0x200, RZ, 0xfc, !PT ;  /* 0x0000020010105812 */ /* 0x000fe400078efcff */
[C---:B0-----:R-:W-:Y:S02]  /*dbe0*/  @!P3 LEA R12, P1, R17.reuse, R14, 0x1 ;  /* 0x0000000e110cb211 */ /* 0x041fe400078208ff */
[----:B------:R-:W0:Y:S01]  /*dbf0*/  SHFL.IDX PT, R14, R0, 0x2, 0x181f ;  /* 0x00581f00000e7f89 */ /* 0x000e2200000e0000 */
[----:B------:R-:W-:Y:S02]  /*dc00*/  LOP3.LUT R16, R16, 0xfffffeff, RZ, 0xc0, !PT ;  /* 0xfffffeff10107812 */ /* 0x000fe400078ec0ff */
[----:B------:R-:W-:Y:S01]  /*dc10*/  @!P3 IMAD.X R11, RZ, RZ, R7, P1 ;  /* 0x000000ffff0bb224 */ /* 0x000fe200008e0607 */
[----:B0-----:R-:W-:-:S05]  /*dc20*/  @!P2 LEA R13, P1, R17, R14, 0x1 ;  /* 0x0000000e110da211 */ /* 0x001fca00078208ff */
[----:B------:R-:W-:Y:S02]  /*dc30*/  @!P2 IMAD.X R14, RZ, RZ, R2, P1 ;  /* 0x000000ffff0ea224 */ /* 0x000fe400008e0602 */
[----:B------:R-:W0:Y:S02]  /*dc40*/  SHFL.IDX PT, R2, R0, 0x3, 0x181f ;  /* 0x00781f0000027f89 */ /* 0x000e2400000e0000 */
[----:B0-----:R-:W-:Y:S01]  /*dc50*/  @!P5 LEA R7, P1, R17, R2, 0x1 ;  /* 0x000000021107d211 */ /* 0x001fe200078208ff */
[----:B------:R-:W-:Y:S02]  /*dc60*/  @!P4 IMAD.MOV.U32 R2, RZ, RZ, R10 ;  /* 0x000000ffff02c224 */ /* 0x000fe400078e000a */
[----:B------:R-:W0:Y:S02]  /*dc70*/  SHFL.IDX PT, R10, R6, 0x4, 0x181f ;  /* 0x00981f00060a7f89 */ /* 0x000e2400000e0000 */
[----:B------:R-:W-:Y:S02]  /*dc80*/  @!P5 IMAD.X R8, RZ, RZ, R8, P1 ;  /* 0x000000ffff08d224 */ /* 0x000fe400008e0608 */
[----:B------:R1:W-:Y:S01]  /*dc90*/  @!P4 LDGSTS.E.BYPASS.LTC128B.128 [R9+0x18400], desc[UR36][R2.64], !P0 ;  /* 0x184000000209cfae */ /* 0x0003e2000c101d64 */
[----:B------:R-:W-:-:S02]  /*dca0*/  ISETP.GE.AND P4, PT, R15, R5, PT ;  /* 0x000000050f00720c */ /* 0x000fc40003f86270 */
[----:B------:R-:W-:Y:S01]  /*dcb0*/  @!P3 LEA R15, R28, UR44, 0x1 ;  /* 0x0000002c1c0fbc11 */ /* 0x000fe2000f8e08ff */
[----:B-1----:R-:W-:-:S10]  /*dcc0*/  @!P3 IMAD.MOV.U32 R2, RZ, RZ, R12 ;  /* 0x000000ffff02b224 */ /* 0x002fd400078e000c */
[----:B------:R-:W-:Y:S01]  /*dcd0*/  @!P4 LEA R9, P1, R17, R20, 0x1 ;  /* 0x000000141109c211 */ /* 0x000fe200078208ff */
[----:B------:R-:W-:Y:S01]  /*dce0*/  @!P3 IMAD.MOV.U32 R3, RZ, RZ, R11 ;  /* 0x000000ffff03b224 */ /* 0x000fe200078e000b */
[----:B------:R-:W1:Y:S01]  /*dcf0*/  SHFL.IDX PT, R20, R0, 0x5, 0x181f ;  /* 0x00b81f0000147f89 */ /* 0x000e6200000e0000 */
[----:B------:R-:W-:Y:S01]  /*dd00*/  VIADD R12, R4, 0x50 ;  /* 0x00000050040c7836 */ /* 0x000fe20000000000 */
[----:B------:R-:W-:Y:S02]  /*dd10*/  @P4 LOP3.LUT R16, R16, 0x100, RZ, 0xfc, !PT ;  /* 0x0000010010104812 */ /* 0x000fe400078efcff */
[----:B------:R2:W-:Y:S01]  /*dd20*/  @!P3 LDGSTS.E.BYPASS.LTC128B.128 [R15+0x18c00], desc[UR36][R2.64], !P0 ;  /* 0x18c00000020fbfae */ /* 0x0005e2000c101d64 */
[----:B0-----:R-:W-:Y:S02]  /*dd30*/  @!P4 IADD3.X R10, RZ, R10, RZ, P1, !PT ;  /* 0x0000000aff0ac210 */ /* 0x001fe40000ffe4ff */
[----:B------:R-:W-:Y:S02]  /*dd40*/  ISETP.GE.AND P3, PT, R12, R5, PT ;  /* 0x000000050c00720c */ /* 0x000fe40003f66270 */
[----:B------:R-:W-:Y:S01]  /*dd50*/  LOP3.LUT R16, R16, 0xffffff7f, RZ, 0xc0, !PT ;  /* 0xffffff7f10107812 */ /* 0x000fe200078ec0ff */
[----:B--2---:R-:W0:Y:S01]  /*dd60*/  SHFL.IDX PT, R2, R6, 0x5, 0x181f ;  /* 0x00b81f0006027f89 */ /* 0x004e2200000e0000 */
[----:B------:R-:W-:-:S02]  /*dd70*/  @!P2 LEA R15, R28, UR44, 0x1 ;  /* 0x0000002c1c0fac11 */ /* 0x000fc4000f8e08ff */
[----:B------:R-:W-:Y:S02]  /*dd80*/  @!P2 MOV R3, R14 ;  /* 0x0000000e0003a202 */ /* 0x000fe40000000f00 */
[----:B------:R-:W2:Y:S05]  /*dd90*/  SHFL.IDX PT, R14, R0, 0x6, 0x181f ;  /* 0x00d81f00000e7f89 */ /* 0x000eaa00000e0000 */
[----:B------:R-:W-:Y:S02]  /*dda0*/  @P3 LOP3.LUT R16, R16, 0x80, RZ, 0xfc, !PT ;  /* 0x0000008010103812 */ /* 0x000fe400078efcff */
[----:B-1----:R-:W-:Y:S01]  /*ddb0*/  @!P3 LEA R11, P1, R17, R20, 0x1 ;  /* 0x00000014110bb211 */ /* 0x002fe200078208ff */
[----:B------:R-:W-:Y:S01]  /*ddc0*/  VIADD R20, R4, 0x60 ;  /* 0x0000006004147836 */ /* 0x000fe20000000000 */
[----:B------:R-:W-:-:S03]  /*ddd0*/  LOP3.LUT R16, R16, 0xffffffbf, RZ, 0xc0, !PT ;  /* 0xffffffbf10107812 */ /* 0x000fc600078ec0ff */
[----:B0-----:R-:W-:Y:S02]  /*dde0*/  @!P3 IMAD.X R12, RZ, RZ, R2, P1 ;  /* 0x000000ffff0cb224 */ /* 0x001fe400008e0602 */
[----:B------:R-:W-:-:S05]  /*ddf0*/  @!P2 IMAD.MOV.U32 R2, RZ, RZ, R13 ;  /* 0x000000ffff02a224 */ /* 0x000fca00078e000d */
[----:B------:R0:W-:Y:S01]  /*de00*/  @!P2 LDGSTS.E.BYPASS.LTC128B.128 [R15+0x19400], desc[UR36][R2.64], !P0 ;  /* 0x19400000020fafae */ /* 0x0001e2000c101d64 */
[----:B------:R-:W-:-:S03]  /*de10*/  ISETP.GE.AND P2, PT, R20, R5, PT ;  /* 0x000000051400720c */ /* 0x000fc60003f46270 */
[----:B0-----:R-:W0:Y:S01]  /*de20*/  SHFL.IDX PT, R2, R6, 0x6, 0x181f ;  /* 0x00d81f0006027f89 */ /* 0x001e2200000e0000 */
[----:B------:R-:W-:Y:S01]  /*de30*/  @!P5 LEA R15, R28, UR44, 0x1 ;  /* 0x0000002c1c0fdc11 */ /* 0x000fe2000f8e08ff */
[----:B------:R-:W-:-:S08]  /*de40*/  @!P5 IMAD.MOV.U32 R3, RZ, RZ, R8 ;  /* 0x000000ffff03d224 */ /* 0x000fd000078e0008 */
[----:B--2---:R-:W-:Y:S01]  /*de50*/  @!P2 LEA R13, P1, R17, R14, 0x1 ;  /* 0x0000000e110da211 */ /* 0x004fe200078208ff */
[----:B------:R-:W1:Y:S01]  /*de60*/  SHFL.IDX PT, R6, R6, 0x7, 0x181f ;  /* 0x00f81f0006067f89 */ /* 0x000e6200000e0000 */
[----:B------:R-:W-:Y:S02]  /*de70*/  @!P2 LEA R21, R28, UR44, 0x1 ;  /* 0x0000002c1c15ac11 */ /* 0x000fe4000f8e08ff */
[----:B------:R-:W-:Y:S01]  /*de80*/  @P2 LOP3.LUT R16, R16, 0x40, RZ, 0xfc, !PT ;  /* 0x0000004010102812 */ /* 0x000fe200078efcff */
[----:B0-----:R-:W-:Y:S02]  /*de90*/  @!P2 IMAD.X R14, RZ, RZ, R2, P1 ;  /* 0x000000ffff0ea224 */ /* 0x001fe400008e0602 */
[----:B------:R-:W-:Y:S01]  /*dea0*/  @!P5 IMAD.MOV.U32 R2, RZ, RZ, R7 ;  /* 0x000000ffff02d224 */ /* 0x000fe200078e0007 */
[----:B------:R-:W-:-:S04]  /*deb0*/  @!P4 LEA R7, R28, UR44, 0x1 ;  /* 0x0000002c1c07cc11 */ /* 0x000fc8000f8e08ff */
[----:B------:R0:W-:Y:S02]  /*dec0*/  @!P5 LDGSTS.E.BYPASS.LTC128B.128 [R15+0x19c00], desc[UR36][R2.64], !P0 ;  /* 0x19c00000020fdfae */ /* 0x0001e4000c101d64 */
[----:B0-----:R-:W-:Y:S01]  /*ded0*/  @!P4 IMAD.MOV.U32 R2, RZ, RZ, R9 ;  /* 0x000000ffff02c224 */ /* 0x001fe200078e0009 */
[----:B------:R-:W-:Y:S02]  /*dee0*/  @!P4 MOV R3, R10 ;  /* 0x0000000a0003c202 */ /* 0x000fe40000000f00 */
[----:B------:R-:W-:-:S03]  /*def0*/  @!P3 LEA R9, R28, UR44, 0x1 ;  /* 0x0000002c1c09bc11 */ /* 0x000fc6000f8e08ff */
[----:B------:R0:W-:Y:S02]  /*df00*/  @!P4 LDGSTS.E.BYPASS.LTC128B.128 [R7+0x1a400], desc[UR36][R2.64], !P0 ;  /* 0x1a4000000207cfae */ /* 0x0001e4000c101d64 */
[----:B0-----:R-:W-:Y:S02]  /*df10*/  @!P3 IMAD.MOV.U32 R2, RZ, RZ, R11 ;  /* 0x000000ffff02b224 */ /* 0x001fe400078e000b */
[----:B------:R-:W-:-:S05]  /*df20*/  @!P3 IMAD.MOV.U32 R3, RZ, RZ, R12 ;  /* 0x000000ffff03b224 */ /* 0x000fca00078e000c */
[----:B------:R0:W-:Y:S02]  /*df30*/  @!P3 LDGSTS.E.BYPASS.LTC128B.128 [R9+0x1ac00], desc[UR36][R2.64], !P0 ;  /* 0x1ac000000209bfae */ /* 0x0001e4000c101d64 */
[----:B0-----:R-:W-:Y:S02]  /*df40*/  @!P2 IMAD.MOV.U32 R2, RZ, RZ, R13 ;  /* 0x000000ffff02a224 */ /* 0x001fe400078e000d */
[----:B------:R-:W-:Y:S02]  /*df50*/  @!P2 IMAD.MOV.U32 R3, RZ, RZ, R14 ;  /* 0x000000ffff03a224 */ /* 0x000fe400078e000e */
[----:B------:R0:W2:Y:S04]  /*df60*/  SHFL.IDX PT, R14, R0, 0x7, 0x181f ;  /* 0x00f81f00000e7f89 */ /* 0x0000a800000e0000 */
[----:B-1----:R0:W-:Y:S02]  /*df70*/  @!P2 LDGSTS.E.BYPASS.LTC128B.128 [R21+0x1b400], desc[UR36][R2.64], !P0 ;  /* 0x1b4000000215afae */ /* 0x0021e4000c101d64 */
.L_x_4828:
[----:B------:R-:W-:Y:S01]  /*df80*/  VIADD R4, R4, 0x70 ;  /* 0x0000007004047836 */ /* 0x000fe20000000000 */
[----:B------:R-:W-:-:S04]  /*df90*/  LOP3.LUT R16, R16, 0xffffdfff, RZ, 0xc0, !PT ;  /* 0xffffdfff10107812 */ /* 0x000fc800078ec0ff */
[----:B------:R-:W-:-:S13]  /*dfa0*/  ISETP.GE.AND P2, PT, R4, R5, PT ;  /* 0x000000050400720c */ /* 0x000fda0003f46270 */
[----:B0-2---:R-:W-:Y:S02]  /*dfb0*/  @!P2 LEA R2, P1, R17, R14, 0x1 ;  /* 0x0000000e1102a211 */ /* 0x005fe400078208ff */
        /* <DEDUP_REMOVED lines=32> */
.L_x_4757:
[----:B------:R-:W-:Y:S01]  /*e1c0*/  UISETP.NE.AND UP0, UPT, UR47, URZ, UPT ;  /* 0x0000003f2f00728c */ /* 0x000fe2000bf05270 */
[----:B------:R-:W-:Y:S01]  /*e1d0*/  R2UR UR6, R29 ;  /* 0x000000001d0672ca */ /* 0x000fe200000e0000 */
[----:B------:R-:W-:Y:S01]  /*e1e0*/  ULDC.64 UR8, c[0x0][0x3d8] ;  /* 0x0000f60000087ab9 */ /* 0x000fe20000000a00 */
[----:B------:R-:W-:Y:S01]  /*e1f0*/  IMAD.MOV.U32 R2, RZ, RZ, R24 ;  /* 0x000000ffff027224 */ /* 0x000fe200078e0018 */
[----:B------:R-:W-:Y:S02]  /*e200*/  ULDC UR7, c[0x0][0x448] ;  /* 0x0001120000077ab9 */ /* 0x000fe40000000800 */
[----:B------:R-:W-:-:S05]  /*e210*/  PLOP3.LUT P0, PT, PT, PT, UP0, 0x80, 0x0 ;  /* 0x000000000000781c */ /* 0x000fca0003f0f008 */
[----:B------:R-:W-:-:S03]  /*e220*/  @UP0 ULDC UR4, c[0x0][0x44c] ;  /* 0x0001130000040ab9 */ /* 0x000fc60000000800 */
[----:B------:R-:W-:-:S04]  /*e230*/  UIMAD UR6, UR6, UR8, URZ ;  /* 0x00000008060672a4 */ /* 0x000fc8000f8e023f */
[----:B------:R-:W-:Y:S01]  /*e240*/  UIMAD UR6, UR39, UR9, UR6 ;  /* 0x00000009270672a4 */ /* 0x000fe2000f8e0206 */
[----:B------:R-:W-:Y:S01]  /*e250*/  @P0 IMAD.HI.U32 R0, R24, UR4, RZ ;  /* 0x0000000418000c27 */ /* 0x000fe2000f8e00ff */
[----:B------:R-:W-:Y:S01]  /*e260*/  PLOP3.LUT P0, PT, PT, PT, UP0, 0x80, 0x0 ;  /* 0x000000000000781c */ /* 0x000fe20003f0f008 */
[----:B------:R-:W-:-:S12]  /*e270*/  @UP0 ULDC UR4, c[0x0][0x450] ;  /* 0x0001140000040ab9 */ /* 0x000fd80000000800 */
[----:B------:R-:W-:Y:S01]  /*e280*/  @P0 SHF.R.U32.HI R2, RZ, UR4, R0 ;  /* 0x00000004ff020c19 */ /* 0x000fe20008011600 */
[----:B------:R-:W-:-:S03]  /*e290*/  UIMAD.WIDE.U32 UR4, UR39, UR8, URZ ;  /* 0x00000008270472a5 */ /* 0x000fc6000f8e003f */
[----:B------:R-:W-:Y:S01]  /*e2a0*/  ULDC.64 UR8, c[0x0][0x3e0] ;  /* 0x0000f80000087ab9 */ /* 0x000fe20000000a00 */
[----:B------:R-:W-:Y:S01]  /*e2b0*/  UIADD3 UR5, UR5, UR6, URZ ;  /* 0x0000000605057290 */ /* 0x000fe2000fffe03f */
[--C-:B------:R-:W-:Y:S01]  /*e2c0*/  IMAD.MOV R5, RZ, RZ, -R2.reuse ;  /* 0x000000ffff057224 */ /* 0x100fe200078e0a02 */
[----:B------:R-:W-:Y:S01]  /*e2d0*/  UIMAD UR6, UR49, UR8, URZ ;  /* 0x00000008310672a4 */ /* 0x000fe2000f8e023f */
[----:B------:R-:W-:Y:S01]  /*e2e0*/  SHF.R.S32.HI R0, RZ, 0x1f, R2 ;  /* 0x0000001fff007819 */ /* 0x000fe20000011402 */
[----:B------:R-:W-:Y:S01]  /*e2f0*/  UIMAD.WIDE.U32 UR4, UR45, UR8, UR4 ;  /* 0x000000082d0472a5 */ /* 0x000fe2000f8e0004 */
[----:B------:R-:W-:Y:S01]  /*e300*/  IMAD R5, R5, UR7, R24 ;  /* 0x0000000705057c24 */ /* 0x000fe2000f8e0218 */
[----:B------:R-:W-:-:S03]  /*e310*/  UIMAD UR6, UR45, UR9, UR6 ;  /* 0x000000092d0672a4 */ /* 0x000fc6000f8e0206 */
[----:B------:R-:W-:Y:S01]  /*e320*/  ULDC.64 UR8, c[0x0][0x3d0] ;  /* 0x0000f40000087ab9 */ /* 0x000fe20000000a00 */
[----:B------:R-:W-:Y:S01]  /*e330*/  UIADD3 UR5, UR5, UR6, URZ ;  /* 0x0000000605057290 */ /* 0x000fe2000fffe03f */
[----:B------:R-:W-:Y:S01]  /*e340*/  IMAD R3, R0, UR8, RZ ;  /* 0x0000000800037c24 */ /* 0x000fe2000f8e02ff */
[----:B------:R-:W-:Y:S02]  /*e350*/  MOV R9, UR8 ;  /* 0x0000000800097c02 */ /* 0x000fe40008000f00 */
[----:B------:R-:W-:Y:S01]  /*e360*/  SHF.R.S32.HI R0, RZ, 0x1f, R5 ;  /* 0x0000001fff007819 */ /* 0x000fe20000011405 */
        /* <DEDUP_REMOVED lines=62> */
[----:B0-----:R-:W-:-:S05]  /*e750*/  @!P6 LEA R14, P0, R17, R14, 0x1 ;  /* 0x0000000e110ee211 */ /* 0x001fca00078008ff */
[----:B-1----:R-:W-:Y:S01]  /*e760*/  @!P6 IMAD.X R5, RZ, RZ, R5, P0 ;  /* 0x000000ffff05e224 */ /* 0x002fe200000e0605 */
[----:B--2---:R-:W-:-:S03]  /*e770*/  @!P6 MOV R2, R14 ;  /* 0x0000000e0002e202 */ /* 0x004fc60000000f00 */
[----:B------:R-:W-:Y:S01]  /*e780*/  @!P6 IMAD.MOV.U32 R3, RZ, RZ, R5 ;  /* 0x000000ffff03e224 */ /* 0x000fe200078e0005 */
[----:B------:R-:W0:Y:S01]  /*e790*/  SHFL.IDX PT, R14, R0, 0x4, 0x181f ;  /* 0x00981f00000e7f89 */ /* 0x000e2200000e0000 */
[----:B------:R-:W-:Y:S02]  /*e7a0*/  P2R R7, PR, RZ, 0x20 ;  /* 0x00000020ff077803 */ /* 0x000fe40000000000 */
[----:B------:R-:W-:Y:S01]  /*e7b0*/  LOP3.LUT P5, RZ, R16, 0x100, RZ, 0xc0, !PT ;  /* 0x0000010010ff7812 */ /* 0x000fe200078ac0ff */
[----:B------:R-:W1:Y:S04]  /*e7c0*/  SHFL.IDX PT, R5, R4, 0x4, 0x181f ;  /* 0x00981f0004057f89 */ /* 0x000e6800000e0000 */
[----:B------:R-:W-:Y:S04]  /*e7d0*/  @!P6 LDGSTS.E.BYPASS.LTC128B.128 [R9+0x23c00], desc[UR36][R2.64], !P4 ;  /* 0x23c000000209efae */ /* 0x000fe8000e101d64 */
[----:B------:R-:W-:Y:S04]  /*e7e0*/  @!P6 LDGSTS.E.BYPASS.LTC128B.128 [R9+0x27c00], desc[UR36][R2.64+0x80], !P3 ;  /* 0x27c000800209efae */ /* 0x000fe8000d901d64 */
[----:B------:R-:W-:Y:S01]  /*e7f0*/  @!P6 LDGSTS.E.BYPASS.LTC128B.128 [R9+0x2bc00], desc[UR36][R2.64+0x100], !P2 ;  /* 0x2bc001000209efae */ /* 0x000fe2000d101d64 */
[----:B------:R-:W-:-:S03]  /*e800*/  @!P5 LEA R21, R28, UR44, 0x1 ;  /* 0x0000002c1c15dc11 */ /* 0x000fc6000f8e08ff */
[----:B------:R2:W-:Y:S01]  /*e810*/  @!P6 LDGSTS.E.BYPASS.LTC128B.128 [R9+0x2fc00], desc[UR36][R2.64+0x180], !P1 ;  /* 0x2fc001800209efae */ /* 0x0005e2000c901d64 */
[----:B------:R-:W-:Y:S02]  /*e820*/  ISETP.NE.AND P6, PT, R6, RZ, PT ;  /* 0x000000ff0600720c */ /* 0x000fe40003fc5270 */
        /* <DEDUP_REMOVED lines=13> */
[----:B-1----:R-:W-:Y:S01]  /*e900*/  @!P6 IMAD.X R5, RZ, RZ, R5, P0 ;  /* 0x000000ffff05e224 */ /* 0x002fe200000e0605 */
[----:B--2---:R-:W-:Y:S02]  /*e910*/  @!P6 MOV R2, R14 ;  /* 0x0000000e0002e202 */ /* 0x004fe40000000f00 */
        /* <DEDUP_REMOVED lines=18> */
.L_x_4846:
        /* <DEDUP_REMOVED lines=13> */
.L_x_4760:
[----:B------:R-:W-:Y:S05]  /*eb10*/  BSYNC B0 ;  /* 0x0000000000007941 */ /* 0x000fea0003800000 */
.L_x_4759:
        /* <DEDUP_REMOVED lines=9> */
.L_x_4847:
[----:B------:R-:W-:-:S13]  /*ebb0*/  LOP3.LUT P0, RZ, R16, 0x20, RZ, 0xc0, !PT ;  /* 0x0000002010ff7812 */ /* 0x000fda000780c0ff */
[----:B------:R-:W-:Y:S05]  /*ebc0*/  @!P0 BRA `(.L_x_4762) ;  /* 0x0000000000048947 */ /* 0x000fea0003800000 */
[----:B------:R-:W-:Y:S01]  /*ebd0*/  BPT.TRAP 0x1 ;  /* 0x000000040000795c */ /* 0x000fe20000300000 */
.L_x_4762:
[----:B------:R-:W4:Y:S02]  /*ebe0*/  SYNCS.PHASECHK.TRANS64.TRYWAIT P0, [UR44+0x32460], R0 ;  /* 0x03246000ff0075a7 */ /* 0x000f24000800016c */
[----:B----4-:R-:W-:Y:S05]  /*ebf0*/  @!P0 BRA `(.L_x_4763) ;  /* 0x0000003800d48947 */ /* 0x010fea0003800000 */
.L_x_4848:
        /* <DEDUP_REMOVED lines=33> */
[C---:B------:R-:W-:Y:S01]  /*ee10*/  LOP3.LUT P2, RZ, R5.reuse, 0x2, RZ, 0xc0, !PT ;  /* 0x0000000205ff7812 */ /* 0x040fe2000784c0ff */
[----:B------:R-:W1:Y:S01]  /*ee20*/  SHFL.IDX PT, R0, R19, RZ, 0x181f ;  /* 0x00181fff13007589 */ /* 0x000e6200000e0000 */
[----:B------:R-:W-:-:S03]  /*ee30*/  LOP3.LUT P1, RZ, R5, 0x4, RZ, 0xc0, !PT ;  /* 0x0000000405ff7812 */ /* 0x000fc6000782c0ff */
[----:B------:R-:W-:Y:S04]  /*ee40*/  SHFL.IDX PT, R4, R19, 0x1, 0x181f ;  /* 0x00381f0013047f89 */ /* 0x000fe800000e0000 */
[----:B------:R-:W-:Y:S01]  /*ee50*/  SHFL.IDX PT, R7, R19, 0x3, 0x181f ;  /* 0x00781f0013077f89 */ /* 0x000fe200000e0000 */
[----:B0-----:R-:W-:-:S03]  /*ee60*/  IADD3 R2, P0, R14, R17, RZ ;  /* 0x000000110e027210 */ /* 0x001fc60007f1e0ff */
[----:B------:R-:W0:Y:S02]  /*ee70*/  SHFL.IDX PT, R14, R10, 0x1, 0x181f ;  /* 0x00381f000a0e7f89 */ /* 0x000e2400000e0000 */
[----:B-1----:R-:W-:Y:S01]  /*ee80*/  IMAD.X R3, RZ, RZ, R0, P0 ;  /* 0x000000ffff037224 */ /* 0x002fe200000e0600 */
[----:B------:R-:W-:-:S05]  /*ee90*/  LEA R0, R28, UR44, 0x1 ;  /* 0x0000002c1c007c11 */ /* 0x000fca000f8e08ff */
[----:B------:R-:W-:Y:S01]  /*eea0*/  VIADD R31, R0, 0x400 ;  /* 0x00000400001f7836 */ /* 0x000fe20000000000 */
        /* <DEDUP_REMOVED lines=12> */
[----:B------:R-:W-:Y:S01]  /*ef70*/  LDGSTS.E.BYPASS.LTC128B.128 [R0+0x9400], desc[UR36][R2.64+0x180], !P3 ;  /* 0x0940018002007fae */ /* 0x000fe2000d901d64 */
        /* <DEDUP_REMOVED lines=12> */
[----:B------:R-:W0:Y:S02]  /*f040*/  SHFL.IDX PT, R14, R10, 0x4, 0x181f ;  /* 0x00981f000a0e7f89 */ /* 0x000e2400000e0000 */
[----:B------:R-:W-:Y:S01]  /*f050*/  IMAD.X R7, RZ, RZ, R7, P3 ;  /* 0x000000ffff077224 */ /* 0x000fe200018e0607 */
[C---:B------:R-:W-:Y:S01]  /*f060*/  ISETP.LT.OR P3, PT, R18.reuse, 0x21, P4 ;  /* 0x000000211200780c */ /* 0x040fe20002761670 */
[----:B-1----:R-:W1:Y:S04]  /*f070*/  SHFL.IDX PT, R8, R19, 0x4, 0x181f ;  /* 0x00981f0013087f89 */ /* 0x002e6800000e0000 */
[----:B------:R-:W2:Y:S08]  /*f080*/  SHFL.IDX PT, R19, R19, 0x5, 0x181f ;  /* 0x00b81f0013137f89 */ /* 0x000eb000000e0000 */
[----:B------:R-:W-:Y:S01]  /*f090*/  LDGSTS.E.BYPASS.LTC128B.128 [R0+0x1400], desc[UR36][R4.64], !P3 ;  /* 0x0140000004007fae */ /* 0x000fe2000d901d64 */
[----:B------:R-:W-:-:S13]  /*f0a0*/  ISETP.LT.OR P3, PT, R18, 0x21, !P2 ;  /* 0x000000211200780c */ /* 0x000fda0005761670 */
[----:B------:R-:W-:Y:S01]  /*f0b0*/  LDGSTS.E.BYPASS.LTC128B.128 [R0+0x4400], desc[UR36][R4.64+0x80], !P3 ;  /* 0x0440008004007fae */ /* 0x000fe2000d901d64 */
[----:B------:R-:W-:-:S13]  /*f0c0*/  ISETP.LT.OR P3, PT, R18, 0x21, !P1 ;  /* 0x000000211200780c */ /* 0x000fda0004f61670 */
[----:B------:R-:W-:Y:S01]  /*f0d0*/  LDGSTS.E.BYPASS.LTC128B.128 [R0+0x7400], desc[UR36][R4.64+0x100], !P3 ;  /* 0x0740010004007fae */ /* 0x000fe2000d901d64 */
[----:B------:R-:W-:-:S13]  /*f0e0*/  ISETP.LT.OR P3, PT, R18, 0x21, !P0 ;  /* 0x000000211200780c */ /* 0x000fda0004761670 */
[----:B------:R-:W-:Y:S01]  /*f0f0*/  LDGSTS.E.BYPASS.LTC128B.128 [R0+0xa400], desc[UR36][R4.64+0x180], !P3 ;  /* 0x0a40018004007fae */ /* 0x000fe2000d901d64 */
[----:B0-----:R-:W-:-:S03]  /*f100*/  IADD3 R2, P3, R14, R17, RZ ;  /* 0x000000110e027210 */ /* 0x001fc60007f7e0ff */
[----:B------:R3:W4:Y:S02]  /*f110*/  SHFL.IDX PT, R14, R10, 0x5, 0x181f ;  /* 0x00b81f000a0e7f89 */ /* 0x00072400000e0000 */
        /* <DEDUP_REMOVED lines=17> */
[----:B--2-4-:R3:W-:Y:S02]  /*f230*/  LDGSTS.E.BYPASS.LTC128B.128 [R0+0xb400], desc[UR36][R2.64+0x180], !P3 ;  /* 0x0b40018002007fae */ /* 0x0147e4000d901d64 */
.L_x_4862:
        /* <DEDUP_REMOVED lines=20> */
.L_x_4765:
        /* <DEDUP_REMOVED lines=10> */
[----:B------:R-:W-:Y:S01]  /*f420*/  ULOP3.LUT UR5, URZ, UR42, URZ, 0x33, !UPT ;  /* 0x0000002a3f057292 */ /* 0x000fe2000f8e333f */
[----:B------:R-:W-:Y:S01]  /*f430*/  IMAD.MOV.U32 R26, RZ, RZ, 0x1 ;  /* 0x00000001ff1a7424 */ /* 0x000fe200078e00ff */
[----:B------:R-:W-:-:S06]  /*f440*/  UIMAD UR4, UR4, UR38, URZ ;  /* 0x00000026040472a4 */ /* 0x000fcc000f8e023f */
[----:B------:R-:W-:-:S04]  /*f450*/  LOP3.LUT R3, RZ, UR4, RZ, 0x33, !PT ;  /* 0x00000004ff037c12 */ /* 0x000fc8000f8e33ff */
[----:B------:R-:W-:Y:S01]  /*f460*/  VIMNMX3 R3, R0, UR5, R3, !PT ;  /* 0x0000000500037c0f */ /* 0x000fe2000f800103 */
[----:B------:R-:W-:Y:S01]  /*f470*/  IMAD.MOV.U32 R0, RZ, RZ, 0x1 ;  /* 0x00000001ff007424 */ /* 0x000fe200078e00ff */
[----:B0-----:R-:W-:-:S04]  /*f480*/  SHF.L.U32 R2, R2, 0x4, RZ ;  /* 0x0000000402027819 */ /* 0x001fc800000006ff */
[----:B------:R-:W-:-:S04]  /*f490*/  LOP3.LUT R2, R2, 0x70, RZ, 0xc0, !PT ;  /* 0x0000007002027812 */ /* 0x000fc800078ec0ff */
[----:B------:R-:W-:-:S05]  /*f4a0*/  IADD3 R27, R2, R27, R37 ;  /* 0x0000001b021b7210 */ /* 0x000fca0007ffe025 */
[----:B------:R-:W-:Y:S01]  /*f4b0*/  VIADD R18, R27, 0xfffffee0 ;  /* 0xfffffee01b127836 */ /* 0x000fe20000000000 */
[----:B------:R-:W-:-:S03]  /*f4c0*/  IADD3 R27, -R3, -0x2, RZ ;  /* 0xfffffffe031b7810 */ /* 0x000fc60007ffe1ff */
[----:B------:R-:W-:-:S07]  /*f4d0*/  IMAD R18, R3, -0x60, R18 ;  /* 0xffffffa003127824 */ /* 0x000fce00078e0212 */
.L_x_4781:
        /* <DEDUP_REMOVED lines=12> */
[----:B------:R-:W-:Y:S01]  /*f5a0*/  SHF.R.S32.HI R3, RZ, 0x1f, R7 ;  /* 0x0000001fff037819 */ /* 0x000fe20000011407 */
[----:B------:R-:W-:Y:S01]  /*f5b0*/  IMAD R5, R33, UR4, RZ ;  /* 0x0000000421057c24 */ /* 0x000fe2000f8e02ff */
[----:B------:R-:W-:-:S03]  /*f5c0*/  MOV R2, R7 ;  /* 0x0000000700027202 */ /* 0x000fc60000000f00 */
[C---:B------:R-:W-:Y:S02]  /*f5d0*/  IMAD R5, R30.reuse, UR5, R5 ;  /* 0x000000051e057c24 */ /* 0x040fe4000f8e0205 */
[----:B------:R-:W-:Y:S01]  /*f5e0*/  IMAD.WIDE.U32 R2, R30, UR4, R2 ;  /* 0x000000041e027c25 */ /* 0x000fe2000f8e0002 */
[----:B------:R-:W-:-:S03]  /*f5f0*/  ULDC.64 UR4, c[0x0][0x418] ;  /* 0x0001060000047ab9 */ /* 0x000fc60000000a00 */
[----:B------:R-:W-:Y:S01]  /*f600*/  IMAD.IADD R3, R5, 0x1, R3 ;  /* 0x0000000105037824 */ /* 0x000fe200078e0203 */
[----:B------:R-:W-:-:S04]  /*f610*/  LEA R4, P0, R2, UR4, 0x2 ;  /* 0x0000000402047c11 */ /* 0x000fc8000f8010ff */
[----:B------:R-:W-:-:S05]  /*f620*/  LEA.HI.X R5, R2, UR5, R3, 0x2, P0 ;  /* 0x0000000502057c11 */ /* 0x000fca00080f1403 */
[----:B------:R0:W5:Y:S04]  /*f630*/  LDG.E R4, desc[UR36][R4.64] ;  /* 0x0000002404047981 */ /* 0x000168000c1e1900 */
.L_x_4768:
[----:B------:R-:W-:Y:S05]  /*f640*/  BSYNC B1 ;  /* 0x0000000000017941 */ /* 0x000fea0003800000 */
.L_x_4767:
[----:B------:R-:W-:-:S13]  /*f650*/  LOP3.LUT P0, RZ, R16, 0x20, RZ, 0xc0, !PT ;  /* 0x0000002010ff7812 */ /* 0x000fda000780c0ff */
[----:B------:R-:W-:Y:S05]  /*f660*/  @!P0 BRA `(.L_x_4769) ;  /* 0x0000000000048947 */ /* 0x000fea0003800000 */
[----:B------:R-:W-:Y:S01]  /*f670*/  BPT.TRAP 0x1 ;  /* 0x000000040000795c */ /* 0x000fe20000300000 */
.L_x_4769:
[----:B------:R-:W-:Y:S01]  /*f680*/  LEA R19, R0, UR44, 0x3 ;  /* 0x0000002c00137c11 */ /* 0x000fe2000f8e18ff */
[----:B------:R-:W-:Y:S01]  /*f690*/  BSSY B1, `(.L_x_4770) ;  /* 0x0000004000017945 */ /* 0x000fe20003800000 */
[----:B------:R-:W-:-:S04]  /*f6a0*/  SHF.L.U32 R23, R26, 0x1f, RZ ;  /* 0x0000001f1a177819 */ /* 0x000fc800000006ff */
[----:B------:R-:W1:Y:S02]  /*f6b0*/  SYNCS.PHASECHK.TRANS64.TRYWAIT P0, [R19+URZ+0x32440], R23 ;  /* 0x03244017130075a7 */ /* 0x000e64000800017f */
[----:B-1----:R-:W-:Y:S05]  /*f6c0*/  @!P0 BRA `(.L_x_4771) ;  /* 0x0000003800a48947 */ /* 0x002fea0003800000 */
.L_x_4863:
[----:B------:R-:W-:Y:S05]  /*f6d0*/  BSYNC B1 ;  /* 0x0000000000017941 */ /* 0x000fea0003800000 */
.L_x_4770:
        /* <DEDUP_REMOVED lines=35> */
[----:B------:R-:W0:Y:S01]  /*f910*/  SHFL.IDX PT, R14, R21, 0x1, 0x181f ;  /* 0x00381f00150e7f89 */ /* 0x000e2200000e0000 */
[----:B--2---:R-:W-:-:S03]  /*f920*/  IADD3.X R13, RZ, R3, RZ, P0, !PT ;  /* 0x00000003ff0d7210 */ /* 0x004fc600007fe4ff */
        /* <DEDUP_REMOVED lines=20> */
.L_x_4877:
        /* <DEDUP_REMOVED lines=8> */
.L_x_4773:
        /* <DEDUP_REMOVED lines=10> */
.L_x_4774:
[----:B------:R2:W-:Y:S01]  /*fb90*/  SYNCS.ARRIVE.TRANS64.A1T0 RZ, [R19+URZ+0x32430], RZ ;  /* 0x032430ff13ff79a7 */ /* 0x0005e2000810003f */
[----:B------:R-:W-:Y:S05]  /*fba0*/  @!P2 BRA `(.L_x_4775) ;  /* 0x000000000004a947 */ /* 0x000fea0003800000 */
[----:B------:R-:W-:Y:S01]  /*fbb0*/  BPT.TRAP 0x1 ;  /* 0x000000040000795c */ /* 0x000fe20000300000 */
.L_x_4775:
[----:B------:R-:W3:Y:S01]  /*fbc0*/  SYNCS.PHASECHK.TRANS64.TRYWAIT P0, [R19+URZ+0x32460], R23 ;  /* 0x03246017130075a7 */ /* 0x000ee2000800017f */
[----:B------:R-:W-:Y:S04]  /*fbd0*/  BSSY B1, `(.L_x_4776) ;  /* 0x0000002000017945 */ /* 0x000fe80003800000 */
[----:B---3--:R-:W-:Y:S05]  /*fbe0*/  @!P0 BRA `(.L_x_4777) ;  /* 0x0000003800fc8947 */ /* 0x008fea0003800000 */
.L_x_4878:
[----:B------:R-:W-:Y:S05]  /*fbf0*/  BSYNC B1 ;  /* 0x0000000000017941 */ /* 0x000fea0003800000 */
.L_x_4776:
        /* <DEDUP_REMOVED lines=50> */
[----:B-1----:R-:W-:-:S05]  /*ff20*/  IADD3.X R7, RZ, R4, RZ, P0, !PT ;  /* 0x00000004ff077210 */ /* 0x002fca00007fe4ff */
[----:B------:R-:W-:Y:S04]  /*ff30*/  LDGSTS.E.BYPASS.LTC128B.128 [R21+0x1000], desc[UR36][R6.64], !P4 ;  /* 0x0100000006157fae */ /* 0x000fe8000e101d64 */
[----:B------:R-:W-:Y:S04]  /*ff40*/  LDGSTS.E.BYPASS.LTC128B.128 [R21+0x4000], desc[UR36][R6.64+0x80], !P3 ;  /* 0x0400008006157fae */ /* 0x000fe8000d901d64 */
[----:B------:R-:W-:Y:S04]  /*ff50*/  LDGSTS.E.BYPASS.LTC128B.128 [R21+0x7000], desc[UR36][R6.64+0x100], !P2 ;  /* 0x0700010006157fae */ /* 0x000fe8000d101d64 */
[----:B------:R1:W-:Y:S01]  /*ff60*/  LDGSTS.E.BYPASS.LTC128B.128 [R21+0xa000], desc[UR36][R6.64+0x180], !P1 ;  /* 0x0a00018006157fae */ /* 0x0003e2000c901d64 */
[----:B0-----:R-:W-:-:S03]  /*ff70*/  IADD3 R4, P0, R14, R17, RZ ;  /* 0x000000110e047210 */ /* 0x001fc60007f1e0ff */
[----:B------:R-:W0:Y:S02]  /*ff80*/  SHFL.IDX PT, R14, R20, 0x4, 0x181f ;  /* 0x00981f00140e7f89 */ /* 0x000e2400000e0000 */
[----:B------:R-:W-:Y:S02]  /*ff90*/  IMAD.X R5, RZ, RZ, R5, P0 ;  /* 0x000000ffff057224 */ /* 0x000fe400000e0605 */
[----:B-1----:R-:W-:-:S03]  /*ffa0*/  IMAD.MOV.U32 R6, RZ, RZ, RZ ;  /* 0x000000ffff067224 */ /* 0x002fc600078e00ff */
        /* <DEDUP_REMOVED lines=11> */
.L_x_4892:
        /* <DEDUP_REMOVED lines=11> */
.L_x_4779:
        /* <DEDUP_REMOVED lines=10> */
.L_x_4780:
[----:B------:R-:W-:Y:S01]  /*101b0*/  VIADD R0, R0, 0x1 ;  /* 0x0000000100007836 */ /* 0x000fe20000000000 */
[----:B------:R-:W-:Y:S01]  /*101c0*/  IADD3 R27, R27, -0x1, RZ ;  /* 0xffffffff1b1b7810 */ /* 0x000fe20007ffe0ff */
[----:B------:R1:W-:Y:S01]  /*101d0*/  SYNCS.ARRIVE.TRANS64.A1T0 RZ, [R19+URZ+0x32450], RZ ;  /* 0x032450ff13ff79a7 */ /* 0x0003e2000810003f */
[----:B------:R-:W-:Y:S02]  /*101e0*/  VIADD R18, R18, 0xffffffa0 ;  /* 0xffffffa012127836 */ /* 0x000fe40000000000 */
[----:B------:R-:W-:-:S04]  /*101f0*/  ISETP.NE.AND P0, PT, R0, 0x2, PT ;  /* 0x000000020000780c */ /* 0x000fc80003f05270 */
[----:B------:R-:W-:Y:S02]  /*10200*/  SEL R0, R0, RZ, P0 ;  /* 0x000000ff00007207 */ /* 0x000fe40000000000 */
[----:B0-----:R-:W-:Y:S02]  /*10210*/  SEL R3, RZ, 0x1, P0 ;  /* 0x00000001ff037807 */ /* 0x001fe40000000000 */
[----:B------:R-:W-:Y:S02]  /*10220*/  ISETP.GT.AND P0, PT, R27, UR48, PT ;  /* 0x000000301b007c0c */ /* 0x000fe4000bf04270 */
[----:B------:R-:W-:-:S11]  /*10230*/  LOP3.LUT R26, R26, R3, RZ, 0x3c, !PT ;  /* 0x000000031a1a7212 */ /* 0x000fd600078e3cff */
[----:B-1----:R-:W-:Y:S05]  /*10240*/  @P0 BRA `(.L_x_4781) ;  /* 0xfffffff000a40947 */ /* 0x002fea000383ffff */
.L_x_4766:
[----:B------:R-:W-:Y:S05]  /*10250*/  BSYNC B0 ;  /* 0x0000000000007941 */ /* 0x000fea0003800000 */
.L_x_4745:
[----:B------:R-:W0:Y:S01]  /*10260*/  S2R R3, SR_CgaCtaId ;  /* 0x0000000000037919 */ /* 0x000e220000008800 */
[----:B------:R-:W-:Y:S01]  /*10270*/  MOV R2, 0x400 ;  /* 0x0000040000027802 */ /* 0x000fe20000000f00 */
[----:B------:R-:W-:Y:S01]  /*10280*/  BSSY B0, `(.L_x_4782) ;  /* 0x0000005000007945 */ /* 0x000fe20003800000 */
[----:B------:R-:W-:Y:S02]  /*10290*/  SHF.L.U32 R6, R6, 0x1f, RZ ;  /* 0x0000001f06067819 */ /* 0x000fe400000006ff */
[----:B0-----:R-:W-:-:S04]  /*102a0*/  LEA R7, R3, R2, 0x18 ;  /* 0x0000000203077211 */ /* 0x001fc800078ec0ff */
[----:B------:R-:W0:Y:S02]  /*102b0*/  SYNCS.PHASECHK.TRANS64.TRYWAIT P0, [R7+URZ+0x32420], R6 ;  /* 0x03242006070075a7 */ /* 0x000e24000800017f */
[----:B0-----:R-:W-:Y:S05]  /*102c0*/  @!P0 BRA `(.L_x_4783) ;  /* 0x0000003c00248947 */ /* 0x001fea0003800000 */
.L_x_4893:
[----:B------:R-:W-:Y:S05]  /*102d0*/  BSYNC B0 ;  /* 0x0000000000007941 */ /* 0x000fea0003800000 */
.L_x_4782:
[----:B------:R-:W-:-:S03]  /*102e0*/  UMOV UR4, 0xffffffff ;  /* 0xffffffff00047882 */ /* 0x000fc60000000000 */
[----:B------:R-:W-:Y:S05]  /*102f0*/  BRA.DIV UR4, `(.L_x_4784) ;  /* 0x0000003e042c7947 */ /* 0x000fea000b800000 */
[----:B------:R-:W1:Y:S02]  /*10300*/  S2R R2, SR_TID.X ;  /* 0x0000000000027919 */ /* 0x000e640000002100 */
[----:B-1----:R-:W-:-:S04]  /*10310*/  SHF.R.U32.HI R2, RZ, 0x5, R2 ;  /* 0x00000005ff027819 */ /* 0x002fc80000011602 */
[----:B------:R-:W-:-:S05]  /*10320*/  LOP3.LUT R2, R2, 0x3, RZ, 0xc0, !PT ;  /* 0x0000000302027812 */ /* 0x000fca00078ec0ff */
[----:B------:R1:W3:Y:S02]  /*10330*/  SHFL.IDX PT, R14, R2, RZ, 0x1f ;  /* 0x00001fff020e7589 */ /* 0x0002e400000e0000 */
.L_x_4896:
[----:B---3--:R-:W-:-:S13]  /*10340*/  ISETP.NE.AND P0, PT, R14, RZ, PT ;  /* 0x000000ff0e00720c */ /* 0x008fda0003f05270 */
[----:B------:R-:W-:Y:S05]  /*10350*/  @P0 BRA `(.L_x_4700) ;  /* 0x0000000000900947 */ /* 0x000fea0003800000 */
[----:B------:R-:W-:-:S03]  /*10360*/  UMOV UR4, 0xffffffff ;  /* 0xffffffff00047882 */ /* 0x000fc60000000000 */
[----:B------:R-:W-:Y:S05]  /*10370*/  BRA.DIV UR4, `(.L_x_4785) ;  /* 0x0000003e04407947 */ /* 0x000fea000b800000 */
[----:B------:R-:W-:-:S13]  /*10380*/  ELECT P6, URZ, PT ;  /* 0x00000000003f782f */ /* 0x000fda00038c0000 */
.L_x_4899:
        /* <DEDUP_REMOVED lines=8> */
.L_x_4786:
[----:B------:R-:W-:Y:S01]  /*10410*/  IMAD R5, R0, 0x8, R7 ;  /* 0x0000000800057824 */ /* 0x000fe200078e0207 */
[----:B------:R-:W-:Y:S01]  /*10420*/  SHF.L.U32 R2, R26, 0x1f, RZ ;  /* 0x0000001f1a027819 */ /* 0x000fe200000006ff */
[----:B------:R-:W-:-:S03]  /*10430*/  VIADD R0, R0, 0x1 ;  /* 0x0000000100007836 */ /* 0x000fc60000000000 */
[----:B------:R-:W1:Y:S02]  /*10440*/  SYNCS.PHASECHK.TRANS64.TRYWAIT P1, [R5+URZ+0x32440], R2 ;  /* 0x03244002050075a7 */ /* 0x000e64000802017f */
[----:B------:R-:W-:-:S04]  /*10450*/  ISETP.NE.AND P2, PT, R0, 0x2, PT ;  /* 0x000000020000780c */ /* 0x000fc80003f45270 */
[----:B------:R-:W-:Y:S01]  /*10460*/  SEL R3, RZ, 0x1, P2 ;  /* 0x00000001ff037807 */ /* 0x000fe20001000000 */
[----:B-1----:R-:W-:Y:S08]  /*10470*/  @!P1 BRA `(.L_x_4787) ;  /* 0x0000003c00209947 */ /* 0x002ff00003800000 */
.L_x_4900:
[----:B------:R-:W-:Y:S02]  /*10480*/  SEL R0, R0, RZ, P2 ;  /* 0x000000ff00007207 */ /* 0x000fe40001000000 */
[----:B------:R-:W-:Y:S01]  /*10490*/  LOP3.LUT R3, R26, R3, RZ, 0x3c, !PT ;  /* 0x000000031a037212 */ /* 0x000fe200078e3cff */
[----:B------:R-:W-:Y:S06]  /*104a0*/  @!P0 BRA `(.L_x_4788) ;  /* 0x0000000000048947 */ /* 0x000fec0003800000 */
[----:B------:R-:W-:Y:S01]  /*104b0*/  BPT.TRAP 0x1 ;  /* 0x000000040000795c */ /* 0x000fe20000300000 */
.L_x_4788:
[----:B0-----:R-:W-:Y:S01]  /*104c0*/  IMAD R7, R0, 0x8, R7 ;  /* 0x0000000800077824 */ /* 0x001fe200078e0207 */
[----:B------:R-:W-:-:S04]  /*104d0*/  SHF.L.U32 R0, R3, 0x1f, RZ ;  /* 0x0000001f03007819 */ /* 0x000fc800000006ff */
[----:B------:R-:W0:Y:S02]  /*104e0*/  SYNCS.PHASECHK.TRANS64.TRYWAIT P1, [R7+URZ+0x32440], R0 ;  /* 0x03244000070075a7 */ /* 0x000e24000802017f */
[----:B0-----:R-:W-:Y:S05]  /*104f0*/  @!P1 BRA `(.L_x_4789) ;  /* 0x0000003c00149947 */ /* 0x001fea0003800000 */
.L_x_4901:
[----:B------:R-:W-:Y:S05]  /*10500*/  @!P0 BRA `(.L_x_4790) ;  /* 0x0000000000048947 */ /* 0x000fea0003800000 */
[----:B------:R-:W-:Y:S01]  /*10510*/  BPT.TRAP 0x1 ;  /* 0x000000040000795c */ /* 0x000fe20000300000 */
.L_x_4790:
[----:B------:R-:W3:Y:S02]  /*10520*/  SYNCS.PHASECHK.TRANS64.TRYWAIT P1, [R5+URZ+0x32460], R2 ;  /* 0x03246002050075a7 */ /* 0x000ee4000802017f */
[----:B---3--:R-:W-:Y:S05]  /*10530*/  @!P1 BRA `(.L_x_4791) ;  /* 0x0000003c00189947 */ /* 0x008fea0003800000 */
.L_x_4902:
[----:B------:R-:W-:Y:S05]  /*10540*/  @!P0 BRA `(.L_x_4792) ;  /* 0x0000000000048947 */ /* 0x000fea0003800000 */
[----:B------:R-:W-:Y:S01]  /*10550*/  BPT.TRAP 0x1 ;  /* 0x000000040000795c */ /* 0x000fe20000300000 */
.L_x_4792:
[----:B----4-:R4:W0:Y:S02]  /*10560*/  SYNCS.PHASECHK.TRANS64.TRYWAIT P0, [R7+URZ+0x32460], R0 ;  /* 0x03246000070075a7 */ /* 0x010824000800017f */
[----:B0-----:R-:W-:Y:S05]  /*10570*/  @!P0 NANOSLEEP.SYNCS 0x989680 ;  /* 0x009896800000895d */ /* 0x001fea0003900000 */
[----:B------:R-:W0:Y:S02]  /*10580*/  @!P0 SYNCS.PHASECHK.TRANS64 P0, [R7+URZ+0x32460], R0 ;  /* 0x03246000070085a7 */ /* 0x000e24000800007f */
[----:B0-----:R-:W-:Y:S05]  /*10590*/  @!P0 BRA `(.L_x_4792) ;  /* 0xfffffffc00f08947 */ /* 0x001fea000383ffff */
.L_x_4700:
[----:B------:R-:W-:Y:S05]  /*105a0*/  BSYNC B6 ;  /* 0x0000000000067941 */ /* 0x000fea0003800000 */
.L_x_4697:
[----:B------:R-:W-:Y:S05]  /*105b0*/  EXIT ;  /* 0x000000000000794d */ /* 0x000fea0003800000 */
.L_x_4704:
[----:B0-----:R-:W-:-:S04]  /*105c0*/  MOV R3, UR61 ;  /* 0x0000003d00037c02 */ /* 0x001fc80008000f00 */
[----:B------:R0:W1:Y:S03]  /*105d0*/  SYNCS.PHASECHK.TRANS64.TRYWAIT P0, [R3+URZ+0x32400], R0 ;  /* 0x03240000030075a7 */ /* 0x000066000800017f */
[----:B-1----:R-:W-:Y:S05]  /*105e0*/  @!P0 NANOSLEEP.SYNCS 0x989680 ;  /* 0x009896800000895d */ /* 0x002fea0003900000 */
[----:B------:R-:W1:Y:S02]  /*105f0*/  @!P0 SYNCS.PHASECHK.TRANS64 P0, [R3+URZ+0x32400], R0 ;  /* 0x03240000030085a7 */ /* 0x000e64000800007f */
[----:B-1----:R-:W-:Y:S05]  /*10600*/  @!P0 BRA `(.L_x_4704) ;  /* 0xfffffffc00ec8947 */ /* 0x002fea000383ffff */
[----:B------:R-:W-:Y:S05]  /*10610*/  BRA `(.L_x_4793) ;  /* 0xffffff1000147947 */ /* 0x000fea000383ffff */
.L_x_4708:
[----:B0-----:R-:W-:-:S04]  /*10620*/  IMAD.U32 R3, RZ, RZ, UR61 ;  /* 0x0000003dff037e24 */ /* 0x001fc8000f8e00ff */
[----:B------:R0:W2:Y:S03]  /*10630*/  SYNCS.PHASECHK.TRANS64.TRYWAIT P1, [R3+URZ+0x32430], R0 ;  /* 0x03243000030075a7 */ /* 0x0000a6000802017f */
[----:B--2---:R-:W-:Y:S05]  /*10640*/  @!P1 NANOSLEEP.SYNCS 0x989680 ;  /* 0x009896800000995d */ /* 0x004fea0003900000 */
[----:B------:R-:W2:Y:S02]  /*10650*/  @!P1 SYNCS.PHASECHK.TRANS64 P1, [R3+URZ+0x32430], R0 ;  /* 0x03243000030095a7 */ /* 0x000ea4000802007f */
[----:B--2---:R-:W-:Y:S05]  /*10660*/  @!P1 BRA `(.L_x_4708) ;  /* 0xfffffffc00ec9947 */ /* 0x004fea000383ffff */
[----:B------:R-:W-:Y:S05]  /*10670*/  BRA `(.L_x_4707) ;  /* 0xffffff1000387947 */ /* 0x000fea000383ffff */
.L_x_4709:
[----:B0-----:R-:W-:-:S04]  /*10680*/  IMAD.U32 R3, RZ, RZ, UR61 ;  /* 0x0000003dff037e24 */ /* 0x001fc8000f8e00ff */
[----:B------:R0:W2:Y:S03]  /*10690*/  SYNCS.PHASECHK.TRANS64.TRYWAIT P1, [R3+URZ+0x32410], R0 ;  /* 0x03241000030075a7 */ /* 0x0000a6000802017f */
[----:B--2---:R-:W-:Y:S05]  /*106a0*/  @!P1 NANOSLEEP.SYNCS 0x989680 ;  /* 0x009896800000995d */ /* 0x004fea0003900000 */
[----:B------:R-:W2:Y:S02]  /*106b0*/  @!P1 SYNCS.PHASECHK.TRANS64 P1, [R3+URZ+0x32410], R0 ;  /* 0x03241000030095a7 */ /* 0x000ea4000802007f */
[----:B--2---:R-:W-:Y:S05]  /*106c0*/  @!P1 BRA `(.L_x_4709) ;  /* 0xfffffffc00ec9947 */ /* 0x004fea000383ffff */
[----:B------:R-:W-:Y:S05]  /*106d0*/  BRA `(.L_x_4794) ;  /* 0xffffff1000e07947 */ /* 0x000fea000383ffff */
.L_x_4713:
[----:B0-----:R-:W-:-:S04]  /*106e0*/  IMAD.U32 R3, RZ, RZ, UR61 ;  /* 0x0000003dff037e24 */ /* 0x001fc8000f8e00ff */
[----:B------:R0:W3:Y:S03]  /*106f0*/  SYNCS.PHASECHK.TRANS64.TRYWAIT P1, [R3+URZ+0x32450], R0 ;  /* 0x03245000030075a7 */ /* 0x0000e6000802017f */
[----:B---3--:R-:W-:Y:S05]  /*10700*/  @!P1 NANOSLEEP.SYNCS 0x989680 ;  /* 0x009896800000995d */ /* 0x008fea0003900000 */
[----:B------:R-:W3:Y:S02]  /*10710*/  @!P1 SYNCS.PHASECHK.TRANS64 P1, [R3+URZ+0x32450], R0 ;  /* 0x03245000030095a7 */ /* 0x000ee4000802007f */
[----:B---3--:R-:W-:Y:S05]  /*10720*/  @!P1 BRA `(.L_x_4713) ;  /* 0xfffffffc00ec9947 */ /* 0x008fea000383ffff */
[----:B------:R-:W-:Y:S05]  /*10730*/  BRA `(.L_x_4712) ;  /* 0xffffff1000e87947 */ /* 0x000fea000383ffff */
.L_x_4720:
[----:B-1----:R-:W-:-:S04]  /*10740*/  IMAD.U32 R153, RZ, RZ, UR5 ;  /* 0x00000005ff997e24 */ /* 0x002fc8000f8e00ff */
[----:B------:R1:W2:Y:S03]  /*10750*/  SYNCS.PHASECHK.TRANS64.TRYWAIT P1, [R153+URZ+0x32430], R20 ;  /* 0x03243014990075a7 */ /* 0x0002a6000802017f */
[----:B--2---:R-:W-:Y:S05]  /*10760*/  @!P1 NANOSLEEP.SYNCS 0x989680 ;  /* 0x009896800000995d */ /* 0x004fea0003900000 */
[----:B------:R-:W2:Y:S02]  /*10770*/  @!P1 SYNCS.PHASECHK.TRANS64 P1, [R153+URZ+0x32430], R20 ;  /* 0x03243014990095a7 */ /* 0x000ea4000802007f */
[----:B--2---:R-:W-:Y:S05]  /*10780*/  @!P1 BRA `(.L_x_4720) ;  /* 0xfffffffc00ec9947 */ /* 0x004fea000383ffff */
[----:B------:R-:W-:Y:S05]  /*10790*/  BRA `(.L_x_4719) ;  /* 0xffffff38006c7947 */ /* 0x000fea000383ffff */
.L_x_4724:
[----:B--2---:R-:W-:-:S04]  /*107a0*/  IMAD.U32 R203, RZ, RZ, UR5 ;  /* 0x00000005ffcb7e24 */ /* 0x004fc8000f8e00ff */
[----:B------:R2:W3:Y:S03]  /*107b0*/  SYNCS.PHASECHK.TRANS64.TRYWAIT P1, [R203+URZ+0x32450], R20 ;  /* 0x03245014cb0075a7 */ /* 0x0004e6000802017f */
[----:B---3--:R-:W-:Y:S05]  /*107c0*/  @!P1 NANOSLEEP.SYNCS 0x989680 ;  /* 0x009896800000995d */ /* 0x008fea0003900000 */
[----:B------:R-:W3:Y:S02]  /*107d0*/  @!P1 SYNCS.PHASECHK.TRANS64 P1, [R203+URZ+0x32450], R20 ;  /* 0x03245014cb0095a7 */ /* 0x000ee4000802007f */
[----:B---3--:R-:W-:Y:S05]  /*107e0*/  @!P1 BRA `(.L_x_4724) ;  /* 0xfffffffc00ec9947 */ /* 0x008fea000383ffff */
[----:B------:R-:W-:Y:S05]  /*107f0*/  BRA `(.L_x_4723) ;  /* 0xffffff3c00387947 */ /* 0x000fea000383ffff */
.L_x_4732:
[----:B-1----:R-:W-:-:S04]  /*10800*/  MOV R153, UR6 ;  /* 0x0000000600997c02 */ /* 0x002fc80008000f00 */
[----:B------:R1:W2:Y:S03]  /*10810*/  SYNCS.PHASECHK.TRANS64.TRYWAIT P1, [R153+URZ+0x32430], R200 ;  /* 0x032430c8990075a7 */ /* 0x0002a6000802017f */
[----:B--2---:R-:W-:Y:S05]  /*10820*/  @!P1 NANOSLEEP.SYNCS 0x989680 ;  /* 0x009896800000995d */ /* 0x004fea0003900000 */
[----:B------:R-:W2:Y:S02]  /*10830*/  @!P1 SYNCS.PHASECHK.TRANS64 P1, [R153+URZ+0x32430], R200 ;  /* 0x032430c8990095a7 */ /* 0x000ea4000802007f */
[----:B--2---:R-:W-:Y:S05]  /*10840*/  @!P1 BRA `(.L_x_4732) ;  /* 0xfffffffc00ec9947 */ /* 0x004fea000383ffff */
[----:B------:R-:W-:Y:S05]  /*10850*/  BRA `(.L_x_4731) ;  /* 0xffffff6400987947 */ /* 0x000fea000383ffff */
.L_x_4736:
[----:B--2---:R-:W-:-:S04]  /*10860*/  IMAD.U32 R201, RZ, RZ, UR6 ;  /* 0x00000006ffc97e24 */ /* 0x004fc8000f8e00ff */
[----:B------:R2:W3:Y:S03]  /*10870*/  SYNCS.PHASECHK.TRANS64.TRYWAIT P1, [R201+URZ+0x32450], R200 ;  /* 0x032450c8c90075a7 */ /* 0x0004e6000802017f */
[----:B---3--:R-:W-:Y:S05]  /*10880*/  @!P1 NANOSLEEP.SYNCS 0x989680 ;  /* 0x009896800000995d */ /* 0x008fea0003900000 */
[----:B------:R-:W3:Y:S02]  /*10890*/  @!P1 SYNCS.PHASECHK.TRANS64 P1, [R201+URZ+0x32450], R200 ;  /* 0x032450c8c90095a7 */ /* 0x000ee4000802007f */
[----:B---3--:R-:W-:Y:S05]  /*108a0*/  @!P1 BRA `(.L_x_4736) ;  /* 0xfffffffc00ec9947 */ /* 0x008fea000383ffff */
[----:B------:R-:W-:Y:S05]  /*108b0*/  BRA `(.L_x_4735) ;  /* 0xffffff6800187947 */ /* 0x000fea000383ffff */
.L_x_4750:
[----:B------:R-:W-:Y:S02]  /*108c0*/  IMAD.MOV.U32 R13, RZ, RZ, R22 ;  /* 0x000000ffff0d7224 */ /* 0x000fe400078e0016 */
[----:B------:R-:W-:Y:S02]  /*108d0*/  IMAD.MOV.U32 R12, RZ, RZ, RZ ;  /* 0x000000ffff0c7224 */ /* 0x000fe400078e00ff */
[----:B------:R-:W-:Y:S02]  /*108e0*/  IMAD.MOV.U32 R11, RZ, RZ, 0x1f ;  /* 0x0000001fff0b7424 */ /* 0x000fe400078e00ff */
[----:B------:R-:W-:-:S07]  /*108f0*/  IMAD.MOV.U32 R15, RZ, RZ, -0x1 ;  /* 0xffffffffff0f7424 */ /* 0x000fce00078e00ff */
[----:B-----5:R-:W-:Y:S05]  /*10900*/  WARPSYNC.COLLECTIVE R15, `(.L_x_4795) ;  /* 0x000000000f087348 */ /* 0x020fea0003c00000 */
[----:B------:R0:W1:Y:S02]  /*10910*/  SHFL.IDX P6, R14, R13, R12, R11 ;  /* 0x0000000c0d0e7389 */ /* 0x00006400000c000b */
[----:B01---5:R-:W-:Y:S01]  /*10920*/  ENDCOLLECTIVE ;  /* 0x000000000000791b */ /* 0x023fe20003800000 */
.L_x_4795:
[----:B------:R-:W-:Y:S05]  /*10930*/  BRA `(.L_x_4796) ;  /* 0xffffffc4005c7947 */ /* 0x000fea000383ffff */
.L_x_4752:
[----:B0-----:R-:W-:-:S04]  /*10940*/  MOV R3, UR44 ;  /* 0x0000002c00037c02 */ /* 0x001fc80008000f00 */
[----:B------:R0:W1:Y:S03]  /*10950*/  SYNCS.PHASECHK.TRANS64.TRYWAIT P0, [R3+URZ+0x32440], R2 ;  /* 0x03244002030075a7 */ /* 0x000066000800017f */
[----:B-1----:R-:W-:Y:S05]  /*10960*/  @!P0 NANOSLEEP.SYNCS 0x989680 ;  /* 0x009896800000895d */ /* 0x002fea0003900000 */
[----:B------:R-:W1:Y:S02]  /*10970*/  @!P0 SYNCS.PHASECHK.TRANS64 P0, [R3+URZ+0x32440], R2 ;  /* 0x03244002030085a7 */ /* 0x000e64000800007f */
[----:B-1----:R-:W-:Y:S05]  /*10980*/  @!P0 BRA `(.L_x_4752) ;  /* 0xfffffffc00ec8947 */ /* 0x002fea000383ffff */
[----:B------:R-:W-:Y:S05]  /*10990*/  BRA `(.L_x_4797) ;  /* 0xffffffc400a07947 */ /* 0x000fea000383ffff */
.L_x_4753:
        /* <DEDUP_REMOVED lines=8> */
.L_x_4799:
[----:B------:R-:W-:Y:S05]  /*10a20*/  BSYNC B0 ;  /* 0x0000000000007941 */ /* 0x000fea0003800000 */
.L_x_4798:
        /* <DEDUP_REMOVED lines=9> */
.L_x_4800:
[----:B------:R-:W-:Y:S01]  /*10ac0*/  IMAD.MOV.U32 R13, RZ, RZ, R5 ;  /* 0x000000ffff0d7224 */ /* 0x000fe200078e0005 */
[----:B------:R-:W-:Y:S02]  /*10ad0*/  MOV R12, 0x1 ;  /* 0x00000001000c7802 */ /* 0x000fe40000000f00 */
[----:B------:R-:W-:-:S13]  /*10ae0*/  @P0 LEA R2, P1, R17, R14, 0x1 ;  /* 0x0000000e11020211 */ /* 0x000fda00078208ff */
[----:B------:R-:W-:Y:S05]  /*10af0*/  WARPSYNC.COLLECTIVE R15, `(.L_x_4801) ;  /* 0x000000000f087348 */ /* 0x000fea0003c00000 */
[----:B------:R0:W1:Y:S02]  /*10b00*/  SHFL.IDX P6, R14, R13, R12, R11 ;  /* 0x0000000c0d0e7389 */ /* 0x00006400000c000b */
[----:B01----:R-:W-:Y:S01]  /*10b10*/  ENDCOLLECTIVE ;  /* 0x000000000000791b */ /* 0x003fe20003800000 */
.L_x_4801:
        /* <DEDUP_REMOVED lines=12> */
.L_x_4802:
[----:B------:R-:W-:Y:S02]  /*10be0*/  IMAD.MOV.U32 R13, RZ, RZ, R5 ;  /* 0x000000ffff0d7224 */ /* 0x000fe400078e0005 */
[----:B------:R-:W-:Y:S01]  /*10bf0*/  IMAD.MOV.U32 R12, RZ, RZ, 0x2 ;  /* 0x00000002ff0c7424 */ /* 0x000fe200078e00ff */
[----:B------:R-:W-:-:S13]  /*10c00*/  @P0 LEA R2, P1, R17, R14, 0x1 ;  /* 0x0000000e11020211 */ /* 0x000fda00078208ff */
[----:B------:R-:W-:Y:S05]  /*10c10*/  WARPSYNC.COLLECTIVE R15, `(.L_x_4803) ;  /* 0x000000000f087348 */ /* 0x000fea0003c00000 */
[----:B------:R0:W1:Y:S02]  /*10c20*/  SHFL.IDX P6, R14, R13, R12, R11 ;  /* 0x0000000c0d0e7389 */ /* 0x00006400000c000b */
[----:B01----:R-:W-:Y:S01]  /*10c30*/  ENDCOLLECTIVE ;  /* 0x000000000000791b */ /* 0x003fe20003800000 */
.L_x_4803:
        /* <DEDUP_REMOVED lines=12> */
.L_x_4804:
[----:B------:R-:W-:Y:S02]  /*10d00*/  IMAD.MOV.U32 R13, RZ, RZ, R5 ;  /* 0x000000ffff0d7224 */ /* 0x000fe400078e0005 */
[----:B------:R-:W-:Y:S01]  /*10d10*/  IMAD.MOV.U32 R12, RZ, RZ, 0x3 ;  /* 0x00000003ff0c7424 */ /* 0x000fe200078e00ff */
[----:B------:R-:W-:-:S13]  /*10d20*/  @P0 LEA R2, P1, R17, R14, 0x1 ;  /* 0x0000000e11020211 */ /* 0x000fda00078208ff */
[----:B------:R-:W-:Y:S05]  /*10d30*/  WARPSYNC.COLLECTIVE R15, `(.L_x_4805) ;  /* 0x000000000f087348 */ /* 0x000fea0003c00000 */
[----:B------:R0:W1:Y:S02]  /*10d40*/  SHFL.IDX P6, R14, R13, R12, R11 ;  /* 0x0000000c0d0e7389 */ /* 0x00006400000c000b */
[----:B01----:R-:W-:Y:S01]  /*10d50*/  ENDCOLLECTIVE ;  /* 0x000000000000791b */ /* 0x003fe20003800000 */
.L_x_4805:
[----:B------:R-:W-:-:S05]  /*10d60*/  @P0 IMAD.X R3, RZ, RZ, R0, P1 ;  /* 0x000000ffff030224 */ /* 0x000fca00008e0600 */
        /* <DEDUP_REMOVED lines=11> */
.L_x_4806:
[----:B------:R-:W-:Y:S02]  /*10e20*/  IMAD.MOV.U32 R13, RZ, RZ, R5 ;  /* 0x000000ffff0d7224 */ /* 0x000fe400078e0005 */
[----:B------:R-:W-:Y:S01]  /*10e30*/  IMAD.MOV.U32 R12, RZ, RZ, 0x4 ;  /* 0x00000004ff0c7424 */ /* 0x000fe200078e00ff */
[----:B------:R-:W-:-:S13]  /*10e40*/  @P0 LEA R2, P1, R17, R14, 0x1 ;  /* 0x0000000e11020211 */ /* 0x000fda00078208ff */
[----:B------:R-:W-:Y:S05]  /*10e50*/  WARPSYNC.COLLECTIVE R15, `(.L_x_4807) ;  /* 0x000000000f087348 */ /* 0x000fea0003c00000 */
[----:B------:R0:W1:Y:S02]  /*10e60*/  SHFL.IDX P6, R14, R13, R12, R11 ;  /* 0x0000000c0d0e7389 */ /* 0x00006400000c000b */
[----:B01----:R-:W-:Y:S01]  /*10e70*/  ENDCOLLECTIVE ;  /* 0x000000000000791b */ /* 0x003fe20003800000 */
.L_x_4807:
        /* <DEDUP_REMOVED lines=12> */
.L_x_4808:
[----:B------:R-:W-:Y:S02]  /*10f40*/  IMAD.MOV.U32 R13, RZ, RZ, R5 ;  /* 0x000000ffff0d7224 */ /* 0x000fe400078e0005 */
[----:B------:R-:W-:Y:S01]  /*10f50*/  IMAD.MOV.U32 R12, RZ, RZ, 0x5 ;  /* 0x00000005ff0c7424 */ /* 0x000fe200078e00ff */
[----:B------:R-:W-:-:S13]  /*10f60*/  @P0 LEA R2, P1, R17, R14, 0x1 ;  /* 0x0000000e11020211 */ /* 0x000fda00078208ff */
[----:B------:R-:W-:Y:S05]  /*10f70*/  WARPSYNC.COLLECTIVE R15, `(.L_x_4809) ;  /* 0x000000000f087348 */ /* 0x000fea0003c00000 */
[----:B------:R0:W1:Y:S02]  /*10f80*/  SHFL.IDX P6, R14, R13, R12, R11 ;  /* 0x0000000c0d0e7389 */ /* 0x00006400000c000b */
[----:B01----:R-:W-:Y:S01]  /*10f90*/  ENDCOLLECTIVE ;  /* 0x000000000000791b */ /* 0x003fe20003800000 */
.L_x_4809:
[----:B------:R-:W-:-:S05]  /*10fa0*/  @P0 IADD3.X R3, RZ, R0, RZ, P1, !PT ;  /* 0x00000000ff030210 */ /* 0x000fca0000ffe4ff */
        /* <DEDUP_REMOVED lines=9> */
.L_x_4810:
[----:B------:R-:W-:Y:S05]  /*11040*/  BRA `(.L_x_4811) ;  /* 0xffffffc400147947 */ /* 0x000fea000383ffff */
.L_x_4756:
[----:B------:R-:W-:Y:S01]  /*11050*/  IMAD.MOV.U32 R13, RZ, RZ, R6 ;  /* 0x000000ffff0d7224 */ /* 0x000fe200078e0006 */
[----:B------:R-:W-:Y:S01]  /*11060*/  MOV R12, RZ ;  /* 0x000000ff000c7202 */ /* 0x000fe20000000f00 */
[----:B------:R-:W-:Y:S01]  /*11070*/  IMAD.MOV.U32 R11, RZ, RZ, 0x181f ;  /* 0x0000181fff0b7424 */ /* 0x000fe200078e00ff */
[----:B------:R-:W-:Y:S01]  /*11080*/  LOP3.LUT R16, R16, 0xffffefff, RZ, 0xc0, !PT ;  /* 0xffffefff10107812 */ /* 0x000fe200078ec0ff */
[----:B------:R-:W-:Y:S02]  /*11090*/  IMAD.MOV.U32 R15, RZ, RZ, -0x1 ;  /* 0xffffffffff0f7424 */ /* 0x000fe400078e00ff */
[----:B------:R-:W-:-:S07]  /*110a0*/  IMAD.U32 R4, RZ, RZ, UR46 ;  /* 0x0000002eff047e24 */ /* 0x000fce000f8e00ff */
[----:B------:R-:W-:Y:S05]  /*110b0*/  WARPSYNC.COLLECTIVE R15, `(.L_x_4812) ;  /* 0x000000000f087348 */ /* 0x000fea0003c00000 */
[----:B------:R0:W1:Y:S02]  /*110c0*/  SHFL.IDX P6, R14, R13, R12, R11 ;  /* 0x0000000c0d0e7389 */ /* 0x00006400000c000b */
[----:B01----:R-:W-:Y:S01]  /*110d0*/  ENDCOLLECTIVE ;  /* 0x000000000000791b */ /* 0x003fe20003800000 */
.L_x_4812:
[----:B------:R-:W-:-:S05]  /*110e0*/  LEA R4, R4, R37, 0x7 ;  /* 0x0000002504047211 */ /* 0x000fca00078e38ff */
[----:B------:R-:W-:Y:S02]  /*110f0*/  VIADD R8, R4, 0x10 ;  /* 0x0000001004087836 */ /* 0x000fe40000000000 */
[----:B------:R-:W-:Y:S02]  /*11100*/  IMAD.MOV.U32 R13, RZ, RZ, R0 ;  /* 0x000000ffff0d7224 */ /* 0x000fe400078e0000 */
[----:B------:R-:W-:-:S07]  /*11110*/  IMAD.MOV.U32 R3, RZ, RZ, R14 ;  /* 0x000000ffff037224 */ /* 0x000fce00078e000e */
[----:B------:R-:W-:Y:S05]  /*11120*/  WARPSYNC.COLLECTIVE R15, `(.L_x_4813) ;  /* 0x000000000f087348 */ /* 0x000fea0003c00000 */
[----:B------:R0:W1:Y:S02]  /*11130*/  SHFL.IDX P6, R14, R13, R12, R11 ;  /* 0x0000000c0d0e7389 */ /* 0x00006400000c000b */
[----:B01----:R-:W-:Y:S01]  /*11140*/  ENDCOLLECTIVE ;  /* 0x000000000000791b */ /* 0x003fe20003800000 */
.L_x_4813:
        /* <DEDUP_REMOVED lines=11> */
.L_x_4814:
[----:B------:R-:W-:Y:S01]  /*11200*/  LOP3.LUT R16, R16, 0xfffff7ff, RZ, 0xc0, !PT ;  /* 0xfffff7ff10107812 */ /* 0x000fe200078ec0ff */
[----:B------:R-:W-:Y:S02]  /*11210*/  @!P2 IMAD.X R3, RZ, RZ, R3, P1 ;  /* 0x000000ffff03a224 */ /* 0x000fe400008e0603 */
[----:B------:R-:W-:-:S05]  /*11220*/  @!P2 IMAD.MOV.U32 R2, RZ, RZ, R10 ;  /* 0x000000ffff02a224 */ /* 0x000fca00078e000a */
[----:B------:R-:W-:Y:S01]  /*11230*/  @!PT LDS RZ, [RZ] ;  /* 0x00000000fffff984 */ /* 0x000fe20000000800 */
[----:B------:R-:W-:Y:S01]  /*11240*/  @!PT LDS RZ, [RZ] ;  /* 0x00000000fffff984 */ /* 0x000fe20000000800 */
[----:B------:R-:W-:Y:S01]  /*11250*/  @!PT LDS RZ, [RZ] ;  /* 0x00000000fffff984 */ /* 0x000fe20000000800 */
[----:B------:R0:W-:Y:S01]  /*11260*/  @!P2 LDGSTS.E.BYPASS.LTC128B.128 [R9+0x18400], desc[UR36][R2.64], !P0 ;  /* 0x184000000209afae */ /* 0x0001e2000c101d64 */
[----:B------:R-:W-:Y:S01]  /*11270*/  ISETP.GE.AND P2, PT, R8, R5, PT ;  /* 0x000000050800720c */ /* 0x000fe20003f46270 */
[----:B------:R-:W-:Y:S02]  /*11280*/  VIADD R8, R4, 0x20 ;  /* 0x0000002004087836 */ /* 0x000fe40000000000 */
[----:B------:R-:W-:Y:S01]  /*11290*/  IMAD.MOV.U32 R13, RZ, RZ, R0 ;  /* 0x000000ffff0d7224 */ /* 0x000fe200078e0000 */
[----:B------:R-:W-:-:S09]  /*112a0*/  MOV R7, R14 ;  /* 0x0000000e00077202 */ /* 0x000fd20000000f00 */
[----:B0-----:R-:W-:Y:S05]  /*112b0*/  WARPSYNC.COLLECTIVE R15, `(.L_x_4815) ;  /* 0x000000000f087348 */ /* 0x001fea0003c00000 */
[----:B------:R1:W2:Y:S02]  /*112c0*/  SHFL.IDX P6, R14, R13, R12, R11 ;  /* 0x0000000c0d0e7389 */ /* 0x0002a400000c000b */
[----:B012---:R-:W-:Y:S01]  /*112d0*/  ENDCOLLECTIVE ;  /* 0x000000000000791b */ /* 0x007fe20003800000 */
.L_x_4815:
[----:B------:R-:W-:-:S04]  /*112e0*/  @P2 LOP3.LUT R16, R16, 0x800, RZ, 0xfc, !PT ;  /* 0x0000080010102812 */ /* 0x000fc800078efcff */
[----:B------:R-:W-:Y:S02]  /*112f0*/  LOP3.LUT R16, R16, 0xfffffbff, RZ, 0xc0, !PT ;  /* 0xfffffbff10107812 */ /* 0x000fe400078ec0ff */
[----:B------:R-:W-:Y:S02]  /*11300*/  @!P2 LEA R15, R28, UR44, 0x1 ;  /* 0x0000002c1c0fac11 */ /* 0x000fe4000f8e08ff */
[----:B------:R-:W-:Y:S02]  /*11310*/  MOV R13, R6 ;  /* 0x00000006000d7202 */ /* 0x000fe40000000f00 */
        /* <DEDUP_REMOVED lines=11> */
[----:B------:R-:W-:-:S02]  /*113d0*/  VIADD R8, R4, 0x30 ;  /* 0x0000003004087836 */ /* 0x000fc40000000000 */
[----:B0-----:R-:W-:-:S10]  /*113e0*/  IMAD.MOV.U32 R15, RZ, RZ, -0x1 ;  /* 0xffffffffff0f7424 */ /* 0x001fd400078e00ff */
[----:B------:R-:W-:-:S07]  /*113f0*/  @P2 LOP3.LUT R16, R16, 0x400, RZ, 0xfc, !PT ;  /* 0x0000040010102812 */ /* 0x000fce00078efcff */
[----:B------:R-:W-:Y:S05]  /*11400*/  WARPSYNC.COLLECTIVE R15, `(.L_x_4816) ;  /* 0x000000000f087348 */ /* 0x000fea0003c00000 */
[----:B------:R0:W1:Y:S02]  /*11410*/  SHFL.IDX P6, R14, R13, R12, R11 ;  /* 0x0000000c0d0e7389 */ /* 0x00006400000c000b */
[----:B01----:R-:W-:Y:S01]  /*11420*/  ENDCOLLECTIVE ;  /* 0x000000000000791b */ /* 0x003fe20003800000 */
.L_x_4816:
[----:B------:R-:W-:Y:S01]  /*11430*/  LOP3.LUT R16, R16, 0xfffffdff, RZ, 0xc0, !PT ;  /* 0xfffffdff10107812 */ /* 0x000fe200078ec0ff */
[----:B------:R-:W-:Y:S02]  /*11440*/  IMAD.MOV.U32 R13, RZ, RZ, R0 ;  /* 0x000000ffff0d7224 */ /* 0x000fe400078e0000 */
[----:B------:R-:W-:-:S07]  /*11450*/  IMAD.MOV.U32 R2, RZ, RZ, R14 ;  /* 0x000000ffff027224 */ /* 0x000fce00078e000e */
[----:B------:R-:W-:Y:S05]  /*11460*/  WARPSYNC.COLLECTIVE R15, `(.L_x_4817) ;  /* 0x000000000f087348 */ /* 0x000fea0003c00000 */
[----:B------:R0:W1:Y:S02]  /*11470*/  SHFL.IDX P6, R14, R13, R12, R11 ;  /* 0x0000000c0d0e7389 */ /* 0x00006400000c000b */
[----:B01----:R-:W-:Y:S01]  /*11480*/  ENDCOLLECTIVE ;  /* 0x000000000000791b */ /* 0x003fe20003800000 */
.L_x_4817:
[----:B------:R-:W-:Y:S01]  /*11490*/  @!P2 LEA R15, R28, UR44, 0x1 ;  /* 0x0000002c1c0fac11 */ /* 0x000fe2000f8e08ff */
[----:B------:R-:W-:Y:S01]  /*114a0*/  IMAD.MOV.U32 R12, RZ, RZ, 0x3 ;  /* 0x00000003ff0c7424 */ /* 0x000fe200078e00ff */
[----:B------:R-:W-:-:S04]  /*114b0*/  @!P2 LEA R13, P1, R17, R14, 0x1 ;  /* 0x0000000e110da211 */ /* 0x000fc800078208ff */
[----:B------:R-:W-:Y:S01]  /*114c0*/  @!P2 IADD3.X R14, RZ, R2, RZ, P1, !PT ;  /* 0x00000002ff0ea210 */ /* 0x000fe20000ffe4ff */
[----:B------:R-:W-:Y:S02]  /*114d0*/  @!P2 IMAD.MOV.U32 R2, RZ, RZ, R13 ;  /* 0x000000ffff02a224 */ /* 0x000fe400078e000d */
[----:B------:R-:W-:Y:S02]  /*114e0*/  IMAD.MOV.U32 R13, RZ, RZ, R6 ;  /* 0x000000ffff0d7224 */ /* 0x000fe400078e0006 */
[----:B------:R-:W-:-:S05]  /*114f0*/  @!P2 IMAD.MOV.U32 R3, RZ, RZ, R14 ;  /* 0x000000ffff03a224 */ /* 0x000fca00078e000e */
[----:B------:R-:W-:Y:S01]  /*11500*/  @!PT LDS RZ, [RZ] ;  /* 0x00000000fffff984 */ /* 0x000fe20000000800 */
[----:B------:R-:W-:Y:S01]  /*11510*/  @!PT LDS RZ, [RZ] ;  /* 0x00000000fffff984 */ /* 0x000fe20000000800 */
[----:B------:R-:W-:Y:S01]  /*11520*/  @!PT LDS RZ, [RZ] ;  /* 0x00000000fffff984 */ /* 0x000fe20000000800 */
[----:B------:R0:W-:Y:S01]  /*11530*/  @!P2 LDGSTS.E.BYPASS.LTC128B.128 [R15+0x19400], desc[UR36][R2.64], !P0 ;  /* 0x19400000020fafae */ /* 0x0001e2000c101d64 */
[----:B------:R-:W-:Y:S02]  /*11540*/  ISETP.GE.AND P2, PT, R8, R5, PT ;  /* 0x000000050800720c */ /* 0x000fe40003f46270 */
[----:B0-----:R-:W-:-:S11]  /*11550*/  MOV R15, 0xffffffff ;  /* 0xffffffff000f7802 */ /* 0x001fd60000000f00 */
[----:B------:R-:W-:-:S07]  /*11560*/  @P2 LOP3.LUT R16, R16, 0x200, RZ, 0xfc, !PT ;  /* 0x0000020010102812 */ /* 0x000fce00078efcff */
[----:B------:R-:W-:Y:S05]  /*11570*/  WARPSYNC.COLLECTIVE R15, `(.L_x_4818) ;  /* 0x000000000f087348 */ /* 0x000fea0003c00000 */
[----:B------:R0:W1:Y:S02]  /*11580*/  SHFL.IDX P6, R14, R13, R12, R11 ;  /* 0x0000000c0d0e7389 */ /* 0x00006400000c000b */
[----:B01----:R-:W-:Y:S01]  /*11590*/  ENDCOLLECTIVE ;  /* 0x000000000000791b */ /* 0x003fe20003800000 */
.L_x_4818:
[----:B------:R-:W-:Y:S01]  /*115a0*/  LOP3.LUT R16, R16, 0xfffffeff, RZ, 0xc0, !PT ;  /* 0xfffffeff10107812 */ /* 0x000fe200078ec0ff */
[----:B------:R-:W-:Y:S02]  /*115b0*/  IMAD.MOV.U32 R13, RZ, RZ, R0 ;  /* 0x000000ffff0d7224 */ /* 0x000fe400078e0000 */
[----:B------:R-:W-:-:S07]  /*115c0*/  IMAD.MOV.U32 R8, RZ, RZ, R14 ;  /* 0x000000ffff087224 */ /* 0x000fce00078e000e */
[----:B------:R-:W-:Y:S05]  /*115d0*/  WARPSYNC.COLLECTIVE R15, `(.L_x_4819) ;  /* 0x000000000f087348 */ /* 0x000fea0003c00000 */
[----:B------:R0:W1:Y:S02]  /*115e0*/  SHFL.IDX P6, R14, R13, R12, R11 ;  /* 0x0000000c0d0e7389 */ /* 0x00006400000c000b */
[----:B01----:R-:W-:Y:S01]  /*115f0*/  ENDCOLLECTIVE ;  /* 0x000000000000791b */ /* 0x003fe20003800000 */
.L_x_4819:
[----:B------:R-:W-:Y:S01]  /*11600*/  @!P2 LEA R15, R28, UR44, 0x1 ;  /* 0x0000002c1c0fac11 */ /* 0x000fe2000f8e08ff */
[----:B------:R-:W-:Y:S02]  /*11610*/  IMAD.MOV.U32 R13, RZ, RZ, R6 ;  /* 0x000000ffff0d7224 */ /* 0x000fe400078e0006 */
[----:B------:R-:W-:Y:S02]  /*11620*/  IMAD.MOV.U32 R12, RZ, RZ, 0x4 ;  /* 0x00000004ff0c7424 */ /* 0x000fe400078e00ff */
[----:B------:R-:W-:-:S05]  /*11630*/  IMAD.MOV.U32 R2, RZ, RZ, R14 ;  /* 0x000000ffff027224 */ /* 0x000fca00078e000e */
[----:B------:R-:W-:-:S05]  /*11640*/  @!P2 LEA R7, P1, R17, R2, 0x1 ;  /* 0x000000021107a211 */ /* 0x000fca00078208ff */
[----:B------:R-:W-:Y:S02]  /*11650*/  @!P2 IMAD.X R8, RZ, RZ, R8, P1 ;  /* 0x000000ffff08a224 */ /* 0x000fe400008e0608 */
[----:B------:R-:W-:-:S03]  /*11660*/  @!P2 IMAD.MOV.U32 R2, RZ, RZ, R7 ;  /* 0x000000ffff02a224 */ /* 0x000fc600078e0007 */
[----:B------:R-:W-:Y:S01]  /*11670*/  @!P2 MOV R3, R8 ;  /* 0x000000080003a202 */ /* 0x000fe20000000f00 */
[----:B------:R-:W-:-:S04]  /*11680*/  VIADD R8, R4, 0x40 ;  /* 0x0000004004087836 */ /* 0x000fc80000000000 */
[----:B------:R-:W-:Y:S01]  /*11690*/  @!PT LDS RZ, [RZ] ;  /* 0x00000000fffff984 */ /* 0x000fe20000000800 */
[----:B------:R-:W-:Y:S01]  /*116a0*/  @!PT LDS RZ, [RZ] ;  /* 0x00000000fffff984 */ /* 0x000fe20000000800 */
[----:B------:R-:W-:Y:S01]  /*116b0*/  @!PT LDS RZ, [RZ] ;  /* 0x00000000fffff984 */ /* 0x000fe20000000800 */
[----:B------:R0:W-:Y:S01]  /*116c0*/  @!P2 LDGSTS.E.BYPASS.LTC128B.128 [R15+0x19c00], desc[UR36][R2.64], !P0 ;  /* 0x19c00000020fafae */ /* 0x0001e2000c101d64 */
[----:B------:R-:W-:Y:S01]  /*116d0*/  ISETP.GE.AND P2, PT, R8, R5, PT ;  /* 0x000000050800720c */ /* 0x000fe20003f46270 */
[----:B------:R-:W-:Y:S02]  /*116e0*/  VIADD R8, R4, 0x50 ;  /* 0x0000005004087836 */ /* 0x000fe40000000000 */
[----:B0-----:R-:W-:-:S10]  /*116f0*/  IMAD.MOV.U32 R15, RZ, RZ, -0x1 ;  /* 0xffffffffff0f7424 */ /* 0x001fd400078e00ff */
[----:B------:R-:W-:Y:S02]  /*11700*/  @!P2 LEA R7, R28, UR44, 0x1 ;  /* 0x0000002c1c07ac11 */ /* 0x000fe4000f8e08ff */
[----:B------:R-:W-:-:S07]  /*11710*/  @P2 LOP3.LUT R16, R16, 0x100, RZ, 0xfc, !PT ;  /* 0x0000010010102812 */ /* 0x000fce00078efcff */
[----:B------:R-:W-:Y:S05]  /*11720*/  WARPSYNC.COLLECTIVE R15, `(.L_x_4820) ;  /* 0x000000000f087348 */ /* 0x000fea0003c00000 */
[----:B------:R0:W1:Y:S02]  /*11730*/  SHFL.IDX P6, R14, R13, R12, R11 ;  /* 0x0000000c0d0e7389 */ /* 0x00006400000c000b */
[----:B01----:R-:W-:Y:S01]  /*11740*/  ENDCOLLECTIVE ;  /* 0x000000000000791b */ /* 0x003fe20003800000 */
.L_x_4820:
[----:B------:R-:W-:Y:S02]  /*11750*/  LOP3.LUT R16, R16, 0xffffff7f, RZ, 0xc0, !PT ;  /* 0xffffff7f10107812 */ /* 0x000fe400078ec0ff */
[----:B------:R-:W-:Y:S01]  /*11760*/  MOV R13, R0 ;  /* 0x00000000000d7202 */ /* 0x000fe20000000f00 */
[----:B------:R-:W-:-:S07]  /*11770*/  IMAD.MOV.U32 R10, RZ, RZ, R14 ;  /* 0x000000ffff0a7224 */ /* 0x000fce00078e000e */
[----:B------:R-:W-:Y:S05]  /*11780*/  WARPSYNC.COLLECTIVE R15, `(.L_x_4821) ;  /* 0x000000000f087348 */ /* 0x000fea0003c00000 */
[----:B------:R0:W1:Y:S02]  /*11790*/  SHFL.IDX P6, R14, R13, R12, R11 ;  /* 0x0000000c0d0e7389 */ /* 0x00006400000c000b */
[----:B01----:R-:W-:Y:S01]  /*117a0*/  ENDCOLLECTIVE ;  /* 0x000000000000791b */ /* 0x003fe20003800000 */
.L_x_4821:
[----:B------:R-:W-:Y:S01]  /*117b0*/  MOV R13, R6 ;  /* 0x00000006000d7202 */ /* 0x000fe20000000f00 */
[----:B------:R-:W-:Y:S02]  /*117c0*/  IMAD.MOV.U32 R12, RZ, RZ, 0x5 ;  /* 0x00000005ff0c7424 */ /* 0x000fe400078e00ff */
[----:B------:R-:W-:-:S07]  /*117d0*/  IMAD.MOV.U32 R20, RZ, RZ, R14 ;  /* 0x000000ffff147224 */ /* 0x000fce00078e000e */
[----:B------:R-:W-:Y:S05]  /*117e0*/  WARPSYNC.COLLECTIVE R15, `(.L_x_4822) ;  /* 0x000000000f087348 */ /* 0x000fea0003c00000 */
[----:B------:R0:W1:Y:S02]  /*117f0*/  SHFL.IDX P6, R14, R13, R12, R11 ;  /* 0x0000000c0d0e7389 */ /* 0x00006400000c000b */
[----:B01----:R-:W-:Y:S01]  /*11800*/  ENDCOLLECTIVE ;  /* 0x000000000000791b */ /* 0x003fe20003800000 */
.L_x_4822:
        /* <DEDUP_REMOVED lines=10> */
[----:B------:R-:W-:Y:S02]  /*118b0*/  VIADD R8, R4, 0x60 ;  /* 0x0000006004087836 */ /* 0x000fe40000000000 */
[----:B0-----:R-:W-:-:S10]  /*118c0*/  IMAD.MOV.U32 R2, RZ, RZ, R14 ;  /* 0x000000ffff027224 */ /* 0x001fd400078e000e */
[----:B------:R-:W-:Y:S05]  /*118d0*/  WARPSYNC.COLLECTIVE R15, `(.L_x_4823) ;  /* 0x000000000f087348 */ /* 0x000fea0003c00000 */
[----:B------:R0:W1:Y:S02]  /*118e0*/  SHFL.IDX P6, R14, R13, R12, R11 ;  /* 0x0000000c0d0e7389 */ /* 0x00006400000c000b */
[----:B01----:R-:W-:Y:S01]  /*118f0*/  ENDCOLLECTIVE ;  /* 0x000000000000791b */ /* 0x003fe20003800000 */
.L_x_4823:
[----:B------:R-:W-:Y:S02]  /*11900*/  @!P2 LEA R9, R28, UR44, 0x1 ;  /* 0x0000002c1c09ac11 */ /* 0x000fe4000f8e08ff */
[----:B------:R-:W-:-:S04]  /*11910*/  @P2 LOP3.LUT R16, R16, 0x80, RZ, 0xfc, !PT ;  /* 0x0000008010102812 */ /* 0x000fc800078efcff */
[----:B------:R-:W-:Y:S01]  /*11920*/  LOP3.LUT R16, R16, 0xffffffbf, RZ, 0xc0, !PT ;  /* 0xffffffbf10107812 */ /* 0x000fe200078ec0ff */
[----:B------:R-:W-:Y:S02]  /*11930*/  IMAD.MOV.U32 R13, RZ, RZ, R6 ;  /* 0x000000ffff0d7224 */ /* 0x000fe400078e0006 */
[----:B------:R-:W-:-:S05]  /*11940*/  IMAD.MOV.U32 R20, RZ, RZ, R14 ;  /* 0x000000ffff147224 */ /* 0x000fca00078e000e */
[----:B------:R-:W-:-:S05]  /*11950*/  @!P2 LEA R11, P1, R17, R20, 0x1 ;  /* 0x00000014110ba211 */ /* 0x000fca00078208ff */
[----:B------:R-:W-:Y:S01]  /*11960*/  @!P2 IMAD.X R12, RZ, RZ, R2, P1 ;  /* 0x000000ffff0ca224 */ /* 0x000fe200008e0602 */
[----:B------:R-:W-:Y:S01]  /*11970*/  @!P2 MOV R2, R11 ;  /* 0x0000000b0002a202 */ /* 0x000fe20000000f00 */
[----:B------:R-:W-:Y:S02]  /*11980*/  IMAD.MOV.U32 R11, RZ, RZ, 0x181f ;  /* 0x0000181fff0b7424 */ /* 0x000fe400078e00ff */
        /* <DEDUP_REMOVED lines=10> */
.L_x_4824:
[----:B------:R-:W-:Y:S02]  /*11a30*/  @!P2 LEA R21, R28, UR44, 0x1 ;  /* 0x0000002c1c15ac11 */ /* 0x000fe4000f8e08ff */
[----:B------:R-:W-:Y:S02]  /*11a40*/  @P2 LOP3.LUT R16, R16, 0x40, RZ, 0xfc, !PT ;  /* 0x0000004010102812 */ /* 0x000fe400078efcff */
[----:B------:R-:W-:Y:S01]  /*11a50*/  MOV R13, R0 ;  /* 0x00000000000d7202 */ /* 0x000fe20000000f00 */
[----:B------:R-:W-:-:S07]  /*11a60*/  IMAD.MOV.U32 R2, RZ, RZ, R14 ;  /* 0x000000ffff027224 */ /* 0x000fce00078e000e */
[----:B------:R-:W-:Y:S05]  /*11a70*/  WARPSYNC.COLLECTIVE R15, `(.L_x_4825) ;  /* 0x000000000f087348 */ /* 0x000fea0003c00000 */
[----:B------:R0:W1:Y:S02]  /*11a80*/  SHFL.IDX P6, R14, R13, R12, R11 ;  /* 0x0000000c0d0e7389 */ /* 0x00006400000c000b */
[----:B01----:R-:W-:Y:S01]  /*11a90*/  ENDCOLLECTIVE ;  /* 0x000000000000791b */ /* 0x003fe20003800000 */
.L_x_4825:
[----:B------:R-:W-:Y:S02]  /*11aa0*/  MOV R12, 0x7 ;  /* 0x00000007000c7802 */ /* 0x000fe40000000f00 */
        /* <DEDUP_REMOVED lines=8> */
.L_x_4826:
        /* <DEDUP_REMOVED lines=9> */
.L_x_4827:
[----:B------:R-:W-:Y:S05]  /*11bc0*/  BRA `(.L_x_4828) ;  /* 0xffffffc000ec7947 */ /* 0x000fea000383ffff */
.L_x_4758:
        /* <DEDUP_REMOVED lines=8> */
.L_x_4830:
[----:B------:R-:W-:Y:S05]  /*11c50*/  BSYNC B0 ;  /* 0x0000000000007941 */ /* 0x000fea0003800000 */
.L_x_4829:
        /* <DEDUP_REMOVED lines=9> */
.L_x_4831:
        /* <DEDUP_REMOVED lines=9> */
.L_x_4832:
        /* <DEDUP_REMOVED lines=13> */
.L_x_4833:
        /* <DEDUP_REMOVED lines=19> */
.L_x_4834:
[----:B------:R-:W-:Y:S01]  /*11f80*/  MOV R13, R0 ;  /* 0x00000000000d7202 */ /* 0x000fe20000000f00 */
[----:B------:R-:W-:-:S07]  /*11f90*/  IMAD.MOV.U32 R5, RZ, RZ, R14 ;  /* 0x000000ffff057224 */ /* 0x000fce00078e000e */
[----:B------:R-:W-:Y:S05]  /*11fa0*/  WARPSYNC.COLLECTIVE R15, `(.L_x_4835) ;  /* 0x000000000f087348 */ /* 0x000fea0003c00000 */
[----:B------:R0:W1:Y:S02]  /*11fb0*/  SHFL.IDX P6, R14, R13, R12, R11 ;  /* 0x0000000c0d0e7389 */ /* 0x00006400000c000b */
[----:B01----:R-:W-:Y:S01]  /*11fc0*/  ENDCOLLECTIVE ;  /* 0x000000000000791b */ /* 0x003fe20003800000 */
.L_x_4835:
[----:B------:R-:W-:Y:S02]  /*11fd0*/  IMAD.MOV.U32 R13, RZ, RZ, R4 ;  /* 0x000000ffff0d7224 */ /* 0x000fe400078e0004 */
[----:B------:R-:W-:Y:S01]  /*11fe0*/  IMAD.MOV.U32 R12, RZ, RZ, 0x3 ;  /* 0x00000003ff0c7424 */ /* 0x000fe200078e00ff */
[----:B------:R-:W-:-:S05]  /*11ff0*/  @!P5 LEA R14, P0, R17, R14, 0x1 ;  /* 0x0000000e110ed211 */ /* 0x000fca00078008ff */
[----:B------:R-:W-:-:S08]  /*12000*/  @!P5 IMAD.MOV.U32 R2, RZ, RZ, R14 ;  /* 0x000000ffff02d224 */ /* 0x000fd000078e000e */
[----:B------:R-:W-:Y:S05]  /*12010*/  WARPSYNC.COLLECTIVE R15, `(.L_x_4836) ;  /* 0x000000000f087348 */ /* 0x000fea0003c00000 */
[----:B------:R0:W1:Y:S02]  /*12020*/  SHFL.IDX P6, R14, R13, R12, R11 ;  /* 0x0000000c0d0e7389 */ /* 0x00006400000c000b */
[----:B01----:R-:W-:Y:S01]  /*12030*/  ENDCOLLECTIVE ;  /* 0x000000000000791b */ /* 0x003fe20003800000 */
.L_x_4836:
        /* <DEDUP_REMOVED lines=15> */
.L_x_4837:
        /* <DEDUP_REMOVED lines=19> */
.L_x_4838:
[----:B------:R-:W-:Y:S02]  /*12260*/  IMAD.MOV.U32 R13, RZ, RZ, R0 ;  /* 0x000000ffff0d7224 */ /* 0x000fe400078e0000 */
[----:B------:R-:W-:-:S07]  /*12270*/  IMAD.MOV.U32 R5, RZ, RZ, R14 ;  /* 0x000000ffff057224 */ /* 0x000fce00078e000e */
[----:B------:R-:W-:Y:S05]  /*12280*/  WARPSYNC.COLLECTIVE R15, `(.L_x_4839) ;  /* 0x000000000f087348 */ /* 0x000fea0003c00000 */
[----:B------:R0:W1:Y:S02]  /*12290*/  SHFL.IDX P6, R14, R13, R12, R11 ;  /* 0x0000000c0d0e7389 */ /* 0x00006400000c000b */
[----:B01----:R-:W-:Y:S01]  /*122a0*/  ENDCOLLECTIVE ;  /* 0x000000000000791b */ /* 0x003fe20003800000 */
.L_x_4839:
[----:B------:R-:W-:Y:S01]  /*122b0*/  MOV R13, R4 ;  /* 0x00000004000d7202 */ /* 0x000fe20000000f00 */
[----:B------:R-:W-:Y:S01]  /*122c0*/  IMAD.MOV.U32 R12, RZ, RZ, 0x5 ;  /* 0x00000005ff0c7424 */ /* 0x000fe200078e00ff */
[----:B------:R-:W-:-:S05]  /*122d0*/  @!P5 LEA R14, P0, R17, R14, 0x1 ;  /* 0x0000000e110ed211 */ /* 0x000fca00078008ff */
[----:B------:R-:W-:-:S08]  /*122e0*/  @!P5 IMAD.MOV.U32 R2, RZ, RZ, R14 ;  /* 0x000000ffff02d224 */ /* 0x000fd000078e000e */
[----:B------:R-:W-:Y:S05]  /*122f0*/  WARPSYNC.COLLECTIVE R15, `(.L_x_4840) ;  /* 0x000000000f087348 */ /* 0x000fea0003c00000 */
[----:B------:R0:W1:Y:S02]  /*12300*/  SHFL.IDX P6, R14, R13, R12, R11 ;  /* 0x0000000c0d0e7389 */ /* 0x00006400000c000b */
[----:B01----:R-:W-:Y:S01]  /*12310*/  ENDCOLLECTIVE ;  /* 0x000000000000791b */ /* 0x003fe20003800000 */
.L_x_4840:
        /* <DEDUP_REMOVED lines=15> */
.L_x_4841:
        /* <DEDUP_REMOVED lines=19> */
.L_x_4842:
[----:B------:R-:W-:Y:S02]  /*12540*/  IMAD.MOV.U32 R13, RZ, RZ, R0 ;  /* 0x000000ffff0d7224 */ /* 0x000fe400078e0000 */
[----:B------:R-:W-:-:S07]  /*12550*/  IMAD.MOV.U32 R5, RZ, RZ, R14 ;  /* 0x000000ffff057224 */ /* 0x000fce00078e000e */
[----:B------:R-:W-:Y:S05]  /*12560*/  WARPSYNC.COLLECTIVE R15, `(.L_x_4843) ;  /* 0x000000000f087348 */ /* 0x000fea0003c00000 */
[----:B------:R0:W1:Y:S02]  /*12570*/  SHFL.IDX P6, R14, R13, R12, R11 ;  /* 0x0000000c0d0e7389 */ /* 0x00006400000c000b */
[----:B01----:R-:W-:Y:S01]  /*12580*/  ENDCOLLECTIVE ;  /* 0x000000000000791b */ /* 0x003fe20003800000 */
.L_x_4843:
        /* <DEDUP_REMOVED lines=8> */
.L_x_4844:
        /* <DEDUP_REMOVED lines=13> */
.L_x_4845:
[----:B------:R-:W-:Y:S05]  /*126e0*/  BRA `(.L_x_4846) ;  /* 0xffffffc000d47947 */ /* 0x000fea000383ffff */
.L_x_4761:
[----:B0--3--:R-:W-:-:S04]  /*126f0*/  MOV R3, UR44 ;  /* 0x0000002c00037c02 */ /* 0x009fc80008000f00 */
[----:B------:R0:W3:Y:S03]  /*12700*/  SYNCS.PHASECHK.TRANS64.TRYWAIT P0, [R3+URZ+0x32420], R0 ;  /* 0x03242000030075a7 */ /* 0x0000e6000800017f */
[----:B---3--:R-:W-:Y:S05]  /*12710*/  @!P0 NANOSLEEP.SYNCS 0x989680 ;  /* 0x009896800000895d */ /* 0x008fea0003900000 */
[----:B------:R-:W3:Y:S02]  /*12720*/  @!P0 SYNCS.PHASECHK.TRANS64 P0, [R3+URZ+0x32420], R0 ;  /* 0x03242000030085a7 */ /* 0x000ee4000800007f */
[----:B---3--:R-:W-:Y:S05]  /*12730*/  @!P0 BRA `(.L_x_4761) ;  /* 0xfffffffc00ec8947 */ /* 0x008fea000383ffff */
[----:B------:R-:W-:Y:S05]  /*12740*/  BRA `(.L_x_4847) ;  /* 0xffffffc400187947 */ /* 0x000fea000383ffff */
.L_x_4763:
[----:B0--3--:R-:W-:-:S04]  /*12750*/  IMAD.U32 R3, RZ, RZ, UR44 ;  /* 0x0000002cff037e24 */ /* 0x009fc8000f8e00ff */
[----:B------:R0:W3:Y:S03]  /*12760*/  SYNCS.PHASECHK.TRANS64.TRYWAIT P0, [R3+URZ+0x32460], R0 ;  /* 0x03246000030075a7 */ /* 0x0000e6000800017f */
[----:B---3--:R-:W-:Y:S05]  /*12770*/  @!P0 NANOSLEEP.SYNCS 0x989680 ;  /* 0x009896800000895d */ /* 0x008fea0003900000 */
[----:B------:R-:W3:Y:S02]  /*12780*/  @!P0 SYNCS.PHASECHK.TRANS64 P0, [R3+URZ+0x32460], R0 ;  /* 0x03246000030085a7 */ /* 0x000ee4000800007f */
[----:B---3--:R-:W-:Y:S05]  /*12790*/  @!P0 BRA `(.L_x_4763) ;  /* 0xfffffffc00ec8947 */ /* 0x008fea000383ffff */
[----:B------:R-:W-:Y:S05]  /*127a0*/  BRA `(.L_x_4848) ;  /* 0xffffffc400147947 */ /* 0x000fea000383ffff */
.L_x_4764:
        /* <DEDUP_REMOVED lines=8> */
.L_x_4850:
[----:B------:R-:W-:Y:S05]  /*12830*/  BSYNC B0 ;  /* 0x0000000000007941 */ /* 0x000fea0003800000 */
.L_x_4849:
[----:B------:R-:W-:Y:S01]  /*12840*/  IMAD.MOV.U32 R13, RZ, RZ, R10 ;  /* 0x000000ffff0d7224 */ /* 0x000fe200078e000a */
[----:B------:R-:W-:Y:S01]  /*12850*/  MOV R0, R14 ;  /* 0x0000000e00007202 */ /* 0x000fe20000000f00 */
[----:B------:R-:W-:Y:S01]  /*12860*/  IMAD.MOV.U32 R12, RZ, RZ, RZ ;  /* 0x000000ffff0c7224 */ /* 0x000fe200078e00ff */
[C---:B------:R-:W-:Y:S01]  /*12870*/  LOP3.LUT P2, RZ, R5.reuse, 0x2, RZ, 0xc0, !PT ;  /* 0x0000000205ff7812 */ /* 0x040fe2000784c0ff */
[----:B------:R-:W-:Y:S01]  /*12880*/  IMAD.MOV.U32 R11, RZ, RZ, 0x181f ;  /* 0x0000181fff0b7424 */ /* 0x000fe200078e00ff */
[----:B------:R-:W-:Y:S01]  /*12890*/  LOP3.LUT P1, RZ, R5, 0x4, RZ, 0xc0, !PT ;  /* 0x0000000405ff7812 */ /* 0x000fe2000782c0ff */
[----:B------:R-:W-:Y:S02]  /*128a0*/  IMAD.MOV.U32 R15, RZ, RZ, -0x1 ;  /* 0xffffffffff0f7424 */ /* 0x000fe400078e00ff */
[----:B------:R-:W-:Y:S01]  /*128b0*/  IMAD.SHL.U32 R17, R17, 0x2, RZ ;  /* 0x0000000211117824 */ /* 0x000fe200078e00ff */
[----:B------:R-:W-:Y:S01]  /*128c0*/  ISETP.LT.OR P3, PT, R18, 0x1, !P1 ;  /* 0x000000011200780c */ /* 0x000fe20004f61670 */
[----:B------:R-:W-:-:S12]  /*128d0*/  IMAD.MOV.U32 R6, RZ, RZ, RZ ;  /* 0x000000ffff067224 */ /* 0x000fd800078e00ff */
[----:B------:R-:W-:Y:S05]  /*128e0*/  WARPSYNC.COLLECTIVE R15, `(.L_x_4851) ;  /* 0x000000000f087348 */ /* 0x000fea0003c00000 */
[----:B------:R0:W1:Y:S02]  /*128f0*/  SHFL.IDX P6, R14, R13, R12, R11 ;  /* 0x0000000c0d0e7389 */ /* 0x00006400000c000b */
[----:B01----:R-:W-:Y:S01]  /*12900*/  ENDCOLLECTIVE ;  /* 0x000000000000791b */ /* 0x003fe20003800000 */
.L_x_4851:
[----:B------:R-:W-:Y:S02]  /*12910*/  IMAD.MOV.U32 R13, RZ, RZ, R19 ;  /* 0x000000ffff0d7224 */ /* 0x000fe400078e0013 */
[----:B------:R-:W-:Y:S01]  /*12920*/  IMAD.MOV.U32 R12, RZ, RZ, 0x1 ;  /* 0x00000001ff0c7424 */ /* 0x000fe200078e00ff */
[----:B------:R-:W-:-:S13]  /*12930*/  IADD3 R2, P0, R14, R17, RZ ;  /* 0x000000110e027210 */ /* 0x000fda0007f1e0ff */
[----:B------:R-:W-:Y:S05]  /*12940*/  WARPSYNC.COLLECTIVE R15, `(.L_x_4852) ;  /* 0x000000000f087348 */ /* 0x000fea0003c00000 */
[----:B------:R0:W1:Y:S02]  /*12950*/  SHFL.IDX P6, R14, R13, R12, R11 ;  /* 0x0000000c0d0e7389 */ /* 0x00006400000c000b */
[----:B01----:R-:W-:Y:S01]  /*12960*/  ENDCOLLECTIVE ;  /* 0x000000000000791b */ /* 0x003fe20003800000 */
.L_x_4852:
[----:B------:R-:W-:Y:S02]  /*12970*/  IADD3.X R3, RZ, R0, RZ, P0, !PT ;  /* 0x00000000ff037210 */ /* 0x000fe400007fe4ff */
[----:B------:R-:W-:Y:S02]  /*12980*/  ISETP.LT.OR P0, PT, R18, 0x1, P4 ;  /* 0x000000011200780c */ /* 0x000fe40002701670 */
[----:B------:R-:W-:-:S05]  /*12990*/  LEA R0, R28, UR44, 0x1 ;  /* 0x0000002c1c007c11 */ /* 0x000fca000f8e08ff */
[----:B------:R-:W-:Y:S02]  /*129a0*/  VIADD R31, R0, 0x400 ;  /* 0x00000400001f7836 */ /* 0x000fe40000000000 */
[----:B------:R-:W-:-:S04]  /*129b0*/  IMAD.MOV.U32 R13, RZ, RZ, R10 ;  /* 0x000000ffff0d7224 */ /* 0x000fc800078e000a */
        /* <DEDUP_REMOVED lines=9> */
.L_x_4853:
        /* <DEDUP_REMOVED lines=14> */
.L_x_4854:
        /* <DEDUP_REMOVED lines=12> */
.L_x_4855:
        /* <DEDUP_REMOVED lines=14> */
.L_x_4856:
        /* <DEDUP_REMOVED lines=12> */
.L_x_4857:
        /* <DEDUP_REMOVED lines=14> */
.L_x_4858:
        /* <DEDUP_REMOVED lines=12> */
.L_x_4859:
        /* <DEDUP_REMOVED lines=14> */
.L_x_4860:
        /* <DEDUP_REMOVED lines=12> */
.L_x_4861:
        /* <DEDUP_REMOVED lines=9> */
.L_x_4771:
[----:B-1----:R1:W2:Y:S02]  /*13160*/  SYNCS.PHASECHK.TRANS64.TRYWAIT P0, [R19+URZ+0x32440], R23 ;  /* 0x03244017130075a7 */ /* 0x0022a4000800017f */
[----:B--2---:R-:W-:Y:S05]  /*13170*/  @!P0 NANOSLEEP.SYNCS 0x989680 ;  /* 0x009896800000895d */ /* 0x004fea0003900000 */
[----:B------:R-:W2:Y:S02]  /*13180*/  @!P0 SYNCS.PHASECHK.TRANS64 P0, [R19+URZ+0x32440], R23 ;  /* 0x03244017130085a7 */ /* 0x000ea4000800007f */
[----:B--2---:R-:W-:Y:S05]  /*13190*/  @!P0 BRA `(.L_x_4771) ;  /* 0xfffffffc00f08947 */ /* 0x004fea000383ffff */
[----:B------:R-:W-:Y:S05]  /*131a0*/  BRA `(.L_x_4863) ;  /* 0xffffffc400487947 */ /* 0x000fea000383ffff */
.L_x_4772:
        /* <DEDUP_REMOVED lines=8> */
.L_x_4865:
[----:B------:R-:W-:Y:S05]  /*13230*/  BSYNC B1 ;  /* 0x0000000000017941 */ /* 0x000fea0003800000 */
.L_x_4864:
        /* <DEDUP_REMOVED lines=9> */
.L_x_4866:
[----:B------:R-:W-:Y:S02]  /*132d0*/  IMAD.MOV.U32 R13, RZ, RZ, R24 ;  /* 0x000000ffff0d7224 */ /* 0x000fe400078e0018 */
[----:B------:R-:W-:Y:S01]  /*132e0*/  IMAD.MOV.U32 R12, RZ, RZ, 0x1 ;  /* 0x00000001ff0c7424 */ /* 0x000fe200078e00ff */
[----:B------:R-:W-:-:S13]  /*132f0*/  IADD3 R2, P0, R14, R17, RZ ;  /* 0x000000110e027210 */ /* 0x000fda0007f1e0ff */
[----:B------:R-:W-:Y:S05]  /*13300*/  WARPSYNC.COLLECTIVE R15, `(.L_x_4867) ;  /* 0x000000000f087348 */ /* 0x000fea0003c00000 */
[----:B------:R0:W1:Y:S02]  /*13310*/  SHFL.IDX P6, R14, R13, R12, R11 ;  /* 0x0000000c0d0e7389 */ /* 0x00006400000c000b */
[----:B01----:R-:W-:Y:S01]  /*13320*/  ENDCOLLECTIVE ;  /* 0x000000000000791b */ /* 0x003fe20003800000 */
.L_x_4867:
        /* <DEDUP_REMOVED lines=10> */
.L_x_4868:
[----:B------:R-:W-:Y:S01]  /*133d0*/  MOV R13, R24 ;  /* 0x00000018000d7202 */ /* 0x000fe20000000f00 */
[----:B------:R-:W-:Y:S01]  /*133e0*/  IMAD.MOV.U32 R12, RZ, RZ, 0x2 ;  /* 0x00000002ff0c7424 */ /* 0x000fe200078e00ff */
[----:B------:R-:W-:-:S13]  /*133f0*/  IADD3 R2, P0, R14, R17, RZ ;  /* 0x000000110e027210 */ /* 0x000fda0007f1e0ff */
[----:B------:R-:W-:Y:S05]  /*13400*/  WARPSYNC.COLLECTIVE R15, `(.L_x_4869) ;  /* 0x000000000f087348 */ /* 0x000fea0003c00000 */
[----:B------:R0:W1:Y:S02]  /*13410*/  SHFL.IDX P6, R14, R13, R12, R11 ;  /* 0x0000000c0d0e7389 */ /* 0x00006400000c000b */
[----:B01----:R-:W-:Y:S01]  /*13420*/  ENDCOLLECTIVE ;  /* 0x000000000000791b */ /* 0x003fe20003800000 */
.L_x_4869:
        /* <DEDUP_REMOVED lines=10> */
.L_x_4870:
[----:B------:R-:W-:Y:S01]  /*134d0*/  IMAD.MOV.U32 R13, RZ, RZ, R24 ;  /* 0x000000ffff0d7224 */ /* 0x000fe200078e0018 */
[----:B------:R-:W-:Y:S02]  /*134e0*/  MOV R12, 0x3 ;  /* 0x00000003000c7802 */ /* 0x000fe40000000f00 */
[----:B------:R-:W-:-:S13]  /*134f0*/  IADD3 R2, P0, R14, R17, RZ ;  /* 0x000000110e027210 */ /* 0x000fda0007f1e0ff */
[----:B------:R-:W-:Y:S05]  /*13500*/  WARPSYNC.COLLECTIVE R15, `(.L_x_4871) ;  /* 0x000000000f087348 */ /* 0x000fea0003c00000 */
[----:B------:R0:W1:Y:S02]  /*13510*/  SHFL.IDX P6, R14, R13, R12, R11 ;  /* 0x0000000c0d0e7389 */ /* 0x00006400000c000b */
[----:B01----:R-:W-:Y:S01]  /*13520*/  ENDCOLLECTIVE ;  /* 0x000000000000791b */ /* 0x003fe20003800000 */
.L_x_4871:
        /* <DEDUP_REMOVED lines=10> */
.L_x_4872:
[----:B------:R-:W-:Y:S02]  /*135d0*/  IMAD.MOV.U32 R13, RZ, RZ, R24 ;  /* 0x000000ffff0d7224 */ /* 0x000fe400078e0018 */
[----:B------:R-:W-:Y:S01]  /*135e0*/  IMAD.MOV.U32 R12, RZ, RZ, 0x4 ;  /* 0x00000004ff0c7424 */ /* 0x000fe200078e00ff */
[----:B------:R-:W-:-:S13]  /*135f0*/  IADD3 R2, P0, R14, R17, RZ ;  /* 0x000000110e027210 */ /* 0x000fda0007f1e0ff */
[----:B------:R-:W-:Y:S05]  /*13600*/  WARPSYNC.COLLECTIVE R15, `(.L_x_4873) ;  /* 0x000000000f087348 */ /* 0x000fea0003c00000 */
[----:B------:R0:W1:Y:S02]  /*13610*/  SHFL.IDX P6, R14, R13, R12, R11 ;  /* 0x0000000c0d0e7389 */ /* 0x00006400000c000b */
[----:B01----:R-:W-:Y:S01]  /*13620*/  ENDCOLLECTIVE ;  /* 0x000000000000791b */ /* 0x003fe20003800000 */
.L_x_4873:
        /* <DEDUP_REMOVED lines=10> */
.L_x_4874:
[----:B------:R-:W-:Y:S02]  /*136d0*/  IMAD.MOV.U32 R13, RZ, RZ, R24 ;  /* 0x000000ffff0d7224 */ /* 0x000fe400078e0018 */
[----:B------:R-:W-:Y:S01]  /*136e0*/  IMAD.MOV.U32 R12, RZ, RZ, 0x5 ;  /* 0x00000005ff0c7424 */ /* 0x000fe200078e00ff */
[----:B------:R-:W-:-:S13]  /*136f0*/  IADD3 R2, P0, R14, R17, RZ ;  /* 0x000000110e027210 */ /* 0x000fda0007f1e0ff */
[----:B------:R-:W-:Y:S05]  /*13700*/  WARPSYNC.COLLECTIVE R15, `(.L_x_4875) ;  /* 0x000000000f087348 */ /* 0x000fea0003c00000 */
[----:B------:R0:W1:Y:S02]  /*13710*/  SHFL.IDX P6, R14, R13, R12, R11 ;  /* 0x0000000c0d0e7389 */ /* 0x00006400000c000b */
[----:B01----:R-:W-:Y:S01]  /*13720*/  ENDCOLLECTIVE ;  /* 0x000000000000791b */ /* 0x003fe20003800000 */
.L_x_4875:
        /* <DEDUP_REMOVED lines=10> */
.L_x_4876:
[----:B------:R-:W-:Y:S05]  /*137d0*/  BRA `(.L_x_4877) ;  /* 0xffffffc000a47947 */ /* 0x000fea000383ffff */
.L_x_4777:
[----:B---3--:R3:W4:Y:S02]  /*137e0*/  SYNCS.PHASECHK.TRANS64.TRYWAIT P0, [R19+URZ+0x32460], R23 ;  /* 0x03246017130075a7 */ /* 0x008724000800017f */
[----:B----4-:R-:W-:Y:S05]  /*137f0*/  @!P0 NANOSLEEP.SYNCS 0x989680 ;  /* 0x009896800000895d */ /* 0x010fea0003900000 */
[----:B------:R-:W4:Y:S02]  /*13800*/  @!P0 SYNCS.PHASECHK.TRANS64 P0, [R19+URZ+0x32460], R23 ;  /* 0x03246017130085a7 */ /* 0x000f24000800007f */
[----:B----4-:R-:W-:Y:S05]  /*13810*/  @!P0 BRA `(.L_x_4777) ;  /* 0xfffffffc00f08947 */ /* 0x010fea000383ffff */
[----:B------:R-:W-:Y:S05]  /*13820*/  BRA `(.L_x_4878) ;  /* 0xffffffc000f07947 */ /* 0x000fea000383ffff */
.L_x_4778:
        /* <DEDUP_REMOVED lines=8> */
.L_x_4880:
[----:B------:R-:W-:Y:S05]  /*138b0*/  BSYNC B1 ;  /* 0x0000000000017941 */ /* 0x000fea0003800000 */
.L_x_4879:
        /* <DEDUP_REMOVED lines=9> */
.L_x_4881:
[----:B------:R-:W-:Y:S02]  /*13950*/  IMAD.MOV.U32 R6, RZ, RZ, RZ ;  /* 0x000000ffff067224 */ /* 0x000fe400078e00ff */
[----:B------:R-:W-:Y:S01]  /*13960*/  IMAD.MOV.U32 R13, RZ, RZ, R22 ;  /* 0x000000ffff0d7224 */ /* 0x000fe200078e0016 */
[----:B------:R-:W-:Y:S02]  /*13970*/  MOV R12, 0x1 ;  /* 0x00000001000c7802 */ /* 0x000fe40000000f00 */
[----:B------:R-:W-:-:S13]  /*13980*/  IADD3 R2, P0, R14, R17, RZ ;  /* 0x000000110e027210 */ /* 0x000fda0007f1e0ff */
[----:B------:R-:W-:Y:S05]  /*13990*/  WARPSYNC.COLLECTIVE R15, `(.L_x_4882) ;  /* 0x000000000f087348 */ /* 0x000fea0003c00000 */
[----:B------:R0:W1:Y:S02]  /*139a0*/  SHFL.IDX P6, R14, R13, R12, R11 ;  /* 0x0000000c0d0e7389 */ /* 0x00006400000c000b */
[----:B01----:R-:W-:Y:S01]  /*139b0*/  ENDCOLLECTIVE ;  /* 0x000000000000791b */ /* 0x003fe20003800000 */
.L_x_4882:
        /* <DEDUP_REMOVED lines=13> */
.L_x_4883:
[----:B------:R-:W-:Y:S02]  /*13a90*/  IMAD.MOV.U32 R13, RZ, RZ, R22 ;  /* 0x000000ffff0d7224 */ /* 0x000fe400078e0016 */
[----:B------:R-:W-:Y:S01]  /*13aa0*/  IMAD.MOV.U32 R12, RZ, RZ, 0x2 ;  /* 0x00000002ff0c7424 */ /* 0x000fe200078e00ff */
[----:B------:R-:W-:-:S13]  /*13ab0*/  IADD3 R2, P0, R14, R17, RZ ;  /* 0x000000110e027210 */ /* 0x000fda0007f1e0ff */
[----:B------:R-:W-:Y:S05]  /*13ac0*/  WARPSYNC.COLLECTIVE R15, `(.L_x_4884) ;  /* 0x000000000f087348 */ /* 0x000fea0003c00000 */
[----:B------:R0:W1:Y:S02]  /*13ad0*/  SHFL.IDX P6, R14, R13, R12, R11 ;  /* 0x0000000c0d0e7389 */ /* 0x00006400000c000b */
[----:B01----:R-:W-:Y:S01]  /*13ae0*/  ENDCOLLECTIVE ;  /* 0x000000000000791b */ /* 0x003fe20003800000 */
.L_x_4884:
        /* <DEDUP_REMOVED lines=13> */
.L_x_4885:
[----:B------:R-:W-:Y:S02]  /*13bc0*/  IMAD.MOV.U32 R13, RZ, RZ, R22 ;  /* 0x000000ffff0d7224 */ /* 0x000fe400078e0016 */
[----:B------:R-:W-:Y:S01]  /*13bd0*/  IMAD.MOV.U32 R12, RZ, RZ, 0x3 ;  /* 0x00000003ff0c7424 */ /* 0x000fe200078e00ff */
[----:B------:R-:W-:-:S13]  /*13be0*/  IADD3 R2, P0, R14, R17, RZ ;  /* 0x000000110e027210 */ /* 0x000fda0007f1e0ff */
[----:B------:R-:W-:Y:S05]  /*13bf0*/  WARPSYNC.COLLECTIVE R15, `(.L_x_4886) ;  /* 0x000000000f087348 */ /* 0x000fea0003c00000 */
[----:B------:R0:W1:Y:S02]  /*13c00*/  SHFL.IDX P6, R14, R13, R12, R11 ;  /* 0x0000000c0d0e7389 */ /* 0x00006400000c000b */
[----:B01----:R-:W-:Y:S01]  /*13c10*/  ENDCOLLECTIVE ;  /* 0x000000000000791b */ /* 0x003fe20003800000 */
.L_x_4886:
        /* <DEDUP_REMOVED lines=13> */
.L_x_4887:
[----:B------:R-:W-:Y:S02]  /*13cf0*/  IMAD.MOV.U32 R13, RZ, RZ, R22 ;  /* 0x000000ffff0d7224 */ /* 0x000fe400078e0016 */
[----:B------:R-:W-:Y:S01]  /*13d00*/  IMAD.MOV.U32 R12, RZ, RZ, 0x4 ;  /* 0x00000004ff0c7424 */ /* 0x000fe200078e00ff */
[----:B------:R-:W-:-:S13]  /*13d10*/  IADD3 R2, P0, R14, R17, RZ ;  /* 0x000000110e027210 */ /* 0x000fda0007f1e0ff */
[----:B------:R-:W-:Y:S05]  /*13d20*/  WARPSYNC.COLLECTIVE R15, `(.L_x_4888) ;  /* 0x000000000f087348 */ /* 0x000fea0003c00000 */
[----:B------:R0:W1:Y:S02]  /*13d30*/  SHFL.IDX P6, R14, R13, R12, R11 ;  /* 0x0000000c0d0e7389 */ /* 0x00006400000c000b */
[----:B01----:R-:W-:Y:S01]  /*13d40*/  ENDCOLLECTIVE ;  /* 0x000000000000791b */ /* 0x003fe20003800000 */
.L_x_4888:
        /* <DEDUP_REMOVED lines=13> */
.L_x_4889:
[----:B------:R-:W-:Y:S02]  /*13e20*/  IMAD.MOV.U32 R13, RZ, RZ, R22 ;  /* 0x000000ffff0d7224 */ /* 0x000fe400078e0016 */
[----:B------:R-:W-:Y:S01]  /*13e30*/  IMAD.MOV.U32 R12, RZ, RZ, 0x5 ;  /* 0x00000005ff0c7424 */ /* 0x000fe200078e00ff */
[----:B------:R-:W-:-:S13]  /*13e40*/  IADD3 R2, P0, R14, R17, RZ ;  /* 0x000000110e027210 */ /* 0x000fda0007f1e0ff */
[----:B------:R-:W-:Y:S05]  /*13e50*/  WARPSYNC.COLLECTIVE R15, `(.L_x_4890) ;  /* 0x000000000f087348 */ /* 0x000fea0003c00000 */
[----:B------:R0:W1:Y:S02]  /*13e60*/  SHFL.IDX P6, R14, R13, R12, R11 ;  /* 0x0000000c0d0e7389 */ /* 0x00006400000c000b */
[----:B01----:R-:W-:Y:S01]  /*13e70*/  ENDCOLLECTIVE ;  /* 0x000000000000791b */ /* 0x003fe20003800000 */
.L_x_4890:
        /* <DEDUP_REMOVED lines=13> */
.L_x_4891:
[----:B------:R-:W-:Y:S05]  /*13f50*/  BRA `(.L_x_4892) ;  /* 0xffffffc000407947 */ /* 0x000fea000383ffff */
.L_x_4783:
[----:B0-----:R0:W1:Y:S02]  /*13f60*/  SYNCS.PHASECHK.TRANS64.TRYWAIT P0, [R7+URZ+0x32420], R6 ;  /* 0x03242006070075a7 */ /* 0x001064000800017f */
[----:B-1----:R-:W-:Y:S05]  /*13f70*/  @!P0 NANOSLEEP.SYNCS 0x989680 ;  /* 0x009896800000895d */ /* 0x002fea0003900000 */
[----:B------:R-:W1:Y:S02]  /*13f80*/  @!P0 SYNCS.PHASECHK.TRANS64 P0, [R7+URZ+0x32420], R6 ;  /* 0x03242006070085a7 */ /* 0x000e64000800007f */
[----:B-1----:R-:W-:Y:S05]  /*13f90*/  @!P0 BRA `(.L_x_4783) ;  /* 0xfffffffc00f08947 */ /* 0x002fea000383ffff */
[----:B------:R-:W-:Y:S05]  /*13fa0*/  BRA `(.L_x_4893) ;  /* 0xffffffc000c87947 */ /* 0x000fea000383ffff */
.L_x_4784:
        /* <DEDUP_REMOVED lines=11> */
.L_x_4895:
[----:B------:R-:W-:Y:S05]  /*14060*/  BSYNC B0 ;  /* 0x0000000000007941 */ /* 0x000fea0003800000 */
.L_x_4894:
[----:B------:R-:W-:Y:S05]  /*14070*/  BRA `(.L_x_4896) ;  /* 0xffffffc000b07947 */ /* 0x000fea000383ffff */
.L_x_4785:
[----:B------:R-:W-:Y:S01]  /*14080*/  BSSY B0, `(.L_x_4897) ;  /* 0x0000006000007945 */ /* 0x000fe20003800000 */
[----:B------:R-:W-:-:S07]  /*14090*/  IMAD.MOV.U32 R15, RZ, RZ, -0x1 ;  /* 0xffffffffff0f7424 */ /* 0x000fce00078e00ff */
[----:B012--5:R-:W-:Y:S05]  /*140a0*/  WARPSYNC.COLLECTIVE R15, `(.L_x_4898) ;  /* 0x000000000f0c7348 */ /* 0x027fea0003c00000 */
[----:B------:R-:W-:Y:S02]  /*140b0*/  ELECT P6, UR62, PT ;  /* 0x00000000003e782f */ /* 0x000fe400038c0000 */
[----:B------:R-:W-:Y:S01]  /*140c0*/  MOV R14, UR62 ;  /* 0x0000003e000e7c02 */ /* 0x000fe20008000f00 */
[----:B012--5:R-:W-:Y:S10]  /*140d0*/  ENDCOLLECTIVE ;  /* 0x000000000000791b */ /* 0x027ff40003800000 */
.L_x_4898:
[----:B------:R-:W-:Y:S05]  /*140e0*/  BSYNC B0 ;  /* 0x0000000000007941 */ /* 0x000fea0003800000 */
.L_x_4897:
[----:B------:R-:W-:Y:S05]  /*140f0*/  BRA `(.L_x_4899) ;  /* 0xffffffc000a47947 */ /* 0x000fea000383ffff */
.L_x_4787:
[----:B-1----:R1:W3:Y:S02]  /*14100*/  SYNCS.PHASECHK.TRANS64.TRYWAIT P1, [R5+URZ+0x32440], R2 ;  /* 0x03244002050075a7 */ /* 0x0022e4000802017f */
[----:B---3--:R-:W-:Y:S05]  /*14110*/  @!P1 NANOSLEEP.SYNCS 0x989680 ;  /* 0x009896800000995d */ /* 0x008fea0003900000 */
[----:B------:R-:W3:Y:S02]  /*14120*/  @!P1 SYNCS.PHASECHK.TRANS64 P1, [R5+URZ+0x32440], R2 ;  /* 0x03244002050095a7 */ /* 0x000ee4000802007f */
[----:B---3--:R-:W-:Y:S05]  /*14130*/  @!P1 BRA `(.L_x_4787) ;  /* 0xfffffffc00f09947 */ /* 0x008fea000383ffff */
[----:B------:R-:W-:Y:S05]  /*14140*/  BRA `(.L_x_4900) ;  /* 0xffffffc000cc7947 */ /* 0x000fea000383ffff */
.L_x_4789:
[----:B0-----:R0:W3:Y:S02]  /*14150*/  SYNCS.PHASECHK.TRANS64.TRYWAIT P1, [R7+URZ+0x32440], R0 ;  /* 0x03244000070075a7 */ /* 0x0010e4000802017f */
[----:B---3--:R-:W-:Y:S05]  /*14160*/  @!P1 NANOSLEEP.SYNCS 0x989680 ;  /* 0x009896800000995d */ /* 0x008fea0003900000 */
[----:B------:R-:W3:Y:S02]  /*14170*/  @!P1 SYNCS.PHASECHK.TRANS64 P1, [R7+URZ+0x32440], R0 ;  /* 0x03244000070095a7 */ /* 0x000ee4000802007f */
[----:B---3--:R-:W-:Y:S05]  /*14180*/  @!P1 BRA `(.L_x_4789) ;  /* 0xfffffffc00f09947 */ /* 0x008fea000383ffff */
[----:B------:R-:W-:Y:S05]  /*14190*/  BRA `(.L_x_4901) ;  /* 0xffffffc000d87947 */ /* 0x000fea000383ffff */
.L_x_4791:
[----:B---3--:R3:W4:Y:S02]  /*141a0*/  SYNCS.PHASECHK.TRANS64.TRYWAIT P1, [R5+URZ+0x32460], R2 ;  /* 0x03246002050075a7 */ /* 0x008724000802017f */
[----:B----4-:R-:W-:Y:S05]  /*141b0*/  @!P1 NANOSLEEP.SYNCS 0x989680 ;  /* 0x009896800000995d */ /* 0x010fea0003900000 */
[----:B------:R-:W4:Y:S02]  /*141c0*/  @!P1 SYNCS.PHASECHK.TRANS64 P1, [R5+URZ+0x32460], R2 ;  /* 0x03246002050095a7 */ /* 0x000f24000802007f */
[----:B----4-:R-:W-:Y:S05]  /*141d0*/  @!P1 BRA `(.L_x_4791) ;  /* 0xfffffffc00f09947 */ /* 0x010fea000383ffff */
[----:B------:R-:W-:Y:S05]  /*141e0*/  BRA `(.L_x_4902) ;  /* 0xffffffc000d47947 */ /* 0x000fea000383ffff */
.L_x_4903:
        /* <DEDUP_REMOVED lines=9> */
.L_x_6572:


//--------------------- .text._ZN7cutlass13device_kernelIN5flash11enable_sm90INS1_16FlashAttnFwdSm90INS1_25CollectiveMainloopFwdSm90ILi2EN4cute5tupleIJNS5_1CILi1EEES8_S8_EEENS6_IJNS7_ILi128EEENS7_ILi96EEENS7_ILi64EEEEEELi256ENS_10bfloat16_tEfNS_4arch4Sm90ELb1ELb0ELb0ELb1ELb1ELb0ELb0ELb1ELb0ELb1ELb1ELb0EEENS1_21CollectiveEpilogueFwdINS6_IJSA_NS7_ILi256EEESB_EEES9_SE_SG_Li256ELb1ELb1ELb1ELb0EEENS1_36VarlenDynamicPersistentTileSchedulerILi128ELi96ELi256ELi128ELb1ELb1ELb1ELb1ELb1ELb1EEEEEEEEEvNT_6ParamsE --------------------------
	.section	.text._ZN7cutlass13device_kernelIN5flash11enable_sm90INS1_16FlashAttnFwdSm90INS1_25CollectiveMainloopFwdSm90ILi2EN4cute5tupleIJNS5_1CILi1EEES8_S8_EEENS6_IJNS7_ILi128EEENS7_ILi96EEENS7_ILi64EEEEEELi256ENS_10bfloat16_tEfNS_4arch4Sm90ELb1ELb0ELb0ELb1ELb1ELb0ELb0ELb1ELb0ELb1ELb1ELb0EEENS1_21CollectiveEpilogueFwdINS6_IJSA_NS7_ILi256EEESB_EEES9_SE_SG_Li256ELb1ELb1ELb1ELb0EEENS1_36VarlenDynamicPersistentTileSchedulerILi128ELi96ELi256ELi128ELb1ELb1ELb1ELb1ELb1ELb1EEEEEEEEEvNT_6ParamsE,"ax",@progbits
	.align	128
.text._ZN7cutlass13device_kernelIN5flash11enable_sm90INS1_16FlashAttnFwdSm90INS1_25CollectiveMainloopFwdSm90ILi2EN4cute5tupleIJNS5_1CILi1EEES8_S8_EEENS6_IJNS7_ILi128EEENS7_ILi96EEENS7_ILi64EEEEEELi256ENS_10bfloat16_tEfNS_4arch4Sm90ELb1ELb0ELb0ELb1ELb1ELb0ELb0ELb1ELb0ELb1ELb1ELb0EEENS1_21CollectiveEpilogueFwdINS6_IJSA_NS7_ILi256EEESB_EEES9_SE_SG_Li256ELb1ELb1ELb1ELb0EEENS1_36VarlenDynamicPersistentTileSchedulerILi128ELi96ELi256ELi128ELb1ELb1ELb1ELb1ELb1ELb1EEEEEEEEEvNT_6ParamsE:
        .type           _ZN7cutlass13device_kernelIN5flash11enable_sm90INS1_16FlashAttnFwdSm90INS1_25CollectiveMainloopFwdSm90ILi2EN4cute5tupleIJNS5_1CILi1EEES8_S8_EEENS6_IJNS7_ILi128EEENS7_ILi96EEENS7_ILi64EEEEEELi256ENS_10bfloat16_tEfNS_4arch4Sm90ELb1ELb0ELb0ELb1ELb1ELb0ELb0ELb1ELb0ELb1ELb1ELb0EEENS1_21CollectiveEpilogueFwdINS6_IJSA_NS7_ILi256EEESB_EEES9_SE_SG_Li256ELb1ELb1ELb1ELb0EEENS1_36VarlenDynamicPersistentTileSchedulerILi128ELi96ELi256ELi128ELb1ELb1ELb1ELb1ELb1ELb1EEEEEEEEEvNT_6ParamsE,@function
        .size           _ZN7cutlass13device_kernelIN5flash11enable_sm90INS1_16FlashAttnFwdSm90INS1_25CollectiveMainloopFwdSm90ILi2EN4cute5tupleIJNS5_1CILi1EEES8_S8_EEENS6_IJNS7_ILi128EEENS7_ILi96EEENS7_ILi64EEEEEELi256ENS_10bfloat16_tEfNS_4arch4Sm90ELb1ELb0ELb0ELb1ELb1ELb0ELb0ELb1ELb0ELb1ELb1ELb0EEENS1_21CollectiveEpilogueFwdINS6_IJSA_NS7_ILi256EEESB_EEES9_SE_SG_Li256ELb1ELb1ELb1ELb0EEENS1_36VarlenDynamicPersistentTileSchedulerILi128ELi96ELi256ELi128ELb1ELb1ELb1ELb1ELb1ELb1EEEEEEEEEvNT_6ParamsE,(.L_x_6573 - _ZN7cutlass13device_kernelIN5flash11enable_sm90INS1_16FlashAttnFwdSm90INS1_25CollectiveMainloopFwdSm90ILi2EN4cute5tupleIJNS5_1CILi1EEES8_S8_EEENS6_IJNS7_ILi128EEENS7_ILi96EEENS7_ILi64EEEEEELi256ENS_10bfloat16_tEfNS_4arch4Sm90ELb1ELb0ELb0ELb1ELb1ELb0ELb0ELb1ELb0ELb1ELb1ELb0EEENS1_21CollectiveEpilogueFwdINS6_IJSA_NS7_ILi256EEESB_EEES9_SE_SG_Li256ELb1ELb1ELb1ELb0EEENS1_36VarlenDynamicPersistentTileSchedulerILi128ELi96ELi256ELi128ELb1ELb1ELb1ELb1ELb1ELb1EEEEEEEEEvNT_6ParamsE)
        .other          _ZN7cutlass13device_kernelIN5flash11enable_sm90INS1_16FlashAttnFwdSm90INS1_25CollectiveMainloopFwdSm90ILi2EN4cute5tupleIJNS5_1CILi1EEES8_S8_EEENS6_IJNS7_ILi128EEENS7_ILi96EEENS7_ILi64EEEEEELi256ENS_10bfloat16_tEfNS_4arch4Sm90ELb1ELb0ELb0ELb1ELb1ELb0ELb0ELb1ELb0ELb1ELb1ELb0EEENS1_21CollectiveEpilogueFwdINS6_IJSA_NS7_ILi256EEESB_EEES9_SE_SG_Li256ELb1ELb1ELb1ELb0EEENS1_36VarlenDynamicPersistentTileSchedulerILi128ELi96ELi256ELi128ELb1ELb1ELb1ELb1ELb1ELb1EEEEEEEEEvNT_6ParamsE,@"STO_CUDA_ENTRY STV_DEFAULT"
_ZN7cutlass13device_kernelIN5flash11enable_sm90INS1_16FlashAttnFwdSm90INS1_25CollectiveMainloopFwdSm90ILi2EN4cute5tupleIJNS5_1CILi1EEES8_S8_EEENS6_IJNS7_ILi128EEENS7_ILi96EEENS7_ILi64EEEEEELi256ENS_10bfloat16_tEfNS_4arch4Sm90ELb1ELb0ELb0ELb1ELb1ELb0ELb0ELb1ELb0ELb1ELb1ELb0EEENS1_21CollectiveEpilogueFwdINS6_IJSA_NS7_ILi256EEESB_EEES9_SE_SG_Li256ELb1ELb1ELb1ELb0EEENS1_36VarlenDynamicPersistentTileSchedulerILi128ELi96ELi256ELi128ELb1ELb1ELb1ELb1ELb1ELb1EEEEEEEEEvNT_6ParamsE:
        /* <DEDUP_REMOVED lines=45> */
.L_x_4904:
        /* <DEDUP_REMOVED lines=22> */
.L_x_4905:
        /* <DEDUP_REMOVED lines=18> */
.L_x_4906:
        /* <DEDUP_REMOVED lines=22> */
.L_x_4907:
        /* <DEDUP_REMOVED lines=23> */
.L_x_4908:
        /* <DEDUP_REMOVED lines=8> */
.L_x_4910:
        /* <DEDUP_REMOVED lines=63> */
[----:B------:R-:W-:-:S02]  /*0c90*/  IMAD.IADD R5, R12, 0x1, -R5 ;  /* 0x000000010c057824 */ /* 0x000fc400078e0a05 */
        /* <DEDUP_REMOVED lines=57> */
.L_x_4974:
[----:B------:R-:W-:Y:S01]  /*1030*/  ULDC.64 UR8, c[0x0][0xc88] ;  /* 0x0003220000087ab9 */ /* 0x000fe20000000a00 */
[----:B------:R-:W-:Y:S01]  /*1040*/  ULDC.64 UR10, c[0x0][0xa18] ;  /* 0x00028600000a7ab9 */ /* 0x000fe20000000a00 */
[----:B------:R-:W-:Y:S02]  /*1050*/  UIMAD.WIDE UR8, UR7, 0x4, UR8 ;  /* 0x00000004070878a5 */ /* 0x000fe4000f8e0208 */
[----:B------:R-:W-:Y:S01]  /*1060*/  UISETP.NE.U32.AND UP1, UPT, UR10, URZ, UPT ;  /* 0x0000003f0a00728c */ /* 0x000fe2000bf25070 */
[----:B------:R-:W-:Y:S01]  /*1070*/  ULDC UR4, c[0x0][0x424] ;  /* 0x0001090000047ab9 */ /* 0x000fe20000000800 */
[----:B------:R-:W-:Y:S02]  /*1080*/  ULDC UR7, c[0x0][0x2f0] ;  /* 0x0000bc0000077ab9 */ /* 0x000fe40000000800 */
[----:B01-34-:R-:W-:Y:S02]  /*1090*/  IMAD.U32 R4, RZ, RZ, UR8 ;  /* 0x00000008ff047e24 */ /* 0x01bfe4000f8e00ff */
[----:B------:R-:W-:Y:S01]  /*10a0*/  IMAD.U32 R5, RZ, RZ, UR9 ;  /* 0x00000009ff057e24 */ /* 0x000fe2000f8e00ff */
[----:B------:R-:W-:-:S04]  /*10b0*/  ULDC.64 UR8, c[0x0][0xa28] ;  /* 0x00028a0000087ab9 */ /* 0x000fc80000000a00 */
[----:B--2---:R-:W2:Y:S01]  /*10c0*/  LDG.E R4, desc[UR52][R4.64] ;  /* 0x0000003404047981 */ /* 0x004ea2000c1e1900 */
        /* <DEDUP_REMOVED lines=16> */
[----:B------:R-:W2:Y:S01]  /*11d0*/  @P0 LDG.E R4, desc[UR52][R4.64] ;  /* 0x0000003404040981 */ /* 0x000ea2000c1e1900 */
[----:B------:R-:W-:Y:S01]  /*11e0*/  UISETP.NE.U32.AND UP0, UPT, UR8, URZ, UPT ;  /* 0x0000003f0800728c */ /* 0x000fe2000bf05070 */
[----:B------:R-:W-:Y:S02]  /*11f0*/  ULDC.64 UR10, c[0x0][0xa20] ;  /* 0x00028800000a7ab9 */ /* 0x000fe40000000a00 */
[----:B------:R-:W3:Y:S01]  /*1200*/  @P2 LDG.E R6, desc[UR52][R6.64] ;  /* 0x0000003406062981 */ /* 0x000ee2000c1e1900 */
[----:B------:R-:W-:Y:S01]  /*1210*/  UISETP.NE.AND.EX UP0, UPT, UR9, URZ, UPT, UP0 ;  /* 0x0000003f0900728c */ /* 0x000fe2000bf05300 */
[----:B------:R-:W-:Y:S01]  /*1220*/  ISETP.NE.U32.AND P1, PT, RZ, UR10, PT ;  /* 0x0000000aff007c0c */ /* 0x000fe2000bf25070 */
[----:B------:R-:W-:Y:S01]  /*1230*/  UMOV UR48, URZ ;  /* 0x0000003f00307c82 */ /* 0x000fe20008000000 */
[----:B------:R-:W-:Y:S02]  /*1240*/  ULOP3.LUT UR41, UR5, 0xffff, URZ, 0xc0, !UPT ;  /* 0x0000ffff05297892 */ /* 0x000fe4000f8ec03f */
[----:B------:R-:W-:Y:S01]  /*1250*/  USEL UR4, UR4, 0x1, UP0 ;  /* 0x0000000104047887 */ /* 0x000fe20008000000 */
[----:B------:R-:W-:-:S03]  /*1260*/  ISETP.NE.AND.EX P1, PT, RZ, UR11, PT, P1 ;  /* 0x0000000bff007c0c */ /* 0x000fc6000bf25310 */
[----:B------:R-:W-:Y:S01]  /*1270*/  UIMAD UR4, UR4, UR7, URZ ;  /* 0x00000007040472a4 */ /* 0x000fe2000f8e023f */
[----:B--2---:R-:W-:Y:S02]  /*1280*/  @P0 R2UR UR48, R4 ;  /* 0x00000000043002ca */ /* 0x004fe400000e0000 */
[----:B---3--:R-:W-:Y:S01]  /*1290*/  @P2 R2UR UR49, R6 ;  /* 0x00000000063122ca */ /* 0x008fe200000e0000 */
[----:B-----5:R-:W-:-:S14]  /*12a0*/  @P2 BRA `(.L_x_4911) ;  /* 0x0000000000382947 */ /* 0x020fdc0003800000 */
[----:B------:R-:W-:Y:S01]  /*12b0*/  ULDC.64 UR8, c[0x0][0xa00] ;  /* 0x0002800000087ab9 */ /* 0x000fe20000000a00 */
[----:B------:R-:W-:Y:S01]  /*12c0*/  ULDC UR49, c[0x0][0x288] ;  /* 0x0000a20000317ab9 */ /* 0x000fe20000000800 */
        /* <DEDUP_REMOVED lines=12> */
.L_x_4911:
[----:B------:R-:W-:Y:S05]  /*1390*/  @!P1 BRA `(.L_x_4912) ;  /* 0x00000000001c9947 */ /* 0x000fea0003800000 */
[----:B------:R-:W-:-:S04]  /*13a0*/  ULEA UR4, UP0, UR39, UR10, 0x2 ;  /* 0x0000000a27047291 */ /* 0x000fc8000f80103f */
[----:B------:R-:W-:Y:S02]  /*13b0*/  ULEA.HI.X UR7, UR39, UR11, UR40, 0x2, UP0 ;  /* 0x0000000b27077291 */ /* 0x000fe400080f1428 */
[----:B------:R-:W-:-:S04]  /*13c0*/  IMAD.U32 R4, RZ, RZ, UR4 ;  /* 0x00000004ff047e24 */ /* 0x000fc8000f8e00ff */
[----:B------:R-:W-:-:S05]  /*13d0*/  IMAD.U32 R5, RZ, RZ, UR7 ;  /* 0x00000007ff057e24 */ /* 0x000fca000f8e00ff */
[----:B------:R-:W2:Y:S02]  /*13e0*/  LDG.E R4, desc[UR52][R4.64] ;  /* 0x0000003404047981 */ /* 0x000ea4000c1e1900 */
[----:B--2---:R-:W-:Y:S01]  /*13f0*/  R2UR UR4, R4 ;  /* 0x00000000040472ca */ /* 0x004fe200000e0000 */
[----:B------:R-:W-:-:S14]  /*1400*/  BRA `(.L_x_4913) ;  /* 0x0000000000347947 */ /* 0x000fdc0003800000 */
.L_x_4912:
        /* <DEDUP_REMOVED lines=13> */
.L_x_4913:
[----:B------:R-:W-:Y:S01]  /*14e0*/  ULDC UR7, c[0x0][0x448] ;  /* 0x0001120000077ab9 */ /* 0x000fe20000000800 */
[----:B------:R-:W-:Y:S02]  /*14f0*/  USHF.L.U32 UR42, UR6, 0x7, URZ ;  /* 0x00000007062a7899 */ /* 0x000fe4000800063f */
[----:B------:R-:W-:Y:S02]  /*1500*/  UISETP.NE.AND UP0, UPT, UR7, 0x1, UPT ;  /* 0x000000010700788c */ /* 0x000fe4000bf05270 */
[----:B------:R-:W-:Y:S02]  /*1510*/  UIADD3 UR8, UR42, 0x7f, URZ ;  /* 0x0000007f2a087890 */ /* 0x000fe4000fffe03f */
[----:B------:R-:W-:Y:S02]  /*1520*/  UIADD3 UR48, -UR48, UR4, URZ ;  /* 0x0000000430307290 */ /* 0x000fe4000fffe13f */
[----:B------:R-:W-:Y:S02]  /*1530*/  UP2UR UR50, UPR, URZ, 0x1 ;  /* 0x000000013f327883 */ /* 0x000fe40008000000 */
[----:B------:R-:W-:-:S03]  /*1540*/  UIADD3 UR4, UR48, 0x60, -UR49 ;  /* 0x0000006030047890 */ /* 0x000fc6000fffe831 */
[----:B------:R-:W-:Y:S01]  /*1550*/  @UP0 ULDC UR6, c[0x0][0x44c] ;  /* 0x0001130000060ab9 */ /* 0x000fe20000000800 */
[----:B------:R-:W-:Y:S01]  /*1560*/  @UP0 ULDC UR9, c[0x0][0x450] ;  /* 0x0001140000090ab9 */ /* 0x000fe20000000800 */
[----:B------:R-:W-:Y:S02]  /*1570*/  UIMAD.WIDE.U32 UR6, UR8, UR6, URZ ;  /* 0x00000006080672a5 */ /* 0x000fe4000f8e003f */
[----:B------:R-:W-:Y:S02]  /*1580*/  UIADD3 UR6, UR48, 0x5f, URZ ;  /* 0x0000005f30067890 */ /* 0x000fe4000fffe03f */
[----:B------:R-:W-:Y:S02]  /*1590*/  @UP0 USHF.R.U32.HI UR8, URZ, UR9, UR7 ;  /* 0x000000093f080299 */ /* 0x000fe40008011607 */
[----:B------:R-:W-:Y:S02]  /*15a0*/  UIMAD.WIDE UR6, UR6, 0x2aaaaaab, URZ ;  /* 0x2aaaaaab060678a5 */ /* 0x000fe4000f8e023f */
[----:B------:R-:W-:-:S02]  /*15b0*/  UIADD3 UR8, UR4, UR8, URZ ;  /* 0x0000000804087290 */ /* 0x000fc4000fffe03f */
[----:B------:R-:W-:Y:S02]  /*15c0*/  USHF.R.U32.HI UR4, URZ, 0x1f, UR7 ;  /* 0x0000001f3f047899 */ /* 0x000fe40008011607 */
[----:B------:R-:W-:Y:S02]  /*15d0*/  UIMAD.WIDE UR8, UR8, 0x2aaaaaab, URZ ;  /* 0x2aaaaaab080878a5 */ /* 0x000fe4000f8e023f */
[----:B------:R-:W-:Y:S02]  /*15e0*/  ULEA.HI.SX32 UR7, UR7, UR4, 0x1c ;  /* 0x0000000407077291 */ /* 0x000fe4000f8fe23f */
[----:B------:R-:W-:Y:S02]  /*15f0*/  USHF.R.U32.HI UR6, URZ, 0x1f, UR9 ;  /* 0x0000001f3f067899 */ /* 0x000fe40008011609 */
[----:B------:R-:W-:Y:S02]  /*1600*/  ULOP3.LUT UR4, UR5, 0xff000000, URZ, 0xc0, !UPT ;  /* 0xff00000005047892 */ /* 0x000fe4000f8ec03f */
[----:B------:R-:W-:-:S02]  /*1610*/  ULEA.HI.SX32 UR6, UR9, UR6, 0x1c ;  /* 0x0000000609067291 */ /* 0x000fc4000f8fe23f */
[----:B------:R-:W-:Y:S02]  /*1620*/  ULOP3.LUT UR5, UR5, 0xff0000, URZ, 0xc0, !UPT ;  /* 0x00ff000005057892 */ /* 0x000fe4000f8ec03f */
[----:B------:R-:W-:Y:S02]  /*1630*/  UISETP.LT.AND UP0, UPT, UR7, UR6, UPT ;  /* 0x000000060700728c */ /* 0x000fe4000bf01270 */
[----:B------:R-:W-:Y:S02]  /*1640*/  USHF.R.U32.HI UR4, URZ, 0x8, UR4 ;  /* 0x000000083f047899 */ /* 0x000fe40008011604 */
[----:B------:R-:W-:Y:S02]  /*1650*/  USEL UR9, UR7, UR6, UP0 ;  /* 0x0000000607097287 */ /* 0x000fe40008000000 */
[----:B------:R-:W-:Y:S02]  /*1660*/  ULEA.HI UR5, UR5, UR4, URZ, 0x10 ;  /* 0x0000000405057291 */ /* 0x000fe4000f8f803f */
[----:B------:R-:W-:-:S02]  /*1670*/  UISETP.GE.AND UP0, UPT, UR9, 0x1, UPT ;  /* 0x000000010900788c */ /* 0x000fc4000bf06270 */
[----:B------:R-:W-:Y:S01]  /*1680*/  ULOP3.LUT UR43, UR5, 0xff, URZ, 0xc0, !UPT ;  /* 0x000000ff052b7892 */ /* 0x000fe2000f8ec03f */
[----:B------:R-:W-:Y:S01]  /*1690*/  UMOV UR4, URZ ;  /* 0x0000003f00047c82 */ /* 0x000fe20008000000 */
[----:B------:R-:W-:Y:S02]  /*16a0*/  USHF.R.U32.HI UR44, URZ, 0x10, UR5 ;  /* 0x000000103f2c7899 */ /* 0x000fe40008011605 */
[----:B------:R-:W-:-:S13]  /*16b0*/  PLOP3.LUT P0, PT, PT, PT, UP0, 0x80, 0x0 ;  /* 0x000000000000781c */ /* 0x000fda0003f0f008 */
[----:B------:R-:W-:Y:S05]  /*16c0*/  @!P0 BRA `(.L_x_4914) ;  /* 0x0000000000908947 */ /* 0x000fea0003800000 */
        /* <DEDUP_REMOVED lines=36> */
.L_x_4914:
        /* <DEDUP_REMOVED lines=111> */
.L_x_4916:
        /* <DEDUP_REMOVED lines=13> */
.L_x_5061:
[----:B0-----:R-:W-:Y:S01]  /*20d0*/  IMAD.U32 R0, RZ, RZ, UR47 ;  /* 0x0000002fff007e24 */ /* 0x001fe2000f8e00ff */
[----:B------:R-:W-:Y:S05]  /*20e0*/  WARPSYNC.ALL ;  /* 0x0000000000007948 */ /* 0x000fea0003800000 */
[----:B------:R0:W-:Y:S01]  /*20f0*/  BAR.SYNC.DEFER_BLOCKING R8, 0x100 ;  /* 0x000400080000751d */ /* 0x0001e20000010000 */
[----:B------:R-:W-:-:S13]  /*2100*/  ISETP.NE.AND P0, PT, R0, 0x3, PT ;  /* 0x000000030000780c */ /* 0x000fda0003f05270 */
[----:B0-----:R-:W-:Y:S05]  /*2110*/  @!P0 BRA `(.L_x_4918) ;  /* 0x0000000000048947 */ /* 0x001fea0003800000 */
[----:B------:R-:W-:Y:S01]  /*2120*/  BPT.TRAP 0x1 ;  /* 0x000000040000795c */ /* 0x000fe20000300000 */
.L_x_4918:
[----:B------:R-:W-:Y:S01]  /*2130*/  R2UR UR22, R7 ;  /* 0x00000000071672ca */ /* 0x000fe200000e0000 */
[----:B------:R-:W-:-:S05]  /*2140*/  IMAD.U32 R9, RZ, RZ, UR36 ;  /* 0x00000024ff097e24 */ /* 0x000fca000f8e00ff */
[----:B------:R-:W-:-:S07]  /*2150*/  SHF.L.U32 R9, R9, 0x1f, RZ ;  /* 0x0000001f09097819 */ /* 0x000fce00000006ff */
[----:B------:R-:W-:-:S09]  /*2160*/  ULEA UR22, UR37, UR22, 0x3 ;  /* 0x0000001625167291 */ /* 0x000fd2000f8e183f */
[----:B------:R0:W1:Y:S01]  /*2170*/  SYNCS.PHASECHK.TRANS64.TRYWAIT P1, [UR22+0x22830], R9 ;  /* 0x02283009ff0075a7 */ /* 0x0000620008020156 */
[----:B------:R-:W-:Y:S05]  /*2180*/  @!P0 BRA `(.L_x_4919) ;  /* 0x0000000000048947 */ /* 0x000fea0003800000 */
[----:B------:R-:W-:Y:S01]  /*2190*/  BPT.TRAP 0x1 ;  /* 0x000000040000795c */ /* 0x000fe20000300000 */
.L_x_4919:
[----:B-1----:R-:W-:Y:S05]  /*21a0*/  @P1 BRA `(.L_x_4920) ;  /* 0x0000000000081947 */ /* 0x002fea0003800000 */
[----:B------:R-:W1:Y:S02]  /*21b0*/  SYNCS.PHASECHK.TRANS64.TRYWAIT P1, [UR22+0x22830], R9 ;  /* 0x02283009ff0075a7 */ /* 0x000e640008020156 */
[----:B-1----:R-:W-:Y:S05]  /*21c0*/  @!P1 BRA `(.L_x_4921) ;  /* 0x0000011400089947 */ /* 0x002fea0003800000 */
.L_x_4920:
        /* <DEDUP_REMOVED lines=39> */
.L_x_4922:
[----:B------:R-:W-:Y:S01]  /*2440*/  UISETP.NE.AND UP0, UPT, UR50, URZ, UPT ;  /* 0x0000003f3200728c */ /* 0x000fe2000bf05270 */
[----:B------:R-:W-:Y:S01]  /*2450*/  VIADD R3, R16, UR42 ;  /* 0x0000002a10037c36 */ /* 0x000fe20008000000 */
[----:B------:R-:W-:Y:S01]  /*2460*/  ULDC UR10, c[0x0][0x988] ;  /* 0x00026200000a7ab9 */ /* 0x000fe20000000800 */
[----:B------:R-:W2:Y:S03]  /*2470*/  S2UR UR7, SR_CgaCtaId ;  /* 0x00000000000779c3 */ /* 0x000ea60000008800 */
[----:B------:R-:W-:Y:S02]  /*2480*/  PLOP3.LUT P1, PT, PT, PT, UP0, 0x80, 0x0 ;  /* 0x000000000000781c */ /* 0x000fe40003f2f008 */
[----:B------:R-:W-:-:S03]  /*2490*/  PLOP3.LUT P2, PT, PT, PT, UP0, 0x80, 0x0 ;  /* 0x000000000000781c */ /* 0x000fc60003f4f008 */
[----:B------:R-:W-:-:S08]  /*24a0*/  @UP0 ULDC UR6, c[0x0][0x44c] ;  /* 0x0001130000060ab9 */ /* 0x000fd00000000800 */
[----:B------:R-:W-:Y:S01]  /*24b0*/  @P1 IMAD.HI.U32 R4, R3, UR6, RZ ;  /* 0x0000000603041c27 */ /* 0x000fe2000f8e00ff */
[----:B------:R-:W-:-:S04]  /*24c0*/  @UP0 ULDC UR6, c[0x0][0x450] ;  /* 0x0001140000060ab9 */ /* 0x000fc80000000800 */
[----:B------:R-:W-:Y:S01]  /*24d0*/  @P2 SHF.R.U32.HI R3, RZ, UR6, R4 ;  /* 0x00000006ff032c19 */ /* 0x000fe20008011604 */
[----:B------:R-:W-:-:S04]  /*24e0*/  UIMAD UR6, UR51, -0x60, UR48 ;  /* 0xffffffa0330678a4 */ /* 0x000fc8000f8e0230 */
[----:B------:R-:W3:Y:S02]  /*24f0*/  SHFL.IDX PT, R6, R3, 0x1, 0x1c1f ;  /* 0x003c1f0003067f89 */ /* 0x000ee400000e0000 */
[----:B------:R-:W-:Y:S01]  /*2500*/  IMAD.U32 R11, RZ, RZ, UR6 ;  /* 0x00000006ff0b7e24 */ /* 0x000fe2000f8e00ff */
[----:B------:R-:W-:Y:S01]  /*2510*/  UIADD3 UR6, UR22, 0x22840, URZ ;  /* 0x0002284016067890 */ /* 0x000fe2000fffe03f */
[----:B------:R-:W4:Y:S03]  /*2520*/  SHFL.IDX PT, R3, R3, RZ, 0x1c1f ;  /* 0x001c1fff03037589 */ /* 0x000f2600000e0000 */
[C-C-:B------:R-:W-:Y:S01]  /*2530*/  IADD3 R5, -R2.reuse, 0x61, R11.reuse ;  /* 0x0000006102057810 */ /* 0x140fe20007ffe10b */
[----:B--2---:R-:W-:Y:S01]  /*2540*/  UPRMT UR6, UR7, 0x654, UR6 ;  /* 0x0000065407067896 */ /* 0x004fe20008000006 */
[----:B------:R-:W-:-:S03]  /*2550*/  IADD3 R4, -R2, 0x60, R11 ;  /* 0x0000006002047810 */ /* 0x000fc60007ffe10b */
[----:B------:R-:W-:-:S05]  /*2560*/  VIADD R5, R5, -UR49 ;  /* 0x8000003105057c36 */ /* 0x000fca0008000000 */
[----:B------:R-:W-:Y:S01]  /*2570*/  SYNCS.ARRIVE.TRANS64.RED.A1T0 RZ, [UR6], RZ ;  /* 0x000000ffffff79a7 */ /* 0x000fe20008100406 */
[----:B---3--:R-:W-:-:S04]  /*2580*/  VIADDMNMX R6, R6, R5, R4, PT ;  /* 0x0000000506067246 */ /* 0x008fc80003800104 */
        /* <DEDUP_REMOVED lines=8> */
[C---:B------:R-:W-:Y:S02]  /*2610*/  ISETP.GT.AND P2, PT, R6.reuse, 0x10, PT ;  /* 0x000000100600780c */ /* 0x040fe40003f44270 */
[----:B------:R-:W-:Y:S02]  /*2620*/  FSEL R31, R31, -INF , P1 ;  /* 0xff8000001f1f7808 */ /* 0x000fe40000800000 */
[----:B------:R-:W-:Y:S02]  /*2630*/  FMNMX.FTZ R10, R15, R10, !PT ;  /* 0x0000000a0f0a7209 */ /* 0x000fe40007810000 */
        /* <DEDUP_REMOVED lines=57> */
[----:B------:R-:W-:Y:S02]  /*29d0*/  FSEL R71, R71, -INF , P1 ;  /* 0xff80000047477808 */ /* 0x000fe40000800000 */
[----:B------:R-:W-:Y:S02]  /*29e0*/  FMNMX.FTZ R10, R89, R10, !PT ;  /* 0x0000000a590a7209 */ /* 0x000fe40007810000 */
[----:B----4-:R-:W-:Y:S02]  /*29f0*/  VIADDMNMX R6, R3, R5, R4, PT ;  /* 0x0000000503067246 */ /* 0x010fe40003800104 */
[----:B------:R-:W-:-:S02]  /*2a00*/  FMNMX.FTZ R10, R71, R10, !PT ;  /* 0x0000000a470a7209 */ /* 0x000fc40007810000 */
[C---:B------:R-:W-:Y:S02]  /*2a10*/  ISETP.GT.AND P1, PT, R6.reuse, RZ, PT ;  /* 0x000000ff0600720c */ /* 0x040fe40003f24270 */
[C---:B------:R-:W-:Y:S01]  /*2a20*/  ISETP.GT.AND P2, PT, R6.reuse, 0x1, PT ;  /* 0x000000010600780c */ /* 0x040fe20003f44270 */
[----:B------:R-:W2:Y:S01]  /*2a30*/  SHFL.BFLY PT, R11, R10, 0x2, 0x1f ;  /* 0x0c401f000a0b7f89 */ /* 0x000ea200000e0000 */
[----:B------:R-:W-:Y:S02]  /*2a40*/  ISETP.GT.AND P3, PT, R6, 0x8, PT ;  /* 0x000000080600780c */ /* 0x000fe40003f64270 */
[----:B------:R-:W-:Y:S02]  /*2a50*/  FSEL R34, R25, -INF , P2 ;  /* 0xff80000019227808 */ /* 0x000fe40001000000 */
[----:B------:R-:W-:Y:S02]  /*2a60*/  FSEL R3, R28, -INF , P3 ;  /* 0xff8000001c037808 */ /* 0x000fe40001800000 */
[----:B------:R-:W-:-:S02]  /*2a70*/  ISETP.GT.AND P2, PT, R6, 0x10, PT ;  /* 0x000000100600780c */ /* 0x000fc40003f44270 */
[----:B------:R-:W-:Y:S02]  /*2a80*/  ISETP.GT.AND P3, PT, R6, 0x18, PT ;  /* 0x000000180600780c */ /* 0x000fe40003f64270 */
[----:B------:R-:W-:Y:S02]  /*2a90*/  FSEL R32, R32, -INF , P2 ;  /* 0xff80000020207808 */ /* 0x000fe40001000000 */
[----:B------:R-:W-:Y:S02]  /*2aa0*/  FSEL R36, R36, -INF , P3 ;  /* 0xff80000024247808 */ /* 0x000fe40001800000 */
[----:B--2---:R-:W-:Y:S02]  /*2ab0*/  FMNMX.FTZ R12, R10, R11, !PT ;  /* 0x0000000b0a0c7209 */ /* 0x004fe40007810000 */
[----:B------:R-:W-:Y:S02]  /*2ac0*/  FSEL R11, R24, -INF , P1 ;  /* 0xff800000180b7808 */ /* 0x000fe40000800000 */
[----:B------:R-:W-:Y:S01]  /*2ad0*/  ISETP.GT.AND P1, PT, R6, 0x9, PT ;  /* 0x000000090600780c */ /* 0x000fe20003f24270 */
[----:B------:R-:W2:Y:S01]  /*2ae0*/  SHFL.BFLY PT, R91, R12, 0x1, 0x1f ;  /* 0x0c201f000c5b7f89 */ /* 0x000ea200000e0000 */
[----:B------:R-:W-:-:S02]  /*2af0*/  FMNMX.FTZ R4, R11, R34, !PT ;  /* 0x000000220b047209 */ /* 0x000fc40007810000 */
[----:B------:R-:W-:Y:S02]  /*2b00*/  FSEL R29, R29, -INF , P1 ;  /* 0xff8000001d1d7808 */ /* 0x000fe40000800000 */
[----:B------:R-:W-:Y:S02]  /*2b10*/  FMNMX.FTZ R4, R3, R4, !PT ;  /* 0x0000000403047209 */ /* 0x000fe40007810000 */
[----:B------:R-:W-:Y:S02]  /*2b20*/  ISETP.GT.AND P1, PT, R6, 0x11, PT ;  /* 0x000000110600780c */ /* 0x000fe40003f24270 */
[----:B------:R-:W-:Y:S02]  /*2b30*/  FMNMX.FTZ R25, R29, R4, !PT ;  /* 0x000000041d197209 */ /* 0x000fe40007810000 */
[----:B------:R-:W-:Y:S02]  /*2b40*/  FSEL R33, R33, -INF , P1 ;  /* 0xff80000021217808 */ /* 0x000fe40000800000 */
[----:B------:R-:W-:-:S02]  /*2b50*/  FMNMX.FTZ R10, R32, R25, !PT ;  /* 0x00000019200a7209 */ /* 0x000fc40007810000 */
[----:B------:R-:W-:Y:S02]  /*2b60*/  ISETP.GT.AND P1, PT, R6, 0x19, PT ;  /* 0x000000190600780c */ /* 0x000fe40003f24270 */
[----:B------:R-:W-:Y:S02]  /*2b70*/  FMNMX.FTZ R25, R33, R10, !PT ;  /* 0x0000000a21197209 */ /* 0x000fe40007810000 */
[----:B------:R-:W-:Y:S02]  /*2b80*/  FSEL R37, R37, -INF , P1 ;  /* 0xff80000025257808 */ /* 0x000fe40000800000 */
[----:B------:R-:W-:Y:S02]  /*2b90*/  FMNMX.FTZ R10, R36, R25, !PT ;  /* 0x00000019240a7209 */ /* 0x000fe40007810000 */
[----:B------:R-:W-:Y:S02]  /*2ba0*/  ISETP.GT.AND P1, PT, R6, 0x21, PT ;  /* 0x000000210600780c */ /* 0x000fe40003f24270 */
[----:B--2---:R-:W-:-:S02]  /*2bb0*/  FMNMX.FTZ R5, R12, R91, !PT ;  /* 0x0000005b0c057209 */ /* 0x004fc40007810000 */
[----:B------:R-:W-:Y:S02]  /*2bc0*/  FSEL R41, R41, -INF , P1 ;  /* 0xff80000029297808 */ /* 0x000fe40000800000 */
[C---:B------:R-:W-:Y:S01]  /*2bd0*/  FSETP.NEU.FTZ.AND P2, PT, R5.reuse, -INF , PT ;  /* 0xff8000000500780b */ /* 0x040fe20003f5d000 */
[----:B------:R-:W-:Y:S01]  /*2be0*/  FMUL.FTZ R4, R5, UR10 ;  /* 0x0000000a05047c20 */ /* 0x000fe20008410000 */
[----:B------:R-:W-:-:S04]  /*2bf0*/  ISETP.GT.AND P1, PT, R6, 0x29, PT ;  /* 0x000000290600780c */ /* 0x000fc80003f24270 */
[----:B------:R-:W-:Y:S02]  /*2c00*/  FSEL R4, R4, RZ, P2 ;  /* 0x000000ff04047208 */ /* 0x000fe40001000000 */
[----:B------:R-:W-:Y:S02]  /*2c10*/  ISETP.GT.AND P2, PT, R6, 0x20, PT ;  /* 0x000000200600780c */ /* 0x000fe40003f44270 */
[----:B------:R-:W-:Y:S01]  /*2c20*/  FSEL R45, R45, -INF , P1 ;  /* 0xff8000002d2d7808 */ /* 0x000fe20000800000 */
[--C-:B------:R-:W-:Y:S01]  /*2c30*/  FFMA.FTZ R201, R13, UR10, -R4.reuse ;  /* 0x0000000a0dc97c23 */ /* 0x100fe20008010804 */
[----:B------:R-:W-:Y:S01]  /*2c40*/  FSEL R40, R40, -INF , P2 ;  /* 0xff80000028287808 */ /* 0x000fe20001000000 */
[--C-:B------:R-:W-:Y:S01]  /*2c50*/  FFMA.FTZ R203, R15, UR10, -R4.reuse ;  /* 0x0000000a0fcb7c23 */ /* 0x100fe20008010804 */
[----:B------:R-:W-:Y:S01]  /*2c60*/  FMNMX.FTZ R13, R37, R10, !PT ;  /* 0x0000000a250d7209 */ /* 0x000fe20007810000 */
[--C-:B------:R-:W-:Y:S01]  /*2c70*/  FFMA.FTZ R10, R27, UR10, -R4.reuse ;  /* 0x0000000a1b0a7c23 */ /* 0x100fe20008010804 */
[----:B------:R-:W-:Y:S01]  /*2c80*/  ISETP.GT.AND P2, PT, R6, 0x28, PT ;  /* 0x000000280600780c */ /* 0x000fe20003f44270 */
[----:B------:R-:W-:Y:S01]  /*2c90*/  MUFU.EX2 R201, R201 ;  /* 0x000000c900c97308 */ /* 0x000fe20000000800 */
[----:B------:R-:W-:Y:S01]  /*2ca0*/  FMNMX.FTZ R12, R40, R13, !PT ;  /* 0x0000000d280c7209 */ /* 0x000fe20007810000 */
[--C-:B------:R-:W-:Y:S01]  /*2cb0*/  FFMA.FTZ R153, R21, UR10, -R4.reuse ;  /* 0x0000000a15997c23 */ /* 0x100fe20008010804 */
[----:B------:R-:W-:Y:S01]  /*2cc0*/  FSEL R44, R44, -INF , P2 ;  /* 0xff8000002c2c7808 */ /* 0x000fe20001000000 */
[--C-:B------:R-:W-:Y:S01]  /*2cd0*/  FFMA.FTZ R73, R73, UR10, -R4.reuse ;  /* 0x0000000a49497c23 */ /* 0x100fe20008010804 */
[----:B------:R-:W-:Y:S01]  /*2ce0*/  FMNMX.FTZ R13, R41, R12, !PT ;  /* 0x0000000c290d7209 */ /* 0x000fe20007810000 */
[--C-:B------:R-:W-:Y:S01]  /*2cf0*/  FFMA.FTZ R39, R39, UR10, -R4.reuse ;  /* 0x0000000a27277c23 */ /* 0x100fe20008010804 */
[----:B------:R-:W-:Y:S01]  /*2d00*/  ISETP.GT.AND P2, PT, R6, 0x30, PT ;  /* 0x000000300600780c */ /* 0x000fe20003f44270 */
[----:B------:R-:W2:Y:S01]  /*2d10*/  MUFU.EX2 R10, R10 ;  /* 0x0000000a000a7308 */ /* 0x000ea20000000800 */
        /* <DEDUP_REMOVED lines=9> */
[----:B------:R-:W3:Y:S01]  /*2db0*/  MUFU.EX2 R203, R203 ;  /* 0x000000cb00cb7308 */ /* 0x000ee20000000800 */
[----:B------:R-:W-:Y:S01]  /*2dc0*/  FSEL R49, R49, -INF , P1 ;  /* 0xff80000031317808 */ /* 0x000fe20000800000 */
[--C-:B------:R-:W-:Y:S01]  /*2dd0*/  FFMA.FTZ R47, R47, UR10, -R4.reuse ;  /* 0x0000000a2f2f7c23 */ /* 0x100fe20008010804 */
[----:B------:R-:W-:Y:S01]  /*2de0*/  FMNMX.FTZ R14, R48, R13, !PT ;  /* 0x0000000d300e7209 */ /* 0x000fe20007810000 */
[--C-:B------:R-:W-:Y:S01]  /*2df0*/  FFMA.FTZ R161, R79, UR10, -R4.reuse ;  /* 0x0000000a4fa17c23 */ /* 0x100fe20008010804 */
[----:B------:R-:W-:Y:S01]  /*2e00*/  ISETP.GT.AND P1, PT, R6, 0x39, PT ;  /* 0x000000390600780c */ /* 0x000fe20003f24270 */
[----:B------:R-:W-:Y:S01]  /*2e10*/  FFMA.FTZ R163, R81, UR10, -R4 ;  /* 0x0000000a51a37c23 */ /* 0x000fe20008010804 */
[----:B------:R-:W-:Y:S01]  /*2e20*/  FSEL R52, R52, -INF , P2 ;  /* 0xff80000034347808 */ /* 0x000fe20001000000 */
[----:B------:R-:W4:Y:S01]  /*2e30*/  MUFU.EX2 R12, R12 ;  /* 0x0000000c000c7308 */ /* 0x000f220000000800 */
[----:B------:R-:W-:Y:S01]  /*2e40*/  FMNMX.FTZ R13, R49, R14, !PT ;  /* 0x0000000e310d7209 */ /* 0x000fe20007810000 */
[----:B--2---:R-:W-:Y:S01]  /*2e50*/  FADD.FTZ R58, R201, R10 ;  /* 0x0000000ac93a7221 */ /* 0x004fe20000010000 */
[----:B------:R-:W-:Y:S01]  /*2e60*/  ISETP.GT.AND P2, PT, R6, 0x40, PT ;  /* 0x000000400600780c */ /* 0x000fe20003f44270 */
[--C-:B------:R-:W-:Y:S01]  /*2e70*/  FFMA.FTZ R24, R55, UR10, -R4.reuse ;  /* 0x0000000a37187c23 */ /* 0x100fe20008010804 */
[----:B------:R-:W-:Y:S01]  /*2e80*/  FSEL R53, R53, -INF , P1 ;  /* 0xff80000035357808 */ /* 0x000fe20000800000 */
[----:B------:R-:W-:Y:S01]  /*2e90*/  FFMA.FTZ R165, R83, UR10, -R4 ;  /* 0x0000000a53a57c23 */ /* 0x000fe20008010804 */
[----:B------:R-:W-:Y:S01]  /*2ea0*/  FMNMX.FTZ R14, R52, R13, !PT ;  /* 0x0000000d340e7209 */ /* 0x000fe20007810000 */
[----:B------:R-:W-:Y:S01]  /*2eb0*/  MUFU.EX2 R153, R153 ;  /* 0x0000009900997308 */ /* 0x000fe20000000800 */
[----:B------:R-:W-:Y:S01]  /*2ec0*/  ISETP.GT.AND P1, PT, R6, 0x41, PT ;  /* 0x000000410600780c */ /* 0x000fe20003f24270 */
[----:B---3--:R-:W-:Y:S01]  /*2ed0*/  FADD.FTZ R15, R203, R58 ;  /* 0x0000003acb0f7221 */ /* 0x008fe20000010000 */
        /* <DEDUP_REMOVED lines=17> */
[----:B------:R-:W-:Y:S01]  /*2ff0*/  FFMA.FTZ R171, R89, UR10, -R4 ;  /* 0x0000000a59ab7c23 */ /* 0x000fe20008010804 */
[----:B------:R-:W-:-:S02]  /*3000*/  FSEL R61, R61, -INF , P1 ;  /* 0xff8000003d3d7808 */ /* 0x000fc40000800000 */
[----:B------:R-:W-:Y:S01]  /*3010*/  FMNMX.FTZ R20, R60, R13, !PT ;  /* 0x0000000d3c147209 */ /* 0x000fe20007810000 */
[----:B------:R-:W2:Y:S01]  /*3020*/  MUFU.EX2 R42, R39 ;  /* 0x00000027002a7308 */ /* 0x000ea20000000800 */
[----:B------:R-:W-:Y:S02]  /*3030*/  ISETP.GT.AND P1, PT, R6, 0x51, PT ;  /* 0x000000510600780c */ /* 0x000fe40003f24270 */
[----:B------:R-:W-:Y:S02]  /*3040*/  FSEL R64, R64, -INF , P2 ;  /* 0xff80000040407808 */ /* 0x000fe40001000000 */
[----:B------:R-:W-:Y:S02]  /*3050*/  FMNMX.FTZ R13, R61, R20, !PT ;  /* 0x000000143d0d7209 */ /* 0x000fe40007810000 */
[----:B------:R-:W-:Y:S01]  /*3060*/  ISETP.GT.AND P2, PT, R6, 0x58, PT ;  /* 0x000000580600780c */ /* 0x000fe20003f44270 */
[----:B------:R-:W-:Y:S01]  /*3070*/  MUFU.EX2 R75, R75 ;  /* 0x0000004b004b7308 */ /* 0x000fe20000000800 */
[----:B------:R-:W-:-:S02]  /*3080*/  FSEL R65, R65, -INF , P1 ;  /* 0xff80000041417808 */ /* 0x000fc40000800000 */
[----:B------:R-:W-:Y:S02]  /*3090*/  FMNMX.FTZ R20, R64, R13, !PT ;  /* 0x0000000d40147209 */ /* 0x000fe40007810000 */
[----:B------:R-:W-:Y:S02]  /*30a0*/  ISETP.GT.AND P1, PT, R6, 0x59, PT ;  /* 0x000000590600780c */ /* 0x000fe40003f24270 */
[----:B------:R-:W-:Y:S01]  /*30b0*/  FSEL R68, R68, -INF , P2 ;  /* 0xff80000044447808 */ /* 0x000fe20001000000 */
[----:B------:R-:W3:Y:S01]  /*30c0*/  MUFU.EX2 R46, R43 ;  /* 0x0000002b002e7308 */ /* 0x000ee20000000800 */
[----:B------:R-:W-:Y:S01]  /*30d0*/  FMNMX.FTZ R13, R65, R20, !PT ;  /* 0x00000014410d7209 */ /* 0x000fe20007810000 */
[--C-:B------:R-:W-:Y:S01]  /*30e0*/  FFMA.FTZ R20, R51, UR10, -R4.reuse ;  /* 0x0000000a33147c23 */ /* 0x100fe20008010804 */
[----:B------:R-:W-:Y:S01]  /*30f0*/  FSEL R69, R69, -INF , P1 ;  /* 0xff80000045457808 */ /* 0x000fe20000800000 */
[----:B------:R-:W-:Y:S01]  /*3100*/  FFMA.FTZ R4, R71, UR10, -R4 ;  /* 0x0000000a47047c23 */ /* 0x000fe20008010804 */
[----:B------:R-:W-:-:S02]  /*3110*/  FMNMX.FTZ R6, R68, R13, !PT ;  /* 0x0000000d44067209 */ /* 0x000fc40007810000 */
[----:B------:R-:W-:Y:S01]  /*3120*/  F2FP.BF16.F32.PACK_AB R201, R10, R201 ;  /* 0x000000c90ac9723e */ /* 0x000fe200000010ff */
[----:B------:R-:W-:Y:S01]  /*3130*/  MUFU.EX2 R77, R77 ;  /* 0x0000004d004d7308 */ /* 0x000fe20000000800 */
[----:B------:R-:W-:Y:S02]  /*3140*/  FMNMX.FTZ R6, R69, R6, !PT ;  /* 0x0000000645067209 */ /* 0x000fe40007810000 */
[----:B----4-:R-:W-:Y:S02]  /*3150*/  F2FP.BF16.F32.PACK_AB R203, R12, R203 ;  /* 0x000000cb0ccb723e */ /* 0x010fe400000010ff */
[----:B--2---:R-:W-:Y:S01]  /*3160*/  F2FP.BF16.F32.PACK_AB R155, R42, R73 ;  /* 0x000000492a9b723e */ /* 0x004fe200000010ff */
[----:B------:R-:W2:Y:S02]  /*3170*/  SHFL.BFLY PT, R13, R6, 0x2, 0x1f ;  /* 0x0c401f00060d7f89 */ /* 0x000ea400000e0000 */
[----:B------:R-:W4:Y:S01]  /*3180*/  MUFU.EX2 R50, R47 ;  /* 0x0000002f00327308 */ /* 0x000f220000000800 */
[----:B---3--:R-:W-:-:S07]  /*3190*/  F2FP.BF16.F32.PACK_AB R157, R46, R75 ;  /* 0x0000004b2e9d723e */ /* 0x008fce00000010ff */
[----:B------:R-:W-:Y:S08]  /*31a0*/  MUFU.EX2 R161, R161 ;  /* 0x000000a100a17308 */ /* 0x000ff00000000800 */
[----:B------:R-:W-:Y:S01]  /*31b0*/  MUFU.EX2 R20, R20 ;  /* 0x0000001400147308 */ /* 0x000fe20000000800 */
[----:B----4-:R-:W-:Y:S02]  /*31c0*/  F2FP.BF16.F32.PACK_AB R159, R50, R77 ;  /* 0x0000004d329f723e */ /* 0x010fe400000010ff */
[----:B--2---:R-:W-:-:S05]  /*31d0*/  FMNMX.FTZ R13, R6, R13, !PT ;  /* 0x0000000d060d7209 */ /* 0x004fca0007810000 */
[----:B------:R-:W-:Y:S01]  /*31e0*/  MUFU.EX2 R163, R163 ;  /* 0x000000a300a37308 */ /* 0x000fe20000000800 */
[----:B------:R-:W2:Y:S07]  /*31f0*/  SHFL.BFLY PT, R6, R13, 0x1, 0x1f ;  /* 0x0c201f000d067f89 */ /* 0x000eae00000e0000 */
[----:B------:R-:W-:Y:S08]  /*3200*/  MUFU.EX2 R24, R24 ;  /* 0x0000001800187308 */ /* 0x000ff00000000800 */
[----:B------:R-:W-:Y:S08]  /*3210*/  MUFU.EX2 R165, R165 ;  /* 0x000000a500a57308 */ /* 0x000ff00000000800 */
[----:B------:R-:W-:Y:S01]  /*3220*/  MUFU.EX2 R26, R26 ;  /* 0x0000001a001a7308 */ /* 0x000fe20000000800 */
[----:B--2---:R-:W-:-:S04]  /*3230*/  FMNMX.FTZ R6, R13, R6, !PT ;  /* 0x000000060d067209 */ /* 0x004fc80007810000 */
[C---:B------:R-:W-:Y:S01]  /*3240*/  FSETP.NEU.FTZ.AND P1, PT, R6.reuse, -INF , PT ;  /* 0xff8000000600780b */ /* 0x040fe20003f3d000 */
[----:B------:R-:W-:Y:S02]  /*3250*/  FMUL.FTZ R13, R6, UR10 ;  /* 0x0000000a060d7c20 */ /* 0x000fe40008410000 */
[----:B------:R-:W-:Y:S03]  /*3260*/  MUFU.EX2 R167, R167 ;  /* 0x000000a700a77308 */ /* 0x000fe60000000800 */
        /* <DEDUP_REMOVED lines=28> */
[----:B------:R-:W-:-:S05]  /*3430*/  FFMA.FTZ R38, R69, UR10, -R38 ;  /* 0x0000000a45267c23 */ /* 0x000fca0008010826 */
[----:B------:R-:W4:Y:S01]  /*3440*/  MUFU.EX2 R202, R29 ;  /* 0x0000001d00ca7308 */ /* 0x000f220000000800 */
[----:B--2---:R-:W-:Y:S01]  /*3450*/  FADD.FTZ R54, R11, R34 ;  /* 0x000000220b367221 */ /* 0x004fe20000010000 */
[----:B------:R-:W-:-:S06]  /*3460*/  F2FP.BF16.F32.PACK_AB R200, R34, R11 ;  /* 0x0000000b22c8723e */ /* 0x000fcc00000010ff */
[----:B------:R-:W2:Y:S01]  /*3470*/  MUFU.EX2 R32, R32 ;  /* 0x0000002000207308 */ /* 0x000ea20000000800 */
[----:B---3--:R-:W-:Y:S01]  /*3480*/  FADD.FTZ R13, R3, R54 ;  /* 0x00000036030d7221 */ /* 0x008fe20000010000 */
[----:B------:R-:W-:-:S06]  /*3490*/  FADD.FTZ R54, R12, R15 ;  /* 0x0000000f0c367221 */ /* 0x000fcc0000010000 */
[----:B------:R-:W3:Y:S01]  /*34a0*/  MUFU.EX2 R33, R33 ;  /* 0x0000002100217308 */ /* 0x000ee20000000800 */
[C---:B----4-:R-:W-:Y:S01]  /*34b0*/  FADD.FTZ R13, R202.reuse, R13 ;  /* 0x0000000dca0d7221 */ /* 0x050fe20000010000 */
[----:B------:R-:W-:-:S06]  /*34c0*/  F2FP.BF16.F32.PACK_AB R202, R202, R3 ;  /* 0x00000003caca723e */ /* 0x000fcc00000010ff */
[----:B------:R-:W4:Y:S01]  /*34d0*/  MUFU.EX2 R36, R36 ;  /* 0x0000002400247308 */ /* 0x000f220000000800 */
[----:B--2---:R-:W-:Y:S01]  /*34e0*/  FADD.FTZ R58, R32, R13 ;  /* 0x0000000d203a7221 */ /* 0x004fe20000010000 */
[----:B------:R-:W-:Y:S01]  /*34f0*/  FADD.FTZ R13, R153, R54 ;  /* 0x00000036990d7221 */ /* 0x000fe20000010000 */
[----:B------:R-:W-:-:S03]  /*3500*/  F2FP.BF16.F32.PACK_AB R153, R14, R153 ;  /* 0x000000990e99723e */ /* 0x000fc600000010ff */
[----:B------:R-:W-:Y:S02]  /*3510*/  FADD.FTZ R54, R14, R13 ;  /* 0x0000000d0e367221 */ /* 0x000fe40000010000 */
[----:B------:R-:W2:Y:S01]  /*3520*/  MUFU.EX2 R37, R37 ;  /* 0x0000002500257308 */ /* 0x000ea20000000800 */
[----:B---3--:R-:W-:Y:S01]  /*3530*/  FADD.FTZ R15, R33, R58 ;  /* 0x0000003a210f7221 */ /* 0x008fe20000010000 */
[----:B------:R-:W-:Y:S01]  /*3540*/  FADD.FTZ R13, R73, R54 ;  /* 0x00000036490d7221 */ /* 0x000fe20000010000 */
[----:B------:R-:W-:-:S03]  /*3550*/  F2FP.BF16.F32.PACK_AB R152, R33, R32 ;  /* 0x000000202198723e */ /* 0x000fc600000010ff */
[----:B------:R-:W-:Y:S02]  /*3560*/  FADD.FTZ R54, R42, R13 ;  /* 0x0000000d2a367221 */ /* 0x000fe40000010000 */
[----:B------:R-:W3:Y:S01]  /*3570*/  MUFU.EX2 R40, R40 ;  /* 0x0000002800287308 */ /* 0x000ee20000000800 */
[----:B----4-:R-:W-:Y:S01]  /*3580*/  FADD.FTZ R58, R36, R15 ;  /* 0x0000000f243a7221 */ /* 0x010fe20000010000 */
[----:B------:R-:W-:-:S06]  /*3590*/  FADD.FTZ R13, R75, R54 ;  /* 0x000000364b0d7221 */ /* 0x000fcc0000010000 */
[----:B------:R-:W4:Y:S01]  /*35a0*/  MUFU.EX2 R41, R41 ;  /* 0x0000002900297308 */ /* 0x000f220000000800 */
[C---:B--2---:R-:W-:Y:S01]  /*35b0*/  FADD.FTZ R15, R37.reuse, R58 ;  /* 0x0000003a250f7221 */ /* 0x044fe20000010000 */
[----:B------:R-:W-:-:S06]  /*35c0*/  F2FP.BF16.F32.PACK_AB R154, R37, R36 ;  /* 0x00000024259a723e */ /* 0x000fcc00000010ff */
[----:B------:R-:W2:Y:S01]  /*35d0*/  MUFU.EX2 R44, R44 ;  /* 0x0000002c002c7308 */ /* 0x000ea20000000800 */
[----:B---3--:R-:W-:-:S07]  /*35e0*/  FADD.FTZ R10, R40, R15 ;  /* 0x0000000f280a7221 */ /* 0x008fce0000010000 */
[----:B------:R-:W3:Y:S01]  /*35f0*/  MUFU.EX2 R45, R45 ;  /* 0x0000002d002d7308 */ /* 0x000ee20000000800 */
[C---:B----4-:R-:W-:Y:S01]  /*3600*/  FADD.FTZ R15, R41.reuse, R10 ;  /* 0x0000000a290f7221 */ /* 0x050fe20000010000 */
[----:B------:R-:W-:Y:S01]  /*3610*/  FADD.FTZ R10, R46, R13 ;  /* 0x0000000d2e0a7221 */ /* 0x000fe20000010000 */
[----:B------:R-:W-:-:S03]  /*3620*/  F2FP.BF16.F32.PACK_AB R156, R41, R40 ;  /* 0x00000028299c723e */ /* 0x000fc600000010ff */
[----:B------:R-:W-:Y:S02]  /*3630*/  FADD.FTZ R13, R77, R10 ;  /* 0x0000000a4d0d7221 */ /* 0x000fe40000010000 */
[----:B------:R-:W4:Y:S01]  /*3640*/  MUFU.EX2 R48, R48 ;  /* 0x0000003000307308 */ /* 0x000f220000000800 */
[----:B--2---:R-:W-:Y:S01]  /*3650*/  FADD.FTZ R12, R44, R15 ;  /* 0x0000000f2c0c7221 */ /* 0x004fe20000010000 */
[----:B------:R-:W-:-:S04]  /*3660*/  FADD.FTZ R10, R50, R13 ;  /* 0x0000000d320a7221 */ /* 0x000fc80000010000 */
[----:B------:R-:W-:Y:S01]  /*3670*/  FADD.FTZ R3, R161, R10 ;  /* 0x0000000aa1037221 */ /* 0x000fe20000010000 */
[C---:B------:R-:W-:Y:S01]  /*3680*/  F2FP.BF16.F32.PACK_AB R161, R20.reuse, R161 ;  /* 0x000000a114a1723e */ /* 0x040fe200000010ff */
[----:B------:R-:W2:Y:S01]  /*3690*/  MUFU.EX2 R49, R49 ;  /* 0x0000003100317308 */ /* 0x000ea20000000800 */
[C---:B---3--:R-:W-:Y:S01]  /*36a0*/  FADD.FTZ R15, R45.reuse, R12 ;  /* 0x0000000c2d0f7221 */ /* 0x048fe20000010000 */
[----:B------:R-:W-:Y:S01]  /*36b0*/  FADD.FTZ R10, R20, R3 ;  /* 0x00000003140a7221 */ /* 0x000fe20000010000 */
[----:B------:R-:W-:-:S03]  /*36c0*/  F2FP.BF16.F32.PACK_AB R158, R45, R44 ;  /* 0x0000002c2d9e723e */ /* 0x000fc600000010ff */
[----:B------:R-:W-:Y:S01]  /*36d0*/  FADD.FTZ R3, R163, R10 ;  /* 0x0000000aa3037221 */ /* 0x000fe20000010000 */
[----:B------:R-:W-:Y:S01]  /*36e0*/  F2FP.BF16.F32.PACK_AB R163, R24, R163 ;  /* 0x000000a318a3723e */ /* 0x000fe200000010ff */
[----:B------:R-:W3:Y:S01]  /*36f0*/  MUFU.EX2 R52, R52 ;  /* 0x0000003400347308 */ /* 0x000ee20000000800 */
[----:B----4-:R-:W-:Y:S01]  /*3700*/  FADD.FTZ R12, R48, R15 ;  /* 0x0000000f300c7221 */ /* 0x010fe20000010000 */
[----:B------:R-:W-:-:S04]  /*3710*/  FADD.FTZ R10, R24, R3 ;  /* 0x00000003180a7221 */ /* 0x000fc80000010000 */
[----:B------:R-:W-:Y:S01]  /*3720*/  FADD.FTZ R3, R165, R10 ;  /* 0x0000000aa5037221 */ /* 0x000fe20000010000 */
[C---:B------:R-:W-:Y:S01]  /*3730*/  F2FP.BF16.F32.PACK_AB R165, R26.reuse, R165 ;  /* 0x000000a51aa5723e */ /* 0x040fe200000010ff */
[----:B------:R-:W4:Y:S01]  /*3740*/  MUFU.EX2 R53, R53 ;  /* 0x0000003500357308 */ /* 0x000f220000000800 */
[C---:B--2---:R-:W-:Y:S01]  /*3750*/  FADD.FTZ R11, R49.reuse, R12 ;  /* 0x0000000c310b7221 */ /* 0x044fe20000010000 */
[----:B------:R-:W-:Y:S01]  /*3760*/  FADD.FTZ R10, R26, R3 ;  /* 0x000000031a0a7221 */ /* 0x000fe20000010000 */
[----:B------:R-:W-:-:S03]  /*3770*/  F2FP.BF16.F32.PACK_AB R160, R49, R48 ;  /* 0x0000003031a0723e */ /* 0x000fc600000010ff */
[----:B------:R-:W-:Y:S01]  /*3780*/  FADD.FTZ R3, R167, R10 ;  /* 0x0000000aa7037221 */ /* 0x000fe20000010000 */
[----:B------:R-:W-:Y:S01]  /*3790*/  F2FP.BF16.F32.PACK_AB R167, R28, R167 ;  /* 0x000000a71ca7723e */ /* 0x000fe200000010ff */
        /* <DEDUP_REMOVED lines=14> */
[----:B------:R-:W-:Y:S01]  /*3880*/  FADD.FTZ R12, R28, R3 ;  /* 0x000000031c0c7221 */ /* 0x000fe20000010000 */
[----:B------:R-:W-:-:S05]  /*3890*/  F2FP.BF16.F32.PACK_AB R166, R61, R60 ;  /* 0x0000003c3da6723e */ /* 0x000fca00000010ff */
        /* <DEDUP_REMOVED lines=10> */
[----:B------:R-:W3:Y:S08]  /*3940*/  MUFU.EX2 R11, R38 ;  /* 0x00000026000b7308 */ /* 0x000ef00000000800 */
[----:B------:R4:W5:Y:S02]  /*3950*/  MUFU.EX2 R10, R4 ;  /* 0x00000004000a7308 */ /* 0x0009640000000800 */
[----:B----4-:R-:W-:Y:S01]  /*3960*/  FADD.FTZ R4, R68, R13 ;  /* 0x0000000d44047221 */ /* 0x010fe20000010000 */
[----:B--2---:R-:W-:Y:S01]  /*3970*/  FADD.FTZ R13, R171, R12 ;  /* 0x0000000cab0d7221 */ /* 0x004fe20000010000 */
[----:B---3--:R-:W-:-:S02]  /*3980*/  F2FP.BF16.F32.PACK_AB R170, R11, R68 ;  /* 0x000000440baa723e */ /* 0x008fc400000010ff */
[----:B------:R-:W-:Y:S01]  /*3990*/  FADD.FTZ R3, R11, R4 ;  /* 0x000000040b037221 */ /* 0x000fe20000010000 */
[C---:B-----5:R-:W-:Y:S01]  /*39a0*/  FADD.FTZ R4, R10.reuse, R13 ;  /* 0x0000000d0a047221 */ /* 0x060fe20000010000 */
[----:B------:R-:W-:Y:S01]  /*39b0*/  F2FP.BF16.F32.PACK_AB R171, R10, R171 ;  /* 0x000000ab0aab723e */ /* 0x000fe200000010ff */
[----:B------:R-:W-:Y:S06]  /*39c0*/  @!P0 BRA `(.L_x_4923) ;  /* 0x0000000000048947 */ /* 0x000fec0003800000 */
[----:B------:R-:W-:Y:S01]  /*39d0*/  BPT.TRAP 0x1 ;  /* 0x000000040000795c */ /* 0x000fe20000300000 */
.L_x_4923:
[----:B------:R2:W3:Y:S01]  /*39e0*/  SYNCS.PHASECHK.TRANS64.TRYWAIT P1, [UR22+0x22850], R9 ;  /* 0x02285009ff0075a7 */ /* 0x0004e20008020156 */
[----:B------:R-:W-:Y:S05]  /*39f0*/  @!P0 BRA `(.L_x_4924) ;  /* 0x0000000000048947 */ /* 0x000fea0003800000 */
[----:B------:R-:W-:Y:S01]  /*3a00*/  BPT.TRAP 0x1 ;  /* 0x000000040000795c */ /* 0x000fe20000300000 */
.L_x_4924:
[----:B---3--:R-:W-:Y:S05]  /*3a10*/  @P1 BRA `(.L_x_4925) ;  /* 0x0000000000081947 */ /* 0x008fea0003800000 */
[----:B------:R-:W3:Y:S02]  /*3a20*/  SYNCS.PHASECHK.TRANS64.TRYWAIT P1, [UR22+0x22850], R9 ;  /* 0x02285009ff0075a7 */ /* 0x000ee40008020156 */
[----:B---3--:R-:W-:Y:S05]  /*3a30*/  @!P1 BRA `(.L_x_4926) ;  /* 0x000000fc00049947 */ /* 0x008fea0003800000 */
.L_x_4925:
        /* <DEDUP_REMOVED lines=44> */
.L_x_4927:
[----:B------:R-:W-:Y:S01]  /*3d00*/  UISETP.NE.AND UP0, UPT, UR50, URZ, UPT ;  /* 0x0000003f3200728c */ /* 0x000fe2000bf05270 */
[----:B------:R-:W4:Y:S01]  /*3d10*/  S2UR UR14, SR_CgaCtaId ;  /* 0x00000000000e79c3 */ /* 0x000f220000008800 */
[----:B------:R-:W-:Y:S01]  /*3d20*/  UMOV UR11, UR42 ;  /* 0x0000002a000b7c82 */ /* 0x000fe20008000000 */
[----:B------:R-:W-:Y:S02]  /*3d30*/  UIADD3 UR25, UR51, -0x2, URZ ;  /* 0xfffffffe33197890 */ /* 0x000fe4000fffe03f */
[----:B------:R-:W-:-:S06]  /*3d40*/  UIADD3 UR22, UR22, 0x22860, URZ ;  /* 0x0002286016167890 */ /* 0x000fcc000fffe03f */
[----:B------:R-:W-:Y:S01]  /*3d50*/  @UP0 ULDC UR6, c[0x0][0x44c] ;  /* 0x0001130000060ab9 */ /* 0x000fe20000000800 */
[----:B------:R-:W-:Y:S01]  /*3d60*/  @UP0 ULDC UR15, c[0x0][0x450] ;  /* 0x00011400000f0ab9 */ /* 0x000fe20000000800 */
[----:B------:R-:W-:-:S04]  /*3d70*/  UIMAD.WIDE.U32 UR6, UR42, UR6, URZ ;  /* 0x000000062a0672a5 */ /* 0x000fc8000f8e003f */
[----:B------:R-:W-:-:S04]  /*3d80*/  @UP0 USHF.R.U32.HI UR11, URZ, UR15, UR7 ;  /* 0x0000000f3f0b0299 */ /* 0x000fc80008011607 */
[----:B------:R-:W-:-:S04]  /*3d90*/  UIADD3 UR6, UR11, UR48, -UR49 ;  /* 0x000000300b067290 */ /* 0x000fc8000fffe831 */
[----:B------:R-:W-:Y:S02]  /*3da0*/  UIMAD.WIDE UR6, UR6, 0x2aaaaaab, URZ ;  /* 0x2aaaaaab060678a5 */ /* 0x000fe4000f8e023f */
[----:B----4-:R-:W-:Y:S02]  /*3db0*/  UPRMT UR22, UR14, 0x654, UR22 ;  /* 0x000006540e167896 */ /* 0x010fe40008000016 */
[----:B------:R-:W-:-:S04]  /*3dc0*/  USHF.R.U32.HI UR6, URZ, 0x1f, UR7 ;  /* 0x0000001f3f067899 */ /* 0x000fc80008011607 */
[----:B------:R-:W-:-:S03]  /*3dd0*/  ULEA.HI.SX32 UR6, UR7, UR6, 0x1c ;  /* 0x0000000607067291 */ /* 0x000fc6000f8fe23f */
[----:B------:R-:W-:Y:S01]  /*3de0*/  SYNCS.ARRIVE.TRANS64.RED.A1T0 RZ, [UR22], RZ ;  /* 0x000000ffffff79a7 */ /* 0x000fe20008100416 */
[----:B------:R-:W-:-:S04]  /*3df0*/  UISETP.LT.AND UP0, UPT, UR45, UR6, UPT ;  /* 0x000000062d00728c */ /* 0x000fc8000bf01270 */
[----:B------:R-:W-:-:S04]  /*3e00*/  USEL UR24, UR45, UR6, !UP0 ;  /* 0x000000062d187287 */ /* 0x000fc8000c000000 */
[----:B------:R-:W-:-:S06]  /*3e10*/  UISETP.GE.AND UP0, UPT, UR25, UR24, UPT ;  /* 0x000000181900728c */ /* 0x000fcc000bf06270 */
[----:B------:R-:W-:-:S13]  /*3e20*/  PLOP3.LUT P1, PT, PT, PT, UP0, 0x80, 0x0 ;  /* 0x000000000000781c */ /* 0x000fda0003f2f008 */
[----:B------:R-:W-:Y:S05]  /*3e30*/  @!P1 BRA `(.L_x_4928) ;  /* 0x00000024005c9947 */ /* 0x000fea0003800000 */
[----:B0-23--:R-:W-:Y:S01]  /*3e40*/  IMAD.MOV.U32 R9, RZ, RZ, R5 ;  /* 0x000000ffff097224 */ /* 0x00dfe200078e0005 */
[----:B------:R-:W-:Y:S01]  /*3e50*/  ULDC UR26, c[0x0][0x988] ;  /* 0x00026200001a7ab9 */ /* 0x000fe20000000800 */
[----:B------:R-:W-:-:S07]  /*3e60*/  IMAD.MOV.U32 R8, RZ, RZ, R6 ;  /* 0x000000ffff087224 */ /* 0x000fce00078e0006 */
.L_x_4939:
[----:B------:R-:W-:-:S04]  /*3e70*/  UIADD3 UR37, UR37, 0x1, URZ ;  /* 0x0000000125257890 */ /* 0x000fc8000fffe03f */
[----:B------:R-:W-:-:S04]  /*3e80*/  UISETP.NE.AND UP0, UPT, UR37, 0x2, UPT ;  /* 0x000000022500788c */ /* 0x000fc8000bf05270 */
[----:B------:R-:W-:Y:S02]  /*3e90*/  USEL UR6, URZ, 0x1, UP0 ;  /* 0x000000013f067887 */ /* 0x000fe40008000000 */
[----:B------:R-:W-:Y:S02]  /*3ea0*/  USEL UR37, UR37, URZ, UP0 ;  /* 0x0000003f25257287 */ /* 0x000fe40008000000 */
[----:B------:R-:W-:Y:S01]  /*3eb0*/  ULOP3.LUT UR36, UR36, UR6, URZ, 0x3c, !UPT ;  /* 0x0000000624247292 */ /* 0x000fe2000f8e3c3f */
[----:B------:R-:W-:Y:S11]  /*3ec0*/  @!P0 BRA `(.L_x_4929) ;  /* 0x0000000000048947 */ /* 0x000ff60003800000 */
[----:B------:R-:W-:Y:S01]  /*3ed0*/  BPT.TRAP 0x1 ;  /* 0x000000040000795c */ /* 0x000fe20000300000 */
.L_x_4929:
        /* <DEDUP_REMOVED lines=9> */
.L_x_4930:
[----:B--2---:R-:W-:Y:S05]  /*3f70*/  @P1 BRA `(.L_x_4931) ;  /* 0x0000000000081947 */ /* 0x004fea0003800000 */
[----:B------:R-:W2:Y:S02]  /*3f80*/  SYNCS.PHASECHK.TRANS64.TRYWAIT P1, [UR23+0x22830], R7 ;  /* 0x02283007ff0075a7 */ /* 0x000ea40008020157 */
[----:B--2---:R-:W-:Y:S05]  /*3f90*/  @!P1 BRA `(.L_x_4932) ;  /* 0x000000f400c49947 */ /* 0x004fea0003800000 */
.L_x_4931:
        /* <DEDUP_REMOVED lines=26> */
.L_x_4933:
[----:B------:R-:W-:Y:S01]  /*4140*/  UISETP.NE.AND UP0, UPT, UR50, URZ, UPT ;  /* 0x0000003f3200728c */ /* 0x000fe2000bf05270 */
[----:B------:R-:W-:Y:S01]  /*4150*/  VIADD R5, R16, UR42 ;  /* 0x0000002a10057c36 */ /* 0x000fe20008000000 */
[----:B------:R-:W-:Y:S01]  /*4160*/  UIMAD UR6, UR25, -0x60, URZ ;  /* 0xffffffa0190678a4 */ /* 0x000fe2000f8e023f */
[----:B------:R-:W-:Y:S01]  /*4170*/  LOP3.LUT R22, R22, 0xfffff7ff, RZ, 0xc0, !PT ;  /* 0xfffff7ff16167812 */ /* 0x000fe200078ec0ff */
[----:B------:R-:W-:Y:S02]  /*4180*/  UMOV UR10, UR26 ;  /* 0x0000001a000a7c82 */ /* 0x000fe40008000000 */
[----:B------:R-:W-:Y:S02]  /*4190*/  PLOP3.LUT P1, PT, PT, PT, UP0, 0x80, 0x0 ;  /* 0x000000000000781c */ /* 0x000fe40003f2f008 */
[----:B------:R-:W-:Y:S01]  /*41a0*/  PLOP3.LUT P2, PT, PT, PT, UP0, 0x80, 0x0 ;  /* 0x000000000000781c */ /* 0x000fe20003f4f008 */
[----:B------:R-:W-:Y:S01]  /*41b0*/  IMAD.U32 R11, RZ, RZ, UR6 ;  /* 0x00000006ff0b7e24 */ /* 0x000fe2000f8e00ff */
[----:B------:R-:W-:Y:S01]  /*41c0*/  @P0 LOP3.LUT R22, R22, 0x800, RZ, 0xfc, !PT ;  /* 0x0000080016160812 */ /* 0x000fe200078efcff */
[----:B------:R-:W-:Y:S01]  /*41d0*/  @UP0 ULDC UR7, c[0x0][0x44c] ;  /* 0x0001130000070ab9 */ /* 0x000fe20000000800 */
[----:B------:R-:W-:-:S02]  /*41e0*/  UIADD3 UR6, UR23, 0x22840, URZ ;  /* 0x0002284017067890 */ /* 0x000fc4000fffe03f */
[----:B------:R-:W-:Y:S02]  /*41f0*/  IADD3 R11, -R2, 0x1, R11 ;  /* 0x00000001020b7810 */ /* 0x000fe40007ffe10b */
[----:B------:R-:W-:Y:S01]  /*4200*/  LOP3.LUT R22, R22, 0xffffefff, RZ, 0xc0, !PT ;  /* 0xffffefff16167812 */ /* 0x000fe200078ec0ff */
[----:B------:R-:W-:Y:S02]  /*4210*/  UPRMT UR6, UR22, 0x654, UR6 ;  /* 0x0000065416067896 */ /* 0x000fe40008000006 */
[----:B------:R-:W-:Y:S01]  /*4220*/  @P1 IMAD.HI.U32 R6, R5, UR7, RZ ;  /* 0x0000000705061c27 */ /* 0x000fe2000f8e00ff */
[----:B------:R-:W-:-:S04]  /*4230*/  @UP0 ULDC UR7, c[0x0][0x450] ;  /* 0x0001140000070ab9 */ /* 0x000fc80000000800 */
[----:B------:R-:W-:Y:S01]  /*4240*/  @P2 SHF.R.U32.HI R5, RZ, UR7, R6 ;  /* 0x00000007ff052c19 */ /* 0x000fe20008011606 */
[----:B------:R-:W-:Y:S01]  /*4250*/  IMAD.U32 R6, RZ, RZ, UR49 ;  /* 0x00000031ff067e24 */ /* 0x000fe2000f8e00ff */
[----:B------:R-:W-:Y:S04]  /*4260*/  SYNCS.ARRIVE.TRANS64.RED.A1T0 RZ, [UR6], RZ ;  /* 0x000000ffffff79a7 */ /* 0x000fe80008100406 */
[----:B------:R-:W-:Y:S02]  /*4270*/  IADD3 R11, -R6, UR48, R11 ;  /* 0x00000030060b7c10 */ /* 0x000fe4000fffe10b */
[----:B------:R-:W2:Y:S04]  /*4280*/  SHFL.IDX PT, R6, R5, RZ, 0x1c1f ;  /* 0x001c1fff05067589 */ /* 0x000ea800000e0000 */
[----:B------:R-:W3:Y:S01]  /*4290*/  SHFL.IDX PT, R5, R5, 0x1, 0x1c1f ;  /* 0x003c1f0005057f89 */ /* 0x000ee200000e0000 */
[----:B--2---:R-:W-:-:S02]  /*42a0*/  IMAD.IADD R6, R11, 0x1, R6 ;  /* 0x000000010b067824 */ /* 0x004fc400078e0206 */
[----:B---3--:R-:W-:-:S03]  /*42b0*/  IMAD.IADD R5, R11, 0x1, R5 ;  /* 0x000000010b057824 */ /* 0x008fc600078e0205 */
[C---:B------:R-:W-:Y:S02]  /*42c0*/  ISETP.GT.AND P6, PT, R6.reuse, 0x8, PT ;  /* 0x000000080600780c */ /* 0x040fe40003fc4270 */
[----:B------:R-:W-:Y:S02]  /*42d0*/  ISETP.GT.AND P2, PT, R6, RZ, PT ;  /* 0x000000ff0600720c */ /* 0x000fe40003f44270 */
[----:B------:R-:W-:Y:S02]  /*42e0*/  FSEL R156, R156, -INF , P6 ;  /* 0xff8000009c9c7808 */ /* 0x000fe40003000000 */
[C---:B------:R-:W-:Y:S02]  /*42f0*/  ISETP.GT.AND P6, PT, R6.reuse, 0x20, PT ;  /* 0x000000200600780c */ /* 0x040fe40003fc4270 */
[----:B------:R-:W-:Y:S02]  /*4300*/  ISETP.GT.AND P1, PT, R6, 0x1, PT ;  /* 0x000000010600780c */ /* 0x000fe40003f24270 */
[----:B------:R-:W-:-:S02]  /*4310*/  FSEL R168, R168, -INF , P6 ;  /* 0xff800000a8a87808 */ /* 0x000fc40003000000 */
[C---:B------:R-:W-:Y:S02]  /*4320*/  ISETP.GT.AND P6, PT, R5.reuse, RZ, PT ;  /* 0x000000ff0500720c */ /* 0x040fe40003fc4270 */
[----:B------:R-:W-:Y:S02]  /*4330*/  FSEL R152, R152, -INF , P2 ;  /* 0xff80000098987808 */ /* 0x000fe40001000000 */
[----:B------:R-:W-:Y:S02]  /*4340*/  FSEL R154, R154, -INF , P6 ;  /* 0xff8000009a9a7808 */ /* 0x000fe40003000000 */
[----:B------:R-:W-:Y:S02]  /*4350*/  ISETP.GT.AND P6, PT, R5, 0x1, PT ;  /* 0x000000010500780c */ /* 0x000fe40003fc4270 */
[----:B------:R-:W-:Y:S02]  /*4360*/  FSEL R10, R153, -INF , P1 ;  /* 0xff800000990a7808 */ /* 0x000fe40000800000 */
[----:B------:R-:W-:-:S02]  /*4370*/  FSEL R155, R155, -INF , P6 ;  /* 0xff8000009b9b7808 */ /* 0x000fc40003000000 */
[C---:B------:R-:W-:Y:S02]  /*4380*/  ISETP.GT.AND P6, PT, R5.reuse, 0x8, PT ;  /* 0x000000080500780c */ /* 0x040fe40003fc4270 */
[----:B------:R-:W-:Y:S02]  /*4390*/  FMNMX.FTZ R12, R152, R8, !PT ;  /* 0x00000008980c7209 */ /* 0x000fe40007810000 */
[----:B------:R-:W-:Y:S02]  /*43a0*/  FSEL R158, R158, -INF , P6 ;  /* 0xff8000009e9e7808 */ /* 0x000fe40003000000 */
[----:B------:R-:W-:Y:S02]  /*43b0*/  ISETP.GT.AND P6, PT, R5, 0x9, PT ;  /* 0x000000090500780c */ /* 0x000fe40003fc4270 */
[----:B------:R-:W-:Y:S02]  /*43c0*/  ISETP.GT.AND P5, PT, R6, 0x9, PT ;  /* 0x000000090600780c */ /* 0x000fe40003fa4270 */
[----:B------:R-:W-:-:S02]  /*43d0*/  FSEL R159, R159, -INF , P6 ;  /* 0xff8000009f9f7808 */ /* 0x000fc40003000000 */
[C---:B------:R-:W-:Y:S02]  /*43e0*/  ISETP.GT.AND P6, PT, R5.reuse, 0x10, PT ;  /* 0x000000100500780c */ /* 0x040fe40003fc4270 */
[----:B------:R-:W-:Y:S02]  /*43f0*/  FMNMX.FTZ R12, R10, R12, !PT ;  /* 0x0000000c0a0c7209 */ /* 0x000fe40007810000 */
[----:B------:R-:W-:Y:S02]  /*4400*/  FSEL R162, R162, -INF , P6 ;  /* 0xff800000a2a27808 */ /* 0x000fe40003000000 */
[----:B------:R-:W-:Y:S02]  /*4410*/  ISETP.GT.AND P6, PT, R5, 0x11, PT ;  /* 0x000000110500780c */ /* 0x000fe40003fc4270 */
[----:B------:R-:W-:Y:S02]  /*4420*/  ISETP.GT.AND P4, PT, R6, 0x10, PT ;  /* 0x000000100600780c */ /* 0x000fe40003f84270 */
[----:B------:R-:W-:-:S02]  /*4430*/  FSEL R163, R163, -INF , P6 ;  /* 0xff800000a3a37808 */ /* 0x000fc40003000000 */
[----:B------:R-:W-:Y:S02]  /*4440*/  ISETP.GT.AND P6, PT, R5, 0x18, PT ;  /* 0x000000180500780c */ /* 0x000fe40003fc4270 */
[----:B------:R-:W-:Y:S02]  /*4450*/  FSEL R157, R157, -INF , P5 ;  /* 0xff8000009d9d7808 */ /* 0x000fe40002800000 */
[----:B------:R-:W-:Y:S02]  /*4460*/  FSEL R166, R166, -INF , P6 ;  /* 0xff800000a6a67808 */ /* 0x000fe40003000000 */
[----:B------:R-:W-:Y:S02]  /*4470*/  ISETP.GT.AND P6, PT, R5, 0x19, PT ;  /* 0x000000190500780c */ /* 0x000fe40003fc4270 */
[----:B------:R-:W-:Y:S02]  /*4480*/  FMNMX.FTZ R12, R156, R12, !PT ;  /* 0x0000000c9c0c7209 */ /* 0x000fe40007810000 */
[----:B------:R-:W-:-:S02]  /*4490*/  FSEL R167, R167, -INF , P6 ;  /* 0xff800000a7a77808 */ /* 0x000fc40003000000 */
[C---:B------:R-:W-:Y:S02]  /*44a0*/  ISETP.GT.AND P6, PT, R5.reuse, 0x20, PT ;  /* 0x000000200500780c */ /* 0x040fe40003fc4270 */
[----:B------:R-:W-:Y:S02]  /*44b0*/  ISETP.GT.AND P3, PT, R6, 0x11, PT ;  /* 0x000000110600780c */ /* 0x000fe40003f64270 */
[----:B------:R-:W-:Y:S02]  /*44c0*/  FSEL R170, R170, -INF , P6 ;  /* 0xff800000aaaa7808 */ /* 0x000fe40003000000 */
[----:B------:R-:W-:Y:S02]  /*44d0*/  ISETP.GT.AND P6, PT, R5, 0x21, PT ;  /* 0x000000210500780c */ /* 0x000fe40003fc4270 */
[----:B------:R-:W-:Y:S02]  /*44e0*/  FSEL R160, R160, -INF , P4 ;  /* 0xff800000a0a07808 */ /* 0x000fe40002000000 */
[----:B------:R-:W-:-:S02]  /*44f0*/  FSEL R171, R171, -INF , P6 ;  /* 0xff800000abab7808 */ /* 0x000fc40003000000 */
[----:B------:R-:W-:Y:S02]  /*4500*/  ISETP.GT.AND P6, PT, R5, 0x28, PT ;  /* 0x000000280500780c */ /* 0x000fe40003fc4270 */
        /* <DEDUP_REMOVED lines=30> */
[----:B------:R-:W-:Y:S02]  /*46f0*/  ISETP.GT.AND P5, PT, R6, 0x21, PT ;  /* 0x000000210600780c */ /* 0x000fe40003fa4270 */
        /* <DEDUP_REMOVED lines=8> */
[----:B------:R-:W-:Y:S02]  /*4780*/  FMNMX.FTZ R5, R154, R9, !PT ;  /* 0x000000099a057209 */ /* 0x000fe40007810000 */
[----:B------:R-:W-:-:S02]  /*4790*/  FSEL R199, R199, -INF , P6 ;  /* 0xff800000c7c77808 */ /* 0x000fc40003000000 */
[----:B------:R-:W-:Y:S02]  /*47a0*/  FMNMX.FTZ R5, R155, R5, !PT ;  /* 0x000000059b057209 */ /* 0x000fe40007810000 */
[----:B------:R-:W-:Y:S02]  /*47b0*/  FSEL R169, R169, -INF , P5 ;  /* 0xff800000a9a97808 */ /* 0x000fe40002800000 */
[----:B------:R-:W-:Y:S02]  /*47c0*/  FMNMX.FTZ R5, R158, R5, !PT ;  /* 0x000000059e057209 */ /* 0x000fe40007810000 */
[----:B------:R-:W-:Y:S02]  /*47d0*/  FMNMX.FTZ R12, R168, R12, !PT ;  /* 0x0000000ca80c7209 */ /* 0x000fe40007810000 */
[----:B------:R-:W-:Y:S02]  /*47e0*/  FMNMX.FTZ R5, R159, R5, !PT ;  /* 0x000000059f057209 */ /* 0x000fe40007810000 */
[----:B------:R-:W-:-:S02]  /*47f0*/  ISETP.GT.AND P5, PT, R6, 0x49, PT ;  /* 0x000000490600780c */ /* 0x000fc40003fa4270 */
[----:B------:R-:W-:Y:S02]  /*4800*/  FMNMX.FTZ R5, R162, R5, !PT ;  /* 0x00000005a2057209 */ /* 0x000fe40007810000 */
[----:B------:R-:W-:Y:S02]  /*4810*/  ISETP.GT.AND P3, PT, R6, 0x29, PT ;  /* 0x000000290600780c */ /* 0x000fe40003f64270 */
[----:B------:R-:W-:Y:S02]  /*4820*/  FMNMX.FTZ R5, R163, R5, !PT ;  /* 0x00000005a3057209 */ /* 0x000fe40007810000 */
[----:B------:R-:W-:Y:S02]  /*4830*/  FSEL R172, R172, -INF , P4 ;  /* 0xff800000acac7808 */ /* 0x000fe40002000000 */
[----:B------:R-:W-:Y:S02]  /*4840*/  FMNMX.FTZ R5, R166, R5, !PT ;  /* 0x00000005a6057209 */ /* 0x000fe40007810000 */
[----:B------:R-:W-:-:S02]  /*4850*/  FMNMX.FTZ R12, R169, R12, !PT ;  /* 0x0000000ca90c7209 */ /* 0x000fc40007810000 */
[----:B------:R-:W-:Y:S02]  /*4860*/  FMNMX.FTZ R5, R167, R5, !PT ;  /* 0x00000005a7057209 */ /* 0x000fe40007810000 */
[----:B------:R-:W-:Y:S02]  /*4870*/  @P0 LOP3.LUT R22, R22, 0x1000, RZ, 0xfc, !PT ;  /* 0x0000100016160812 */ /* 0x000fe400078efcff */
[----:B------:R-:W-:Y:S02]  /*4880*/  FMNMX.FTZ R5, R170, R5, !PT ;  /* 0x00000005aa057209 */ /* 0x000fe40007810000 */
[----:B------:R-:W-:Y:S02]  /*4890*/  ISETP.GT.AND P2, PT, R6, 0x30, PT ;  /* 0x000000300600780c */ /* 0x000fe40003f44270 */
[----:B------:R-:W-:Y:S02]  /*48a0*/  FMNMX.FTZ R5, R171, R5, !PT ;  /* 0x00000005ab057209 */ /* 0x000fe40007810000 */
[----:B------:R-:W-:-:S02]  /*48b0*/  FSEL R173, R173, -INF , P3 ;  /* 0xff800000adad7808 */ /* 0x000fc40001800000 */
[----:B------:R-:W-:Y:S02]  /*48c0*/  FMNMX.FTZ R5, R174, R5, !PT ;  /* 0x00000005ae057209 */ /* 0x000fe40007810000 */
[----:B------:R-:W-:Y:S02]  /*48d0*/  FMNMX.FTZ R12, R172, R12, !PT ;  /* 0x0000000cac0c7209 */ /* 0x000fe40007810000 */
[----:B------:R-:W-:Y:S02]  /*48e0*/  FMNMX.FTZ R5, R175, R5, !PT ;  /* 0x00000005af057209 */ /* 0x000fe40007810000 */
[----:B------:R-:W-:Y:S02]  /*48f0*/  LOP3.LUT R22, R22, 0xffffdfff, RZ, 0xc0, !PT ;  /* 0xffffdfff16167812 */ /* 0x000fe400078ec0ff */
[----:B------:R-:W-:Y:S02]  /*4900*/  FMNMX.FTZ R5, R178, R5, !PT ;  /* 0x00000005b2057209 */ /* 0x000fe40007810000 */
[----:B------:R-:W-:-:S02]  /*4910*/  ISETP.GT.AND P1, PT, R6, 0x31, PT ;  /* 0x000000310600780c */ /* 0x000fc40003f24270 */
[----:B------:R-:W-:Y:S02]  /*4920*/  FMNMX.FTZ R5, R179, R5, !PT ;  /* 0x00000005b3057209 */ /* 0x000fe40007810000 */
[----:B------:R-:W-:Y:S02]  /*4930*/  FSEL R176, R176, -INF , P2 ;  /* 0xff800000b0b07808 */ /* 0x000fe40001000000 */
[----:B------:R-:W-:Y:S02]  /*4940*/  FMNMX.FTZ R5, R182, R5, !PT ;  /* 0x00000005b6057209 */ /* 0x000fe40007810000 */
[----:B------:R-:W-:Y:S02]  /*4950*/  FMNMX.FTZ R12, R173, R12, !PT ;  /* 0x0000000cad0c7209 */ /* 0x000fe40007810000 */
[----:B------:R-:W-:Y:S02]  /*4960*/  FMNMX.FTZ R5, R183, R5, !PT ;  /* 0x00000005b7057209 */ /* 0x000fe40007810000 */
[----:B------:R-:W-:-:S02]  /*4970*/  @P5 LOP3.LUT R22, R22, 0x2000, RZ, 0xfc, !PT ;  /* 0x0000200016165812 */ /* 0x000fc400078efcff */
[----:B------:R-:W-:Y:S02]  /*4980*/  FMNMX.FTZ R5, R186, R5, !PT ;  /* 0x00000005ba057209 */ /* 0x000fe40007810000 */
[----:B------:R-:W-:Y:S02]  /*4990*/  FSEL R177, R177, -INF , P1 ;  /* 0xff800000b1b17808 */ /* 0x000fe40000800000 */
[----:B------:R-:W-:Y:S02]  /*49a0*/  FMNMX.FTZ R5, R187, R5, !PT ;  /* 0x00000005bb057209 */ /* 0x000fe40007810000 */
[----:B------:R-:W-:Y:S02]  /*49b0*/  ISETP.GT.AND P5, PT, R6, 0x38, PT ;  /* 0x000000380600780c */ /* 0x000fe40003fa4270 */
[----:B------:R-:W-:Y:S02]  /*49c0*/  FMNMX.FTZ R5, R190, R5, !PT ;  /* 0x00000005be057209 */ /* 0x000fe40007810000 */
[----:B------:R-:W-:-:S02]  /*49d0*/  FMNMX.FTZ R12, R176, R12, !PT ;  /* 0x0000000cb00c7209 */ /* 0x000fc40007810000 */
[----:B------:R-:W-:Y:S02]  /*49e0*/  FMNMX.FTZ R5, R191, R5, !PT ;  /* 0x00000005bf057209 */ /* 0x000fe40007810000 */
[----:B------:R-:W-:Y:S02]  /*49f0*/  ISETP.GT.AND P0, PT, R6, 0x39, PT ;  /* 0x000000390600780c */ /* 0x000fe40003f04270 */
[----:B------:R-:W-:Y:S02]  /*4a00*/  FMNMX.FTZ R5, R194, R5, !PT ;  /* 0x00000005c2057209 */ /* 0x000fe40007810000 */
[----:B------:R-:W-:Y:S02]  /*4a10*/  FSEL R180, R180, -INF , P5 ;  /* 0xff800000b4b47808 */ /* 0x000fe40002800000 */
[----:B------:R-:W-:Y:S02]  /*4a20*/  FMNMX.FTZ R5, R195, R5, !PT ;  /* 0x00000005c3057209 */ /* 0x000fe40007810000 */
[----:B------:R-:W-:-:S02]  /*4a30*/  FMNMX.FTZ R12, R177, R12, !PT ;  /* 0x0000000cb10c7209 */ /* 0x000fc40007810000 */
[----:B------:R-:W-:Y:S02]  /*4a40*/  FMNMX.FTZ R5, R198, R5, !PT ;  /* 0x00000005c6057209 */ /* 0x000fe40007810000 */
[----:B------:R-:W-:Y:S02]  /*4a50*/  FSEL R181, R181, -INF , P0 ;  /* 0xff800000b5b57808 */ /* 0x000fe40000000000 */
[----:B------:R-:W-:Y:S02]  /*4a60*/  FMNMX.FTZ R5, R199, R5, !PT ;  /* 0x00000005c7057209 */ /* 0x000fe40007810000 */
[----:B------:R-:W-:Y:S02]  /*4a70*/  LOP3.LUT P0, RZ, R22, 0x1000, RZ, 0xc0, !PT ;  /* 0x0000100016ff7812 */ /* 0x000fe4000780c0ff */
[----:B------:R-:W-:Y:S01]  /*4a80*/  FMNMX.FTZ R12, R180, R12, !PT ;  /* 0x0000000cb40c7209 */ /* 0x000fe20007810000 */
[----:B------:R-:W2:Y:S01]  /*4a90*/  SHFL.BFLY PT, R11, R5, 0x2, 0x1f ;  /* 0x0c401f00050b7f89 */ /* 0x000ea200000e0000 */
[----:B------:R-:W-:-:S02]  /*4aa0*/  ISETP.GT.AND P4, PT, R6, 0x50, PT ;  /* 0x000000500600780c */ /* 0x000fc40003f84270 */
[C---:B------:R-:W-:Y:S02]  /*4ab0*/  ISETP.GT.AND P3, PT, R6.reuse, 0x51, PT ;  /* 0x000000510600780c */ /* 0x040fe40003f64270 */
[C---:B------:R-:W-:Y:S02]  /*4ac0*/  ISETP.GT.AND P2, PT, R6.reuse, 0x58, PT ;  /* 0x000000580600780c */ /* 0x040fe40003f44270 */
[----:B------:R-:W-:Y:S02]  /*4ad0*/  ISETP.GT.AND P1, PT, R6, 0x59, PT ;  /* 0x000000590600780c */ /* 0x000fe40003f24270 */
[----:B------:R-:W-:Y:S02]  /*4ae0*/  FSEL R184, R184, -INF , P0 ;  /* 0xff800000b8b87808 */ /* 0x000fe40000000000 */
[----:B------:R-:W-:Y:S02]  /*4af0*/  LOP3.LUT P5, RZ, R22, 0x2000, RZ, 0xc0, !PT ;  /* 0x0000200016ff7812 */ /* 0x000fe400078ac0ff */
[----:B------:R-:W-:-:S02]  /*4b00*/  FSEL R192, R192, -INF , P4 ;  /* 0xff800000c0c07808 */ /* 0x000fc40002000000 */
[----:B------:R-:W-:Y:S02]  /*4b10*/  FSEL R189, R189, -INF , P5 ;  /* 0xff800000bdbd7808 */ /* 0x000fe40002800000 */
[----:B------:R-:W-:Y:S02]  /*4b20*/  FSEL R193, R193, -INF , P3 ;  /* 0xff800000c1c17808 */ /* 0x000fe40001800000 */
[----:B------:R-:W-:Y:S02]  /*4b30*/  FSEL R196, R196, -INF , P2 ;  /* 0xff800000c4c47808 */ /* 0x000fe40001000000 */
[----:B------:R-:W-:Y:S02]  /*4b40*/  FSEL R197, R197, -INF , P1 ;  /* 0xff800000c5c57808 */ /* 0x000fe40000800000 */
[----:B------:R-:W-:Y:S02]  /*4b50*/  LOP3.LUT P0, RZ, R22, 0x800, RZ, 0xc0, !PT ;  /* 0x0000080016ff7812 */ /* 0x000fe4000780c0ff */
[----:B--2---:R-:W-:-:S05]  /*4b60*/  FMNMX.FTZ R5, R5, R11, !PT ;  /* 0x0000000b05057209 */ /* 0x004fca0007810000 */
[----:B------:R-:W2:Y:S02]  /*4b70*/  SHFL.BFLY PT, R11, R5, 0x1, 0x1f ;  /* 0x0c201f00050b7f89 */ /* 0x000ea400000e0000 */
[----:B--2---:R-:W-:-:S04]  /*4b80*/  FMNMX.FTZ R5, R5, R11, !PT ;  /* 0x0000000b05057209 */ /* 0x004fc80007810000 */
[----:B------:R-:W-:-:S04]  /*4b90*/  FSETP.NEU.FTZ.AND P6, PT, R5, -INF , PT ;  /* 0xff8000000500780b */ /* 0x000fc80003fdd000 */
[----:B------:R-:W-:-:S05]  /*4ba0*/  FSEL R11, R5, RZ, P6 ;  /* 0x000000ff050b7208 */ /* 0x000fca0003000000 */
[----:B------:R-:W-:Y:S01]  /*4bb0*/  FADD.FTZ R9, -R11, R9 ;  /* 0x000000090b097221 */ /* 0x000fe20000010100 */
[----:B------:R-:W-:-:S03]  /*4bc0*/  FMUL.FTZ R11, R5, UR10 ;  /* 0x0000000a050b7c20 */ /* 0x000fc60008410000 */
[----:B------:R-:W-:Y:S02]  /*4bd0*/  FMUL.FTZ R9, R9, UR10 ;  /* 0x0000000a09097c20 */ /* 0x000fe40008410000 */
[----:B------:R-:W-:Y:S02]  /*4be0*/  FSEL R11, R11, RZ, P6 ;  /* 0x000000ff0b0b7208 */ /* 0x000fe40003000000 */
[----:B------:R-:W-:Y:S02]  /*4bf0*/  ISETP.GT.AND P6, PT, R6, 0x41, PT ;  /* 0x000000410600780c */ /* 0x000fe40003fc4270 */
[----:B------:R-:W-:Y:S01]  /*4c00*/  MUFU.EX2 R9, R9 ;  /* 0x0000000900097308 */ /* 0x000fe20000000800 */
[--C-:B------:R-:W-:Y:S01]  /*4c10*/  FFMA.FTZ R154, R154, UR10, -R11.reuse ;  /* 0x0000000a9a9a7c23 */ /* 0x100fe2000801080b */
[----:B------:R-:W-:Y:S01]  /*4c20*/  FSEL R185, R185, -INF , P6 ;  /* 0xff800000b9b97808 */ /* 0x000fe20003000000 */
[--C-:B------:R-:W-:Y:S01]  /*4c30*/  FFMA.FTZ R155, R155, UR10, -R11.reuse ;  /* 0x0000000a9b9b7c23 */ /* 0x100fe2000801080b */
[----:B------:R-:W-:Y:S01]  /*4c40*/  ISETP.GT.AND P6, PT, R6, 0x48, PT ;  /* 0x000000480600780c */ /* 0x000fe20003fc4270 */
[--C-:B------:R-:W-:Y:S01]  /*4c50*/  FFMA.FTZ R158, R158, UR10, -R11.reuse ;  /* 0x0000000a9e9e7c23 */ /* 0x100fe2000801080b */
[----:B------:R-:W-:Y:S01]  /*4c60*/  FMNMX.FTZ R6, R181, R12, !PT ;  /* 0x0000000cb5067209 */ /* 0x000fe20007810000 */
[--C-:B------:R-:W-:Y:S01]  /*4c70*/  FFMA.FTZ R159, R159, UR10, -R11.reuse ;  /* 0x0000000a9f9f7c23 */ /* 0x100fe2000801080b */
[----:B------:R-:W-:Y:S01]  /*4c80*/  FSEL R188, R188, -INF , P6 ;  /* 0xff800000bcbc7808 */ /* 0x000fe20003000000 */
[----:B------:R-:W2:Y:S01]  /*4c90*/  MUFU.EX2 R153, R154 ;  /* 0x0000009a00997308 */ /* 0x000ea20000000800 */
[----:B------:R-:W-:Y:S01]  /*4ca0*/  FMNMX.FTZ R6, R184, R6, !PT ;  /* 0x00000006b8067209 */ /* 0x000fe20007810000 */
[--C-:B------:R-:W-:Y:S01]  /*4cb0*/  FFMA.FTZ R162, R162, UR10, -R11.reuse ;  /* 0x0000000aa2a27c23 */ /* 0x100fe2000801080b */
[--C-:B------:R-:W-:Y:S01]  /*4cc0*/  FFMA.FTZ R163, R163, UR10, -R11.reuse ;  /* 0x0000000aa3a37c23 */ /* 0x100fe2000801080b */
[--C-:B------:R-:W-:Y:S01]  /*4cd0*/  FFMA.FTZ R166, R166, UR10, -R11.reuse ;  /* 0x0000000aa6a67c23 */ /* 0x100fe2000801080b */
[----:B------:R-:W-:Y:S01]  /*4ce0*/  FMNMX.FTZ R6, R185, R6, !PT ;  /* 0x00000006b9067209 */ /* 0x000fe20007810000 */
[--C-:B------:R-:W-:Y:S01]  /*4cf0*/  FFMA.FTZ R167, R167, UR10, -R11.reuse ;  /* 0x0000000aa7a77c23 */ /* 0x100fe2000801080b */
[--C-:B------:R-:W-:Y:S01]  /*4d00*/  FFMA.FTZ R170, R170, UR10, -R11.reuse ;  /* 0x0000000aaaaa7c23 */ /* 0x100fe2000801080b */
[----:B------:R-:W3:Y:S01]  /*4d10*/  MUFU.EX2 R155, R155 ;  /* 0x0000009b009b7308 */ /* 0x000ee20000000800 */
[----:B------:R-:W-:Y:S01]  /*4d20*/  FMNMX.FTZ R6, R188, R6, !PT ;  /* 0x00000006bc067209 */ /* 0x000fe20007810000 */
[--C-:B------:R-:W-:Y:S01]  /*4d30*/  FFMA.FTZ R171, R171, UR10, -R11.reuse ;  /* 0x0000000aabab7c23 */ /* 0x100fe2000801080b */
[--C-:B------:R-:W-:Y:S01]  /*4d40*/  FFMA.FTZ R174, R174, UR10, -R11.reuse ;  /* 0x0000000aaeae7c23 */ /* 0x100fe2000801080b */
[--C-:B------:R-:W-:Y:S01]  /*4d50*/  FFMA.FTZ R175, R175, UR10, -R11.reuse ;  /* 0x0000000aafaf7c23 */ /* 0x100fe2000801080b */
[----:B------:R-:W-:Y:S01]  /*4d60*/  FMNMX.FTZ R6, R189, R6, !PT ;  /* 0x00000006bd067209 */ /* 0x000fe20007810000 */
[--C-:B------:R-:W-:Y:S01]  /*4d70*/  FFMA.FTZ R178, R178, UR10, -R11.reuse ;  /* 0x0000000ab2b27c23 */ /* 0x100fe2000801080b */
[----:B------:R-:W-:Y:S01]  /*4d80*/  FFMA.FTZ R179, R179, UR10, -R11 ;  /* 0x0000000ab3b37c23 */ /* 0x000fe2000801080b */
[----:B------:R-:W-:Y:S01]  /*4d90*/  MUFU.EX2 R159, R159 ;  /* 0x0000009f009f7308 */ /* 0x000fe20000000800 */
[----:B------:R-:W-:Y:S01]  /*4da0*/  FMNMX.FTZ R6, R192, R6, !PT ;  /* 0x00000006c0067209 */ /* 0x000fe20007810000 */
[----:B--2---:R-:W-:Y:S01]  /*4db0*/  FFMA.FTZ R4, R9, R4, R153 ;  /* 0x0000000409047223 */ /* 0x004fe20000010099 */
[--C-:B------:R-:W-:Y:S01]  /*4dc0*/  FFMA.FTZ R182, R182, UR10, -R11.reuse ;  /* 0x0000000ab6b67c23 */ /* 0x100fe2000801080b */
[--C-:B------:R-:W-:Y:S01]  /*4dd0*/  FFMA.FTZ R183, R183, UR10, -R11.reuse ;  /* 0x0000000ab7b77c23 */ /* 0x100fe2000801080b */
[----:B------:R-:W-:Y:S01]  /*4de0*/  FMNMX.FTZ R6, R193, R6, !PT ;  /* 0x00000006c1067209 */ /* 0x000fe20007810000 */
[--C-:B------:R-:W-:Y:S01]  /*4df0*/  FFMA.FTZ R186, R186, UR10, -R11.reuse ;  /* 0x0000000ababa7c23 */ /* 0x100fe2000801080b */
[--C-:B------:R-:W-:Y:S01]  /*4e00*/  FFMA.FTZ R187, R187, UR10, -R11.reuse ;  /* 0x0000000abbbb7c23 */ /* 0x100fe2000801080b */
[----:B------:R-:W-:Y:S01]  /*4e10*/  MUFU.EX2 R162, R162 ;  /* 0x000000a200a27308 */ /* 0x000fe20000000800 */
[----:B------:R-:W-:Y:S01]  /*4e20*/  FMNMX.FTZ R6, R196, R6, !PT ;  /* 0x00000006c4067209 */ /* 0x000fe20007810000 */
[C---:B---3--:R-:W-:Y:S01]  /*4e30*/  FADD.FTZ R4, R155.reuse, R4 ;  /* 0x000000049b047221 */ /* 0x048fe20000010000 */
[----:B------:R-:W-:Y:S01]  /*4e40*/  F2FP.BF16.F32.PACK_AB R153, R155, R153 ;  /* 0x000000999b99723e */ /* 0x000fe200000010ff */
[--C-:B------:R-:W-:Y:S01]  /*4e50*/  FFMA.FTZ R190, R190, UR10, -R11.reuse ;  /* 0x0000000abebe7c23 */ /* 0x100fe2000801080b */
[----:B------:R-:W-:Y:S01]  /*4e60*/  FMNMX.FTZ R6, R197, R6, !PT ;  /* 0x00000006c5067209 */ /* 0x000fe20007810000 */
[--C-:B------:R-:W-:Y:S01]  /*4e70*/  FFMA.FTZ R191, R191, UR10, -R11.reuse ;  /* 0x0000000abfbf7c23 */ /* 0x100fe2000801080b */
[--C-:B------:R-:W-:Y:S01]  /*4e80*/  FFMA.FTZ R194, R194, UR10, -R11.reuse ;  /* 0x0000000ac2c27c23 */ /* 0x100fe2000801080b */
[----:B------:R-:W2:Y:S01]  /*4e90*/  MUFU.EX2 R155, R158 ;  /* 0x0000009e009b7308 */ /* 0x000ea20000000800 */
[--C-:B------:R-:W-:Y:S01]  /*4ea0*/  FFMA.FTZ R195, R195, UR10, -R11.reuse ;  /* 0x0000000ac3c37c23 */ /* 0x100fe2000801080b */
[----:B------:R-:W3:Y:S01]  /*4eb0*/  SHFL.BFLY PT, R12, R6, 0x2, 0x1f ;  /* 0x0c401f00060c7f89 */ /* 0x000ee200000e0000 */
[--C-:B------:R-:W-:Y:S01]  /*4ec0*/  FFMA.FTZ R198, R198, UR10, -R11.reuse ;  /* 0x0000000ac6c67c23 */ /* 0x100fe2000801080b */
[----:B------:R-:W-:Y:S01]  /*4ed0*/  FFMA.FTZ R11, R199, UR10, -R11 ;  /* 0x0000000ac70b7c23 */ /* 0x000fe2000801080b */
        /* <DEDUP_REMOVED lines=12> */
[----:B--2---:R-:W-:Y:S01]  /*4fa0*/  FADD.FTZ R4, R155, R4 ;  /* 0x000000049b047221 */ /* 0x004fe20000010000 */
[----:B------:R-:W-:Y:S01]  /*4fb0*/  F2FP.BF16.F32.PACK_AB R155, R159, R155 ;  /* 0x0000009b9f9b723e */ /* 0x000fe200000010ff */
[-C--:B------:R-:W-:Y:S01]  /*4fc0*/  FMUL.FTZ R46, R46, R9.reuse ;  /* 0x000000092e2e7220 */ /* 0x080fe20000410000 */
[-C--:B------:R-:W-:Y:S01]  /*4fd0*/  FMUL.FTZ R47, R47, R9.reuse ;  /* 0x000000092f2f7220 */ /* 0x080fe20000410000 */
[----:B------:R-:W-:Y:S01]  /*4fe0*/  FADD.FTZ R4, R159, R4 ;  /* 0x000000049f047221 */ /* 0x000fe20000010000 */
[-C--:B------:R-:W-:Y:S01]  /*4ff0*/  FMUL.FTZ R50, R50, R9.reuse ;  /* 0x0000000932327220 */ /* 0x080fe20000410000 */
[-C--:B------:R-:W-:Y:S01]  /*5000*/  FMUL.FTZ R51, R51, R9.reuse ;  /* 0x0000000933337220 */ /* 0x080fe20000410000 */
[----:B------:R-:W2:Y:S01]  /*5010*/  MUFU.EX2 R159, R166 ;  /* 0x000000a6009f7308 */ /* 0x000ea20000000800 */
[----:B------:R-:W-:Y:S01]  /*5020*/  FADD.FTZ R4, R162, R4 ;  /* 0x00000004a2047221 */ /* 0x000fe20000010000 */
[----:B---3--:R-:W-:Y:S01]  /*5030*/  FMNMX.FTZ R6, R6, R12, !PT ;  /* 0x0000000c06067209 */ /* 0x008fe20007810000 */
[-C--:B------:R-:W-:Y:S01]  /*5040*/  FMUL.FTZ R54, R54, R9.reuse ;  /* 0x0000000936367220 */ /* 0x080fe20000410000 */
[-C--:B------:R-:W-:Y:S01]  /*5050*/  FMUL.FTZ R55, R55, R9.reuse ;  /* 0x0000000937377220 */ /* 0x080fe20000410000 */
[----:B----4-:R-:W-:Y:S01]  /*5060*/  FADD.FTZ R4, R13, R4 ;  /* 0x000000040d047221 */ /* 0x010fe20000010000 */
[-C--:B------:R-:W-:Y:S01]  /*5070*/  FMUL.FTZ R58, R58, R9.reuse ;  /* 0x000000093a3a7220 */ /* 0x080fe20000410000 */
[----:B------:R-:W3:Y:S01]  /*5080*/  SHFL.BFLY PT, R14, R6, 0x1, 0x1f ;  /* 0x0c201f00060e7f89 */ /* 0x000ee200000e0000 */
        /* <DEDUP_REMOVED lines=9> */
[----:B--2---:R-:W-:Y:S01]  /*5120*/  FADD.FTZ R4, R159, R4 ;  /* 0x000000049f047221 */ /* 0x004fe20000010000 */
[-C--:B------:R-:W-:Y:S01]  /*5130*/  FMUL.FTZ R74, R74, R9.reuse ;  /* 0x000000094a4a7220 */ /* 0x080fe20000410000 */
[-C--:B------:R-:W-:Y:S01]  /*5140*/  FMUL.FTZ R75, R75, R9.reuse ;  /* 0x000000094b4b7220 */ /* 0x080fe20000410000 */
[-C--:B------:R-:W-:Y:S01]  /*5150*/  FMUL.FTZ R78, R78, R9.reuse ;  /* 0x000000094e4e7220 */ /* 0x080fe20000410000 */
[-C--:B------:R-:W-:Y:S01]  /*5160*/  FMUL.FTZ R79, R79, R9.reuse ;  /* 0x000000094f4f7220 */ /* 0x080fe20000410000 */
[-C--:B------:R-:W-:Y:S01]  /*5170*/  FMUL.FTZ R82, R82, R9.reuse ;  /* 0x0000000952527220 */ /* 0x080fe20000410000 */
[----:B------:R-:W-:Y:S01]  /*5180*/  FMUL.FTZ R83, R83, R9 ;  /* 0x0000000953537220 */ /* 0x000fe20000410000 */
[----:B------:R-:W2:Y:S01]  /*5190*/  MUFU.EX2 R163, R174 ;  /* 0x000000ae00a37308 */ /* 0x000ea20000000800 */
[C---:B----4-:R-:W-:Y:S01]  /*51a0*/  FADD.FTZ R4, R12.reuse, R4 ;  /* 0x000000040c047221 */ /* 0x050fe20000010000 */
[----:B------:R-:W-:Y:S01]  /*51b0*/  F2FP.BF16.F32.PACK_AB R159, R12, R159 ;  /* 0x0000009f0c9f723e */ /* 0x000fe200000010ff */
[-C--:B------:R-:W-:Y:S01]  /*51c0*/  FMUL.FTZ R86, R86, R9.reuse ;  /* 0x0000000956567220 */ /* 0x080fe20000410000 */
[-C--:B------:R-:W-:Y:S01]  /*51d0*/  FMUL.FTZ R87, R87, R9.reuse ;  /* 0x0000000957577220 */ /* 0x080fe20000410000 */
[----:B------:R-:W-:Y:S01]  /*51e0*/  FADD.FTZ R4, R170, R4 ;  /* 0x00000004aa047221 */ /* 0x000fe20000010000 */
[-C--:B------:R-:W-:Y:S01]  /*51f0*/  FMUL.FTZ R90, R90, R9.reuse ;  /* 0x000000095a5a7220 */ /* 0x080fe20000410000 */
[----:B---3--:R-:W-:Y:S01]  /*5200*/  FMNMX.FTZ R6, R6, R14, !PT ;  /* 0x0000000e06067209 */ /* 0x008fe20007810000 */
[----:B------:R-:W3:Y:S01]  /*5210*/  MUFU.EX2 R175, R175 ;  /* 0x000000af00af7308 */ /* 0x000ee20000000800 */
[----:B-----5:R-:W-:Y:S01]  /*5220*/  FADD.FTZ R4, R171, R4 ;  /* 0x00000004ab047221 */ /* 0x020fe20000010000 */
[-C--:B------:R-:W-:Y:S01]  /*5230*/  FMUL.FTZ R91, R91, R9.reuse ;  /* 0x000000095b5b7220 */ /* 0x080fe20000410000 */
[----:B------:R-:W-:Y:S01]  /*5240*/  FSETP.NEU.FTZ.AND P1, PT, R6, -INF , PT ;  /* 0xff8000000600780b */ /* 0x000fe20003f3d000 */
[-C--:B------:R-:W-:Y:S01]  /*5250*/  FMUL.FTZ R94, R94, R9.reuse ;  /* 0x000000095e5e7220 */ /* 0x080fe20000410000 */
[-C--:B------:R-:W-:Y:S01]  /*5260*/  FMUL.FTZ R95, R95, R9.reuse ;  /* 0x000000095f5f7220 */ /* 0x080fe20000410000 */
[-C--:B------:R-:W-:Y:S01]  /*5270*/  FMUL.FTZ R98, R98, R9.reuse ;  /* 0x0000000962627220 */ /* 0x080fe20000410000 */
[----:B------:R-:W-:Y:S01]  /*5280*/  FSEL R14, R6, RZ, P1 ;  /* 0x000000ff060e7208 */ /* 0x000fe20000800000 */
[----:B------:R-:W4:Y:S01]  /*5290*/  MUFU.EX2 R178, R178 ;  /* 0x000000b200b27308 */ /* 0x000f220000000800 */
[----:B--2---:R-:W-:Y:S01]  /*52a0*/  FADD.FTZ R4, R163, R4 ;  /* 0x00000004a3047221 */ /* 0x004fe20000010000 */
[-C--:B------:R-:W-:Y:S01]  /*52b0*/  FMUL.FTZ R99, R99, R9.reuse ;  /* 0x0000000963637220 */ /* 0x080fe20000410000 */
[-C--:B------:R-:W-:Y:S01]  /*52c0*/  FMUL.FTZ R102, R102, R9.reuse ;  /* 0x0000000966667220 */ /* 0x080fe20000410000 */
[----:B------:R-:W-:Y:S01]  /*52d0*/  FADD.FTZ R8, -R14, R8 ;  /* 0x000000080e087221 */ /* 0x000fe20000010100 */
[----:B------:R-:W-:Y:S01]  /*52e0*/  FMUL.FTZ R14, R6, UR10 ;  /* 0x0000000a060e7c20 */ /* 0x000fe20008410000 */
[-C--:B------:R-:W-:Y:S01]  /*52f0*/  FMUL.FTZ R103, R103, R9.reuse ;  /* 0x0000000967677220 */ /* 0x080fe20000410000 */
[----:B------:R-:W-:Y:S01]  /*5300*/  FMUL.FTZ R106, R106, R9 ;  /* 0x000000096a6a7220 */ /* 0x000fe20000410000 */
[----:B------:R-:W-:Y:S01]  /*5310*/  FMUL.FTZ R8, R8, UR10 ;  /* 0x0000000a08087c20 */ /* 0x000fe20008410000 */
[----:B------:R-:W2:Y:S01]  /*5320*/  MUFU.EX2 R179, R179 ;  /* 0x000000b300b37308 */ /* 0x000ea20000000800 */
[----:B------:R-:W-:Y:S01]  /*5330*/  FSEL R14, R14, RZ, P1 ;  /* 0x000000ff0e0e7208 */ /* 0x000fe20000800000 */
[C---:B---3--:R-:W-:Y:S01]  /*5340*/  FADD.FTZ R4, R175.reuse, R4 ;  /* 0x00000004af047221 */ /* 0x048fe20000010000 */
[----:B------:R-:W-:Y:S01]  /*5350*/  F2FP.BF16.F32.PACK_AB R163, R175, R163 ;  /* 0x000000a3afa3723e */ /* 0x000fe200000010ff */
        /* <DEDUP_REMOVED lines=22> */
[----:B------:R-:W-:Y:S01]  /*54c0*/  FFMA.FTZ R185, R185, UR10, -R14 ;  /* 0x0000000ab9b97c23 */ /* 0x000fe2000801080e */
[----:B----4-:R-:W-:Y:S01]  /*54d0*/  FADD.FTZ R4, R178, R4 ;  /* 0x00000004b2047221 */ /* 0x010fe20000010000 */
[--C-:B------:R-:W-:Y:S01]  /*54e0*/  FFMA.FTZ R188, R188, UR10, -R14.reuse ;  /* 0x0000000abcbc7c23 */ /* 0x100fe2000801080e */
[--C-:B------:R-:W-:Y:S01]  /*54f0*/  FFMA.FTZ R189, R189, UR10, -R14.reuse ;  /* 0x0000000abdbd7c23 */ /* 0x100fe2000801080e */
[----:B------:R-:W-:Y:S01]  /*5500*/  FFMA.FTZ R192, R192, UR10, -R14 ;  /* 0x0000000ac0c07c23 */ /* 0x000fe2000801080e */
[----:B--2---:R-:W-:Y:S01]  /*5510*/  FADD.FTZ R4, R179, R4 ;  /* 0x00000004b3047221 */ /* 0x004fe20000010000 */
[----:B------:R-:W2:Y:S01]  /*5520*/  MUFU.EX2 R154, R156 ;  /* 0x0000009c009a7308 */ /* 0x000ea20000000800 */
[----:B---3--:R-:W-:Y:S01]  /*5530*/  FFMA.FTZ R3, R8, R3, R152 ;  /* 0x0000000308037223 */ /* 0x008fe20000010098 */
[--C-:B------:R-:W-:Y:S01]  /*5540*/  FFMA.FTZ R193, R193, UR10, -R14.reuse ;  /* 0x0000000ac1c17c23 */ /* 0x100fe2000801080e */
[--C-:B------:R-:W-:Y:S01]  /*5550*/  FFMA.FTZ R196, R196, UR10, -R14.reuse ;  /* 0x0000000ac4c47c23 */ /* 0x100fe2000801080e */
[----:B------:R-:W-:Y:S01]  /*5560*/  FFMA.FTZ R14, R197, UR10, -R14 ;  /* 0x0000000ac50e7c23 */ /* 0x000fe2000801080e */
[-C--:B------:R-:W-:Y:S01]  /*5570*/  FMUL.FTZ R24, R24, R8.reuse ;  /* 0x0000000818187220 */ /* 0x080fe20000410000 */
[-C--:B------:R-:W-:Y:S01]  /*5580*/  FMUL.FTZ R25, R25, R8.reuse ;  /* 0x0000000819197220 */ /* 0x080fe20000410000 */
[----:B------:R-:W-:Y:S01]  /*5590*/  FMUL.FTZ R28, R28, R8 ;  /* 0x000000081c1c7220 */ /* 0x000fe20000410000 */
[----:B------:R3:W4:Y:S01]  /*55a0*/  MUFU.EX2 R15, R157 ;  /* 0x0000009d000f7308 */ /* 0x0007220000000800 */
[C---:B-----5:R-:W-:Y:S01]  /*55b0*/  FADD.FTZ R3, R10.reuse, R3 ;  /* 0x000000030a037221 */ /* 0x060fe20000010000 */
[----:B------:R-:W-:Y:S01]  /*55c0*/  F2FP.BF16.F32.PACK_AB R152, R10, R152 ;  /* 0x000000980a98723e */ /* 0x000fe200000010ff */
[-C--:B------:R-:W-:Y:S01]  /*55d0*/  FMUL.FTZ R29, R29, R8.reuse ;  /* 0x000000081d1d7220 */ /* 0x080fe20000410000 */
[-C--:B------:R-:W-:Y:S01]  /*55e0*/  FMUL.FTZ R32, R32, R8.reuse ;  /* 0x0000000820207220 */ /* 0x080fe20000410000 */
[-C--:B------:R-:W-:Y:S01]  /*55f0*/  FMUL.FTZ R33, R33, R8.reuse ;  /* 0x0000000821217220 */ /* 0x080fe20000410000 */
[-C--:B------:R-:W-:Y:S01]  /*5600*/  FMUL.FTZ R36, R36, R8.reuse ;  /* 0x0000000824247220 */ /* 0x080fe20000410000 */
[----:B------:R-:W-:Y:S01]  /*5610*/  FMUL.FTZ R37, R37, R8 ;  /* 0x0000000825257220 */ /* 0x000fe20000410000 */
[----:B------:R-:W5:Y:S01]  /*5620*/  MUFU.EX2 R156, R160 ;  /* 0x000000a0009c7308 */ /* 0x000f620000000800 */
[----:B--2---:R-:W-:Y:S01]  /*5630*/  FADD.FTZ R3, R154, R3 ;  /* 0x000000039a037221 */ /* 0x004fe20000010000 */
[----:B---3--:R-:W-:Y:S01]  /*5640*/  F2FP.BF16.F32.PACK_AB R157, R13, R162 ;  /* 0x000000a20d9d723e */ /* 0x008fe200000010ff */
        /* <DEDUP_REMOVED lines=24> */
[----:B------:R-:W-:Y:S01]  /*57d0*/  FMUL.FTZ R72, R72, R8 ;  /* 0x0000000848487220 */ /* 0x000fe20000410000 */
[----:B------:R-:W-:Y:S01]  /*57e0*/  F2FP.BF16.F32.PACK_AB R161, R171, R170 ;  /* 0x000000aaaba1723e */ /* 0x000fe200000010ff */
        /* <DEDUP_REMOVED lines=56> */
[----:B------:R-:W-:Y:S01]  /*5b70*/  FMUL.FTZ R149, R149, R8 ;  /* 0x0000000895957220 */ /* 0x000fe20000410000 */
        /* <DEDUP_REMOVED lines=30> */
[----:B------:R-:W-:-:S04]  /*5d60*/  FMUL.FTZ R151, R151, R9 ;  /* 0x0000000997977220 */ /* 0x000fc80000410000 */
        /* <DEDUP_REMOVED lines=36> */
[----:B----4-:R-:W-:-:S04]  /*5fb0*/  FADD.FTZ R3, R174, R3 ;  /* 0x00000003ae037221 */ /* 0x010fc80000010000 */
[C---:B--2---:R-:W-:Y:S01]  /*5fc0*/  FADD.FTZ R3, R14.reuse, R3 ;  /* 0x000000030e037221 */ /* 0x044fe20000010000 */
[----:B------:R-:W-:Y:S01]  /*5fd0*/  F2FP.BF16.F32.PACK_AB R174, R14, R174 ;  /* 0x000000ae0eae723e */ /* 0x000fe200000010ff */
[C---:B---3--:R-:W-:Y:S01]  /*5fe0*/  FADD.FTZ R4, R11.reuse, R4 ;  /* 0x000000040b047221 */ /* 0x048fe20000010000 */
[----:B------:R-:W-:Y:S01]  /*5ff0*/  F2FP.BF16.F32.PACK_AB R175, R11, R198 ;  /* 0x000000c60baf723e */ /* 0x000fe200000010ff */
[----:B------:R-:W-:Y:S06]  /*6000*/  @!P0 BRA `(.L_x_4934) ;  /* 0x0000000000048947 */ /* 0x000fec0003800000 */
[----:B------:R-:W-:Y:S01]  /*6010*/  BPT.TRAP 0x1 ;  /* 0x000000040000795c */ /* 0x000fe20000300000 */
.L_x_4934:
[----:B------:R2:W3:Y:S01]  /*6020*/  SYNCS.PHASECHK.TRANS64.TRYWAIT P1, [UR23+0x22850], R7 ;  /* 0x02285007ff0075a7 */ /* 0x0004e20008020157 */
[----:B------:R-:W-:Y:S05]  /*6030*/  @!P0 BRA `(.L_x_4935) ;  /* 0x0000000000048947 */ /* 0x000fea0003800000 */
[----:B------:R-:W-:Y:S01]  /*6040*/  BPT.TRAP 0x1 ;  /* 0x000000040000795c */ /* 0x000fe20000300000 */
.L_x_4935:
[----:B---3--:R-:W-:Y:S05]  /*6050*/  @P1 BRA `(.L_x_4936) ;  /* 0x0000000000081947 */ /* 0x008fea0003800000 */
[----:B------:R-:W3:Y:S02]  /*6060*/  SYNCS.PHASECHK.TRANS64.TRYWAIT P1, [UR23+0x22850], R7 ;  /* 0x02285007ff0075a7 */ /* 0x000ee40008020157 */
[----:B---3--:R-:W-:Y:S05]  /*6070*/  @!P1 BRA `(.L_x_4937) ;  /* 0x000000d400a49947 */ /* 0x008fea0003800000 */
.L_x_4936:
        /* <DEDUP_REMOVED lines=42> */
.L_x_4938:
[----:B------:R-:W-:Y:S01]  /*6320*/  UISETP.GT.AND UP0, UPT, UR25, UR24, UPT ;  /* 0x000000181900728c */ /* 0x000fe2000bf04270 */
[----:B------:R-:W-:Y:S01]  /*6330*/  IMAD.MOV.U32 R9, RZ, RZ, R5 ;  /* 0x000000ffff097224 */ /* 0x000fe200078e0005 */
[----:B------:R-:W-:Y:S01]  /*6340*/  UIADD3 UR23, UR23, 0x22860, URZ ;  /* 0x0002286017177890 */ /* 0x000fe2000fffe03f */
[----:B------:R-:W-:Y:S01]  /*6350*/  IMAD.MOV.U32 R8, RZ, RZ, R6 ;  /* 0x000000ffff087224 */ /* 0x000fe200078e0006 */
[----:B------:R-:W-:Y:S02]  /*6360*/  UIADD3 UR25, UR25, -0x1, URZ ;  /* 0xffffffff19197890 */ /* 0x000fe4000fffe03f */
[----:B------:R-:W-:Y:S01]  /*6370*/  PLOP3.LUT P1, PT, PT, PT, UP0, 0x80, 0x0 ;  /* 0x000000000000781c */ /* 0x000fe20003f2f008 */
[----:B------:R-:W-:-:S09]  /*6380*/  UPRMT UR23, UR22, 0x654, UR23 ;  /* 0x0000065416177896 */ /* 0x000fd20008000017 */
[----:B------:R-:W-:Y:S03]  /*6390*/  SYNCS.ARRIVE.TRANS64.RED.A1T0 RZ, [UR23], RZ ;  /* 0x000000ffffff79a7 */ /* 0x000fe60008100417 */
[----:B------:R-:W-:Y:S05]  /*63a0*/  @P1 BRA `(.L_x_4939) ;  /* 0xffffffd800b01947 */ /* 0x000fea000383ffff */
.L_x_4928:
[----:B------:R-:W-:-:S06]  /*63b0*/  UISETP.GE.AND UP0, UPT, UR25, UR45, UPT ;  /* 0x0000002d1900728c */ /* 0x000fcc000bf06270 */
[----:B------:R-:W-:-:S13]  /*63c0*/  PLOP3.LUT P1, PT, PT, PT, UP0, 0x80, 0x0 ;  /* 0x000000000000781c */ /* 0x000fda0003f2f008 */
[----:B------:R-:W-:Y:S05]  /*63d0*/  @!P1 BRA `(.L_x_4940) ;  /* 0x0000001c005c9947 */ /* 0x000fea0003800000 */
[----:B0-23--:R-:W-:Y:S01]  /*63e0*/  IMAD.MOV.U32 R9, RZ, RZ, R5 ;  /* 0x000000ffff097224 */ /* 0x00dfe200078e0005 */
[----:B------:R-:W-:Y:S01]  /*63f0*/  ULDC UR24, c[0x0][0x988] ;  /* 0x0002620000187ab9 */ /* 0x000fe20000000800 */
[----:B------:R-:W-:-:S07]  /*6400*/  IMAD.MOV.U32 R8, RZ, RZ, R6 ;  /* 0x000000ffff087224 */ /* 0x000fce00078e0006 */
.L_x_4951:
[----:B------:R-:W-:-:S04]  /*6410*/  UIADD3 UR37, UR37, 0x1, URZ ;  /* 0x0000000125257890 */ /* 0x000fc8000fffe03f */
[----:B------:R-:W-:-:S04]  /*6420*/  UISETP.NE.AND UP0, UPT, UR37, 0x2, UPT ;  /* 0x000000022500788c */ /* 0x000fc8000bf05270 */
[----:B------:R-:W-:Y:S02]  /*6430*/  USEL UR6, URZ, 0x1, UP0 ;  /* 0x000000013f067887 */ /* 0x000fe40008000000 */
[----:B------:R-:W-:Y:S02]  /*6440*/  USEL UR37, UR37, URZ, UP0 ;  /* 0x0000003f25257287 */ /* 0x000fe40008000000 */
[----:B------:R-:W-:Y:S01]  /*6450*/  ULOP3.LUT UR36, UR36, UR6, URZ, 0x3c, !UPT ;  /* 0x0000000624247292 */ /* 0x000fe2000f8e3c3f */
[----:B------:R-:W-:Y:S11]  /*6460*/  @!P0 BRA `(.L_x_4941) ;  /* 0x0000000000048947 */ /* 0x000ff60003800000 */
[----:B------:R-:W-:Y:S01]  /*6470*/  BPT.TRAP 0x1 ;  /* 0x000000040000795c */ /* 0x000fe20000300000 */
.L_x_4941:
        /* <DEDUP_REMOVED lines=9> */
.L_x_4942:
[----:B--2---:R-:W-:Y:S05]  /*6510*/  @P1 BRA `(.L_x_4943) ;  /* 0x0000000000081947 */ /* 0x004fea0003800000 */
[----:B------:R-:W2:Y:S02]  /*6520*/  SYNCS.PHASECHK.TRANS64.TRYWAIT P1, [UR23+0x22830], R7 ;  /* 0x02283007ff0075a7 */ /* 0x000ea40008020157 */
[----:B--2---:R-:W-:Y:S05]  /*6530*/  @!P1 BRA `(.L_x_4944) ;  /* 0x000000d0008c9947 */ /* 0x004fea0003800000 */
.L_x_4943:
        /* <DEDUP_REMOVED lines=26> */
.L_x_4945:
        /* <DEDUP_REMOVED lines=111> */
[C---:B----4-:R-:W-:Y:S01]  /*6dd0*/  FADD.FTZ R3, R161.reuse, R3 ;  /* 0x00000003a1037221 */ /* 0x050fe20000010000 */
        /* <DEDUP_REMOVED lines=63> */
[----:B------:R-:W3:Y:S08]  /*71d0*/  MUFU.EX2 R10, R164 ;  /* 0x000000a4000a7308 */ /* 0x000ef00000000800 */
[----:B------:R-:W-:Y:S08]  /*71e0*/  MUFU.EX2 R164, R184 ;  /* 0x000000b800a47308 */ /* 0x000ff00000000800 */
[----:B------:R-:W-:Y:S01]  /*71f0*/  MUFU.EX2 R185, R185 ;  /* 0x000000b900b97308 */ /* 0x000fe20000000800 */
[----:B---3--:R-:W-:Y:S01]  /*7200*/  FADD.FTZ R3, R10, R3 ;  /* 0x000000030a037221 */ /* 0x008fe20000010000 */
[----:B--2---:R-:W-:-:S03]  /*7210*/  FMNMX.FTZ R5, R5, R11, !PT ;  /* 0x0000000b05057209 */ /* 0x004fc60007810000 */
[----:B------:R-:W-:-:S03]  /*7220*/  FADD.FTZ R3, R165, R3 ;  /* 0x00000003a5037221 */ /* 0x000fc60000010000 */
[----:B------:R-:W-:Y:S01]  /*7230*/  MUFU.EX2 R189, R189 ;  /* 0x000000bd00bd7308 */ /* 0x000fe20000000800 */
[C---:B------:R-:W-:Y:S01]  /*7240*/  FMUL.FTZ R11, R5.reuse, UR10 ;  /* 0x0000000a050b7c20 */ /* 0x040fe20008410000 */
[----:B------:R-:W-:Y:S01]  /*7250*/  FADD.FTZ R9, -R5, R9 ;  /* 0x0000000905097221 */ /* 0x000fe20000010100 */
[----:B------:R-:W-:Y:S01]  /*7260*/  FADD.FTZ R3, R156, R3 ;  /* 0x000000039c037221 */ /* 0x000fe20000010000 */
[----:B------:R-:W-:Y:S01]  /*7270*/  F2FP.BF16.F32.PACK_AB R156, R169, R156 ;  /* 0x0000009ca99c723e */ /* 0x000fe200000010ff */
        /* <DEDUP_REMOVED lines=16> */
[----:B------:R-:W-:Y:S01]  /*7380*/  FFMA.FTZ R179, R179, UR10, -R11 ;  /* 0x0000000ab3b37c23 */ /* 0x000fe2000801080b */
[----:B------:R-:W-:Y:S01]  /*7390*/  FADD.FTZ R3, R169, R3 ;  /* 0x00000003a9037221 */ /* 0x000fe20000010000 */
[--C-:B------:R-:W-:Y:S01]  /*73a0*/  FFMA.FTZ R182, R182, UR10, -R11.reuse ;  /* 0x0000000ab6b67c23 */ /* 0x100fe2000801080b */
[--C-:B------:R-:W-:Y:S01]  /*73b0*/  FFMA.FTZ R183, R183, UR10, -R11.reuse ;  /* 0x0000000ab7b77c23 */ /* 0x100fe2000801080b */
[----:B------:R-:W-:Y:S01]  /*73c0*/  FFMA.FTZ R186, R186, UR10, -R11 ;  /* 0x0000000ababa7c23 */ /* 0x000fe2000801080b */
[----:B------:R-:W-:Y:S01]  /*73d0*/  FADD.FTZ R3, R172, R3 ;  /* 0x00000003ac037221 */ /* 0x000fe20000010000 */
[----:B------:R-:W3:Y:S01]  /*73e0*/  MUFU.EX2 R155, R155 ;  /* 0x0000009b009b7308 */ /* 0x000ee20000000800 */
[--C-:B------:R-:W-:Y:S01]  /*73f0*/  FFMA.FTZ R187, R187, UR10, -R11.reuse ;  /* 0x0000000abbbb7c23 */ /* 0x100fe2000801080b */
[----:B------:R-:W-:Y:S01]  /*7400*/  FFMA.FTZ R190, R190, UR10, -R11 ;  /* 0x0000000abebe7c23 */ /* 0x000fe2000801080b */
[----:B------:R-:W-:Y:S01]  /*7410*/  FADD.FTZ R3, R173, R3 ;  /* 0x00000003ad037221 */ /* 0x000fe20000010000 */
[--C-:B------:R-:W-:Y:S01]  /*7420*/  FFMA.FTZ R191, R191, UR10, -R11.reuse ;  /* 0x0000000abfbf7c23 */ /* 0x100fe2000801080b */
[--C-:B------:R-:W-:Y:S01]  /*7430*/  FFMA.FTZ R194, R194, UR10, -R11.reuse ;  /* 0x0000000ac2c27c23 */ /* 0x100fe2000801080b */
[----:B------:R-:W-:Y:S01]  /*7440*/  FFMA.FTZ R195, R195, UR10, -R11 ;  /* 0x0000000ac3c37c23 */ /* 0x000fe2000801080b */
[----:B------:R-:W-:Y:S01]  /*7450*/  FADD.FTZ R3, R160, R3 ;  /* 0x00000003a0037221 */ /* 0x000fe20000010000 */
[----:B------:R-:W4:Y:S01]  /*7460*/  MUFU.EX2 R158, R158 ;  /* 0x0000009e009e7308 */ /* 0x000f220000000800 */
[----:B--2---:R-:W-:Y:S01]  /*7470*/  FFMA.FTZ R4, R9, R4, R154 ;  /* 0x0000000409047223 */ /* 0x004fe2000001009a */
[----:B------:R-:W-:Y:S01]  /*7480*/  FFMA.FTZ R198, R198, UR10, -R11 ;  /* 0x0000000ac6c67c23 */ /* 0x000fe2000801080b */
[----:B------:R-:W-:Y:S01]  /*7490*/  FADD.FTZ R3, R177, R3 ;  /* 0x00000003b1037221 */ /* 0x000fe20000010000 */
[----:B------:R-:W-:Y:S01]  /*74a0*/  FFMA.FTZ R11, R199, UR10, -R11 ;  /* 0x0000000ac70b7c23 */ /* 0x000fe2000801080b */
[----:B------:R-:W-:Y:S01]  /*74b0*/  F2FP.BF16.F32.PACK_AB R160, R177, R160 ;  /* 0x000000a0b1a0723e */ /* 0x000fe200000010ff */
[-C--:B------:R-:W-:Y:S01]  /*74c0*/  FMUL.FTZ R26, R26, R9.reuse ;  /* 0x000000091a1a7220 */ /* 0x080fe20000410000 */
[----:B------:R-:W-:Y:S01]  /*74d0*/  FADD.FTZ R3, R180, R3 ;  /* 0x00000003b4037221 */ /* 0x000fe20000010000 */
        /* <DEDUP_REMOVED lines=142> */
.L_x_4946:
[----:B------:R2:W3:Y:S01]  /*7dc0*/  SYNCS.PHASECHK.TRANS64.TRYWAIT P1, [UR23+0x22850], R7 ;  /* 0x02285007ff0075a7 */ /* 0x0004e20008020157 */
[----:B------:R-:W-:Y:S05]  /*7dd0*/  @!P0 BRA `(.L_x_4947) ;  /* 0x0000000000048947 */ /* 0x000fea0003800000 */
[----:B------:R-:W-:Y:S01]  /*7de0*/  BPT.TRAP 0x1 ;  /* 0x000000040000795c */ /* 0x000fe20000300000 */
.L_x_4947:
[----:B---3--:R-:W-:Y:S05]  /*7df0*/  @P1 BRA `(.L_x_4948) ;  /* 0x0000000000081947 */ /* 0x008fea0003800000 */
[----:B------:R-:W3:Y:S02]  /*7e00*/  SYNCS.PHASECHK.TRANS64.TRYWAIT P1, [UR23+0x22850], R7 ;  /* 0x02285007ff0075a7 */ /* 0x000ee40008020157 */
[----:B---3--:R-:W-:Y:S05]  /*7e10*/  @!P1 BRA `(.L_x_4949) ;  /* 0x000000b8006c9947 */ /* 0x008fea0003800000 */
.L_x_4948:
        /* <DEDUP_REMOVED lines=42> */
.L_x_4950:
        /* <DEDUP_REMOVED lines=9> */
.L_x_4940:
        /* <DEDUP_REMOVED lines=22> */
[----:B-1----:R-:W-:Y:S01]  /*82b0*/  FADD.FTZ R4, R10, R7 ;  /* 0x000000070a047221 */ /* 0x002fe20000010000 */
[----:B------:R-:W-:-:S04]  /*82c0*/  IMAD.U32 R10, RZ, RZ, UR10 ;  /* 0x0000000aff0a7e24 */ /* 0x000fc8000f8e00ff */
[----:B------:R-:W-:Y:S02]  /*82d0*/  FSETP.NE.FTZ.AND P2, PT, R4, RZ, PT ;  /* 0x000000ff0400720b */ /* 0x000fe40003f55000 */
[----:B------:R-:W1:Y:S01]  /*82e0*/  @P1 MUFU.LG2 R7, R11 ;  /* 0x0000000b00071308 */ /* 0x000e620000000c00 */
[----:B------:R-:W-:Y:S01]  /*82f0*/  @P1 FMUL.FTZ R10, R10, 0.69314718246459960938 ;  /* 0x3f3172180a0a1820 */ /* 0x000fe20000410000 */
        /* <DEDUP_REMOVED lines=64> */
[----:B------:R-:W0:Y:S01]  /*8700*/  @P2 MUFU.RCP R3, R4 ;  /* 0x0000000400032308 */ /* 0x000e220000001000 */
[----:B------:R-:W-:Y:S01]  /*8710*/  @P2 FMUL.FTZ R9, R9, 0.69314718246459960938 ;  /* 0x3f31721809092820 */ /* 0x000fe20000410000 */
[----:B-1----:R-:W-:-:S06]  /*8720*/  @P1 FMUL.FTZ R7, R7, 0.69314718246459960938 ;  /* 0x3f31721807071820 */ /* 0x002fcc0000410000 */
[----:B------:R1:W2:Y:S02]  /*8730*/  @P2 MUFU.LG2 R8, R4 ;  /* 0x0000000400082308 */ /* 0x0002a40000000c00 */
[----:B-1----:R-:W-:Y:S02]  /*8740*/  IMAD.MOV.U32 R4, RZ, RZ, -0x800000 ;  /* 0xff800000ff047424 */ /* 0x002fe400078e00ff */
[-C--:B0-----:R-:W-:Y:S01]  /*8750*/  FMUL.FTZ R26, R26, R3.reuse ;  /* 0x000000031a1a7220 */ /* 0x081fe20000410000 */
[-C--:B------:R-:W-:Y:S01]  /*8760*/  FMUL.FTZ R27, R27, R3.reuse ;  /* 0x000000031b1b7220 */ /* 0x080fe20000410000 */
[-C--:B------:R-:W-:Y:S01]  /*8770*/  FMUL.FTZ R30, R30, R3.reuse ;  /* 0x000000031e1e7220 */ /* 0x080fe20000410000 */
[-C--:B------:R-:W-:Y:S01]  /*8780*/  FMUL.FTZ R31, R31, R3.reuse ;  /* 0x000000031f1f7220 */ /* 0x080fe20000410000 */
[-C--:B------:R-:W-:Y:S01]  /*8790*/  FMUL.FTZ R34, R34, R3.reuse ;  /* 0x0000000322227220 */ /* 0x080fe20000410000 */
[-C--:B------:R-:W-:Y:S01]  /*87a0*/  FMUL.FTZ R35, R35, R3.reuse ;  /* 0x0000000323237220 */ /* 0x080fe20000410000 */
[-C--:B------:R-:W-:Y:S01]  /*87b0*/  FMUL.FTZ R38, R38, R3.reuse ;  /* 0x0000000326267220 */ /* 0x080fe20000410000 */
[----:B--2---:R-:W-:Y:S01]  /*87c0*/  @P2 FMUL.FTZ R8, R8, 0.69314718246459960938 ;  /* 0x3f31721808082820 */ /* 0x004fe20000410000 */
        /* <DEDUP_REMOVED lines=59> */
.L_x_4915:
        /* <DEDUP_REMOVED lines=16> */
[----:B------:R-:W-:Y:S01]  /*8c80*/  F2FP.BF16.F32.PACK_AB R11, R31, R30 ;  /* 0x0000001e1f0b723e */ /* 0x000fe200000010ff */
[----:B------:R-:W-:Y:S01]  /*8c90*/  USHF.L.U64.HI UR16, UR39, 0x2, UR40 ;  /* 0x0000000227107899 */ /* 0x000fe20008010228 */
[----:B------:R-:W-:Y:S02]  /*8ca0*/  F2FP.BF16.F32.PACK_AB R14, R37, R36 ;  /* 0x00000024250e723e */ /* 0x000fe400000010ff */
[----:B------:R-:W-:Y:S01]  /*8cb0*/  F2FP.BF16.F32.PACK_AB R15, R39, R38 ;  /* 0x00000026270f723e */ /* 0x000fe200000010ff */
[----:B------:R-:W-:Y:S01]  /*8cc0*/  UMOV UR10, UR8 ;  /* 0x00000008000a7c82 */ /* 0x000fe20008000000 */
[----:B0-----:R-:W-:Y:S01]  /*8cd0*/  UMOV UR11, UR4 ;  /* 0x00000004000b7c82 */ /* 0x001fe20008000000 */
[----:B------:R-:W-:-:S04]  /*8ce0*/  USHF.L.U32 UR4, UR39, 0x2, URZ ;  /* 0x0000000227047899 */ /* 0x000fc8000800063f */
        /* <DEDUP_REMOVED lines=46> */
[----:B------:R-:W-:Y:S01]  /*8fd0*/  MOV R3, R12 ;  /* 0x0000000c00037202 */ /* 0x000fe20000000f00 */
[----:B------:R0:W-:Y:S01]  /*8fe0*/  STSM.16.M88.4 [R5], R8 ;  /* 0x0000000805007844 */ /* 0x0001e20000000200 */
[----:B------:R-:W-:-:S02]  /*8ff0*/  SHF.R.U64 R154, R154, 0x3, RZ ;  /* 0x000000039a9a7819 */ /* 0x000fc400000012ff */
[----:B------:R-:W-:Y:S01]  /*9000*/  LOP3.LUT R164, R164, R165, RZ, 0x3c, !PT ;  /* 0x000000a5a4a47212 */ /* 0x000fe200078e3cff */
[--C-:B------:R-:W-:Y:S01]  /*9010*/  IMAD.X R165, RZ, RZ, R7.reuse, P4 ;  /* 0x000000ffffa57224 */ /* 0x100fe200020e0607 */
[----:B------:R-:W-:Y:S02]  /*9020*/  F2FP.BF16.F32.PACK_AB R12, R33, R32 ;  /* 0x00000020210c723e */ /* 0x000fe400000010ff */
[----:B------:R-:W-:Y:S02]  /*9030*/  F2FP.BF16.F32.PACK_AB R13, R35, R34 ;  /* 0x00000022230d723e */ /* 0x000fe400000010ff */
[----:B------:R-:W-:Y:S02]  /*9040*/  IADD3 R21, P5, R6, 0xc020, RZ ;  /* 0x0000c02006157810 */ /* 0x000fe40007fbe0ff */
[----:B------:R-:W-:Y:S01]  /*9050*/  LOP3.LUT R168, R168, R169, RZ, 0x3c, !PT ;  /* 0x000000a9a8a87212 */ /* 0x000fe200078e3cff */
[----:B------:R-:W-:Y:S01]  /*9060*/  IMAD.X R169, RZ, RZ, R7, P6 ;  /* 0x000000ffffa97224 */ /* 0x000fe200030e0607 */
[C---:B------:R-:W-:Y:S01]  /*9070*/  IADD3 R159, P3, R6.reuse, 0x8060, RZ ;  /* 0x00008060069f7810 */ /* 0x040fe20007f7e0ff */
[----:B------:R1:W-:Y:S01]  /*9080*/  STSM.16.M88.4 [R3], R12 ;  /* 0x0000000c03007844 */ /* 0x0003e20000000200 */
[----:B------:R-:W-:-:S02]  /*9090*/  IADD3 R157, P2, R6, 0xc040, RZ ;  /* 0x0000c040069d7810 */ /* 0x000fc40007f5e0ff */
[----:B------:R-:W-:Y:S02]  /*90a0*/  SHF.R.U64 R172, R172, 0x3, RZ ;  /* 0x00000003acac7819 */ /* 0x000fe400000012ff */
[----:B------:R-:W-:Y:S02]  /*90b0*/  IADD3 R175, P4, R6, 0x8040, RZ ;  /* 0x0000804006af7810 */ /* 0x000fe40007f9e0ff */
[----:B------:R-:W-:Y:S01]  /*90c0*/  LOP3.LUT R154, R154, R155, RZ, 0x3c, !PT ;  /* 0x0000009b9a9a7212 */ /* 0x000fe200078e3cff */
[----:B------:R-:W-:Y:S01]  /*90d0*/  IMAD.X R155, RZ, RZ, R7, P0 ;  /* 0x000000ffff9b7224 */ /* 0x000fe200000e0607 */
[----:B------:R-:W-:Y:S02]  /*90e0*/  IADD3 R161, P6, R6, 0xc000, RZ ;  /* 0x0000c00006a17810 */ /* 0x000fe40007fde0ff */
[----:B------:R-:W-:Y:S02]  /*90f0*/  LOP3.LUT R20, R21, 0x380, RZ, 0xc0, !PT ;  /* 0x0000038015147812 */ /* 0x000fe400078ec0ff */
[----:B------:R-:W-:-:S02]  /*9100*/  LOP3.LUT R158, R159, 0x380, RZ, 0xc0, !PT ;  /* 0x000003809f9e7812 */ /* 0x000fc400078ec0ff */
[----:B------:R-:W-:Y:S02]  /*9110*/  LOP3.LUT R156, R157, 0x380, RZ, 0xc0, !PT ;  /* 0x000003809d9c7812 */ /* 0x000fe400078ec0ff */
[----:B------:R-:W-:Y:S02]  /*9120*/  MOV R163, R162 ;  /* 0x000000a200a37202 */ /* 0x000fe40000000f00 */
[----:B0-----:R-:W-:Y:S02]  /*9130*/  F2FP.BF16.F32.PACK_AB R8, R41, R40 ;  /* 0x000000282908723e */ /* 0x001fe400000010ff */
[----:B------:R-:W-:Y:S02]  /*9140*/  F2FP.BF16.F32.PACK_AB R9, R43, R42 ;  /* 0x0000002a2b09723e */ /* 0x000fe400000010ff */
[----:B------:R-:W-:Y:S02]  /*9150*/  F2FP.BF16.F32.PACK_AB R10, R45, R44 ;  /* 0x0000002c2d0a723e */ /* 0x000fe400000010ff */
[----:B------:R-:W-:-:S02]  /*9160*/  F2FP.BF16.F32.PACK_AB R11, R47, R46 ;  /* 0x0000002e2f0b723e */ /* 0x000fc400000010ff */
[----:B------:R-:W-:Y:S01]  /*9170*/  LOP3.LUT R172, R172, R173, RZ, 0x3c, !PT ;  /* 0x000000adacac7212 */ /* 0x000fe200078e3cff */
[----:B------:R-:W-:Y:S01]  /*9180*/  IMAD.X R173, RZ, RZ, R7, P1 ;  /* 0x000000ffffad7224 */ /* 0x000fe200008e0607 */
[----:B------:R-:W-:Y:S01]  /*9190*/  LOP3.LUT R174, R175, 0x380, RZ, 0xc0, !PT ;  /* 0x00000380afae7812 */ /* 0x000fe200078ec0ff */
[----:B------:R0:W-:Y:S01]  /*91a0*/  STSM.16.M88.4 [R163], R8 ;  /* 0x00000008a3007844 */ /* 0x0001e20000000200 */
[----:B------:R-:W-:Y:S02]  /*91b0*/  MOV R164, R164 ;  /* 0x000000a400a47202 */ /* 0x000fe40000000f00 */
[----:B-1----:R-:W-:Y:S02]  /*91c0*/  F2FP.BF16.F32.PACK_AB R12, R49, R48 ;  /* 0x00000030310c723e */ /* 0x002fe400000010ff */
[----:B------:R-:W-:Y:S02]  /*91d0*/  F2FP.BF16.F32.PACK_AB R13, R51, R50 ;  /* 0x00000032330d723e */ /* 0x000fe400000010ff */
[----:B------:R-:W-:-:S02]  /*91e0*/  F2FP.BF16.F32.PACK_AB R14, R53, R52 ;  /* 0x00000034350e723e */ /* 0x000fc400000010ff */
[----:B------:R-:W-:Y:S02]  /*91f0*/  F2FP.BF16.F32.PACK_AB R15, R55, R54 ;  /* 0x00000036370f723e */ /* 0x000fe400000010ff */
[----:B------:R-:W-:Y:S02]  /*9200*/  LOP3.LUT R160, R161, 0x380, RZ, 0xc0, !PT ;  /* 0x00000380a1a07812 */ /* 0x000fe400078ec0ff */
[----:B------:R-:W-:Y:S01]  /*9210*/  SHF.R.U64 R20, R20, 0x3, RZ ;  /* 0x0000000314147819 */ /* 0x000fe200000012ff */
[----:B------:R1:W-:Y:S01]  /*9220*/  STSM.16.M88.4 [R164], R12 ;  /* 0x0000000ca4007844 */ /* 0x0003e20000000200 */
[----:B------:R-:W-:Y:S02]  /*9230*/  IADD3 R3, P1, R6, 0xc060, RZ ;  /* 0x0000c06006037810 */ /* 0x000fe40007f3e0ff */
[----:B------:R-:W-:Y:S02]  /*9240*/  SHF.R.U64 R158, R158, 0x3, RZ ;  /* 0x000000039e9e7819 */ /* 0x000fe400000012ff */
[----:B------:R-:W-:-:S02]  /*9250*/  SHF.R.U64 R156, R156, 0x3, RZ ;  /* 0x000000039c9c7819 */ /* 0x000fc400000012ff */
[----:B------:R-:W-:Y:S02]  /*9260*/  MOV R162, R152 ;  /* 0x0000009800a27202 */ /* 0x000fe40000000f00 */
[----:B------:R-:W-:Y:S02]  /*9270*/  MOV R5, R154 ;  /* 0x0000009a00057202 */ /* 0x000fe40000000f00 */
[----:B------:R-:W-:Y:S02]  /*9280*/  SHF.R.U64 R174, R174, 0x3, RZ ;  /* 0x00000003aeae7819 */ /* 0x000fe400000012ff */
[----:B------:R-:W-:Y:S02]  /*9290*/  MOV R166, R166 ;  /* 0x000000a600a67202 */ /* 0x000fe40000000f00 */
[----:B------:R-:W-:Y:S02]  /*92a0*/  F2FP.BF16.F32.PACK_AB R152, R57, R56 ;  /* 0x000000383998723e */ /* 0x000fe400000010ff */
[----:B------:R-:W-:-:S02]  /*92b0*/  F2FP.BF16.F32.PACK_AB R153, R59, R58 ;  /* 0x0000003a3b99723e */ /* 0x000fc400000010ff */
[----:B------:R-:W-:Y:S02]  /*92c0*/  F2FP.BF16.F32.PACK_AB R154, R61, R60 ;  /* 0x0000003c3d9a723e */ /* 0x000fe400000010ff */
[----:B------:R-:W-:Y:S02]  /*92d0*/  F2FP.BF16.F32.PACK_AB R155, R63, R62 ;  /* 0x0000003e3f9b723e */ /* 0x000fe400000010ff */
[----:B------:R-:W-:Y:S02]  /*92e0*/  SHF.R.U64 R160, R160, 0x3, RZ ;  /* 0x00000003a0a07819 */ /* 0x000fe400000012ff */
[----:B------:R-:W-:Y:S01]  /*92f0*/  MOV R168, R168 ;  /* 0x000000a800a87202 */ /* 0x000fe20000000f00 */
[----:B------:R2:W-:Y:S01]  /*9300*/  STSM.16.M88.4 [R166], R152 ;  /* 0x00000098a6007844 */ /* 0x0005e20000000200 */
[----:B0-----:R-:W-:Y:S02]  /*9310*/  F2FP.BF16.F32.PACK_AB R8, R65, R64 ;  /* 0x000000404108723e */ /* 0x001fe400000010ff */
[----:B------:R-:W-:-:S02]  /*9320*/  F2FP.BF16.F32.PACK_AB R9, R67, R66 ;  /* 0x000000424309723e */ /* 0x000fc400000010ff */
[----:B------:R-:W-:Y:S02]  /*9330*/  F2FP.BF16.F32.PACK_AB R10, R69, R68 ;  /* 0x00000044450a723e */ /* 0x000fe400000010ff */
[----:B------:R-:W-:Y:S02]  /*9340*/  F2FP.BF16.F32.PACK_AB R11, R71, R70 ;  /* 0x00000046470b723e */ /* 0x000fe400000010ff */
[----:B------:R-:W-:Y:S01]  /*9350*/  LOP3.LUT R20, R20, R21, RZ, 0x3c, !PT ;  /* 0x0000001514147212 */ /* 0x000fe200078e3cff */
[----:B------:R-:W-:Y:S01]  /*9360*/  IMAD.X R21, RZ, RZ, R7, P5 ;  /* 0x000000ffff157224 */ /* 0x000fe200028e0607 */
[----:B------:R-:W-:Y:S01]  /*9370*/  LOP3.LUT R6, R3, 0x380, RZ, 0xc0, !PT ;  /* 0x0000038003067812 */ /* 0x000fe200078ec0ff */
[----:B------:R0:W-:Y:S01]  /*9380*/  STSM.16.M88.4 [R168], R8 ;  /* 0x00000008a8007844 */ /* 0x0001e20000000200 */
[----:B------:R-:W-:Y:S02]  /*9390*/  MOV R170, R170 ;  /* 0x000000aa00aa7202 */ /* 0x000fe40000000f00 */
[----:B-1----:R-:W-:-:S02]  /*93a0*/  F2FP.BF16.F32.PACK_AB R12, R73, R72 ;  /* 0x00000048490c723e */ /* 0x002fc400000010ff */
        /* <DEDUP_REMOVED lines=11> */
[----:B------:R-:W-:Y:S01]  /*9460*/  SHF.R.U64 R6, R6, 0x3, RZ ;  /* 0x0000000306067819 */ /* 0x000fe200000012ff */
[----:B------:R1:W-:Y:S01]  /*9470*/  STSM.16.M88.4 [R170], R12 ;  /* 0x0000000caa007844 */ /* 0x0003e20000000200 */
[----:B------:R-:W-:Y:S01]  /*9480*/  F2FP.BF16.F32.PACK_AB R164, R81, R80 ;  /* 0x0000005051a4723e */ /* 0x000fe200000010ff */
[----:B------:R-:W-:Y:S01]  /*9490*/  IMAD.X R7, RZ, RZ, R7, P1 ;  /* 0x000000ffff077224 */ /* 0x000fe200008e0607 */
[----:B------:R-:W-:-:S02]  /*94a0*/  F2FP.BF16.F32.PACK_AB R165, R83, R82 ;  /* 0x0000005253a5723e */ /* 0x000fc400000010ff */
[----:B--2---:R-:W-:Y:S02]  /*94b0*/  F2FP.BF16.F32.PACK_AB R166, R85, R84 ;  /* 0x0000005455a6723e */ /* 0x004fe400000010ff */
[----:B------:R-:W-:Y:S02]  /*94c0*/  F2FP.BF16.F32.PACK_AB R167, R87, R86 ;  /* 0x0000005657a7723e */ /* 0x000fe400000010ff */
[----:B------:R-:W-:Y:S02]  /*94d0*/  MOV R172, R172 ;  /* 0x000000ac00ac7202 */ /* 0x000fe40000000f00 */
[----:B0-----:R-:W-:Y:S01]  /*94e0*/  F2FP.BF16.F32.PACK_AB R168, R89, R88 ;  /* 0x0000005859a8723e */ /* 0x001fe200000010ff */
[----:B------:R0:W-:Y:S01]  /*94f0*/  STSM.16.M88.4 [R162], R164 ;  /* 0x000000a4a2007844 */ /* 0x0001e20000000200 */
[----:B------:R-:W-:Y:S02]  /*9500*/  F2FP.BF16.F32.PACK_AB R169, R91, R90 ;  /* 0x0000005a5ba9723e */ /* 0x000fe400000010ff */
[----:B------:R-:W-:-:S02]  /*9510*/  F2FP.BF16.F32.PACK_AB R171, R95, R94 ;  /* 0x0000005e5fab723e */ /* 0x000fc400000010ff */
[----:B-1----:R-:W-:Y:S02]  /*9520*/  F2FP.BF16.F32.PACK_AB R170, R93, R92 ;  /* 0x0000005c5daa723e */ /* 0x002fe400000010ff */
[----:B------:R-:W-:Y:S02]  /*9530*/  MOV R20, R20 ;  /* 0x0000001400147202 */ /* 0x000fe40000000f00 */
[----:B------:R-:W-:Y:S01]  /*9540*/  MOV R173, R158 ;  /* 0x0000009e00ad7202 */ /* 0x000fe20000000f00 */
[----:B------:R-:W-:Y:S01]  /*9550*/  STSM.16.M88.4 [R172], R168 ;  /* 0x000000a8ac007844 */ /* 0x000fe20000000200 */
[----:B------:R-:W-:Y:S02]  /*9560*/  MOV R21, R156 ;  /* 0x0000009c00157202 */ /* 0x000fe40000000f00 */
[----:B------:R-:W-:Y:S02]  /*9570*/  F2FP.BF16.F32.PACK_AB R152, R97, R96 ;  /* 0x000000606198723e */ /* 0x000fe400000010ff */
[----:B------:R-:W-:-:S02]  /*9580*/  F2FP.BF16.F32.PACK_AB R153, R99, R98 ;  /* 0x000000626399723e */ /* 0x000fc400000010ff */
[----:B------:R-:W-:Y:S02]  /*9590*/  F2FP.BF16.F32.PACK_AB R154, R101, R100 ;  /* 0x00000064659a723e */ /* 0x000fe400000010ff */
[----:B------:R-:W-:Y:S02]  /*95a0*/  F2FP.BF16.F32.PACK_AB R155, R103, R102 ;  /* 0x00000066679b723e */ /* 0x000fe400000010ff */
[----:B------:R-:W-:Y:S02]  /*95b0*/  LOP3.LUT R6, R6, R3, RZ, 0x3c, !PT ;  /* 0x0000000306067212 */ /* 0x000fe400078e3cff */
[----:B------:R-:W-:Y:S01]  /*95c0*/  MOV R174, R174 ;  /* 0x000000ae00ae7202 */ /* 0x000fe20000000f00 */
[----:B------:R1:W-:Y:S01]  /*95d0*/  STSM.16.M88.4 [R5], R152 ;  /* 0x0000009805007844 */ /* 0x0003e20000000200 */
[----:B------:R-:W-:Y:S02]  /*95e0*/  F2FP.BF16.F32.PACK_AB R156, R105, R104 ;  /* 0x00000068699c723e */ /* 0x000fe400000010ff */
[----:B------:R-:W-:-:S02]  /*95f0*/  F2FP.BF16.F32.PACK_AB R157, R107, R106 ;  /* 0x0000006a6b9d723e */ /* 0x000fc400000010ff */
[----:B------:R-:W-:Y:S02]  /*9600*/  F2FP.BF16.F32.PACK_AB R158, R109, R108 ;  /* 0x0000006c6d9e723e */ /* 0x000fe400000010ff */
[----:B------:R-:W-:Y:S02]  /*9610*/  F2FP.BF16.F32.PACK_AB R159, R111, R110 ;  /* 0x0000006e6f9f723e */ /* 0x000fe400000010ff */
[----:B------:R-:W-:Y:S02]  /*9620*/  MOV R3, R160 ;  /* 0x000000a000037202 */ /* 0x000fe40000000f00 */
[----:B------:R-:W-:Y:S01]  /*9630*/  F2FP.BF16.F32.PACK_AB R160, R113, R112 ;  /* 0x0000007071a0723e */ /* 0x000fe200000010ff */
[----:B------:R2:W-:Y:S01]  /*9640*/  STSM.16.M88.4 [R174], R156 ;  /* 0x0000009cae007844 */ /* 0x0005e20000000200 */
[----:B------:R-:W-:Y:S02]  /*9650*/  F2FP.BF16.F32.PACK_AB R161, R115, R114 ;  /* 0x0000007273a1723e */ /* 0x000fe400000010ff */
[----:B0-----:R-:W-:-:S02]  /*9660*/  F2FP.BF16.F32.PACK_AB R162, R117, R116 ;  /* 0x0000007475a2723e */ /* 0x001fc400000010ff */
[----:B------:R-:W-:Y:S02]  /*9670*/  F2FP.BF16.F32.PACK_AB R163, R119, R118 ;  /* 0x0000007677a3723e */ /* 0x000fe400000010ff */
[----:B------:R-:W-:Y:S02]  /*9680*/  F2FP.BF16.F32.PACK_AB R8, R121, R120 ;  /* 0x000000787908723e */ /* 0x000fe400000010ff */
[----:B------:R-:W-:Y:S01]  /*9690*/  F2FP.BF16.F32.PACK_AB R9, R123, R122 ;  /* 0x0000007a7b09723e */ /* 0x000fe200000010ff */
[----:B------:R-:W-:Y:S01]  /*96a0*/  STSM.16.M88.4 [R173], R160 ;  /* 0x000000a0ad007844 */ /* 0x000fe20000000200 */
[----:B------:R-:W-:Y:S02]  /*96b0*/  F2FP.BF16.F32.PACK_AB R10, R125, R124 ;  /* 0x0000007c7d0a723e */ /* 0x000fe400000010ff */
[----:B------:R-:W-:Y:S02]  /*96c0*/  F2FP.BF16.F32.PACK_AB R11, R127, R126 ;  /* 0x0000007e7f0b723e */ /* 0x000fe400000010ff */
[----:B------:R-:W-:-:S02]  /*96d0*/  F2FP.BF16.F32.PACK_AB R12, R129, R128 ;  /* 0x00000080810c723e */ /* 0x000fc400000010ff */
[----:B------:R-:W-:Y:S01]  /*96e0*/  F2FP.BF16.F32.PACK_AB R13, R131, R130 ;  /* 0x00000082830d723e */ /* 0x000fe200000010ff */
[----:B------:R0:W-:Y:S01]  /*96f0*/  STSM.16.M88.4 [R3], R8 ;  /* 0x0000000803007844 */ /* 0x0001e20000000200 */
[----:B------:R-:W-:Y:S02]  /*9700*/  F2FP.BF16.F32.PACK_AB R14, R133, R132 ;  /* 0x00000084850e723e */ /* 0x000fe400000010ff */
[----:B------:R-:W-:Y:S02]  /*9710*/  F2FP.BF16.F32.PACK_AB R15, R135, R134 ;  /* 0x00000086870f723e */ /* 0x000fe400000010ff */
[----:B-1----:R-:W-:Y:S02]  /*9720*/  F2FP.BF16.F32.PACK_AB R152, R137, R136 ;  /* 0x000000888998723e */ /* 0x002fe400000010ff */
[----:B------:R-:W-:Y:S01]  /*9730*/  F2FP.BF16.F32.PACK_AB R153, R139, R138 ;  /* 0x0000008a8b99723e */ /* 0x000fe200000010ff */
[----:B------:R1:W-:Y:S01]  /*9740*/  STSM.16.M88.4 [R20], R12 ;  /* 0x0000000c14007844 */ /* 0x0003e20000000200 */
[----:B------:R-:W-:-:S02]  /*9750*/  F2FP.BF16.F32.PACK_AB R154, R141, R140 ;  /* 0x0000008c8d9a723e */ /* 0x000fc400000010ff */
[----:B------:R-:W-:Y:S02]  /*9760*/  F2FP.BF16.F32.PACK_AB R155, R143, R142 ;  /* 0x0000008e8f9b723e */ /* 0x000fe400000010ff */
[----:B------:R-:W-:Y:S01]  /*9770*/  MOV R164, R6 ;  /* 0x0000000600a47202 */ /* 0x000fe20000000f00 */
[----:B------:R-:W-:Y:S01]  /*9780*/  IMAD.U32 R6, RZ, RZ, UR9 ;  /* 0x00000009ff067e24 */ /* 0x000fe2000f8e00ff */
[----:B--2---:R-:W-:Y:S01]  /*9790*/  F2FP.BF16.F32.PACK_AB R156, R145, R144 ;  /* 0x00000090919c723e */ /* 0x004fe200000010ff */
[----:B------:R2:W-:Y:S01]  /*97a0*/  STSM.16.M88.4 [R21], R152 ;  /* 0x0000009815007844 */ /* 0x0005e20000000200 */
[----:B------:R-:W-:Y:S01]  /*97b0*/  F2FP.BF16.F32.PACK_AB R157, R147, R146 ;  /* 0x00000092939d723e */ /* 0x000fe200000010ff */
[----:B------:R-:W-:Y:S01]  /*97c0*/  IMAD.U32 R7, RZ, RZ, UR12 ;  /* 0x0000000cff077e24 */ /* 0x000fe2000f8e00ff */
[----:B------:R-:W-:Y:S01]  /*97d0*/  F2FP.BF16.F32.PACK_AB R158, R149, R148 ;  /* 0x00000094959e723e */ /* 0x000fe200000010ff */
[----:B------:R-:W-:Y:S01]  /*97e0*/  ULDC.64 UR12, c[0x0][0xc08] ;  /* 0x00030200000c7ab9 */ /* 0x000fe20000000a00 */
[----:B------:R-:W-:Y:S01]  /*97f0*/  F2FP.BF16.F32.PACK_AB R159, R151, R150 ;  /* 0x00000096979f723e */ /* 0x000fe200000010ff */
[----:B------:R-:W-:Y:S01]  /*9800*/  ULDC UR9, c[0x0][0xbe8] ;  /* 0x0002fa0000097ab9 */ /* 0x000fe20000000800 */
[----:B------:R-:W-:-:S03]  /*9810*/  ISETP.NE.U32.AND P0, PT, RZ, UR14, PT ;  /* 0x0000000eff007c0c */ /* 0x000fc6000bf05070 */
[----:B------:R2:W-:Y:S01]  /*9820*/  STSM.16.M88.4 [R164], R156 ;  /* 0x0000009ca4007844 */ /* 0x0005e20000000200 */
[----:B------:R-:W-:Y:S01]  /*9830*/  BAR.SYNC.DEFER_BLOCKING 0x1, 0x100 ;  /* 0x0044000000007b1d */ /* 0x000fe20000010000 */
[----:B------:R-:W-:Y:S01]  /*9840*/  ISETP.NE.AND.EX P0, PT, RZ, UR15, PT, P0 ;  /* 0x0000000fff007c0c */ /* 0x000fe2000bf05300 */
[----:B------:R-:W-:-:S04]  /*9850*/  UISETP.NE.U32.AND UP0, UPT, UR12, URZ, UPT ;  /* 0x0000003f0c00728c */ /* 0x000fc8000bf05070 */
[----:B------:R-:W-:-:S08]  /*9860*/  UISETP.NE.AND.EX UP0, UPT, UR13, URZ, UPT, UP0 ;  /* 0x0000003f0d00728c */ /* 0x000fd0000bf05300 */
[----:B------:R-:W3:Y:S03]  /*9870*/  @P0 LDG.E R5, desc[UR52][R6.64] ;  /* 0x0000003406050981 */ /* 0x000ee6000c1e1900 */
[----:B------:R-:W-:Y:S01]  /*9880*/  @UP0 UIADD3 UR12, UP1, UR4, UR12, URZ ;  /* 0x0000000c040c0290 */ /* 0x000fe2000ff3e03f */
[----:B------:R-:W-:Y:S02]  /*9890*/  PLOP3.LUT P4, PT, PT, PT, UP0, 0x80, 0x0 ;  /* 0x000000000000781c */ /* 0x000fe40003f8f008 */
[----:B------:R-:W-:Y:S01]  /*98a0*/  ULDC UR4, c[0x0][0xad4] ;  /* 0x0002b50000047ab9 */ /* 0x000fe20000000800 */
[----:B------:R-:W-:Y:S02]  /*98b0*/  @UP0 UIADD3.X UR13, UR16, UR13, URZ, UP1, !UPT ;  /* 0x0000000d100d0290 */ /* 0x000fe40008ffe43f */
[----:B0-----:R-:W-:-:S04]  /*98c0*/  IMAD.U32 R8, RZ, RZ, UR12 ;  /* 0x0000000cff087e24 */ /* 0x001fc8000f8e00ff */
[----:B------:R-:W-:-:S05]  /*98d0*/  IMAD.U32 R9, RZ, RZ, UR13 ;  /* 0x0000000dff097e24 */ /* 0x000fca000f8e00ff */
[----:B------:R0:W4:Y:S01]  /*98e0*/  @P4 LDG.E R3, desc[UR52][R8.64] ;  /* 0x0000003408034981 */ /* 0x000122000c1e1900 */
[----:B------:R-:W-:Y:S01]  /*98f0*/  UISETP.NE.AND UP0, UPT, UR44, URZ, UPT ;  /* 0x0000003f2c00728c */ /* 0x000fe2000bf05270 */
[----:B-1----:R-:W-:Y:S01]  /*9900*/  VIADD R12, R16, UR42 ;  /* 0x0000002a100c7c36 */ /* 0x002fe20008000000 */
[----:B------:R-:W-:Y:S02]  /*9910*/  UISETP.NE.AND UP1, UPT, UR9, 0x1, UPT ;  /* 0x000000010900788c */ /* 0x000fe4000bf25270 */
[----:B------:R-:W-:Y:S01]  /*9920*/  USEL UR4, UR44, UR4, UP0 ;  /* 0x000000042c047287 */ /* 0x000fe20008000000 */
[----:B------:R-:W-:Y:S01]  /*9930*/  UMOV UR21, 0x9b8 ;  /* 0x000009b800157882 */ /* 0x000fe20000000000 */
[----:B------:R-:W-:Y:S02]  /*9940*/  UISETP.NE.U32.AND UP0, UPT, UR14, URZ, UPT ;  /* 0x0000003f0e00728c */ /* 0x000fe4000bf05070 */
[----:B------:R-:W-:Y:S01]  /*9950*/  PLOP3.LUT P1, PT, PT, PT, UP1, 0x80, 0x0 ;  /* 0x000000000000781c */ /* 0x000fe20003f2f018 */
[----:B------:R-:W-:-:S02]  /*9960*/  UISETP.GT.AND UP2, UPT, UR4, 0x1, UPT ;  /* 0x000000010400788c */ /* 0x000fc4000bf44270 */
[----:B------:R-:W-:Y:S02]  /*9970*/  UISETP.NE.AND.EX UP0, UPT, UR15, URZ, UPT, UP0 ;  /* 0x0000003f0f00728c */ /* 0x000fe4000bf05300 */
[----:B------:R-:W-:Y:S01]  /*9980*/  USEL UR21, UR21, 0x978, UP2 ;  /* 0x0000097815157887 */ /* 0x000fe20009000000 */
[----:B------:R-:W-:Y:S01]  /*9990*/  UMOV UR4, URZ ;  /* 0x0000003f00047c82 */ /* 0x000fe20008000000 */
[----:B------:R-:W-:Y:S01]  /*99a0*/  USEL UR39, UR39, URZ, !UP0 ;  /* 0x0000003f27277287 */ /* 0x000fe2000c000000 */
[----:B------:R-:W-:Y:S01]  /*99b0*/  @UP1 ULDC UR23, c[0x0][0xbec] ;  /* 0x0002fb0000171ab9 */ /* 0x000fe20000000800 */
[----:B------:R-:W-:-:S04]  /*99c0*/  USEL UR20, UR43, URZ, UP2 ;  /* 0x0000003f2b147287 */ /* 0x000fc80009000000 */
[----:B0-----:R-:W-:Y:S01]  /*99d0*/  @P1 IMAD.HI.U32 R8, R12, UR23, RZ ;  /* 0x000000170c081c27 */ /* 0x001fe2000f8e00ff */
[----:B------:R-:W-:Y:S01]  /*99e0*/  USEL UR40, UR40, URZ, !UP0 ;  /* 0x0000003f28287287 */ /* 0x000fe2000c000000 */
[----:B------:R-:W-:Y:S02]  /*99f0*/  @UP1 ULDC UR26, c[0x0][0xbf0] ;  /* 0x0002fc00001a1ab9 */ /* 0x000fe40000000800 */
[----:B------:R-:W-:Y:S01]  /*9a00*/  ULDC.64 UR16, c[0x0][UR21+0x220] ;  /* 0x0000880015107abb */ /* 0x000fe20008000a00 */
[----:B------:R-:W-:Y:S01]  /*9a10*/  ULDC.64 UR18, c[0x0][UR21+0x228] ;  /* 0x00008a0015127abb */ /* 0x000fe20008000a00 */
[----:B------:R-:W-:Y:S01]  /*9a20*/  UIMAD UR17, UR17, UR39, URZ ;  /* 0x00000027111172a4 */ /* 0x000fe2000f8e023f */
        /* <DEDUP_REMOVED lines=11> */
[----:B---3--:R-:W-:Y:S01]  /*9ae0*/  @P0 R2UR UR4, R5 ;  /* 0x00000000050402ca */ /* 0x008fe200000e0000 */
[----:B------:R-:W-:Y:S01]  /*9af0*/  IMAD.MOV.U32 R5, RZ, RZ, R12 ;  /* 0x000000ffff057224 */ /* 0x000fe200078e000c */
[----:B------:R-:W-:Y:S01]  /*9b00*/  @P1 SHF.R.U32.HI R5, RZ, UR26, R8 ;  /* 0x0000001aff051c19 */ /* 0x000fe20008011608 */
[----:B------:R-:W-:-:S03]  /*9b10*/  IMAD.U32 R8, RZ, RZ, UR24 ;  /* 0x00000018ff087e24 */ /* 0x000fc6000f8e00ff */
[--C-:B------:R-:W-:Y:S01]  /*9b20*/  SHF.R.S32.HI R9, RZ, 0x1f, R5.reuse ;  /* 0x0000001fff097819 */ /* 0x100fe20000011405 */
        /* <DEDUP_REMOVED lines=8> */
[----:B------:R-:W-:Y:S02]  /*9bb0*/  IMAD R10, R11, UR13, RZ ;  /* 0x0000000d0b0a7c24 */ /* 0x000fe4000f8e02ff */
[----:B------:R-:W-:Y:S01]  /*9bc0*/  IADD3.X R9, R9, UR14, R14, P2, P3 ;  /* 0x0000000e09097c10 */ /* 0x000fe200097e640e */
[----:B------:R-:W-:Y:S01]  /*9bd0*/  ULDC.64 UR14, c[0x0][0xba8] ;  /* 0x0002ea00000e7ab9 */ /* 0x000fe20000000a00 */
[----:B------:R-:W-:Y:S01]  /*9be0*/  IMAD R5, R5, UR12, R10 ;  /* 0x0000000c05057c24 */ /* 0x000fe2000f8e020a */
[----:B------:R-:W-:Y:S01]  /*9bf0*/  @!UP2 ULDC UR14, c[0x0][0xb50] ;  /* 0x0002d400000eaab9 */ /* 0x000fe20000000800 */
[----:B------:R-:W-:Y:S01]  /*9c00*/  @!UP2 ULDC UR15, c[0x0][0xb54] ;  /* 0x0002d500000faab9 */ /* 0x000fe20000000800 */
[----:B------:R-:W-:Y:S01]  /*9c10*/  IMAD.WIDE.U32 R8, R11, UR12, R8 ;  /* 0x0000000c0b087c25 */ /* 0x000fe2000f8e0008 */
[----:B------:R-:W-:Y:S01]  /*9c20*/  ULDC UR12, c[0x0][0xa88] ;  /* 0x0002a200000c7ab9 */ /* 0x000fe20000000800 */
[----:B----4-:R-:W-:-:S02]  /*9c30*/  @P4 R2UR UR12, R3 ;  /* 0x00000000030c42ca */ /* 0x010fc400000e0000 */
[----:B------:R-:W-:Y:S01]  /*9c40*/  IMAD.IADD R5, R9, 0x1, R5 ;  /* 0x0000000109057824 */ /* 0x000fe200078e0205 */
[----:B------:R-:W-:-:S04]  /*9c50*/  LEA R10, P2, R8, UR14, 0x2 ;  /* 0x0000000e080a7c11 */ /* 0x000fc8000f8410ff */
[----:B------:R-:W-:Y:S01]  /*9c60*/  LEA.HI.X R5, R8, UR15, R5, 0x2, P2 ;  /* 0x0000000f08057c11 */ /* 0x000fe200090f1405 */
[----:B--2---:R-:W-:Y:S08]  /*9c70*/  @P4 BRA `(.L_x_4954) ;  /* 0x0000000000184947 */ /* 0x004ff00003800000 */
[----:B------:R-:W-:Y:S05]  /*9c80*/  @!P0 BRA `(.L_x_4954) ;  /* 0x0000000000148947 */ /* 0x000fea0003800000 */
[----:B------:R-:W2:Y:S04]  /*9c90*/  LDG.E R8, desc[UR52][R6.64] ;  /* 0x0000003406087981 */ /* 0x000ea8000c1e1900 */
[----:B------:R-:W3:Y:S01]  /*9ca0*/  LDG.E R3, desc[UR52][R6.64+0x4] ;  /* 0x0000043406037981 */ /* 0x000ee2000c1e1900 */
[----:B--2---:R-:W-:Y:S02]  /*9cb0*/  R2UR UR13, R8 ;  /* 0x00000000080d72ca */ /* 0x004fe400000e0000 */
[----:B---3--:R-:W-:-:S13]  /*9cc0*/  R2UR UR12, R3 ;  /* 0x00000000030c72ca */ /* 0x008fda00000e0000 */
[----:B------:R-:W-:-:S12]  /*9cd0*/  UIADD3 UR12, -UR13, UR12, URZ ;  /* 0x0000000c0d0c7290 */ /* 0x000fd8000fffe13f */
.L_x_4954:
[----:B------:R-:W2:Y:S01]  /*9ce0*/  LDL R3, [R1+0x28] ;  /* 0x0000280001037983 */ /* 0x000ea20000100800 */
[----:B------:R-:W-:Y:S01]  /*9cf0*/  UIMAD UR17, UR12, UR9, URZ ;  /* 0x000000090c1172a4 */ /* 0x000fe2000f8e023f */
[----:B------:R-:W-:Y:S02]  /*9d00*/  LOP3.LUT P0, RZ, R227, 0x3, RZ, 0xc0, !PT ;  /* 0x00000003e3ff7812 */ /* 0x000fe4000780c0ff */
[----:B------:R-:W-:Y:S01]  /*9d10*/  SHFL.IDX PT, R6, R10, RZ, 0x1c1f ;  /* 0x001c1fff0a067589 */ /* 0x000fe200000e0000 */
[----:B------:R-:W-:-:S03]  /*9d20*/  PLOP3.LUT P3, PT, PT, PT, UP2, 0x80, 0x0 ;  /* 0x000000000000781c */ /* 0x000fc60003f6f028 */
[----:B------:R-:W0:Y:S04]  /*9d30*/  SHFL.IDX PT, R7, R5, RZ, 0x1c1f ;  /* 0x001c1fff05077589 */ /* 0x000e2800000e0000 */
[----:B------:R-:W-:Y:S04]  /*9d40*/  SHFL.IDX PT, R8, R10, 0x1, 0x1c1f ;  /* 0x003c1f000a087f89 */ /* 0x000fe800000e0000 */
[----:B------:R-:W1:Y:S01]  /*9d50*/  SHFL.IDX PT, R9, R5, 0x1, 0x1c1f ;  /* 0x003c1f0005097f89 */ /* 0x000e6200000e0000 */
[----:B--2---:R-:W-:-:S04]  /*9d60*/  VIADD R11, R3, UR42 ;  /* 0x0000002a030b7c36 */ /* 0x004fc80008000000 */
[C---:B------:R-:W-:Y:S01]  /*9d70*/  VIADD R3, R11.reuse, 0x8 ;  /* 0x000000080b037836 */ /* 0x040fe20000000000 */
[----:B------:R-:W-:-:S04]  /*9d80*/  ISETP.GE.OR P2, PT, R11, UR17, P0 ;  /* 0x000000110b007c0c */ /* 0x000fc80008746670 */
[----:B------:R-:W-:-:S09]  /*9d90*/  ISETP.GE.OR P0, PT, R3, UR17, P0 ;  /* 0x0000001103007c0c */ /* 0x000fd20008706670 */
[----:B0-----:R0:W-:Y:S01]  /*9da0*/  @!P2 ST.E desc[UR52][R6.64], R4 ;  /* 0x000000040600a985 */ /* 0x0011e2000c101934 */
[----:B------:R-:W-:-:S03]  /*9db0*/  ISETP.GE.AND P2, PT, R11, UR17, PT ;  /* 0x000000110b007c0c */ /* 0x000fc6000bf46270 */
[----:B-1----:R0:W-:Y:S01]  /*9dc0*/  @!P0 ST.E desc[UR52][R8.64], R0 ;  /* 0x0000000008008985 */ /* 0x0021e2000c101934 */
[----:B------:R-:W-:Y:S01]  /*9dd0*/  ISETP.GE.AND P0, PT, R3, UR17, PT ;  /* 0x0000001103007c0c */ /* 0x000fe2000bf06270 */
[----:B------:R-:W-:-:S12]  /*9de0*/  @P3 BRA `(.L_x_4955) ;  /* 0x0000001000083947 */ /* 0x000fd80003800000 */
[----:B0-----:R-:W0:Y:S01]  /*9df0*/  S2R R0, SR_TID.X ;  /* 0x0000000000007919 */ /* 0x001e220000002100 */
[----:B------:R-:W-:Y:S01]  /*9e00*/  ULDC.64 UR14, c[0x0][0xaa0] ;  /* 0x0002a800000e7ab9 */ /* 0x000fe20000000a00 */
        /* <DEDUP_REMOVED lines=9> */
[----:B------:R-:W-:-:S03]  /*9ea0*/  IMAD.WIDE R4, R4, R5, UR10 ;  /* 0x0000000a04047e25 */ /* 0x000fc6000f8e0205 */
[C---:B------:R-:W-:Y:S02]  /*9eb0*/  IADD3 R25, P2, R4.reuse, 0x3000, RZ ;  /* 0x0000300004197810 */ /* 0x040fe40007f5e0ff */
[C---:B------:R-:W-:Y:S02]  /*9ec0*/  IADD3 R9, P4, R4.reuse, 0x1000, RZ ;  /* 0x0000100004097810 */ /* 0x040fe40007f9e0ff */
[----:B------:R-:W-:Y:S02]  /*9ed0*/  LOP3.LUT R24, R25, 0x380, RZ, 0xc0, !PT ;  /* 0x0000038019187812 */ /* 0x000fe400078ec0ff */
[----:B------:R-:W-:Y:S02]  /*9ee0*/  IADD3 R13, P3, R4, 0x2000, RZ ;  /* 0x00002000040d7810 */ /* 0x000fe40007f7e0ff */
[----:B------:R-:W-:Y:S01]  /*9ef0*/  SHF.R.U64 R24, R24, 0x3, RZ ;  /* 0x0000000318187819 */ /* 0x000fe200000012ff */
[----:B------:R-:W-:Y:S01]  /*9f00*/  UIMAD UR12, UR16, UR14, URZ ;  /* 0x0000000e100c72a4 */ /* 0x000fe2000f8e023f */
[----:B------:R-:W-:-:S02]  /*9f10*/  LOP3.LUT R8, R9, 0x380, RZ, 0xc0, !PT ;  /* 0x0000038009087812 */ /* 0x000fc400078ec0ff */
[----:B------:R-:W-:Y:S01]  /*9f20*/  LOP3.LUT R24, R24, R25, RZ, 0x3c, !PT ;  /* 0x0000001918187212 */ /* 0x000fe200078e3cff */
[----:B------:R-:W-:Y:S01]  /*9f30*/  IMAD.X R25, RZ, RZ, R5, P2 ;  /* 0x000000ffff197224 */ /* 0x000fe200010e0605 */
[----:B------:R-:W-:Y:S02]  /*9f40*/  IADD3 R49, P2, R4, 0x9000, RZ ;  /* 0x0000900004317810 */ /* 0x000fe40007f5e0ff */
[----:B------:R-:W-:Y:S02]  /*9f50*/  LOP3.LUT R12, R13, 0x380, RZ, 0xc0, !PT ;  /* 0x000003800d0c7812 */ /* 0x000fe400078ec0ff */
[----:B------:R-:W-:Y:S01]  /*9f60*/  LOP3.LUT R48, R49, 0x380, RZ, 0xc0, !PT ;  /* 0x0000038031307812 */ /* 0x000fe200078ec0ff */
[----:B------:R-:W-:Y:S01]  /*9f70*/  UIMAD UR12, UR4, UR15, UR12 ;  /* 0x0000000f040c72a4 */ /* 0x000fe2000f8e020c */
[----:B------:R-:W-:Y:S01]  /*9f80*/  SHF.R.U64 R8, R8, 0x3, RZ ;  /* 0x0000000308087819 */ /* 0x000fe200000012ff */
[----:B------:R-:W-:Y:S01]  /*9f90*/  UIMAD.WIDE.U32 UR10, UR4, UR14, URZ ;  /* 0x0000000e040a72a5 */ /* 0x000fe2000f8e003f */
[----:B------:R-:W-:Y:S01]  /*9fa0*/  SHF.R.U64 R48, R48, 0x3, RZ ;  /* 0x0000000330307819 */ /* 0x000fe200000012ff */
[----:B------:R-:W5:Y:S01]  /*9fb0*/  LD.E.128 R24, desc[UR52][R24.64] ;  /* 0x0000003418187980 */ /* 0x000f62000c101d00 */
[----:B------:R-:W-:-:S02]  /*9fc0*/  SHF.R.U64 R12, R12, 0x3, RZ ;  /* 0x000000030c0c7819 */ /* 0x000fc400000012ff */
[----:B------:R-:W-:Y:S01]  /*9fd0*/  LOP3.LUT R8, R8, R9, RZ, 0x3c, !PT ;  /* 0x0000000908087212 */ /* 0x000fe200078e3cff */
[----:B------:R-:W-:Y:S01]  /*9fe0*/  UIADD3 UR11, UR11, UR12, URZ ;  /* 0x0000000c0b0b7290 */ /* 0x000fe2000fffe03f */
[----:B------:R-:W-:Y:S01]  /*9ff0*/  LOP3.LUT R48, R48, R49, RZ, 0x3c, !PT ;  /* 0x0000003130307212 */ /* 0x000fe200078e3cff */
[--C-:B------:R-:W-:Y:S01]  /*a000*/  IMAD.X R49, RZ, RZ, R5.reuse, P2 ;  /* 0x000000ffff317224 */ /* 0x100fe200010e0605 */
[----:B------:R-:W-:Y:S01]  /*a010*/  IADD3 R6, P2, R4, 0xf000, RZ ;  /* 0x0000f00004067810 */ /* 0x000fe20007f5e0ff */
[--C-:B------:R-:W-:Y:S01]  /*a020*/  IMAD.X R9, RZ, RZ, R5.reuse, P4 ;  /* 0x000000ffff097224 */ /* 0x100fe200020e0605 */
[----:B------:R-:W-:Y:S01]  /*a030*/  LOP3.LUT R12, R12, R13, RZ, 0x3c, !PT ;  /* 0x0000000d0c0c7212 */ /* 0x000fe200078e3cff */
[----:B------:R-:W-:Y:S01]  /*a040*/  IMAD.X R13, RZ, RZ, R5, P3 ;  /* 0x000000ffff0d7224 */ /* 0x000fe200018e0605 */
[----:B------:R-:W-:Y:S01]  /*a050*/  LOP3.LUT R3, R6, 0x380, RZ, 0xc0, !PT ;  /* 0x0000038006037812 */ /* 0x000fe200078ec0ff */
[----:B------:R-:W-:Y:S01]  /*a060*/  ULDC.64 UR12, c[0x0][0xae8] ;  /* 0x0002ba00000c7ab9 */ /* 0x000fe20000000a00 */
[----:B------:R-:W-:-:S02]  /*a070*/  IADD3 R29, P0, R4, 0x4000, RZ ;  /* 0x00004000041d7810 */ /* 0x000fc40007f1e0ff */
[C---:B------:R-:W-:Y:S02]  /*a080*/  IADD3 R33, P6, R4.reuse, 0x5000, RZ ;  /* 0x0000500004217810 */ /* 0x040fe40007fde0ff */
[C---:B------:R-:W-:Y:S01]  /*a090*/  IADD3 R37, P5, R4.reuse, 0x6000, RZ ;  /* 0x0000600004257810 */ /* 0x040fe20007fbe0ff */
[----:B------:R-:W-:Y:S01]  /*a0a0*/  USHF.R.S32.HI UR4, URZ, 0x1f, UR39 ;  /* 0x0000001f3f047899 */ /* 0x000fe20008011427 */
[----:B------:R-:W-:Y:S01]  /*a0b0*/  SHF.R.U64 R3, R3, 0x3, RZ ;  /* 0x0000000303037819 */ /* 0x000fe200000012ff */
[----:B------:R-:W-:Y:S01]  /*a0c0*/  UIMAD.WIDE.U32 UR10, UR41, UR12, UR10 ;  /* 0x0000000c290a72a5 */ /* 0x000fe2000f8e000a */
[----:B------:R-:W-:Y:S01]  /*a0d0*/  IADD3 R41, P4, R4, 0x7000, RZ ;  /* 0x0000700004297810 */ /* 0x000fe20007f9e0ff */
[----:B------:R-:W-:Y:S01]  /*a0e0*/  @UP1 ULDC UR14, c[0x0][0xbec] ;  /* 0x0002fb00000e1ab9 */ /* 0x000fe20000000800 */
[----:B------:R-:W-:Y:S01]  /*a0f0*/  LOP3.LUT R72, R3, R6, RZ, 0x3c, !PT ;  /* 0x0000000603487212 */ /* 0x000fe200078e3cff */
[----:B------:R-:W-:Y:S01]  /*a100*/  IMAD R3, R20, 0x20, R81 ;  /* 0x0000002014037824 */ /* 0x000fe200078e0251 */
[----:B------:R-:W-:Y:S01]  /*a110*/  IADD3 R45, P3, R4, 0x8000, RZ ;  /* 0x00008000042d7810 */ /* 0x000fe20007f7e0ff */
[----:B------:R-:W-:Y:S01]  /*a120*/  UIMAD UR11, UR41, UR13, UR11 ;  /* 0x0000000d290b72a4 */ /* 0x000fe2000f8e020b */
[----:B------:R-:W-:Y:S01]  /*a130*/  LOP3.LUT R28, R29, 0x380, RZ, 0xc0, !PT ;  /* 0x000003801d1c7812 */ /* 0x000fe200078ec0ff */
[----:B------:R-:W-:Y:S01]  /*a140*/  VIADD R78, R3, UR42 ;  /* 0x0000002a034e7c36 */ /* 0x000fe20008000000 */
[----:B------:R-:W-:Y:S01]  /*a150*/  LOP3.LUT R32, R33, 0x380, RZ, 0xc0, !PT ;  /* 0x0000038021207812 */ /* 0x000fe200078ec0ff */
[----:B------:R-:W-:Y:S01]  /*a160*/  ULDC.64 UR12, c[0x0][0xaf0] ;  /* 0x0002bc00000c7ab9 */ /* 0x000fe20000000a00 */
[----:B------:R-:W-:Y:S01]  /*a170*/  LOP3.LUT R36, R37, 0x380, RZ, 0xc0, !PT ;  /* 0x0000038025247812 */ /* 0x000fe200078ec0ff */
[--C-:B------:R-:W-:Y:S01]  /*a180*/  IMAD.X R73, RZ, RZ, R5.reuse, P2 ;  /* 0x000000ffff497224 */ /* 0x100fe200010e0605 */
[----:B------:R-:W-:Y:S01]  /*a190*/  LOP3.LUT R40, R41, 0x380, RZ, 0xc0, !PT ;  /* 0x0000038029287812 */ /* 0x000fe200078ec0ff */
[----:B------:R-:W5:Y:S01]  /*a1a0*/  LD.E.128 R8, desc[UR52][R8.64] ;  /* 0x0000003408087980 */ /* 0x000f62000c101d00 */
[----:B------:R-:W-:Y:S01]  /*a1b0*/  LOP3.LUT R44, R45, 0x380, RZ, 0xc0, !PT ;  /* 0x000003802d2c7812 */ /* 0x000fe200078ec0ff */
[----:B------:R-:W-:Y:S01]  /*a1c0*/  UIMAD UR4, UR4, UR12, URZ ;  /* 0x0000000c040472a4 */ /* 0x000fe2000f8e023f */
[----:B------:R-:W-:Y:S01]  /*a1d0*/  SHF.R.U64 R28, R28, 0x3, RZ ;  /* 0x000000031c1c7819 */ /* 0x000fe200000012ff */
[----:B------:R-:W-:Y:S01]  /*a1e0*/  @P1 IMAD.HI.U32 R20, R78, UR14, RZ ;  /* 0x0000000e4e141c27 */ /* 0x000fe2000f8e00ff */
[----:B------:R-:W-:Y:S01]  /*a1f0*/  SHF.R.U64 R32, R32, 0x3, RZ ;  /* 0x0000000320207819 */ /* 0x000fe200000012ff */
[----:B------:R-:W-:Y:S01]  /*a200*/  UIMAD.WIDE.U32 UR10, UR39, UR12, UR10 ;  /* 0x0000000c270a72a5 */ /* 0x000fe2000f8e000a */
[----:B------:R-:W-:Y:S01]  /*a210*/  SHF.R.U64 R36, R36, 0x3, RZ ;  /* 0x0000000324247819 */ /* 0x000fe200000012ff */
[----:B------:R-:W-:Y:S01]  /*a220*/  IMAD.MOV.U32 R3, RZ, RZ, R78 ;  /* 0x000000ffff037224 */ /* 0x000fe200078e004e */
[----:B------:R-:W-:Y:S01]  /*a230*/  SHF.R.U64 R40, R40, 0x3, RZ ;  /* 0x0000000328287819 */ /* 0x000fe200000012ff */
[----:B------:R-:W-:Y:S01]  /*a240*/  @UP1 ULDC UR12, c[0x0][0xbf0] ;  /* 0x0002fc00000c1ab9 */ /* 0x000fe20000000800 */
[----:B------:R-:W-:Y:S01]  /*a250*/  SHF.R.U64 R44, R44, 0x3, RZ ;  /* 0x000000032c2c7819 */ /* 0x000fe200000012ff */
[----:B------:R-:W-:Y:S01]  /*a260*/  UIMAD UR4, UR39, UR13, UR4 ;  /* 0x0000000d270472a4 */ /* 0x000fe2000f8e0204 */
        /* <DEDUP_REMOVED lines=10> */
[----:B------:R-:W-:Y:S01]  /*a310*/  @P1 SHF.R.U32.HI R3, RZ, UR12, R20 ;  /* 0x0000000cff031c19 */ /* 0x000fe20008011614 */
[----:B------:R-:W-:Y:S01]  /*a320*/  UIADD3 UR4, UR11, UR4, URZ ;  /* 0x000000040b047290 */ /* 0x000fe2000fffe03f */
[C---:B------:R-:W-:Y:S01]  /*a330*/  IADD3 R53, P0, R4.reuse, 0xa000, RZ ;  /* 0x0000a00004357810 */ /* 0x040fe20007f1e0ff */
[----:B------:R-:W-:Y:S01]  /*a340*/  IMAD.U32 R21, RZ, RZ, UR11 ;  /* 0x0000000bff157e24 */ /* 0x000fe2000f8e00ff */
[C---:B------:R-:W-:Y:S01]  /*a350*/  IADD3 R57, P6, R4.reuse, 0xb000, RZ ;  /* 0x0000b00004397810 */ /* 0x040fe20007fde0ff */
[----:B------:R-:W5:Y:S01]  /*a360*/  LD.E.128 R12, desc[UR52][R12.64] ;  /* 0x000000340c0c7980 */ /* 0x000f62000c101d00 */
[----:B------:R-:W-:-:S02]  /*a370*/  IADD3 R61, P5, R4, 0xc000, RZ ;  /* 0x0000c000043d7810 */ /* 0x000fc40007fbe0ff */
[C---:B------:R-:W-:Y:S01]  /*a380*/  IADD3 R65, P4, R4.reuse, 0xd000, RZ ;  /* 0x0000d00004417810 */ /* 0x040fe20007f9e0ff */
[----:B------:R-:W5:Y:S01]  /*a390*/  LD.E.128 R28, desc[UR52][R28.64] ;  /* 0x000000341c1c7980 */ /* 0x000f62000c101d00 */
[----:B------:R-:W-:Y:S01]  /*a3a0*/  IADD3 R69, P3, R4, 0xe000, RZ ;  /* 0x0000e00004457810 */ /* 0x000fe20007f7e0ff */
[--C-:B------:R-:W-:Y:S01]  /*a3b0*/  IMAD.MOV R77, RZ, RZ, -R3.reuse ;  /* 0x000000ffff4d7224 */ /* 0x100fe200078e0a03 */
[----:B------:R-:W-:Y:S01]  /*a3c0*/  SHF.R.S32.HI R76, RZ, 0x1f, R3 ;  /* 0x0000001fff4c7819 */ /* 0x000fe20000011403 */
[----:B------:R-:W-:Y:S01]  /*a3d0*/  IMAD.U32 R20, RZ, RZ, UR10 ;  /* 0x0000000aff147e24 */ /* 0x000fe2000f8e00ff */
[----:B------:R-:W-:Y:S01]  /*a3e0*/  LOP3.LUT R52, R53, 0x380, RZ, 0xc0, !PT ;  /* 0x0000038035347812 */ /* 0x000fe200078ec0ff */
[----:B------:R-:W-:Y:S01]  /*a3f0*/  ULDC.64 UR10, c[0x0][0xae0] ;  /* 0x0002b800000a7ab9 */ /* 0x000fe20000000a00 */
[----:B------:R-:W-:Y:S01]  /*a400*/  LOP3.LUT R56, R57, 0x380, RZ, 0xc0, !PT ;  /* 0x0000038039387812 */ /* 0x000fe200078ec0ff */
[----:B------:R-:W5:Y:S01]  /*a410*/  LD.E.128 R32, desc[UR52][R32.64] ;  /* 0x0000003420207980 */ /* 0x000f62000c101d00 */
[----:B------:R-:W-:-:S02]  /*a420*/  LOP3.LUT R60, R61, 0x380, RZ, 0xc0, !PT ;  /* 0x000003803d3c7812 */ /* 0x000fc400078ec0ff */
[----:B------:R-:W-:Y:S01]  /*a430*/  LOP3.LUT R64, R65, 0x380, RZ, 0xc0, !PT ;  /* 0x0000038041407812 */ /* 0x000fe200078ec0ff */
[----:B------:R-:W5:Y:S01]  /*a440*/  LD.E.128 R36, desc[UR52][R36.64] ;  /* 0x0000003424247980 */ /* 0x000f62000c101d00 */
[----:B------:R-:W-:Y:S02]  /*a450*/  LOP3.LUT R68, R69, 0x380, RZ, 0xc0, !PT ;  /* 0x0000038045447812 */ /* 0x000fe400078ec0ff */
[----:B------:R-:W-:Y:S01]  /*a460*/  LOP3.LUT R7, R4, 0x380, RZ, 0xc0, !PT ;  /* 0x0000038004077812 */ /* 0x000fe200078ec0ff */
[----:B------:R-:W-:Y:S01]  /*a470*/  IMAD.U32 R21, RZ, RZ, UR4 ;  /* 0x00000004ff157e24 */ /* 0x000fe2000f8e00ff */
[----:B------:R-:W-:Y:S01]  /*a480*/  SHF.R.U64 R52, R52, 0x3, RZ ;  /* 0x0000000334347819 */ /* 0x000fe200000012ff */
[----:B------:R-:W-:Y:S01]  /*a490*/  IMAD R76, R76, UR10, RZ ;  /* 0x0000000a4c4c7c24 */ /* 0x000fe2000f8e02ff */
[----:B------:R-:W-:Y:S01]  /*a4a0*/  SHF.R.U64 R56, R56, 0x3, RZ ;  /* 0x0000000338387819 */ /* 0x000fe200000012ff */
[----:B------:R-:W-:Y:S01]  /*a4b0*/  IMAD R77, R77, UR9, R78 ;  /* 0x000000094d4d7c24 */ /* 0x000fe2000f8e024e */
[----:B------:R-:W-:Y:S01]  /*a4c0*/  SHF.R.U64 R60, R60, 0x3, RZ ;  /* 0x000000033c3c7819 */ /* 0x000fe200000012ff */
[----:B------:R-:W5:Y:S01]  /*a4d0*/  LD.E.128 R40, desc[UR52][R40.64] ;  /* 0x0000003428287980 */ /* 0x000f62000c101d00 */
[----:B------:R-:W-:-:S02]  /*a4e0*/  SHF.R.U64 R64, R64, 0x3, RZ ;  /* 0x0000000340407819 */ /* 0x000fc400000012ff */
[----:B------:R-:W-:Y:S01]  /*a4f0*/  SHF.R.U64 R68, R68, 0x3, RZ ;  /* 0x0000000344447819 */ /* 0x000fe200000012ff */
[----:B------:R-:W5:Y:S01]  /*a500*/  LD.E.128 R44, desc[UR52][R44.64] ;  /* 0x000000342c2c7980 */ /* 0x000f62000c101d00 */
[----:B------:R-:W-:Y:S01]  /*a510*/  SHF.R.U64 R7, R7, 0x3, RZ ;  /* 0x0000000307077819 */ /* 0x000fe200000012ff */
[C---:B------:R-:W-:Y:S01]  /*a520*/  IMAD.WIDE.U32 R20, R3.reuse, UR10, R20 ;  /* 0x0000000a03147c25 */ /* 0x040fe2000f8e0014 */
[----:B------:R-:W-:Y:S01]  /*a530*/  LOP3.LUT R52, R52, R53, RZ, 0x3c, !PT ;  /* 0x0000003534347212 */ /* 0x000fe200078e3cff */
[----:B------:R-:W5:Y:S01]  /*a540*/  LD.E.128 R48, desc[UR52][R48.64] ;  /* 0x0000003430307980 */ /* 0x000f62000c101d00 */
[----:B------:R-:W-:Y:S01]  /*a550*/  LOP3.LUT R56, R56, R57, RZ, 0x3c, !PT ;  /* 0x0000003938387212 */ /* 0x000fe200078e3cff */
        /* <DEDUP_REMOVED lines=10> */
[----:B------:R-:W-:Y:S01]  /*a600*/  IMAD.X R69, RZ, RZ, R5, P3 ;  /* 0x000000ffff457224 */ /* 0x000fe200018e0605 */
[----:B------:R-:W-:Y:S01]  /*a610*/  ULDC.64 UR10, c[0x0][0xad8] ;  /* 0x0002b600000a7ab9 */ /* 0x000fe20000000a00 */
[----:B------:R-:W-:Y:S01]  /*a620*/  IMAD.IADD R21, R21, 0x1, R79 ;  /* 0x0000000115157824 */ /* 0x000fe200078e024f */
[----:B------:R-:W5:Y:S01]  /*a630*/  LD.E.128 R4, desc[UR52][R4.64] ;  /* 0x0000003404047980 */ /* 0x000f62000c101d00 */
[----:B------:R-:W-:-:S03]  /*a640*/  IMAD R76, R3, UR10, RZ ;  /* 0x0000000a034c7c24 */ /* 0x000fc6000f8e02ff */
        /* <DEDUP_REMOVED lines=17> */
[----:B------:R-:W-:Y:S01]  /*a760*/  VIADD R84, R81, UR42 ;  /* 0x0000002a51547c36 */ /* 0x000fe20008000000 */
[----:B------:R-:W-:-:S02]  /*a770*/  UIADD3 UR8, UR8, 0x22820, URZ ;  /* 0x0002282008087890 */ /* 0x000fc4000fffe03f */
        /* <DEDUP_REMOVED lines=36> */
.L_x_4957:
[----:B------:R-:W-:Y:S05]  /*a9c0*/  BSYNC B1 ;  /* 0x0000000000017941 */ /* 0x000fea0003800000 */
.L_x_4956:
[----:B--2---:R2:W3:Y:S01]  /*a9d0*/  SHFL.IDX PT, R3, R83, 0x1, 0x181f ;  /* 0x00381f0053037f89 */ /* 0x0044e200000e0000 */
[----:B------:R-:W-:Y:S03]  /*a9e0*/  BSSY B1, `(.L_x_4958) ;  /* 0x0000014000017945 */ /* 0x000fe60003800000 */
[----:B0----5:R2:W0:Y:S01]  /*a9f0*/  SHFL.IDX PT, R29, R82, 0x1, 0x181f ;  /* 0x00381f00521d7f89 */ /* 0x02142200000e0000 */
        /* <DEDUP_REMOVED lines=18> */
.L_x_4959:
[----:B------:R-:W-:Y:S05]  /*ab20*/  BSYNC B1 ;  /* 0x0000000000017941 */ /* 0x000fea0003800000 */
.L_x_4958:
[----:B---3--:R3:W0:Y:S01]  /*ab30*/  SHFL.IDX PT, R3, R83, 0x2, 0x181f ;  /* 0x00581f0053037f89 */ /* 0x00862200000e0000 */
[----:B------:R-:W-:Y:S03]  /*ab40*/  BSSY B1, `(.L_x_4960) ;  /* 0x0000014000017945 */ /* 0x000fe60003800000 */
[----:B----4-:R3:W4:Y:S01]  /*ab50*/  SHFL.IDX PT, R11, R82, 0x2, 0x181f ;  /* 0x00581f00520b7f89 */ /* 0x01072200000e0000 */
[----:B------:R-:W-:Y:S05]  /*ab60*/  @P0 BRA `(.L_x_4961) ;  /* 0x0000000000440947 */ /* 0x000fea0003800000 */
[----:B------:R-:W-:Y:S02]  /*ab70*/  ULDC UR4, c[0x0][0xac8] ;  /* 0x0002b20000047ab9 */ /* 0x000fe40000000800 */
[----:B------:R-:W-:Y:S02]  /*ab80*/  ISETP.GE.AND P3, PT, R0, UR4, PT ;  /* 0x0000000400007c0c */ /* 0x000fe4000bf66270 */
[----:B------:R-:W-:Y:S02]  /*ab90*/  ISETP.GE.AND P2, PT, R86, UR4, PT ;  /* 0x0000000456007c0c */ /* 0x000fe4000bf46270 */
[----:B------:R-:W-:Y:S02]  /*aba0*/  ISETP.GE.AND P1, PT, R88, UR4, PT ;  /* 0x0000000458007c0c */ /* 0x000fe4000bf26270 */
[----:B------:R-:W-:-:S07]  /*abb0*/  ISETP.GE.AND P0, PT, R90, UR4, PT ;  /* 0x000000045a007c0c */ /* 0x000fce000bf06270 */
[-C--:B----4-:R-:W-:Y:S02]  /*abc0*/  @!P3 LEA R4, P6, R0, R11.reuse, 0x1 ;  /* 0x0000000b0004b211 */ /* 0x090fe400078c08ff */
        /* <DEDUP_REMOVED lines=11> */
.L_x_4961:
[----:B------:R-:W-:Y:S05]  /*ac80*/  BSYNC B1 ;  /* 0x0000000000017941 */ /* 0x000fea0003800000 */
.L_x_4960:
[----:B0-----:R-:W-:Y:S01]  /*ac90*/  VIADD R3, R84, 0x60 ;  /* 0x0000006054037836 */ /* 0x001fe20000000000 */
[----:B--23--:R-:W0:Y:S04]  /*aca0*/  SHFL.IDX PT, R83, R83, 0x3, 0x181f ;  /* 0x00781f0053537f89 */ /* 0x00ce2800000e0000 */
[----:B------:R-:W-:Y:S01]  /*acb0*/  ISETP.GE.AND P0, PT, R3, UR17, PT ;  /* 0x0000001103007c0c */ /* 0x000fe2000bf06270 */
[----:B----4-:R4:W2:-:S12]  /*acc0*/  SHFL.IDX PT, R11, R82, 0x3, 0x181f ;  /* 0x00781f00520b7f89 */ /* 0x01089800000e0000 */
[----:B----4-:R-:W-:Y:S05]  /*acd0*/  @P0 BRA `(.L_x_4962) ;  /* 0x0000002400a00947 */ /* 0x010fea0003800000 */
[----:B------:R-:W-:Y:S02]  /*ace0*/  ULDC UR4, c[0x0][0xac8] ;  /* 0x0002b20000047ab9 */ /* 0x000fe40000000800 */
[----:B------:R-:W-:Y:S02]  /*acf0*/  ISETP.GE.AND P3, PT, R0, UR4, PT ;  /* 0x0000000400007c0c */ /* 0x000fe4000bf66270 */
[----:B------:R-:W-:Y:S02]  /*ad00*/  ISETP.GE.AND P4, PT, R86, UR4, PT ;  /* 0x0000000456007c0c */ /* 0x000fe4000bf86270 */
[----:B------:R-:W-:-:S09]  /*ad10*/  ISETP.GE.AND P5, PT, R88, UR4, PT ;  /* 0x0000000458007c0c */ /* 0x000fd2000bfa6270 */
[-C--:B--2---:R-:W-:Y:S02]  /*ad20*/  @!P3 LEA R4, P0, R0, R11.reuse, 0x1 ;  /* 0x0000000b0004b211 */ /* 0x084fe400078008ff */
[-C--:B------:R-:W-:Y:S02]  /*ad30*/  @!P4 LEA R6, P1, R86, R11.reuse, 0x1 ;  /* 0x0000000b5606c211 */ /* 0x080fe400078208ff */
[----:B------:R-:W-:Y:S02]  /*ad40*/  @!P5 LEA R8, P2, R88, R11, 0x1 ;  /* 0x0000000b5808d211 */ /* 0x000fe400078408ff */
        /* <DEDUP_REMOVED lines=8> */
[----:B----4-:R-:W-:-:S04]  /*add0*/  LEA R4, P0, R90, R11, 0x1 ;  /* 0x0000000b5a047211 */ /* 0x010fc800078008ff */
[----:B------:R-:W-:-:S05]  /*ade0*/  LEA.HI.X R5, R90, R83, R89, 0x1, P0 ;  /* 0x000000535a057211 */ /* 0x000fca00000f0c59 */
[----:B------:R0:W-:Y:S01]  /*adf0*/  ST.E.128 desc[UR52][R4.64], R72 ;  /* 0x0000004804007985 */ /* 0x0001e2000c101d34 */
[----:B------:R-:W-:Y:S05]  /*ae00*/  BRA `(.L_x_4962) ;  /* 0x0000002400547947 */ /* 0x000fea0003800000 */
.L_x_4955:
        /* <DEDUP_REMOVED lines=171> */
[----:B---3--:R-:W-:Y:S01]  /*b8c0*/  @!P4 LEA R8, P5, R204, R4, 0x2 ;  /* 0x00000004cc08c211 */ /* 0x008fe200078a10ff */
[----:B------:R3:W-:Y:S01]  /*b8d0*/  @!P1 ST.E.64 desc[UR52][R6.64], R112 ;  /* 0x0000007006009985 */ /* 0x0007e2000c101b34 */
[----:B------:R-:W-:Y:S02]  /*b8e0*/  ISETP.GE.AND P1, PT, R18, UR4, PT ;  /* 0x0000000412007c0c */ /* 0x000fe4000bf26270 */
[----:B------:R-:W-:-:S03]  /*b8f0*/  @!P4 LEA.HI.X R9, R204, R5, R153, 0x2, P5 ;  /* 0x00000005cc09c211 */ /* 0x000fc600028f1499 */
[-C--:B----4-:R-:W-:Y:S02]  /*b900*/  @!P3 LEA R10, P6, R23, R4.reuse, 0x2 ;  /* 0x00000004170ab211 */ /* 0x090fe400078c10ff */
[----:B------:R4:W-:Y:S02]  /*b910*/  @!P4 ST.E.64 desc[UR52][R8.64], R116 ;  /* 0x000000740800c985 */ /* 0x0009e4000c101b34 */
[-C--:B-1----:R-:W-:Y:S02]  /*b920*/  @!P2 LEA R12, P4, R19, R4.reuse, 0x2 ;  /* 0x00000004130ca211 */ /* 0x082fe400078810ff */
        /* <DEDUP_REMOVED lines=32> */
.L_x_4964:
[----:B------:R-:W-:Y:S05]  /*bb30*/  BSYNC B1 ;  /* 0x0000000000017941 */ /* 0x000fea0003800000 */
.L_x_4963:
[----:B--2-4-:R2:W3:Y:S04]  /*bb40*/  SHFL.IDX PT, R5, R3, 0x1, 0x1c1f ;  /* 0x003c1f0003057f89 */ /* 0x0144e800000e0000 */
        /* <DEDUP_REMOVED lines=114> */
[----:B-1----:R-:W-:Y:S02]  /*c270*/  @!P0 LEA R14, P5, R17, R4, 0x2 ;  /* 0x00000004110e8211 */ /* 0x002fe400078a10ff */
[-C--:B------:R-:W-:Y:S01]  /*c280*/  @!P1 LEA.HI.X R13, R18, R5.reuse, R228, 0x2, P6 ;  /* 0x00000005120d9211 */ /* 0x080fe200030f14e4 */
[----:B------:R0:W-:Y:S01]  /*c290*/  @!P2 ST.E.64 desc[UR52][R10.64], R126 ;  /* 0x0000007e0a00a985 */ /* 0x0001e2000c101b34 */
[----:B------:R-:W-:Y:S02]  /*c2a0*/  ISETP.GE.AND P6, PT, R21, UR4, PT ;  /* 0x0000000415007c0c */ /* 0x000fe4000bfc6270 */
[----:B------:R-:W-:Y:S01]  /*c2b0*/  @!P0 LEA.HI.X R15, R17, R5, R0, 0x2, P5 ;  /* 0x00000005110f8211 */ /* 0x000fe200028f1400 */
[----:B------:R0:W-:Y:S01]  /*c2c0*/  @!P1 ST.E.64 desc[UR52][R12.64], R130 ;  /* 0x000000820c009985 */ /* 0x0001e2000c101b34 */
[----:B---3--:R-:W-:-:S02]  /*c2d0*/  SHF.R.S32.HI R7, RZ, 0x1f, R25 ;  /* 0x0000001fff077819 */ /* 0x008fc40000011419 */
[CC--:B------:R-:W-:Y:S01]  /*c2e0*/  @!P4 LEA R6, P5, R25.reuse, R4.reuse, 0x2 ;  /* 0x000000041906c211 */ /* 0x0c0fe200078a10ff */
[----:B------:R0:W-:Y:S01]  /*c2f0*/  @!P0 ST.E.64 desc[UR52][R14.64], R134 ;  /* 0x000000860e008985 */ /* 0x0001e2000c101b34 */
[----:B------:R-:W-:Y:S02]  /*c300*/  SHF.R.S32.HI R0, RZ, 0x1f, R3 ;  /* 0x0000001fff007819 */ /* 0x000fe40000011403 */
[----:B------:R-:W-:Y:S02]  /*c310*/  @!P4 LEA.HI.X R7, R25, R5, R7, 0x2, P5 ;  /* 0x000000051907c211 */ /* 0x000fe400028f1407 */
[----:B----4-:R-:W-:-:S03]  /*c320*/  @!P3 LEA R8, P5, R3, R4, 0x2 ;  /* 0x000000040308b211 */ /* 0x010fc600078a10ff */
[----:B------:R0:W-:Y:S01]  /*c330*/  @!P4 ST.E.64 desc[UR52][R6.64], R138 ;  /* 0x0000008a0600c985 */ /* 0x0001e2000c101b34 */
[-C--:B------:R-:W-:Y:S01]  /*c340*/  @!P3 LEA.HI.X R9, R3, R5.reuse, R0, 0x2, P5 ;  /* 0x000000050309b211 */ /* 0x080fe200028f1400 */
[----:B------:R-:W-:Y:S01]  /*c350*/  VIADD R3, R2, 0xf8 ;  /* 0x000000f802037836 */ /* 0x000fe20000000000 */
[----:B------:R-:W-:Y:S02]  /*c360*/  SHF.R.S32.HI R0, RZ, 0x1f, R21 ;  /* 0x0000001fff007819 */ /* 0x000fe40000011415 */
        /* <DEDUP_REMOVED lines=11> */
.L_x_4953:
        /* <DEDUP_REMOVED lines=33> */
.L_x_4965:
[----:B------:R-:W-:Y:S01]  /*c630*/  USEL UR39, UR39, URZ, !UP0 ;  /* 0x0000003f27277287 */ /* 0x000fe2000c000000 */
[----:B------:R-:W-:Y:S01]  /*c640*/  BSSY B1, `(.L_x_4966) ;  /* 0x0000038000017945 */ /* 0x000fe20003800000 */
[----:B------:R-:W-:-:S03]  /*c650*/  USEL UR40, UR40, URZ, !UP0 ;  /* 0x0000003f28287287 */ /* 0x000fc6000c000000 */
[----:B------:R-:W-:Y:S09]  /*c660*/  @P0 BRA `(.L_x_4967) ;  /* 0x0000000000d40947 */ /* 0x000ff20003800000 */
        /* <DEDUP_REMOVED lines=53> */
.L_x_4967:
[----:B------:R-:W-:Y:S05]  /*c9c0*/  BSYNC B1 ;  /* 0x0000000000017941 */ /* 0x000fea0003800000 */
.L_x_4966:
        /* <DEDUP_REMOVED lines=14> */
[----:B------:R-:W-:-:S03]  /*cab0*/  UIADD3 UR9, UR9, UR10, URZ ;  /* 0x0000000a09097290 */ /* 0x000fc6000fffe03f */
[----:B------:R-:W-:Y:S01]  /*cac0*/  IMAD R3, R10, 0x20, R13 ;  /* 0x000000200a037824 */ /* 0x000fe200078e020d */
[----:B------:R-:W-:Y:S02]  /*cad0*/  ULDC.64 UR10, c[0x0][0xae8] ;  /* 0x0002ba00000a7ab9 */ /* 0x000fe40000000a00 */
[----:B------:R-:W-:Y:S01]  /*cae0*/  UIMAD.WIDE.U32 UR8, UR41, UR10, UR8 ;  /* 0x0000000a290872a5 */ /* 0x000fe2000f8e0008 */
[----:B------:R-:W-:Y:S01]  /*caf0*/  VIADD R8, R3, UR42 ;  /* 0x0000002a03087c36 */ /* 0x000fe20008000000 */
[----:B-1----:R-:W-:Y:S02]  /*cb00*/  ISETP.NE.AND P0, PT, R11, 0x1, PT ;  /* 0x000000010b00780c */ /* 0x002fe40003f05270 */
[----:B------:R-:W-:Y:S01]  /*cb10*/  UIMAD UR9, UR41, UR11, UR9 ;  /* 0x0000000b290972a4 */ /* 0x000fe2000f8e0209 */
[----:B------:R-:W-:Y:S02]  /*cb20*/  IMAD.MOV.U32 R3, RZ, RZ, R8 ;  /* 0x000000ffff037224 */ /* 0x000fe400078e0008 */
[----:B------:R-:W-:-:S02]  /*cb30*/  ULDC.64 UR10, c[0x0][0xaf0] ;  /* 0x0002bc00000a7ab9 */ /* 0x000fc40000000a00 */
        /* <DEDUP_REMOVED lines=21> */
[----:B-----5:R-:W-:Y:S02]  /*cc90*/  IMAD R11, R0, R11, RZ ;  /* 0x0000000b000b7224 */ /* 0x020fe400078e02ff */
[----:B------:R-:W-:-:S02]  /*cca0*/  IMAD.IADD R5, R5, 0x1, R9 ;  /* 0x0000000105057824 */ /* 0x000fc400078e0209 */
[----:B------:R-:W-:Y:S02]  /*ccb0*/  IMAD R6, R6, UR8, RZ ;  /* 0x0000000806067c24 */ /* 0x000fe4000f8e02ff */
[----:B------:R-:W-:-:S04]  /*ccc0*/  IMAD.WIDE.U32 R4, R7, UR8, R4 ;  /* 0x0000000807047c25 */ /* 0x000fc8000f8e0004 */
[----:B------:R-:W-:Y:S01]  /*ccd0*/  IMAD R9, R7, UR9, R6 ;  /* 0x0000000907097c24 */ /* 0x000fe2000f8e0206 */
[----:B------:R-:W-:Y:S01]  /*cce0*/  ULDC.64 UR8, c[0x0][0xa80] ;  /* 0x0002a00000087ab9 */ /* 0x000fe20000000a00 */
[----:B------:R-:W-:Y:S01]  /*ccf0*/  VIADD R3, R8, 0x40 ;  /* 0x0000004008037836 */ /* 0x000fe20000000000 */
[----:B------:R-:W-:Y:S01]  /*cd00*/  LEA R6, P2, R4, UR8, 0x1 ;  /* 0x0000000804067c11 */ /* 0x000fe2000f8408ff */
[----:B------:R-:W-:Y:S02]  /*cd10*/  IMAD.IADD R5, R5, 0x1, R9 ;  /* 0x0000000105057824 */ /* 0x000fe400078e0209 */
        /* <DEDUP_REMOVED lines=33> */
.L_x_4969:
[----:B------:R-:W-:Y:S05]  /*cf30*/  BSYNC B1 ;  /* 0x0000000000017941 */ /* 0x000fea0003800000 */
.L_x_4968:
        /* <DEDUP_REMOVED lines=21> */
.L_x_4971:
[----:B------:R-:W-:Y:S05]  /*d090*/  BSYNC B1 ;  /* 0x0000000000017941 */ /* 0x000fea0003800000 */
.L_x_4970:
        /* <DEDUP_REMOVED lines=21> */
.L_x_4973:
[----:B------:R-:W-:Y:S05]  /*d1f0*/  BSYNC B1 ;  /* 0x0000000000017941 */ /* 0x000fea0003800000 */
.L_x_4972:
        /* <DEDUP_REMOVED lines=10> */
[----:B---3--:R-:W-:-:S04]  /*d2a0*/  @!P3 LEA R6, P4, R7, R4, 0x1 ;  /* 0x000000040706b211 */ /* 0x008fc800078808ff */
[-C--:B--2---:R-:W-:Y:S02]  /*d2b0*/  @!P3 LEA.HI.X R7, R7, R3.reuse, R20, 0x1, P4 ;  /* 0x000000030707b211 */ /* 0x084fe400020f0c14 */
        /* <DEDUP_REMOVED lines=10> */
.L_x_4962:
[----:B------:R-:W-:Y:S05]  /*d360*/  BSYNC B0 ;  /* 0x0000000000007941 */ /* 0x000fea0003800000 */
.L_x_4952:
[----:B------:R-:W-:Y:S02]  /*d370*/  ULDC UR4, c[0x0][0xc3c] ;  /* 0x00030f0000047ab9 */ /* 0x000fe40000000800 */
[----:B------:R-:W-:-:S06]  /*d380*/  UISETP.GE.AND UP0, UPT, UR7, UR4, UPT ;  /* 0x000000040700728c */ /* 0x000fcc000bf06270 */
[----:B------:R-:W-:-:S13]  /*d390*/  PLOP3.LUT P0, PT, PT, PT, UP0, 0x80, 0x0 ;  /* 0x000000000000781c */ /* 0x000fda0003f0f008 */
[----:B------:R-:W-:Y:S05]  /*d3a0*/  @!P0 BRA `(.L_x_4974) ;  /* 0xffffff3c00208947 */ /* 0x000fea000383ffff */
[----:B------:R-:W-:Y:S05]  /*d3b0*/  EXIT ;  /* 0x000000000000794d */ /* 0x000fea0003800000 */
.L_x_4909:
        /* <DEDUP_REMOVED lines=16> */
.L_x_4975:
        /* <DEDUP_REMOVED lines=43> */
.L_x_4979:
        /* <DEDUP_REMOVED lines=35> */
.L_x_4977:
        /* <DEDUP_REMOVED lines=13> */
.L_x_4980:
        /* <DEDUP_REMOVED lines=62> */
.L_x_4981:
        /* <DEDUP_REMOVED lines=61> */
.L_x_4982:
[----:B------:R-:W-:-:S05]  /*e220*/  LOP3.LUT R17, RZ, R2, RZ, 0x33, !PT ;  /* 0x00000002ff117212 */ /* 0x000fca00078e33ff */
[----:B------:R-:W-:Y:S01]  /*e230*/  IMAD.IADD R17, R6, 0x1, R17 ;  /* 0x0000000106117824 */ /* 0x000fe200078e0211 */
[----:B------:R-:W-:Y:S06]  /*e240*/  BRA `(.L_x_4983) ;  /* 0x0000000000147947 */ /* 0x000fec0003800000 */
.L_x_4978:
[----:B------:R-:W-:Y:S01]  /*e250*/  ULDC UR4, c[0x0][0xc3c] ;  /* 0x00030f0000047ab9 */ /* 0x000fe20000000800 */
[----:B------:R-:W-:Y:S02]  /*e260*/  IMAD.MOV.U32 R17, RZ, RZ, RZ ;  /* 0x000000ffff117224 */ /* 0x000fe400078e00ff */
[----:B------:R-:W-:Y:S02]  /*e270*/  IMAD.U32 R16, RZ, RZ, UR6 ;  /* 0x00000006ff107e24 */ /* 0x000fe4000f8e00ff */
[----:B------:R-:W-:Y:S02]  /*e280*/  IMAD.MOV.U32 R18, RZ, RZ, RZ ;  /* 0x000000ffff127224 */ /* 0x000fe400078e00ff */
[----:B------:R-:W-:-:S07]  /*e290*/  IMAD.U32 R19, RZ, RZ, UR4 ;  /* 0x00000004ff137e24 */ /* 0x000fce000f8e00ff */
.L_x_4983:
[----:B------:R-:W-:-:S13]  /*e2a0*/  ISETP.NE.AND P0, PT, R7, RZ, PT ;  /* 0x000000ff0700720c */ /* 0x000fda0003f05270 */
[----:B------:R-:W0:Y:S01]  /*e2b0*/  @!P0 S2R R3, SR_CgaCtaId ;  /* 0x0000000000038919 */ /* 0x000e220000008800 */
[----:B------:R-:W-:-:S04]  /*e2c0*/  @!P0 MOV R2, 0x400 ;  /* 0x0000040000028802 */ /* 0x000fc80000000f00 */
[----:B0-----:R-:W-:-:S05]  /*e2d0*/  @!P0 LEA R2, R3, R2, 0x18 ;  /* 0x0000000203028211 */ /* 0x001fca00078ec0ff */
[----:B------:R1:W-:Y:S01]  /*e2e0*/  @!P0 STS.128 [R2+0x228d0], R16 ;  /* 0x0228d01002008388 */ /* 0x0003e20000000c00 */
[----:B------:R-:W-:Y:S06]  /*e2f0*/  BAR.ARV 0x5, 0x180 ;  /* 0x0146000000007b1d */ /* 0x000fec0000002000 */
.L_x_4976:
        /* <DEDUP_REMOVED lines=29> */
.L_x_5047:
[----:B0-----:R-:W0:Y:S02]  /*e4d0*/  LDC.64 R2, c[0x0][0xc88] ;  /* 0x00032200ff027b82 */ /* 0x001e240000000a00 */
[----:B0-----:R-:W-:-:S05]  /*e4e0*/  IMAD.WIDE R2, R19, 0x4, R2 ;  /* 0x0000000413027825 */ /* 0x001fca00078e0202 */
[----:B--2---:R-:W2:Y:S01]  /*e4f0*/  LDG.E R25, desc[UR52][R2.64] ;  /* 0x0000003402197981 */ /* 0x004ea2000c1e1900 */
        /* <DEDUP_REMOVED lines=11> */
[----:B------:R0:W-:Y:S01]  /*e5b0*/  STL [R1+0x8], R0 ;  /* 0x0000080001007387 */ /* 0x0001e20000100800 */
        /* <DEDUP_REMOVED lines=23> */
[----:B--2---:R1:W-:Y:S01]  /*e730*/  @P0 STL [R1], R0 ;  /* 0x0000000001000387 */ /* 0x0043e20000100800 */
[----:B---3--:R-:W-:Y:S05]  /*e740*/  @P0 BRA `(.L_x_4985) ;  /* 0x0000000000200947 */ /* 0x008fea0003800000 */
[----:B------:R-:W-:Y:S02]  /*e750*/  ULDC UR4, c[0x0][0x288] ;  /* 0x0000a20000047ab9 */ /* 0x000fe40000000800 */
[----:B-1----:R-:W-:-:S05]  /*e760*/  IMAD.U32 R0, RZ, RZ, UR4 ;  /* 0x00000004ff007e24 */ /* 0x002fca000f8e00ff */
[----:B------:R0:W-:Y:S01]  /*e770*/  STL [R1], R0 ;  /* 0x0000000001007387 */ /* 0x0001e20000100800 */
[----:B------:R-:W-:Y:S05]  /*e780*/  @!P2 BRA `(.L_x_4985) ;  /* 0x000000000010a947 */ /* 0x000fea0003800000 */
[----:B------:R-:W2:Y:S04]  /*e790*/  LDG.E R5, desc[UR52][R2.64] ;  /* 0x0000003402057981 */ /* 0x000ea8000c1e1900 */
[----:B0-----:R-:W2:Y:S02]  /*e7a0*/  LDG.E R0, desc[UR52][R2.64+0x4] ;  /* 0x0000043402007981 */ /* 0x001ea4000c1e1900 */
[----:B--2---:R-:W-:-:S05]  /*e7b0*/  IMAD.IADD R0, R0, 0x1, -R5 ;  /* 0x0000000100007824 */ /* 0x004fca00078e0a05 */
[----:B------:R2:W-:Y:S02]  /*e7c0*/  STL [R1], R0 ;  /* 0x0000000001007387 */ /* 0x0005e40000100800 */
.L_x_4985:
        /* <DEDUP_REMOVED lines=9> */
.L_x_4986:
        /* <DEDUP_REMOVED lines=9> */
.L_x_4987:
[----:B------:R-:W4:Y:S01]  /*e8f0*/  LDL R4, [R1] ;  /* 0x0000000001047983 */ /* 0x000f220000100800 */
[----:B012---:R-:W0:Y:S01]  /*e900*/  LDC R0, c[0x0][0x448] ;  /* 0x00011200ff007b82 */ /* 0x007e220000000800 */
[----:B-----5:R-:W-:Y:S01]  /*e910*/  IMAD.IADD R32, R7, 0x1, -R30 ;  /* 0x0000000107207824 */ /* 0x020fe200078e0a1e */
[----:B------:R-:W-:Y:S01]  /*e920*/  LOP3.LUT R22, R22, 0xfffffdff, RZ, 0xc0, !PT ;  /* 0xfffffdff16167812 */ /* 0x000fe200078ec0ff */
[----:B------:R-:W-:Y:S01]  /*e930*/  BSSY B0, `(.L_x_4988) ;  /* 0x0000038000007945 */ /* 0x000fe20003800000 */
[----:B0-----:R-:W-:Y:S01]  /*e940*/  ISETP.NE.AND P0, PT, R0, 0x1, PT ;  /* 0x000000010000780c */ /* 0x001fe20003f05270 */
[----:B------:R-:W-:-:S04]  /*e950*/  IMAD.SHL.U32 R0, R17, 0x80, RZ ;  /* 0x0000008011007824 */ /* 0x000fc800078e00ff */
[----:B------:R-:W-:-:S08]  /*e960*/  VIADD R0, R0, 0x7f ;  /* 0x0000007f00007836 */ /* 0x000fd00000000000 */
[----:B---3--:R-:W0:Y:S01]  /*e970*/  @P0 LDC R3, c[0x0][0x44c] ;  /* 0x00011300ff030b82 */ /* 0x008e220000000800 */
[----:B------:R-:W-:-:S07]  /*e980*/  @P0 LOP3.LUT R22, R22, 0x200, RZ, 0xfc, !PT ;  /* 0x0000020016160812 */ /* 0x000fce00078efcff */
[----:B------:R-:W1:Y:S01]  /*e990*/  @P0 LDC R5, c[0x0][0x450] ;  /* 0x00011400ff050b82 */ /* 0x000e620000000800 */
[----:B0-----:R-:W-:-:S05]  /*e9a0*/  @P0 IMAD.HI.U32 R2, R0, R3, RZ ;  /* 0x0000000300020227 */ /* 0x001fca00078e00ff */
[----:B-1----:R-:W-:Y:S01]  /*e9b0*/  @P0 SHF.R.U32.HI R0, RZ, R5, R2 ;  /* 0x00000005ff000219 */ /* 0x002fe20000011602 */
[----:B------:R-:W-:-:S04]  /*e9c0*/  VIADD R2, R32, 0x5f ;  /* 0x0000005f20027836 */ /* 0x000fc80000000000 */
[----:B------:R-:W-:Y:S01]  /*e9d0*/  IMAD.HI R2, R2, 0x2aaaaaab, RZ ;  /* 0x2aaaaaab02027827 */ /* 0x000fe200078e02ff */
[----:B----4-:R-:W-:-:S05]  /*e9e0*/  IADD3 R3, R32, 0x60, -R4 ;  /* 0x0000006020037810 */ /* 0x010fca0007ffe804 */
[----:B------:R-:W-:Y:S01]  /*e9f0*/  IMAD.IADD R0, R3, 0x1, R0 ;  /* 0x0000000103007824 */ /* 0x000fe200078e0200 */
[----:B------:R-:W-:-:S03]  /*ea00*/  SHF.R.U32.HI R3, RZ, 0x1f, R2 ;  /* 0x0000001fff037819 */ /* 0x000fc60000011602 */
[----:B------:R-:W-:Y:S01]  /*ea10*/  IMAD.HI R4, R0, 0x2aaaaaab, RZ ;  /* 0x2aaaaaab00047827 */ /* 0x000fe200078e02ff */
[----:B------:R-:W-:Y:S02]  /*ea20*/  LEA.HI.SX32 R0, R2, R3, 0x1c ;  /* 0x0000000302007211 */ /* 0x000fe400078fe2ff */
[----:B------:R-:W-:Y:S02]  /*ea30*/  LOP3.LUT R2, R18, 0xff000000, RZ, 0xc0, !PT ;  /* 0xff00000012027812 */ /* 0x000fe400078ec0ff */
[----:B------:R-:W-:Y:S02]  /*ea40*/  SHF.R.U32.HI R3, RZ, 0x1f, R4 ;  /* 0x0000001fff037819 */ /* 0x000fe40000011604 */
[----:B------:R-:W-:Y:S02]  /*ea50*/  SHF.R.U32.HI R2, RZ, 0x8, R2 ;  /* 0x00000008ff027819 */ /* 0x000fe40000011602 */
[----:B------:R-:W-:-:S04]  /*ea60*/  LEA.HI.SX32 R3, R4, R3, 0x1c ;  /* 0x0000000304037211 */ /* 0x000fc800078fe2ff */
[----:B------:R-:W-:Y:S02]  /*ea70*/  VIMNMX R0, R0, R3, PT ;  /* 0x0000000300007248 */ /* 0x000fe40003fe0100 */
[----:B------:R-:W-:Y:S02]  /*ea80*/  LOP3.LUT R3, R18, 0xff0000, RZ, 0xc0, !PT ;  /* 0x00ff000012037812 */ /* 0x000fe400078ec0ff */
[----:B------:R-:W-:Y:S02]  /*ea90*/  ISETP.GE.AND P0, PT, R0, 0x1, PT ;  /* 0x000000010000780c */ /* 0x000fe40003f06270 */
[----:B------:R-:W-:Y:S01]  /*eaa0*/  LEA.HI R3, R3, R2, RZ, 0x10 ;  /* 0x0000000203037211 */ /* 0x000fe200078f80ff */
[----:B------:R-:W-:-:S03]  /*eab0*/  IMAD.MOV.U32 R2, RZ, RZ, RZ ;  /* 0x000000ffff027224 */ /* 0x000fc600078e00ff */
[----:B------:R-:W-:-:S07]  /*eac0*/  LOP3.LUT R29, R3, 0xff, RZ, 0xc0, !PT ;  /* 0x000000ff031d7812 */ /* 0x000fce00078ec0ff */
[----:B------:R-:W-:Y:S05]  /*ead0*/  @!P0 BRA `(.L_x_4989) ;  /* 0x0000000000748947 */ /* 0x000fea0003800000 */
        /* <DEDUP_REMOVED lines=29> */
.L_x_4989:
[----:B------:R-:W-:Y:S05]  /*ecb0*/  BSYNC B0 ;  /* 0x0000000000007941 */ /* 0x000fea0003800000 */
.L_x_4988:
        /* <DEDUP_REMOVED lines=23> */
.L_x_4991:
        /* <DEDUP_REMOVED lines=20> */
.L_x_4994:
[----:B------:R-:W-:Y:S05]  /*ef70*/  BSYNC B6 ;  /* 0x0000000000067941 */ /* 0x000fea0003800000 */
.L_x_4993:
        /* <DEDUP_REMOVED lines=20> */
.L_x_4997:
        /* <DEDUP_REMOVED lines=15> */
.L_x_4996:
[----:B------:R-:W-:Y:S05]  /*f1b0*/  BSYNC B6 ;  /* 0x0000000000067941 */ /* 0x000fea0003800000 */
.L_x_4995:
[----:B------:R-:W0:Y:S01]  /*f1c0*/  S2R R20, SR_TID.X ;  /* 0x0000000000147919 */ /* 0x000e220000002100 */
[----:B------:R-:W-:Y:S01]  /*f1d0*/  ULDC.64 UR4, c[0x0][0x9f8] ;  /* 0x00027e0000047ab9 */ /* 0x000fe20000000a00 */
[----:B------:R-:W1:Y:S01]  /*f1e0*/  LDC R8, c[0x0][0x430] ;  /* 0x00010c00ff087b82 */ /* 0x000e620000000800 */
[----:B------:R-:W-:-:S04]  /*f1f0*/  ISETP.NE.U32.AND P0, PT, RZ, UR4, PT ;  /* 0x00000004ff007c0c */ /* 0x000fc8000bf05070 */
[----:B------:R-:W-:-:S13]  /*f200*/  ISETP.NE.AND.EX P0, PT, RZ, UR5, PT, P0 ;  /* 0x00000005ff007c0c */ /* 0x000fda000bf05300 */
[----:B------:R-:W-:Y:S01]  /*f210*/  @P0 IADD3 R2, P1, R31, UR4, RZ ;  /* 0x000000041f020c10 */ /* 0x000fe2000ff3e0ff */
[----:B------:R-:W-:-:S03]  /*f220*/  ULDC UR4, c[0x0][0x320] ;  /* 0x0000c80000047ab9 */ /* 0x000fc60000000800 */
[----:B------:R-:W-:-:S05]  /*f230*/  @P0 IADD3.X R3, R33, UR5, RZ, P1, !PT ;  /* 0x0000000521030c10 */ /* 0x000fca0008ffe4ff */
[----:B------:R2:W5:Y:S01]  /*f240*/  @P0 LDG.E R27, desc[UR52][R2.64] ;  /* 0x00000034021b0981 */ /* 0x000562000c1e1900 */
[----:B------:R-:W-:Y:S01]  /*f250*/  LOP3.LUT R22, R22, 0xffffffef, RZ, 0xc0, !PT ;  /* 0xffffffef16167812 */ /* 0x000fe200078ec0ff */
[----:B------:R-:W-:Y:S01]  /*f260*/  UMOV UR5, 0xffffffff ;  /* 0xffffffff00057882 */ /* 0x000fe20000000000 */
[----:B0-----:R-:W-:Y:S01]  /*f270*/  IMAD.SHL.U32 R20, R20, 0x8, RZ ;  /* 0x0000000814147824 */ /* 0x001fe200078e00ff */
[----:B------:R-:W0:Y:S01]  /*f280*/  S2R R21, SR_TID.X ;  /* 0x0000000000157919 */ /* 0x000e220000002100 */
[----:B------:R-:W-:Y:S01]  /*f290*/  LOP3.LUT R22, R22, 0xfffffff7, RZ, 0xc0, !PT ;  /* 0xfffffff716167812 */ /* 0x000fe200078ec0ff */
[----:B------:R-:W-:Y:S02]  /*f2a0*/  VIADD R0, R35, 0xffffffff ;  /* 0xffffffff23007836 */ /* 0x000fe40000000000 */
[----:B------:R-:W-:-:S04]  /*f2b0*/  LOP3.LUT R20, R20, 0x38, RZ, 0xc0, !PT ;  /* 0x0000003814147812 */ /* 0x000fc800078ec0ff */
[C---:B------:R-:W-:Y:S02]  /*f2c0*/  LOP3.LUT R34, R20.reuse, 0x40, RZ, 0xfc, !PT ;  /* 0x0000004014227812 */ /* 0x040fe400078efcff */
[----:B------:R-:W-:Y:S02]  /*f2d0*/  LOP3.LUT R20, R20, 0x80, RZ, 0xfc, !PT ;  /* 0x0000008014147812 */ /* 0x000fe400078efcff */
[----:B------:R-:W-:Y:S02]  /*f2e0*/  ISETP.GE.AND P1, PT, R34, UR4, PT ;  /* 0x0000000422007c0c */ /* 0x000fe4000bf26270 */
[----:B------:R-:W-:Y:S02]  /*f2f0*/  ISETP.GE.AND P0, PT, R20, UR4, PT ;  /* 0x0000000414007c0c */ /* 0x000fe4000bf06270 */
[----:B------:R-:W3:Y:S09]  /*f300*/  S2R R20, SR_TID.X ;  /* 0x0000000000147919 */ /* 0x000ef20000002100 */
[----:B------:R-:W-:Y:S01]  /*f310*/  @P1 LOP3.LUT R22, R22, 0x8, RZ, 0xfc, !PT ;  /* 0x0000000816161812 */ /* 0x000fe200078efcff */
[----:B0-----:R-:W-:-:S05]  /*f320*/  IMAD.SHL.U32 R21, R21, 0x8, RZ ;  /* 0x0000000815157824 */ /* 0x001fca00078e00ff */
[----:B------:R-:W-:-:S04]  /*f330*/  LOP3.LUT R21, R21, 0x38, RZ, 0xc0, !PT ;  /* 0x0000003815157812 */ /* 0x000fc800078ec0ff */
[C---:B------:R-:W-:Y:S02]  /*f340*/  ISETP.GE.AND P2, PT, R21.reuse, UR4, PT ;  /* 0x0000000415007c0c */ /* 0x040fe4000bf46270 */
[----:B------:R-:W-:Y:S02]  /*f350*/  LOP3.LUT R21, R21, 0xc0, RZ, 0xfc, !PT ;  /* 0x000000c015157812 */ /* 0x000fe400078efcff */
[----:B---3--:R-:W-:-:S04]  /*f360*/  LOP3.LUT R20, R20, 0x7f, RZ, 0xc0, !PT ;  /* 0x0000007f14147812 */ /* 0x008fc800078ec0ff */
[----:B------:R-:W-:Y:S02]  /*f370*/  SHF.R.U32.HI R34, RZ, 0x3, R20 ;  /* 0x00000003ff227819 */ /* 0x000fe40000011614 */
[----:B------:R-:W0:Y:S03]  /*f380*/  S2R R20, SR_TID.X ;  /* 0x0000000000147919 */ /* 0x000e260000002100 */
[----:B------:R-:W-:-:S04]  /*f390*/  @P2 LOP3.LUT R22, R22, 0x10, RZ, 0xfc, !PT ;  /* 0x0000001016162812 */ /* 0x000fc800078efcff */
[----:B------:R-:W-:-:S04]  /*f3a0*/  LOP3.LUT R22, R22, 0xfffffffb, RZ, 0xc0, !PT ;  /* 0xfffffffb16167812 */ /* 0x000fc800078ec0ff */
[----:B------:R-:W-:Y:S02]  /*f3b0*/  @P0 LOP3.LUT R22, R22, 0x4, RZ, 0xfc, !PT ;  /* 0x0000000416160812 */ /* 0x000fe400078efcff */
[----:B------:R-:W-:Y:S02]  /*f3c0*/  ISETP.GE.AND P0, PT, R21, UR4, PT ;  /* 0x0000000415007c0c */ /* 0x000fe4000bf06270 */
[----:B------:R-:W-:-:S11]  /*f3d0*/  LOP3.LUT R22, R22, 0xfffffffd, RZ, 0xc0, !PT ;  /* 0xfffffffd16167812 */ /* 0x000fd600078ec0ff */
[----:B------:R-:W-:Y:S01]  /*f3e0*/  @P0 LOP3.LUT R22, R22, 0x2, RZ, 0xfc, !PT ;  /* 0x0000000216160812 */ /* 0x000fe200078efcff */
[----:B0-----:R-:W-:-:S05]  /*f3f0*/  IMAD.SHL.U32 R20, R20, 0x10, RZ ;  /* 0x0000001014147824 */ /* 0x001fca00078e00ff */
[----:B------:R-:W-:-:S05]  /*f400*/  LOP3.LUT R20, R34, 0x70, R20, 0xf8, !PT ;  /* 0x0000007022147812 */ /* 0x000fca00078ef814 */
[----:B------:R-:W-:Y:S01]  /*f410*/  IMAD R35, R0, 0x60, R20 ;  /* 0x0000006000237824 */ /* 0x000fe200078e0214 */
[----:B-12---:R-:W-:Y:S06]  /*f420*/  BRA.DIV UR5, `(.L_x_4998) ;  /* 0x0000004605007947 */ /* 0x006fec000b800000 */
.L_x_5064:
        /* <DEDUP_REMOVED lines=21> */
[----:B------:R-:W-:Y:S01]  /*f580*/  IMAD.U32 R3, RZ, RZ, UR36 ;  /* 0x00000024ff037e24 */ /* 0x000fe2000f8e00ff */
[----:B------:R-:W-:Y:S02]  /*f590*/  LOP3.LUT R22, R22, 0xffffffbf, RZ, 0xc0, !PT ;  /* 0xffffffbf16167812 */ /* 0x000fe400078ec0ff */
[----:B0-----:R-:W-:-:S04]  /*f5a0*/  @!P0 LEA R4, P1, R2, R4, 0x2 ;  /* 0x0000000402048211 */ /* 0x001fc800078210ff */
[----:B------:R-:W-:-:S05]  /*f5b0*/  @!P0 LEA.HI.X R5, R2, R5, R7, 0x2, P1 ;  /* 0x0000000502058211 */ /* 0x000fca00008f1407 */
[----:B------:R0:W5:Y:S01]  /*f5c0*/  @!P0 LDG.E R34, desc[UR52][R4.64] ;  /* 0x0000003404228981 */ /* 0x000162000c1e1900 */
[----:B------:R-:W-:Y:S01]  /*f5d0*/  ISETP.NE.AND P0, PT, R3, 0x3, PT ;  /* 0x000000030300780c */ /* 0x000fe20003f05270 */
[----:B------:R-:W-:Y:S01]  /*f5e0*/  IMAD.MOV R2, RZ, RZ, -R6 ;  /* 0x000000ffff027224 */ /* 0x000fe200078e0a06 */
[----:B------:R-:W-:Y:S02]  /*f5f0*/  ISETP.GT.U32.AND P1, PT, R20, 0x5f, PT ;  /* 0x0000005f1400780c */ /* 0x000fe40003f24070 */
[----:B------:R-:W-:Y:S01]  /*f600*/  LOP3.LUT R18, R18, 0xffff, RZ, 0xc0, !PT ;  /* 0x0000ffff12127812 */ /* 0x000fe200078ec0ff */
[----:B------:R-:W-:Y:S01]  /*f610*/  IMAD R35, R8, R2, R35 ;  /* 0x0000000208237224 */ /* 0x000fe200078e0223 */
[----:B------:R-:W-:-:S07]  /*f620*/  SEL R6, RZ, 0x1, P2 ;  /* 0x00000001ff067807 */ /* 0x000fce0001000000 */
[----:B------:R-:W-:-:S04]  /*f630*/  @P0 LOP3.LUT R22, R22, 0x40, RZ, 0xfc, !PT ;  /* 0x0000004016160812 */ /* 0x000fc800078efcff */
[----:B------:R-:W-:-:S04]  /*f640*/  LOP3.LUT R22, R22, 0xffffffdf, RZ, 0xc0, !PT ;  /* 0xffffffdf16167812 */ /* 0x000fc800078ec0ff */
[----:B------:R-:W-:Y:S01]  /*f650*/  @P1 LOP3.LUT R22, R22, 0x20, RZ, 0xfc, !PT ;  /* 0x0000002016161812 */ /* 0x000fe200078efcff */
[----:B0-----:R-:W-:Y:S06]  /*f660*/  @!P0 BRA `(.L_x_4999) ;  /* 0x0000000000048947 */ /* 0x001fec0003800000 */
[----:B------:R-:W-:Y:S01]  /*f670*/  BPT.TRAP 0x1 ;  /* 0x000000040000795c */ /* 0x000fe20000300000 */
.L_x_4999:
[----:B------:R-:W-:Y:S01]  /*f680*/  IMAD R32, R0, -0x60, R32 ;  /* 0xffffffa000207824 */ /* 0x000fe200078e0220 */
[----:B------:R-:W-:Y:S01]  /*f690*/  SHF.L.U32 R0, R26, 0x1f, RZ ;  /* 0x0000001f1a007819 */ /* 0x000fe200000006ff */
[----:B------:R-:W-:Y:S01]  /*f6a0*/  IMAD R33, R24, 0x8, R23 ;  /* 0x0000000818217824 */ /* 0x000fe200078e0217 */
[----:B------:R-:W-:Y:S03]  /*f6b0*/  BSSY B0, `(.L_x_5000) ;  /* 0x0000003000007945 */ /* 0x000fe60003800000 */
[----:B------:R-:W0:Y:S02]  /*f6c0*/  SYNCS.PHASECHK.TRANS64.TRYWAIT P0, [R33+URZ+0x22840], R0 ;  /* 0x02284000210075a7 */ /* 0x000e24000800017f */
[----:B0-----:R-:W-:Y:S05]  /*f6d0*/  @!P0 BRA `(.L_x_5001) ;  /* 0x0000004000888947 */ /* 0x001fea0003800000 */
.L_x_5065:
[----:B------:R-:W-:Y:S05]  /*f6e0*/  BSYNC B0 ;  /* 0x0000000000007941 */ /* 0x000fea0003800000 */
.L_x_5000:
        /* <DEDUP_REMOVED lines=87> */
.L_x_5079:
        /* <DEDUP_REMOVED lines=10> */
.L_x_5003:
        /* <DEDUP_REMOVED lines=11> */
.L_x_5004:
        /* <DEDUP_REMOVED lines=23> */
[----:B------:R1:W-:Y:S04]  /*ff20*/  STL [R1+0x24], R2 ;  /* 0x0000240201007387 */ /* 0x0003e80000100800 */
        /* <DEDUP_REMOVED lines=20> */
.L_x_5006:
[----:B------:R-:W-:Y:S05]  /*10070*/  BSYNC B6 ;  /* 0x0000000000067941 */ /* 0x000fea0003800000 */
.L_x_5005:
[----:B------:R-:W2:Y:S01]  /*10080*/  LDL.LU.64 R2, [R1+0x8] ;  /* 0x0000080001027983 */ /* 0x000ea20000300a00 */
[----:B------:R-:W-:Y:S01]  /*10090*/  ULDC.64 UR4, c[0x0][0x2d8] ;  /* 0x0000b60000047ab9 */ /* 0x000fe20000000a00 */
[----:B------:R-:W1:Y:S02]  /*100a0*/  LDC R4, c[0x0][0x448] ;  /* 0x00011200ff047b82 */ /* 0x000e640000000800 */
[----:B------:R-:W3:Y:S04]  /*100b0*/  LDL.LU R20, [R1+0x24] ;  /* 0x0000240001147983 */ /* 0x000ee80000300800 */
[----:B------:R-:W4:Y:S04]  /*100c0*/  LDL.LU R21, [R1+0x10] ;  /* 0x0000100001157983 */ /* 0x000f280000300800 */
[----:B------:R0:W5:Y:S01]  /*100d0*/  LDL R9, [R1] ;  /* 0x0000000001097983 */ /* 0x0001620000100800 */
[----:B-1----:R-:W-:-:S13]  /*100e0*/  ISETP.NE.AND P6, PT, R4, 0x1, PT ;  /* 0x000000010400780c */ /* 0x002fda0003fc5270 */
[----:B------:R-:W1:Y:S08]  /*100f0*/  @P6 LDC R6, c[0x0][0x44c] ;  /* 0x00011300ff066b82 */ /* 0x000e700000000800 */
[----:B------:R-:W0:Y:S01]  /*10100*/  @P6 LDC R5, c[0x0][0x450] ;  /* 0x00011400ff056b82 */ /* 0x000e220000000800 */
[----:B------:R-:W1:Y:S02]  /*10110*/  S2R R7, SR_TID.X ;  /* 0x0000000000077919 */ /* 0x000e640000002100 */
[----:B-1----:R-:W-:-:S05]  /*10120*/  IMAD.SHL.U32 R7, R7, 0x8, RZ ;  /* 0x0000000807077824 */ /* 0x002fca00078e00ff */
[----:B------:R-:W-:Y:S01]  /*10130*/  LOP3.LUT R7, R7, 0x38, RZ, 0xc0, !PT ;  /* 0x0000003807077812 */ /* 0x000fe200078ec0ff */
[----:B--2---:R-:W-:Y:S02]  /*10140*/  IMAD.MOV.U32 R3, RZ, RZ, R37 ;  /* 0x000000ffff037224 */ /* 0x004fe400078e0025 */
[----:B------:R-:W-:-:S04]  /*10150*/  IMAD.WIDE.U32 R2, R18, UR4, R2 ;  /* 0x0000000412027c25 */ /* 0x000fc8000f8e0002 */
[----:B------:R-:W-:Y:S01]  /*10160*/  IMAD R3, R18, UR5, R3 ;  /* 0x0000000512037c24 */ /* 0x000fe2000f8e0203 */
[----:B------:R-:W-:Y:S02]  /*10170*/  ULDC.64 UR4, c[0x0][0x2e0] ;  /* 0x0000b80000047ab9 */ /* 0x000fe40000000a00 */
[----:B---3--:R-:W-:Y:S02]  /*10180*/  IMAD R0, R20, UR4, RZ ;  /* 0x0000000414007c24 */ /* 0x008fe4000f8e02ff */
[----:B------:R-:W1:Y:S01]  /*10190*/  S2R R20, SR_TID.X ;  /* 0x0000000000147919 */ /* 0x000e620000002100 */
[----:B----4-:R-:W-:-:S04]  /*101a0*/  IMAD.WIDE.U32 R2, R21, UR4, R2 ;  /* 0x0000000415027c25 */ /* 0x010fc8000f8e0002 */
[----:B------:R-:W-:Y:S01]  /*101b0*/  IMAD R0, R21, UR5, R0 ;  /* 0x0000000515007c24 */ /* 0x000fe2000f8e0200 */
[----:B------:R-:W-:-:S03]  /*101c0*/  ULDC.64 UR4, c[0x0][0x2d0] ;  /* 0x0000b40000047ab9 */ /* 0x000fc60000000a00 */
[----:B------:R-:W-:Y:S01]  /*101d0*/  IMAD.IADD R3, R3, 0x1, R0 ;  /* 0x0000000103037824 */ /* 0x000fe200078e0200 */
[----:B-1----:R-:W-:-:S04]  /*101e0*/  LOP3.LUT R20, R20, 0x7f, RZ, 0xc0, !PT ;  /* 0x0000007f14147812 */ /* 0x002fc800078ec0ff */
[----:B------:R-:W-:Y:S02]  /*101f0*/  SHF.R.U32.HI R21, RZ, 0x3, R20 ;  /* 0x00000003ff157819 */ /* 0x000fe40000011614 */
[----:B------:R-:W1:Y:S02]  /*10200*/  S2R R20, SR_TID.X ;  /* 0x0000000000147919 */ /* 0x000e640000002100 */
[----:B-1----:R-:W-:-:S05]  /*10210*/  IMAD.SHL.U32 R20, R20, 0x10, RZ ;  /* 0x0000001014147824 */ /* 0x002fca00078e00ff */
[----:B------:R-:W-:-:S05]  /*10220*/  LOP3.LUT R20, R21, 0x70, R20, 0xf8, !PT ;  /* 0x0000007015147812 */ /* 0x000fca00078ef814 */
[----:B------:R-:W-:-:S04]  /*10230*/  IMAD R0, R17, 0x80, R20 ;  /* 0x0000008011007824 */ /* 0x000fc800078e0214 */
[----:B------:R-:W-:-:S04]  /*10240*/  @P6 IMAD.HI.U32 R6, R0, R6, RZ ;  /* 0x0000000600066227 */ /* 0x000fc800078e00ff */
[----:B------:R-:W-:Y:S01]  /*10250*/  IMAD.MOV.U32 R4, RZ, RZ, R0 ;  /* 0x000000ffff047224 */ /* 0x000fe200078e0000 */
[----:B0-----:R-:W-:Y:S02]  /*10260*/  @P6 SHF.R.U32.HI R4, RZ, R5, R6 ;  /* 0x00000005ff046219 */ /* 0x001fe40000011606 */
[----:B------:R-:W0:Y:S03]  /*10270*/  LDC R6, c[0x0][0x448] ;  /* 0x00011200ff067b82 */ /* 0x000e260000000800 */
[----:B------:R-:W-:Y:S01]  /*10280*/  IMAD.MOV R5, RZ, RZ, -R4 ;  /* 0x000000ffff057224 */ /* 0x000fe200078e0a04 */
[----:B------:R-:W1:Y:S01]  /*10290*/  S2R R20, SR_TID.X ;  /* 0x0000000000147919 */ /* 0x000e620000002100 */
[----:B------:R-:W-:-:S04]  /*102a0*/  IMAD.WIDE.U32 R2, R4, UR4, R2 ;  /* 0x0000000404027c25 */ /* 0x000fc8000f8e0002 */
[----:B0-----:R-:W-:Y:S01]  /*102b0*/  IMAD R0, R6, R5, R0 ;  /* 0x0000000506007224 */ /* 0x001fe200078e0200 */
[----:B------:R-:W-:-:S05]  /*102c0*/  SHF.R.S32.HI R5, RZ, 0x1f, R4 ;  /* 0x0000001fff057819 */ /* 0x000fca0000011404 */
        /* <DEDUP_REMOVED lines=12> */
[----:B-1----:R-:W-:-:S03]  /*10390*/  LOP3.LUT R20, R20, 0x7f, RZ, 0xc0, !PT ;  /* 0x0000007f14147812 */ /* 0x002fc600078ec0ff */
[----:B------:R-:W-:Y:S01]  /*103a0*/  LEA.HI.X R4, R2, UR5, R4, 0x1, P0 ;  /* 0x0000000502047c11 */ /* 0x000fe200080f0c04 */
[----:B------:R-:W-:Y:S01]  /*103b0*/  UMOV UR5, 0xffffffff ;  /* 0xffffffff00057882 */ /* 0x000fe20000000000 */
[----:B------:R-:W-:Y:S02]  /*103c0*/  ISETP.GE.AND P1, PT, R7, UR4, PT ;  /* 0x0000000407007c0c */ /* 0x000fe4000bf26270 */
[----:B------:R-:W-:Y:S01]  /*103d0*/  SHF.R.U32.HI R8, RZ, 0x3, R20 ;  /* 0x00000003ff087819 */ /* 0x000fe20000011614 */
[----:B------:R-:W-:Y:S10]  /*103e0*/  BRA.DIV UR5, `(.L_x_5007) ;  /* 0x0000003e05587947 */ /* 0x000ff4000b800000 */
[----:B------:R-:W0:Y:S01]  /*103f0*/  SHFL.IDX PT, R3, R0, RZ, 0x181f ;  /* 0x00181fff00037589 */ /* 0x000e2200000e0000 */
[----:B-----5:R-:W-:Y:S02]  /*10400*/  IMAD R5, R9, R6, RZ ;  /* 0x0000000609057224 */ /* 0x020fe400078e02ff */
[----:B------:R-:W-:Y:S01]  /*10410*/  IMAD R17, R17, 0x80, R8 ;  /* 0x0000008011117824 */ /* 0x000fe200078e0208 */
        /* <DEDUP_REMOVED lines=70> */
.L_x_5096:
        /* <DEDUP_REMOVED lines=10> */
.L_x_5008:
        /* <DEDUP_REMOVED lines=18> */
.L_x_5097:
[----:B------:R-:W-:Y:S05]  /*10a40*/  BSYNC B0 ;  /* 0x0000000000007941 */ /* 0x000fea0003800000 */
.L_x_5009:
[----:B------:R-:W-:-:S05]  /*10a50*/  IMAD.U32 R2, RZ, RZ, UR36 ;  /* 0x00000024ff027e24 */ /* 0x000fca000f8e00ff */
[----:B------:R-:W-:-:S13]  /*10a60*/  ISETP.NE.AND P0, PT, R2, 0x3, PT ;  /* 0x000000030200780c */ /* 0x000fda0003f05270 */
[----:B------:R-:W-:Y:S05]  /*10a70*/  @!P0 BRA `(.L_x_5011) ;  /* 0x0000000000048947 */ /* 0x000fea0003800000 */
[----:B------:R-:W-:Y:S01]  /*10a80*/  BPT.TRAP 0x1 ;  /* 0x000000040000795c */ /* 0x000fe20000300000 */
.L_x_5011:
[----:B0-----:R-:W-:Y:S01]  /*10a90*/  SHF.L.U32 R0, R26, 0x1f, RZ ;  /* 0x0000001f1a007819 */ /* 0x001fe200000006ff */
[----:B------:R-:W-:Y:S03]  /*10aa0*/  BSSY B0, `(.L_x_5012) ;  /* 0x0000003000007945 */ /* 0x000fe60003800000 */
[----:B------:R-:W0:Y:S02]  /*10ab0*/  SYNCS.PHASECHK.TRANS64.TRYWAIT P0, [R33+URZ+0x22860], R0 ;  /* 0x02286000210075a7 */ /* 0x000e24000800017f */
[----:B0-----:R-:W-:Y:S05]  /*10ac0*/  @!P0 BRA `(.L_x_5013) ;  /* 0x0000004000548947 */ /* 0x001fea0003800000 */
.L_x_5098:
[----:B------:R-:W-:Y:S05]  /*10ad0*/  BSYNC B0 ;  /* 0x0000000000007941 */ /* 0x000fea0003800000 */
.L_x_5012:
        /* <DEDUP_REMOVED lines=93> */
.L_x_5112:
        /* <DEDUP_REMOVED lines=15> */
.L_x_5015:
        /* <DEDUP_REMOVED lines=11> */
.L_x_5016:
[----:B------:R-:W2:Y:S01]  /*11250*/  LDL.LU R2, [R1+0x14] ;  /* 0x0000140001027983 */ /* 0x000ea20000300800 */
[----:B------:R0:W-:Y:S01]  /*11260*/  SYNCS.ARRIVE.TRANS64.A1T0 RZ, [R33+URZ+0x22850], RZ ;  /* 0x022850ff21ff79a7 */ /* 0x0001e2000810003f */
[----:B------:R-:W-:Y:S01]  /*11270*/  BSSY B0, `(.L_x_5017) ;  /* 0x00000dc000007945 */ /* 0x000fe20003800000 */
[----:B--2---:R-:W-:-:S05]  /*11280*/  VIADD R21, R2, 0xfffffffe ;  /* 0xfffffffe02157836 */ /* 0x004fca0000000000 */
[----:B------:R-:W-:-:S13]  /*11290*/  ISETP.GE.AND P0, PT, R21, R29, PT ;  /* 0x0000001d1500720c */ /* 0x000fda0003f06270 */
[----:B0-----:R-:W-:Y:S05]  /*112a0*/  @!P0 BRA `(.L_x_5018) ;  /* 0x0000000c00608947 */ /* 0x001fea0003800000 */
.L_x_5031:
        /* <DEDUP_REMOVED lines=44> */
.L_x_5019:
[----:B------:R-:W-:Y:S01]  /*11570*/  IMAD R10, R24, 0x8, R23 ;  /* 0x00000008180a7824 */ /* 0x000fe200078e0217 */
[----:B------:R-:W-:Y:S01]  /*11580*/  SHF.L.U32 R20, R26, 0x1f, RZ ;  /* 0x0000001f1a147819 */ /* 0x000fe200000006ff */
[----:B------:R-:W-:Y:S01]  /*11590*/  BSSY B1, `(.L_x_5020) ;  /* 0x0000004000017945 */ /* 0x000fe20003800000 */
[----:B------:R-:W-:Y:S02]  /*115a0*/  SHF.R.S32.HI R9, RZ, 0x1f, R5 ;  /* 0x0000001fff097819 */ /* 0x000fe40000011405 */
[----:B------:R-:W0:Y:S02]  /*115b0*/  SYNCS.PHASECHK.TRANS64.TRYWAIT P0, [R10+URZ+0x22840], R20 ;  /* 0x022840140a0075a7 */ /* 0x000e24000800017f */
[----:B0-----:R-:W-:Y:S05]  /*115c0*/  @!P0 BRA `(.L_x_5021) ;  /* 0x0000003c00f08947 */ /* 0x001fea0003800000 */
.L_x_5113:
[----:B------:R-:W-:Y:S05]  /*115d0*/  BSYNC B1 ;  /* 0x0000000000017941 */ /* 0x000fea0003800000 */
.L_x_5020:
        /* <DEDUP_REMOVED lines=49> */
.L_x_5127:
        /* <DEDUP_REMOVED lines=8> */
.L_x_5023:
        /* <DEDUP_REMOVED lines=11> */
.L_x_5024:
[----:B------:R1:W-:Y:S01]  /*11a20*/  SYNCS.ARRIVE.TRANS64.A1T0 RZ, [R10+URZ+0x22830], RZ ;  /* 0x022830ff0aff79a7 */ /* 0x0003e2000810003f */
[----:B------:R-:W-:Y:S05]  /*11a30*/  @!P3 BRA `(.L_x_5025) ;  /* 0x000000000004b947 */ /* 0x000fea0003800000 */
[----:B------:R-:W-:Y:S01]  /*11a40*/  BPT.TRAP 0x1 ;  /* 0x000000040000795c */ /* 0x000fe20000300000 */
.L_x_5025:
[----:B------:R-:W2:Y:S01]  /*11a50*/  SYNCS.PHASECHK.TRANS64.TRYWAIT P0, [R10+URZ+0x22860], R20 ;  /* 0x022860140a0075a7 */ /* 0x000ea2000800017f */
[----:B------:R-:W-:Y:S04]  /*11a60*/  BSSY B1, `(.L_x_5026) ;  /* 0x0000002000017945 */ /* 0x000fe80003800000 */
[----:B--2---:R-:W-:Y:S05]  /*11a70*/  @!P0 BRA `(.L_x_5027) ;  /* 0x0000004000788947 */ /* 0x004fea0003800000 */
.L_x_5128:
[----:B------:R-:W-:Y:S05]  /*11a80*/  BSYNC B1 ;  /* 0x0000000000017941 */ /* 0x000fea0003800000 */
.L_x_5026:
        /* <DEDUP_REMOVED lines=66> */
.L_x_5142:
        /* <DEDUP_REMOVED lines=11> */
.L_x_5029:
        /* <DEDUP_REMOVED lines=11> */
.L_x_5030:
[----:B------:R0:W-:Y:S01]  /*12010*/  SYNCS.ARRIVE.TRANS64.A1T0 RZ, [R10+URZ+0x22850], RZ ;  /* 0x022850ff0aff79a7 */ /* 0x0001e2000810003f */
[----:B------:R-:W-:Y:S05]  /*12020*/  @P2 BRA `(.L_x_5031) ;  /* 0xfffffff000a02947 */ /* 0x000fea000383ffff */
.L_x_5018:
[----:B------:R-:W-:Y:S05]  /*12030*/  BSYNC B0 ;  /* 0x0000000000007941 */ /* 0x000fea0003800000 */
.L_x_5017:
        /* <DEDUP_REMOVED lines=20> */
.L_x_5033:
[----:B------:R-:W-:Y:S05]  /*12180*/  BSYNC B0 ;  /* 0x0000000000007941 */ /* 0x000fea0003800000 */
.L_x_5032:
[----:B------:R-:W-:Y:S02]  /*12190*/  SEL R24, R24, RZ, P0 ;  /* 0x000000ff18187207 */ /* 0x000fe40000000000 */
[----:B------:R-:W-:-:S07]  /*121a0*/  LOP3.LUT R26, R26, R5, RZ, 0x3c, !PT ;  /* 0x000000051a1a7212 */ /* 0x000fce00078e3cff */
.L_x_4992:
[----:B------:R-:W-:Y:S05]  /*121b0*/  BSYNC B7 ;  /* 0x0000000000077941 */ /* 0x000fea0003800000 */
.L_x_4990:
        /* <DEDUP_REMOVED lines=8> */
[----:B------:R3:W4:Y:S01]  /*12240*/  LDS.128 R16, [R23+0x228d0] ;  /* 0x0228d00017107984 */ /* 0x0007220000000c00 */
[----:B------:R-:W-:Y:S06]  /*12250*/  BAR.ARV 0x4, 0x180 ;  /* 0x0106000000007b1d */ /* 0x000fec0000002000 */
[----:B------:R-:W-:Y:S05]  /*12260*/  BRA `(.L_x_5035) ;  /* 0x0000000c00d47947 */ /* 0x000fea0003800000 */
.L_x_5034:
        /* <DEDUP_REMOVED lines=43> */
.L_x_5152:
[----:B------:R-:W-:Y:S02]  /*12520*/  ULDC UR4, c[0x0][0xc38] ;  /* 0x00030e0000047ab9 */ /* 0x000fe40000000800 */
[----:B------:R-:W-:-:S04]  /*12530*/  IMAD.U32 R5, RZ, RZ, UR4 ;  /* 0x00000004ff057e24 */ /* 0x000fc8000f8e00ff */
[----:B---3--:R-:W-:-:S04]  /*12540*/  IMAD R14, R14, R5, RZ ;  /* 0x000000050e0e7224 */ /* 0x008fc800078e02ff */
[----:B------:R-:W-:-:S05]  /*12550*/  IMAD.IADD R7, R7, 0x1, R14 ;  /* 0x0000000107077824 */ /* 0x000fca00078e020e */
[----:B------:R-:W-:-:S13]  /*12560*/  ISETP.GT.AND P6, PT, R7, R0, PT ;  /* 0x000000000700720c */ /* 0x000fda0003fc4270 */
[----:B------:R-:W-:Y:S05]  /*12570*/  @P6 BRA `(.L_x_5037) ;  /* 0x0000000000a46947 */ /* 0x000fea0003800000 */
.L_x_5040:
        /* <DEDUP_REMOVED lines=35> */
.L_x_5160:
[----:B------:R-:W-:Y:S02]  /*127b0*/  ULDC UR4, c[0x0][0xc38] ;  /* 0x00030e0000047ab9 */ /* 0x000fe40000000800 */
[----:B------:R-:W-:-:S04]  /*127c0*/  IMAD.U32 R5, RZ, RZ, UR4 ;  /* 0x00000004ff057e24 */ /* 0x000fc8000f8e00ff */
[----:B---3--:R-:W-:-:S04]  /*127d0*/  IMAD R14, R14, R5, RZ ;  /* 0x000000050e0e7224 */ /* 0x008fc800078e02ff */
[----:B------:R-:W-:-:S05]  /*127e0*/  IMAD.IADD R7, R14, 0x1, R7 ;  /* 0x000000010e077824 */ /* 0x000fca00078e0207 */
[----:B------:R-:W-:-:S13]  /*127f0*/  ISETP.GT.AND P6, PT, R7, R0, PT ;  /* 0x000000000700720c */ /* 0x000fda0003fc4270 */
[----:B------:R-:W-:Y:S05]  /*12800*/  @!P6 BRA `(.L_x_5040) ;  /* 0xfffffffc005ce947 */ /* 0x000fea000383ffff */
.L_x_5037:
        /* <DEDUP_REMOVED lines=10> */
.L_x_5165:
[----:B------:R-:W-:-:S13]  /*128b0*/  ISETP.NE.AND P0, PT, R3, RZ, PT ;  /* 0x000000ff0300720c */ /* 0x000fda0003f05270 */
[----:B------:R-:W-:Y:S05]  /*128c0*/  @!P0 BRA `(.L_x_5042) ;  /* 0x0000000000108947 */ /* 0x000fea0003800000 */
[----:B------:R-:W-:Y:S01]  /*128d0*/  UMOV UR4, 0xffffffff ;  /* 0xffffffff00047882 */ /* 0x000fe20000000000 */
[----:B---3--:R-:W-:Y:S02]  /*128e0*/  VIADD R12, R12, 0xffffffff ;  /* 0xffffffff0c0c7836 */ /* 0x008fe40000000000 */
[----:B------:R-:W-:Y:S05]  /*128f0*/  BRA.DIV UR4, `(.L_x_5043) ;  /* 0x0000004604087947 */ /* 0x000fea000b800000 */
[----:B------:R3:W0:Y:S02]  /*12900*/  SHFL.IDX PT, R6, R2, R12, 0x1f ;  /* 0x00001f0c02067589 */ /* 0x00062400000e0000 */
.L_x_5042:
        /* <DEDUP_REMOVED lines=59> */
.L_x_5044:
        /* <DEDUP_REMOVED lines=60> */
.L_x_5045:
[----:B------:R-:W-:-:S05]  /*13080*/  LOP3.LUT R2, RZ, R2, RZ, 0x33, !PT ;  /* 0x00000002ff027212 */ /* 0x000fca00078e33ff */
[----:B------:R-:W-:Y:S01]  /*13090*/  IMAD.IADD R17, R17, 0x1, R2 ;  /* 0x0000000111117824 */ /* 0x000fe200078e0202 */
[----:B------:R-:W-:Y:S06]  /*130a0*/  BRA `(.L_x_5046) ;  /* 0x00000000001c7947 */ /* 0x000fec0003800000 */
.L_x_5038:
[----:B------:R-:W-:Y:S01]  /*130b0*/  UMOV UR4, URZ ;  /* 0x0000003f00047c82 */ /* 0x000fe20008000000 */
[----:B------:R-:W-:Y:S01]  /*130c0*/  UMOV UR5, URZ ;  /* 0x0000003f00057c82 */ /* 0x000fe20008000000 */
[----:B------:R-:W-:Y:S01]  /*130d0*/  ULDC UR6, c[0x0][0xc3c] ;  /* 0x00030f0000067ab9 */ /* 0x000fe20000000800 */
[----:B------:R-:W-:Y:S02]  /*130e0*/  IMAD.MOV.U32 R16, RZ, RZ, R0 ;  /* 0x000000ffff107224 */ /* 0x000fe400078e0000 */
[----:B------:R-:W-:Y:S02]  /*130f0*/  IMAD.U32 R17, RZ, RZ, UR4 ;  /* 0x00000004ff117e24 */ /* 0x000fe4000f8e00ff */
[----:B------:R-:W-:Y:S02]  /*13100*/  IMAD.U32 R18, RZ, RZ, UR5 ;  /* 0x00000005ff127e24 */ /* 0x000fe4000f8e00ff */
[----:B------:R-:W-:-:S07]  /*13110*/  IMAD.U32 R19, RZ, RZ, UR6 ;  /* 0x00000006ff137e24 */ /* 0x000fce000f8e00ff */
.L_x_5046:
        /* <DEDUP_REMOVED lines=10> */
.L_x_5035:
[----:B------:R-:W-:Y:S02]  /*131c0*/  ULDC UR4, c[0x0][0xc3c] ;  /* 0x00030f0000047ab9 */ /* 0x000fe40000000800 */
[----:B----4-:R-:W-:-:S13]  /*131d0*/  ISETP.GE.AND P0, PT, R19, UR4, PT ;  /* 0x0000000413007c0c */ /* 0x010fda000bf06270 */
[----:B------:R-:W-:Y:S05]  /*131e0*/  @!P0 BRA `(.L_x_5047) ;  /* 0xffffffb000b88947 */ /* 0x000fea000383ffff */
[----:B------:R-:W-:Y:S05]  /*131f0*/  BSYNC B8 ;  /* 0x0000000000087941 */ /* 0x000fea0003800000 */
.L_x_4984:
[----:B------:R-:W4:Y:S01]  /*13200*/  LDL.LU R0, [R1+0x20] ;  /* 0x0000200001007983 */ /* 0x000f220000300800 */
[----:B------:R-:W-:Y:S01]  /*13210*/  BSSY B0, `(.L_x_5048) ;  /* 0x000000b000007945 */ /* 0x000fe20003800000 */
[----:B------:R-:W5:Y:S01]  /*13220*/  S2R R5, SR_CgaCtaId ;  /* 0x0000000000057919 */ /* 0x000f620000008800 */
[----:B----4-:R-:W-:-:S05]  /*13230*/  VIADD R0, R0, 0x1 ;  /* 0x0000000100007836 */ /* 0x010fca0000000000 */
        /* <DEDUP_REMOVED lines=8> */
.L_x_5168:
[----:B------:R-:W-:Y:S05]  /*132c0*/  BSYNC B0 ;  /* 0x0000000000007941 */ /* 0x000fea0003800000 */
.L_x_5048:
[----:B------:R-:W-:-:S03]  /*132d0*/  UMOV UR4, 0xffffffff ;  /* 0xffffffff00047882 */ /* 0x000fc60000000000 */
[----:B------:R-:W-:Y:S05]  /*132e0*/  BRA.DIV UR4, `(.L_x_5050) ;  /* 0x0000003a04c87947 */ /* 0x000fea000b800000 */
[----:B-1----:R-:W1:Y:S02]  /*132f0*/  S2R R0, SR_TID.X ;  /* 0x0000000000007919 */ /* 0x002e640000002100 */
[----:B-1----:R-:W-:-:S04]  /*13300*/  SHF.R.U32.HI R0, RZ, 0x5, R0 ;  /* 0x00000005ff007819 */ /* 0x002fc80000011600 */
[----:B------:R-:W-:-:S05]  /*13310*/  LOP3.LUT R0, R0, 0x3, RZ, 0xc0, !PT ;  /* 0x0000000300007812 */ /* 0x000fca00078ec0ff */
[----:B------:R1:W4:Y:S02]  /*13320*/  SHFL.IDX PT, R14, R0, RZ, 0x1f ;  /* 0x00001fff000e7589 */ /* 0x00032400000e0000 */
.L_x_5171:
[----:B----4-:R-:W-:Y:S01]  /*13330*/  ISETP.NE.AND P0, PT, R14, RZ, PT ;  /* 0x000000ff0e00720c */ /* 0x010fe20003f05270 */
[----:B------:R-:W-:-:S12]  /*13340*/  BSSY B0, `(.L_x_5051) ;  /* 0x0000024000007945 */ /* 0x000fd80003800000 */
[----:B------:R-:W-:Y:S05]  /*13350*/  @P0 BRA `(.L_x_5052) ;  /* 0x0000000000880947 */ /* 0x000fea0003800000 */
[----:B------:R-:W-:-:S03]  /*13360*/  UMOV UR4, 0xffffffff ;  /* 0xffffffff00047882 */ /* 0x000fc60000000000 */
[----:B------:R-:W-:Y:S05]  /*13370*/  BRA.DIV UR4, `(.L_x_5053) ;  /* 0x0000003a04d87947 */ /* 0x000fea000b800000 */
[----:B------:R-:W-:-:S13]  /*13380*/  ELECT P6, URZ, PT ;  /* 0x00000000003f782f */ /* 0x000fda00038c0000 */
.L_x_5174:
[----:B------:R-:W-:Y:S05]  /*13390*/  @!P6 BRA `(.L_x_5052) ;  /* 0x000000000078e947 */ /* 0x000fea0003800000 */
[----:B------:R-:W-:-:S06]  /*133a0*/  ULOP3.LUT UR4, UR38, 0x2, URZ, 0xfc, !UPT ;  /* 0x0000000226047892 */ /* 0x000fcc000f8efc3f */
[----:B-1----:R-:W-:-:S05]  /*133b0*/  IMAD.U32 R0, RZ, RZ, UR4 ;  /* 0x00000004ff007e24 */ /* 0x002fca000f8e00ff */
[----:B------:R-:W-:-:S13]  /*133c0*/  ISETP.NE.AND P0, PT, R0, 0x3, PT ;  /* 0x000000030000780c */ /* 0x000fda0003f05270 */
[----:B------:R-:W-:Y:S05]  /*133d0*/  @!P0 BRA `(.L_x_5054) ;  /* 0x0000000000048947 */ /* 0x000fea0003800000 */
[----:B------:R-:W-:Y:S01]  /*133e0*/  BPT.TRAP 0x1 ;  /* 0x000000040000795c */ /* 0x000fe20000300000 */
.L_x_5054:
[----:B------:R-:W-:Y:S01]  /*133f0*/  IMAD R5, R24, 0x8, R7 ;  /* 0x0000000818057824 */ /* 0x000fe200078e0207 */
[----:B------:R-:W-:Y:S01]  /*13400*/  SHF.L.U32 R0, R26, 0x1f, RZ ;  /* 0x0000001f1a007819 */ /* 0x000fe200000006ff */
[----:B------:R-:W-:-:S03]  /*13410*/  VIADD R24, R24, 0x1 ;  /* 0x0000000118187836 */ /* 0x000fc60000000000 */
[----:B------:R-:W1:Y:S02]  /*13420*/  SYNCS.PHASECHK.TRANS64.TRYWAIT P1, [R5+URZ+0x22840], R0 ;  /* 0x02284000050075a7 */ /* 0x000e64000802017f */
[----:B------:R-:W-:-:S04]  /*13430*/  ISETP.NE.AND P2, PT, R24, 0x2, PT ;  /* 0x000000021800780c */ /* 0x000fc80003f45270 */
[----:B------:R-:W-:Y:S01]  /*13440*/  SEL R3, RZ, 0x1, P2 ;  /* 0x00000001ff037807 */ /* 0x000fe20001000000 */
[----:B-1----:R-:W-:Y:S08]  /*13450*/  @!P1 BRA `(.L_x_5055) ;  /* 0x0000003800c09947 */ /* 0x002ff00003800000 */
.L_x_5175:
[----:B------:R-:W-:Y:S02]  /*13460*/  SEL R24, R24, RZ, P2 ;  /* 0x000000ff18187207 */ /* 0x000fe40001000000 */
[----:B------:R-:W-:Y:S01]  /*13470*/  LOP3.LUT R2, R26, R3, RZ, 0x3c, !PT ;  /* 0x000000031a027212 */ /* 0x000fe200078e3cff */
[----:B------:R-:W-:Y:S06]  /*13480*/  @!P0 BRA `(.L_x_5056) ;  /* 0x0000000000048947 */ /* 0x000fec0003800000 */
[----:B------:R-:W-:Y:S01]  /*13490*/  BPT.TRAP 0x1 ;  /* 0x000000040000795c */ /* 0x000fe20000300000 */
.L_x_5056:
[----:B------:R-:W-:Y:S01]  /*134a0*/  IMAD R3, R24, 0x8, R7 ;  /* 0x0000000818037824 */ /* 0x000fe200078e0207 */
[----:B------:R-:W-:-:S04]  /*134b0*/  SHF.L.U32 R2, R2, 0x1f, RZ ;  /* 0x0000001f02027819 */ /* 0x000fc800000006ff */
[----:B------:R-:W4:Y:S02]  /*134c0*/  SYNCS.PHASECHK.TRANS64.TRYWAIT P1, [R3+URZ+0x22840], R2 ;  /* 0x02284002030075a7 */ /* 0x000f24000802017f */
[----:B----4-:R-:W-:Y:S05]  /*134d0*/  @!P1 BRA `(.L_x_5057) ;  /* 0x0000003800b49947 */ /* 0x010fea0003800000 */
.L_x_5176:
[----:B------:R-:W-:Y:S05]  /*134e0*/  @!P0 BRA `(.L_x_5058) ;  /* 0x0000000000048947 */ /* 0x000fea0003800000 */
[----:B------:R-:W-:Y:S01]  /*134f0*/  BPT.TRAP 0x1 ;  /* 0x000000040000795c */ /* 0x000fe20000300000 */
.L_x_5058:
[----:B------:R-:W5:Y:S02]  /*13500*/  SYNCS.PHASECHK.TRANS64.TRYWAIT P1, [R5+URZ+0x22860], R0 ;  /* 0x02286000050075a7 */ /* 0x000f64000802017f */
[----:B-----5:R-:W-:Y:S05]  /*13510*/  @!P1 BRA `(.L_x_5059) ;  /* 0x0000003800b89947 */ /* 0x020fea0003800000 */
.L_x_5177:
[----:B------:R-:W-:Y:S05]  /*13520*/  @!P0 BRA `(.L_x_5060) ;  /* 0x0000000000048947 */ /* 0x000fea0003800000 */
[----:B------:R-:W-:Y:S01]  /*13530*/  BPT.TRAP 0x1 ;  /* 0x000000040000795c */ /* 0x000fe20000300000 */
.L_x_5060:
[----:B------:R0:W0:Y:S02]  /*13540*/  SYNCS.PHASECHK.TRANS64.TRYWAIT P0, [R3+URZ+0x22860], R2 ;  /* 0x02286002030075a7 */ /* 0x000024000800017f */
[----:B0-----:R-:W-:Y:S05]  /*13550*/  @!P0 NANOSLEEP.SYNCS 0x989680 ;  /* 0x009896800000895d */ /* 0x001fea0003900000 */
[----:B------:R-:W0:Y:S02]  /*13560*/  @!P0 SYNCS.PHASECHK.TRANS64 P0, [R3+URZ+0x22860], R2 ;  /* 0x02286002030085a7 */ /* 0x000e24000800007f */
[----:B0-----:R-:W-:Y:S05]  /*13570*/  @!P0 BRA `(.L_x_5060) ;  /* 0xfffffffc00f08947 */ /* 0x001fea000383ffff */
.L_x_5052:
[----:B------:R-:W-:Y:S05]  /*13580*/  BSYNC B0 ;  /* 0x0000000000007941 */ /* 0x000fea0003800000 */
.L_x_5051:
[----:B------:R-:W-:Y:S05]  /*13590*/  EXIT ;  /* 0x000000000000794d */ /* 0x000fea0003800000 */
.L_x_4917:
[----:B0-----:R0:W1:Y:S02]  /*135a0*/  SYNCS.PHASECHK.TRANS64.TRYWAIT P0, [R7+URZ+0x22800], R0 ;  /* 0x02280000070075a7 */ /* 0x001064000800017f */
[----:B-1----:R-:W-:Y:S05]  /*135b0*/  @!P0 NANOSLEEP.SYNCS 0x989680 ;  /* 0x009896800000895d */ /* 0x002fea0003900000 */
[----:B------:R-:W1:Y:S02]  /*135c0*/  @!P0 SYNCS.PHASECHK.TRANS64 P0, [R7+URZ+0x22800], R0 ;  /* 0x02280000070085a7 */ /* 0x000e64000800007f */
[----:B-1----:R-:W-:Y:S05]  /*135d0*/  @!P0 BRA `(.L_x_4917) ;  /* 0xfffffffc00f08947 */ /* 0x002fea000383ffff */
[----:B------:R-:W-:Y:S05]  /*135e0*/  BRA `(.L_x_5061) ;  /* 0xfffffee800b87947 */ /* 0x000fea000383ffff */
.L_x_4921:
[----:B-1----:R-:W-:-:S04]  /*135f0*/  IMAD.U32 R0, RZ, RZ, UR22 ;  /* 0x00000016ff007e24 */ /* 0x002fc8000f8e00ff */
[----:B------:R1:W2:Y:S03]  /*13600*/  SYNCS.PHASECHK.TRANS64.TRYWAIT P1, [R0+URZ+0x22830], R9 ;  /* 0x02283009000075a7 */ /* 0x0002a6000802017f */
[----:B--2---:R-:W-:Y:S05]  /*13610*/  @!P1 NANOSLEEP.SYNCS 0x989680 ;  /* 0x009896800000995d */ /* 0x004fea0003900000 */
[----:B------:R-:W2:Y:S02]  /*13620*/  @!P1 SYNCS.PHASECHK.TRANS64 P1, [R0+URZ+0x22830], R9 ;  /* 0x02283009000095a7 */ /* 0x000ea4000802007f */
[----:B--2---:R-:W-:Y:S05]  /*13630*/  @!P1 BRA `(.L_x_4921) ;  /* 0xfffffffc00ec9947 */ /* 0x004fea000383ffff */
[----:B------:R-:W-:Y:S05]  /*13640*/  BRA `(.L_x_4920) ;  /* 0xfffffee800e07947 */ /* 0x000fea000383ffff */
.L_x_4926:
[----:B---3--:R-:W-:-:S04]  /*13650*/  IMAD.U32 R10, RZ, RZ, UR22 ;  /* 0x00000016ff0a7e24 */ /* 0x008fc8000f8e00ff */
[----:B------:R3:W4:Y:S03]  /*13660*/  SYNCS.PHASECHK.TRANS64.TRYWAIT P1, [R10+URZ+0x22850], R9 ;  /* 0x022850090a0075a7 */ /* 0x000726000802017f */
[----:B----4-:R-:W-:Y:S05]  /*13670*/  @!P1 NANOSLEEP.SYNCS 0x989680 ;  /* 0x009896800000995d */ /* 0x010fea0003900000 */
[----:B------:R-:W4:Y:S02]  /*13680*/  @!P1 SYNCS.PHASECHK.TRANS64 P1, [R10+URZ+0x22850], R9 ;  /* 0x022850090a0095a7 */ /* 0x000f24000802007f */
[----:B----4-:R-:W-:Y:S05]  /*13690*/  @!P1 BRA `(.L_x_4926) ;  /* 0xfffffffc00ec9947 */ /* 0x010fea000383ffff */
[----:B------:R-:W-:Y:S05]  /*136a0*/  BRA `(.L_x_4925) ;  /* 0xffffff0000e47947 */ /* 0x000fea000383ffff */
.L_x_4932:
[----:B-1----:R-:W-:-:S04]  /*136b0*/  IMAD.U32 R0, RZ, RZ, UR23 ;  /* 0x00000017ff007e24 */ /* 0x002fc8000f8e00ff */
[----:B------:R1:W2:Y:S03]  /*136c0*/  SYNCS.PHASECHK.TRANS64.TRYWAIT P1, [R0+URZ+0x22830], R7 ;  /* 0x02283007000075a7 */ /* 0x0002a6000802017f */
[----:B--2---:R-:W-:Y:S05]  /*136d0*/  @!P1 NANOSLEEP.SYNCS 0x989680 ;  /* 0x009896800000995d */ /* 0x004fea0003900000 */
[----:B------:R-:W2:Y:S02]  /*136e0*/  @!P1 SYNCS.PHASECHK.TRANS64 P1, [R0+URZ+0x22830], R7 ;  /* 0x02283007000095a7 */ /* 0x000ea4000802007f */
[----:B--2---:R-:W-:Y:S05]  /*136f0*/  @!P1 BRA `(.L_x_4932) ;  /* 0xfffffffc00ec9947 */ /* 0x004fea000383ffff */
[----:B------:R-:W-:Y:S05]  /*13700*/  BRA `(.L_x_4931) ;  /* 0xffffff0800247947 */ /* 0x000fea000383ffff */
.L_x_4937:
[----:B---3--:R-:W-:-:S04]  /*13710*/  IMAD.U32 R8, RZ, RZ, UR23 ;  /* 0x00000017ff087e24 */ /* 0x008fc8000f8e00ff */
[----:B------:R3:W4:Y:S03]  /*13720*/  SYNCS.PHASECHK.TRANS64.TRYWAIT P1, [R8+URZ+0x22850], R7 ;  /* 0x02285007080075a7 */ /* 0x000726000802017f */
[----:B----4-:R-:W-:Y:S05]  /*13730*/  @!P1 NANOSLEEP.SYNCS 0x989680 ;  /* 0x009896800000995d */ /* 0x010fea0003900000 */
[----:B------:R-:W4:Y:S02]  /*13740*/  @!P1 SYNCS.PHASECHK.TRANS64 P1, [R8+URZ+0x22850], R7 ;  /* 0x02285007080095a7 */ /* 0x000f24000802007f */
[----:B----4-:R-:W-:Y:S05]  /*13750*/  @!P1 BRA `(.L_x_4937) ;  /* 0xfffffffc00ec9947 */ /* 0x010fea000383ffff */
[----:B------:R-:W-:Y:S05]  /*13760*/  BRA `(.L_x_4936) ;  /* 0xffffff2800447947 */ /* 0x000fea000383ffff */
.L_x_4944:
[----:B-1----:R-:W-:-:S04]  /*13770*/  IMAD.U32 R0, RZ, RZ, UR23 ;  /* 0x00000017ff007e24 */ /* 0x002fc8000f8e00ff */
[----:B------:R1:W2:Y:S03]  /*13780*/  SYNCS.PHASECHK.TRANS64.TRYWAIT P1, [R0+URZ+0x22830], R7 ;  /* 0x02283007000075a7 */ /* 0x0002a6000802017f */
[----:B--2---:R-:W-:Y:S05]  /*13790*/  @!P1 NANOSLEEP.SYNCS 0x989680 ;  /* 0x009896800000995d */ /* 0x004fea0003900000 */
[----:B------:R-:W2:Y:S02]  /*137a0*/  @!P1 SYNCS.PHASECHK.TRANS64 P1, [R0+URZ+0x22830], R7 ;  /* 0x02283007000095a7 */ /* 0x000ea4000802007f */
[----:B--2---:R-:W-:Y:S05]  /*137b0*/  @!P1 BRA `(.L_x_4944) ;  /* 0xfffffffc00ec9947 */ /* 0x004fea000383ffff */
[----:B------:R-:W-:Y:S05]  /*137c0*/  BRA `(.L_x_4943) ;  /* 0xffffff2c005c7947 */ /* 0x000fea000383ffff */
.L_x_4949:
[----:B---3--:R-:W-:-:S04]  /*137d0*/  IMAD.U32 R8, RZ, RZ, UR23 ;  /* 0x00000017ff087e24 */ /* 0x008fc8000f8e00ff */
[----:B------:R3:W4:Y:S03]  /*137e0*/  SYNCS.PHASECHK.TRANS64.TRYWAIT P1, [R8+URZ+0x22850], R7 ;  /* 0x02285007080075a7 */ /* 0x000726000802017f */
[----:B----4-:R-:W-:Y:S05]  /*137f0*/  @!P1 NANOSLEEP.SYNCS 0x989680 ;  /* 0x009896800000995d */ /* 0x010fea0003900000 */
[----:B------:R-:W4:Y:S02]  /*13800*/  @!P1 SYNCS.PHASECHK.TRANS64 P1, [R8+URZ+0x22850], R7 ;  /* 0x02285007080095a7 */ /* 0x000f24000802007f */
[----:B----4-:R-:W-:Y:S05]  /*13810*/  @!P1 BRA `(.L_x_4949) ;  /* 0xfffffffc00ec9947 */ /* 0x010fea000383ffff */
[----:B------:R-:W-:Y:S05]  /*13820*/  BRA `(.L_x_4948) ;  /* 0xffffff44007c7947 */ /* 0x000fea000383ffff */
.L_x_4998:
        /* <DEDUP_REMOVED lines=11> */
.L_x_5063:
[----:B------:R-:W-:Y:S05]  /*138e0*/  BSYNC B0 ;  /* 0x0000000000007941 */ /* 0x000fea0003800000 */
.L_x_5062:
[----:B------:R-:W-:Y:S05]  /*138f0*/  BRA `(.L_x_5064) ;  /* 0xffffffb800cc7947 */ /* 0x000fea000383ffff */
.L_x_5001:
[----:B0-----:R0:W1:Y:S02]  /*13900*/  SYNCS.PHASECHK.TRANS64.TRYWAIT P0, [R33+URZ+0x22840], R0 ;  /* 0x02284000210075a7 */ /* 0x001064000800017f */
[----:B-1----:R-:W-:Y:S05]  /*13910*/  @!P0 NANOSLEEP.SYNCS 0x989680 ;  /* 0x009896800000895d */ /* 0x002fea0003900000 */
[----:B------:R-:W1:Y:S02]  /*13920*/  @!P0 SYNCS.PHASECHK.TRANS64 P0, [R33+URZ+0x22840], R0 ;  /* 0x02284000210085a7 */ /* 0x000e64000800007f */
[----:B-1----:R-:W-:Y:S05]  /*13930*/  @!P0 BRA `(.L_x_5001) ;  /* 0xfffffffc00f08947 */ /* 0x002fea000383ffff */
[----:B------:R-:W-:Y:S05]  /*13940*/  BRA `(.L_x_5065) ;  /* 0xffffffbc00647947 */ /* 0x000fea000383ffff */
.L_x_5002:
        /* <DEDUP_REMOVED lines=8> */
.L_x_5067:
[----:B------:R-:W-:Y:S05]  /*139d0*/  BSYNC B0 ;  /* 0x0000000000007941 */ /* 0x000fea0003800000 */
.L_x_5066:
        /* <DEDUP_REMOVED lines=9> */
.L_x_5068:
[----:B------:R-:W-:Y:S02]  /*13a70*/  IMAD.MOV.U32 R13, RZ, RZ, R4 ;  /* 0x000000ffff0d7224 */ /* 0x000fe400078e0004 */
[----:B------:R-:W-:Y:S02]  /*13a80*/  IMAD.MOV.U32 R12, RZ, RZ, 0x1 ;  /* 0x00000001ff0c7424 */ /* 0x000fe400078e00ff */
[----:B------:R-:W-:-:S07]  /*13a90*/  IMAD.MOV.U32 R3, RZ, RZ, R14 ;  /* 0x000000ffff037224 */ /* 0x000fce00078e000e */
[----:B------:R-:W-:Y:S05]  /*13aa0*/  WARPSYNC.COLLECTIVE R15, `(.L_x_5069) ;  /* 0x000000000f087348 */ /* 0x000fea0003c00000 */
[----:B------:R0:W1:Y:S02]  /*13ab0*/  SHFL.IDX P6, R14, R13, R12, R11 ;  /* 0x0000000c0d0e7389 */ /* 0x00006400000c000b */
[----:B01----:R-:W-:Y:S01]  /*13ac0*/  ENDCOLLECTIVE ;  /* 0x000000000000791b */ /* 0x003fe20003800000 */
.L_x_5069:
        /* <DEDUP_REMOVED lines=15> */
.L_x_5070:
[----:B------:R-:W-:Y:S02]  /*13bc0*/  @P0 IMAD R7, R5, 0x2, R23 ;  /* 0x0000000205070824 */ /* 0x000fe400078e0217 */
[----:B------:R-:W-:Y:S02]  /*13bd0*/  IMAD.MOV.U32 R13, RZ, RZ, R4 ;  /* 0x000000ffff0d7224 */ /* 0x000fe400078e0004 */
[----:B------:R-:W-:Y:S02]  /*13be0*/  IMAD.MOV.U32 R12, RZ, RZ, 0x2 ;  /* 0x00000002ff0c7424 */ /* 0x000fe400078e00ff */
[----:B------:R-:W-:-:S07]  /*13bf0*/  IMAD.MOV.U32 R3, RZ, RZ, R14 ;  /* 0x000000ffff037224 */ /* 0x000fce00078e000e */
[----:B------:R-:W-:Y:S05]  /*13c00*/  WARPSYNC.COLLECTIVE R15, `(.L_x_5071) ;  /* 0x000000000f087348 */ /* 0x000fea0003c00000 */
[----:B------:R0:W1:Y:S02]  /*13c10*/  SHFL.IDX P6, R14, R13, R12, R11 ;  /* 0x0000000c0d0e7389 */ /* 0x00006400000c000b */
[----:B01----:R-:W-:Y:S01]  /*13c20*/  ENDCOLLECTIVE ;  /* 0x000000000000791b */ /* 0x003fe20003800000 */
.L_x_5071:
        /* <DEDUP_REMOVED lines=15> */
.L_x_5072:
[----:B------:R-:W-:Y:S02]  /*13d20*/  @P0 IMAD R7, R5, 0x2, R23 ;  /* 0x0000000205070824 */ /* 0x000fe400078e0217 */
[----:B------:R-:W-:Y:S02]  /*13d30*/  IMAD.MOV.U32 R13, RZ, RZ, R4 ;  /* 0x000000ffff0d7224 */ /* 0x000fe400078e0004 */
[----:B------:R-:W-:Y:S02]  /*13d40*/  IMAD.MOV.U32 R12, RZ, RZ, 0x3 ;  /* 0x00000003ff0c7424 */ /* 0x000fe400078e00ff */
[----:B------:R-:W-:-:S07]  /*13d50*/  IMAD.MOV.U32 R3, RZ, RZ, R14 ;  /* 0x000000ffff037224 */ /* 0x000fce00078e000e */
[----:B------:R-:W-:Y:S05]  /*13d60*/  WARPSYNC.COLLECTIVE R15, `(.L_x_5073) ;  /* 0x000000000f087348 */ /* 0x000fea0003c00000 */
[----:B------:R0:W1:Y:S02]  /*13d70*/  SHFL.IDX P6, R14, R13, R12, R11 ;  /* 0x0000000c0d0e7389 */ /* 0x00006400000c000b */
[----:B01----:R-:W-:Y:S01]  /*13d80*/  ENDCOLLECTIVE ;  /* 0x000000000000791b */ /* 0x003fe20003800000 */
.L_x_5073:
        /* <DEDUP_REMOVED lines=15> */
.L_x_5074:
[----:B------:R-:W-:Y:S02]  /*13e80*/  @P0 IMAD R7, R5, 0x2, R23 ;  /* 0x0000000205070824 */ /* 0x000fe400078e0217 */
[----:B------:R-:W-:Y:S02]  /*13e90*/  IMAD.MOV.U32 R13, RZ, RZ, R4 ;  /* 0x000000ffff0d7224 */ /* 0x000fe400078e0004 */
[----:B------:R-:W-:Y:S02]  /*13ea0*/  IMAD.MOV.U32 R12, RZ, RZ, 0x4 ;  /* 0x00000004ff0c7424 */ /* 0x000fe400078e00ff */
[----:B------:R-:W-:-:S07]  /*13eb0*/  IMAD.MOV.U32 R3, RZ, RZ, R14 ;  /* 0x000000ffff037224 */ /* 0x000fce00078e000e */
[----:B------:R-:W-:Y:S05]  /*13ec0*/  WARPSYNC.COLLECTIVE R15, `(.L_x_5075) ;  /* 0x000000000f087348 */ /* 0x000fea0003c00000 */
[----:B------:R0:W1:Y:S02]  /*13ed0*/  SHFL.IDX P6, R14, R13, R12, R11 ;  /* 0x0000000c0d0e7389 */ /* 0x00006400000c000b */
[----:B01----:R-:W-:Y:S01]  /*13ee0*/  ENDCOLLECTIVE ;  /* 0x000000000000791b */ /* 0x003fe20003800000 */
.L_x_5075:
        /* <DEDUP_REMOVED lines=15> */
.L_x_5076:
[----:B------:R-:W-:Y:S02]  /*13fe0*/  @P0 IMAD R7, R5, 0x2, R23 ;  /* 0x0000000205070824 */ /* 0x000fe400078e0217 */
[----:B------:R-:W-:Y:S02]  /*13ff0*/  IMAD.MOV.U32 R13, RZ, RZ, R4 ;  /* 0x000000ffff0d7224 */ /* 0x000fe400078e0004 */
[----:B------:R-:W-:Y:S02]  /*14000*/  IMAD.MOV.U32 R12, RZ, RZ, 0x5 ;  /* 0x00000005ff0c7424 */ /* 0x000fe400078e00ff */
[----:B------:R-:W-:-:S07]  /*14010*/  IMAD.MOV.U32 R3, RZ, RZ, R14 ;  /* 0x000000ffff037224 */ /* 0x000fce00078e000e */
[----:B------:R-:W-:Y:S05]  /*14020*/  WARPSYNC.COLLECTIVE R15, `(.L_x_5077) ;  /* 0x000000000f087348 */ /* 0x000fea0003c00000 */
[----:B------:R0:W1:Y:S02]  /*14030*/  SHFL.IDX P6, R14, R13, R12, R11 ;  /* 0x0000000c0d0e7389 */ /* 0x00006400000c000b */
[----:B01----:R-:W-:Y:S01]  /*14040*/  ENDCOLLECTIVE ;  /* 0x000000000000791b */ /* 0x003fe20003800000 */
.L_x_5077:
        /* <DEDUP_REMOVED lines=10> */
.L_x_5078:
[----:B------:R-:W-:Y:S01]  /*140f0*/  @!PT LDS RZ, [RZ] ;  /* 0x00000000fffff984 */ /* 0x000fe20000000800 */
[----:B------:R-:W-:Y:S01]  /*14100*/  @!PT LDS RZ, [RZ] ;  /* 0x00000000fffff984 */ /* 0x000fe20000000800 */
[----:B------:R-:W-:Y:S01]  /*14110*/  @!PT LDS RZ, [RZ] ;  /* 0x00000000fffff984 */ /* 0x000fe20000000800 */
[----:B------:R0:W-:Y:S01]  /*14120*/  @P0 LDGSTS.E.BYPASS.LTC128B.128 [R7+0x1e400], desc[UR52][R2.64], !P2 ;  /* 0x1e40000002070fae */ /* 0x0001e2000d101d74 */
[----:B------:R-:W-:Y:S01]  /*14130*/  IMAD.MOV.U32 R0, RZ, RZ, R14 ;  /* 0x000000ffff007224 */ /* 0x000fe200078e000e */
[----:B------:R-:W-:Y:S06]  /*14140*/  BRA `(.L_x_5079) ;  /* 0xffffffb800c47947 */ /* 0x000fec000383ffff */
.L_x_5007:
[----:B------:R-:W-:Y:S02]  /*14150*/  IMAD.MOV.U32 R13, RZ, RZ, R4 ;  /* 0x000000ffff0d7224 */ /* 0x000fe400078e0004 */
[----:B------:R-:W-:Y:S02]  /*14160*/  IMAD.MOV.U32 R12, RZ, RZ, RZ ;  /* 0x000000ffff0c7224 */ /* 0x000fe400078e00ff */
[----:B------:R-:W-:Y:S02]  /*14170*/  IMAD.MOV.U32 R11, RZ, RZ, 0x181f ;  /* 0x0000181fff0b7424 */ /* 0x000fe400078e00ff */
[----:B------:R-:W-:Y:S02]  /*14180*/  IMAD.MOV.U32 R15, RZ, RZ, -0x1 ;  /* 0xffffffffff0f7424 */ /* 0x000fe400078e00ff */
[----:B-----5:R-:W-:Y:S02]  /*14190*/  IMAD R5, R9, R6, RZ ;  /* 0x0000000609057224 */ /* 0x020fe400078e02ff */
[----:B------:R-:W-:-:S07]  /*141a0*/  IMAD R17, R17, 0x80, R8 ;  /* 0x0000008011117824 */ /* 0x000fce00078e0208 */
[----:B------:R-:W-:Y:S05]  /*141b0*/  WARPSYNC.COLLECTIVE R15, `(.L_x_5080) ;  /* 0x000000000f087348 */ /* 0x000fea0003c00000 */
[----:B------:R0:W1:Y:S02]  /*141c0*/  SHFL.IDX P6, R14, R13, R12, R11 ;  /* 0x0000000c0d0e7389 */ /* 0x00006400000c000b */
[----:B01----:R-:W-:Y:S01]  /*141d0*/  ENDCOLLECTIVE ;  /* 0x000000000000791b */ /* 0x003fe20003800000 */
.L_x_5080:
[C---:B------:R-:W-:Y:S01]  /*141e0*/  VIADD R6, R17.reuse, 0x10 ;  /* 0x0000001011067836 */ /* 0x040fe20000000000 */
[----:B------:R-:W-:Y:S01]  /*141f0*/  ISETP.GE.AND P0, PT, R17, R5, PT ;  /* 0x000000051100720c */ /* 0x000fe20003f06270 */
[----:B------:R-:W-:Y:S02]  /*14200*/  IMAD.MOV.U32 R13, RZ, RZ, R0 ;  /* 0x000000ffff0d7224 */ /* 0x000fe400078e0000 */
[----:B------:R-:W-:-:S10]  /*14210*/  IMAD.MOV.U32 R2, RZ, RZ, R14 ;  /* 0x000000ffff027224 */ /* 0x000fd400078e000e */
[----:B------:R-:W-:Y:S05]  /*14220*/  WARPSYNC.COLLECTIVE R15, `(.L_x_5081) ;  /* 0x000000000f087348 */ /* 0x000fea0003c00000 */
[----:B------:R0:W1:Y:S02]  /*14230*/  SHFL.IDX P6, R14, R13, R12, R11 ;  /* 0x0000000c0d0e7389 */ /* 0x00006400000c000b */
[----:B01----:R-:W-:Y:S01]  /*14240*/  ENDCOLLECTIVE ;  /* 0x000000000000791b */ /* 0x003fe20003800000 */
.L_x_5081:
[----:B------:R-:W-:Y:S02]  /*14250*/  IMAD.MOV.U32 R13, RZ, RZ, R4 ;  /* 0x000000ffff0d7224 */ /* 0x000fe400078e0004 */
[----:B------:R-:W-:Y:S02]  /*14260*/  IMAD.MOV.U32 R12, RZ, RZ, 0x1 ;  /* 0x00000001ff0c7424 */ /* 0x000fe400078e00ff */
[----:B------:R-:W-:-:S07]  /*14270*/  IMAD.MOV.U32 R3, RZ, RZ, R14 ;  /* 0x000000ffff037224 */ /* 0x000fce00078e000e */
[----:B------:R-:W-:Y:S05]  /*14280*/  WARPSYNC.COLLECTIVE R15, `(.L_x_5082) ;  /* 0x000000000f087348 */ /* 0x000fea0003c00000 */
[----:B------:R0:W1:Y:S02]  /*14290*/  SHFL.IDX P6, R14, R13, R12, R11 ;  /* 0x0000000c0d0e7389 */ /* 0x00006400000c000b */
[----:B01----:R-:W-:Y:S01]  /*142a0*/  ENDCOLLECTIVE ;  /* 0x000000000000791b */ /* 0x003fe20003800000 */
.L_x_5082:
        /* <DEDUP_REMOVED lines=15> */
.L_x_5083:
[----:B------:R-:W-:Y:S02]  /*143a0*/  IMAD.MOV.U32 R13, RZ, RZ, R4 ;  /* 0x000000ffff0d7224 */ /* 0x000fe400078e0004 */
[----:B------:R-:W-:Y:S02]  /*143b0*/  IMAD.MOV.U32 R12, RZ, RZ, 0x2 ;  /* 0x00000002ff0c7424 */ /* 0x000fe400078e00ff */
[----:B------:R-:W-:-:S07]  /*143c0*/  IMAD.MOV.U32 R3, RZ, RZ, R14 ;  /* 0x000000ffff037224 */ /* 0x000fce00078e000e */
[----:B------:R-:W-:Y:S05]  /*143d0*/  WARPSYNC.COLLECTIVE R15, `(.L_x_5084) ;  /* 0x000000000f087348 */ /* 0x000fea0003c00000 */
[----:B------:R0:W1:Y:S02]  /*143e0*/  SHFL.IDX P6, R14, R13, R12, R11 ;  /* 0x0000000c0d0e7389 */ /* 0x00006400000c000b */
[----:B01----:R-:W-:Y:S01]  /*143f0*/  ENDCOLLECTIVE ;  /* 0x000000000000791b */ /* 0x003fe20003800000 */
.L_x_5084:
        /* <DEDUP_REMOVED lines=16> */
.L_x_5085:
[----:B------:R-:W-:Y:S02]  /*14500*/  IMAD.MOV.U32 R13, RZ, RZ, R4 ;  /* 0x000000ffff0d7224 */ /* 0x000fe400078e0004 */
[----:B------:R-:W-:Y:S02]  /*14510*/  IMAD.MOV.U32 R12, RZ, RZ, 0x3 ;  /* 0x00000003ff0c7424 */ /* 0x000fe400078e00ff */
[----:B------:R-:W-:-:S07]  /*14520*/  IMAD.MOV.U32 R3, RZ, RZ, R14 ;  /* 0x000000ffff037224 */ /* 0x000fce00078e000e */
[----:B------:R-:W-:Y:S05]  /*14530*/  WARPSYNC.COLLECTIVE R15, `(.L_x_5086) ;  /* 0x000000000f087348 */ /* 0x000fea0003c00000 */
[----:B------:R0:W1:Y:S02]  /*14540*/  SHFL.IDX P6, R14, R13, R12, R11 ;  /* 0x0000000c0d0e7389 */ /* 0x00006400000c000b */
[----:B01----:R-:W-:Y:S01]  /*14550*/  ENDCOLLECTIVE ;  /* 0x000000000000791b */ /* 0x003fe20003800000 */
.L_x_5086:
        /* <DEDUP_REMOVED lines=16> */
.L_x_5087:
[----:B------:R-:W-:Y:S02]  /*14660*/  IMAD.MOV.U32 R13, RZ, RZ, R4 ;  /* 0x000000ffff0d7224 */ /* 0x000fe400078e0004 */
[----:B------:R-:W-:Y:S02]  /*14670*/  IMAD.MOV.U32 R12, RZ, RZ, 0x4 ;  /* 0x00000004ff0c7424 */ /* 0x000fe400078e00ff */
[----:B------:R-:W-:-:S07]  /*14680*/  IMAD.MOV.U32 R3, RZ, RZ, R14 ;  /* 0x000000ffff037224 */ /* 0x000fce00078e000e */
[----:B------:R-:W-:Y:S05]  /*14690*/  WARPSYNC.COLLECTIVE R15, `(.L_x_5088) ;  /* 0x000000000f087348 */ /* 0x000fea0003c00000 */
[----:B------:R0:W1:Y:S02]  /*146a0*/  SHFL.IDX P6, R14, R13, R12, R11 ;  /* 0x0000000c0d0e7389 */ /* 0x00006400000c000b */
[----:B01----:R-:W-:Y:S01]  /*146b0*/  ENDCOLLECTIVE ;  /* 0x000000000000791b */ /* 0x003fe20003800000 */
.L_x_5088:
        /* <DEDUP_REMOVED lines=16> */
.L_x_5089:
[----:B------:R-:W-:Y:S02]  /*147c0*/  IMAD.MOV.U32 R13, RZ, RZ, R4 ;  /* 0x000000ffff0d7224 */ /* 0x000fe400078e0004 */
[----:B------:R-:W-:Y:S02]  /*147d0*/  IMAD.MOV.U32 R12, RZ, RZ, 0x5 ;  /* 0x00000005ff0c7424 */ /* 0x000fe400078e00ff */
[----:B------:R-:W-:-:S07]  /*147e0*/  IMAD.MOV.U32 R3, RZ, RZ, R14 ;  /* 0x000000ffff037224 */ /* 0x000fce00078e000e */
[----:B------:R-:W-:Y:S05]  /*147f0*/  WARPSYNC.COLLECTIVE R15, `(.L_x_5090) ;  /* 0x000000000f087348 */ /* 0x000fea0003c00000 */
[----:B------:R0:W1:Y:S02]  /*14800*/  SHFL.IDX P6, R14, R13, R12, R11 ;  /* 0x0000000c0d0e7389 */ /* 0x00006400000c000b */
[----:B01----:R-:W-:Y:S01]  /*14810*/  ENDCOLLECTIVE ;  /* 0x000000000000791b */ /* 0x003fe20003800000 */
.L_x_5090:
        /* <DEDUP_REMOVED lines=16> */
.L_x_5091:
[----:B------:R-:W-:Y:S02]  /*14920*/  IMAD.MOV.U32 R13, RZ, RZ, R4 ;  /* 0x000000ffff0d7224 */ /* 0x000fe400078e0004 */
[----:B------:R-:W-:Y:S02]  /*14930*/  IMAD.MOV.U32 R12, RZ, RZ, 0x6 ;  /* 0x00000006ff0c7424 */ /* 0x000fe400078e00ff */
[----:B------:R-:W-:-:S07]  /*14940*/  IMAD.MOV.U32 R3, RZ, RZ, R14 ;  /* 0x000000ffff037224 */ /* 0x000fce00078e000e */
[----:B------:R-:W-:Y:S05]  /*14950*/  WARPSYNC.COLLECTIVE R15, `(.L_x_5092) ;  /* 0x000000000f087348 */ /* 0x000fea0003c00000 */
[----:B------:R0:W1:Y:S02]  /*14960*/  SHFL.IDX P6, R14, R13, R12, R11 ;  /* 0x0000000c0d0e7389 */ /* 0x00006400000c000b */
[----:B01----:R-:W-:Y:S01]  /*14970*/  ENDCOLLECTIVE ;  /* 0x000000000000791b */ /* 0x003fe20003800000 */
.L_x_5092:
        /* <DEDUP_REMOVED lines=16> */
.L_x_5093:
[----:B------:R-:W-:Y:S02]  /*14a80*/  IMAD.MOV.U32 R13, RZ, RZ, R4 ;  /* 0x000000ffff0d7224 */ /* 0x000fe400078e0004 */
[----:B------:R-:W-:Y:S02]  /*14a90*/  IMAD.MOV.U32 R12, RZ, RZ, 0x7 ;  /* 0x00000007ff0c7424 */ /* 0x000fe400078e00ff */
[----:B------:R-:W-:-:S07]  /*14aa0*/  IMAD.MOV.U32 R3, RZ, RZ, R14 ;  /* 0x000000ffff037224 */ /* 0x000fce00078e000e */
[----:B------:R-:W-:Y:S05]  /*14ab0*/  WARPSYNC.COLLECTIVE R15, `(.L_x_5094) ;  /* 0x000000000f087348 */ /* 0x000fea0003c00000 */
[----:B------:R0:W1:Y:S02]  /*14ac0*/  SHFL.IDX P6, R14, R13, R12, R11 ;  /* 0x0000000c0d0e7389 */ /* 0x00006400000c000b */
[----:B01----:R-:W-:Y:S01]  /*14ad0*/  ENDCOLLECTIVE ;  /* 0x000000000000791b */ /* 0x003fe20003800000 */
.L_x_5094:
        /* <DEDUP_REMOVED lines=14> */
.L_x_5095:
[----:B------:R-:W-:Y:S05]  /*14bc0*/  BRA `(.L_x_5096) ;  /* 0xffffffbc002c7947 */ /* 0x000fea000383ffff */
.L_x_5010:
[----:B0-----:R0:W1:Y:S02]  /*14bd0*/  SYNCS.PHASECHK.TRANS64.TRYWAIT P0, [R23+URZ+0x22820], R0 ;  /* 0x02282000170075a7 */ /* 0x001064000800017f */
[----:B-1----:R-:W-:Y:S05]  /*14be0*/  @!P0 NANOSLEEP.SYNCS 0x989680 ;  /* 0x009896800000895d */ /* 0x002fea0003900000 */
[----:B------:R-:W1:Y:S02]  /*14bf0*/  @!P0 SYNCS.PHASECHK.TRANS64 P0, [R23+URZ+0x22820], R0 ;  /* 0x02282000170085a7 */ /* 0x000e64000800007f */
[----:B-1----:R-:W-:Y:S05]  /*14c00*/  @!P0 BRA `(.L_x_5010) ;  /* 0xfffffffc00f08947 */ /* 0x002fea000383ffff */
[----:B------:R-:W-:Y:S05]  /*14c10*/  BRA `(.L_x_5097) ;  /* 0xffffffbc00887947 */ /* 0x000fea000383ffff */
.L_x_5013:
[----:B0-----:R0:W1:Y:S02]  /*14c20*/  SYNCS.PHASECHK.TRANS64.TRYWAIT P0, [R33+URZ+0x22860], R0 ;  /* 0x02286000210075a7 */ /* 0x001064000800017f */
[----:B-1----:R-:W-:Y:S05]  /*14c30*/  @!P0 NANOSLEEP.SYNCS 0x989680 ;  /* 0x009896800000895d */ /* 0x002fea0003900000 */
[----:B------:R-:W1:Y:S02]  /*14c40*/  @!P0 SYNCS.PHASECHK.TRANS64 P0, [R33+URZ+0x22860], R0 ;  /* 0x02286000210085a7 */ /* 0x000e64000800007f */
[----:B-1----:R-:W-:Y:S05]  /*14c50*/  @!P0 BRA `(.L_x_5013) ;  /* 0xfffffffc00f08947 */ /* 0x002fea000383ffff */
[----:B------:R-:W-:Y:S05]  /*14c60*/  BRA `(.L_x_5098) ;  /* 0xffffffbc00987947 */ /* 0x000fea000383ffff */
.L_x_5014:
        /* <DEDUP_REMOVED lines=8> */
.L_x_5100:
[----:B------:R-:W-:Y:S05]  /*14cf0*/  BSYNC B0 ;  /* 0x0000000000007941 */ /* 0x000fea0003800000 */
.L_x_5099:
        /* <DEDUP_REMOVED lines=13> */
.L_x_5101:
        /* <DEDUP_REMOVED lines=11> */
.L_x_5102:
        /* <DEDUP_REMOVED lines=17> */
.L_x_5103:
[----:B------:R-:W-:Y:S02]  /*14f90*/  IMAD.MOV.U32 R13, RZ, RZ, R6 ;  /* 0x000000ffff0d7224 */ /* 0x000fe400078e0006 */
[----:B------:R-:W-:Y:S01]  /*14fa0*/  IMAD.MOV.U32 R12, RZ, RZ, 0x2 ;  /* 0x00000002ff0c7424 */ /* 0x000fe200078e00ff */
[----:B------:R-:W-:-:S13]  /*14fb0*/  IADD3 R2, P4, R14, R0, RZ ;  /* 0x000000000e027210 */ /* 0x000fda0007f9e0ff */
[----:B------:R-:W-:Y:S05]  /*14fc0*/  WARPSYNC.COLLECTIVE R15, `(.L_x_5104) ;  /* 0x000000000f087348 */ /* 0x000fea0003c00000 */
[----:B------:R0:W1:Y:S02]  /*14fd0*/  SHFL.IDX P6, R14, R13, R12, R11 ;  /* 0x0000000c0d0e7389 */ /* 0x00006400000c000b */
[----:B01----:R-:W-:Y:S01]  /*14fe0*/  ENDCOLLECTIVE ;  /* 0x000000000000791b */ /* 0x003fe20003800000 */
.L_x_5104:
        /* <DEDUP_REMOVED lines=17> */
.L_x_5105:
[----:B------:R-:W-:Y:S02]  /*15100*/  IMAD.MOV.U32 R13, RZ, RZ, R6 ;  /* 0x000000ffff0d7224 */ /* 0x000fe400078e0006 */
[----:B------:R-:W-:Y:S01]  /*15110*/  IMAD.MOV.U32 R12, RZ, RZ, 0x3 ;  /* 0x00000003ff0c7424 */ /* 0x000fe200078e00ff */
[----:B------:R-:W-:-:S13]  /*15120*/  IADD3 R2, P4, R14, R0, RZ ;  /* 0x000000000e027210 */ /* 0x000fda0007f9e0ff */
[----:B------:R-:W-:Y:S05]  /*15130*/  WARPSYNC.COLLECTIVE R15, `(.L_x_5106) ;  /* 0x000000000f087348 */ /* 0x000fea0003c00000 */
[----:B------:R0:W1:Y:S02]  /*15140*/  SHFL.IDX P6, R14, R13, R12, R11 ;  /* 0x0000000c0d0e7389 */ /* 0x00006400000c000b */
[----:B01----:R-:W-:Y:S01]  /*15150*/  ENDCOLLECTIVE ;  /* 0x000000000000791b */ /* 0x003fe20003800000 */
.L_x_5106:
        /* <DEDUP_REMOVED lines=17> */
.L_x_5107:
[----:B------:R-:W-:Y:S02]  /*15270*/  IMAD.MOV.U32 R13, RZ, RZ, R6 ;  /* 0x000000ffff0d7224 */ /* 0x000fe400078e0006 */
[----:B------:R-:W-:Y:S01]  /*15280*/  IMAD.MOV.U32 R12, RZ, RZ, 0x4 ;  /* 0x00000004ff0c7424 */ /* 0x000fe200078e00ff */
[----:B------:R-:W-:-:S13]  /*15290*/  IADD3 R2, P4, R14, R0, RZ ;  /* 0x000000000e027210 */ /* 0x000fda0007f9e0ff */
[----:B------:R-:W-:Y:S05]  /*152a0*/  WARPSYNC.COLLECTIVE R15, `(.L_x_5108) ;  /* 0x000000000f087348 */ /* 0x000fea0003c00000 */
[----:B------:R0:W1:Y:S02]  /*152b0*/  SHFL.IDX P6, R14, R13, R12, R11 ;  /* 0x0000000c0d0e7389 */ /* 0x00006400000c000b */
[----:B01----:R-:W-:Y:S01]  /*152c0*/  ENDCOLLECTIVE ;  /* 0x000000000000791b */ /* 0x003fe20003800000 */
.L_x_5108:
        /* <DEDUP_REMOVED lines=17> */
.L_x_5109:
[----:B------:R-:W-:Y:S02]  /*153e0*/  IMAD.MOV.U32 R13, RZ, RZ, R6 ;  /* 0x000000ffff0d7224 */ /* 0x000fe400078e0006 */
[----:B------:R-:W-:Y:S01]  /*153f0*/  IMAD.MOV.U32 R12, RZ, RZ, 0x5 ;  /* 0x00000005ff0c7424 */ /* 0x000fe200078e00ff */
[----:B------:R-:W-:-:S13]  /*15400*/  IADD3 R2, P4, R14, R0, RZ ;  /* 0x000000000e027210 */ /* 0x000fda0007f9e0ff */
[----:B------:R-:W-:Y:S05]  /*15410*/  WARPSYNC.COLLECTIVE R15, `(.L_x_5110) ;  /* 0x000000000f087348 */ /* 0x000fea0003c00000 */
[----:B------:R0:W1:Y:S02]  /*15420*/  SHFL.IDX P6, R14, R13, R12, R11 ;  /* 0x0000000c0d0e7389 */ /* 0x00006400000c000b */
[----:B01----:R-:W-:Y:S01]  /*15430*/  ENDCOLLECTIVE ;  /* 0x000000000000791b */ /* 0x003fe20003800000 */
.L_x_5110:
        /* <DEDUP_REMOVED lines=12> */
.L_x_5111:
        /* <DEDUP_REMOVED lines=9> */
.L_x_5021:
[----:B0-----:R0:W1:Y:S02]  /*15590*/  SYNCS.PHASECHK.TRANS64.TRYWAIT P0, [R10+URZ+0x22840], R20 ;  /* 0x022840140a0075a7 */ /* 0x001064000800017f */
[----:B-1----:R-:W-:Y:S05]  /*155a0*/  @!P0 NANOSLEEP.SYNCS 0x989680 ;  /* 0x009896800000895d */ /* 0x002fea0003900000 */
[----:B------:R-:W1:Y:S02]  /*155b0*/  @!P0 SYNCS.PHASECHK.TRANS64 P0, [R10+URZ+0x22840], R20 ;  /* 0x022840140a0085a7 */ /* 0x000e64000800007f */
[----:B-1----:R-:W-:Y:S05]  /*155c0*/  @!P0 BRA `(.L_x_5021) ;  /* 0xfffffffc00f08947 */ /* 0x002fea000383ffff */
[----:B------:R-:W-:Y:S05]  /*155d0*/  BRA `(.L_x_5113) ;  /* 0xffffffbc00fc7947 */ /* 0x000fea000383ffff */
.L_x_5022:
        /* <DEDUP_REMOVED lines=8> */
.L_x_5115:
[----:B------:R-:W-:Y:S05]  /*15660*/  BSYNC B1 ;  /* 0x0000000000017941 */ /* 0x000fea0003800000 */
.L_x_5114:
        /* <DEDUP_REMOVED lines=9> */
.L_x_5116:
[----:B------:R-:W-:Y:S02]  /*15700*/  IMAD.MOV.U32 R13, RZ, RZ, R8 ;  /* 0x000000ffff0d7224 */ /* 0x000fe400078e0008 */
[----:B------:R-:W-:Y:S02]  /*15710*/  IMAD.MOV.U32 R12, RZ, RZ, 0x1 ;  /* 0x00000001ff0c7424 */ /* 0x000fe400078e00ff */
[----:B------:R-:W-:-:S07]  /*15720*/  IMAD.MOV.U32 R2, RZ, RZ, R14 ;  /* 0x000000ffff027224 */ /* 0x000fce00078e000e */
[----:B------:R-:W-:Y:S05]  /*15730*/  WARPSYNC.COLLECTIVE R15, `(.L_x_5117) ;  /* 0x000000000f087348 */ /* 0x000fea0003c00000 */
[----:B------:R0:W1:Y:S02]  /*15740*/  SHFL.IDX P6, R14, R13, R12, R11 ;  /* 0x0000000c0d0e7389 */ /* 0x00006400000c000b */
[----:B01----:R-:W-:Y:S01]  /*15750*/  ENDCOLLECTIVE ;  /* 0x000000000000791b */ /* 0x003fe20003800000 */
.L_x_5117:
        /* <DEDUP_REMOVED lines=11> */
.L_x_5118:
[----:B------:R-:W-:Y:S02]  /*15810*/  IMAD.MOV.U32 R13, RZ, RZ, R8 ;  /* 0x000000ffff0d7224 */ /* 0x000fe400078e0008 */
[----:B------:R-:W-:Y:S02]  /*15820*/  IMAD.MOV.U32 R12, RZ, RZ, 0x2 ;  /* 0x00000002ff0c7424 */ /* 0x000fe400078e00ff */
[----:B------:R-:W-:-:S07]  /*15830*/  IMAD.MOV.U32 R2, RZ, RZ, R14 ;  /* 0x000000ffff027224 */ /* 0x000fce00078e000e */
[----:B------:R-:W-:Y:S05]  /*15840*/  WARPSYNC.COLLECTIVE R15, `(.L_x_5119) ;  /* 0x000000000f087348 */ /* 0x000fea0003c00000 */
[----:B------:R0:W1:Y:S02]  /*15850*/  SHFL.IDX P6, R14, R13, R12, R11 ;  /* 0x0000000c0d0e7389 */ /* 0x00006400000c000b */
[----:B01----:R-:W-:Y:S01]  /*15860*/  ENDCOLLECTIVE ;  /* 0x000000000000791b */ /* 0x003fe20003800000 */
.L_x_5119:
        /* <DEDUP_REMOVED lines=11> */
.L_x_5120:
[----:B------:R-:W-:Y:S02]  /*15920*/  IMAD.MOV.U32 R13, RZ, RZ, R8 ;  /* 0x000000ffff0d7224 */ /* 0x000fe400078e0008 */
[----:B------:R-:W-:Y:S02]  /*15930*/  IMAD.MOV.U32 R12, RZ, RZ, 0x3 ;  /* 0x00000003ff0c7424 */ /* 0x000fe400078e00ff */
[----:B------:R-:W-:-:S07]  /*15940*/  IMAD.MOV.U32 R2, RZ, RZ, R14 ;  /* 0x000000ffff027224 */ /* 0x000fce00078e000e */
[----:B------:R-:W-:Y:S05]  /*15950*/  WARPSYNC.COLLECTIVE R15, `(.L_x_5121) ;  /* 0x000000000f087348 */ /* 0x000fea0003c00000 */
[----:B------:R0:W1:Y:S02]  /*15960*/  SHFL.IDX P6, R14, R13, R12, R11 ;  /* 0x0000000c0d0e7389 */ /* 0x00006400000c000b */
[----:B01----:R-:W-:Y:S01]  /*15970*/  ENDCOLLECTIVE ;  /* 0x000000000000791b */ /* 0x003fe20003800000 */
.L_x_5121:
        /* <DEDUP_REMOVED lines=11> */
.L_x_5122:
[----:B------:R-:W-:Y:S02]  /*15a30*/  IMAD.MOV.U32 R13, RZ, RZ, R8 ;  /* 0x000000ffff0d7224 */ /* 0x000fe400078e0008 */
[----:B------:R-:W-:Y:S02]  /*15a40*/  IMAD.MOV.U32 R12, RZ, RZ, 0x4 ;  /* 0x00000004ff0c7424 */ /* 0x000fe400078e00ff */
[----:B------:R-:W-:-:S07]  /*15a50*/  IMAD.MOV.U32 R2, RZ, RZ, R14 ;  /* 0x000000ffff027224 */ /* 0x000fce00078e000e */
[----:B------:R-:W-:Y:S05]  /*15a60*/  WARPSYNC.COLLECTIVE R15, `(.L_x_5123) ;  /* 0x000000000f087348 */ /* 0x000fea0003c00000 */
[----:B------:R0:W1:Y:S02]  /*15a70*/  SHFL.IDX P6, R14, R13, R12, R11 ;  /* 0x0000000c0d0e7389 */ /* 0x00006400000c000b */
[----:B01----:R-:W-:Y:S01]  /*15a80*/  ENDCOLLECTIVE ;  /* 0x000000000000791b */ /* 0x003fe20003800000 */
.L_x_5123:
        /* <DEDUP_REMOVED lines=11> */
.L_x_5124:
[----:B------:R-:W-:Y:S02]  /*15b40*/  IMAD.MOV.U32 R13, RZ, RZ, R8 ;  /* 0x000000ffff0d7224 */ /* 0x000fe400078e0008 */
[----:B------:R-:W-:Y:S02]  /*15b50*/  IMAD.MOV.U32 R12, RZ, RZ, 0x5 ;  /* 0x00000005ff0c7424 */ /* 0x000fe400078e00ff */
[----:B------:R-:W-:-:S07]  /*15b60*/  IMAD.MOV.U32 R2, RZ, RZ, R14 ;  /* 0x000000ffff027224 */ /* 0x000fce00078e000e */
[----:B------:R-:W-:Y:S05]  /*15b70*/  WARPSYNC.COLLECTIVE R15, `(.L_x_5125) ;  /* 0x000000000f087348 */ /* 0x000fea0003c00000 */
[----:B------:R0:W1:Y:S02]  /*15b80*/  SHFL.IDX P6, R14, R13, R12, R11 ;  /* 0x0000000c0d0e7389 */ /* 0x00006400000c000b */
[----:B01----:R-:W-:Y:S01]  /*15b90*/  ENDCOLLECTIVE ;  /* 0x000000000000791b */ /* 0x003fe20003800000 */
.L_x_5125:
        /* <DEDUP_REMOVED lines=11> */
.L_x_5126:
[----:B------:R-:W-:Y:S05]  /*15c50*/  BRA `(.L_x_5127) ;  /* 0xffffffbc00247947 */ /* 0x000fea000383ffff */
.L_x_5027:
[----:B--2---:R2:W3:Y:S02]  /*15c60*/  SYNCS.PHASECHK.TRANS64.TRYWAIT P0, [R10+URZ+0x22860], R20 ;  /* 0x022860140a0075a7 */ /* 0x0044e4000800017f */
[----:B---3--:R-:W-:Y:S05]  /*15c70*/  @!P0 NANOSLEEP.SYNCS 0x989680 ;  /* 0x009896800000895d */ /* 0x008fea0003900000 */
[----:B------:R-:W3:Y:S02]  /*15c80*/  @!P0 SYNCS.PHASECHK.TRANS64 P0, [R10+URZ+0x22860], R20 ;  /* 0x022860140a0085a7 */ /* 0x000ee4000800007f */
[----:B---3--:R-:W-:Y:S05]  /*15c90*/  @!P0 BRA `(.L_x_5027) ;  /* 0xfffffffc00f08947 */ /* 0x008fea000383ffff */
[----:B------:R-:W-:Y:S05]  /*15ca0*/  BRA `(.L_x_5128) ;  /* 0xffffffbc00747947 */ /* 0x000fea000383ffff */
.L_x_5028:
        /* <DEDUP_REMOVED lines=8> */
.L_x_5130:
[----:B------:R-:W-:Y:S05]  /*15d30*/  BSYNC B1 ;  /* 0x0000000000017941 */ /* 0x000fea0003800000 */
.L_x_5129:
        /* <DEDUP_REMOVED lines=9> */
.L_x_5131:
[----:B------:R-:W-:Y:S02]  /*15dd0*/  IMAD.MOV.U32 R13, RZ, RZ, R25 ;  /* 0x000000ffff0d7224 */ /* 0x000fe400078e0019 */
[----:B------:R-:W-:Y:S01]  /*15de0*/  IMAD.MOV.U32 R12, RZ, RZ, 0x1 ;  /* 0x00000001ff0c7424 */ /* 0x000fe200078e00ff */
[----:B------:R-:W-:-:S13]  /*15df0*/  IADD3 R2, P0, R14, R0, RZ ;  /* 0x000000000e027210 */ /* 0x000fda0007f1e0ff */
[----:B------:R-:W-:Y:S05]  /*15e00*/  WARPSYNC.COLLECTIVE R15, `(.L_x_5132) ;  /* 0x000000000f087348 */ /* 0x000fea0003c00000 */
[----:B------:R0:W1:Y:S02]  /*15e10*/  SHFL.IDX P6, R14, R13, R12, R11 ;  /* 0x0000000c0d0e7389 */ /* 0x00006400000c000b */
[----:B01----:R-:W-:Y:S01]  /*15e20*/  ENDCOLLECTIVE ;  /* 0x000000000000791b */ /* 0x003fe20003800000 */
.L_x_5132:
        /* <DEDUP_REMOVED lines=13> */
.L_x_5133:
[----:B------:R-:W-:Y:S02]  /*15f00*/  IMAD.MOV.U32 R13, RZ, RZ, R25 ;  /* 0x000000ffff0d7224 */ /* 0x000fe400078e0019 */
[----:B------:R-:W-:Y:S01]  /*15f10*/  IMAD.MOV.U32 R12, RZ, RZ, 0x2 ;  /* 0x00000002ff0c7424 */ /* 0x000fe200078e00ff */
[----:B------:R-:W-:-:S13]  /*15f20*/  IADD3 R2, P0, R14, R0, RZ ;  /* 0x000000000e027210 */ /* 0x000fda0007f1e0ff */
[----:B------:R-:W-:Y:S05]  /*15f30*/  WARPSYNC.COLLECTIVE R15, `(.L_x_5134) ;  /* 0x000000000f087348 */ /* 0x000fea0003c00000 */
[----:B------:R0:W1:Y:S02]  /*15f40*/  SHFL.IDX P6, R14, R13, R12, R11 ;  /* 0x0000000c0d0e7389 */ /* 0x00006400000c000b */
[----:B01----:R-:W-:Y:S01]  /*15f50*/  ENDCOLLECTIVE ;  /* 0x000000000000791b */ /* 0x003fe20003800000 */
.L_x_5134:
        /* <DEDUP_REMOVED lines=13> */
.L_x_5135:
[----:B------:R-:W-:Y:S02]  /*16030*/  IMAD.MOV.U32 R13, RZ, RZ, R25 ;  /* 0x000000ffff0d7224 */ /* 0x000fe400078e0019 */
[----:B------:R-:W-:Y:S02]  /*16040*/  IMAD.MOV.U32 R12, RZ, RZ, 0x3 ;  /* 0x00000003ff0c7424 */ /* 0x000fe400078e00ff */
[----:B------:R-:W-:-:S07]  /*16050*/  IMAD.MOV.U32 R8, RZ, RZ, R14 ;  /* 0x000000ffff087224 */ /* 0x000fce00078e000e */
[----:B------:R-:W-:Y:S05]  /*16060*/  WARPSYNC.COLLECTIVE R15, `(.L_x_5136) ;  /* 0x000000000f087348 */ /* 0x000fea0003c00000 */
[----:B------:R0:W1:Y:S02]  /*16070*/  SHFL.IDX P6, R14, R13, R12, R11 ;  /* 0x0000000c0d0e7389 */ /* 0x00006400000c000b */
[----:B01----:R-:W-:Y:S01]  /*16080*/  ENDCOLLECTIVE ;  /* 0x000000000000791b */ /* 0x003fe20003800000 */
.L_x_5136:
        /* <DEDUP_REMOVED lines=14> */
.L_x_5137:
[----:B------:R-:W-:Y:S02]  /*16170*/  IMAD.MOV.U32 R13, RZ, RZ, R25 ;  /* 0x000000ffff0d7224 */ /* 0x000fe400078e0019 */
[----:B------:R-:W-:Y:S01]  /*16180*/  IMAD.MOV.U32 R12, RZ, RZ, 0x4 ;  /* 0x00000004ff0c7424 */ /* 0x000fe200078e00ff */
[----:B------:R-:W-:-:S13]  /*16190*/  IADD3 R2, P0, R14, R0, RZ ;  /* 0x000000000e027210 */ /* 0x000fda0007f1e0ff */
[----:B------:R-:W-:Y:S05]  /*161a0*/  WARPSYNC.COLLECTIVE R15, `(.L_x_5138) ;  /* 0x000000000f087348 */ /* 0x000fea0003c00000 */
[----:B------:R0:W1:Y:S02]  /*161b0*/  SHFL.IDX P6, R14, R13, R12, R11 ;  /* 0x0000000c0d0e7389 */ /* 0x00006400000c000b */
[----:B01----:R-:W-:Y:S01]  /*161c0*/  ENDCOLLECTIVE ;  /* 0x000000000000791b */ /* 0x003fe20003800000 */
.L_x_5138:
        /* <DEDUP_REMOVED lines=13> */
.L_x_5139:
[----:B------:R-:W-:Y:S02]  /*162a0*/  IMAD.MOV.U32 R13, RZ, RZ, R25 ;  /* 0x000000ffff0d7224 */ /* 0x000fe400078e0019 */
[----:B------:R-:W-:Y:S01]  /*162b0*/  IMAD.MOV.U32 R12, RZ, RZ, 0x5 ;  /* 0x00000005ff0c7424 */ /* 0x000fe200078e00ff */
[----:B------:R-:W-:-:S13]  /*162c0*/  IADD3 R2, P0, R14, R0, RZ ;  /* 0x000000000e027210 */ /* 0x000fda0007f1e0ff */
[----:B------:R-:W-:Y:S05]  /*162d0*/  WARPSYNC.COLLECTIVE R15, `(.L_x_5140) ;  /* 0x000000000f087348 */ /* 0x000fea0003c00000 */
[----:B------:R0:W1:Y:S02]  /*162e0*/  SHFL.IDX P6, R14, R13, R12, R11 ;  /* 0x0000000c0d0e7389 */ /* 0x00006400000c000b */
[----:B01----:R-:W-:Y:S01]  /*162f0*/  ENDCOLLECTIVE ;  /* 0x000000000000791b */ /* 0x003fe20003800000 */
.L_x_5140:
        /* <DEDUP_REMOVED lines=13> */
.L_x_5141:
[----:B------:R-:W-:Y:S05]  /*163d0*/  BRA `(.L_x_5142) ;  /* 0xffffffb800b47947 */ /* 0x000fea000383ffff */
.L_x_5036:
        /* <DEDUP_REMOVED lines=8> */
.L_x_5144:
[----:B------:R-:W-:Y:S05]  /*16460*/  BSYNC B0 ;  /* 0x0000000000007941 */ /* 0x000fea0003800000 */
.L_x_5143:
        /* <DEDUP_REMOVED lines=9> */
.L_x_5145:
        /* <DEDUP_REMOVED lines=24> */
.L_x_5146:
[----:B------:R-:W-:Y:S01]  /*16680*/  IMAD.MOV.U32 R12, RZ, RZ, 0x2 ;  /* 0x00000002ff0c7424 */ /* 0x000fe200078e00ff */
[----:B------:R-:W-:-:S05]  /*16690*/  SEL R14, R14, RZ, P1 ;  /* 0x000000ff0e0e7207 */ /* 0x000fca0000800000 */
[----:B------:R-:W-:-:S04]  /*166a0*/  IMAD.IADD R5, R13, 0x1, R14 ;  /* 0x000000010d057824 */ /* 0x000fc800078e020e */
[----:B------:R-:W-:-:S07]  /*166b0*/  IMAD.MOV.U32 R13, RZ, RZ, R5 ;  /* 0x000000ffff0d7224 */ /* 0x000fce00078e0005 */
[----:B------:R-:W-:Y:S05]  /*166c0*/  WARPSYNC.COLLECTIVE R15, `(.L_x_5147) ;  /* 0x000000000f087348 */ /* 0x000fea0003c00000 */
[----:B------:R0:W1:Y:S02]  /*166d0*/  SHFL.UP P6, R14, R13, R12, R11 ;  /* 0x0400000c0d0e7389 */ /* 0x00006400000c000b */
[----:B01----:R-:W-:Y:S01]  /*166e0*/  ENDCOLLECTIVE ;  /* 0x000000000000791b */ /* 0x003fe20003800000 */
.L_x_5147:
[----:B------:R-:W-:Y:S01]  /*166f0*/  IMAD.MOV.U32 R12, RZ, RZ, 0x4 ;  /* 0x00000004ff0c7424 */ /* 0x000fe200078e00ff */
[----:B------:R-:W-:-:S05]  /*16700*/  SEL R2, R14, RZ, P2 ;  /* 0x000000ff0e027207 */ /* 0x000fca0001000000 */
[----:B------:R-:W-:-:S04]  /*16710*/  IMAD.IADD R2, R5, 0x1, R2 ;  /* 0x0000000105027824 */ /* 0x000fc800078e0202 */
[----:B------:R-:W-:-:S07]  /*16720*/  IMAD.MOV.U32 R13, RZ, RZ, R2 ;  /* 0x000000ffff0d7224 */ /* 0x000fce00078e0002 */
[----:B------:R-:W-:Y:S05]  /*16730*/  WARPSYNC.COLLECTIVE R15, `(.L_x_5148) ;  /* 0x000000000f087348 */ /* 0x000fea0003c00000 */
[----:B------:R0:W1:Y:S02]  /*16740*/  SHFL.UP P6, R14, R13, R12, R11 ;  /* 0x0400000c0d0e7389 */ /* 0x00006400000c000b */
[----:B01----:R-:W-:Y:S01]  /*16750*/  ENDCOLLECTIVE ;  /* 0x000000000000791b */ /* 0x003fe20003800000 */
.L_x_5148:
[----:B------:R-:W-:Y:S01]  /*16760*/  IMAD.MOV.U32 R12, RZ, RZ, 0x8 ;  /* 0x00000008ff0c7424 */ /* 0x000fe200078e00ff */
[----:B------:R-:W-:-:S05]  /*16770*/  SEL R3, R14, RZ, P3 ;  /* 0x000000ff0e037207 */ /* 0x000fca0001800000 */
[----:B------:R-:W-:-:S04]  /*16780*/  IMAD.IADD R3, R2, 0x1, R3 ;  /* 0x0000000102037824 */ /* 0x000fc800078e0203 */
[----:B------:R-:W-:-:S07]  /*16790*/  IMAD.MOV.U32 R13, RZ, RZ, R3 ;  /* 0x000000ffff0d7224 */ /* 0x000fce00078e0003 */
[----:B------:R-:W-:Y:S05]  /*167a0*/  WARPSYNC.COLLECTIVE R15, `(.L_x_5149) ;  /* 0x000000000f087348 */ /* 0x000fea0003c00000 */
[----:B------:R0:W1:Y:S02]  /*167b0*/  SHFL.UP P6, R14, R13, R12, R11 ;  /* 0x0400000c0d0e7389 */ /* 0x00006400000c000b */
[----:B01----:R-:W-:Y:S01]  /*167c0*/  ENDCOLLECTIVE ;  /* 0x000000000000791b */ /* 0x003fe20003800000 */
.L_x_5149:
[----:B------:R-:W-:Y:S01]  /*167d0*/  IMAD.MOV.U32 R12, RZ, RZ, 0x10 ;  /* 0x00000010ff0c7424 */ /* 0x000fe200078e00ff */
[----:B------:R-:W-:-:S05]  /*167e0*/  SEL R14, R14, RZ, P4 ;  /* 0x000000ff0e0e7207 */ /* 0x000fca0002000000 */
[----:B------:R-:W-:-:S04]  /*167f0*/  IMAD.IADD R5, R3, 0x1, R14 ;  /* 0x0000000103057824 */ /* 0x000fc800078e020e */
[----:B------:R-:W-:-:S07]  /*16800*/  IMAD.MOV.U32 R13, RZ, RZ, R5 ;  /* 0x000000ffff0d7224 */ /* 0x000fce00078e0005 */
[----:B------:R-:W-:Y:S05]  /*16810*/  WARPSYNC.COLLECTIVE R15, `(.L_x_5150) ;  /* 0x000000000f087348 */ /* 0x000fea0003c00000 */
[----:B------:R0:W1:Y:S02]  /*16820*/  SHFL.UP P6, R14, R13, R12, R11 ;  /* 0x0400000c0d0e7389 */ /* 0x00006400000c000b */
[----:B01----:R-:W-:Y:S01]  /*16830*/  ENDCOLLECTIVE ;  /* 0x000000000000791b */ /* 0x003fe20003800000 */
.L_x_5150:
        /* <DEDUP_REMOVED lines=8> */
.L_x_5151:
[----:B------:R-:W-:Y:S05]  /*168c0*/  BRA `(.L_x_5152) ;  /* 0xffffffbc00147947 */ /* 0x000fea000383ffff */
.L_x_5039:
[----:B------:R-:W-:Y:S01]  /*168d0*/  BSSY B0, `(.L_x_5153) ;  /* 0x0000007000007945 */ /* 0x000fe20003800000 */
[----:B------:R-:W-:Y:S02]  /*168e0*/  IMAD.MOV.U32 R12, RZ, RZ, 0x1 ;  /* 0x00000001ff0c7424 */ /* 0x000fe400078e00ff */
[----:B------:R-:W-:Y:S02]  /*168f0*/  IMAD.MOV.U32 R11, RZ, RZ, RZ ;  /* 0x000000ffff0b7224 */ /* 0x000fe400078e00ff */
[----:B------:R-:W-:-:S07]  /*16900*/  IMAD.MOV.U32 R15, RZ, RZ, -0x1 ;  /* 0xffffffffff0f7424 */ /* 0x000fce00078e00ff */
[----:B01----:R-:W-:Y:S05]  /*16910*/  WARPSYNC.COLLECTIVE R15, `(.L_x_5154) ;  /* 0x000000000f087348 */ /* 0x003fea0003c00000 */
[----:B------:R2:W3:Y:S02]  /*16920*/  SHFL.UP P6, R14, R13, R12, R11 ;  /* 0x0400000c0d0e7389 */ /* 0x0004e400000c000b */
[----:B0123--:R-:W-:Y:S01]  /*16930*/  ENDCOLLECTIVE ;  /* 0x000000000000791b */ /* 0x00ffe20003800000 */
.L_x_5154:
[----:B------:R-:W-:Y:S05]  /*16940*/  BSYNC B0 ;  /* 0x0000000000007941 */ /* 0x000fea0003800000 */
.L_x_5153:
        /* <DEDUP_REMOVED lines=8> */
.L_x_5155:
[----:B------:R-:W-:Y:S01]  /*169d0*/  IMAD.MOV.U32 R12, RZ, RZ, 0x4 ;  /* 0x00000004ff0c7424 */ /* 0x000fe200078e00ff */
[----:B------:R-:W-:-:S05]  /*169e0*/  SEL R2, R14, RZ, P2 ;  /* 0x000000ff0e027207 */ /* 0x000fca0001000000 */
[----:B------:R-:W-:-:S04]  /*169f0*/  IMAD.IADD R2, R13, 0x1, R2 ;  /* 0x000000010d027824 */ /* 0x000fc800078e0202 */
[----:B------:R-:W-:-:S07]  /*16a00*/  IMAD.MOV.U32 R13, RZ, RZ, R2 ;  /* 0x000000ffff0d7224 */ /* 0x000fce00078e0002 */
[----:B------:R-:W-:Y:S05]  /*16a10*/  WARPSYNC.COLLECTIVE R15, `(.L_x_5156) ;  /* 0x000000000f087348 */ /* 0x000fea0003c00000 */
[----:B------:R0:W1:Y:S02]  /*16a20*/  SHFL.UP P6, R14, R13, R12, R11 ;  /* 0x0400000c0d0e7389 */ /* 0x00006400000c000b */
[----:B01----:R-:W-:Y:S01]  /*16a30*/  ENDCOLLECTIVE ;  /* 0x000000000000791b */ /* 0x003fe20003800000 */
.L_x_5156:
[----:B------:R-:W-:Y:S01]  /*16a40*/  IMAD.MOV.U32 R12, RZ, RZ, 0x8 ;  /* 0x00000008ff0c7424 */ /* 0x000fe200078e00ff */
[----:B------:R-:W-:-:S05]  /*16a50*/  SEL R3, R14, RZ, P3 ;  /* 0x000000ff0e037207 */ /* 0x000fca0001800000 */
[----:B------:R-:W-:-:S04]  /*16a60*/  IMAD.IADD R3, R2, 0x1, R3 ;  /* 0x0000000102037824 */ /* 0x000fc800078e0203 */
[----:B------:R-:W-:-:S07]  /*16a70*/  IMAD.MOV.U32 R13, RZ, RZ, R3 ;  /* 0x000000ffff0d7224 */ /* 0x000fce00078e0003 */
[----:B------:R-:W-:Y:S05]  /*16a80*/  WARPSYNC.COLLECTIVE R15, `(.L_x_5157) ;  /* 0x000000000f087348 */ /* 0x000fea0003c00000 */
[----:B------:R0:W1:Y:S02]  /*16a90*/  SHFL.UP P6, R14, R13, R12, R11 ;  /* 0x0400000c0d0e7389 */ /* 0x00006400000c000b */
[----:B01----:R-:W-:Y:S01]  /*16aa0*/  ENDCOLLECTIVE ;  /* 0x000000000000791b */ /* 0x003fe20003800000 */
.L_x_5157:
[----:B------:R-:W-:Y:S01]  /*16ab0*/  IMAD.MOV.U32 R12, RZ, RZ, 0x10 ;  /* 0x00000010ff0c7424 */ /* 0x000fe200078e00ff */
[----:B------:R-:W-:-:S05]  /*16ac0*/  SEL R14, R14, RZ, P4 ;  /* 0x000000ff0e0e7207 */ /* 0x000fca0002000000 */
[----:B------:R-:W-:-:S04]  /*16ad0*/  IMAD.IADD R5, R3, 0x1, R14 ;  /* 0x0000000103057824 */ /* 0x000fc800078e020e */
[----:B------:R-:W-:-:S07]  /*16ae0*/  IMAD.MOV.U32 R13, RZ, RZ, R5 ;  /* 0x000000ffff0d7224 */ /* 0x000fce00078e0005 */
[----:B------:R-:W-:Y:S05]  /*16af0*/  WARPSYNC.COLLECTIVE R15, `(.L_x_5158) ;  /* 0x000000000f087348 */ /* 0x000fea0003c00000 */
[----:B------:R0:W1:Y:S02]  /*16b00*/  SHFL.UP P6, R14, R13, R12, R11 ;  /* 0x0400000c0d0e7389 */ /* 0x00006400000c000b */
[----:B01----:R-:W-:Y:S01]  /*16b10*/  ENDCOLLECTIVE ;  /* 0x000000000000791b */ /* 0x003fe20003800000 */
.L_x_5158:
        /* <DEDUP_REMOVED lines=8> */
.L_x_5159:
[----:B------:R-:W-:Y:S05]  /*16ba0*/  BRA `(.L_x_5160) ;  /* 0xffffffbc00007947 */ /* 0x000fea000383ffff */
.L_x_5041:
[----:B------:R-:W-:Y:S01]  /*16bb0*/  BSSY B0, `(.L_x_5161) ;  /* 0x0000006000007945 */ /* 0x000fe20003800000 */
[----:B------:R-:W-:Y:S01]  /*16bc0*/  PLOP3.LUT P6, PT, P6, PT, PT, 0x8, 0x0 ;  /* 0x000000000000781c */ /* 0x000fe200037ce170 */
[----:B------:R-:W-:-:S12]  /*16bd0*/  IMAD.MOV.U32 R15, RZ, RZ, -0x1 ;  /* 0xffffffffff0f7424 */ /* 0x000fd800078e00ff */
[----:B012---:R-:W-:Y:S05]  /*16be0*/  WARPSYNC.COLLECTIVE R15, `(.L_x_5162) ;  /* 0x000000000f087348 */ /* 0x007fea0003c00000 */
[----:B------:R-:W-:Y:S01]  /*16bf0*/  VOTE.ANY R14, PT, P6 ;  /* 0x00000000000e7806 */ /* 0x000fe200030e0100 */
[----:B012---:R-:W-:Y:S06]  /*16c00*/  ENDCOLLECTIVE ;  /* 0x000000000000791b */ /* 0x007fec0003800000 */
.L_x_5162:
[----:B------:R-:W-:Y:S05]  /*16c10*/  BSYNC B0 ;  /* 0x0000000000007941 */ /* 0x000fea0003800000 */
.L_x_5161:
        /* <DEDUP_REMOVED lines=8> */
.L_x_5163:
[----:B------:R-:W-:Y:S02]  /*16ca0*/  IMAD.IADD R19, R12, 0x1, R19 ;  /* 0x000000010c137824 */ /* 0x000fe400078e0213 */
[----:B------:R-:W-:Y:S02]  /*16cb0*/  IMAD.MOV.U32 R13, RZ, RZ, R4 ;  /* 0x000000ffff0d7224 */ /* 0x000fe400078e0004 */
[----:B------:R-:W-:-:S07]  /*16cc0*/  IMAD.MOV.U32 R17, RZ, RZ, R14 ;  /* 0x000000ffff117224 */ /* 0x000fce00078e000e */
[----:B------:R-:W-:Y:S05]  /*16cd0*/  WARPSYNC.COLLECTIVE R15, `(.L_x_5164) ;  /* 0x000000000f087348 */ /* 0x000fea0003c00000 */
[----:B------:R0:W1:Y:S02]  /*16ce0*/  SHFL.IDX P6, R14, R13, R12, R11 ;  /* 0x0000000c0d0e7389 */ /* 0x00006400000c000b */
[----:B01----:R-:W-:Y:S01]  /*16cf0*/  ENDCOLLECTIVE ;  /* 0x000000000000791b */ /* 0x003fe20003800000 */
.L_x_5164:
[----:B------:R-:W-:Y:S01]  /*16d00*/  IMAD.MOV.U32 R4, RZ, RZ, R14 ;  /* 0x000000ffff047224 */ /* 0x000fe200078e000e */
[----:B------:R-:W-:Y:S06]  /*16d10*/  BRA `(.L_x_5165) ;  /* 0xffffffb800e47947 */ /* 0x000fec000383ffff */
.L_x_5043:
[----:B------:R-:W-:Y:S01]  /*16d20*/  BSSY B0, `(.L_x_5166) ;  /* 0x0000007000007945 */ /* 0x000fe20003800000 */
[----:B------:R-:W-:Y:S02]  /*16d30*/  IMAD.MOV.U32 R13, RZ, RZ, R2 ;  /* 0x000000ffff0d7224 */ /* 0x000fe400078e0002 */
[----:B------:R-:W-:Y:S02]  /*16d40*/  IMAD.MOV.U32 R11, RZ, RZ, 0x1f ;  /* 0x0000001fff0b7424 */ /* 0x000fe400078e00ff */
[----:B------:R-:W-:-:S07]  /*16d50*/  IMAD.MOV.U32 R15, RZ, RZ, -0x1 ;  /* 0xffffffffff0f7424 */ /* 0x000fce00078e00ff */
[----:B012-4-:R-:W-:Y:S05]  /*16d60*/  WARPSYNC.COLLECTIVE R15, `(.L_x_5167) ;  /* 0x000000000f087348 */ /* 0x017fea0003c00000 */
[----:B------:R3:W0:Y:S02]  /*16d70*/  SHFL.IDX P6, R14, R13, R12, R11 ;  /* 0x0000000c0d0e7389 */ /* 0x00062400000c000b */
[----:B01234-:R-:W-:Y:S01]  /*16d80*/  ENDCOLLECTIVE ;  /* 0x000000000000791b */ /* 0x01ffe20003800000 */
.L_x_5167:
[----:B------:R-:W-:Y:S05]  /*16d90*/  BSYNC B0 ;  /* 0x0000000000007941 */ /* 0x000fea0003800000 */
.L_x_5166:
[----:B------:R-:W-:Y:S01]  /*16da0*/  IMAD.MOV.U32 R6, RZ, RZ, R14 ;  /* 0x000000ffff067224 */ /* 0x000fe200078e000e */
[----:B------:R-:W-:Y:S06]  /*16db0*/  BRA `(.L_x_5042) ;  /* 0xffffffb800d47947 */ /* 0x000fec000383ffff */
.L_x_5049:
[----:B-1----:R1:W4:Y:S02]  /*16dc0*/  SYNCS.PHASECHK.TRANS64.TRYWAIT P0, [R7+URZ+0x22820], R0 ;  /* 0x02282000070075a7 */ /* 0x002324000800017f */
[----:B----4-:R-:W-:Y:S05]  /*16dd0*/  @!P0 NANOSLEEP.SYNCS 0x989680 ;  /* 0x009896800000895d */ /* 0x010fea0003900000 */
[----:B------:R-:W4:Y:S02]  /*16de0*/  @!P0 SYNCS.PHASECHK.TRANS64 P0, [R7+URZ+0x22820], R0 ;  /* 0x02282000070085a7 */ /* 0x000f24000800007f */
[----:B----4-:R-:W-:Y:S05]  /*16df0*/  @!P0 BRA `(.L_x_5049) ;  /* 0xfffffffc00f08947 */ /* 0x010fea000383ffff */
[----:B------:R-:W-:Y:S05]  /*16e00*/  BRA `(.L_x_5168) ;  /* 0xffffffc4002c7947 */ /* 0x000fea000383ffff */
.L_x_5050:
        /* <DEDUP_REMOVED lines=11> */
.L_x_5170:
[----:B------:R-:W-:Y:S05]  /*16ec0*/  BSYNC B0 ;  /* 0x0000000000007941 */ /* 0x000fea0003800000 */
.L_x_5169:
[----:B------:R-:W-:Y:S05]  /*16ed0*/  BRA `(.L_x_5171) ;  /* 0xffffffc400147947 */ /* 0x000fea000383ffff */
.L_x_5053:
[----:B------:R-:W-:Y:S01]  /*16ee0*/  BSSY B1, `(.L_x_5172) ;  /* 0x0000006000017945 */ /* 0x000fe20003800000 */
[----:B------:R-:W-:-:S07]  /*16ef0*/  IMAD.MOV.U32 R15, RZ, RZ, -0x1 ;  /* 0xffffffffff0f7424 */ /* 0x000fce00078e00ff */
[----:B0123--:R-:W-:Y:S05]  /*16f00*/  WARPSYNC.COLLECTIVE R15, `(.L_x_5173) ;  /* 0x000000000f0c7348 */ /* 0x00ffea0003c00000 */
[----:B------:R-:W-:Y:S02]  /*16f10*/  ELECT P6, UR62, PT ;  /* 0x00000000003e782f */ /* 0x000fe400038c0000 */
[----:B------:R-:W-:Y:S01]  /*16f20*/  MOV R14, UR62 ;  /* 0x0000003e000e7c02 */ /* 0x000fe20008000f00 */
[----:B0123--:R-:W-:Y:S10]  /*16f30*/  ENDCOLLECTIVE ;  /* 0x000000000000791b */ /* 0x00fff40003800000 */
.L_x_5173:
[----:B------:R-:W-:Y:S05]  /*16f40*/  BSYNC B1 ;  /* 0x0000000000017941 */ /* 0x000fea0003800000 */
.L_x_5172:
[----:B------:R-:W-:Y:S05]  /*16f50*/  BRA `(.L_x_5174) ;  /* 0xffffffc4000c7947 */ /* 0x000fea000383ffff */
.L_x_5055:
[----:B-1----:R1:W4:Y:S02]  /*16f60*/  SYNCS.PHASECHK.TRANS64.TRYWAIT P1, [R5+URZ+0x22840], R0 ;  /* 0x02284000050075a7 */ /* 0x002324000802017f */
[----:B----4-:R-:W-:Y:S05]  /*16f70*/  @!P1 NANOSLEEP.SYNCS 0x989680 ;  /* 0x009896800000995d */ /* 0x010fea0003900000 */
[----:B------:R-:W4:Y:S02]  /*16f80*/  @!P1 SYNCS.PHASECHK.TRANS64 P1, [R5+URZ+0x22840], R0 ;  /* 0x02284000050095a7 */ /* 0x000f24000802007f */
[----:B----4-:R-:W-:Y:S05]  /*16f90*/  @!P1 BRA `(.L_x_5055) ;  /* 0xfffffffc00f09947 */ /* 0x010fea000383ffff */
[----:B------:R-:W-:Y:S05]  /*16fa0*/  BRA `(.L_x_5175) ;  /* 0xffffffc4002c7947 */ /* 0x000fea000383ffff */
.L_x_5057:
[----:B----4-:R4:W0:Y:S02]  /*16fb0*/  SYNCS.PHASECHK.TRANS64.TRYWAIT P1, [R3+URZ+0x22840], R2 ;  /* 0x02284002030075a7 */ /* 0x010824000802017f */
[----:B0-----:R-:W-:Y:S05]  /*16fc0*/  @!P1 NANOSLEEP.SYNCS 0x989680 ;  /* 0x009896800000995d */ /* 0x001fea0003900000 */
[----:B------:R-:W0:Y:S02]  /*16fd0*/  @!P1 SYNCS.PHASECHK.TRANS64 P1, [R3+URZ+0x22840], R2 ;  /* 0x02284002030095a7 */ /* 0x000e24000802007f */
[----:B0-----:R-:W-:Y:S05]  /*16fe0*/  @!P1 BRA `(.L_x_5057) ;  /* 0xfffffffc00f09947 */ /* 0x001fea000383ffff */
[----:B------:R-:W-:Y:S05]  /*16ff0*/  BRA `(.L_x_5176) ;  /* 0xffffffc400387947 */ /* 0x000fea000383ffff */
.L_x_5059:
[----:B------:R0:W0:Y:S02]  /*17000*/  SYNCS.PHASECHK.TRANS64.TRYWAIT P1, [R5+URZ+0x22860], R0 ;  /* 0x02286000050075a7 */ /* 0x000024000802017f */
[----:B0-----:R-:W-:Y:S05]  /*17010*/  @!P1 NANOSLEEP.SYNCS 0x989680 ;  /* 0x009896800000995d */ /* 0x001fea0003900000 */
[----:B------:R-:W0:Y:S02]  /*17020*/  @!P1 SYNCS.PHASECHK.TRANS64 P1, [R5+URZ+0x22860], R0 ;  /* 0x02286000050095a7 */ /* 0x000e24000802007f */
[----:B0-----:R-:W-:Y:S05]  /*17030*/  @!P1 BRA `(.L_x_5059) ;  /* 0xfffffffc00f09947 */ /* 0x001fea000383ffff */
[----:B------:R-:W-:Y:S05]  /*17040*/  BRA `(.L_x_5177) ;  /* 0xffffffc400347947 */ /* 0x000fea000383ffff */
.L_x_5178:
        /* <DEDUP_REMOVED lines=11> */
.L_x_6573:


//--------------------- .text._ZN7cutlass13device_kernelIN5flash11enable_sm90INS1_16FlashAttnFwdSm90INS1_25CollectiveMainloopFwdSm90ILi2EN4cute5tupleIJNS5_1CILi1EEES8_S8_EEENS6_IJNS7_ILi128EEENS7_ILi96EEENS7_ILi64EEEEEELi256ENS_10bfloat16_tEfNS_4arch4Sm90ELb1ELb0ELb0ELb1ELb1ELb1ELb0ELb1ELb0ELb1ELb1ELb0EEENS1_21CollectiveEpilogueFwdINS6_IJSA_NS7_ILi256EEESB_EEES9_SE_SG_Li256ELb1ELb1ELb1ELb0EEENS1_36VarlenDynamicPersistentTileSchedulerILi128ELi96ELi256ELi128ELb1ELb1ELb1ELb1ELb1ELb1EEEEEEEEEvNT_6ParamsE --------------------------
	.section	.text._ZN7cutlass13device_kernelIN5flash11enable_sm90INS1_16FlashAttnFwdSm90INS1_25CollectiveMainloopFwdSm90ILi2EN4cute5tupleIJNS5_1CILi1EEES8_S8_EEENS6_IJNS7_ILi128EEENS7_ILi96EEENS7_ILi64EEEEEELi256ENS_10bfloat16_tEfNS_4arch4Sm90ELb1ELb0ELb0ELb1ELb1ELb1ELb0ELb1ELb0ELb1ELb1ELb0EEENS1_21CollectiveEpilogueFwdINS6_IJSA_NS7_ILi256EEESB_EEES9_SE_SG_Li256ELb1ELb1ELb1ELb0EEENS1_36VarlenDynamicPersistentTileSchedulerILi128ELi96ELi256ELi128ELb1ELb1ELb1ELb1ELb1ELb1EEEEEEEEEvNT_6ParamsE,"ax",@progbits
	.align	128
.text._ZN7cutlass13device_kernelIN5flash11enable_sm90INS1_16FlashAttnFwdSm90INS1_25CollectiveMainloopFwdSm90ILi2EN4cute5tupleIJNS5_1CILi1EEES8_S8_EEENS6_IJNS7_ILi128EEENS7_ILi96EEENS7_ILi64EEEEEELi256ENS_10bfloat16_tEfNS_4arch4Sm90ELb1ELb0ELb0ELb1ELb1ELb1ELb0ELb1ELb0ELb1ELb1ELb0EEENS1_21CollectiveEpilogueFwdINS6_IJSA_NS7_ILi256EEESB_EEES9_SE_SG_Li256ELb1ELb1ELb1ELb0EEENS1_36VarlenDynamicPersistentTileSchedulerILi128ELi96ELi256ELi128ELb1ELb1ELb1ELb1ELb1ELb1EEEEEEEEEvNT_6ParamsE:
        .type           _ZN7cutlass13device_kernelIN5flash11enable_sm90INS1_16FlashAttnFwdSm90INS1_25CollectiveMainloopFwdSm90ILi2EN4cute5tupleIJNS5_1CILi1EEES8_S8_EEENS6_IJNS7_ILi128EEENS7_ILi96EEENS7_ILi64EEEEEELi256ENS_10bfloat16_tEfNS_4arch4Sm90ELb1ELb0ELb0ELb1ELb1ELb1ELb0ELb1ELb0ELb1ELb1ELb0EEENS1_21CollectiveEpilogueFwdINS6_IJSA_NS7_ILi256EEESB_EEES9_SE_SG_Li256ELb1ELb1ELb1ELb0EEENS1_36VarlenDynamicPersistentTileSchedulerILi128ELi96ELi256ELi128ELb1ELb1ELb1ELb1ELb1ELb1EEEEEEEEEvNT_6ParamsE,@function
        .size           _ZN7cutlass13device_kernelIN5flash11enable_sm90INS1_16FlashAttnFwdSm90INS1_25CollectiveMainloopFwdSm90ILi2EN4cute5tupleIJNS5_1CILi1EEES8_S8_EEENS6_IJNS7_ILi128EEENS7_ILi96EEENS7_ILi64EEEEEELi256ENS_10bfloat16_tEfNS_4arch4Sm90ELb1ELb0ELb0ELb1ELb1ELb1ELb0ELb1ELb0ELb1ELb1ELb0EEENS1_21CollectiveEpilogueFwdINS6_IJSA_NS7_ILi256EEESB_EEES9_SE_SG_Li256ELb1ELb1ELb1ELb0EEENS1_36VarlenDynamicPersistentTileSchedulerILi128ELi96ELi256ELi128ELb1ELb1ELb1ELb1ELb1ELb1EEEEEEEEEvNT_6ParamsE,(.L_x_6574 - _ZN7cutlass13device_kernelIN5flash11enable_sm90INS1_16FlashAttnFwdSm90INS1_25CollectiveMainloopFwdSm90ILi2EN4cute5tupleIJNS5_1CILi1EEES8_S8_EEENS6_IJNS7_ILi128EEENS7_ILi96EEENS7_ILi64EEEEEELi256ENS_10bfloat16_tEfNS_4arch4Sm90ELb1ELb0ELb0ELb1ELb1ELb1ELb0ELb1ELb0ELb1ELb1ELb0EEENS1_21CollectiveEpilogueFwdINS6_IJSA_NS7_ILi256EEESB_EEES9_SE_SG_Li256ELb1ELb1ELb1ELb0EEENS1_36VarlenDynamicPersistentTileSchedulerILi128ELi96ELi256ELi128ELb1ELb1ELb1ELb1ELb1ELb1EEEEEEEEEvNT_6ParamsE)
        .other          _ZN7cutlass13device_kernelIN5flash11enable_sm90INS1_16FlashAttnFwdSm90INS1_25CollectiveMainloopFwdSm90ILi2EN4cute5tupleIJNS5_1CILi1EEES8_S8_EEENS6_IJNS7_ILi128EEENS7_ILi96EEENS7_ILi64EEEEEELi256ENS_10bfloat16_tEfNS_4arch4Sm90ELb1ELb0ELb0ELb1ELb1ELb1ELb0ELb1ELb0ELb1ELb1ELb0EEENS1_21CollectiveEpilogueFwdINS6_IJSA_NS7_ILi256EEESB_EEES9_SE_SG_Li256ELb1ELb1ELb1ELb0EEENS1_36VarlenDynamicPersistentTileSchedulerILi128ELi96ELi256ELi128ELb1ELb1ELb1ELb1ELb1ELb1EEEEEEEEEvNT_6ParamsE,@"STO_CUDA_ENTRY STV_DEFAULT"
_ZN7cutlass13device_kernelIN5flash11enable_sm90INS1_16FlashAttnFwdSm90INS1_25CollectiveMainloopFwdSm90ILi2EN4cute5tupleIJNS5_1CILi1EEES8_S8_EEENS6_IJNS7_ILi128EEENS7_ILi96EEENS7_ILi64EEEEEELi256ENS_10bfloat16_tEfNS_4arch4Sm90ELb1ELb0ELb0ELb1ELb1ELb1ELb0ELb1ELb0ELb1ELb1ELb0EEENS1_21CollectiveEpilogueFwdINS6_IJSA_NS7_ILi256EEESB_EEES9_SE_SG_Li256ELb1ELb1ELb1ELb0EEENS1_36VarlenDynamicPersistentTileSchedulerILi128ELi96ELi256ELi128ELb1ELb1ELb1ELb1ELb1ELb1EEEEEEEEEvNT_6ParamsE:
        /* <DEDUP_REMOVED lines=18> */
.L_x_5180:
[----:B------:R-:W-:Y:S05]  /*0120*/  BSYNC B0 ;  /* 0x0000000000007941 */ /* 0x000fea0003800000 */
.L_x_5179:
        /* <DEDUP_REMOVED lines=41> */
.L_x_5181:
        /* <DEDUP_REMOVED lines=22> */
.L_x_5182:
        /* <DEDUP_REMOVED lines=18> */
.L_x_5183:
        /* <DEDUP_REMOVED lines=22> */
.L_x_5184:
        /* <DEDUP_REMOVED lines=22> */
.L_x_5185:
        /* <DEDUP_REMOVED lines=8> */
.L_x_5188:
        /* <DEDUP_REMOVED lines=38> */
[CC--:B------:R-:W-:Y:S02]  /*0be0*/  LEA.HI R10, R9.reuse, R20.reuse, RZ, 0x2 ;  /* 0x00000014090a7211 */ /* 0x0c0fe400078f10ff */
[----:B------:R-:W-:Y:S02]  /*0bf0*/  LOP3.LUT R2, R2, 0x3fffffe, RZ, 0xc0, !PT ;  /* 0x03fffffe02027812 */ /* 0x000fe400078ec0ff */
[--C-:B------:R-:W-:Y:S02]  /*0c00*/  SHF.R.S32.HI R11, RZ, 0x2, R10.reuse ;  /* 0x00000002ff0b7819 */ /* 0x100fe4000001140a */
[----:B------:R-:W-:Y:S02]  /*0c10*/  SHF.R.S32.HI R8, RZ, 0x1f, R10 ;  /* 0x0000001fff087819 */ /* 0x000fe4000001140a */
[----:B------:R-:W-:Y:S02]  /*0c20*/  LEA.HI R9, R9, R20, RZ, 0x5 ;  /* 0x0000001409097211 */ /* 0x000fe400078f28ff */
[----:B------:R-:W-:-:S02]  /*0c30*/  LEA.HI R8, R8, R11, RZ, 0x3 ;  /* 0x0000000b08087211 */ /* 0x000fc400078f18ff */
[----:B------:R-:W-:Y:S02]  /*0c40*/  LOP3.LUT R6, R6, 0x1ffffffe, RZ, 0xc0, !PT ;  /* 0x1ffffffe06067812 */ /* 0x000fe400078ec0ff */
[----:B------:R-:W-:Y:S01]  /*0c50*/  LOP3.LUT R12, R8, 0xfffffff8, RZ, 0xc0, !PT ;  /* 0xfffffff8080c7812 */ /* 0x000fe200078ec0ff */
[----:B------:R-:W-:Y:S01]  /*0c60*/  IMAD.IADD R8, R5, 0x1, -R2 ;  /* 0x0000000105087824 */ /* 0x000fe200078e0a02 */
[-C--:B------:R-:W-:Y:S01]  /*0c70*/  LEA.HI R2, R3, R0.reuse, RZ, 0x5 ;  /* 0x0000000003027211 */ /* 0x080fe200078f28ff */
[----:B------:R-:W-:Y:S01]  /*0c80*/  IMAD.IADD R6, R7, 0x1, -R6 ;  /* 0x0000000107067824 */ /* 0x000fe200078e0a06 */
[----:B------:R-:W-:Y:S01]  /*0c90*/  LEA.HI R3, R3, R0, RZ, 0x3 ;  /* 0x0000000003037211 */ /* 0x000fe200078f18ff */
[----:B------:R-:W-:Y:S01]  /*0ca0*/  IMAD.IADD R12, R11, 0x1, -R12 ;  /* 0x000000010b0c7824 */ /* 0x000fe200078e0a0c */
[----:B------:R-:W-:Y:S02]  /*0cb0*/  SHF.R.S32.HI R9, RZ, 0x5, R9 ;  /* 0x00000005ff097819 */ /* 0x000fe40000011409 */
[----:B------:R-:W-:-:S02]  /*0cc0*/  LOP3.LUT R7, R3, 0xfffffff8, RZ, 0xc0, !PT ;  /* 0xfffffff803077812 */ /* 0x000fc400078ec0ff */
[----:B------:R-:W-:Y:S01]  /*0cd0*/  LOP3.LUT R3, R206, 0xfffffffc, RZ, 0xc0, !PT ;  /* 0xfffffffcce037812 */ /* 0x000fe200078ec0ff */
[----:B------:R-:W-:Y:S01]  /*0ce0*/  IMAD R9, R9, 0x10, R12 ;  /* 0x0000001009097824 */ /* 0x000fe200078e020c */
[----:B------:R-:W-:Y:S01]  /*0cf0*/  SHF.R.S32.HI R206, RZ, 0x2, R206 ;  /* 0x00000002ffce7819 */ /* 0x000fe200000114ce */
[----:B------:R-:W-:Y:S01]  /*0d00*/  IMAD.IADD R212, R0, 0x1, -R7 ;  /* 0x0000000100d47824 */ /* 0x000fe200078e0a07 */
[----:B------:R-:W-:Y:S01]  /*0d10*/  LOP3.LUT R5, R4, 0x3fffff0, RZ, 0xc0, !PT ;  /* 0x03fffff004057812 */ /* 0x000fe200078ec0ff */
[----:B------:R-:W-:Y:S01]  /*0d20*/  IMAD.IADD R3, R0, 0x1, -R3 ;  /* 0x0000000100037824 */ /* 0x000fe200078e0a03 */
[----:B------:R-:W-:Y:S01]  /*0d30*/  SHF.R.S32.HI R16, RZ, 0x5, R2 ;  /* 0x00000005ff107819 */ /* 0x000fe20000011402 */
[----:B------:R-:W-:Y:S01]  /*0d40*/  IMAD R8, R8, 0x40, R9 ;  /* 0x0000004008087824 */ /* 0x000fe200078e0209 */
[----:B------:R-:W-:Y:S01]  /*0d50*/  LOP3.LUT R10, R10, 0x7ffffffc, RZ, 0xc0, !PT ;  /* 0x7ffffffc0a0a7812 */ /* 0x000fe200078ec0ff */
[----:B------:R-:W-:Y:S02]  /*0d60*/  VIADD R9, R206, 0x40 ;  /* 0x00000040ce097836 */ /* 0x000fe40000000000 */
[----:B------:R-:W-:Y:S01]  /*0d70*/  IMAD.IADD R5, R0, 0x1, -R5 ;  /* 0x0000000100057824 */ /* 0x000fe200078e0a05 */
[----:B------:R-:W-:Y:S01]  /*0d80*/  LEA.HI R0, R3, R3, RZ, 0x1 ;  /* 0x0000000303007211 */ /* 0x000fe200078f08ff */
[----:B------:R-:W-:Y:S01]  /*0d90*/  IMAD.SHL.U32 R2, R9, 0x40, RZ ;  /* 0x0000004009027824 */ /* 0x000fe200078e00ff */
[----:B------:R-:W-:Y:S01]  /*0da0*/  SHF.R.S32.HI R4, RZ, 0x1f, R9 ;  /* 0x0000001fff047819 */ /* 0x000fe20000011409 */
[----:B------:R0:W-:Y:S01]  /*0db0*/  STL [R1+0x14], R16 ;  /* 0x0000141001007387 */ /* 0x0001e20000100800 */
[----:B------:R-:W-:Y:S01]  /*0dc0*/  LOP3.LUT R0, R0, 0x1ffffffe, RZ, 0xc0, !PT ;  /* 0x1ffffffe00007812 */ /* 0x000fe200078ec0ff */
[----:B------:R-:W-:Y:S01]  /*0dd0*/  IMAD R5, R16, 0x10, R5 ;  /* 0x0000001010057824 */ /* 0x000fe200078e0205 */
[----:B------:R-:W-:Y:S01]  /*0de0*/  LEA.HI R4, R4, R9, RZ, 0x3 ;  /* 0x0000000904047211 */ /* 0x000fe200078f18ff */
[C---:B------:R-:W-:Y:S01]  /*0df0*/  IMAD.SHL.U32 R204, R3.reuse, 0x4, RZ ;  /* 0x0000000403cc7824 */ /* 0x040fe200078e00ff */
[----:B------:R-:W-:Y:S01]  /*0e00*/  STL [R1+0x148], R8 ;  /* 0x0001480801007387 */ /* 0x000fe20000100800 */
[----:B------:R-:W-:-:S02]  /*0e10*/  IMAD.IADD R0, R3, 0x1, -R0 ;  /* 0x0000000103007824 */ /* 0x000fc400078e0a00 */
[----:B------:R-:W-:Y:S01]  /*0e20*/  IMAD.SHL.U32 R4, R4, 0x40, RZ ;  /* 0x0000004004047824 */ /* 0x000fe200078e00ff */
[----:B------:R-:W-:Y:S01]  /*0e30*/  STL [R1+0x3c], RZ ;  /* 0x00003cff01007387 */ /* 0x000fe20000100800 */
[----:B0-----:R-:W-:Y:S01]  /*0e40*/  IMAD.SHL.U32 R16, R3, 0x8, RZ ;  /* 0x0000000803107824 */ /* 0x001fe200078e00ff */
[----:B------:R-:W-:Y:S01]  /*0e50*/  LOP3.LUT R3, R2, 0x1c0, RZ, 0xc0, !PT ;  /* 0x000001c002037812 */ /* 0x000fe200078ec0ff */
[----:B------:R-:W-:Y:S01]  /*0e60*/  IMAD.IADD R10, R20, 0x1, -R10 ;  /* 0x00000001140a7824 */ /* 0x000fe200078e0a0a */
[----:B------:R-:W-:Y:S01]  /*0e70*/  LOP3.LUT R4, R4, 0xfffffe00, RZ, 0xc0, !PT ;  /* 0xfffffe0004047812 */ /* 0x000fe200078ec0ff */
[----:B------:R-:W-:Y:S01]  /*0e80*/  IMAD R11, R5, 0x8, R6 ;  /* 0x00000008050b7824 */ /* 0x000fe200078e0206 */
[----:B------:R-:W-:Y:S01]  /*0e90*/  SHF.R.U32.HI R12, RZ, 0x3, R3 ;  /* 0x00000003ff0c7819 */ /* 0x000fe20000011603 */
[----:B------:R-:W-:Y:S01]  /*0ea0*/  IMAD.SHL.U32 R44, R10, 0x2, RZ ;  /* 0x000000020a2c7824 */ /* 0x000fe200078e00ff */
[--C-:B------:R-:W-:Y:S01]  /*0eb0*/  LOP3.LUT R3, R3, 0x38, R16.reuse, 0xf8, !PT ;  /* 0x0000003803037812 */ /* 0x100fe200078ef810 */
[----:B------:R0:W-:Y:S01]  /*0ec0*/  STL [R1+0x18], R4 ;  /* 0x0000180401007387 */ /* 0x0001e20000100800 */
[----:B------:R-:W-:Y:S01]  /*0ed0*/  IMAD.SHL.U32 R212, R212, 0x8, RZ ;  /* 0x00000008d4d47824 */ /* 0x000fe200078e00ff */
[----:B------:R-:W-:Y:S01]  /*0ee0*/  SHF.R.S32.HI R17, RZ, 0x1f, R16 ;  /* 0x0000001fff117819 */ /* 0x000fe20000011410 */
[----:B------:R-:W-:Y:S01]  /*0ef0*/  VIADD R43, R44, 0x8 ;  /* 0x000000082c2b7836 */ /* 0x000fe20000000000 */
[----:B------:R-:W-:Y:S01]  /*0f00*/  LOP3.LUT R3, R4, R3, R12, 0xf6, !PT ;  /* 0x0000000304037212 */ /* 0x000fe200078ef60c */
[C---:B------:R-:W-:Y:S01]  /*0f10*/  VIADD R42, R44.reuse, 0x10 ;  /* 0x000000102c2a7836 */ /* 0x040fe20000000000 */
[----:B------:R-:W-:Y:S01]  /*0f20*/  STL [R1+0xc], R44 ;  /* 0x00000c2c01007387 */ /* 0x000fe20000100800 */
[----:B------:R-:W-:Y:S01]  /*0f30*/  VIADD R41, R44, 0x18 ;  /* 0x000000182c297836 */ /* 0x000fe20000000000 */
[----:B------:R-:W-:Y:S01]  /*0f40*/  SHF.R.S32.HI R9, RZ, 0x1f, R212 ;  /* 0x0000001fff097819 */ /* 0x000fe200000114d4 */
[----:B------:R-:W-:-:S02]  /*0f50*/  IMAD R3, R3, 0x2, R22 ;  /* 0x0000000203037824 */ /* 0x000fc400078e0216 */
[----:B0-----:R-:W-:Y:S02]  /*0f60*/  IMAD.SHL.U32 R4, R11, 0x8, RZ ;  /* 0x000000080b047824 */ /* 0x001fe400078e00ff */
        /* <DEDUP_REMOVED lines=21> */
[----:B------:R-:W-:Y:S01]  /*10c0*/  IMAD.MOV.U32 R6, RZ, RZ, R14 ;  /* 0x000000ffff067224 */ /* 0x000fe200078e000e */
[----:B------:R1:W-:Y:S01]  /*10d0*/  STL [R1+0xac], R39 ;  /* 0x0000ac2701007387 */ /* 0x0003e20000100800 */
[----:B------:R-:W-:Y:S01]  /*10e0*/  VIADD R27, R44, 0x88 ;  /* 0x000000882c1b7836 */ /* 0x000fe20000000000 */
[----:B--2---:R-:W-:Y:S01]  /*10f0*/  SHF.R.S32.HI R41, RZ, 0x1f, R41 ;  /* 0x0000001fff297819 */ /* 0x004fe20000011429 */
[----:B------:R-:W-:Y:S01]  /*1100*/  IMAD.MOV.U32 R5, RZ, RZ, R13 ;  /* 0x000000ffff057224 */ /* 0x000fe200078e000d */
[----:B------:R2:W-:Y:S01]  /*1110*/  STL [R1+0xa8], R38 ;  /* 0x0000a82601007387 */ /* 0x0005e20000100800 */
[----:B------:R-:W-:Y:S01]  /*1120*/  VIADD R14, R212, 0x40 ;  /* 0x00000040d40e7836 */ /* 0x000fe20000000000 */
[----:B0-----:R-:W-:Y:S01]  /*1130*/  SHF.R.S32.HI R40, RZ, 0x1f, R40 ;  /* 0x0000001fff287819 */ /* 0x001fe20000011428 */
[----:B------:R-:W-:Y:S01]  /*1140*/  VIADD R26, R44, 0x90 ;  /* 0x000000902c1a7836 */ /* 0x000fe20000000000 */
[----:B------:R0:W-:Y:S01]  /*1150*/  STL [R1+0xa4], R37 ;  /* 0x0000a42501007387 */ /* 0x0001e20000100800 */
[----:B------:R-:W-:Y:S01]  /*1160*/  VIADD R13, R212, 0x80 ;  /* 0x00000080d40d7836 */ /* 0x000fe20000000000 */
[----:B------:R-:W-:Y:S01]  /*1170*/  SHF.R.S32.HI R14, RZ, 0x1f, R14 ;  /* 0x0000001fff0e7819 */ /* 0x000fe2000001140e */
[C---:B------:R-:W-:Y:S01]  /*1180*/  VIADD R25, R44.reuse, 0x98 ;  /* 0x000000982c197836 */ /* 0x040fe20000000000 */
[----:B------:R3:W-:Y:S01]  /*1190*/  STL [R1+0xa0], R36 ;  /* 0x0000a02401007387 */ /* 0x0007e20000100800 */
[C---:B------:R-:W-:Y:S01]  /*11a0*/  VIADD R24, R44.reuse, 0xa0 ;  /* 0x000000a02c187836 */ /* 0x040fe20000000000 */
[----:B------:R-:W-:Y:S01]  /*11b0*/  SHF.R.S32.HI R13, RZ, 0x1f, R13 ;  /* 0x0000001fff0d7819 */ /* 0x000fe2000001140d */
[C---:B------:R-:W-:Y:S01]  /*11c0*/  VIADD R21, R44.reuse, 0xa8 ;  /* 0x000000a82c157836 */ /* 0x040fe20000000000 */
[----:B------:R4:W-:Y:S01]  /*11d0*/  STL [R1+0x9c], R35 ;  /* 0x00009c2301007387 */ /* 0x0009e20000100800 */
[----:B------:R-:W-:Y:S01]  /*11e0*/  IMAD.MOV.U32 R7, RZ, RZ, R15 ;  /* 0x000000ffff077224 */ /* 0x000fe200078e000f */
[----:B-1----:R-:W-:Y:S01]  /*11f0*/  SHF.R.S32.HI R39, RZ, 0x1f, R39 ;  /* 0x0000001fff277819 */ /* 0x002fe20000011427 */
[----:B------:R-:W-:Y:S01]  /*1200*/  VIADD R20, R44, 0xb0 ;  /* 0x000000b02c147836 */ /* 0x000fe20000000000 */
[----:B------:R1:W-:Y:S01]  /*1210*/  STL [R1+0x98], R34 ;  /* 0x0000982201007387 */ /* 0x0003e20000100800 */
[----:B------:R-:W-:Y:S01]  /*1220*/  VIADD R9, R212, 0xc0 ;  /* 0x000000c0d4097836 */ /* 0x000fe20000000000 */
[----:B--2---:R-:W-:Y:S01]  /*1230*/  SHF.R.S32.HI R38, RZ, 0x1f, R38 ;  /* 0x0000001fff267819 */ /* 0x004fe20000011426 */
[C---:B------:R-:W-:Y:S01]  /*1240*/  VIADD R15, R44.reuse, 0xb8 ;  /* 0x000000b82c0f7836 */ /* 0x040fe20000000000 */
[----:B------:R2:W-:Y:S01]  /*1250*/  STL [R1+0x94], R33 ;  /* 0x0000942101007387 */ /* 0x0005e20000100800 */
[C---:B------:R-:W-:Y:S01]  /*1260*/  VIADD R14, R44.reuse, 0xc0 ;  /* 0x000000c02c0e7836 */ /* 0x040fe20000000000 */
[----:B------:R-:W-:Y:S01]  /*1270*/  SHF.R.S32.HI R9, RZ, 0x1f, R9 ;  /* 0x0000001fff097819 */ /* 0x000fe20000011409 */
[C---:B------:R-:W-:Y:S01]  /*1280*/  VIADD R13, R44.reuse, 0xc8 ;  /* 0x000000c82c0d7836 */ /* 0x040fe20000000000 */
[----:B------:R5:W-:Y:S01]  /*1290*/  STL [R1+0x90], R32 ;  /* 0x0000902001007387 */ /* 0x000be20000100800 */
[C---:B------:R-:W-:Y:S01]  /*12a0*/  VIADD R12, R44.reuse, 0xd0 ;  /* 0x000000d02c0c7836 */ /* 0x040fe20000000000 */
[----:B0-----:R-:W-:Y:S01]  /*12b0*/  SHF.R.S32.HI R37, RZ, 0x1f, R37 ;  /* 0x0000001fff257819 */ /* 0x001fe20000011425 */
[C---:B------:R-:W-:Y:S01]  /*12c0*/  VIADD R11, R44.reuse, 0xd8 ;  /* 0x000000d82c0b7836 */ /* 0x040fe20000000000 */
[----:B------:R0:W-:Y:S01]  /*12d0*/  STL [R1+0x8c], R31 ;  /* 0x00008c1f01007387 */ /* 0x0001e20000100800 */
[C---:B------:R-:W-:Y:S01]  /*12e0*/  VIADD R10, R44.reuse, 0xe0 ;  /* 0x000000e02c0a7836 */ /* 0x040fe20000000000 */
[----:B---3--:R-:W-:Y:S01]  /*12f0*/  SHF.R.S32.HI R36, RZ, 0x1f, R36 ;  /* 0x0000001fff247819 */ /* 0x008fe20000011424 */
[C---:B------:R-:W-:Y:S01]  /*1300*/  VIADD R9, R44.reuse, 0xe8 ;  /* 0x000000e82c097836 */ /* 0x040fe20000000000 */
[----:B------:R3:W-:Y:S01]  /*1310*/  STL [R1+0x88], R30 ;  /* 0x0000881e01007387 */ /* 0x0007e20000100800 */
[C---:B------:R-:W-:Y:S01]  /*1320*/  VIADD R4, R44.reuse, 0xf0 ;  /* 0x000000f02c047836 */ /* 0x040fe20000000000 */
[----:B----4-:R-:W-:Y:S01]  /*1330*/  SHF.R.S32.HI R35, RZ, 0x1f, R35 ;  /* 0x0000001fff237819 */ /* 0x010fe20000011423 */
[----:B------:R-:W-:Y:S01]  /*1340*/  VIADD R3, R44, 0xf8 ;  /* 0x000000f82c037836 */ /* 0x000fe20000000000 */
[----:B------:R4:W-:Y:S01]  /*1350*/  STL [R1+0x84], R29 ;  /* 0x0000841d01007387 */ /* 0x0009e20000100800 */
[----:B-1----:R-:W-:Y:S01]  /*1360*/  SHF.R.S32.HI R34, RZ, 0x1f, R34 ;  /* 0x0000001fff227819 */ /* 0x002fe20000011422 */
[----:B------:R-:W-:Y:S01]  /*1370*/  IMAD R0, R0, 0x8, R8 ;  /* 0x0000000800007824 */ /* 0x000fe200078e0208 */
[----:B--2---:R-:W-:Y:S01]  /*1380*/  SHF.R.S32.HI R33, RZ, 0x1f, R33 ;  /* 0x0000001fff217819 */ /* 0x004fe20000011421 */
[----:B------:R1:W-:Y:S01]  /*1390*/  STL [R1+0x80], R28 ;  /* 0x0000801c01007387 */ /* 0x0003e20000100800 */
[----:B-----5:R-:W-:Y:S01]  /*13a0*/  SHF.R.S32.HI R32, RZ, 0x1f, R32 ;  /* 0x0000001fff207819 */ /* 0x020fe20000011420 */
[C---:B------:R-:W-:Y:S01]  /*13b0*/  VIADD R2, R16.reuse, 0x20 ;  /* 0x0000002010027836 */ /* 0x040fe20000000000 */
[----:B0-----:R-:W-:Y:S01]  /*13c0*/  SHF.R.S32.HI R31, RZ, 0x1f, R31 ;  /* 0x0000001fff1f7819 */ /* 0x001fe2000001141f */
[----:B------:R0:W-:Y:S01]  /*13d0*/  STL [R1+0x7c], R27 ;  /* 0x00007c1b01007387 */ /* 0x0001e20000100800 */
[----:B---3--:R-:W-:Y:S01]  /*13e0*/  SHF.R.S32.HI R30, RZ, 0x1f, R30 ;  /* 0x0000001fff1e7819 */ /* 0x008fe2000001141e */
[C---:B------:R-:W-:Y:S01]  /*13f0*/  VIADD R216, R16.reuse, 0x40 ;  /* 0x0000004010d87836 */ /* 0x040fe20000000000 */
[----:B----4-:R-:W-:Y:S01]  /*1400*/  SHF.R.S32.HI R29, RZ, 0x1f, R29 ;  /* 0x0000001fff1d7819 */ /* 0x010fe2000001141d */
[----:B------:R2:W-:Y:S01]  /*1410*/  STL [R1+0x78], R26 ;  /* 0x0000781a01007387 */ /* 0x0005e20000100800 */
[C---:B------:R-:W-:Y:S01]  /*1420*/  VIADD R215, R16.reuse, 0x60 ;  /* 0x0000006010d77836 */ /* 0x040fe20000000000 */
[----:B-1----:R-:W-:Y:S01]  /*1430*/  SHF.R.S32.HI R28, RZ, 0x1f, R28 ;  /* 0x0000001fff1c7819 */ /* 0x002fe2000001141c */
[C---:B------:R-:W-:Y:S01]  /*1440*/  VIADD R214, R16.reuse, 0x80 ;  /* 0x0000008010d67836 */ /* 0x040fe20000000000 */
[----:B------:R1:W-:Y:S01]  /*1450*/  STL [R1+0x74], R25 ;  /* 0x0000741901007387 */ /* 0x0003e20000100800 */
[C---:B------:R-:W-:Y:S01]  /*1460*/  VIADD R213, R16.reuse, 0xa0 ;  /* 0x000000a010d57836 */ /* 0x040fe20000000000 */
[----:B0-----:R-:W-:Y:S01]  /*1470*/  SHF.R.S32.HI R27, RZ, 0x1f, R27 ;  /* 0x0000001fff1b7819 */ /* 0x001fe2000001141b */
[C---:B------:R-:W-:Y:S01]  /*1480*/  VIADD R218, R16.reuse, 0xc0 ;  /* 0x000000c010da7836 */ /* 0x040fe20000000000 */
[----:B------:R0:W-:Y:S01]  /*1490*/  STL [R1+0x70], R24 ;  /* 0x0000701801007387 */ /* 0x0001e20000100800 */
[----:B------:R-:W-:Y:S01]  /*14a0*/  VIADD R217, R16, 0xe0 ;  /* 0x000000e010d97836 */ /* 0x000fe20000000000 */
[----:B--2---:R-:W-:Y:S01]  /*14b0*/  SHF.R.S32.HI R26, RZ, 0x1f, R26 ;  /* 0x0000001fff1a7819 */ /* 0x004fe2000001141a */
[----:B------:R-:W-:Y:S01]  /*14c0*/  VIADD R211, R204, 0x10 ;  /* 0x00000010ccd37836 */ /* 0x000fe20000000000 */
[----:B------:R2:W-:Y:S01]  /*14d0*/  STL [R1+0x6c], R21 ;  /* 0x00006c1501007387 */ /* 0x0005e20000100800 */
[----:B------:R-:W-:-:S02]  /*14e0*/  SHF.R.S32.HI R209, RZ, 0x1f, R2 ;  /* 0x0000001fffd17819 */ /* 0x000fc40000011402 */
[----:B-1----:R-:W-:Y:S01]  /*14f0*/  SHF.R.S32.HI R25, RZ, 0x1f, R25 ;  /* 0x0000001fff197819 */ /* 0x002fe20000011419 */
[----:B------:R1:W-:Y:S01]  /*1500*/  STL [R1+0x68], R20 ;  /* 0x0000681401007387 */ /* 0x0003e20000100800 */
[----:B------:R-:W-:Y:S02]  /*1510*/  SHF.R.S32.HI R229, RZ, 0x1f, R216 ;  /* 0x0000001fffe57819 */ /* 0x000fe400000114d8 */
[----:B0-----:R-:W-:Y:S01]  /*1520*/  SHF.R.S32.HI R24, RZ, 0x1f, R24 ;  /* 0x0000001fff187819 */ /* 0x001fe20000011418 */
[----:B------:R0:W-:Y:S01]  /*1530*/  STL [R1+0x64], R15 ;  /* 0x0000640f01007387 */ /* 0x0001e20000100800 */
[----:B------:R-:W-:Y:S02]  /*1540*/  SHF.R.S32.HI R228, RZ, 0x1f, R215 ;  /* 0x0000001fffe47819 */ /* 0x000fe400000114d7 */
[----:B--2---:R-:W-:Y:S01]  /*1550*/  SHF.R.S32.HI R21, RZ, 0x1f, R21 ;  /* 0x0000001fff157819 */ /* 0x004fe20000011415 */
        /* <DEDUP_REMOVED lines=13> */
[----:B0-----:R-:W-:-:S03]  /*1630*/  SHF.R.S32.HI R12, RZ, 0x1f, R12 ;  /* 0x0000001fff0c7819 */ /* 0x001fc6000001140c */
[----:B------:R0:W-:Y:S01]  /*1640*/  STL [R1+0x4c], R9 ;  /* 0x00004c0901007387 */ /* 0x0001e20000100800 */
[----:B--2---:R-:W-:-:S03]  /*1650*/  SHF.R.S32.HI R11, RZ, 0x1f, R11 ;  /* 0x0000001fff0b7819 */ /* 0x004fc6000001140b */
[----:B------:R-:W-:Y:S01]  /*1660*/  STL [R1+0x140], R43 ;  /* 0x0001402b01007387 */ /* 0x000fe20000100800 */
[----:B-1----:R-:W-:-:S03]  /*1670*/  SHF.R.S32.HI R10, RZ, 0x1f, R10 ;  /* 0x0000001fff0a7819 */ /* 0x002fc6000001140a */
[----:B------:R1:W-:Y:S01]  /*1680*/  STL [R1+0x48], R4 ;  /* 0x0000480401007387 */ /* 0x0003e20000100800 */
[----:B0-----:R-:W-:-:S03]  /*1690*/  SHF.R.S32.HI R9, RZ, 0x1f, R9 ;  /* 0x0000001fff097819 */ /* 0x001fc60000011409 */
[----:B------:R-:W-:Y:S04]  /*16a0*/  STL [R1+0x13c], R42 ;  /* 0x00013c2a01007387 */ /* 0x000fe80000100800 */
[----:B------:R0:W-:Y:S01]  /*16b0*/  STL [R1+0x44], R3 ;  /* 0x0000440301007387 */ /* 0x0001e20000100800 */
[----:B-1----:R-:W-:-:S03]  /*16c0*/  SHF.R.S32.HI R4, RZ, 0x1f, R4 ;  /* 0x0000001fff047819 */ /* 0x002fc60000011404 */
[----:B------:R1:W-:Y:S04]  /*16d0*/  STL [R1+0x138], R41 ;  /* 0x0001382901007387 */ /* 0x0003e80000100800 */
        /* <DEDUP_REMOVED lines=30> */
.L_x_5361:
[----:B01-3--:R-:W0:Y:S02]  /*18c0*/  LDC.64 R8, c[0x0][0xc88] ;  /* 0x00032200ff087b82 */ /* 0x00be240000000a00 */
[----:B0-----:R-:W-:-:S05]  /*18d0*/  IMAD.WIDE R8, R7, 0x4, R8 ;  /* 0x0000000407087825 */ /* 0x001fca00078e0208 */
[----:B--2--5:R-:W2:Y:S01]  /*18e0*/  LDG.E R34, desc[UR42][R8.64] ;  /* 0x0000002a08227981 */ /* 0x024ea2000c1e1900 */
[----:B------:R-:W-:Y:S05]  /*18f0*/  YIELD ;  /* 0x0000000000007946 */ /* 0x000fea0003800000 */
[----:B------:R-:W-:Y:S01]  /*1900*/  ULDC.64 UR4, c[0x0][0xa28] ;  /* 0x00028a0000047ab9 */ /* 0x000fe20000000a00 */
[----:B------:R-:W-:Y:S01]  /*1910*/  ULDC.64 UR8, c[0x0][0xa18] ;  /* 0x0002860000087ab9 */ /* 0x000fe20000000a00 */
[----:B------:R-:W-:Y:S01]  /*1920*/  ISETP.NE.U32.AND P1, PT, RZ, UR4, PT ;  /* 0x00000004ff007c0c */ /* 0x000fe2000bf25070 */
[----:B------:R-:W-:Y:S01]  /*1930*/  ULDC.64 UR6, c[0x0][0xa08] ;  /* 0x0002820000067ab9 */ /* 0x000fe20000000a00 */
[----:B----4-:R-:W-:Y:S01]  /*1940*/  IMAD.MOV.U32 R4, RZ, RZ, RZ ;  /* 0x000000ffff047224 */ /* 0x010fe200078e00ff */
        /* <DEDUP_REMOVED lines=44> */
.L_x_5190:
[----:B------:R-:W-:Y:S01]  /*1c10*/  ULDC.64 UR4, c[0x0][0xa20] ;  /* 0x0002880000047ab9 */ /* 0x000fe20000000a00 */
[C---:B------:R-:W-:Y:S02]  /*1c20*/  LOP3.LUT R3, R6.reuse, 0xff000000, RZ, 0xc0, !PT ;  /* 0xff00000006037812 */ /* 0x040fe400078ec0ff */
[----:B------:R-:W-:Y:S02]  /*1c30*/  ISETP.NE.U32.AND P1, PT, RZ, UR4, PT ;  /* 0x00000004ff007c0c */ /* 0x000fe4000bf25070 */
[C---:B------:R-:W-:Y:S02]  /*1c40*/  LOP3.LUT R0, R6.reuse, 0xff0000, RZ, 0xc0, !PT ;  /* 0x00ff000006007812 */ /* 0x040fe400078ec0ff */
[----:B------:R-:W-:Y:S02]  /*1c50*/  ISETP.NE.AND.EX P1, PT, RZ, UR5, PT, P1 ;  /* 0x00000005ff007c0c */ /* 0x000fe4000bf25310 */
[----:B------:R-:W-:Y:S02]  /*1c60*/  SHF.R.U32.HI R3, RZ, 0x8, R3 ;  /* 0x00000008ff037819 */ /* 0x000fe40000011603 */
[----:B------:R-:W-:-:S02]  /*1c70*/  LOP3.LUT R207, R6, 0xffff, RZ, 0xc0, !PT ;  /* 0x0000ffff06cf7812 */ /* 0x000fc400078ec0ff */
[----:B------:R-:W-:-:S07]  /*1c80*/  LEA.HI R10, R0, R3, RZ, 0x10 ;  /* 0x00000003000a7211 */ /* 0x000fce00078f80ff */
[----:B------:R-:W-:Y:S05]  /*1c90*/  @!P1 BRA `(.L_x_5191) ;  /* 0x0000000000109947 */ /* 0x000fea0003800000 */
[----:B------:R-:W-:-:S04]  /*1ca0*/  IADD3 R6, P0, R36, UR4, RZ ;  /* 0x0000000424067c10 */ /* 0x000fc8000ff1e0ff */
[----:B------:R-:W-:-:S05]  /*1cb0*/  IADD3.X R7, R35, UR5, RZ, P0, !PT ;  /* 0x0000000523077c10 */ /* 0x000fca00087fe4ff */
[----:B------:R0:W5:Y:S01]  /*1cc0*/  LDG.E R33, desc[UR42][R6.64] ;  /* 0x0000002a06217981 */ /* 0x000162000c1e1900 */
[----:B------:R-:W-:Y:S05]  /*1cd0*/  BRA `(.L_x_5192) ;  /* 0x0000000000107947 */ /* 0x000fea0003800000 */
.L_x_5191:
[----:B------:R-:W-:Y:S05]  /*1ce0*/  @!P0 BRA `(.L_x_5192) ;  /* 0x00000000000c8947 */ /* 0x000fea0003800000 */
[----:B------:R-:W2:Y:S04]  /*1cf0*/  LDG.E R0, desc[UR42][R8.64] ;  /* 0x0000002a08007981 */ /* 0x000ea8000c1e1900 */
[----:B------:R-:W2:Y:S02]  /*1d00*/  LDG.E R33, desc[UR42][R8.64+0x4] ;  /* 0x0000042a08217981 */ /* 0x000ea4000c1e1900 */
[----:B--2---:R-:W-:-:S07]  /*1d10*/  IMAD.IADD R33, R33, 0x1, -R0 ;  /* 0x0000000121217824 */ /* 0x004fce00078e0a00 */
.L_x_5192:
[----:B------:R-:W-:Y:S01]  /*1d20*/  ULDC.64 UR4, c[0x0][0xa10] ;  /* 0x0002840000047ab9 */ /* 0x000fe20000000a00 */
[----:B------:R-:W1:Y:S01]  /*1d30*/  LDC R8, c[0x0][0x448] ;  /* 0x00011200ff087b82 */ /* 0x000e620000000800 */
[----:B------:R-:W-:-:S04]  /*1d40*/  ISETP.NE.U32.AND P0, PT, RZ, UR4, PT ;  /* 0x00000004ff007c0c */ /* 0x000fc8000bf05070 */
[----:B------:R-:W-:Y:S01]  /*1d50*/  ISETP.NE.AND.EX P0, PT, RZ, UR5, PT, P0 ;  /* 0x00000005ff007c0c */ /* 0x000fe2000bf05300 */
[----:B------:R-:W-:-:S12]  /*1d60*/  ULDC.64 UR4, c[0x0][0xa30] ;  /* 0x00028c0000047ab9 */ /* 0x000fd80000000a00 */
[----:B0-----:R-:W0:Y:S02]  /*1d70*/  @P0 LDC.64 R6, c[0x0][0xa10] ;  /* 0x00028400ff060b82 */ /* 0x001e240000000a00 */
[----:B0-----:R-:W-:-:S05]  /*1d80*/  @P0 IMAD.WIDE R6, R34, 0x4, R6 ;  /* 0x0000000422060825 */ /* 0x001fca00078e0206 */
[----:B------:R-:W2:Y:S04]  /*1d90*/  @P0 LDG.E R0, desc[UR42][R6.64] ;  /* 0x0000002a06000981 */ /* 0x000ea8000c1e1900 */
[----:B------:R0:W2:Y:S01]  /*1da0*/  @P0 LDG.E R3, desc[UR42][R6.64+0x4] ;  /* 0x0000042a06030981 */ /* 0x0000a2000c1e1900 */
[----:B------:R-:W-:Y:S01]  /*1db0*/  ISETP.NE.U32.AND P1, PT, RZ, UR4, PT ;  /* 0x00000004ff007c0c */ /* 0x000fe2000bf25070 */
[----:B-----5:R-:W-:-:S03]  /*1dc0*/  IMAD.MOV.U32 R24, RZ, RZ, R33 ;  /* 0x000000ffff187224 */ /* 0x020fc600078e0021 */
[----:B------:R-:W-:-:S13]  /*1dd0*/  ISETP.NE.AND.EX P1, PT, RZ, UR5, PT, P1 ;  /* 0x00000005ff007c0c */ /* 0x000fda000bf25310 */
[----:B0-----:R-:W-:-:S04]  /*1de0*/  @P1 IADD3 R6, P2, R36, UR4, RZ ;  /* 0x0000000424061c10 */ /* 0x001fc8000ff5e0ff */
[----:B------:R-:W-:-:S05]  /*1df0*/  @P1 IADD3.X R7, R35, UR5, RZ, P2, !PT ;  /* 0x0000000523071c10 */ /* 0x000fca00097fe4ff */
[----:B------:R0:W5:Y:S01]  /*1e00*/  @P1 LDG.E R24, desc[UR42][R6.64] ;  /* 0x0000002a06181981 */ /* 0x000162000c1e1900 */
[----:B-1----:R-:W-:Y:S01]  /*1e10*/  ISETP.NE.AND P1, PT, R8, 0x1, PT ;  /* 0x000000010800780c */ /* 0x002fe20003f25270 */
[----:B------:R-:W-:Y:S01]  /*1e20*/  IMAD.SHL.U32 R222, R5, 0x80, RZ ;  /* 0x0000008005de7824 */ /* 0x000fe200078e00ff */
[----:B------:R-:W-:Y:S01]  /*1e30*/  LOP3.LUT R13, R10, 0xff, RZ, 0xc0, !PT ;  /* 0x000000ff0a0d7812 */ /* 0x000fe200078ec0ff */
[----:B------:R-:W-:Y:S01]  /*1e40*/  IMAD.IADD R12, R33, 0x1, -R4 ;  /* 0x00000001210c7824 */ /* 0x000fe200078e0a04 */
[----:B------:R-:W-:Y:S01]  /*1e50*/  BSSY B0, `(.L_x_5193) ;  /* 0x0000036000007945 */ /* 0x000fe20003800000 */
[----:B------:R-:W-:Y:S01]  /*1e60*/  VIADD R5, R222, 0x7f ;  /* 0x0000007fde057836 */ /* 0x000fe20000000000 */
[----:B0-----:R-:W-:-:S07]  /*1e70*/  SHF.R.U32.HI R6, RZ, 0x10, R10 ;  /* 0x00000010ff067819 */ /* 0x001fce000001160a */
[----:B------:R-:W0:Y:S08]  /*1e80*/  @P1 LDC R8, c[0x0][0x44c] ;  /* 0x00011300ff081b82 */ /* 0x000e300000000800 */
[----:B------:R-:W1:Y:S01]  /*1e90*/  @P1 LDC R9, c[0x0][0x450] ;  /* 0x00011400ff091b82 */ /* 0x000e620000000800 */
[----:B--2---:R-:W-:Y:S02]  /*1ea0*/  @P0 IMAD.IADD R25, R3, 0x1, -R0 ;  /* 0x0000000103190824 */ /* 0x004fe400078e0a00 */
[----:B0-----:R-:W-:-:S04]  /*1eb0*/  @P1 IMAD.HI.U32 R0, R5, R8, RZ ;  /* 0x0000000805001227 */ /* 0x001fc800078e00ff */
[----:B------:R-:W-:Y:S01]  /*1ec0*/  IMAD.IADD R11, R12, 0x1, R25 ;  /* 0x000000010c0b7824 */ /* 0x000fe200078e0219 */
[----:B-1----:R-:W-:-:S03]  /*1ed0*/  @P1 SHF.R.U32.HI R5, RZ, R9, R0 ;  /* 0x00000009ff051219 */ /* 0x002fc60000011600 */
[C---:B------:R-:W-:Y:S01]  /*1ee0*/  VIADD R0, R11.reuse, 0x5f ;  /* 0x0000005f0b007836 */ /* 0x040fe20000000000 */
[----:B------:R-:W-:Y:S01]  /*1ef0*/  IADD3 R31, R11, 0x60, -R224 ;  /* 0x000000600b1f7810 */ /* 0x000fe20007ffe8e0 */
[----:B------:R0:W-:Y:S02]  /*1f00*/  STL [R1+0x4], R11 ;  /* 0x0000040b01007387 */ /* 0x0001e40000100800 */
[----:B------:R-:W-:Y:S02]  /*1f10*/  IMAD.HI R0, R0, 0x2aaaaaab, RZ ;  /* 0x2aaaaaab00007827 */ /* 0x000fe400078e02ff */
[----:B------:R0:W-:Y:S02]  /*1f20*/  STL [R1+0x40], R13 ;  /* 0x0000400d01007387 */ /* 0x0001e40000100800 */
[----:B------:R-:W-:Y:S01]  /*1f30*/  IMAD.IADD R5, R31, 0x1, R5 ;  /* 0x000000011f057824 */ /* 0x000fe200078e0205 */
[----:B------:R-:W-:Y:S01]  /*1f40*/  SHF.R.U32.HI R3, RZ, 0x1f, R0 ;  /* 0x0000001fff037819 */ /* 0x000fe20000011600 */
[----:B------:R0:W-:Y:S02]  /*1f50*/  STL [R1+0x2c], R6 ;  /* 0x00002c0601007387 */ /* 0x0001e40000100800 */
[----:B------:R-:W-:Y:S01]  /*1f60*/  IMAD.HI R5, R5, 0x2aaaaaab, RZ ;  /* 0x2aaaaaab05057827 */ /* 0x000fe200078e02ff */
[----:B------:R-:W-:-:S03]  /*1f70*/  LEA.HI.SX32 R30, R0, R3, 0x1c ;  /* 0x00000003001e7211 */ /* 0x000fc600078fe2ff */
[----:B------:R-:W-:Y:S01]  /*1f80*/  IMAD.MOV.U32 R0, RZ, RZ, RZ ;  /* 0x000000ffff007224 */ /* 0x000fe200078e00ff */
[----:B------:R-:W-:-:S04]  /*1f90*/  SHF.R.U32.HI R4, RZ, 0x1f, R5 ;  /* 0x0000001fff047819 */ /* 0x000fc80000011605 */
[----:B------:R-:W-:-:S04]  /*1fa0*/  LEA.HI.SX32 R5, R5, R4, 0x1c ;  /* 0x0000000405057211 */ /* 0x000fc800078fe2ff */
[----:B------:R-:W-:-:S04]  /*1fb0*/  VIMNMX R9, R30, R5, PT ;  /* 0x000000051e097248 */ /* 0x000fc80003fe0100 */
[----:B------:R-:W-:-:S13]  /*1fc0*/  ISETP.GE.AND P0, PT, R9, 0x1, PT ;  /* 0x000000010900780c */ /* 0x000fda0003f06270 */
        /* <DEDUP_REMOVED lines=30> */
.L_x_5194:
[----:B------:R-:W-:Y:S05]  /*21b0*/  BSYNC B0 ;  /* 0x0000000000007941 */ /* 0x000fea0003800000 */
.L_x_5193:
        /* <DEDUP_REMOVED lines=37> */
.L_x_5197:
[----:B------:R-:W-:Y:S05]  /*2410*/  BSYNC B6 ;  /* 0x0000000000067941 */ /* 0x000fea0003800000 */
.L_x_5196:
        /* <DEDUP_REMOVED lines=20> */
.L_x_5199:
[----:B------:R-:W-:Y:S05]  /*2560*/  BSYNC B6 ;  /* 0x0000000000067941 */ /* 0x000fea0003800000 */
.L_x_5198:
[----:B------:R-:W-:Y:S01]  /*2570*/  ULDC.64 UR4, c[0x0][0x9f8] ;  /* 0x00027e0000047ab9 */ /* 0x000fe20000000a00 */
[----:B------:R-:W0:Y:S01]  /*2580*/  S2R R7, SR_TID.X ;  /* 0x0000000000077919 */ /* 0x000e220000002100 */
[----:B------:R-:W-:Y:S01]  /*2590*/  ISETP.NE.U32.AND P0, PT, RZ, UR4, PT ;  /* 0x00000004ff007c0c */ /* 0x000fe2000bf05070 */
[----:B------:R-:W-:Y:S01]  /*25a0*/  IMAD.MOV.U32 R0, RZ, RZ, R34 ;  /* 0x000000ffff007224 */ /* 0x000fe200078e0022 */
[----:B------:R-:W1:Y:S08]  /*25b0*/  LDC.64 R48, c[0x0][0x3f8] ;  /* 0x0000fe00ff307b82 */ /* 0x000e700000000a00 */
[----:B------:R-:W2:Y:S01]  /*25c0*/  LDC.64 R54, c[0x0][0x408] ;  /* 0x00010200ff367b82 */ /* 0x000ea20000000a00 */
[----:B------:R-:W-:Y:S01]  /*25d0*/  ISETP.NE.AND.EX P0, PT, RZ, UR5, PT, P0 ;  /* 0x00000005ff007c0c */ /* 0x000fe2000bf05300 */
[----:B------:R-:W3:Y:S06]  /*25e0*/  LDL R34, [R1+0x18] ;  /* 0x0000180001227983 */ /* 0x000eec0000100800 */
[----:B------:R-:W4:Y:S06]  /*25f0*/  LDC R61, c[0x0][0x3f4] ;  /* 0x0000fd00ff3d7b82 */ /* 0x000f2c0000000800 */
[----:B------:R-:W-:Y:S01]  /*2600*/  @P0 IADD3 R4, P1, R36, UR4, RZ ;  /* 0x0000000424040c10 */ /* 0x000fe2000ff3e0ff */
[----:B------:R-:W-:-:S03]  /*2610*/  ULDC UR4, c[0x0][0x320] ;  /* 0x0000c80000047ab9 */ /* 0x000fc60000000800 */
[----:B------:R-:W-:Y:S02]  /*2620*/  @P0 IADD3.X R5, R35, UR5, RZ, P1, !PT ;  /* 0x0000000523050c10 */ /* 0x000fe40008ffe4ff */
[----:B------:R-:W-:-:S03]  /*2630*/  ISETP.GE.AND P1, PT, R2, UR4, PT ;  /* 0x0000000402007c0c */ /* 0x000fc6000bf26270 */
[----:B------:R0:W3:Y:S01]  /*2640*/  @P0 LDG.E R0, desc[UR42][R4.64] ;  /* 0x0000002a04000981 */ /* 0x0000e2000c1e1900 */
[----:B------:R-:W-:Y:S02]  /*2650*/  SEL R6, RZ, 0xffffffff, P1 ;  /* 0xffffffffff067807 */ /* 0x000fe40000800000 */
[----:B------:R-:W-:Y:S02]  /*2660*/  ISETP.GE.AND P0, PT, R16, UR4, PT ;  /* 0x0000000410007c0c */ /* 0x000fe4000bf06270 */
[----:B------:R-:W-:Y:S01]  /*2670*/  ISETP.GE.AND P1, PT, R215, UR4, PT ;  /* 0x00000004d7007c0c */ /* 0x000fe2000bf26270 */
[----:B------:R-:W-:Y:S01]  /*2680*/  IMAD.SHL.U32 R6, R6, 0x2, RZ ;  /* 0x0000000206067824 */ /* 0x000fe200078e00ff */
[----:B------:R-:W-:Y:S02]  /*2690*/  SEL R3, RZ, 0x1, P0 ;  /* 0x00000001ff037807 */ /* 0x000fe40000000000 */
[----:B------:R-:W-:Y:S02]  /*26a0*/  ISETP.GE.AND P0, PT, R216, UR4, PT ;  /* 0x00000004d8007c0c */ /* 0x000fe4000bf06270 */
[----:B------:R-:W-:-:S02]  /*26b0*/  LOP3.LUT R3, R6, 0x2, R3, 0xe2, !PT ;  /* 0x0000000206037812 */ /* 0x000fc400078ee203 */
[----:B0-----:R-:W-:Y:S02]  /*26c0*/  SEL R4, RZ, 0x4, P0 ;  /* 0x00000004ff047807 */ /* 0x001fe40000000000 */
[----:B------:R-:W-:Y:S02]  /*26d0*/  SEL R5, RZ, 0x8, P1 ;  /* 0x00000008ff057807 */ /* 0x000fe40000800000 */
[----:B------:R-:W-:Y:S02]  /*26e0*/  ISETP.GE.AND P0, PT, R214, UR4, PT ;  /* 0x00000004d6007c0c */ /* 0x000fe4000bf06270 */
[----:B------:R-:W-:Y:S01]  /*26f0*/  ISETP.GE.AND P1, PT, R213, UR4, PT ;  /* 0x00000004d5007c0c */ /* 0x000fe2000bf26270 */
[----:B------:R-:W-:Y:S01]  /*2700*/  VIADD R12, R7, 0xffffff80 ;  /* 0xffffff80070c7836 */ /* 0x000fe20000000000 */
[----:B------:R-:W-:Y:S02]  /*2710*/  LOP3.LUT R4, R5, R3, R4, 0xfe, !PT ;  /* 0x0000000305047212 */ /* 0x000fe400078efe04 */
[----:B------:R-:W-:-:S02]  /*2720*/  SEL R5, RZ, 0x10, P0 ;  /* 0x00000010ff057807 */ /* 0x000fc40000000000 */
[----:B------:R-:W-:-:S04]  /*2730*/  SEL R6, RZ, 0x20, P1 ;  /* 0x00000020ff067807 */ /* 0x000fc80000800000 */
[----:B------:R-:W-:Y:S02]  /*2740*/  LOP3.LUT R4, R6, R4, R5, 0xfe, !PT ;  /* 0x0000000406047212 */ /* 0x000fe400078efe05 */
[----:B------:R-:W-:Y:S02]  /*2750*/  SHF.R.S32.HI R5, RZ, 0x1f, R12 ;  /* 0x0000001fff057819 */ /* 0x000fe4000001140c */
[----:B------:R-:W-:Y:S02]  /*2760*/  SHF.R.S32.HI R7, RZ, 0x1f, R206 ;  /* 0x0000001fff077819 */ /* 0x000fe400000114ce */
[----:B------:R-:W-:-:S03]  /*2770*/  LEA.HI R14, R5, R12, RZ, 0x2 ;  /* 0x0000000c050e7211 */ /* 0x000fc600078f10ff */
[C---:B-1----:R-:W-:Y:S01]  /*2780*/  IMAD R6, R7.reuse, R48, RZ ;  /* 0x0000003007067224 */ /* 0x042fe200078e02ff */
[----:B------:R-:W-:Y:S01]  /*2790*/  LOP3.LUT R13, R14, 0xfffffffc, RZ, 0xc0, !PT ;  /* 0xfffffffc0e0d7812 */ /* 0x000fe200078ec0ff */
[----:B--2---:R-:W-:Y:S01]  /*27a0*/  IMAD R7, R7, R54, RZ ;  /* 0x0000003607077224 */ /* 0x004fe200078e02ff */
[----:B------:R-:W-:-:S03]  /*27b0*/  SHF.R.S32.HI R205, RZ, 0x1f, R204 ;  /* 0x0000001fffcd7819 */ /* 0x000fc600000114cc */
[----:B------:R-:W-:Y:S02]  /*27c0*/  IMAD.IADD R15, R12, 0x1, -R13 ;  /* 0x000000010c0f7824 */ /* 0x000fe400078e0a0d */
[C---:B------:R-:W-:Y:S01]  /*27d0*/  IMAD R13, R206.reuse, R55, R7 ;  /* 0x00000037ce0d7224 */ /* 0x040fe200078e0207 */
[----:B-----5:R-:W-:Y:S01]  /*27e0*/  SHF.R.S32.HI R7, RZ, 0x1f, R24 ;  /* 0x0000001fff077819 */ /* 0x020fe20000011418 */
[C---:B------:R-:W-:Y:S02]  /*27f0*/  IMAD R11, R206.reuse, R49, R6 ;  /* 0x00000031ce0b7224 */ /* 0x040fe400078e0206 */
[----:B------:R-:W-:-:S04]  /*2800*/  IMAD.WIDE.U32 R8, R206, R48, R204 ;  /* 0x00000030ce087225 */ /* 0x000fc800078e00cc */
[----:B------:R-:W-:-:S04]  /*2810*/  IMAD.WIDE.U32 R20, R206, R48, R16 ;  /* 0x00000030ce147225 */ /* 0x000fc800078e0010 */
[----:B------:R-:W-:Y:S02]  /*2820*/  IMAD R6, R7, R48, RZ ;  /* 0x0000003007067224 */ /* 0x000fe400078e02ff */
[----:B------:R-:W-:Y:S02]  /*2830*/  IMAD.IADD R9, R9, 0x1, R11 ;  /* 0x0000000109097824 */ /* 0x000fe400078e020b */
[----:B------:R-:W-:Y:S02]  /*2840*/  IMAD.IADD R21, R11, 0x1, R21 ;  /* 0x000000010b157824 */ /* 0x000fe400078e0215 */
[----:B------:R-:W-:Y:S02]  /*2850*/  IMAD R11, R24, R49, R6 ;  /* 0x00000031180b7224 */ /* 0x000fe400078e0206 */
[----:B------:R-:W2:Y:S01]  /*2860*/  LDL R6, [R1+0x14] ;  /* 0x0000140001067983 */ /* 0x000ea20000100800 */
[----:B------:R-:W0:Y:S01]  /*2870*/  S2R R35, SR_TID.X ;  /* 0x0000000000237919 */ /* 0x000e220000002100 */
[----:B------:R-:W-:-:S02]  /*2880*/  ISETP.GE.AND P0, PT, R218, UR4, PT ;  /* 0x00000004da007c0c */ /* 0x000fc4000bf06270 */
[----:B------:R-:W-:Y:S02]  /*2890*/  ISETP.GE.AND P1, PT, R217, UR4, PT ;  /* 0x00000004d9007c0c */ /* 0x000fe4000bf26270 */
[----:B------:R-:W-:Y:S02]  /*28a0*/  SEL R5, RZ, 0x40, P0 ;  /* 0x00000040ff057807 */ /* 0x000fe40000000000 */
[----:B------:R-:W-:Y:S02]  /*28b0*/  SEL R10, RZ, 0x7fff80, P1 ;  /* 0x007fff80ff0a7807 */ /* 0x000fe40000800000 */
[----:B----4-:R-:W-:Y:S02]  /*28c0*/  ISETP.GE.AND P0, PT, R16, R61, PT ;  /* 0x0000003d1000720c */ /* 0x010fe40003f06270 */
[----:B------:R-:W-:Y:S02]  /*28d0*/  LOP3.LUT R10, R10, R4, R5, 0xfe, !PT ;  /* 0x000000040a0a7212 */ /* 0x000fe400078efe05 */
[----:B------:R-:W-:-:S05]  /*28e0*/  SEL R5, R61, RZ, P0 ;  /* 0x000000ff3d057207 */ /* 0x000fca0000000000 */
[----:B------:R-:W-:Y:S02]  /*28f0*/  IMAD.IADD R5, R16, 0x1, R5 ;  /* 0x0000000110057824 */ /* 0x000fe400078e0205 */
[----:B------:R-:W-:-:S03]  /*2900*/  IMAD.WIDE.U32 R50, R206, R54, R204 ;  /* 0x00000036ce327225 */ /* 0x000fc600078e00cc */
[----:B------:R-:W-:Y:S01]  /*2910*/  SHF.R.S32.HI R4, RZ, 0x1f, R5 ;  /* 0x0000001fff047819 */ /* 0x000fe20000011405 */
[----:B------:R-:W-:Y:S01]  /*2920*/  IMAD.WIDE.U32 R52, R206, R54, R16 ;  /* 0x00000036ce347225 */ /* 0x000fe200078e0010 */
[----:B0-----:R-:W-:-:S04]  /*2930*/  SHF.R.U32.HI R35, RZ, 0x7, R35 ;  /* 0x00000007ff237819 */ /* 0x001fc80000011623 */
[C---:B------:R-:W-:Y:S01]  /*2940*/  ISETP.NE.AND P6, PT, R35.reuse, 0x1, PT ;  /* 0x000000012300780c */ /* 0x040fe20003fc5270 */
[----:B------:R-:W-:Y:S02]  /*2950*/  VIADD R60, R35, 0x8 ;  /* 0x00000008233c7836 */ /* 0x000fe40000000000 */
[----:B------:R-:W-:Y:S01]  /*2960*/  VIADD R35, R206, 0x40 ;  /* 0x00000040ce237836 */ /* 0x000fe20000000000 */
[----:B------:R-:W-:Y:S01]  /*2970*/  LEA.HI R4, R4, R5, RZ, 0x3 ;  /* 0x0000000504047211 */ /* 0x000fe200078f18ff */
[----:B------:R-:W-:Y:S02]  /*2980*/  IMAD.IADD R51, R51, 0x1, R13 ;  /* 0x0000000133337824 */ /* 0x000fe400078e020d */
[----:B------:R-:W-:Y:S01]  /*2990*/  IMAD.SHL.U32 R35, R35, 0x40, RZ ;  /* 0x0000004023237824 */ /* 0x000fe200078e00ff */
[----:B------:R-:W-:Y:S01]  /*29a0*/  SHF.L.U64.HI R56, R48, 0x6, R49 ;  /* 0x0000000630387819 */ /* 0x000fe20000010231 */
[----:B------:R-:W-:Y:S01]  /*29b0*/  IMAD.IADD R53, R13, 0x1, R53 ;  /* 0x000000010d357824 */ /* 0x000fe200078e0235 */
[----:B------:R-:W-:Y:S01]  /*29c0*/  SHF.R.S32.HI R13, RZ, 0x1f, R14 ;  /* 0x0000001fff0d7819 */ /* 0x000fe2000001140e */
[----:B------:R-:W-:-:S02]  /*29d0*/  IMAD R5, R49, 0x60, RZ ;  /* 0x0000006031057824 */ /* 0x000fc400078e02ff */
[----:B------:R-:W-:Y:S02]  /*29e0*/  IMAD.SHL.U32 R57, R48, 0x40, RZ ;  /* 0x0000004030397824 */ /* 0x000fe400078e00ff */
[----:B------:R-:W-:Y:S01]  /*29f0*/  IMAD.WIDE.U32 R8, R24, R48, R8 ;  /* 0x0000003018087225 */ /* 0x000fe200078e0008 */
[----:B------:R-:W-:-:S03]  /*2a00*/  LOP3.LUT R35, R35, 0x1c0, RZ, 0xc0, !PT ;  /* 0x000001c023237812 */ /* 0x000fc600078ec0ff */
[----:B------:R-:W-:Y:S01]  /*2a10*/  IMAD.WIDE.U32 R20, R24, R48, R20 ;  /* 0x0000003018147225 */ /* 0x000fe200078e0014 */
[----:B------:R-:W-:-:S03]  /*2a20*/  LEA.HI R13, R13, R206, RZ, 0x3 ;  /* 0x000000ce0d0d7211 */ /* 0x000fc600078f18ff */
[----:B------:R-:W-:Y:S01]  /*2a30*/  IMAD.WIDE.U32 R48, R48, 0x60, RZ ;  /* 0x0000006030307825 */ /* 0x000fe200078e00ff */
[----:B------:R-:W-:-:S03]  /*2a40*/  LOP3.LUT R13, R13, 0xfffffff8, RZ, 0xc0, !PT ;  /* 0xfffffff80d0d7812 */ /* 0x000fc600078ec0ff */
[----:B------:R-:W-:Y:S01]  /*2a50*/  IMAD.IADD R62, R49, 0x1, R5 ;  /* 0x00000001313e7824 */ /* 0x000fe200078e0205 */
[----:B------:R-:W-:Y:S01]  /*2a60*/  LOP3.LUT R5, R35, 0x38, R4, 0xf8, !PT ;  /* 0x0000003823057812 */ /* 0x000fe200078ef804 */
[C---:B------:R-:W-:Y:S01]  /*2a70*/  VIADD R35, R206.reuse, 0x40 ;  /* 0x00000040ce237836 */ /* 0x040fe20000000000 */
[----:B------:R-:W-:Y:S05]  /*2a80*/  @!P6 WARPSYNC.ALL ;  /* 0x000000000000e948 */ /* 0x000fea0003800000 */
[----:B------:R-:W-:Y:S01]  /*2a90*/  IMAD.SHL.U32 R35, R35, 0x40, RZ ;  /* 0x0000004023237824 */ /* 0x000fe200078e00ff */
[----:B------:R-:W-:Y:S01]  /*2aa0*/  ULDC UR4, c[0x0][0x2f4] ;  /* 0x0000bd0000047ab9 */ /* 0x000fe20000000800 */
[----:B------:R-:W-:Y:S01]  /*2ab0*/  IMAD.IADD R13, R206, 0x1, -R13 ;  /* 0x00000001ce0d7824 */ /* 0x000fe200078e0a0d */
[----:B------:R-:W-:Y:S01]  /*2ac0*/  ISETP.GE.AND P2, PT, R2, UR4, PT ;  /* 0x0000000402007c0c */ /* 0x000fe2000bf46270 */
[----:B------:R-:W-:Y:S01]  /*2ad0*/  IMAD R7, R7, R54, RZ ;  /* 0x0000003607077224 */ /* 0x000fe200078e02ff */
[----:B------:R-:W-:Y:S01]  /*2ae0*/  LOP3.LUT R35, R35, 0x1c0, RZ, 0xc0, !PT ;  /* 0x000001c023237812 */ /* 0x000fe200078ec0ff */
[----:B------:R-:W-:-:S02]  /*2af0*/  IMAD.SHL.U32 R73, R13, 0x40, RZ ;  /* 0x000000400d497824 */ /* 0x000fc400078e00ff */
[C---:B------:R-:W-:Y:S01]  /*2b00*/  IMAD R7, R24.reuse, R55, R7 ;  /* 0x0000003718077224 */ /* 0x040fe200078e0207 */
[----:B------:R-:W-:Y:S01]  /*2b10*/  SHF.R.U32.HI R35, RZ, 0x3, R35 ;  /* 0x00000003ff237819 */ /* 0x000fe20000011623 */
[----:B------:R-:W-:Y:S01]  /*2b20*/  IMAD.WIDE.U32 R50, R24, R54, R50 ;  /* 0x0000003618327225 */ /* 0x000fe200078e0032 */
[----:B------:R-:W-:-:S03]  /*2b30*/  LOP3.LUT R73, R73, 0x1c0, RZ, 0xc0, !PT ;  /* 0x000001c049497812 */ /* 0x000fc600078ec0ff */
[----:B------:R-:W-:Y:S01]  /*2b40*/  IMAD.WIDE.U32 R52, R24, R54, R52 ;  /* 0x0000003618347225 */ /* 0x000fe200078e0034 */
[----:B------:R-:W-:Y:S02]  /*2b50*/  LOP3.LUT R5, R5, R35, RZ, 0x3c, !PT ;  /* 0x0000002305057212 */ /* 0x000fe400078e3cff */
[----:B------:R-:W-:Y:S01]  /*2b60*/  LOP3.LUT R18, R18, 0xfffffffe, RZ, 0xc0, !PT ;  /* 0xfffffffe12127812 */ /* 0x000fe200078ec0ff */
[----:B------:R-:W-:Y:S01]  /*2b70*/  IMAD.IADD R67, R51, 0x1, R7 ;  /* 0x0000000133437824 */ /* 0x000fe200078e0207 */
[----:B------:R-:W-:Y:S01]  /*2b80*/  SHF.R.U32.HI R76, RZ, 0x3, R73 ;  /* 0x00000003ff4c7819 */ /* 0x000fe20000011649 */
[----:B------:R-:W-:Y:S01]  /*2b90*/  IMAD.IADD R68, R7, 0x1, R53 ;  /* 0x0000000107447824 */ /* 0x000fe200078e0235 */
[----:B------:R-:W-:Y:S01]  /*2ba0*/  LOP3.LUT R7, R73, 0x18, R16, 0xf8, !PT ;  /* 0x0000001849077812 */ /* 0x000fe200078ef810 */
[----:B------:R-:W-:Y:S01]  /*2bb0*/  IMAD.MOV.U32 R75, RZ, RZ, 0x20 ;  /* 0x00000020ff4b7424 */ /* 0x000fe200078e00ff */
[----:B------:R-:W-:Y:S02]  /*2bc0*/  @P2 LOP3.LUT R18, R18, 0x1, RZ, 0xfc, !PT ;  /* 0x0000000112122812 */ /* 0x000fe400078efcff */
[----:B------:R-:W-:-:S02]  /*2bd0*/  LOP3.LUT P2, RZ, R13, 0x4, RZ, 0xc0, !PT ;  /* 0x000000040dff7812 */ /* 0x000fc4000784c0ff */
[----:B------:R-:W-:Y:S02]  /*2be0*/  PRMT R84, R10, 0x8880, RZ ;  /* 0x000088800a547816 */ /* 0x000fe400000000ff */
[----:B------:R-:W-:Y:S01]  /*2bf0*/  LOP3.LUT R7, R7, R76, RZ, 0x3c, !PT ;  /* 0x0000004c07077212 */ /* 0x000fe200078e3cff */
[----:B------:R-:W-:Y:S01]  /*2c00*/  IMAD R63, R55, 0x60, RZ ;  /* 0x00000060373f7824 */ /* 0x000fe200078e02ff */
[C---:B------:R-:W-:Y:S01]  /*2c10*/  SHF.L.U64.HI R58, R54.reuse, 0x6, R55 ;  /* 0x00000006363a7819 */ /* 0x040fe20000010237 */
[----:B------:R-:W-:Y:S01]  /*2c20*/  IMAD.SHL.U32 R59, R54, 0x40, RZ ;  /* 0x00000040363b7824 */ /* 0x000fe200078e00ff */
[----:B------:R-:W-:Y:S01]  /*2c30*/  PRMT R84, R84, 0x7710, RZ ;  /* 0x0000771054547816 */ /* 0x000fe200000000ff */
[----:B------:R-:W-:Y:S01]  /*2c40*/  IMAD.WIDE.U32 R54, R54, 0x60, RZ ;  /* 0x0000006036367825 */ /* 0x000fe200078e00ff */
        /* <DEDUP_REMOVED lines=14> */
[----:B------:R-:W-:Y:S01]  /*2d30*/  SHF.R.S32.HI R69, RZ, 0x3, R4 ;  /* 0x00000003ff457819 */ /* 0x000fe20000011404 */
[----:B------:R-:W-:Y:S01]  /*2d40*/  @!P6 BAR.SYNC.DEFER_BLOCKING 0x9, 0x100 ;  /* 0x024400000000eb1d */ /* 0x000fe20000010000 */
[----:B------:R-:W-:Y:S02]  /*2d50*/  ISETP.GE.AND P1, PT, R16, UR4, PT ;  /* 0x0000000410007c0c */ /* 0x000fe4000bf26270 */
[----:B------:R-:W-:Y:S02]  /*2d60*/  SHF.R.S32.HI R72, RZ, 0x1f, R70 ;  /* 0x0000001fff487819 */ /* 0x000fe40000011446 */
[----:B------:R-:W-:Y:S01]  /*2d70*/  LOP3.LUT R84, R84, 0x40, RZ, 0xc0, !PT ;  /* 0x0000004054547812 */ /* 0x000fe200078ec0ff */
[----:B---3--:R-:W-:Y:S01]  /*2d80*/  IMAD.IADD R74, R34, 0x1, R5 ;  /* 0x00000001224a7824 */ /* 0x008fe200078e0205 */
[----:B------:R-:W-:-:S04]  /*2d90*/  LOP3.LUT R5, R73, 0x38, R4, 0xf8, !PT ;  /* 0x0000003849057812 */ /* 0x000fc800078ef804 */
[----:B------:R-:W-:Y:S02]  /*2da0*/  LOP3.LUT R5, R5, R76, RZ, 0x3c, !PT ;  /* 0x0000004c05057212 */ /* 0x000fe400078e3cff */
[----:B------:R-:W-:Y:S01]  /*2db0*/  SHF.R.S32.HI R71, RZ, 0x1f, R0 ;  /* 0x0000001fff477819 */ /* 0x000fe20000011400 */
[C---:B--2---:R-:W-:Y:S02]  /*2dc0*/  IMAD R82, R6.reuse, 0x200, R7 ;  /* 0x0000020006527824 */ /* 0x044fe400078e0207 */
[----:B------:R-:W-:Y:S02]  /*2dd0*/  IMAD R85, R6, 0x200, R5 ;  /* 0x0000020006557824 */ /* 0x000fe400078e0205 */
[----:B------:R-:W-:-:S07]  /*2de0*/  IMAD.IADD R86, R75, 0x1, R82 ;  /* 0x000000014b567824 */ /* 0x000fce00078e0252 */
.L_x_5253:
[----:B------:R-:W0:Y:S01]  /*2df0*/  LDC R91, c[0x0][0x430] ;  /* 0x00010c00ff5b7b82 */ /* 0x000e220000000800 */
[----:B------:R-:W-:Y:S02]  /*2e00*/  VIADD R28, R28, 0xffffffff ;  /* 0xffffffff1c1c7836 */ /* 0x000fe40000000000 */
[----:B------:R-:W-:Y:S02]  /*2e10*/  IMAD.MOV.U32 R90, RZ, RZ, RZ ;  /* 0x000000ffff5a7224 */ /* 0x000fe400078e00ff */
[----:B------:R-:W-:-:S03]  /*2e20*/  IMAD R4, R28, 0x60, R64 ;  /* 0x000000601c047824 */ /* 0x000fc600078e0240 */
[----:B------:R-:W1:Y:S01]  /*2e30*/  LDC R88, c[0x0][0x3f4] ;  /* 0x0000fd00ff587b82 */ /* 0x000e620000000800 */
        /* <DEDUP_REMOVED lines=19> */
[----:B------:R0:W5:Y:S01]  /*2f70*/  @!P2 LDG.E R90, desc[UR42][R4.64] ;  /* 0x0000002a045aa981 */ /* 0x000162000c1e1900 */
[----:B-1----:R-:W-:Y:S01]  /*2f80*/  ISETP.GE.AND P2, PT, R88, 0x1, PT ;  /* 0x000000015800780c */ /* 0x002fe20003f46270 */
[----:B------:R-:W-:Y:S01]  /*2f90*/  IMAD.MOV R6, RZ, RZ, -R12 ;  /* 0x000000ffff067224 */ /* 0x000fe200078e0a0c */
[----:B------:R-:W-:Y:S01]  /*2fa0*/  LOP3.LUT R18, R18, 0xfffffffd, RZ, 0xc0, !PT ;  /* 0xfffffffd12127812 */ /* 0x000fe200078ec0ff */
[----:B------:R-:W-:Y:S01]  /*2fb0*/  IMAD R98, R19, 0x1800, R82 ;  /* 0x0000180013627824 */ /* 0x000fe200078e0252 */
        /* <DEDUP_REMOVED lines=68> */
.L_x_5204:
[----:B------:R-:W-:Y:S05]  /*3400*/  BSYNC B1 ;  /* 0x0000000000017941 */ /* 0x000fea0003800000 */
.L_x_5203:
[----:B0-----:R-:W-:Y:S01]  /*3410*/  VIADD R12, R206, 0x40 ;  /* 0x00000040ce0c7836 */ /* 0x001fe20000000000 */
[----:B------:R-:W-:Y:S01]  /*3420*/  BSSY B1, `(.L_x_5205) ;  /* 0x000001c000017945 */ /* 0x000fe20003800000 */
[----:B------:R-:W-:Y:S02]  /*3430*/  CS2R R36, SRZ ;  /* 0x0000000000247805 */ /* 0x000fe4000001ff00 */
[----:B------:R-:W-:Y:S01]  /*3440*/  CS2R R34, SRZ ;  /* 0x0000000000227805 */ /* 0x000fe2000001ff00 */
[----:B-----5:R-:W-:Y:S01]  /*3450*/  IMAD.MOV.U32 R13, RZ, RZ, R40 ;  /* 0x000000ffff0d7224 */ /* 0x020fe200078e0028 */
        /* <DEDUP_REMOVED lines=24> */
.L_x_5206:
[----:B------:R-:W-:Y:S05]  /*35e0*/  BSYNC B1 ;  /* 0x0000000000017941 */ /* 0x000fea0003800000 */
.L_x_5205:
        /* <DEDUP_REMOVED lines=34> */
.L_x_5207:
[----:B------:R-:W-:Y:S01]  /*3810*/  IMAD R87, R19, 0x8, R22 ;  /* 0x0000000813577824 */ /* 0x000fe200078e0216 */
[----:B------:R-:W-:Y:S01]  /*3820*/  SHF.L.U32 R95, R210, 0x1f, RZ ;  /* 0x0000001fd25f7819 */ /* 0x000fe200000006ff */
[----:B------:R-:W-:Y:S03]  /*3830*/  BSSY B1, `(.L_x_5208) ;  /* 0x0000003000017945 */ /* 0x000fe60003800000 */
[----:B------:R-:W0:Y:S02]  /*3840*/  SYNCS.PHASECHK.TRANS64.TRYWAIT P5, [R87+URZ+0x22890], R95 ;  /* 0x0228905f570075a7 */ /* 0x000e2400080a017f */
[----:B0-----:R-:W-:Y:S05]  /*3850*/  @!P5 BRA `(.L_x_5209) ;  /* 0x000001a8000cd947 */ /* 0x001fea0003800000 */
.L_x_5486:
[----:B------:R-:W-:Y:S05]  /*3860*/  BSYNC B1 ;  /* 0x0000000000017941 */ /* 0x000fea0003800000 */
.L_x_5208:
[----:B------:R-:W-:-:S03]  /*3870*/  UMOV UR4, 0xffffffff ;  /* 0xffffffff00047882 */ /* 0x000fc60000000000 */
[----:B------:R-:W-:Y:S05]  /*3880*/  BRA.DIV UR4, `(.L_x_5210) ;  /* 0x000001aa04147947 */ /* 0x000fea000b800000 */
[----:B------:R1:W2:Y:S04]  /*3890*/  SHFL.IDX PT, R99, R97, RZ, 0x1c1f ;  /* 0x001c1fff61637589 */ /* 0x0002a800000e0000 */
[----:B------:R1:W3:Y:S02]  /*38a0*/  SHFL.IDX PT, R14, R96, RZ, 0x1c1f ;  /* 0x001c1fff600e7589 */ /* 0x0002e400000e0000 */
.L_x_5490:
        /* <DEDUP_REMOVED lines=19> */
[----:B------:R-:W-:Y:S02]  /*39e0*/  LOP3.LUT R109, R11, 0xffff0000, RZ, 0xc0, !PT ;  /* 0xffff00000b6d7812 */ /* 0x000fe400078ec0ff */
[----:B------:R-:W-:Y:S01]  /*39f0*/  SHF.R.U32.HI R45, RZ, 0x10, R45 ;  /* 0x00000010ff2d7819 */ /* 0x000fe2000001162d */
[----:B------:R-:W-:Y:S01]  /*3a00*/  FMUL.FTZ R5, R110, R47 ;  /* 0x0000002f6e057220 */ /* 0x000fe20000410000 */
[----:B------:R-:W-:Y:S01]  /*3a10*/  PRMT R46, R102, 0x5432, R46 ;  /* 0x00005432662e7816 */ /* 0x000fe2000000002e */
[-C--:B------:R-:W-:Y:S02]  /*3a20*/  FMUL.FTZ R110, R110, R109.reuse ;  /* 0x0000006d6e6e7220 */ /* 0x080fe40000410000 */
[C---:B------:R-:W-:Y:S02]  /*3a30*/  FFMA.FTZ R44, R108.reuse, R109, -R5 ;  /* 0x0000006d6c2c7223 */ /* 0x040fe40000010805 */
[----:B------:R-:W-:Y:S01]  /*3a40*/  FFMA.FTZ R5, R108, R47, R110 ;  /* 0x0000002f6c057223 */ /* 0x000fe2000001006e */
[----:B------:R-:W-:Y:S01]  /*3a50*/  PRMT R47, R111, 0x5410, R45 ;  /* 0x000054106f2f7816 */ /* 0x000fe2000000002d */
[----:B------:R-:W-:Y:S01]  /*3a60*/  IMAD.U32 R45, R46, 0x10000, RZ ;  /* 0x000100002e2d7824 */ /* 0x000fe200078e00ff */
[C---:B------:R-:W-:Y:S01]  /*3a70*/  LOP3.LUT R110, R6.reuse, 0xffff0000, RZ, 0xc0, !PT ;  /* 0xffff0000066e7812 */ /* 0x040fe200078ec0ff */
[----:B------:R-:W-:Y:S01]  /*3a80*/  IMAD.U32 R108, R6, 0x10000, RZ ;  /* 0x00010000066c7824 */ /* 0x000fe200078e00ff */
[----:B------:R-:W-:Y:S01]  /*3a90*/  LOP3.LUT R46, R46, 0xffff0000, RZ, 0xc0, !PT ;  /* 0xffff00002e2e7812 */ /* 0x000fe200078ec0ff */
[C---:B------:R-:W-:Y:S01]  /*3aa0*/  IMAD.U32 R109, R47.reuse, 0x10000, RZ ;  /* 0x000100002f6d7824 */ /* 0x040fe200078e00ff */
[----:B------:R-:W-:Y:S01]  /*3ab0*/  LOP3.LUT R47, R47, 0xffff0000, RZ, 0xc0, !PT ;  /* 0xffff00002f2f7812 */ /* 0x000fe200078ec0ff */
[C---:B------:R-:W-:Y:S01]  /*3ac0*/  FMUL.FTZ R111, R110.reuse, R45 ;  /* 0x0000002d6e6f7220 */ /* 0x040fe20000410000 */
[----:B------:R-:W-:Y:S01]  /*3ad0*/  F2FP.BF16.F32.PACK_AB R5, R5, R44 ;  /* 0x0000002c0505723e */ /* 0x000fe200000010ff */
[----:B------:R-:W-:-:S02]  /*3ae0*/  FMUL.FTZ R110, R110, R109 ;  /* 0x0000006d6e6e7220 */ /* 0x000fc40000410000 */
[C---:B------:R-:W-:Y:S01]  /*3af0*/  FFMA.FTZ R6, R108.reuse, R109, -R111 ;  /* 0x0000006d6c067223 */ /* 0x040fe2000001086f */
[C---:B------:R-:W-:Y:S01]  /*3b00*/  LOP3.LUT R109, R7.reuse, 0xffff0000, RZ, 0xc0, !PT ;  /* 0xffff0000076d7812 */ /* 0x040fe200078ec0ff */
[----:B------:R-:W-:Y:S01]  /*3b10*/  FFMA.FTZ R45, R108, R45, R110 ;  /* 0x0000002d6c2d7223 */ /* 0x000fe2000001006e */
[----:B------:R-:W-:-:S03]  /*3b20*/  IMAD.U32 R108, R7, 0x10000, RZ ;  /* 0x00010000076c7824 */ /* 0x000fc600078e00ff */
[C---:B------:R-:W-:Y:S01]  /*3b30*/  FMUL.FTZ R7, R109.reuse, R46 ;  /* 0x0000002e6d077220 */ /* 0x040fe20000410000 */
[-C--:B------:R-:W-:Y:S01]  /*3b40*/  FMUL.FTZ R109, R109, R47.reuse ;  /* 0x0000002f6d6d7220 */ /* 0x080fe20000410000 */
[----:B------:R-:W-:Y:S02]  /*3b50*/  F2FP.BF16.F32.PACK_AB R6, R45, R6 ;  /* 0x000000062d06723e */ /* 0x000fe400000010ff */
[----:B------:R-:W-:Y:S01]  /*3b60*/  FFMA.FTZ R7, R108, R47, -R7 ;  /* 0x0000002f6c077223 */ /* 0x000fe20000010807 */
[----:B------:R-:W-:Y:S01]  /*3b70*/  IMAD.U32 R47, R11, 0x10000, RZ ;  /* 0x000100000b2f7824 */ /* 0x000fe200078e00ff */
[----:B------:R-:W-:Y:S01]  /*3b80*/  LOP3.LUT R11, R4, 0xffff0000, RZ, 0xc0, !PT ;  /* 0xffff0000040b7812 */ /* 0x000fe200078ec0ff */
[----:B------:R-:W-:Y:S01]  /*3b90*/  FFMA.FTZ R46, R108, R46, R109 ;  /* 0x0000002e6c2e7223 */ /* 0x000fe2000001006d */
[----:B------:R-:W-:-:S03]  /*3ba0*/  IMAD.U32 R4, R4, 0x10000, RZ ;  /* 0x0001000004047824 */ /* 0x000fc600078e00ff */
[C---:B------:R-:W-:Y:S01]  /*3bb0*/  FMUL.FTZ R109, R11.reuse, R15 ;  /* 0x0000000f0b6d7220 */ /* 0x040fe20000410000 */
[----:B------:R-:W-:Y:S01]  /*3bc0*/  FMUL.FTZ R108, R11, R47 ;  /* 0x0000002f0b6c7220 */ /* 0x000fe20000410000 */
[----:B------:R-:W-:Y:S02]  /*3bd0*/  F2FP.BF16.F32.PACK_AB R7, R46, R7 ;  /* 0x000000072e07723e */ /* 0x000fe400000010ff */
[C---:B------:R-:W-:Y:S01]  /*3be0*/  FFMA.FTZ R109, R4.reuse, R47, -R109 ;  /* 0x0000002f046d7223 */ /* 0x040fe2000001086d */
[----:B------:R-:W-:-:S05]  /*3bf0*/  FFMA.FTZ R108, R4, R15, R108 ;  /* 0x0000000f046c7223 */ /* 0x000fca000001006c */
[----:B------:R-:W-:-:S07]  /*3c00*/  F2FP.BF16.F32.PACK_AB R4, R108, R109 ;  /* 0x0000006d6c04723e */ /* 0x000fce00000010ff */
.L_x_5216:
[----:B------:R-:W-:Y:S05]  /*3c10*/  BSYNC B3 ;  /* 0x0000000000037941 */ /* 0x000fea0003800000 */
.L_x_5215:
[----:B0-----:R4:W-:Y:S02]  /*3c20*/  ST.E.128 desc[UR42][R12.64], R4 ;  /* 0x000000040c007985 */ /* 0x0019e4000c101d2a */
.L_x_5214:
[----:B------:R-:W-:Y:S05]  /*3c30*/  BSYNC B2 ;  /* 0x0000000000027941 */ /* 0x000fea0003800000 */
.L_x_5213:
        /* <DEDUP_REMOVED lines=22> */
[----:B------:R-:W-:Y:S01]  /*3da0*/  PRMT R44, R101, 0x5432, R44 ;  /* 0x00005432652c7816 */ /* 0x000fe2000000002c */
[C---:B------:R-:W-:Y:S01]  /*3db0*/  FFMA.FTZ R5, R40.reuse, R41, -R5 ;  /* 0x0000002928057223 */ /* 0x040fe20000010805 */
[----:B------:R-:W-:Y:S01]  /*3dc0*/  PRMT R15, R113, 0x5410, R45 ;  /* 0x00005410710f7816 */ /* 0x000fe2000000002d */
[----:B------:R-:W-:Y:S01]  /*3dd0*/  FFMA.FTZ R40, R40, R42, R43 ;  /* 0x0000002a28287223 */ /* 0x000fe2000001002b */
[----:B------:R-:W-:Y:S01]  /*3de0*/  LOP3.LUT R42, R6, 0xffff0000, RZ, 0xc0, !PT ;  /* 0xffff0000062a7812 */ /* 0x000fe200078ec0ff */
[C---:B------:R-:W-:Y:S01]  /*3df0*/  IMAD.U32 R45, R44.reuse, 0x10000, RZ ;  /* 0x000100002c2d7824 */ /* 0x040fe200078e00ff */
[----:B------:R-:W-:Y:S01]  /*3e00*/  LOP3.LUT R44, R44, 0xffff0000, RZ, 0xc0, !PT ;  /* 0xffff00002c2c7812 */ /* 0x000fe200078ec0ff */
[C---:B------:R-:W-:Y:S01]  /*3e10*/  IMAD.U32 R43, R15.reuse, 0x10000, RZ ;  /* 0x000100000f2b7824 */ /* 0x040fe200078e00ff */
[----:B------:R-:W-:Y:S01]  /*3e20*/  LOP3.LUT R15, R15, 0xffff0000, RZ, 0xc0, !PT ;  /* 0xffff00000f0f7812 */ /* 0x000fe200078ec0ff */
[----:B------:R-:W-:-:S02]  /*3e30*/  IMAD.U32 R41, R6, 0x10000, RZ ;  /* 0x0001000006297824 */ /* 0x000fc400078e00ff */
[C---:B------:R-:W-:Y:S01]  /*3e40*/  FMUL.FTZ R6, R42.reuse, R45 ;  /* 0x0000002d2a067220 */ /* 0x040fe20000410000 */
[----:B------:R-:W-:Y:S01]  /*3e50*/  FMUL.FTZ R42, R42, R43 ;  /* 0x0000002b2a2a7220 */ /* 0x000fe20000410000 */
[----:B------:R-:W-:Y:S02]  /*3e60*/  F2FP.BF16.F32.PACK_AB R5, R40, R5 ;  /* 0x000000052805723e */ /* 0x000fe400000010ff */
[----:B------:R-:W-:Y:S01]  /*3e70*/  FFMA.FTZ R6, R41, R43, -R6 ;  /* 0x0000002b29067223 */ /* 0x000fe20000010806 */
[----:B------:R-:W-:Y:S01]  /*3e80*/  LOP3.LUT R43, R7, 0xffff0000, RZ, 0xc0, !PT ;  /* 0xffff0000072b7812 */ /* 0x000fe200078ec0ff */
[----:B------:R-:W-:Y:S01]  /*3e90*/  FFMA.FTZ R41, R41, R45, R42 ;  /* 0x0000002d29297223 */ /* 0x000fe2000001002a */
[----:B------:R-:W-:Y:S02]  /*3ea0*/  IMAD.U32 R42, R7, 0x10000, RZ ;  /* 0x00010000072a7824 */ /* 0x000fe400078e00ff */
[C---:B------:R-:W-:Y:S01]  /*3eb0*/  IMAD.U32 R7, R4.reuse, 0x10000, RZ ;  /* 0x0001000004077824 */ /* 0x040fe200078e00ff */
[----:B------:R-:W-:Y:S01]  /*3ec0*/  LOP3.LUT R4, R4, 0xffff0000, RZ, 0xc0, !PT ;  /* 0xffff000004047812 */ /* 0x000fe200078ec0ff */
[C---:B------:R-:W-:Y:S01]  /*3ed0*/  FMUL.FTZ R45, R43.reuse, R44 ;  /* 0x0000002c2b2d7220 */ /* 0x040fe20000410000 */
[----:B------:R-:W-:Y:S01]  /*3ee0*/  FMUL.FTZ R43, R43, R15 ;  /* 0x0000000f2b2b7220 */ /* 0x000fe20000410000 */
[----:B------:R-:W-:-:S02]  /*3ef0*/  F2FP.BF16.F32.PACK_AB R6, R41, R6 ;  /* 0x000000062906723e */ /* 0x000fc400000010ff */
[----:B------:R-:W-:Y:S01]  /*3f00*/  FFMA.FTZ R45, R42, R15, -R45 ;  /* 0x0000000f2a2d7223 */ /* 0x000fe2000001082d */
[C---:B------:R-:W-:Y:S01]  /*3f10*/  FMUL.FTZ R46, R4.reuse, R14 ;  /* 0x0000000e042e7220 */ /* 0x040fe20000410000 */
[-C--:B------:R-:W-:Y:S01]  /*3f20*/  FMUL.FTZ R15, R4, R11.reuse ;  /* 0x0000000b040f7220 */ /* 0x080fe20000410000 */
[----:B------:R-:W-:Y:S02]  /*3f30*/  FFMA.FTZ R42, R42, R44, R43 ;  /* 0x0000002c2a2a7223 */ /* 0x000fe4000001002b */
[C---:B------:R-:W-:Y:S01]  /*3f40*/  FFMA.FTZ R46, R7.reuse, R11, -R46 ;  /* 0x0000000b072e7223 */ /* 0x040fe2000001082e */
[----:B------:R-:W-:Y:S02]  /*3f50*/  FFMA.FTZ R15, R7, R14, R15 ;  /* 0x0000000e070f7223 */ /* 0x000fe4000001000f */
[----:B------:R-:W-:-:S03]  /*3f60*/  F2FP.BF16.F32.PACK_AB R7, R42, R45 ;  /* 0x0000002d2a07723e */ /* 0x000fc600000010ff */
[----:B------:R-:W-:-:S07]  /*3f70*/  F2FP.BF16.F32.PACK_AB R4, R15, R46 ;  /* 0x0000002e0f04723e */ /* 0x000fce00000010ff */
.L_x_5218:
[----:B------:R-:W-:Y:S05]  /*3f80*/  BSYNC B2 ;  /* 0x0000000000027941 */ /* 0x000fea0003800000 */
.L_x_5217:
[----:B0-----:R0:W-:Y:S02]  /*3f90*/  ST.E.128 desc[UR42][R12.64], R4 ;  /* 0x000000040c007985 */ /* 0x0011e4000c101d2a */
.L_x_5212:
[----:B------:R-:W-:Y:S05]  /*3fa0*/  BSYNC B1 ;  /* 0x0000000000017941 */ /* 0x000fea0003800000 */
.L_x_5211:
[----:B------:R-:W-:-:S03]  /*3fb0*/  UMOV UR4, 0xffffffff ;  /* 0xffffffff00047882 */ /* 0x000fc60000000000 */
[----:B------:R-:W-:Y:S05]  /*3fc0*/  BRA.DIV UR4, `(.L_x_5219) ;  /* 0x000001a2048c7947 */ /* 0x000fea000b800000 */
[----:B-1----:R-:W1:Y:S04]  /*3fd0*/  SHFL.IDX PT, R97, R97, 0x1, 0x1c1f ;  /* 0x003c1f0061617f89 */ /* 0x002e6800000e0000 */
[----:B---3--:R3:W0:Y:S02]  /*3fe0*/  SHFL.IDX PT, R14, R96, 0x1, 0x1c1f ;  /* 0x003c1f00600e7f89 */ /* 0x00862400000e0000 */
.L_x_5494:
        /* <DEDUP_REMOVED lines=13> */
[----:B------:R-:W-:Y:S02]  /*40c0*/  SHF.R.U32.HI R38, RZ, 0x10, R39 ;  /* 0x00000010ff267819 */ /* 0x000fe40000011627 */
[----:B------:R-:W-:Y:S01]  /*40d0*/  PRMT R106, R106, 0x5410, R15 ;  /* 0x000054106a6a7816 */ /* 0x000fe2000000000f */
[----:B------:R-:W-:Y:S01]  /*40e0*/  IMAD.U32 R15, R5, 0x10000, RZ ;  /* 0x00010000050f7824 */ /* 0x000fe200078e00ff */
[----:B------:R-:W-:-:S02]  /*40f0*/  PRMT R104, R104, 0x5410, R41 ;  /* 0x0000541068687816 */ /* 0x000fc40000000029 */
[----:B------:R-:W-:Y:S02]  /*4100*/  PRMT R105, R105, 0x5410, R36 ;  /* 0x0000541069697816 */ /* 0x000fe40000000024 */
[----:B------:R-:W-:Y:S02]  /*4110*/  PRMT R107, R107, 0x5410, R38 ;  /* 0x000054106b6b7816 */ /* 0x000fe40000000026 */
[----:B------:R-:W-:Y:S01]  /*4120*/  LOP3.LUT R36, R5, 0xffff0000, RZ, 0xc0, !PT ;  /* 0xffff000005247812 */ /* 0x000fe200078ec0ff */
[----:B------:R-:W-:Y:S01]  /*4130*/  IMAD.U32 R40, R105, 0x10000, RZ ;  /* 0x0001000069287824 */ /* 0x000fe200078e00ff */
[----:B------:R-:W-:Y:S01]  /*4140*/  LOP3.LUT R39, R106, 0xffff0000, RZ, 0xc0, !PT ;  /* 0xffff00006a277812 */ /* 0x000fe200078ec0ff */
[----:B------:R-:W-:Y:S01]  /*4150*/  IMAD.U32 R42, R107, 0x10000, RZ ;  /* 0x000100006b2a7824 */ /* 0x000fe200078e00ff */
[----:B------:R-:W-:Y:S01]  /*4160*/  LOP3.LUT R38, R104, 0xffff0000, RZ, 0xc0, !PT ;  /* 0xffff000068267812 */ /* 0x000fe200078ec0ff */
[----:B------:R-:W-:Y:S01]  /*4170*/  IMAD.U32 R5, R4, 0x10000, RZ ;  /* 0x0001000004057824 */ /* 0x000fe200078e00ff */
[----:B------:R-:W-:Y:S01]  /*4180*/  LOP3.LUT R37, R6, 0xffff0000, RZ, 0xc0, !PT ;  /* 0xffff000006257812 */ /* 0x000fe200078ec0ff */
[CC--:B------:R-:W-:Y:S01]  /*4190*/  FMUL.FTZ R44, R36.reuse, R39.reuse ;  /* 0x00000027242c7220 */ /* 0x0c0fe20000410000 */
[----:B------:R-:W-:Y:S01]  /*41a0*/  LOP3.LUT R6, R7, 0xffff0000, RZ, 0xc0, !PT ;  /* 0xffff000007067812 */ /* 0x000fe200078ec0ff */
[-C--:B------:R-:W-:Y:S01]  /*41b0*/  FMUL.FTZ R36, R36, R38.reuse ;  /* 0x0000002624247220 */ /* 0x080fe20000410000 */
[----:B------:R-:W-:Y:S01]  /*41c0*/  LOP3.LUT R107, R107, 0xffff0000, RZ, 0xc0, !PT ;  /* 0xffff00006b6b7812 */ /* 0x000fe200078ec0ff */
[----:B------:R-:W-:Y:S01]  /*41d0*/  FFMA.FTZ R44, R15, R38, -R44 ;  /* 0x000000260f2c7223 */ /* 0x000fe2000001082c */
[----:B------:R-:W-:Y:S01]  /*41e0*/  LOP3.LUT R105, R105, 0xffff0000, RZ, 0xc0, !PT ;  /* 0xffff000069697812 */ /* 0x000fe200078ec0ff */
[----:B------:R-:W-:Y:S01]  /*41f0*/  FFMA.FTZ R15, R15, R39, R36 ;  /* 0x000000270f0f7223 */ /* 0x000fe20000010024 */
[C---:B------:R-:W-:Y:S01]  /*4200*/  FMUL.FTZ R36, R37.reuse, R40 ;  /* 0x0000002825247220 */ /* 0x040fe20000410000 */
[----:B------:R-:W-:Y:S01]  /*4210*/  LOP3.LUT R4, R4, 0xffff0000, RZ, 0xc0, !PT ;  /* 0xffff000004047812 */ /* 0x000fe200078ec0ff */
[----:B------:R-:W-:Y:S01]  /*4220*/  FMUL.FTZ R46, R37, R42 ;  /* 0x0000002a252e7220 */ /* 0x000fe20000410000 */
[----:B------:R-:W-:-:S02]  /*4230*/  IMAD.U32 R106, R106, 0x10000, RZ ;  /* 0x000100006a6a7824 */ /* 0x000fc400078e00ff */
[C---:B------:R-:W-:Y:S01]  /*4240*/  FFMA.FTZ R37, R11.reuse, R42, R36 ;  /* 0x0000002a0b257223 */ /* 0x040fe20000010024 */
[----:B------:R-:W-:Y:S02]  /*4250*/  IMAD.U32 R104, R104, 0x10000, RZ ;  /* 0x0001000068687824 */ /* 0x000fe400078e00ff */
[----:B------:R-:W-:Y:S01]  /*4260*/  FFMA.FTZ R46, R11, R40, -R46 ;  /* 0x000000280b2e7223 */ /* 0x000fe2000001082e */
[C---:B------:R-:W-:Y:S01]  /*4270*/  FMUL.FTZ R36, R6.reuse, R107 ;  /* 0x0000006b06247220 */ /* 0x040fe20000410000 */
[-C--:B------:R-:W-:Y:S01]  /*4280*/  FMUL.FTZ R38, R6, R105.reuse ;  /* 0x0000006906267220 */ /* 0x080fe20000410000 */
[----:B------:R-:W-:Y:S02]  /*4290*/  IMAD.U32 R7, R7, 0x10000, RZ ;  /* 0x0001000007077824 */ /* 0x000fe400078e00ff */
[C---:B------:R-:W-:Y:S01]  /*42a0*/  FMUL.FTZ R6, R4.reuse, R106 ;  /* 0x0000006a04067220 */ /* 0x040fe20000410000 */
[----:B------:R-:W-:Y:S01]  /*42b0*/  FMUL.FTZ R11, R4, R104 ;  /* 0x00000068040b7220 */ /* 0x000fe20000410000 */
[----:B------:R-:W-:Y:S01]  /*42c0*/  F2FP.BF16.F32.PACK_AB R46, R37, R46 ;  /* 0x0000002e252e723e */ /* 0x000fe200000010ff */
[----:B------:R-:W-:Y:S01]  /*42d0*/  FFMA.FTZ R36, R7, R105, -R36 ;  /* 0x0000006907247223 */ /* 0x000fe20000010824 */
[C---:B------:R-:W-:Y:S01]  /*42e0*/  FFMA.FTZ R6, R5.reuse, R104, -R6 ;  /* 0x0000006805067223 */ /* 0x040fe20000010806 */
[----:B------:R-:W-:Y:S01]  /*42f0*/  FFMA.FTZ R11, R5, R106, R11 ;  /* 0x0000006a050b7223 */ /* 0x000fe2000001000b */
[----:B------:R-:W-:Y:S01]  /*4300*/  FFMA.FTZ R7, R7, R107, R38 ;  /* 0x0000006b07077223 */ /* 0x000fe20000010026 */
[----:B------:R-:W-:-:S03]  /*4310*/  F2FP.BF16.F32.PACK_AB R5, R15, R44 ;  /* 0x0000002c0f05723e */ /* 0x000fc600000010ff */
[----:B------:R-:W-:Y:S01]  /*4320*/  F2FP.BF16.F32.PACK_AB R4, R11, R6 ;  /* 0x000000060b04723e */ /* 0x000fe200000010ff */
[----:B------:R-:W-:Y:S01]  /*4330*/  IMAD.MOV.U32 R6, RZ, RZ, R46 ;  /* 0x000000ffff067224 */ /* 0x000fe200078e002e */
[----:B------:R-:W-:-:S07]  /*4340*/  F2FP.BF16.F32.PACK_AB R7, R7, R36 ;  /* 0x000000240707723e */ /* 0x000fce00000010ff */
.L_x_5224:
[----:B------:R-:W-:Y:S05]  /*4350*/  BSYNC B2 ;  /* 0x0000000000027941 */ /* 0x000fea0003800000 */
.L_x_5223:
[----:B----4-:R0:W-:Y:S02]  /*4360*/  ST.E.128 desc[UR42][R12.64], R4 ;  /* 0x000000040c007985 */ /* 0x0101e4000c101d2a */
.L_x_5222:
[----:B------:R-:W-:Y:S05]  /*4370*/  BSYNC B1 ;  /* 0x0000000000017941 */ /* 0x000fea0003800000 */
.L_x_5221:
        /* <DEDUP_REMOVED lines=54> */
.L_x_5226:
[----:B------:R-:W-:Y:S05]  /*46e0*/  BSYNC B1 ;  /* 0x0000000000017941 */ /* 0x000fea0003800000 */
.L_x_5225:
[----:B----4-:R0:W-:Y:S01]  /*46f0*/  ST.E.128 desc[UR42][R12.64], R4 ;  /* 0x000000040c007985 */ /* 0x0101e2000c101d2a */
[----:B------:R-:W-:Y:S05]  /*4700*/  BRA `(.L_x_5220) ;  /* 0x0000001800607947 */ /* 0x000fea0003800000 */
.L_x_5202:
        /* <DEDUP_REMOVED lines=74> */
.L_x_5227:
[----:B------:R-:W-:Y:S01]  /*4bb0*/  IMAD R87, R19, 0x8, R22 ;  /* 0x0000000813577824 */ /* 0x000fe200078e0216 */
[----:B------:R-:W-:Y:S01]  /*4bc0*/  SHF.L.U32 R95, R210, 0x1f, RZ ;  /* 0x0000001fd25f7819 */ /* 0x000fe200000006ff */
[----:B------:R-:W0:Y:S01]  /*4bd0*/  LDC R98, c[0x0][0x2f4] ;  /* 0x0000bd00ff627b82 */ /* 0x000e220000000800 */
[----:B------:R-:W-:Y:S02]  /*4be0*/  BSSY B1, `(.L_x_5228) ;  /* 0x0000003000017945 */ /* 0x000fe40003800000 */
[----:B------:R-:W1:Y:S02]  /*4bf0*/  SYNCS.PHASECHK.TRANS64.TRYWAIT P4, [R87+URZ+0x22890], R95 ;  /* 0x0228905f570075a7 */ /* 0x000e64000808017f */
[----:B-1----:R-:W-:Y:S05]  /*4c00*/  @!P4 BRA `(.L_x_5229) ;  /* 0x0000019400c4c947 */ /* 0x002fea0003800000 */
.L_x_5495:
[----:B------:R-:W-:Y:S05]  /*4c10*/  BSYNC B1 ;  /* 0x0000000000017941 */ /* 0x000fea0003800000 */
.L_x_5228:
[----:B------:R-:W-:Y:S01]  /*4c20*/  UMOV UR4, 0xffffffff ;  /* 0xffffffff00047882 */ /* 0x000fe20000000000 */
[----:B0-----:R-:W-:Y:S02]  /*4c30*/  IMAD.IADD R102, R98, 0x1, -R61 ;  /* 0x0000000162667824 */ /* 0x001fe400078e0a3d */
[----:B------:R-:W-:Y:S05]  /*4c40*/  BRA.DIV UR4, `(.L_x_5230) ;  /* 0x0000019604c87947 */ /* 0x000fea000b800000 */
[----:B------:R0:W2:Y:S04]  /*4c50*/  SHFL.IDX PT, R99, R97, RZ, 0x1c1f ;  /* 0x001c1fff61637589 */ /* 0x0000a800000e0000 */
[----:B------:R0:W3:Y:S02]  /*4c60*/  SHFL.IDX PT, R100, R96, RZ, 0x1c1f ;  /* 0x001c1fff60647589 */ /* 0x0000e400000e0000 */
.L_x_5499:
        /* <DEDUP_REMOVED lines=22> */
[----:B------:R-:W-:Y:S01]  /*4dd0*/  SHF.R.U32.HI R105, RZ, 0x10, R33 ;  /* 0x00000010ff697819 */ /* 0x000fe20000011621 */
[----:B---3--:R-:W-:Y:S01]  /*4de0*/  IMAD.U32 R108, R45, 0x10000, RZ ;  /* 0x000100002d6c7824 */ /* 0x008fe200078e00ff */
[----:B------:R-:W-:Y:S01]  /*4df0*/  SHF.R.U32.HI R104, RZ, 0x10, R5 ;  /* 0x00000010ff687819 */ /* 0x000fe20000011605 */
[----:B--2---:R-:W-:Y:S01]  /*4e00*/  IMAD.U32 R106, R13, 0x10000, RZ ;  /* 0x000100000d6a7824 */ /* 0x004fe200078e00ff */
[C---:B------:R-:W-:Y:S02]  /*4e10*/  PRMT R105, R101.reuse, 0x5410, R105 ;  /* 0x0000541065697816 */ /* 0x040fe40000000069 */
[----:B------:R-:W-:Y:S02]  /*4e20*/  PRMT R104, R101, 0x5432, R104 ;  /* 0x0000543265687816 */ /* 0x000fe40000000068 */
[----:B------:R-:W-:Y:S01]  /*4e30*/  SHF.R.U64 R5, R4, 0x10, R5 ;  /* 0x0000001004057819 */ /* 0x000fe20000001205 */
[C---:B------:R-:W-:Y:S01]  /*4e40*/  IMAD.U32 R101, R105.reuse, 0x10000, RZ ;  /* 0x0001000069657824 */ /* 0x040fe200078e00ff */
[----:B------:R-:W-:Y:S01]  /*4e50*/  SHF.R.U64 R4, R32, 0x10, R33 ;  /* 0x0000001020047819 */ /* 0x000fe20000001221 */
[----:B------:R-:W-:Y:S01]  /*4e60*/  IMAD.U32 R103, R104, 0x10000, RZ ;  /* 0x0001000068677824 */ /* 0x000fe200078e00ff */
[----:B------:R-:W-:Y:S01]  /*4e70*/  LOP3.LUT R32, R105, 0xffff0000, RZ, 0xc0, !PT ;  /* 0xffff000069207812 */ /* 0x000fe200078ec0ff */
[C---:B------:R-:W-:Y:S01]  /*4e80*/  FMUL.FTZ R107, R108.reuse, R101 ;  /* 0x000000656c6b7220 */ /* 0x040fe20000410000 */
[----:B------:R-:W-:Y:S01]  /*4e90*/  LOP3.LUT R33, R45, 0xffff0000, RZ, 0xc0, !PT ;  /* 0xffff00002d217812 */ /* 0x000fe200078ec0ff */
[-C--:B------:R-:W-:Y:S01]  /*4ea0*/  FMUL.FTZ R108, R108, R103.reuse ;  /* 0x000000676c6c7220 */ /* 0x080fe20000410000 */
[----:B------:R-:W-:Y:S01]  /*4eb0*/  LOP3.LUT R104, R104, 0xffff0000, RZ, 0xc0, !PT ;  /* 0xffff000068687812 */ /* 0x000fe200078ec0ff */
[C---:B------:R-:W-:Y:S01]  /*4ec0*/  FFMA.FTZ R103, R106.reuse, R103, -R107 ;  /* 0x000000676a677223 */ /* 0x040fe2000001086b */
[----:B------:R-:W-:Y:S01]  /*4ed0*/  SHF.R.U32.HI R45, RZ, 0x10, R35 ;  /* 0x00000010ff2d7819 */ /* 0x000fe20000011623 */
[----:B------:R-:W-:Y:S01]  /*4ee0*/  FFMA.FTZ R101, R106, R101, R108 ;  /* 0x000000656a657223 */ /* 0x000fe2000001006c */
[----:B------:R-:W-:Y:S01]  /*4ef0*/  SHF.R.U32.HI R105, RZ, 0x10, R7 ;  /* 0x00000010ff697819 */ /* 0x000fe20000011607 */
[----:B------:R-:W-:Y:S01]  /*4f00*/  FMUL.FTZ R106, R33, R32 ;  /* 0x00000020216a7220 */ /* 0x000fe20000410000 */
[----:B------:R-:W-:Y:S01]  /*4f10*/  LOP3.LUT R13, R13, 0xffff0000, RZ, 0xc0, !PT ;  /* 0xffff00000d0d7812 */ /* 0x000fe200078ec0ff */
[----:B------:R-:W-:Y:S01]  /*4f20*/  FMUL.FTZ R33, R33, R104 ;  /* 0x0000006821217220 */ /* 0x000fe20000410000 */
[----:B------:R-:W-:Y:S01]  /*4f30*/  PRMT R45, R119, 0x5410, R45 ;  /* 0x00005410772d7816 */ /* 0x000fe2000000002d */
[----:B------:R-:W-:Y:S01]  /*4f40*/  IMAD.U32 R108, R47, 0x10000, RZ ;  /* 0x000100002f6c7824 */ /* 0x000fe200078e00ff */
[C---:B------:R-:W-:Y:S01]  /*4f50*/  PRMT R105, R110.reuse, 0x5410, R105 ;  /* 0x000054106e697816 */ /* 0x040fe20000000069 */
[C---:B------:R-:W-:Y:S01]  /*4f60*/  FFMA.FTZ R32, R13.reuse, R32, R33 ;  /* 0x000000200d207223 */ /* 0x040fe20000010021 */
[----:B------:R-:W-:Y:S01]  /*4f70*/  FFMA.FTZ R104, R13, R104, -R106 ;  /* 0x000000680d687223 */ /* 0x000fe2000001086a */
[----:B------:R-:W-:Y:S01]  /*4f80*/  IMAD.U32 R33, R45, 0x10000, RZ ;  /* 0x000100002d217824 */ /* 0x000fe200078e00ff */
[----:B------:R-:W-:Y:S01]  /*4f90*/  PRMT R4, R110, 0x5432, R4 ;  /* 0x000054326e047816 */ /* 0x000fe20000000004 */
[----:B------:R-:W-:Y:S01]  /*4fa0*/  IMAD.U32 R13, R105, 0x10000, RZ ;  /* 0x00010000690d7824 */ /* 0x000fe200078e00ff */
[----:B------:R-:W-:Y:S01]  /*4fb0*/  LOP3.LUT R45, R45, 0xffff0000, RZ, 0xc0, !PT ;  /* 0xffff00002d2d7812 */ /* 0x000fe200078ec0ff */
[----:B------:R-:W-:Y:S01]  /*4fc0*/  FMUL.FTZ R107, R108, R33 ;  /* 0x000000216c6b7220 */ /* 0x000fe20000410000 */
[----:B------:R-:W-:-:S02]  /*4fd0*/  IMAD.U32 R106, R15, 0x10000, RZ ;  /* 0x000100000f6a7824 */ /* 0x000fc400078e00ff */
[----:B------:R-:W-:Y:S01]  /*4fe0*/  FMUL.FTZ R108, R108, R13 ;  /* 0x0000000d6c6c7220 */ /* 0x000fe20000410000 */
[----:B------:R-:W-:Y:S02]  /*4ff0*/  LOP3.LUT R110, R47, 0xffff0000, RZ, 0xc0, !PT ;  /* 0xffff00002f6e7812 */ /* 0x000fe400078ec0ff */
[----:B------:R-:W-:Y:S01]  /*5000*/  LOP3.LUT R105, R105, 0xffff0000, RZ, 0xc0, !PT ;  /* 0xffff000069697812 */ /* 0x000fe200078ec0ff */
[----:B------:R-:W-:Y:S01]  /*5010*/  FFMA.FTZ R33, R106, R33, R108 ;  /* 0x000000216a217223 */ /* 0x000fe2000001006c */
[----:B------:R-:W-:Y:S01]  /*5020*/  PRMT R5, R112, 0x5410, R5 ;  /* 0x0000541070057816 */ /* 0x000fe20000000005 */
[----:B------:R-:W-:Y:S01]  /*5030*/  FFMA.FTZ R13, R106, R13, -R107 ;  /* 0x0000000d6a0d7223 */ /* 0x000fe2000001086b */
[----:B------:R-:W-:Y:S01]  /*5040*/  LOP3.LUT R108, R15, 0xffff0000, RZ, 0xc0, !PT ;  /* 0xffff00000f6c7812 */ /* 0x000fe200078ec0ff */
[C---:B------:R-:W-:Y:S01]  /*5050*/  FMUL.FTZ R15, R110.reuse, R45 ;  /* 0x0000002d6e0f7220 */ /* 0x040fe20000410000 */
[-C--:B------:R-:W-:Y:S01]  /*5060*/  FMUL.FTZ R110, R110, R105.reuse ;  /* 0x000000696e6e7220 */ /* 0x080fe20000410000 */
[----:B------:R-:W-:Y:S01]  /*5070*/  IMAD.U32 R112, R44, 0x10000, RZ ;  /* 0x000100002c707824 */ /* 0x000fe200078e00ff */
[----:B------:R-:W-:Y:S01]  /*5080*/  SHF.R.U64 R6, R6, 0x10, R7 ;  /* 0x0000001006067819 */ /* 0x000fe20000001207 */
[----:B------:R-:W-:Y:S01]  /*5090*/  FFMA.FTZ R106, R108, R105, -R15 ;  /* 0x000000696c6a7223 */ /* 0x000fe2000001080f */
[C---:B------:R-:W-:Y:S01]  /*50a0*/  IMAD.U32 R47, R5.reuse, 0x10000, RZ ;  /* 0x00010000052f7824 */ /* 0x040fe200078e00ff */
[----:B------:R-:W-:Y:S01]  /*50b0*/  LOP3.LUT R44, R44, 0xffff0000, RZ, 0xc0, !PT ;  /* 0xffff00002c2c7812 */ /* 0x000fe200078ec0ff */
[----:B------:R-:W-:Y:S01]  /*50c0*/  FFMA.FTZ R108, R108, R45, R110 ;  /* 0x0000002d6c6c7223 */ /* 0x000fe2000001006e */
[C---:B------:R-:W-:Y:S01]  /*50d0*/  LOP3.LUT R7, R4.reuse, 0xffff0000, RZ, 0xc0, !PT ;  /* 0xffff000004077812 */ /* 0x040fe200078ec0ff */
[----:B------:R-:W-:Y:S01]  /*50e0*/  IMAD.U32 R45, R4, 0x10000, RZ ;  /* 0x00010000042d7824 */ /* 0x000fe200078e00ff */
[----:B------:R-:W-:Y:S01]  /*50f0*/  LOP3.LUT R5, R5, 0xffff0000, RZ, 0xc0, !PT ;  /* 0xffff000005057812 */ /* 0x000fe200078ec0ff */
[----:B------:R-:W-:Y:S01]  /*5100*/  IMAD.U32 R110, R12, 0x10000, RZ ;  /* 0x000100000c6e7824 */ /* 0x000fe200078e00ff */
[----:B------:R-:W-:Y:S01]  /*5110*/  SHF.R.U64 R34, R34, 0x10, R35 ;  /* 0x0000001022227819 */ /* 0x000fe20000001223 */
[----:B------:R-:W-:Y:S01]  /*5120*/  FMUL.FTZ R35, R44, R7 ;  /* 0x000000072c237220 */ /* 0x000fe20000410000 */
[----:B------:R-:W-:Y:S01]  /*5130*/  LOP3.LUT R12, R12, 0xffff0000, RZ, 0xc0, !PT ;  /* 0xffff00000c0c7812 */ /* 0x000fe200078ec0ff */
[----:B------:R-:W-:Y:S01]  /*5140*/  FMUL.FTZ R15, R112, R45 ;  /* 0x0000002d700f7220 */ /* 0x000fe20000410000 */
[----:B------:R-:W-:Y:S01]  /*5150*/  FMUL.FTZ R44, R44, R5 ;  /* 0x000000052c2c7220 */ /* 0x000fe20000410000 */
[----:B------:R-:W-:Y:S01]  /*5160*/  PRMT R34, R111, 0x5432, R34 ;  /* 0x000054326f227816 */ /* 0x000fe20000000022 */
[----:B------:R-:W-:Y:S01]  /*5170*/  FMUL.FTZ R112, R112, R47 ;  /* 0x0000002f70707220 */ /* 0x000fe20000410000 */
[----:B------:R-:W-:Y:S01]  /*5180*/  PRMT R6, R109, 0x5432, R6 ;  /* 0x000054326d067816 */ /* 0x000fe20000000006 */
[C---:B------:R-:W-:Y:S01]  /*5190*/  FFMA.FTZ R4, R12.reuse, R5, -R35 ;  /* 0x000000050c047223 */ /* 0x040fe20000010823 */
[----:B------:R-:W-:Y:S01]  /*51a0*/  FFMA.FTZ R12, R12, R7, R44 ;  /* 0x000000070c0c7223 */ /* 0x000fe2000001002c */
[C---:B------:R-:W-:Y:S01]  /*51b0*/  FFMA.FTZ R15, R110.reuse, R47, -R15 ;  /* 0x0000002f6e0f7223 */ /* 0x040fe2000001080f */
[----:B------:R-:W-:Y:S01]  /*51c0*/  FFMA.FTZ R45, R110, R45, R112 ;  /* 0x0000002d6e2d7223 */ /* 0x000fe20000010070 */
[C---:B------:R-:W-:Y:S01]  /*51d0*/  IMAD.U32 R7, R46.reuse, 0x10000, RZ ;  /* 0x000100002e077824 */ /* 0x040fe200078e00ff */
        /* <DEDUP_REMOVED lines=11> */
[----:B------:R-:W-:Y:S01]  /*5290*/  LOP3.LUT R5, R14, 0xffff0000, RZ, 0xc0, !PT ;  /* 0xffff00000e057812 */ /* 0x000fe200078ec0ff */
[C---:B------:R-:W-:Y:S01]  /*52a0*/  FMUL.FTZ R14, R47.reuse, R34 ;  /* 0x000000222f0e7220 */ /* 0x040fe20000410000 */
[-C--:B------:R-:W-:Y:S01]  /*52b0*/  FMUL.FTZ R47, R47, R6.reuse ;  /* 0x000000062f2f7220 */ /* 0x080fe20000410000 */
[----:B------:R-:W-:Y:S01]  /*52c0*/  F2FP.BF16.F32.PACK_AB R106, R106, R13 ;  /* 0x0000000d6a6a723e */ /* 0x000fe200000010ff */
[----:B------:R-:W-:Y:S02]  /*52d0*/  IMAD.MOV.U32 R13, RZ, RZ, R103 ;  /* 0x000000ffff0d7224 */ /* 0x000fe400078e0067 */
[C---:B------:R-:W-:Y:S01]  /*52e0*/  FFMA.FTZ R6, R5.reuse, R6, -R14 ;  /* 0x0000000605067223 */ /* 0x040fe2000001080e */
[----:B------:R-:W-:Y:S01]  /*52f0*/  FFMA.FTZ R34, R5, R34, R47 ;  /* 0x0000002205227223 */ /* 0x000fe2000001002f */
[----:B------:R-:W-:-:S02]  /*5300*/  F2FP.BF16.F32.PACK_AB R32, R32, R101 ;  /* 0x000000652020723e */ /* 0x000fc400000010ff */
[----:B------:R-:W-:Y:S01]  /*5310*/  F2FP.BF16.F32.PACK_AB R4, R4, R15 ;  /* 0x0000000f0404723e */ /* 0x000fe200000010ff */
[----:B------:R-:W-:Y:S01]  /*5320*/  IMAD.MOV.U32 R15, RZ, RZ, R106 ;  /* 0x000000ffff0f7224 */ /* 0x000fe200078e006a */
[----:B------:R-:W-:Y:S01]  /*5330*/  F2FP.BF16.F32.PACK_AB R44, R12, R45 ;  /* 0x0000002d0c2c723e */ /* 0x000fe200000010ff */
[----:B------:R-:W-:Y:S01]  /*5340*/  IMAD.MOV.U32 R45, RZ, RZ, R32 ;  /* 0x000000ffff2d7224 */ /* 0x000fe200078e0020 */
[----:B------:R-:W-:Y:S01]  /*5350*/  F2FP.BF16.F32.PACK_AB R47, R108, R33 ;  /* 0x000000216c2f723e */ /* 0x000fe200000010ff */
[----:B------:R-:W-:Y:S01]  /*5360*/  IMAD.MOV.U32 R12, RZ, RZ, R4 ;  /* 0x000000ffff0c7224 */ /* 0x000fe200078e0004 */
[----:B------:R-:W-:Y:S02]  /*5370*/  F2FP.BF16.F32.PACK_AB R14, R6, R35 ;  /* 0x00000023060e723e */ /* 0x000fe400000010ff */
[----:B------:R-:W-:-:S07]  /*5380*/  F2FP.BF16.F32.PACK_AB R46, R34, R7 ;  /* 0x00000007222e723e */ /* 0x000fce00000010ff */
.L_x_5234:
[----:B------:R-:W-:Y:S05]  /*5390*/  BSYNC B2 ;  /* 0x0000000000027941 */ /* 0x000fea0003800000 */
.L_x_5233:
[----:B------:R-:W-:Y:S01]  /*53a0*/  ISETP.GE.AND P4, PT, R11, R98, PT ;  /* 0x000000620b00720c */ /* 0x000fe20003f86270 */
[----:B------:R-:W-:Y:S01]  /*53b0*/  IMAD.MOV.U32 R4, RZ, RZ, R100 ;  /* 0x000000ffff047224 */ /* 0x000fe200078e0064 */
[----:B--2---:R4:W-:Y:S01]  /*53c0*/  ST.E.128 desc[UR42][R88.64], R12 ;  /* 0x0000000c58007985 */ /* 0x0049e2000c101d2a */
[----:B------:R-:W-:-:S10]  /*53d0*/  IMAD.MOV.U32 R5, RZ, RZ, R99 ;  /* 0x000000ffff057224 */ /* 0x000fd400078e0063 */
[----:B------:R-:W-:-:S05]  /*53e0*/  @!P4 IMAD.WIDE R4, R11, 0x2, R4 ;  /* 0x000000020b04c825 */ /* 0x000fca00078e0204 */
[----:B---3--:R4:W-:Y:S02]  /*53f0*/  @!P4 ST.E.128 desc[UR42][R4.64], R44 ;  /* 0x0000002c0400c985 */ /* 0x0089e4000c101d2a */
.L_x_5232:
[----:B------:R-:W-:Y:S05]  /*5400*/  BSYNC B1 ;  /* 0x0000000000017941 */ /* 0x000fea0003800000 */
.L_x_5231:
[----:B------:R-:W-:-:S03]  /*5410*/  UMOV UR4, 0xffffffff ;  /* 0xffffffff00047882 */ /* 0x000fc60000000000 */
[----:B------:R-:W-:Y:S05]  /*5420*/  BRA.DIV UR4, `(.L_x_5235) ;  /* 0x00000192041c7947 */ /* 0x000fea000b800000 */
[----:B0-----:R-:W0:Y:S04]  /*5430*/  SHFL.IDX PT, R97, R97, 0x1, 0x1c1f ;  /* 0x003c1f0061617f89 */ /* 0x001e2800000e0000 */
[----:B------:R-:W0:Y:S02]  /*5440*/  SHFL.IDX PT, R96, R96, 0x1, 0x1c1f ;  /* 0x003c1f0060607f89 */ /* 0x000e2400000e0000 */
.L_x_5503:
        /* <DEDUP_REMOVED lines=12> */
[----:B------:R-:W-:Y:S01]  /*5510*/  LEA.HI R102, R5, R102, RZ, 0x4 ;  /* 0x0000006605667211 */ /* 0x000fe200078f20ff */
[----:B------:R-:W-:Y:S01]  /*5520*/  IMAD R5, R19, 0x1800, R74 ;  /* 0x0000180013057824 */ /* 0x000fe200078e024a */
[----:B------:R-:W-:-:S02]  /*5530*/  LOP3.LUT R7, R7, 0x1c0, RZ, 0xc0, !PT ;  /* 0x000001c007077812 */ /* 0x000fc400078ec0ff */
[----:B------:R-:W-:Y:S01]  /*5540*/  LEA.HI.SX32 R11, R102, R69, 0x1c ;  /* 0x00000045660b7211 */ /* 0x000fe200078fe2ff */
[----:B------:R-:W-:Y:S01]  /*5550*/  IMAD R5, R5, 0x2, R22 ;  /* 0x0000000205057824 */ /* 0x000fe200078e0216 */
[----:B------:R-:W-:Y:S02]  /*5560*/  LOP3.LUT R4, R4, 0x1c0, RZ, 0xc0, !PT ;  /* 0x000001c004047812 */ /* 0x000fe400078ec0ff */
[----:B------:R-:W-:Y:S01]  /*5570*/  SHF.R.U32.HI R7, RZ, 0x3, R7 ;  /* 0x00000003ff077819 */ /* 0x000fe20000011607 */
[----:B------:R-:W-:Y:S01]  /*5580*/  IMAD.SHL.U32 R11, R11, 0x8, RZ ;  /* 0x000000080b0b7824 */ /* 0x000fe200078e00ff */
[----:B------:R-:W-:-:S04]  /*5590*/  LEA.HI.X R33, R70, R97, R72, 0x1, P4 ;  /* 0x0000006146217211 */ /* 0x000fc800020f0c48 */
[----:B------:R-:W-:-:S04]  /*55a0*/  LOP3.LUT R4, R4, 0x38, R11, 0xf8, !PT ;  /* 0x0000003804047812 */ /* 0x000fc800078ef80b */
[----:B------:R-:W-:-:S05]  /*55b0*/  LOP3.LUT R4, R4, R7, RZ, 0x3c, !PT ;  /* 0x0000000704047212 */ /* 0x000fca00078e3cff */
[----:B----4-:R-:W-:-:S04]  /*55c0*/  IMAD.IADD R4, R6, 0x1, R4 ;  /* 0x0000000106047824 */ /* 0x010fc800078e0204 */
[----:B------:R-:W-:-:S04]  /*55d0*/  IMAD R7, R19, 0x1800, R4 ;  /* 0x0000180013077824 */ /* 0x000fc800078e0204 */
[----:B------:R-:W-:Y:S02]  /*55e0*/  IMAD R12, R7, 0x2, R22 ;  /* 0x00000002070c7824 */ /* 0x000fe400078e0216 */
[----:B------:R-:W0:Y:S04]  /*55f0*/  LDS.128 R4, [R5+0x1c400] ;  /* 0x01c4000005047984 */ /* 0x000e280000000c00 */
[----:B------:R-:W4:Y:S01]  /*5600*/  LDS.128 R12, [R12+0x1c400] ;  /* 0x01c400000c0c7984 */ /* 0x000f220000000c00 */
[----:B------:R-:W-:Y:S05]  /*5610*/  @P2 BRA `(.L_x_5237) ;  /* 0x00000004006c2947 */ /* 0x000fea0003800000 */
[----:B------:R-:W-:Y:S01]  /*5620*/  SHF.R.U64 R34, R36, 0x10, R37 ;  /* 0x0000001024227819 */ /* 0x000fe20000001225 */
[----:B----4-:R-:W-:Y:S01]  /*5630*/  IMAD.U32 R47, R15, 0x10000, RZ ;  /* 0x000100000f2f7824 */ /* 0x010fe200078e00ff */
[----:B------:R-:W-:Y:S01]  /*5640*/  SHF.R.U32.HI R44, RZ, 0x10, R41 ;  /* 0x00000010ff2c7819 */ /* 0x000fe20000011629 */
[----:B0-----:R-:W-:Y:S01]  /*5650*/  IMAD.U32 R45, R7, 0x10000, RZ ;  /* 0x00010000072d7824 */ /* 0x001fe200078e00ff */
[----:B------:R-:W-:Y:S02]  /*5660*/  SHF.R.U64 R35, R42, 0x10, R43 ;  /* 0x000000102a237819 */ /* 0x000fe4000000122b */
[----:B------:R-:W-:Y:S02]  /*5670*/  SHF.R.U32.HI R37, RZ, 0x10, R37 ;  /* 0x00000010ff257819 */ /* 0x000fe40000011625 */
[----:B------:R-:W-:Y:S02]  /*5680*/  SHF.R.U32.HI R42, RZ, 0x10, R43 ;  /* 0x00000010ff2a7819 */ /* 0x000fe4000001162b */
[----:B------:R-:W-:-:S02]  /*5690*/  SHF.R.U64 R36, R38, 0x10, R39 ;  /* 0x0000001026247819 */ /* 0x000fc40000001227 */
[----:B------:R-:W-:Y:S01]  /*56a0*/  SHF.R.U32.HI R38, RZ, 0x10, R39 ;  /* 0x00000010ff267819 */ /* 0x000fe20000011627 */
[----:B------:R-:W-:Y:S01]  /*56b0*/  IMAD.U32 R39, R13, 0x10000, RZ ;  /* 0x000100000d277824 */ /* 0x000fe200078e00ff */
[----:B------:R-:W-:Y:S02]  /*56c0*/  PRMT R117, R117, 0x5410, R44 ;  /* 0x0000541075757816 */ /* 0x000fe4000000002c */
[----:B------:R-:W-:Y:S01]  /*56d0*/  PRMT R118, R118, 0x5410, R37 ;  /* 0x0000541076767816 */ /* 0x000fe20000000025 */
[----:B------:R-:W-:Y:S01]  /*56e0*/  IMAD.U32 R37, R5, 0x10000, RZ ;  /* 0x0001000005257824 */ /* 0x000fe200078e00ff */
[----:B------:R-:W-:Y:S01]  /*56f0*/  PRMT R115, R115, 0x5410, R42 ;  /* 0x0000541073737816 */ /* 0x000fe2000000002a */
[----:B------:R-:W-:Y:S01]  /*5700*/  IMAD.U32 R88, R117, 0x10000, RZ ;  /* 0x0001000075587824 */ /* 0x000fe200078e00ff */
[----:B------:R-:W-:Y:S02]  /*5710*/  PRMT R111, R111, 0x5410, R38 ;  /* 0x000054106f6f7816 */ /* 0x000fe40000000026 */
[----:B------:R-:W-:Y:S01]  /*5720*/  SHF.R.U64 R41, R40, 0x10, R41 ;  /* 0x0000001028297819 */ /* 0x000fe20000001229 */
[C---:B------:R-:W-:Y:S01]  /*5730*/  IMAD.U32 R40, R118.reuse, 0x10000, RZ ;  /* 0x0001000076287824 */ /* 0x040fe200078e00ff */
[----:B------:R-:W-:Y:S01]  /*5740*/  LOP3.LUT R46, R13, 0xffff0000, RZ, 0xc0, !PT ;  /* 0xffff00000d2e7812 */ /* 0x000fe200078ec0ff */
[----:B------:R-:W-:Y:S01]  /*5750*/  IMAD.U32 R42, R115, 0x10000, RZ ;  /* 0x00010000732a7824 */ /* 0x000fe200078e00ff */
[----:B------:R-:W-:Y:S01]  /*5760*/  LOP3.LUT R117, R117, 0xffff0000, RZ, 0xc0, !PT ;  /* 0xffff000075757812 */ /* 0x000fe200078ec0ff */
[----:B------:R-:W-:Y:S01]  /*5770*/  IMAD.U32 R38, R111, 0x10000, RZ ;  /* 0x000100006f267824 */ /* 0x000fe200078e00ff */
[----:B------:R-:W-:Y:S01]  /*5780*/  LOP3.LUT R89, R118, 0xffff0000, RZ, 0xc0, !PT ;  /* 0xffff000076597812 */ /* 0x000fe200078ec0ff */
[----:B---3--:R-:W-:Y:S01]  /*5790*/  FMUL.FTZ R100, R39, R88 ;  /* 0x0000005827647220 */ /* 0x008fe20000410000 */
[----:B------:R-:W-:Y:S01]  /*57a0*/  PRMT R109, R109, 0x5410, R36 ;  /* 0x000054106d6d7816 */ /* 0x000fe20000000024 */
[----:B------:R-:W-:Y:S01]  /*57b0*/  FMUL.FTZ R43, R39, R40 ;  /* 0x00000028272b7220 */ /* 0x000fe20000410000 */
[----:B------:R-:W-:Y:S01]  /*57c0*/  LOP3.LUT R44, R5, 0xffff0000, RZ, 0xc0, !PT ;  /* 0xffff0000052c7812 */ /* 0x000fe200078ec0ff */
[----:B------:R-:W-:Y:S01]  /*57d0*/  FMUL.FTZ R36, R47, R42 ;  /* 0x0000002a2f247220 */ /* 0x000fe20000410000 */
[C---:B--2---:R-:W-:Y:S01]  /*57e0*/  FMUL.FTZ R99, R46.reuse, R117 ;  /* 0x000000752e637220 */ /* 0x044fe20000410000 */
[----:B------:R-:W-:Y:S01]  /*57f0*/  PRMT R113, R113, 0x5410, R34 ;  /* 0x0000541071717816 */ /* 0x000fe20000000022 */
[-C--:B------:R-:W-:Y:S01]  /*5800*/  FMUL.FTZ R46, R46, R89.reuse ;  /* 0x000000592e2e7220 */ /* 0x080fe20000410000 */
[----:B------:R-:W-:Y:S01]  /*5810*/  PRMT R116, R116, 0x5410, R41 ;  /* 0x0000541074747816 */ /* 0x000fe20000000029 */
[----:B------:R-:W-:Y:S01]  /*5820*/  FMUL.FTZ R47, R47, R38 ;  /* 0x000000262f2f7220 */ /* 0x000fe20000410000 */
[C---:B------:R-:W-:Y:S01]  /*5830*/  FFMA.FTZ R39, R37.reuse, R40, -R100 ;  /* 0x0000002825277223 */ /* 0x040fe20000010864 */
[----:B------:R-:W-:Y:S01]  /*5840*/  PRMT R114, R114, 0x5410, R35 ;  /* 0x0000541072727816 */ /* 0x000fe20000000023 */
[----:B------:R-:W-:Y:S01]  /*5850*/  FFMA.FTZ R37, R37, R88, R43 ;  /* 0x0000005825257223 */ /* 0x000fe2000001002b */
[----:B------:R-:W-:Y:S01]  /*5860*/  FFMA.FTZ R35, R45, R38, -R36 ;  /* 0x000000262d237223 */ /* 0x000fe20000010824 */
[----:B------:R-:W-:Y:S01]  /*5870*/  LOP3.LUT R15, R15, 0xffff0000, RZ, 0xc0, !PT ;  /* 0xffff00000f0f7812 */ /* 0x000fe200078ec0ff */
[C---:B------:R-:W-:Y:S01]  /*5880*/  FFMA.FTZ R34, R44.reuse, R89, -R99 ;  /* 0x000000592c227223 */ /* 0x040fe20000010863 */
[----:B------:R-:W-:Y:S01]  /*5890*/  LOP3.LUT R88, R115, 0xffff0000, RZ, 0xc0, !PT ;  /* 0xffff000073587812 */ /* 0x000fe200078ec0ff */
[----:B------:R-:W-:Y:S01]  /*58a0*/  FFMA.FTZ R44, R44, R117, R46 ;  /* 0x000000752c2c7223 */ /* 0x000fe2000001002e */
[----:B------:R-:W-:Y:S01]  /*58b0*/  LOP3.LUT R36, R111, 0xffff0000, RZ, 0xc0, !PT ;  /* 0xffff00006f247812 */ /* 0x000fe200078ec0ff */
[----:B------:R-:W-:Y:S01]  /*58c0*/  FFMA.FTZ R45, R45, R42, R47 ;  /* 0x0000002a2d2d7223 */ /* 0x000fe2000001002f */
[----:B------:R-:W-:Y:S01]  /*58d0*/  IMAD.U32 R13, R12, 0x10000, RZ ;  /* 0x000100000c0d7824 */ /* 0x000fe200078e00ff */
[----:B------:R-:W-:Y:S01]  /*58e0*/  LOP3.LUT R43, R7, 0xffff0000, RZ, 0xc0, !PT ;  /* 0xffff0000072b7812 */ /* 0x000fe200078ec0ff */
[----:B------:R-:W-:-:S02]  /*58f0*/  IMAD.U32 R42, R113, 0x10000, RZ ;  /* 0x00010000712a7824 */ /* 0x000fc400078e00ff */
[C---:B------:R-:W-:Y:S01]  /*5900*/  FMUL.FTZ R38, R15.reuse, R88 ;  /* 0x000000580f267220 */ /* 0x040fe20000410000 */
[----:B------:R-:W-:Y:S02]  /*5910*/  IMAD.U32 R46, R116, 0x10000, RZ ;  /* 0x00010000742e7824 */ /* 0x000fe400078e00ff */
[----:B------:R-:W-:Y:S01]  /*5920*/  FMUL.FTZ R102, R15, R36 ;  /* 0x000000240f667220 */ /* 0x000fe20000410000 */
[----:B------:R-:W-:Y:S01]  /*5930*/  IMAD.U32 R5, R4, 0x10000, RZ ;  /* 0x0001000004057824 */ /* 0x000fe200078e00ff */
[----:B------:R-:W-:Y:S01]  /*5940*/  LOP3.LUT R12, R12, 0xffff0000, RZ, 0xc0, !PT ;  /* 0xffff00000c0c7812 */ /* 0x000fe200078ec0ff */
[C---:B------:R-:W-:Y:S01]  /*5950*/  FMUL.FTZ R100, R13.reuse, R46 ;  /* 0x0000002e0d647220 */ /* 0x040fe20000410000 */
[----:B------:R-:W-:Y:S01]  /*5960*/  LOP3.LUT R15, R116, 0xffff0000, RZ, 0xc0, !PT ;  /* 0xffff0000740f7812 */ /* 0x000fe200078ec0ff */
[----:B------:R-:W-:Y:S01]  /*5970*/  FMUL.FTZ R41, R13, R42 ;  /* 0x0000002a0d297220 */ /* 0x000fe20000410000 */
[----:B------:R-:W-:Y:S01]  /*5980*/  LOP3.LUT R113, R113, 0xffff0000, RZ, 0xc0, !PT ;  /* 0xffff000071717812 */ /* 0x000fe200078ec0ff */
[C---:B------:R-:W-:Y:S01]  /*5990*/  IMAD.U32 R7, R6.reuse, 0x10000, RZ ;  /* 0x0001000006077824 */ /* 0x040fe200078e00ff */
[----:B------:R-:W-:Y:S01]  /*59a0*/  LOP3.LUT R40, R6, 0xffff0000, RZ, 0xc0, !PT ;  /* 0xffff000006287812 */ /* 0x000fe200078ec0ff */
[----:B------:R-:W-:Y:S01]  /*59b0*/  FFMA.FTZ R36, R43, R36, -R38 ;  /* 0x000000242b247223 */ /* 0x000fe20000010826 */
[----:B------:R-:W-:Y:S01]  /*59c0*/  LOP3.LUT R4, R4, 0xffff0000, RZ, 0xc0, !PT ;  /* 0xffff000004047812 */ /* 0x000fe200078ec0ff */
[----:B------:R-:W-:-:S02]  /*59d0*/  IMAD.U32 R6, R14, 0x10000, RZ ;  /* 0x000100000e067824 */ /* 0x000fc400078e00ff */
[----:B------:R-:W-:Y:S01]  /*59e0*/  FFMA.FTZ R38, R43, R88, R102 ;  /* 0x000000582b267223 */ /* 0x000fe20000010066 */
[C---:B------:R-:W-:Y:S01]  /*59f0*/  FFMA.FTZ R13, R5.reuse, R42, -R100 ;  /* 0x0000002a050d7223 */ /* 0x040fe20000010864 */
[----:B------:R-:W-:Y:S01]  /*5a00*/  FFMA.FTZ R46, R5, R46, R41 ;  /* 0x0000002e052e7223 */ /* 0x000fe20000010029 */
[----:B------:R-:W-:Y:S01]  /*5a10*/  LOP3.LUT R14, R14, 0xffff0000, RZ, 0xc0, !PT ;  /* 0xffff00000e0e7812 */ /* 0x000fe200078ec0ff */
[----:B------:R-:W-:Y:S01]  /*5a20*/  FMUL.FTZ R43, R12, R15 ;  /* 0x0000000f0c2b7220 */ /* 0x000fe20000410000 */
[C---:B------:R-:W-:Y:S01]  /*5a30*/  IMAD.U32 R5, R109.reuse, 0x10000, RZ ;  /* 0x000100006d057824 */ /* 0x040fe200078e00ff */
[----:B------:R-:W-:Y:S01]  /*5a40*/  LOP3.LUT R41, R114, 0xffff0000, RZ, 0xc0, !PT ;  /* 0xffff000072297812 */ /* 0x000fe200078ec0ff */
[-C--:B------:R-:W-:Y:S01]  /*5a50*/  FMUL.FTZ R47, R12, R113.reuse ;  /* 0x000000710c2f7220 */ /* 0x080fe20000410000 */
[----:B------:R-:W-:Y:S01]  /*5a60*/  LOP3.LUT R109, R109, 0xffff0000, RZ, 0xc0, !PT ;  /* 0xffff00006d6d7812 */ /* 0x000fe200078ec0ff */
[----:B------:R-:W-:Y:S02]  /*5a70*/  IMAD.U32 R12, R114, 0x10000, RZ ;  /* 0x00010000720c7824 */ /* 0x000fe400078e00ff */
[C---:B------:R-:W-:Y:S01]  /*5a80*/  FFMA.FTZ R42, R4.reuse, R113, -R43 ;  /* 0x00000071042a7223 */ /* 0x040fe2000001082b */
[----:B------:R-:W-:Y:S01]  /*5a90*/  FFMA.FTZ R47, R4, R15, R47 ;  /* 0x0000000f042f7223 */ /* 0x000fe2000001002f */
[----:B------:R-:W-:Y:S01]  /*5aa0*/  FMUL.FTZ R43, R14, R41 ;  /* 0x000000290e2b7220 */ /* 0x000fe20000410000 */
[CC--:B------:R-:W-:Y:S01]  /*5ab0*/  FMUL.FTZ R4, R6.reuse, R12.reuse ;  /* 0x0000000c06047220 */ /* 0x0c0fe20000410000 */
[----:B------:R-:W-:Y:S01]  /*5ac0*/  FMUL.FTZ R15, R6, R5 ;  /* 0x00000005060f7220 */ /* 0x000fe20000410000 */
[-C--:B------:R-:W-:Y:S01]  /*5ad0*/  FMUL.FTZ R14, R14, R109.reuse ;  /* 0x0000006d0e0e7220 */ /* 0x080fe20000410000 */
[C---:B------:R-:W-:Y:S01]  /*5ae0*/  FFMA.FTZ R43, R40.reuse, R109, -R43 ;  /* 0x0000006d282b7223 */ /* 0x040fe2000001082b */
[C---:B------:R-:W-:Y:S01]  /*5af0*/  FFMA.FTZ R4, R7.reuse, R5, -R4 ;  /* 0x0000000507047223 */ /* 0x040fe20000010804 */
[----:B------:R-:W-:Y:S01]  /*5b00*/  FFMA.FTZ R15, R7, R12, R15 ;  /* 0x0000000c070f7223 */ /* 0x000fe2000001000f */
[----:B------:R-:W-:Y:S01]  /*5b10*/  FFMA.FTZ R14, R40, R41, R14 ;  /* 0x00000029280e7223 */ /* 0x000fe2000001000e */
[----:B------:R-:W-:-:S02]  /*5b20*/  F2FP.BF16.F32.PACK_AB R37, R44, R37 ;  /* 0x000000252c25723e */ /* 0x000fc400000010ff */
        /* <DEDUP_REMOVED lines=8> */
[----:B------:R-:W-:-:S02]  /*5bb0*/  F2FP.BF16.F32.PACK_AB R7, R36, R35 ;  /* 0x000000232407723e */ /* 0x000fc400000010ff */
[----:B------:R-:W-:-:S07]  /*5bc0*/  F2FP.BF16.F32.PACK_AB R12, R47, R46 ;  /* 0x0000002e2f0c723e */ /* 0x000fce00000010ff */
.L_x_5237:
[----:B------:R-:W-:Y:S05]  /*5bd0*/  BSYNC B1 ;  /* 0x0000000000017941 */ /* 0x000fea0003800000 */
.L_x_5236:
        /* <DEDUP_REMOVED lines=8> */
.L_x_5201:
[----:B------:R-:W-:-:S06]  /*5c60*/  UISETP.NE.AND UP0, UPT, UR44, 0x3, UPT ;  /* 0x000000032c00788c */ /* 0x000fcc000bf05270 */
[----:B------:R-:W-:-:S13]  /*5c70*/  PLOP3.LUT P3, PT, PT, PT, UP0, 0x80, 0x0 ;  /* 0x000000000000781c */ /* 0x000fda0003f6f008 */
[----:B------:R-:W-:Y:S05]  /*5c80*/  @!P3 BRA `(.L_x_5238) ;  /* 0x000000000004b947 */ /* 0x000fea0003800000 */
[----:B------:R-:W-:Y:S01]  /*5c90*/  BPT.TRAP 0x1 ;  /* 0x000000040000795c */ /* 0x000fe20000300000 */
.L_x_5238:
[----:B------:R-:W-:Y:S01]  /*5ca0*/  IMAD R87, R19, 0x8, R22 ;  /* 0x0000000813577824 */ /* 0x000fe200078e0216 */
[----:B------:R-:W-:Y:S01]  /*5cb0*/  SHF.L.U32 R95, R210, 0x1f, RZ ;  /* 0x0000001fd25f7819 */ /* 0x000fe200000006ff */
[----:B------:R-:W-:Y:S01]  /*5cc0*/  BSSY B1, `(.L_x_5239) ;  /* 0x0000004000017945 */ /* 0x000fe20003800000 */
[----:B------:R-:W-:Y:S02]  /*5cd0*/  SHF.R.S32.HI R92, RZ, 0x1f, R91 ;  /* 0x0000001fff5c7819 */ /* 0x000fe4000001145b */
[----:B------:R-:W0:Y:S02]  /*5ce0*/  SYNCS.PHASECHK.TRANS64.TRYWAIT P2, [R87+URZ+0x22890], R95 ;  /* 0x0228905f570075a7 */ /* 0x000e24000804017f */
[----:B0-----:R-:W-:Y:S05]  /*5cf0*/  @!P2 BRA `(.L_x_5240) ;  /* 0x000001880034a947 */ /* 0x001fea0003800000 */
.L_x_5504:
[----:B------:R-:W-:Y:S05]  /*5d00*/  BSYNC B1 ;  /* 0x0000000000017941 */ /* 0x000fea0003800000 */
.L_x_5239:
        /* <DEDUP_REMOVED lines=25> */
.L_x_5508:
        /* <DEDUP_REMOVED lines=13> */
.L_x_5243:
[----:B------:R-:W-:Y:S05]  /*5f70*/  BSYNC B1 ;  /* 0x0000000000017941 */ /* 0x000fea0003800000 */
.L_x_5242:
[----:B------:R-:W-:-:S03]  /*5f80*/  UMOV UR4, 0xffffffff ;  /* 0xffffffff00047882 */ /* 0x000fc60000000000 */
[----:B------:R-:W-:Y:S05]  /*5f90*/  BRA.DIV UR4, `(.L_x_5244) ;  /* 0x0000018604ec7947 */ /* 0x000fea000b800000 */
[----:B--2-4-:R2:W4:Y:S04]  /*5fa0*/  SHFL.IDX PT, R5, R33, 0x1, 0x1c1f ;  /* 0x003c1f0021057f89 */ /* 0x01452800000e0000 */
[----:B---3--:R2:W3:Y:S02]  /*5fb0*/  SHFL.IDX PT, R7, R32, 0x1, 0x1c1f ;  /* 0x003c1f0020077f89 */ /* 0x0084e400000e0000 */
.L_x_5512:
        /* <DEDUP_REMOVED lines=13> */
.L_x_5220:
[----:B------:R-:W-:Y:S05]  /*6090*/  BSYNC B0 ;  /* 0x0000000000007941 */ /* 0x000fea0003800000 */
.L_x_5200:
        /* <DEDUP_REMOVED lines=17> */
.L_x_5246:
[----:B------:R-:W-:Y:S05]  /*61b0*/  BSYNC B0 ;  /* 0x0000000000007941 */ /* 0x000fea0003800000 */
.L_x_5245:
[----:B------:R-:W3:Y:S01]  /*61c0*/  SYNCS.PHASECHK.TRANS64.TRYWAIT P3, [R87+URZ+0x228b0], R95 ;  /* 0x0228b05f570075a7 */ /* 0x000ee2000806017f */
[----:B------:R-:W-:Y:S04]  /*61d0*/  BSSY B0, `(.L_x_5247) ;  /* 0x0000002000007945 */ /* 0x000fe80003800000 */
[----:B---3--:R-:W-:Y:S05]  /*61e0*/  @!P3 BRA `(.L_x_5248) ;  /* 0x0000018400a4b947 */ /* 0x008fea0003800000 */
.L_x_5513:
[----:B------:R-:W-:Y:S05]  /*61f0*/  BSYNC B0 ;  /* 0x0000000000007941 */ /* 0x000fea0003800000 */
.L_x_5247:
        /* <DEDUP_REMOVED lines=21> */
[----:B------:R0:W4:Y:S01]  /*6350*/  SHFL.IDX PT, R39, R35, RZ, 0x1c1f ;  /* 0x001c1fff23277589 */ /* 0x00012200000e0000 */
[----:B------:R-:W-:Y:S01]  /*6360*/  ISETP.GE.AND P3, PT, R94, 0x1, PT ;  /* 0x000000015e00780c */ /* 0x000fe20003f66270 */
[----:B------:R-:W-:Y:S02]  /*6370*/  IMAD R11, R11, 0x2, R26 ;  /* 0x000000020b0b7824 */ /* 0x000fe400078e021a */
[----:B------:R0:W0:Y:S10]  /*6380*/  SHFL.IDX PT, R38, R36, RZ, 0x1c1f ;  /* 0x001c1fff24267589 */ /* 0x00003400000e0000 */
[----:B------:R-:W-:Y:S05]  /*6390*/  @!P3 BRA `(.L_x_5250) ;  /* 0x0000000000a4b947 */ /* 0x000fea0003800000 */
[----:B------:R-:W-:Y:S02]  /*63a0*/  ISETP.NE.AND P5, PT, R77, RZ, PT ;  /* 0x000000ff4d00720c */ /* 0x000fe40003fa5270 */
[----:B------:R-:W-:Y:S02]  /*63b0*/  ISETP.NE.AND P4, PT, R78, RZ, PT ;  /* 0x000000ff4e00720c */ /* 0x000fe40003f85270 */
[----:B------:R-:W-:-:S09]  /*63c0*/  PRMT R37, R10, 0x8880, RZ ;  /* 0x000088800a257816 */ /* 0x000fd200000000ff */
[----:B------:R-:W5:Y:S01]  /*63d0*/  @P5 LDS.128 R4, [R34] ;  /* 0x0000000022045984 */ /* 0x000f620000000c00 */
[----:B-12-4-:R-:W-:-:S04]  /*63e0*/  @P5 LEA R32, P3, R16, R39, 0x1 ;  /* 0x0000002710205211 */ /* 0x016fc800078608ff */
        /* <DEDUP_REMOVED lines=36> */
.L_x_5250:
[----:B------:R-:W-:Y:S05]  /*6630*/  BSYNC B0 ;  /* 0x0000000000007941 */ /* 0x000fea0003800000 */
.L_x_5249:
[----:B------:R-:W-:Y:S01]  /*6640*/  ISETP.GE.AND P3, PT, R94, 0x41, PT ;  /* 0x000000415e00780c */ /* 0x000fe20003f66270 */
[----:B0-----:R-:W0:Y:S01]  /*6650*/  SHFL.IDX PT, R36, R36, 0x1, 0x1c1f ;  /* 0x003c1f0024247f89 */ /* 0x001e2200000e0000 */
[----:B------:R-:W-:Y:S03]  /*6660*/  BSSY B0, `(.L_x_5251) ;  /* 0x000002c000007945 */ /* 0x000fe60003800000 */
[----:B------:R-:W0:Y:S08]  /*6670*/  SHFL.IDX PT, R35, R35, 0x1, 0x1c1f ;  /* 0x003c1f0023237f89 */ /* 0x000e3000000e0000 */
[----:B------:R-:W-:Y:S05]  /*6680*/  @!P3 BRA `(.L_x_5252) ;  /* 0x0000000000a4b947 */ /* 0x000fea0003800000 */
[----:B------:R-:W-:Y:S02]  /*6690*/  ISETP.NE.AND P5, PT, R77, RZ, PT ;  /* 0x000000ff4d00720c */ /* 0x000fe40003fa5270 */
[----:B------:R-:W-:Y:S02]  /*66a0*/  ISETP.NE.AND P4, PT, R78, RZ, PT ;  /* 0x000000ff4e00720c */ /* 0x000fe40003f85270 */
[----:B------:R-:W-:-:S09]  /*66b0*/  PRMT R37, R10, 0x8880, RZ ;  /* 0x000088800a257816 */ /* 0x000fd200000000ff */
[----:B------:R-:W5:Y:S01]  /*66c0*/  @P5 LDS.128 R4, [R34+0x2000] ;  /* 0x0020000022045984 */ /* 0x000f620000000c00 */
[----:B012---:R-:W-:-:S04]  /*66d0*/  @P5 LEA R32, P3, R16, R35, 0x1 ;  /* 0x0000002310205211 */ /* 0x007fc800078608ff */
[----:B------:R-:W-:Y:S02]  /*66e0*/  @P5 LEA.HI.X R33, R16, R36, R17, 0x1, P3 ;  /* 0x0000002410215211 */ /* 0x000fe400018f0c11 */
[----:B------:R-:W-:-:S04]  /*66f0*/  @P4 LEA R14, P3, R2, R35, 0x1 ;  /* 0x00000023020e4211 */ /* 0x000fc800078608ff */
[----:B------:R-:W-:Y:S02]  /*6700*/  @P4 LEA.HI.X R15, R2, R36, R209, 0x1, P3 ;  /* 0x00000024020f4211 */ /* 0x000fe400018f0cd1 */
[----:B------:R-:W-:-:S13]  /*6710*/  ISETP.NE.AND P3, PT, R79, RZ, PT ;  /* 0x000000ff4f00720c */ /* 0x000fda0003f65270 */
[----:B------:R-:W-:-:S04]  /*6720*/  @P3 LEA R12, P6, R216, R35, 0x1 ;  /* 0x00000023d80c3211 */ /* 0x000fc800078c08ff */
[----:B------:R-:W-:Y:S01]  /*6730*/  @P3 LEA.HI.X R13, R216, R36, R229, 0x1, P6 ;  /* 0x00000024d80d3211 */ /* 0x000fe200030f0ce5 */
[----:B-----5:R0:W-:Y:S01]  /*6740*/  @P5 ST.E.128 desc[UR42][R32.64], R4 ;  /* 0x0000000420005985 */ /* 0x0201e2000c101d2a */
        /* <DEDUP_REMOVED lines=29> */
.L_x_5252:
[----:B------:R-:W-:Y:S05]  /*6920*/  BSYNC B0 ;  /* 0x0000000000007941 */ /* 0x000fea0003800000 */
.L_x_5251:
[----:B------:R-:W-:Y:S01]  /*6930*/  @!PT LDS RZ, [RZ] ;  /* 0x00000000fffff984 */ /* 0x000fe20000000800 */
[----:B------:R-:W-:Y:S01]  /*6940*/  @!PT LDS RZ, [RZ] ;  /* 0x00000000fffff984 */ /* 0x000fe20000000800 */
[----:B------:R-:W-:Y:S01]  /*6950*/  @!PT LDS RZ, [RZ] ;  /* 0x00000000fffff984 */ /* 0x000fe20000000800 */
[----:B------:R-:W-:Y:S01]  /*6960*/  @!PT LDS RZ, [RZ] ;  /* 0x00000000fffff984 */ /* 0x000fe20000000800 */
[----:B------:R5:W-:Y:S06]  /*6970*/  MEMBAR.ALL.CTA ;  /* 0x0000000000007992 */ /* 0x000bec0000008000 */
[----:B-----5:R-:W5:Y:S01]  /*6980*/  FENCE.VIEW.ASYNC.S ;  /* 0x00000000000073c6 */ /* 0x020f620000000000 */
[----:B-1-3--:R-:W-:Y:S01]  /*6990*/  @!P2 VIADD R87, R87, 0x228c0 ;  /* 0x000228c05757a836 */ /* 0x00afe20000000000 */
[----:B-----5:R1:W-:Y:S01]  /*69a0*/  BAR.SYNC.DEFER_BLOCKING R60, 0x80 ;  /* 0x0002003c0000751d */ /* 0x0203e20000010000 */
[----:B------:R-:W-:Y:S01]  /*69b0*/  LOP3.LUT P3, RZ, R18, 0x2, RZ, 0xc0, !PT ;  /* 0x0000000212ff7812 */ /* 0x000fe2000786c0ff */
[----:B------:R-:W-:-:S02]  /*69c0*/  VIADD R19, R19, 0x1 ;  /* 0x0000000113137836 */ /* 0x000fc40000000000 */
[----:B------:R-:W-:-:S04]  /*69d0*/  @!P2 PRMT R87, RZ, 0x654, R87 ;  /* 0x00000654ff57a816 */ /* 0x000fc80000000057 */
[----:B------:R1:W-:Y:S01]  /*69e0*/  @!P2 SYNCS.ARRIVE.TRANS64.RED.A1T0 RZ, [R87+URZ], RZ ;  /* 0x000000ff57ffa9a7 */ /* 0x0003e2000810043f */
[----:B------:R-:W-:-:S04]  /*69f0*/  ISETP.NE.AND P2, PT, R19, 0x2, PT ;  /* 0x000000021300780c */ /* 0x000fc80003f45270 */
[----:B0-----:R-:W-:Y:S02]  /*6a00*/  SEL R5, RZ, 0x1, P2 ;  /* 0x00000001ff057807 */ /* 0x001fe40001000000 */
[----:B------:R-:W-:Y:S02]  /*6a10*/  SEL R19, R19, RZ, P2 ;  /* 0x000000ff13137207 */ /* 0x000fe40001000000 */
[----:B------:R-:W-:Y:S01]  /*6a20*/  LOP3.LUT R210, R210, R5, RZ, 0x3c, !PT ;  /* 0x00000005d2d27212 */ /* 0x000fe200078e3cff */
[----:B-1----:R-:W-:Y:S06]  /*6a30*/  @P3 BRA `(.L_x_5253) ;  /* 0xffffffc000ec3947 */ /* 0x002fec000383ffff */
[----:B------:R-:W0:Y:S01]  /*6a40*/  S2R R4, SR_TID.X ;  /* 0x0000000000047919 */ /* 0x000e220000002100 */
[----:B------:R-:W-:Y:S02]  /*6a50*/  PLOP3.LUT P0, PT, PT, PT, PT, 0x8, 0x0 ;  /* 0x000000000000781c */ /* 0x000fe40003f0e170 */
[----:B0-----:R-:W-:-:S04]  /*6a60*/  SHF.R.U32.HI R4, RZ, 0x7, R4 ;  /* 0x00000007ff047819 */ /* 0x001fc80000011604 */
[----:B------:R-:W-:-:S13]  /*6a70*/  ISETP.NE.AND P3, PT, R4, 0x1, PT ;  /* 0x000000010400780c */ /* 0x000fda0003f65270 */
[----:B------:R-:W-:Y:S05]  /*6a80*/  @!P3 WARPSYNC.ALL ;  /* 0x000000000000b948 */ /* 0x000fea0003800000 */
[----:B------:R-:W-:Y:S06]  /*6a90*/  @!P3 BAR.ARV 0x9, 0x100 ;  /* 0x024400000000bb1d */ /* 0x000fec0000002000 */
.L_x_5195:
[----:B------:R-:W0:Y:S01]  /*6aa0*/  LDC R0, c[0x0][0x448] ;  /* 0x00011200ff007b82 */ /* 0x000e220000000800 */
[----:B------:R-:W-:Y:S01]  /*6ab0*/  IMAD.MOV.U32 R172, RZ, RZ, RZ ;  /* 0x000000ffffac7224 */ /* 0x000fe200078e00ff */
[----:B0-----:R-:W-:Y:S01]  /*6ac0*/  ISETP.NE.AND P1, PT, R0, 0x1, PT ;  /* 0x000000010000780c */ /* 0x001fe20003f25270 */
[----:B------:R-:W-:-:S12]  /*6ad0*/  VIADD R0, R222, 0x7f ;  /* 0x0000007fde007836 */ /* 0x000fd80000000000 */
[----:B------:R-:W0:Y:S08]  /*6ae0*/  @P1 LDC R3, c[0x0][0x44c] ;  /* 0x00011300ff031b82 */ /* 0x000e300000000800 */
[----:B------:R-:W1:Y:S01]  /*6af0*/  @P1 LDC R4, c[0x0][0x450] ;  /* 0x00011400ff041b82 */ /* 0x000e620000000800 */
[----:B0-----:R-:W-:-:S05]  /*6b00*/  @P1 IMAD.HI.U32 R3, R0, R3, RZ ;  /* 0x0000000300031227 */ /* 0x001fca00078e00ff */
[----:B-1----:R-:W-:-:S05]  /*6b10*/  @P1 SHF.R.U32.HI R0, RZ, R4, R3 ;  /* 0x00000004ff001219 */ /* 0x002fca0000011603 */
[----:B------:R-:W-:-:S04]  /*6b20*/  IMAD.IADD R0, R31, 0x1, R0 ;  /* 0x000000011f007824 */ /* 0x000fc800078e0200 */
[----:B------:R-:W-:-:S05]  /*6b30*/  IMAD.HI R0, R0, 0x2aaaaaab, RZ ;  /* 0x2aaaaaab00007827 */ /* 0x000fca00078e02ff */
[----:B------:R-:W-:-:S04]  /*6b40*/  SHF.R.U32.HI R3, RZ, 0x1f, R0 ;  /* 0x0000001fff037819 */ /* 0x000fc80000011600 */
[----:B------:R-:W-:-:S04]  /*6b50*/  LEA.HI.SX32 R3, R0, R3, 0x1c ;  /* 0x0000000300037211 */ /* 0x000fc800078fe2ff */
[----:B------:R-:W-:-:S04]  /*6b60*/  VIMNMX R9, R30, R3, PT ;  /* 0x000000031e097248 */ /* 0x000fc80003fe0100 */
[----:B------:R-:W-:Y:S01]  /*6b70*/  ISETP.GE.AND P1, PT, R9, 0x1, PT ;  /* 0x000000010900780c */ /* 0x000fe20003f26270 */
[----:B------:R-:W-:-:S12]  /*6b80*/  @P0 BRA `(.L_x_5254) ;  /* 0x00000000000c0947 */ /* 0x000fd80003800000 */
[----:B------:R-:W0:Y:S01]  /*6b90*/  FENCE.VIEW.ASYNC.G ;  /* 0x00000000000073c6 */ /* 0x000e220000000100 */
[----:B------:R-:W-:Y:S05]  /*6ba0*/  WARPSYNC.ALL ;  /* 0x0000000000007948 */ /* 0x000fea0003800000 */
[----:B0-----:R-:W-:Y:S06]  /*6bb0*/  BAR.ARV 0xc, 0x180 ;  /* 0x0306000000007b1d */ /* 0x001fec0000002000 */
.L_x_5254:
[----:B------:R-:W-:Y:S04]  /*6bc0*/  BSSY B0, `(.L_x_5255) ;  /* 0x0000020000007945 */ /* 0x000fe80003800000 */
        /* <DEDUP_REMOVED lines=31> */
.L_x_5256:
[----:B------:R-:W-:Y:S05]  /*6dc0*/  BSYNC B0 ;  /* 0x0000000000007941 */ /* 0x000fea0003800000 */
.L_x_5255:
        /* <DEDUP_REMOVED lines=59> */
[----:B----4-:R-:W-:Y:S02]  /*7180*/  CS2R R38, SRZ ;  /* 0x0000000000267805 */ /* 0x010fe4000001ff00 */
[----:B------:R-:W-:-:S02]  /*7190*/  CS2R R36, SRZ ;  /* 0x0000000000247805 */ /* 0x000fc4000001ff00 */
[----:B------:R-:W-:Y:S02]  /*71a0*/  CS2R R34, SRZ ;  /* 0x0000000000227805 */ /* 0x000fe4000001ff00 */
        /* <DEDUP_REMOVED lines=18> */
.L_x_5516:
        /* <DEDUP_REMOVED lines=26> */
.L_x_5260:
[----:B------:R-:W-:Y:S05]  /*7470*/  BSYNC B6 ;  /* 0x0000000000067941 */ /* 0x000fea0003800000 */
.L_x_5259:
        /* <DEDUP_REMOVED lines=13> */
.L_x_5264:
[----:B--2---:R2:W3:Y:S02]  /*7550*/  SYNCS.PHASECHK.TRANS64.TRYWAIT P0, [R22+URZ+0x22800], R3 ;  /* 0x02280003160075a7 */ /* 0x0044e4000800017f */
[----:B---3--:R-:W-:Y:S05]  /*7560*/  @!P0 NANOSLEEP.SYNCS 0x989680 ;  /* 0x009896800000895d */ /* 0x008fea0003900000 */
[----:B------:R-:W3:Y:S02]  /*7570*/  @!P0 SYNCS.PHASECHK.TRANS64 P0, [R22+URZ+0x22800], R3 ;  /* 0x02280003160085a7 */ /* 0x000ee4000800007f */
[----:B---3--:R-:W-:Y:S05]  /*7580*/  @!P0 BRA `(.L_x_5264) ;  /* 0xfffffffc00f08947 */ /* 0x008fea000383ffff */
.L_x_5263:
[----:B------:R-:W-:Y:S05]  /*7590*/  BSYNC B0 ;  /* 0x0000000000007941 */ /* 0x000fea0003800000 */
.L_x_5262:
[----:B------:R-:W-:Y:S05]  /*75a0*/  BRA `(.L_x_5265) ;  /* 0x0000002c00b07947 */ /* 0x000fea0003800000 */
.L_x_5261:
        /* <DEDUP_REMOVED lines=30> */
.L_x_5267:
[----:B------:R-:W-:Y:S05]  /*7790*/  BSYNC B6 ;  /* 0x0000000000067941 */ /* 0x000fea0003800000 */
.L_x_5266:
        /* <DEDUP_REMOVED lines=45> */
.L_x_5522:
        /* <DEDUP_REMOVED lines=30> */
.L_x_5272:
[----:B------:R-:W-:Y:S05]  /*7c50*/  BSYNC B1 ;  /* 0x0000000000017941 */ /* 0x000fea0003800000 */
.L_x_5271:
        /* <DEDUP_REMOVED lines=19> */
.L_x_5528:
        /* <DEDUP_REMOVED lines=35> */
.L_x_5275:
[----:B------:R-:W-:Y:S05]  /*7fc0*/  BSYNC B1 ;  /* 0x0000000000017941 */ /* 0x000fea0003800000 */
.L_x_5274:
[----:B0---4-:R-:W4:Y:S01]  /*7fd0*/  LDL R7, [R1+0x14] ;  /* 0x0000140001077983 */ /* 0x011f220000100800 */
[----:B------:R-:W0:Y:S01]  /*7fe0*/  SYNCS.PHASECHK.TRANS64.TRYWAIT P0, [R22+URZ+0x22800], R35 ;  /* 0x02280023160075a7 */ /* 0x000e22000800017f */
[C---:B--2---:R-:W-:Y:S01]  /*7ff0*/  IMAD.SHL.U32 R0, R33.reuse, 0x40, RZ ;  /* 0x0000004021007824 */ /* 0x044fe200078e00ff */
[----:B------:R-:W-:Y:S01]  /*8000*/  LOP3.LUT P2, RZ, R33, 0x4, RZ, 0xc0, !PT ;  /* 0x0000000421ff7812 */ /* 0x000fe2000784c0ff */
[----:B-----5:R-:W-:Y:S01]  /*8010*/  IMAD.MOV.U32 R4, RZ, RZ, R8 ;  /* 0x000000ffff047224 */ /* 0x020fe200078e0008 */
[----:B------:R-:W-:Y:S01]  /*8020*/  VIADDMNMX R31, R37, -R222, 0x80, PT ;  /* 0x00000080251f7446 */ /* 0x000fe200038009de */
[----:B------:R-:W-:Y:S01]  /*8030*/  IMAD.MOV.U32 R5, RZ, RZ, R13 ;  /* 0x000000ffff057224 */ /* 0x000fe200078e000d */
[----:B---3--:R-:W-:Y:S01]  /*8040*/  LOP3.LUT R3, R0, 0x1c0, RZ, 0xc0, !PT ;  /* 0x000001c000037812 */ /* 0x008fe200078ec0ff */
[----:B------:R-:W-:Y:S01]  /*8050*/  IMAD.MOV.U32 R6, RZ, RZ, R14 ;  /* 0x000000ffff067224 */ /* 0x000fe200078e000e */
[----:B------:R-:W-:Y:S01]  /*8060*/  PRMT R33, R4, 0x7610, R33 ;  /* 0x0000761004217816 */ /* 0x000fe20000000021 */
[----:B------:R-:W-:Y:S01]  /*8070*/  IMAD.MOV.U32 R4, RZ, RZ, R12 ;  /* 0x000000ffff047224 */ /* 0x000fe200078e000c */
[----:B------:R-:W-:Y:S01]  /*8080*/  LOP3.LUT R0, R3, 0x18, R16, 0xf8, !PT ;  /* 0x0000001803007812 */ /* 0x000fe200078ef810 */
[----:B------:R-:W-:Y:S01]  /*8090*/  BSSY B1, `(.L_x_5276) ;  /* 0x0000012000017945 */ /* 0x000fe20003800000 */
[----:B------:R-:W-:-:S02]  /*80a0*/  SHF.R.U32.HI R3, RZ, 0x3, R3 ;  /* 0x00000003ff037819 */ /* 0x000fc40000011603 */
[----:B------:R-:W-:Y:S01]  /*80b0*/  PRMT R45, R4, 0x7610, R45 ;  /* 0x00007610042d7816 */ /* 0x000fe2000000002d */
[----:B------:R-:W-:Y:S01]  /*80c0*/  IMAD.MOV.U32 R4, RZ, RZ, R10 ;  /* 0x000000ffff047224 */ /* 0x000fe200078e000a */
[----:B------:R-:W-:Y:S01]  /*80d0*/  LOP3.LUT R0, R0, R3, RZ, 0x3c, !PT ;  /* 0x0000000300007212 */ /* 0x000fe200078e3cff */
[----:B------:R-:W-:Y:S01]  /*80e0*/  IMAD.MOV.U32 R3, RZ, RZ, R9 ;  /* 0x000000ffff037224 */ /* 0x000fe200078e0009 */
[----:B------:R-:W-:Y:S02]  /*80f0*/  PRMT R33, R33, 0x5410, R6 ;  /* 0x0000541021217816 */ /* 0x000fe40000000006 */
[----:B------:R-:W-:Y:S02]  /*8100*/  PRMT R47, R4, 0x7610, R47 ;  /* 0x00007610042f7816 */ /* 0x000fe4000000002f */
[----:B-1----:R-:W-:Y:S01]  /*8110*/  PRMT R30, R3, 0x5410, R5 ;  /* 0x00005410031e7816 */ /* 0x002fe20000000005 */
[----:B------:R-:W-:Y:S01]  /*8120*/  IMAD.MOV.U32 R5, RZ, RZ, R11 ;  /* 0x000000ffff057224 */ /* 0x000fe200078e000b */
[----:B------:R-:W-:Y:S01]  /*8130*/  ISETP.GE.AND P1, PT, R206, R31, PT ;  /* 0x0000001fce00720c */ /* 0x000fe20003f26270 */
[----:B----4-:R-:W-:-:S02]  /*8140*/  IMAD R3, R7, 0x200, R0 ;  /* 0x0000020007037824 */ /* 0x010fc400078e0200 */
[----:B------:R-:W-:Y:S02]  /*8150*/  IMAD.MOV.U32 R0, RZ, RZ, R15 ;  /* 0x000000ffff007224 */ /* 0x000fe400078e000f */
[----:B------:R-:W-:-:S03]  /*8160*/  IMAD R3, R3, 0x2, R22 ;  /* 0x0000000203037824 */ /* 0x000fc600078e0216 */
[----:B------:R-:W-:Y:S01]  /*8170*/  PRMT R46, R0, 0x7610, R46 ;  /* 0x00007610002e7816 */ /* 0x000fe2000000002e */
[C---:B------:R-:W-:Y:S02]  /*8180*/  VIADD R4, R3.reuse, 0x18400 ;  /* 0x0001840003047836 */ /* 0x040fe40000000000 */
[----:B------:R-:W-:Y:S01]  /*8190*/  VIADD R0, R3, 0x18440 ;  /* 0x0001844003007836 */ /* 0x000fe20000000000 */
[----:B0-----:R-:W-:Y:S06]  /*81a0*/  @!P0 BRA `(.L_x_5277) ;  /* 0x0000016800d48947 */ /* 0x001fec0003800000 */
.L_x_5529:
[----:B------:R-:W-:Y:S05]  /*81b0*/  BSYNC B1 ;  /* 0x0000000000017941 */ /* 0x000fea0003800000 */
.L_x_5276:
[----:B------:R-:W-:Y:S01]  /*81c0*/  BSSY B1, `(.L_x_5278) ;  /* 0x0000067000017945 */ /* 0x000fe20003800000 */
[----:B------:R-:W-:Y:S01]  /*81d0*/  PRMT R45, R45, 0x5410, R5 ;  /* 0x000054102d2d7816 */ /* 0x000fe20000000005 */
[----:B------:R-:W-:Y:S02]  /*81e0*/  @P2 VIADD R0, R4, 0xffffffc0 ;  /* 0xffffffc004002836 */ /* 0x000fe40000000000 */
[----:B------:R-:W-:Y:S05]  /*81f0*/  @P1 BRA `(.L_x_5279) ;  /* 0x00000004008c1947 */ /* 0x000fea0003800000 */
[----:B------:R-:W1:Y:S01]  /*8200*/  LDC R4, c[0x0][0x3f4] ;  /* 0x0000fd00ff047b82 */ /* 0x000e620000000800 */
[----:B------:R-:W-:Y:S01]  /*8210*/  BSSY B2, `(.L_x_5280) ;  /* 0x0000032000027945 */ /* 0x000fe20003800000 */
[-C--:B-1----:R-:W-:Y:S02]  /*8220*/  ISETP.GE.AND P0, PT, R204, R4.reuse, PT ;  /* 0x00000004cc00720c */ /* 0x082fe40003f06270 */
[----:B------:R-:W-:-:S11]  /*8230*/  ISETP.GE.AND P1, PT, R211, R4, PT ;  /* 0x00000004d300720c */ /* 0x000fd60003f26270 */
[----:B------:R-:W-:Y:S05]  /*8240*/  @P0 BRA `(.L_x_5281) ;  /* 0x0000000000b80947 */ /* 0x000fea0003800000 */
[----:B------:R-:W1:Y:S01]  /*8250*/  LDS.128 R4, [R3+0x18400] ;  /* 0x0184000003047984 */ /* 0x000e620000000c00 */
[----:B------:R-:W-:Y:S02]  /*8260*/  SHF.R.U32.HI R38, RZ, 0x10, R29 ;  /* 0x00000010ff267819 */ /* 0x000fe4000001161d */
[--C-:B0-----:R-:W-:Y:S02]  /*8270*/  SHF.R.U32.HI R35, RZ, 0x10, R27.reuse ;  /* 0x00000010ff237819 */ /* 0x101fe4000001161b */
[----:B------:R-:W-:Y:S02]  /*8280*/  SHF.R.U64 R34, R26, 0x10, R27 ;  /* 0x000000101a227819 */ /* 0x000fe4000000121b */
[----:B------:R-:W-:Y:S02]  /*8290*/  PRMT R38, R41, 0x5432, R38 ;  /* 0x0000543229267816 */ /* 0x000fe40000000026 */
[C---:B------:R-:W-:Y:S02]  /*82a0*/  PRMT R35, R39.reuse, 0x5410, R35 ;  /* 0x0000541027237816 */ /* 0x040fe40000000023 */
[----:B------:R-:W-:Y:S01]  /*82b0*/  PRMT R34, R39, 0x5432, R34 ;  /* 0x0000543227227816 */ /* 0x000fe20000000022 */
[----:B------:R-:W-:Y:S01]  /*82c0*/  IMAD.U32 R39, R38, 0x10000, RZ ;  /* 0x0001000026277824 */ /* 0x000fe200078e00ff */
[----:B------:R-:W-:Y:S01]  /*82d0*/  SHF.R.U64 R37, R28, 0x10, R29 ;  /* 0x000000101c257819 */ /* 0x000fe2000000121d */
[----:B------:R-:W-:Y:S01]  /*82e0*/  IMAD.U32 R36, R35, 0x10000, RZ ;  /* 0x0001000023247824 */ /* 0x000fe200078e00ff */
[----:B------:R-:W-:-:S02]  /*82f0*/  LOP3.LUT R38, R38, 0xffff0000, RZ, 0xc0, !PT ;  /* 0xffff000026267812 */ /* 0x000fc400078ec0ff */
[----:B------:R-:W-:Y:S02]  /*8300*/  PRMT R37, R41, 0x5410, R37 ;  /* 0x0000541029257816 */ /* 0x000fe40000000025 */
[----:B------:R-:W-:Y:S02]  /*8310*/  LOP3.LUT R35, R35, 0xffff0000, RZ, 0xc0, !PT ;  /* 0xffff000023237812 */ /* 0x000fe400078ec0ff */
[C---:B-1----:R-:W-:Y:S01]  /*8320*/  LOP3.LUT R27, R6.reuse, 0xffff0000, RZ, 0xc0, !PT ;  /* 0xffff0000061b7812 */ /* 0x042fe200078ec0ff */
        /* <DEDUP_REMOVED lines=32> */
.L_x_5281:
[----:B------:R-:W-:Y:S05]  /*8530*/  BSYNC B2 ;  /* 0x0000000000027941 */ /* 0x000fea0003800000 */
.L_x_5280:
[----:B------:R-:W-:Y:S05]  /*8540*/  @P1 BRA `(.L_x_5279) ;  /* 0x0000000000b81947 */ /* 0x000fea0003800000 */
[----:B-1----:R-:W1:Y:S01]  /*8550*/  LDS.128 R4, [R0] ;  /* 0x0000000000047984 */ /* 0x002e620000000c00 */
[----:B------:R-:W-:Y:S02]  /*8560*/  SHF.R.U32.HI R34, RZ, 0x10, R21 ;  /* 0x00000010ff227819 */ /* 0x000fe40000011615 */
[----:B------:R-:W-:Y:S02]  /*8570*/  SHF.R.U32.HI R27, RZ, 0x10, R25 ;  /* 0x00000010ff1b7819 */ /* 0x000fe40000011619 */
[----:B------:R-:W-:Y:S02]  /*8580*/  PRMT R34, R44, 0x5432, R34 ;  /* 0x000054322c227816 */ /* 0x000fe40000000022 */
[----:B------:R-:W-:Y:S02]  /*8590*/  PRMT R27, R42, 0x5410, R27 ;  /* 0x000054102a1b7816 */ /* 0x000fe4000000001b */
[----:B------:R-:W-:Y:S01]  /*85a0*/  SHF.R.U64 R29, R20, 0x10, R21 ;  /* 0x00000010141d7819 */ /* 0x000fe20000001215 */
[----:B0-----:R-:W-:Y:S01]  /*85b0*/  IMAD.U32 R35, R34, 0x10000, RZ ;  /* 0x0001000022237824 */ /* 0x001fe200078e00ff */
[----:B------:R-:W-:Y:S01]  /*85c0*/  SHF.R.U64 R26, R24, 0x10, R25 ;  /* 0x00000010181a7819 */ /* 0x000fe20000001219 */
[----:B------:R-:W-:Y:S01]  /*85d0*/  IMAD.U32 R28, R27, 0x10000, RZ ;  /* 0x000100001b1c7824 */ /* 0x000fe200078e00ff */
[----:B------:R-:W-:-:S02]  /*85e0*/  LOP3.LUT R34, R34, 0xffff0000, RZ, 0xc0, !PT ;  /* 0xffff000022227812 */ /* 0x000fc400078ec0ff */
[----:B------:R-:W-:Y:S02]  /*85f0*/  LOP3.LUT R27, R27, 0xffff0000, RZ, 0xc0, !PT ;  /* 0xffff00001b1b7812 */ /* 0x000fe400078ec0ff */
[----:B------:R-:W-:Y:S02]  /*8600*/  PRMT R26, R42, 0x5432, R26 ;  /* 0x000054322a1a7816 */ /* 0x000fe4000000001a */
[----:B------:R-:W-:Y:S02]  /*8610*/  PRMT R29, R44, 0x5410, R29 ;  /* 0x000054102c1d7816 */ /* 0x000fe4000000001d */
        /* <DEDUP_REMOVED lines=33> */
.L_x_5279:
[----:B------:R-:W-:Y:S05]  /*8830*/  BSYNC B1 ;  /* 0x0000000000017941 */ /* 0x000fea0003800000 */
.L_x_5278:
        /* <DEDUP_REMOVED lines=54> */
.L_x_5284:
[----:B------:R-:W-:Y:S05]  /*8ba0*/  BSYNC B1 ;  /* 0x0000000000017941 */ /* 0x000fea0003800000 */
.L_x_5283:
[----:B------:R-:W-:Y:S05]  /*8bb0*/  @P1 BRA `(.L_x_5282) ;  /* 0x0000001800081947 */ /* 0x000fea0003800000 */
[----:B-1----:R-:W1:Y:S01]  /*8bc0*/  LDS.128 R4, [R0+0x2000] ;  /* 0x0020000000047984 */ /* 0x002e620000000c00 */
[--C-:B------:R-:W-:Y:S02]  /*8bd0*/  SHF.R.U64 R8, R8, 0x10, R9.reuse ;  /* 0x0000001008087819 */ /* 0x100fe40000001209 */
[----:B------:R-:W-:Y:S02]  /*8be0*/  SHF.R.U32.HI R9, RZ, 0x10, R9 ;  /* 0x00000010ff097819 */ /* 0x000fe40000011609 */
[----:B------:R-:W-:Y:S02]  /*8bf0*/  SHF.R.U32.HI R12, RZ, 0x10, R11 ;  /* 0x00000010ff0c7819 */ /* 0x000fe4000001160b */
[----:B------:R-:W-:Y:S02]  /*8c00*/  PRMT R30, R30, 0x5410, R9 ;  /* 0x000054101e1e7816 */ /* 0x000fe40000000009 */
[----:B------:R-:W-:Y:S02]  /*8c10*/  PRMT R12, R45, 0x5432, R12 ;  /* 0x000054322d0c7816 */ /* 0x000fe4000000000c */
[----:B------:R-:W-:Y:S01]  /*8c20*/  SHF.R.U64 R3, R10, 0x10, R11 ;  /* 0x000000100a037819 */ /* 0x000fe2000000120b */
[----:B------:R-:W-:Y:S01]  /*8c30*/  IMAD.U32 R14, R30, 0x10000, RZ ;  /* 0x000100001e0e7824 */ /* 0x000fe200078e00ff */
[----:B------:R-:W-:Y:S01]  /*8c40*/  PRMT R33, R33, 0x5410, R8 ;  /* 0x0000541021217816 */ /* 0x000fe20000000008 */
[----:B------:R-:W-:Y:S01]  /*8c50*/  IMAD.U32 R13, R12, 0x10000, RZ ;  /* 0x000100000c0d7824 */ /* 0x000fe200078e00ff */
[----:B------:R-:W-:-:S02]  /*8c60*/  LOP3.LUT R30, R30, 0xffff0000, RZ, 0xc0, !PT ;  /* 0xffff00001e1e7812 */ /* 0x000fc400078ec0ff */
[----:B------:R-:W-:Y:S02]  /*8c70*/  LOP3.LUT R12, R12, 0xffff0000, RZ, 0xc0, !PT ;  /* 0xffff00000c0c7812 */ /* 0x000fe400078ec0ff */
[----:B------:R-:W-:Y:S02]  /*8c80*/  PRMT R11, R47, 0x5410, R3 ;  /* 0x000054102f0b7816 */ /* 0x000fe40000000003 */
[C---:B-1----:R-:W-:Y:S01]  /*8c90*/  LOP3.LUT R9, R6.reuse, 0xffff0000, RZ, 0xc0, !PT ;  /* 0xffff000006097812 */ /* 0x042fe200078ec0ff */
        /* <DEDUP_REMOVED lines=10> */
[----:B------:R-:W-:Y:S01]  /*8d40*/  IMAD.U32 R6, R5, 0x10000, RZ ;  /* 0x0001000005067824 */ /* 0x000fe200078e00ff */
[----:B------:R-:W-:Y:S01]  /*8d50*/  LOP3.LUT R4, R4, 0xffff0000, RZ, 0xc0, !PT ;  /* 0xffff000004047812 */ /* 0x000fe200078ec0ff */
[----:B------:R-:W-:Y:S01]  /*8d60*/  IMAD.U32 R8, R33, 0x10000, RZ ;  /* 0x0001000021087824 */ /* 0x000fe200078e00ff */
[----:B------:R-:W-:Y:S01]  /*8d70*/  LOP3.LUT R5, R5, 0xffff0000, RZ, 0xc0, !PT ;  /* 0xffff000005057812 */ /* 0x000fe200078ec0ff */
[----:B------:R-:W-:Y:S01]  /*8d80*/  IMAD.U32 R7, R11, 0x10000, RZ ;  /* 0x000100000b077824 */ /* 0x000fe200078e00ff */
[----:B------:R-:W-:Y:S01]  /*8d90*/  LOP3.LUT R33, R33, 0xffff0000, RZ, 0xc0, !PT ;  /* 0xffff000021217812 */ /* 0x000fe200078ec0ff */
[C---:B------:R-:W-:Y:S01]  /*8da0*/  FFMA.FTZ R21, R10.reuse, R12, -R21 ;  /* 0x0000000c0a157223 */ /* 0x040fe20000010815 */
[----:B------:R-:W-:Y:S01]  /*8db0*/  LOP3.LUT R11, R11, 0xffff0000, RZ, 0xc0, !PT ;  /* 0xffff00000b0b7812 */ /* 0x000fe200078ec0ff */
[----:B------:R-:W-:Y:S01]  /*8dc0*/  FFMA.FTZ R30, R10, R30, R9 ;  /* 0x0000001e0a1e7223 */ /* 0x000fe20000010009 */
[CC--:B------:R-:W-:Y:S01]  /*8dd0*/  FMUL.FTZ R10, R4.reuse, R8.reuse ;  /* 0x00000008040a7220 */ /* 0x0c0fe20000410000 */
        /* <DEDUP_REMOVED lines=13> */
.L_x_5269:
        /* <DEDUP_REMOVED lines=76> */
.L_x_5539:
        /* <DEDUP_REMOVED lines=8> */
[----:B0-----:R-:W-:Y:S01]  /*93f0*/  IMAD.IADD R13, R7, 0x1, -R6 ;  /* 0x00000001070d7824 */ /* 0x001fe200078e0a06 */
        /* <DEDUP_REMOVED lines=15> */
.L_x_5287:
[----:B------:R-:W-:Y:S05]  /*94f0*/  BSYNC B1 ;  /* 0x0000000000017941 */ /* 0x000fea0003800000 */
.L_x_5286:
[----:B------:R-:W0:Y:S01]  /*9500*/  SYNCS.PHASECHK.TRANS64.TRYWAIT P1, [R22+URZ+0x22800], R13 ;  /* 0x0228000d160075a7 */ /* 0x000e22000802017f */
[----:B-----5:R-:W-:Y:S01]  /*9510*/  IMAD.MOV.U32 R0, RZ, RZ, R4 ;  /* 0x000000ffff007224 */ /* 0x020fe200078e0004 */
[----:B------:R-:W-:Y:S01]  /*9520*/  VIADDMNMX R25, R25, -R222, 0x80, PT ;  /* 0x0000008019197446 */ /* 0x000fe200038009de */
[----:B------:R-:W-:Y:S01]  /*9530*/  IMAD.MOV.U32 R3, RZ, RZ, R5 ;  /* 0x000000ffff037224 */ /* 0x000fe200078e0005 */
        /* <DEDUP_REMOVED lines=16> */
[----:B0-----:R-:W-:Y:S06]  /*9640*/  @!P1 BRA `(.L_x_5289) ;  /* 0x0000015c00249947 */ /* 0x001fec0003800000 */
.L_x_5540:
[----:B------:R-:W-:Y:S05]  /*9650*/  BSYNC B1 ;  /* 0x0000000000017941 */ /* 0x000fea0003800000 */
.L_x_5288:
[----:B------:R-:W-:Y:S04]  /*9660*/  BSSY B1, `(.L_x_5290) ;  /* 0x000006b000017945 */ /* 0x000fe80003800000 */
[----:B------:R-:W-:Y:S05]  /*9670*/  @P2 BRA `(.L_x_5291) ;  /* 0x0000000400a42947 */ /* 0x000fea0003800000 */
[----:B------:R-:W2:Y:S01]  /*9680*/  LDL R15, [R1+0x14] ;  /* 0x00001400010f7983 */ /* 0x000ea20000100800 */
[----:B------:R-:W-:Y:S01]  /*9690*/  IMAD.SHL.U32 R33, R33, 0x40, RZ ;  /* 0x0000004021217824 */ /* 0x000fe200078e00ff */
[----:B------:R-:W-:Y:S01]  /*96a0*/  SHF.R.U64 R43, R30, 0x10, R31 ;  /* 0x000000101e2b7819 */ /* 0x000fe2000000121f */
[----:B0-----:R-:W-:Y:S01]  /*96b0*/  IMAD.IADD R13, R16, 0x1, R39 ;  /* 0x00000001100d7824 */ /* 0x001fe200078e0227 */
[----:B------:R-:W-:Y:S02]  /*96c0*/  SHF.R.U64 R40, R20, 0x10, R21 ;  /* 0x0000001014287819 */ /* 0x000fe40000001215 */
[----:B------:R-:W-:Y:S02]  /*96d0*/  LOP3.LUT R33, R33, 0x1c0, RZ, 0xc0, !PT ;  /* 0x000001c021217812 */ /* 0x000fe400078ec0ff */
[----:B------:R-:W-:Y:S02]  /*96e0*/  SHF.R.U64 R46, R34, 0x10, R35 ;  /* 0x00000010222e7819 */ /* 0x000fe40000001223 */
[----:B------:R-:W-:-:S02]  /*96f0*/  SHF.R.U32.HI R14, RZ, 0x3, R33 ;  /* 0x00000003ff0e7819 */ /* 0x000fc40000011621 */
[C---:B------:R-:W-:Y:S02]  /*9700*/  LOP3.LUT R13, R33.reuse, 0x38, R13, 0xf8, !PT ;  /* 0x00000038210d7812 */ /* 0x040fe400078ef80d */
[----:B------:R-:W-:Y:S02]  /*9710*/  LOP3.LUT R12, R33, 0x38, R16, 0xf8, !PT ;  /* 0x00000038210c7812 */ /* 0x000fe400078ef810 */
        /* <DEDUP_REMOVED lines=95> */
.L_x_5291:
[----:B------:R-:W-:Y:S05]  /*9d10*/  BSYNC B1 ;  /* 0x0000000000017941 */ /* 0x000fea0003800000 */
.L_x_5290:
[----:B------:R-:W-:Y:S01]  /*9d20*/  PRMT R20, R3, 0x5410, R0 ;  /* 0x0000541003147816 */ /* 0x000fe20000000000 */
[----:B------:R-:W-:Y:S06]  /*9d30*/  @P0 BRA `(.L_x_5282) ;  /* 0x0000000400a80947 */ /* 0x000fec0003800000 */
[----:B-1----:R-:W2:Y:S01]  /*9d40*/  LDL R12, [R1+0x18] ;  /* 0x00001800010c7983 */ /* 0x002ea20000100800 */
[C---:B0-----:R-:W-:Y:S02]  /*9d50*/  VIADD R13, R206.reuse, 0x40 ;  /* 0x00000040ce0d7836 */ /* 0x041fe40000000000 */
        /* <DEDUP_REMOVED lines=14> */
[----:B------:R-:W-:Y:S01]  /*9e40*/  SHF.R.U32.HI R35, RZ, 0x10, R5 ;  /* 0x00000010ff237819 */ /* 0x000fe20000011605 */
[----:B------:R-:W-:Y:S01]  /*9e50*/  IMAD.U32 R34, R33, 0x10000, RZ ;  /* 0x0001000021227824 */ /* 0x000fe200078e00ff */
[----:B------:R-:W-:-:S02]  /*9e60*/  PRMT R21, R57, 0x5410, R21 ;  /* 0x0000541039157816 */ /* 0x000fc40000000015 */
[----:B------:R-:W-:Y:S02]  /*9e70*/  SHF.R.U32.HI R38, RZ, 0x10, R7 ;  /* 0x00000010ff267819 */ /* 0x000fe40000011607 */
[----:B------:R-:W-:Y:S01]  /*9e80*/  PRMT R35, R55, 0x5410, R35 ;  /* 0x0000541037237816 */ /* 0x000fe20000000023 */
[----:B------:R-:W-:Y:S01]  /*9e90*/  IMAD.U32 R28, R21, 0x10000, RZ ;  /* 0x00010000151c7824 */ /* 0x000fe200078e00ff */
[----:B------:R-:W-:Y:S02]  /*9ea0*/  SHF.R.U32.HI R31, RZ, 0x10, R11 ;  /* 0x00000010ff1f7819 */ /* 0x000fe4000001160b */
[----:B------:R-:W-:Y:S02]  /*9eb0*/  PRMT R29, R58, 0x5410, R29 ;  /* 0x000054103a1d7816 */ /* 0x000fe4000000001d */
[----:B------:R-:W-:Y:S02]  /*9ec0*/  SHF.R.U64 R30, R10, 0x10, R11 ;  /* 0x000000100a1e7819 */ /* 0x000fe4000000120b */
[----:B------:R-:W-:Y:S01]  /*9ed0*/  PRMT R38, R54, 0x5432, R38 ;  /* 0x0000543236267816 */ /* 0x000fe20000000026 */
[----:B------:R-:W-:Y:S01]  /*9ee0*/  IMAD.U32 R36, R35, 0x10000, RZ ;  /* 0x0001000023247824 */ /* 0x000fe200078e00ff */
[----:B------:R-:W-:-:S02]  /*9ef0*/  PRMT R31, R20, 0x5410, R31 ;  /* 0x00005410141f7816 */ /* 0x000fc4000000001f */
[----:B------:R-:W-:Y:S02]  /*9f00*/  PRMT R30, R20, 0x5432, R30 ;  /* 0x00005432141e7816 */ /* 0x000fe4000000001e */
[----:B------:R-:W-:Y:S02]  /*9f10*/  SHF.R.U64 R37, R6, 0x10, R7 ;  /* 0x0000001006257819 */ /* 0x000fe40000001207 */
[----:B------:R-:W-:Y:S02]  /*9f20*/  LOP3.LUT R33, R33, 0xffff0000, RZ, 0xc0, !PT ;  /* 0xffff000021217812 */ /* 0x000fe400078ec0ff */
[----:B------:R-:W-:Y:S02]  /*9f30*/  PRMT R37, R56, 0x5410, R37 ;  /* 0x0000541038257816 */ /* 0x000fe40000000025 */
[----:B------:R-:W-:Y:S02]  /*9f40*/  LOP3.LUT R21, R21, 0xffff0000, RZ, 0xc0, !PT ;  /* 0xffff000015157812 */ /* 0x000fe400078ec0ff */
        /* <DEDUP_REMOVED lines=73> */
.L_x_5282:
[----:B------:R-:W-:Y:S05]  /*a3e0*/  BSYNC B0 ;  /* 0x0000000000007941 */ /* 0x000fea0003800000 */
.L_x_5268:
        /* <DEDUP_REMOVED lines=8> */
.L_x_5265:
[----:B--23--:R-:W2:Y:S01]  /*a470*/  S2R R0, SR_TID.X ;  /* 0x0000000000007919 */ /* 0x00cea20000002100 */
[----:B------:R-:W-:Y:S05]  /*a480*/  WARPSYNC.ALL ;  /* 0x0000000000007948 */ /* 0x000fea0003800000 */
[----:B--2---:R-:W-:-:S05]  /*a490*/  SHF.R.U32.HI R0, RZ, 0x7, R0 ;  /* 0x00000007ff007819 */ /* 0x004fca0000011600 */
[----:B01----:R-:W-:Y:S02]  /*a4a0*/  VIADD R13, R0, 0x8 ;  /* 0x00000008000d7836 */ /* 0x003fe40000000000 */
[----:B------:R-:W-:-:S03]  /*a4b0*/  IMAD.U32 R0, RZ, RZ, UR44 ;  /* 0x0000002cff007e24 */ /* 0x000fc6000f8e00ff */
[----:B------:R0:W-:Y:S02]  /*a4c0*/  BAR.SYNC.DEFER_BLOCKING R13, 0x100 ;  /* 0x0004000d0000751d */ /* 0x0001e40000010000 */
[----:B------:R-:W-:-:S13]  /*a4d0*/  ISETP.NE.AND P0, PT, R0, 0x3, PT ;  /* 0x000000030000780c */ /* 0x000fda0003f05270 */
[----:B0-----:R-:W-:Y:S05]  /*a4e0*/  @!P0 BRA `(.L_x_5292) ;  /* 0x0000000000048947 */ /* 0x001fea0003800000 */
[----:B------:R-:W-:Y:S01]  /*a4f0*/  BPT.TRAP 0x1 ;  /* 0x000000040000795c */ /* 0x000fe20000300000 */
.L_x_5292:
[----:B------:R-:W-:Y:S01]  /*a500*/  IMAD R12, R23, 0x8, R22 ;  /* 0x00000008170c7824 */ /* 0x000fe200078e0216 */
[----:B------:R-:W-:-:S04]  /*a510*/  SHF.L.U32 R73, R208, 0x1f, RZ ;  /* 0x0000001fd0497819 */ /* 0x000fc800000006ff */
[----:B------:R0:W1:Y:S01]  /*a520*/  SYNCS.PHASECHK.TRANS64.TRYWAIT P1, [R12+URZ+0x22830], R73 ;  /* 0x022830490c0075a7 */ /* 0x000062000802017f */
[----:B------:R-:W-:Y:S05]  /*a530*/  @!P0 BRA `(.L_x_5293) ;  /* 0x0000000000048947 */ /* 0x000fea0003800000 */
[----:B------:R-:W-:Y:S01]  /*a540*/  BPT.TRAP 0x1 ;  /* 0x000000040000795c */ /* 0x000fe20000300000 */
.L_x_5293:
[----:B------:R-:W-:Y:S01]  /*a550*/  VIADD R0, R22, 0x1c400 ;  /* 0x0001c40016007836 */ /* 0x000fe20000000000 */
[----:B------:R-:W-:Y:S01]  /*a560*/  LOP3.LUT R4, R32, 0x10000, RZ, 0xfc, !PT ;  /* 0x0001000020047812 */ /* 0x000fe200078efcff */
[----:B------:R-:W-:-:S03]  /*a570*/  IMAD.MOV.U32 R5, RZ, RZ, 0x40000040 ;  /* 0x40000040ff057424 */ /* 0x000fc600078e00ff */
[----:B------:R-:W-:-:S04]  /*a580*/  SHF.R.U32.HI R0, RZ, 0x4, R0 ;  /* 0x00000004ff007819 */ /* 0x000fc80000011600 */
[----:B------:R-:W-:-:S04]  /*a590*/  LOP3.LUT R0, R0, 0x3fff, RZ, 0xc0, !PT ;  /* 0x00003fff00007812 */ /* 0x000fc800078ec0ff */
[----:B------:R-:W-:Y:S01]  /*a5a0*/  LOP3.LUT R221, R0, 0x10000, RZ, 0xfc, !PT ;  /* 0x0001000000dd7812 */ /* 0x000fe200078efcff */
[----:B-1----:R-:W-:Y:S06]  /*a5b0*/  @P1 BRA `(.L_x_5294) ;  /* 0x0000000000081947 */ /* 0x002fec0003800000 */
[----:B------:R-:W1:Y:S02]  /*a5c0*/  SYNCS.PHASECHK.TRANS64.TRYWAIT P1, [R12+URZ+0x22830], R73 ;  /* 0x022830490c0075a7 */ /* 0x000e64000802017f */
[----:B-1----:R-:W-:Y:S05]  /*a5d0*/  @!P1 BRA `(.L_x_5295) ;  /* 0x0000014c00549947 */ /* 0x002fea0003800000 */
.L_x_5294:
[----:B------:R-:W-:Y:S01]  /*a5e0*/  IMAD R6, R23, 0x300, R221 ;  /* 0x0000030017067824 */ /* 0x000fe200078e02dd */
[----:B------:R-:W-:Y:S05]  /*a5f0*/  WARPSYNC.ALL ;  /* 0x0000000000007948 */ /* 0x000fea0003800000 */
[----:B------:R-:W-:Y:S01]  /*a600*/  IMAD.MOV.U32 R7, RZ, RZ, 0x40000040 ;  /* 0x40000040ff077424 */ /* 0x000fe200078e00ff */
[C---:B------:R-:W-:Y:S01]  /*a610*/  R2UR UR4, R4.reuse ;  /* 0x00000000040472ca */ /* 0x040fe200000e0000 */
[----:B-----5:R-:W-:Y:S01]  /*a620*/  WARPGROUP.ARRIVE ;  /* 0x00000000000079c5 */ /* 0x020fe20000000000 */
[----:B------:R-:W-:Y:S01]  /*a630*/  R2UR UR5, R5 ;  /* 0x00000000050572ca */ /* 0x000fe200000e0000 */
[----:B------:R-:W-:Y:S01]  /*a640*/  VIADD R20, R4, 0x2 ;  /* 0x0000000204147836 */ /* 0x000fe20000000000 */
[C---:B------:R-:W-:Y:S01]  /*a650*/  R2UR UR6, R6.reuse ;  /* 0x00000000060672ca */ /* 0x040fe200000e0000 */
[----:B------:R-:W-:Y:S01]  /*a660*/  VIADD R8, R6, 0x2 ;  /* 0x0000000206087836 */ /* 0x000fe20000000000 */
[----:B------:R-:W-:Y:S01]  /*a670*/  R2UR UR7, R7 ;  /* 0x00000000070772ca */ /* 0x000fe200000e0000 */
[----:B------:R-:W-:Y:S01]  /*a680*/  IMAD.MOV.U32 R21, RZ, RZ, 0x40000040 ;  /* 0x40000040ff157424 */ /* 0x000fe200078e00ff */
[----:B------:R-:W2:Y:S01]  /*a690*/  S2R R0, SR_TID.X ;  /* 0x0000000000007919 */ /* 0x000ea20000002100 */
[----:B------:R-:W-:-:S02]  /*a6a0*/  IMAD.MOV.U32 R9, RZ, RZ, 0x40000040 ;  /* 0x40000040ff097424 */ /* 0x000fc400078e00ff */
[----:B------:R-:W-:Y:S02]  /*a6b0*/  VIADD R10, R4, 0x4 ;  /* 0x00000004040a7836 */ /* 0x000fe40000000000 */
[----:B------:R-:W-:Y:S02]  /*a6c0*/  IMAD.MOV.U32 R11, RZ, RZ, 0x40000040 ;  /* 0x40000040ff0b7424 */ /* 0x000fe400078e00ff */
[----:B------:R-:W-:-:S04]  /*a6d0*/  IMAD.MOV.U32 R7, RZ, RZ, 0x40000040 ;  /* 0x40000040ff077424 */ /* 0x000fc800078e00ff */
        /* <DEDUP_REMOVED lines=8> */
[----:B--2---:R-:W-:-:S04]  /*a760*/  SHF.R.U32.HI R0, RZ, 0x7, R0 ;  /* 0x00000007ff007819 */ /* 0x004fc80000011600 */
[----:B------:R-:W-:Y:S01]  /*a770*/  IADD3 R15, -R0, 0xb, RZ ;  /* 0x0000000b000f7810 */ /* 0x000fe20007ffe1ff */
[----:B------:R-:W-:Y:S02]  /*a780*/  WARPGROUP.DEPBAR.LE gsb0, 0x0 ;  /* 0x00008000000079c5 */ /* 0x000fe40000010000 */
[----:B------:R-:W-:-:S06]  /*a790*/  WARPGROUP.ARRIVE ;  /* 0x00000000000079c5 */ /* 0x000fcc0000000000 */
[----:B------:R-:W-:Y:S01]  /*a7a0*/  HGMMA.64x96x16.F32.BF16 R24, gdesc[UR4], R24, gsb0 ;  /* 0x01600000041879f0 */ /* 0x000fe20008001818 */
[----:B------:R-:W-:Y:S02]  /*a7b0*/  R2UR UR4, R10 ;  /* 0x000000000a0472ca */ /* 0x000fe400000e0000 */
[----:B------:R-:W-:Y:S02]  /*a7c0*/  R2UR UR5, R11 ;  /* 0x000000000b0572ca */ /* 0x000fe400000e0000 */
[----:B------:R-:W-:Y:S01]  /*a7d0*/  R2UR UR6, R8 ;  /* 0x00000000080672ca */ /* 0x000fe200000e0000 */
[----:B------:R-:W-:Y:S01]  /*a7e0*/  VIADD R8, R4, 0x6 ;  /* 0x0000000604087836 */ /* 0x000fe20000000000 */
[----:B------:R-:W-:Y:S01]  /*a7f0*/  R2UR UR7, R9 ;  /* 0x00000000090772ca */ /* 0x000fe200000e0000 */
[----:B------:R-:W-:Y:S01]  /*a800*/  IMAD.MOV.U32 R9, RZ, RZ, 0x40000040 ;  /* 0x40000040ff097424 */ /* 0x000fe200078e00ff */
[----:B------:R-:W-:Y:S02]  /*a810*/  WARPGROUP.DEPBAR.LE gsb0, 0x0 ;  /* 0x00008000000079c5 */ /* 0x000fe40000010000 */
[----:B------:R-:W-:-:S09]  /*a820*/  WARPGROUP.ARRIVE ;  /* 0x00000000000079c5 */ /* 0x000fd20000000000 */
        /* <DEDUP_REMOVED lines=12> */
.L_x_5296:
[----:B------:R-:W3:Y:S01]  /*a8f0*/  LDL R0, [R1+0x1c] ;  /* 0x00001c0001007983 */ /* 0x000ee20000100800 */
[----:B------:R-:W4:Y:S03]  /*a900*/  LDC R3, c[0x0][0x448] ;  /* 0x00011200ff037b82 */ /* 0x000f260000000800 */
[----:B------:R-:W5:Y:S04]  /*a910*/  LDL R72, [R1+0x4] ;  /* 0x0000040001487983 */ /* 0x000f680000100800 */
[----:B------:R-:W2:Y:S01]  /*a920*/  LDL R14, [R1+0xc] ;  /* 0x00000c00010e7983 */ /* 0x000ea20000100800 */
[----:B------:R-:W-:Y:S01]  /*a930*/  LOP3.LUT R18, R18, 0xfffffff7, RZ, 0xc0, !PT ;  /* 0xfffffff712127812 */ /* 0x000fe200078ec0ff */
[----:B------:R-:W-:Y:S01]  /*a940*/  ULDC UR37, c[0x0][0x988] ;  /* 0x0002620000257ab9 */ /* 0x000fe20000000800 */
[----:B----4-:R-:W-:-:S13]  /*a950*/  ISETP.NE.AND P1, PT, R3, 0x1, PT ;  /* 0x000000010300780c */ /* 0x010fda0003f25270 */
[----:B------:R-:W4:Y:S01]  /*a960*/  @P1 LDC R3, c[0x0][0x44c] ;  /* 0x00011300ff031b82 */ /* 0x000f220000000800 */
[----:B------:R-:W-:-:S07]  /*a970*/  @P1 LOP3.LUT R18, R18, 0x8, RZ, 0xfc, !PT ;  /* 0x0000000812121812 */ /* 0x000fce00078efcff */
[----:B------:R-:W0:Y:S01]  /*a980*/  @P1 LDC R7, c[0x0][0x450] ;  /* 0x00011400ff071b82 */ /* 0x000e220000000800 */
[----:B---3--:R-:W-:-:S04]  /*a990*/  IMAD.IADD R6, R0, 0x1, R222 ;  /* 0x0000000100067824 */ /* 0x008fc800078e02de */
[----:B----4-:R-:W-:-:S04]  /*a9a0*/  @P1 IMAD.HI.U32 R0, R6, R3, RZ ;  /* 0x0000000306001227 */ /* 0x010fc800078e00ff */
[----:B-----5:R-:W-:Y:S01]  /*a9b0*/  IMAD R72, R172, -0x60, R72 ;  /* 0xffffffa0ac487824 */ /* 0x020fe200078e0248 */
[----:B0-----:R-:W-:-:S04]  /*a9c0*/  @P1 SHF.R.U32.HI R6, RZ, R7, R0 ;  /* 0x00000007ff061219 */ /* 0x001fc80000011600 */
[C-C-:B--2---:R-:W-:Y:S01]  /*a9d0*/  IADD3 R75, -R14.reuse, 0x61, R72.reuse ;  /* 0x000000610e4b7810 */ /* 0x144fe20007ffe148 */
[----:B------:R-:W0:Y:S01]  /*a9e0*/  SHFL.IDX PT, R0, R6, 0x1, 0x1c1f ;  /* 0x003c1f0006007f89 */ /* 0x000e2200000e0000 */
[----:B------:R-:W-:-:S03]  /*a9f0*/  IADD3 R72, -R14, 0x60, R72 ;  /* 0x000000600e487810 */ /* 0x000fc60007ffe148 */
[----:B------:R-:W-:Y:S01]  /*aa00*/  IMAD.IADD R75, R75, 0x1, -R224 ;  /* 0x000000014b4b7824 */ /* 0x000fe200078e0ae0 */
[----:B------:R-:W2:Y:S04]  /*aa10*/  SHFL.IDX PT, R6, R6, RZ, 0x1c1f ;  /* 0x001c1fff06067589 */ /* 0x000ea800000e0000 */
        /* <DEDUP_REMOVED lines=70> */
[----:B------:R-:W-:Y:S02]  /*ae80*/  FMNMX.FTZ R0, R70, R77, !PT ;  /* 0x0000004d46007209 */ /* 0x000fe40007810000 */
[----:B--2---:R-:W-:Y:S02]  /*ae90*/  VIADDMNMX R72, R6, R75, R72, PT ;  /* 0x0000004b06487246 */ /* 0x004fe40003800148 */
[----:B------:R-:W-:-:S02]  /*aea0*/  FMNMX.FTZ R14, R71, R0, !PT ;  /* 0x00000000470e7209 */ /* 0x000fc40007810000 */
[C---:B------:R-:W-:Y:S02]  /*aeb0*/  ISETP.GT.AND P1, PT, R72.reuse, RZ, PT ;  /* 0x000000ff4800720c */ /* 0x040fe40003f24270 */
[C---:B------:R-:W-:Y:S01]  /*aec0*/  ISETP.GT.AND P2, PT, R72.reuse, 0x1, PT ;  /* 0x000000014800780c */ /* 0x040fe20003f44270 */
[----:B------:R-:W0:Y:S01]  /*aed0*/  SHFL.BFLY PT, R77, R14, 0x2, 0x1f ;  /* 0x0c401f000e4d7f89 */ /* 0x000e2200000e0000 */
        /* <DEDUP_REMOVED lines=12> */
[----:B0-----:R-:W-:Y:S02]  /*afa0*/  FMNMX.FTZ R77, R14, R77, !PT ;  /* 0x0000004d0e4d7209 */ /* 0x001fe40007810000 */
[----:B------:R-:W-:Y:S02]  /*afb0*/  ISETP.GT.AND P1, PT, R72, 0x18, PT ;  /* 0x000000184800780c */ /* 0x000fe40003f24270 */
[----:B------:R-:W-:Y:S01]  /*afc0*/  FSEL R33, R33, -INF , P3 ;  /* 0xff80000021217808 */ /* 0x000fe20001800000 */
[----:B------:R-:W0:Y:S01]  /*afd0*/  SHFL.BFLY PT, R0, R77, 0x1, 0x1f ;  /* 0x0c201f004d007f89 */ /* 0x000e2200000e0000 */
        /* <DEDUP_REMOVED lines=9> */
[C---:B------:R-:W-:Y:S02]  /*b070*/  ISETP.GT.AND P1, PT, R72.reuse, 0x28, PT ;  /* 0x000000284800780c */ /* 0x040fe40003f24270 */
[----:B------:R-:W-:Y:S02]  /*b080*/  FSEL R41, R41, -INF , P2 ;  /* 0xff80000029297808 */ /* 0x000fe40001000000 */
[----:B------:R-:W-:Y:S02]  /*b090*/  ISETP.GT.AND P2, PT, R72, 0x29, PT ;  /* 0x000000294800780c */ /* 0x000fe40003f44270 */
[----:B0-----:R-:W-:-:S02]  /*b0a0*/  FMNMX.FTZ R0, R77, R0, !PT ;  /* 0x000000004d007209 */ /* 0x001fc40007810000 */
[----:B------:R-:W-:Y:S02]  /*b0b0*/  FSEL R44, R44, -INF , P1 ;  /* 0xff8000002c2c7808 */ /* 0x000fe40000800000 */
[C---:B------:R-:W-:Y:S01]  /*b0c0*/  FSETP.NEU.FTZ.AND P4, PT, R0.reuse, -INF , PT ;  /* 0xff8000000000780b */ /* 0x040fe20003f9d000 */
[----:B------:R-:W-:Y:S01]  /*b0d0*/  FMUL.FTZ R6, R0, UR37 ;  /* 0x0000002500067c20 */ /* 0x000fe20008410000 */
[----:B------:R-:W-:Y:S02]  /*b0e0*/  ISETP.GT.AND P1, PT, R72, 0x30, PT ;  /* 0x000000304800780c */ /* 0x000fe40003f24270 */
[----:B------:R-:W-:Y:S02]  /*b0f0*/  FSEL R45, R45, -INF , P2 ;  /* 0xff8000002d2d7808 */ /* 0x000fe40001000000 */
[----:B------:R-:W-:Y:S02]  /*b100*/  FSEL R6, R6, RZ, P4 ;  /* 0x000000ff06067208 */ /* 0x000fe40002000000 */
[----:B------:R-:W-:-:S02]  /*b110*/  ISETP.GT.AND P2, PT, R72, 0x31, PT ;  /* 0x000000314800780c */ /* 0x000fc40003f44270 */
[----:B------:R-:W-:Y:S01]  /*b120*/  FSEL R48, R48, -INF , P1 ;  /* 0xff80000030307808 */ /* 0x000fe20000800000 */
[--C-:B------:R-:W-:Y:S01]  /*b130*/  FFMA.FTZ R201, R7, UR37, -R6.reuse ;  /* 0x0000002507c97c23 */ /* 0x100fe20008010806 */
[----:B------:R-:W-:Y:S01]  /*b140*/  FMNMX.FTZ R7, R37, R14, !PT ;  /* 0x0000000e25077209 */ /* 0x000fe20007810000 */
[--C-:B------:R-:W-:Y:S01]  /*b150*/  FFMA.FTZ R203, R3, UR37, -R6.reuse ;  /* 0x0000002503cb7c23 */ /* 0x100fe20008010806 */
[----:B------:R-:W-:Y:S01]  /*b160*/  ISETP.GT.AND P1, PT, R72, 0x38, PT ;  /* 0x000000384800780c */ /* 0x000fe20003f24270 */
[--C-:B------:R-:W-:Y:S01]  /*b170*/  FFMA.FTZ R153, R34, UR37, -R6.reuse ;  /* 0x0000002522997c23 */ /* 0x100fe20008010806 */
[----:B------:R-:W-:Y:S01]  /*b180*/  FMNMX.FTZ R26, R40, R7, !PT ;  /* 0x00000007281a7209 */ /* 0x000fe20007810000 */
        /* <DEDUP_REMOVED lines=14> */
[----:B------:R-:W0:Y:S01]  /*b270*/  MUFU.EX2 R14, R14 ;  /* 0x0000000e000e7308 */ /* 0x000e220000000800 */
        /* <DEDUP_REMOVED lines=25> */
[----:B------:R-:W-:Y:S01]  /*b410*/  FFMA.FTZ R171, R70, UR37, -R6 ;  /* 0x0000002546ab7c23 */ /* 0x000fe20008010806 */
[----:B------:R-:W-:-:S02]  /*b420*/  ISETP.GT.AND P1, PT, R72, 0x50, PT ;  /* 0x000000504800780c */ /* 0x000fc40003f24270 */
[----:B------:R-:W-:Y:S02]  /*b430*/  FSEL R61, R61, -INF , P2 ;  /* 0xff8000003d3d7808 */ /* 0x000fe40001000000 */
[----:B------:R-:W-:Y:S01]  /*b440*/  FMNMX.FTZ R34, R60, R3, !PT ;  /* 0x000000033c227209 */ /* 0x000fe20007810000 */
[----:B------:R-:W-:Y:S01]  /*b450*/  MUFU.EX2 R30, R30 ;  /* 0x0000001e001e7308 */ /* 0x000fe20000000800 */
[----:B------:R-:W-:Y:S02]  /*b460*/  ISETP.GT.AND P2, PT, R72, 0x51, PT ;  /* 0x000000514800780c */ /* 0x000fe40003f44270 */
[----:B------:R-:W-:Y:S01]  /*b470*/  FSEL R7, R64, -INF , P1 ;  /* 0xff80000040077808 */ /* 0x000fe20000800000 */
[----:B------:R-:W-:Y:S01]  /*b480*/  FFMA.FTZ R64, R39, UR37, -R6 ;  /* 0x0000002527407c23 */ /* 0x000fe20008010806 */
[----:B------:R-:W-:Y:S02]  /*b490*/  FMNMX.FTZ R34, R61, R34, !PT ;  /* 0x000000223d227209 */ /* 0x000fe40007810000 */
[----:B------:R-:W-:Y:S01]  /*b4a0*/  ISETP.GT.AND P1, PT, R72, 0x58, PT ;  /* 0x000000584800780c */ /* 0x000fe20003f24270 */
[----:B------:R-:W-:Y:S01]  /*b4b0*/  MUFU.EX2 R155, R155 ;  /* 0x0000009b009b7308 */ /* 0x000fe20000000800 */
[----:B------:R-:W-:-:S02]  /*b4c0*/  FSEL R65, R65, -INF , P2 ;  /* 0xff80000041417808 */ /* 0x000fc40001000000 */
[----:B------:R-:W-:Y:S02]  /*b4d0*/  FMNMX.FTZ R34, R7, R34, !PT ;  /* 0x0000002207227209 */ /* 0x000fe40007810000 */
[----:B------:R-:W-:Y:S01]  /*b4e0*/  ISETP.GT.AND P2, PT, R72, 0x59, PT ;  /* 0x000000594800780c */ /* 0x000fe20003f44270 */
[----:B------:R-:W-:Y:S01]  /*b4f0*/  FFMA.FTZ R72, R43, UR37, -R6 ;  /* 0x000000252b487c23 */ /* 0x000fe20008010806 */
[----:B------:R-:W-:Y:S01]  /*b500*/  FSEL R68, R68, -INF , P1 ;  /* 0xff80000044447808 */ /* 0x000fe20000800000 */
[----:B------:R-:W-:Y:S01]  /*b510*/  IMAD.U32 R43, RZ, RZ, UR41 ;  /* 0x00000029ff2b7e24 */ /* 0x000fe2000f8e00ff */
[----:B------:R-:W-:Y:S01]  /*b520*/  FMNMX.FTZ R3, R65, R34, !PT ;  /* 0x0000002241037209 */ /* 0x000fe20007810000 */
[----:B------:R-:W-:Y:S01]  /*b530*/  MUFU.EX2 R64, R64 ;  /* 0x0000004000407308 */ /* 0x000fe20000000800 */
[----:B------:R-:W-:Y:S02]  /*b540*/  FSEL R69, R69, -INF , P2 ;  /* 0xff80000045457808 */ /* 0x000fe40001000000 */
[----:B------:R-:W-:-:S04]  /*b550*/  FMNMX.FTZ R34, R68, R3, !PT ;  /* 0x0000000344227209 */ /* 0x000fc80007810000 */
[----:B------:R-:W-:Y:S01]  /*b560*/  FMNMX.FTZ R34, R69, R34, !PT ;  /* 0x0000002245227209 */ /* 0x000fe20007810000 */
[----:B------:R-:W-:Y:S04]  /*b570*/  MUFU.EX2 R157, R157 ;  /* 0x0000009d009d7308 */ /* 0x000fe80000000800 */
[----:B------:R-:W2:Y:S04]  /*b580*/  SHFL.BFLY PT, R3, R34, 0x2, 0x1f ;  /* 0x0c401f0022037f89 */ /* 0x000ea800000e0000 */
[----:B------:R-:W-:Y:S08]  /*b590*/  MUFU.EX2 R72, R72 ;  /* 0x0000004800487308 */ /* 0x000ff00000000800 */
[----:B------:R-:W-:Y:S08]  /*b5a0*/  MUFU.EX2 R159, R159 ;  /* 0x0000009f009f7308 */ /* 0x000ff00000000800 */
[----:B------:R-:W-:Y:S01]  /*b5b0*/  MUFU.EX2 R74, R74 ;  /* 0x0000004a004a7308 */ /* 0x000fe20000000800 */
[----:B--2---:R-:W-:Y:S01]  /*b5c0*/  FMNMX.FTZ R27, R34, R3, !PT ;  /* 0x00000003221b7209 */ /* 0x004fe20007810000 */
[----:B------:R-:W-:-:S06]  /*b5d0*/  FFMA.FTZ R34, R55, UR37, -R6 ;  /* 0x0000002537227c23 */ /* 0x000fcc0008010806 */
[----:B------:R-:W-:Y:S01]  /*b5e0*/  MUFU.EX2 R161, R161 ;  /* 0x000000a100a17308 */ /* 0x000fe20000000800 */
[----:B------:R-:W2:Y:S07]  /*b5f0*/  SHFL.BFLY PT, R46, R27, 0x1, 0x1f ;  /* 0x0c201f001b2e7f89 */ /* 0x000eae00000e0000 */
[----:B------:R-:W-:Y:S08]  /*b600*/  MUFU.EX2 R50, R50 ;  /* 0x0000003200327308 */ /* 0x000ff00000000800 */
[----:B------:R-:W-:Y:S08]  /*b610*/  MUFU.EX2 R163, R163 ;  /* 0x000000a300a37308 */ /* 0x000ff00000000800 */
[----:B------:R-:W-:Y:S01]  /*b620*/  MUFU.EX2 R34, R34 ;  /* 0x0000002200227308 */ /* 0x000fe20000000800 */
[----:B--2---:R-:W-:Y:S01]  /*b630*/  FMNMX.FTZ R3, R27, R46, !PT ;  /* 0x0000002e1b037209 */ /* 0x004fe20007810000 */
        /* <DEDUP_REMOVED lines=15> */
[----:B------:R-:W-:Y:S01]  /*b730*/  FFMA.FTZ R31, R37, UR37, -R54 ;  /* 0x00000025251f7c23 */ /* 0x000fe20008010836 */
[----:B0-----:R-:W-:Y:S01]  /*b740*/  FADD.FTZ R28, R201, R14 ;  /* 0x0000000ec91c7221 */ /* 0x001fe20000010000 */
[----:B------:R-:W-:-:S02]  /*b750*/  VIADD R24, R12, 0x22840 ;  /* 0x000228400c187836 */ /* 0x000fc40000000000 */
[--C-:B------:R-:W-:Y:S01]  /*b760*/  FFMA.FTZ R156, R40, UR37, -R54.reuse ;  /* 0x00000025289c7c23 */ /* 0x100fe20008010836 */
[--C-:B------:R-:W-:Y:S01]  /*b770*/  FFMA.FTZ R158, R44, UR37, -R54.reuse ;  /* 0x000000252c9e7c23 */ /* 0x100fe20008010836 */
[----:B------:R-:W0:Y:S01]  /*b780*/  MUFU.EX2 R25, R25 ;  /* 0x0000001900197308 */ /* 0x000e220000000800 */
[----:B------:R-:W-:Y:S01]  /*b790*/  FFMA.FTZ R35, R45, UR37, -R54 ;  /* 0x000000252d237c23 */ /* 0x000fe20008010836 */
[----:B------:R-:W-:Y:S01]  /*b7a0*/  PRMT R24, R43, 0x654, R24 ;  /* 0x000006542b187816 */ /* 0x000fe20000000018 */
[--C-:B------:R-:W-:Y:S01]  /*b7b0*/  FFMA.FTZ R160, R48, UR37, -R54.reuse ;  /* 0x0000002530a07c23 */ /* 0x100fe20008010836 */
[--C-:B------:R-:W-:Y:S01]  /*b7c0*/  FFMA.FTZ R37, R49, UR37, -R54.reuse ;  /* 0x0000002531257c23 */ /* 0x100fe20008010836 */
[--C-:B------:R-:W-:Y:S01]  /*b7d0*/  FFMA.FTZ R162, R52, UR37, -R54.reuse ;  /* 0x0000002534a27c23 */ /* 0x100fe20008010836 */
[----:B------:R2:W-:Y:S01]  /*b7e0*/  SYNCS.ARRIVE.TRANS64.RED.A1T0 RZ, [R24+URZ], RZ ;  /* 0x000000ff18ff79a7 */ /* 0x0005e2000810043f */
[--C-:B------:R-:W-:Y:S01]  /*b7f0*/  FFMA.FTZ R39, R53, UR37, -R54.reuse ;  /* 0x0000002535277c23 */ /* 0x100fe20008010836 */
[----:B------:R-:W3:Y:S01]  /*b800*/  MUFU.EX2 R202, R202 ;  /* 0x000000ca00ca7308 */ /* 0x000ee20000000800 */
[----:B------:R-:W-:Y:S01]  /*b810*/  F2FP.BF16.F32.PACK_AB R201, R14, R201 ;  /* 0x000000c90ec9723e */ /* 0x000fe200000010ff */
[--C-:B------:R-:W-:Y:S01]  /*b820*/  FFMA.FTZ R164, R56, UR37, -R54.reuse ;  /* 0x0000002538a47c23 */ /* 0x100fe20008010836 */
[--C-:B------:R-:W-:Y:S01]  /*b830*/  FFMA.FTZ R166, R60, UR37, -R54.reuse ;  /* 0x000000253ca67c23 */ /* 0x100fe20008010836 */
[--C-:B------:R-:W-:Y:S01]  /*b840*/  FFMA.FTZ R61, R61, UR37, -R54.reuse ;  /* 0x000000253d3d7c23 */ /* 0x100fe20008010836 */
[--C-:B------:R-:W-:Y:S01]  /*b850*/  FFMA.FTZ R65, R65, UR37, -R54.reuse ;  /* 0x0000002541417c23 */ /* 0x100fe20008010836 */
[----:B------:R-:W-:-:S02]  /*b860*/  FFMA.FTZ R68, R68, UR37, -R54 ;  /* 0x0000002544447c23 */ /* 0x000fc40008010836 */
[----:B------:R-:W4:Y:S01]  /*b870*/  MUFU.EX2 R27, R27 ;  /* 0x0000001b001b7308 */ /* 0x000f220000000800 */
[----:B0-----:R-:W-:Y:S01]  /*b880*/  FADD.FTZ R41, R200, R25 ;  /* 0x00000019c8297221 */ /* 0x001fe20000010000 */
[----:B------:R-:W-:-:S06]  /*b890*/  F2FP.BF16.F32.PACK_AB R200, R25, R200 ;  /* 0x000000c819c8723e */ /* 0x000fcc00000010ff */
[----:B------:R-:W2:Y:S01]  /*b8a0*/  MUFU.EX2 R152, R152 ;  /* 0x0000009800987308 */ /* 0x000ea20000000800 */
[----:B---3--:R-:W-:Y:S01]  /*b8b0*/  FADD.FTZ R32, R202, R41 ;  /* 0x00000029ca207221 */ /* 0x008fe20000010000 */
[----:B------:R-:W-:Y:S01]  /*b8c0*/  FADD.FTZ R41, R203, R28 ;  /* 0x0000001ccb297221 */ /* 0x000fe20000010000 */
[----:B------:R-:W-:-:S03]  /*b8d0*/  F2FP.BF16.F32.PACK_AB R203, R26, R203 ;  /* 0x000000cb1acb723e */ /* 0x000fc600000010ff */
[----:B------:R-:W-:Y:S01]  /*b8e0*/  FADD.FTZ R28, R26, R41 ;  /* 0x000000291a1c7221 */ /* 0x000fe20000010000 */
[----:B------:R-:W-:Y:S01]  /*b8f0*/  FFMA.FTZ R41, R57, UR37, -R54 ;  /* 0x0000002539297c23 */ /* 0x000fe20008010836 */
[----:B------:R-:W0:Y:S01]  /*b900*/  MUFU.EX2 R29, R29 ;  /* 0x0000001d001d7308 */ /* 0x000e220000000800 */
[C---:B----4-:R-:W-:Y:S01]  /*b910*/  FADD.FTZ R43, R27.reuse, R32 ;  /* 0x000000201b2b7221 */ /* 0x050fe20000010000 */
[----:B------:R-:W-:-:S06]  /*b920*/  F2FP.BF16.F32.PACK_AB R202, R27, R202 ;  /* 0x000000ca1bca723e */ /* 0x000fcc00000010ff */
[----:B------:R-:W3:Y:S01]  /*b930*/  MUFU.EX2 R154, R154 ;  /* 0x0000009a009a7308 */ /* 0x000ee20000000800 */
[----:B--2---:R-:W-:Y:S01]  /*b940*/  FADD.FTZ R24, R152, R43 ;  /* 0x0000002b98187221 */ /* 0x004fe20000010000 */
[----:B------:R-:W-:Y:S01]  /*b950*/  FADD.FTZ R43, R153, R28 ;  /* 0x0000001c992b7221 */ /* 0x000fe20000010000 */
[----:B------:R-:W-:-:S05]  /*b960*/  F2FP.BF16.F32.PACK_AB R153, R30, R153 ;  /* 0x000000991e99723e */ /* 0x000fca00000010ff */
[----:B------:R-:W2:Y:S01]  /*b970*/  MUFU.EX2 R31, R31 ;  /* 0x0000001f001f7308 */ /* 0x000ea20000000800 */
[C---:B0-----:R-:W-:Y:S01]  /*b980*/  FADD.FTZ R45, R29.reuse, R24 ;  /* 0x000000181d2d7221 */ /* 0x041fe20000010000 */
[----:B------:R-:W-:Y:S01]  /*b990*/  FADD.FTZ R24, R30, R43 ;  /* 0x0000002b1e187221 */ /* 0x000fe20000010000 */
[----:B------:R-:W-:-:S03]  /*b9a0*/  F2FP.BF16.F32.PACK_AB R152, R29, R152 ;  /* 0x000000981d98723e */ /* 0x000fc600000010ff */
[----:B------:R-:W-:Y:S01]  /*b9b0*/  FADD.FTZ R43, R155, R24 ;  /* 0x000000189b2b7221 */ /* 0x000fe20000010000 */
[--C-:B------:R-:W-:Y:S01]  /*b9c0*/  FFMA.FTZ R24, R7, UR37, -R54.reuse ;  /* 0x0000002507187c23 */ /* 0x100fe20008010836 */
[----:B------:R-:W0:Y:S01]  /*b9d0*/  MUFU.EX2 R156, R156 ;  /* 0x0000009c009c7308 */ /* 0x000e220000000800 */
[----:B---3--:R-:W-:Y:S01]  /*b9e0*/  FADD.FTZ R28, R154, R45 ;  /* 0x0000002d9a1c7221 */ /* 0x008fe20000010000 */
[----:B------:R-:W-:Y:S01]  /*b9f0*/  FFMA.FTZ R54, R69, UR37, -R54 ;  /* 0x0000002545367c23 */ /* 0x000fe20008010836 */
[----:B------:R-:W-:-:S05]  /*ba00*/  F2FP.BF16.F32.PACK_AB R155, R64, R155 ;  /* 0x0000009b409b723e */ /* 0x000fca00000010ff */
[----:B------:R-:W3:Y:S01]  /*ba10*/  MUFU.EX2 R33, R33 ;  /* 0x0000002100217308 */ /* 0x000ee20000000800 */
[C---:B--2---:R-:W-:Y:S01]  /*ba20*/  FADD.FTZ R7, R31.reuse, R28 ;  /* 0x0000001c1f077221 */ /* 0x044fe20000010000 */
[----:B------:R-:W-:Y:S01]  /*ba30*/  FADD.FTZ R28, R64, R43 ;  /* 0x0000002b401c7221 */ /* 0x000fe20000010000 */
[----:B------:R-:W-:-:S03]  /*ba40*/  F2FP.BF16.F32.PACK_AB R154, R31, R154 ;  /* 0x0000009a1f9a723e */ /* 0x000fc600000010ff */
[----:B------:R-:W-:Y:S01]  /*ba50*/  FADD.FTZ R43, R157, R28 ;  /* 0x0000001c9d2b7221 */ /* 0x000fe20000010000 */
[----:B------:R-:W-:Y:S01]  /*ba60*/  F2FP.BF16.F32.PACK_AB R157, R72, R157 ;  /* 0x0000009d489d723e */ /* 0x000fe200000010ff */
[----:B------:R-:W2:Y:S01]  /*ba70*/  MUFU.EX2 R158, R158 ;  /* 0x0000009e009e7308 */ /* 0x000ea20000000800 */
[----:B0-----:R-:W-:Y:S01]  /*ba80*/  FADD.FTZ R32, R156, R7 ;  /* 0x000000079c207221 */ /* 0x001fe20000010000 */
[----:B------:R-:W-:-:S04]  /*ba90*/  FADD.FTZ R28, R72, R43 ;  /* 0x0000002b481c7221 */ /* 0x000fc80000010000 */
[----:B------:R-:W-:Y:S01]  /*baa0*/  FADD.FTZ R43, R159, R28 ;  /* 0x0000001c9f2b7221 */ /* 0x000fe20000010000 */
[----:B------:R-:W-:Y:S01]  /*bab0*/  F2FP.BF16.F32.PACK_AB R159, R74, R159 ;  /* 0x0000009f4a9f723e */ /* 0x000fe200000010ff */
[----:B------:R-:W0:Y:S01]  /*bac0*/  MUFU.EX2 R35, R35 ;  /* 0x0000002300237308 */ /* 0x000e220000000800 */
[C---:B---3--:R-:W-:Y:S01]  /*bad0*/  FADD.FTZ R45, R33.reuse, R32 ;  /* 0x00000020212d7221 */ /* 0x048fe20000010000 */
[----:B------:R-:W-:-:S06]  /*bae0*/  F2FP.BF16.F32.PACK_AB R156, R33, R156 ;  /* 0x0000009c219c723e */ /* 0x000fcc00000010ff */
[----:B------:R-:W3:Y:S01]  /*baf0*/  MUFU.EX2 R160, R160 ;  /* 0x000000a000a07308 */ /* 0x000ee20000000800 */
[----:B--2---:R-:W-:-:S07]  /*bb00*/  FADD.FTZ R14, R158, R45 ;  /* 0x0000002d9e0e7221 */ /* 0x004fce0000010000 */
[----:B------:R-:W2:Y:S01]  /*bb10*/  MUFU.EX2 R37, R37 ;  /* 0x0000002500257308 */ /* 0x000ea20000000800 */
[C---:B0-----:R-:W-:Y:S01]  /*bb20*/  FADD.FTZ R45, R35.reuse, R14 ;  /* 0x0000000e232d7221 */ /* 0x041fe20000010000 */
[----:B------:R-:W-:Y:S01]  /*bb30*/  FADD.FTZ R14, R74, R43 ;  /* 0x0000002b4a0e7221 */ /* 0x000fe20000010000 */
[----:B------:R-:W-:-:S03]  /*bb40*/  F2FP.BF16.F32.PACK_AB R158, R35, R158 ;  /* 0x0000009e239e723e */ /* 0x000fc600000010ff */
[----:B------:R-:W-:Y:S01]  /*bb50*/  FADD.FTZ R43, R161, R14 ;  /* 0x0000000ea12b7221 */ /* 0x000fe20000010000 */
[----:B------:R-:W-:Y:S01]  /*bb60*/  F2FP.BF16.F32.PACK_AB R161, R50, R161 ;  /* 0x000000a132a1723e */ /* 0x000fe200000010ff */
[----:B------:R-:W0:Y:S01]  /*bb70*/  MUFU.EX2 R162, R162 ;  /* 0x000000a200a27308 */ /* 0x000e220000000800 */
[----:B---3--:R-:W-:Y:S01]  /*bb80*/  FADD.FTZ R26, R160, R45 ;  /* 0x0000002da01a7221 */ /* 0x008fe20000010000 */
[----:B------:R-:W-:-:S04]  /*bb90*/  FADD.FTZ R14, R50, R43 ;  /* 0x0000002b320e7221 */ /* 0x000fc80000010000 */
[----:B------:R-:W-:Y:S01]  /*bba0*/  FADD.FTZ R25, R163, R14 ;  /* 0x0000000ea3197221 */ /* 0x000fe20000010000 */
[C---:B------:R-:W-:Y:S01]  /*bbb0*/  F2FP.BF16.F32.PACK_AB R163, R34.reuse, R163 ;  /* 0x000000a322a3723e */ /* 0x040fe200000010ff */
[----:B------:R-:W3:Y:S01]  /*bbc0*/  MUFU.EX2 R39, R39 ;  /* 0x0000002700277308 */ /* 0x000ee20000000800 */
[C---:B--2---:R-:W-:Y:S01]  /*bbd0*/  FADD.FTZ R45, R37.reuse, R26 ;  /* 0x0000001a252d7221 */ /* 0x044fe20000010000 */
[----:B------:R-:W-:Y:S01]  /*bbe0*/  FADD.FTZ R14, R34, R25 ;  /* 0x00000019220e7221 */ /* 0x000fe20000010000 */
[----:B------:R-:W-:-:S05]  /*bbf0*/  F2FP.BF16.F32.PACK_AB R160, R37, R160 ;  /* 0x000000a025a0723e */ /* 0x000fca00000010ff */
[----:B------:R-:W2:Y:S01]  /*bc00*/  MUFU.EX2 R164, R164 ;  /* 0x000000a400a47308 */ /* 0x000ea20000000800 */
[----:B0-----:R-:W-:-:S07]  /*bc10*/  FADD.FTZ R26, R162, R45 ;  /* 0x0000002da21a7221 */ /* 0x001fce0000010000 */
[----:B------:R-:W0:Y:S01]  /*bc20*/  MUFU.EX2 R41, R41 ;  /* 0x0000002900297308 */ /* 0x000e220000000800 */
[C---:B---3--:R-:W-:Y:S01]  /*bc30*/  FADD.FTZ R27, R39.reuse, R26 ;  /* 0x0000001a271b7221 */ /* 0x048fe20000010000 */
[----:B------:R-:W-:-:S06]  /*bc40*/  F2FP.BF16.F32.PACK_AB R162, R39, R162 ;  /* 0x000000a227a2723e */ /* 0x000fcc00000010ff */
[----:B------:R-:W3:Y:S01]  /*bc50*/  MUFU.EX2 R38, R38 ;  /* 0x0000002600267308 */ /* 0x000ee20000000800 */
[----:B--2---:R-:W-:Y:S01]  /*bc60*/  FADD.FTZ R26, R164, R27 ;  /* 0x0000001ba41a7221 */ /* 0x004fe20000010000 */
[----:B------:R-:W-:-:S06]  /*bc70*/  FADD.FTZ R27, R165, R14 ;  /* 0x0000000ea51b7221 */ /* 0x000fcc0000010000 */
[----:B------:R-:W2:Y:S01]  /*bc80*/  MUFU.EX2 R166, R166 ;  /* 0x000000a600a67308 */ /* 0x000ea20000000800 */
[C---:B0-----:R-:W-:Y:S01]  /*bc90*/  FADD.FTZ R29, R41.reuse, R26 ;  /* 0x0000001a291d7221 */ /* 0x041fe20000010000 */
[----:B------:R-:W-:-:S06]  /*bca0*/  F2FP.BF16.F32.PACK_AB R164, R41, R164 ;  /* 0x000000a429a4723e */ /* 0x000fcc00000010ff */
[----:B------:R-:W0:Y:S01]  /*bcb0*/  MUFU.EX2 R167, R167 ;  /* 0x000000a700a77308 */ /* 0x000e220000000800 */
[C---:B---3--:R-:W-:Y:S01]  /*bcc0*/  FADD.FTZ R14, R38.reuse, R27 ;  /* 0x0000001b260e7221 */ /* 0x048fe20000010000 */
[----:B------:R-:W-:-:S06]  /*bcd0*/  F2FP.BF16.F32.PACK_AB R165, R38, R165 ;  /* 0x000000a526a5723e */ /* 0x000fcc00000010ff */
[----:B------:R-:W3:Y:S01]  /*bce0*/  MUFU.EX2 R7, R61 ;  /* 0x0000003d00077308 */ /* 0x000ee20000000800 */
[----:B--2---:R-:W-:-:S07]  /*bcf0*/  FADD.FTZ R26, R166, R29 ;  /* 0x0000001da61a7221 */ /* 0x004fce0000010000 */
[----:B------:R-:W2:Y:S01]  /*bd00*/  MUFU.EX2 R42, R42 ;  /* 0x0000002a002a7308 */ /* 0x000ea20000000800 */
[----:B0-----:R-:W-:-:S07]  /*bd10*/  FADD.FTZ R27, R167, R14 ;  /* 0x0000000ea71b7221 */ /* 0x001fce0000010000 */
[----:B------:R-:W0:Y:S01]  /*bd20*/  MUFU.EX2 R24, R24 ;  /* 0x0000001800187308 */ /* 0x000e220000000800 */
[C---:B---3--:R-:W-:Y:S01]  /*bd30*/  FADD.FTZ R29, R7.reuse, R26 ;  /* 0x0000001a071d7221 */ /* 0x048fe20000010000 */
[----:B------:R-:W-:-:S06]  /*bd40*/  F2FP.BF16.F32.PACK_AB R166, R7, R166 ;  /* 0x000000a607a6723e */ /* 0x000fcc00000010ff */
[----:B------:R-:W3:Y:S01]  /*bd50*/  MUFU.EX2 R169, R169 ;  /* 0x000000a900a97308 */ /* 0x000ee20000000800 */
[C---:B--2---:R-:W-:Y:S01]  /*bd60*/  FADD.FTZ R26, R42.reuse, R27 ;  /* 0x0000001b2a1a7221 */ /* 0x044fe20000010000 */
[----:B------:R-:W-:-:S06]  /*bd70*/  F2FP.BF16.F32.PACK_AB R167, R42, R167 ;  /* 0x000000a72aa7723e */ /* 0x000fcc00000010ff */
[----:B------:R-:W2:Y:S01]  /*bd80*/  MUFU.EX2 R65, R65 ;  /* 0x0000004100417308 */ /* 0x000ea20000000800 */
[----:B0-----:R-:W-:-:S07]  /*bd90*/  FADD.FTZ R28, R24, R29 ;  /* 0x0000001d181c7221 */ /* 0x001fce0000010000 */
[----:B------:R-:W0:Y:S01]  /*bda0*/  MUFU.EX2 R46, R46 ;  /* 0x0000002e002e7308 */ /* 0x000e220000000800 */
[----:B---3--:R-:W-:-:S07]  /*bdb0*/  FADD.FTZ R27, R169, R26 ;  /* 0x0000001aa91b7221 */ /* 0x008fce0000010000 */
[----:B------:R-:W-:Y:S01]  /*bdc0*/  MUFU.EX2 R68, R68 ;  /* 0x0000004400447308 */ /* 0x000fe20000000800 */
[C---:B--2---:R-:W-:Y:S01]  /*bdd0*/  FADD.FTZ R29, R65.reuse, R28 ;  /* 0x0000001c411d7221 */ /* 0x044fe20000010000 */
[----:B------:R-:W-:-:S06]  /*bde0*/  F2FP.BF16.F32.PACK_AB R168, R65, R24 ;  /* 0x0000001841a8723e */ /* 0x000fcc00000010ff */
[----:B------:R-:W2:Y:S01]  /*bdf0*/  MUFU.EX2 R171, R171 ;  /* 0x000000ab00ab7308 */ /* 0x000ea20000000800 */
[C---:B0-----:R-:W-:Y:S01]  /*be00*/  FADD.FTZ R26, R46.reuse, R27 ;  /* 0x0000001b2e1a7221 */ /* 0x041fe20000010000 */
[----:B------:R-:W-:-:S06]  /*be10*/  F2FP.BF16.F32.PACK_AB R169, R46, R169 ;  /* 0x000000a92ea9723e */ /* 0x000fcc00000010ff */
[----:B------:R-:W0:Y:S08]  /*be20*/  MUFU.EX2 R25, R54 ;  /* 0x0000003600197308 */ /* 0x000e300000000800 */
[----:B------:R3:W4:Y:S01]  /*be30*/  MUFU.EX2 R14, R6 ;  /* 0x00000006000e7308 */ /* 0x0007220000000800 */
[----:B--2---:R-:W-:Y:S01]  /*be40*/  FADD.FTZ R27, R171, R26 ;  /* 0x0000001aab1b7221 */ /* 0x004fe20000010000 */
[----:B---3--:R-:W-:Y:S01]  /*be50*/  FADD.FTZ R6, R68, R29 ;  /* 0x0000001d44067221 */ /* 0x008fe20000010000 */
[----:B0-----:R-:W-:-:S03]  /*be60*/  F2FP.BF16.F32.PACK_AB R170, R25, R68 ;  /* 0x0000004419aa723e */ /* 0x001fc600000010ff */
[----:B------:R-:W-:Y:S01]  /*be70*/  FADD.FTZ R7, R25, R6 ;  /* 0x0000000619077221 */ /* 0x000fe20000010000 */
[C---:B----4-:R-:W-:Y:S01]  /*be80*/  FADD.FTZ R6, R14.reuse, R27 ;  /* 0x0000001b0e067221 */ /* 0x050fe20000010000 */
[----:B------:R-:W-:Y:S01]  /*be90*/  F2FP.BF16.F32.PACK_AB R171, R14, R171 ;  /* 0x000000ab0eab723e */ /* 0x000fe200000010ff */
[----:B------:R-:W-:Y:S06]  /*bea0*/  @!P0 BRA `(.L_x_5297) ;  /* 0x0000000000048947 */ /* 0x000fec0003800000 */
[----:B------:R-:W-:Y:S01]  /*beb0*/  BPT.TRAP 0x1 ;  /* 0x000000040000795c */ /* 0x000fe20000300000 */
.L_x_5297:
[----:B------:R0:W2:Y:S01]  /*bec0*/  SYNCS.PHASECHK.TRANS64.TRYWAIT P1, [R12+URZ+0x22850], R73 ;  /* 0x022850490c0075a7 */ /* 0x0000a2000802017f */
[----:B------:R-:W-:Y:S05]  /*bed0*/  @!P0 BRA `(.L_x_5298) ;  /* 0x0000000000048947 */ /* 0x000fea0003800000 */
[----:B------:R-:W-:Y:S01]  /*bee0*/  BPT.TRAP 0x1 ;  /* 0x000000040000795c */ /* 0x000fe20000300000 */
.L_x_5298:
[----:B------:R-:W-:Y:S04]  /*bef0*/  BSSY B0, `(.L_x_5299) ;  /* 0x0000004000007945 */ /* 0x000fe80003800000 */
[----:B--2---:R-:W-:Y:S05]  /*bf00*/  @P1 BRA `(.L_x_5300) ;  /* 0x0000000000081947 */ /* 0x004fea0003800000 */
[----:B------:R-:W2:Y:S02]  /*bf10*/  SYNCS.PHASECHK.TRANS64.TRYWAIT P1, [R12+URZ+0x22850], R73 ;  /* 0x022850490c0075a7 */ /* 0x000ea4000802017f */
[----:B--2---:R-:W-:Y:S05]  /*bf20*/  @!P1 BRA `(.L_x_5301) ;  /* 0x0000013400149947 */ /* 0x004fea0003800000 */
.L_x_5300:
[----:B------:R-:W-:Y:S05]  /*bf30*/  BSYNC B0 ;  /* 0x0000000000007941 */ /* 0x000fea0003800000 */
.L_x_5299:
        /* <DEDUP_REMOVED lines=8> */
[----:B------:R-:W-:Y:S01]  /*bfc0*/  IMAD.MOV.U32 R31, RZ, RZ, 0x40000040 ;  /* 0x40000040ff1f7424 */ /* 0x000fe200078e00ff */
[----:B------:R-:W-:Y:S02]  /*bfd0*/  R2UR UR11, R29 ;  /* 0x000000001d0b72ca */ /* 0x000fe400000e0000 */
[----:B------:R-:W-:Y:S01]  /*bfe0*/  UIADD3 UR4, UR4, 0x400, URZ ;  /* 0x0000040004047890 */ /* 0x000fe2000fffe03f */
[----:B------:R-:W-:Y:S02]  /*bff0*/  R2UR UR15, R27 ;  /* 0x000000001b0f72ca */ /* 0x000fe400000e0000 */
[----:B------:R-:W-:Y:S01]  /*c000*/  R2UR UR19, R29 ;  /* 0x000000001d1372ca */ /* 0x000fe200000e0000 */
[----:B------:R-:W-:Y:S01]  /*c010*/  USHF.R.U32.HI UR4, URZ, 0x4, UR4 ;  /* 0x000000043f047899 */ /* 0x000fe20008011604 */
[----:B------:R-:W-:-:S02]  /*c020*/  R2UR UR23, R31 ;  /* 0x000000001f1772ca */ /* 0x000fc400000e0000 */
[----:B------:R-:W-:Y:S01]  /*c030*/  R2UR UR27, R25 ;  /* 0x00000000191b72ca */ /* 0x000fe200000e0000 */
[----:B------:R-:W-:-:S04]  /*c040*/  ULOP3.LUT UR4, UR4, 0x3fff, URZ, 0xc0, !UPT ;  /* 0x00003fff04047892 */ /* 0x000fc8000f8ec03f */
[----:B------:R-:W-:-:S06]  /*c050*/  ULOP3.LUT UR38, UR4, 0x3000000, URZ, 0xfc, !UPT ;  /* 0x0300000004267892 */ /* 0x000fcc000f8efc3f */
[----:B------:R-:W-:-:S04]  /*c060*/  IMAD R24, R23, R24, UR38 ;  /* 0x0000002617187e24 */ /* 0x000fc8000f8e0218 */
        /* <DEDUP_REMOVED lines=11> */
[----:B012---:R-:W-:-:S06]  /*c120*/  WARPGROUP.ARRIVE ;  /* 0x00000000000079c5 */ /* 0x007fcc0000000000 */
        /* <DEDUP_REMOVED lines=22> */
[----:B---3--:R-:W-:Y:S05]  /*c290*/  @!P0 BRA `(.L_x_5302) ;  /* 0x0000000000048947 */ /* 0x008fea0003800000 */
[----:B------:R-:W-:Y:S01]  /*c2a0*/  BPT.TRAP 0x1 ;  /* 0x000000040000795c */ /* 0x000fe20000300000 */
.L_x_5302:
[----:B------:R-:W2:Y:S01]  /*c2b0*/  LDL R153, [R1+0x4] ;  /* 0x0000040001997983 */ /* 0x000ea20000100800 */
[----:B------:R-:W0:Y:S03]  /*c2c0*/  LDC R13, c[0x0][0x448] ;  /* 0x00011200ff0d7b82 */ /* 0x000e260000000800 */
[----:B------:R-:W3:Y:S01]  /*c2d0*/  LDL R152, [R1+0x10] ;  /* 0x0000100001987983 */ /* 0x000ee20000100800 */
[----:B------:R-:W-:Y:S01]  /*c2e0*/  VIADD R12, R12, 0x22860 ;  /* 0x000228600c0c7836 */ /* 0x000fe20000000000 */
[----:B------:R-:W-:Y:S01]  /*c2f0*/  ULDC UR39, c[0x0][0x988] ;  /* 0x0002620000277ab9 */ /* 0x000fe20000000800 */
[----:B------:R-:W-:Y:S01]  /*c300*/  IMAD.MOV.U32 R14, RZ, RZ, R222 ;  /* 0x000000ffff0e7224 */ /* 0x000fe200078e00de */
[----:B------:R-:W-:Y:S01]  /*c310*/  ULDC UR40, c[0x0][0x988] ;  /* 0x0002620000287ab9 */ /* 0x000fe20000000800 */
[----:B0-----:R-:W-:Y:S01]  /*c320*/  ISETP.NE.AND P1, PT, R13, 0x1, PT ;  /* 0x000000010d00780c */ /* 0x001fe20003f25270 */
[----:B------:R-:W-:-:S05]  /*c330*/  IMAD.U32 R13, RZ, RZ, UR41 ;  /* 0x00000029ff0d7e24 */ /* 0x000fca000f8e00ff */
[----:B------:R-:W-:-:S04]  /*c340*/  PRMT R12, R13, 0x654, R12 ;  /* 0x000006540d0c7816 */ /* 0x000fc8000000000c */
[----:B------:R0:W-:Y:S03]  /*c350*/  SYNCS.ARRIVE.TRANS64.RED.A1T0 RZ, [R12+URZ], RZ ;  /* 0x000000ff0cff79a7 */ /* 0x0001e6000810043f */
[----:B------:R-:W1:Y:S08]  /*c360*/  @P1 LDC R13, c[0x0][0x44c] ;  /* 0x00011300ff0d1b82 */ /* 0x000e700000000800 */
[----:B0-----:R-:W0:Y:S01]  /*c370*/  @P1 LDC R12, c[0x0][0x450] ;  /* 0x00011400ff0c1b82 */ /* 0x001e220000000800 */
[----:B-1----:R-:W-:-:S05]  /*c380*/  @P1 IMAD.HI.U32 R13, R222, R13, RZ ;  /* 0x0000000dde0d1227 */ /* 0x002fca00078e00ff */
[----:B0-----:R-:W-:-:S04]  /*c390*/  @P1 SHF.R.U32.HI R14, RZ, R12, R13 ;  /* 0x0000000cff0e1219 */ /* 0x001fc8000001160d */
[----:B--2---:R-:W-:-:S05]  /*c3a0*/  IADD3 R12, R14, R153, -R224 ;  /* 0x000000990e0c7210 */ /* 0x004fca0007ffe8e0 */
[----:B------:R-:W-:-:S05]  /*c3b0*/  IMAD.HI R12, R12, 0x2aaaaaab, RZ ;  /* 0x2aaaaaab0c0c7827 */ /* 0x000fca00078e02ff */
[----:B------:R-:W-:-:S04]  /*c3c0*/  SHF.R.U32.HI R13, RZ, 0x1f, R12 ;  /* 0x0000001fff0d7819 */ /* 0x000fc8000001160c */
[----:B------:R-:W-:-:S04]  /*c3d0*/  LEA.HI.SX32 R13, R12, R13, 0x1c ;  /* 0x0000000d0c0d7211 */ /* 0x000fc800078fe2ff */
[----:B---3--:R-:W-:Y:S01]  /*c3e0*/  VIMNMX R152, R152, R13, !PT ;  /* 0x0000000d98987248 */ /* 0x008fe20007fe0100 */
[----:B------:R-:W-:-:S04]  /*c3f0*/  VIADD R12, R172, 0xfffffffe ;  /* 0xfffffffeac0c7836 */ /* 0x000fc80000000000 */
[----:B------:R0:W-:Y:S01]  /*c400*/  STL [R1], R152 ;  /* 0x0000009801007387 */ /* 0x0001e20000100800 */
[----:B------:R-:W-:-:S13]  /*c410*/  ISETP.GE.AND P1, PT, R12, R152, PT ;  /* 0x000000980c00720c */ /* 0x000fda0003f26270 */
[----:B0-----:R-:W-:Y:S05]  /*c420*/  @!P1 BRA `(.L_x_5303) ;  /* 0x0000002400c49947 */ /* 0x001fea0003800000 */
[----:B------:R-:W-:Y:S02]  /*c430*/  IMAD.MOV.U32 R201, RZ, RZ, R0 ;  /* 0x000000ffffc97224 */ /* 0x000fe400078e0000 */
[----:B------:R-:W-:-:S07]  /*c440*/  IMAD.MOV.U32 R200, RZ, RZ, R3 ;  /* 0x000000ffffc87224 */ /* 0x000fce00078e0003 */
.L_x_5315:
[----:B------:R-:W-:Y:S01]  /*c450*/  VIADD R23, R23, 0x1 ;  /* 0x0000000117177836 */ /* 0x000fe20000000000 */
[----:B------:R-:W-:Y:S05]  /*c460*/  YIELD ;  /* 0x0000000000007946 */ /* 0x000fea0003800000 */
[----:B------:R-:W-:-:S04]  /*c470*/  ISETP.NE.AND P1, PT, R23, 0x2, PT ;  /* 0x000000021700780c */ /* 0x000fc80003f25270 */
[----:B------:R-:W-:Y:S02]  /*c480*/  SEL R0, RZ, 0x1, P1 ;  /* 0x00000001ff007807 */ /* 0x000fe40000800000 */
[----:B------:R-:W-:Y:S02]  /*c490*/  SEL R23, R23, RZ, P1 ;  /* 0x000000ff17177207 */ /* 0x000fe40000800000 */
[----:B------:R-:W-:Y:S01]  /*c4a0*/  LOP3.LUT R208, R208, R0, RZ, 0x3c, !PT ;  /* 0x00000000d0d07212 */ /* 0x000fe200078e3cff */
[----:B------:R-:W-:Y:S06]  /*c4b0*/  @!P0 BRA `(.L_x_5304) ;  /* 0x0000000000048947 */ /* 0x000fec0003800000 */
[----:B------:R-:W-:Y:S01]  /*c4c0*/  BPT.TRAP 0x1 ;  /* 0x000000040000795c */ /* 0x000fe20000300000 */
.L_x_5304:
[----:B------:R-:W-:Y:S01]  /*c4d0*/  IMAD R13, R23, 0x8, R22 ;  /* 0x00000008170d7824 */ /* 0x000fe200078e0216 */
[----:B------:R-:W-:-:S04]  /*c4e0*/  SHF.L.U32 R14, R208, 0x1f, RZ ;  /* 0x0000001fd00e7819 */ /* 0x000fc800000006ff */
[----:B------:R0:W1:Y:S01]  /*c4f0*/  SYNCS.PHASECHK.TRANS64.TRYWAIT P1, [R13+URZ+0x22830], R14 ;  /* 0x0228300e0d0075a7 */ /* 0x000062000802017f */
[----:B------:R-:W-:Y:S05]  /*c500*/  @!P0 BRA `(.L_x_5305) ;  /* 0x0000000000048947 */ /* 0x000fea0003800000 */
[----:B------:R-:W-:Y:S01]  /*c510*/  BPT.TRAP 0x1 ;  /* 0x000000040000795c */ /* 0x000fe20000300000 */
.L_x_5305:
[----:B------:R-:W-:Y:S02]  /*c520*/  IMAD R156, R23, 0x300, R221 ;  /* 0x00000300179c7824 */ /* 0x000fe400078e02dd */
[----:B------:R-:W-:Y:S01]  /*c530*/  IMAD.MOV.U32 R157, RZ, RZ, 0x40000040 ;  /* 0x40000040ff9d7424 */ /* 0x000fe200078e00ff */
[----:B-1----:R-:W-:Y:S06]  /*c540*/  @P1 BRA `(.L_x_5306) ;  /* 0x0000000000081947 */ /* 0x002fec0003800000 */
[----:B------:R-:W1:Y:S02]  /*c550*/  SYNCS.PHASECHK.TRANS64.TRYWAIT P1, [R13+URZ+0x22830], R14 ;  /* 0x0228300e0d0075a7 */ /* 0x000e64000802017f */
[----:B-1----:R-:W-:Y:S05]  /*c560*/  @!P1 BRA `(.L_x_5307) ;  /* 0x0000012c00989947 */ /* 0x002fea0003800000 */
.L_x_5306:
        /* <DEDUP_REMOVED lines=41> */
.L_x_5308:
[----:B------:R-:W3:Y:S01]  /*c800*/  LDL R0, [R1+0x1c] ;  /* 0x00001c0001007983 */ /* 0x000ee20000100800 */
[----:B------:R-:W4:Y:S03]  /*c810*/  LDC R3, c[0x0][0x448] ;  /* 0x00011200ff037b82 */ /* 0x000f260000000800 */
[----:B------:R-:W5:Y:S04]  /*c820*/  LDL R219, [R1+0xc] ;  /* 0x00000c0001db7983 */ /* 0x000f680000100800 */
[----:B------:R-:W2:Y:S01]  /*c830*/  LDL R203, [R1+0x4] ;  /* 0x0000040001cb7983 */ /* 0x000ea20000100800 */
[----:B----4-:R-:W-:-:S13]  /*c840*/  ISETP.NE.AND P1, PT, R3, 0x1, PT ;  /* 0x000000010300780c */ /* 0x010fda0003f25270 */
[----:B------:R-:W4:Y:S08]  /*c850*/  @P1 LDC R202, c[0x0][0x44c] ;  /* 0x00011300ffca1b82 */ /* 0x000f300000000800 */
[----:B------:R-:W0:Y:S01]  /*c860*/  @P1 LDC R3, c[0x0][0x450] ;  /* 0x00011400ff031b82 */ /* 0x000e220000000800 */
[----:B------:R-:W-:Y:S01]  /*c870*/  LOP3.LUT R18, R18, 0xfffffeff, RZ, 0xc0, !PT ;  /* 0xfffffeff12127812 */ /* 0x000fe200078ec0ff */
[----:B------:R-:W-:Y:S01]  /*c880*/  UMOV UR37, UR40 ;  /* 0x0000002800257c82 */ /* 0x000fe20008000000 */
[----:B---3--:R-:W-:-:S04]  /*c890*/  IMAD.IADD R0, R0, 0x1, R222 ;  /* 0x0000000100007824 */ /* 0x008fc800078e02de */
[----:B----4-:R-:W-:-:S05]  /*c8a0*/  @P1 IMAD.HI.U32 R202, R0, R202, RZ ;  /* 0x000000ca00ca1227 */ /* 0x010fca00078e00ff */
[----:B0-----:R-:W-:-:S05]  /*c8b0*/  @P1 SHF.R.U32.HI R0, RZ, R3, R202 ;  /* 0x00000003ff001219 */ /* 0x001fca00000116ca */
[----:B------:R-:W0:Y:S01]  /*c8c0*/  SHFL.IDX PT, R3, R0, RZ, 0x1c1f ;  /* 0x001c1fff00037589 */ /* 0x000e2200000e0000 */
[----:B------:R-:W-:-:S03]  /*c8d0*/  IMAD R202, R12, -0x60, RZ ;  /* 0xffffffa00cca7824 */ /* 0x000fc600078e02ff */
[----:B------:R-:W3:Y:S02]  /*c8e0*/  SHFL.IDX PT, R0, R0, 0x1, 0x1c1f ;  /* 0x003c1f0000007f89 */ /* 0x000ee400000e0000 */
[----:B-----5:R-:W-:-:S04]  /*c8f0*/  IADD3 R202, -R219, 0x1, R202 ;  /* 0x00000001dbca7810 */ /* 0x020fc80007ffe1ca */
[----:B--2---:R-:W-:-:S05]  /*c900*/  IADD3 R202, -R224, R202, R203 ;  /* 0x000000cae0ca7210 */ /* 0x004fca0007ffe1cb */
[----:B0-----:R-:W-:-:S05]  /*c910*/  IMAD.IADD R3, R202, 0x1, R3 ;  /* 0x00000001ca037824 */ /* 0x001fca00078e0203 */
[C---:B------:R-:W-:Y:S02]  /*c920*/  ISETP.GT.AND P4, PT, R3.reuse, RZ, PT ;  /* 0x000000ff0300720c */ /* 0x040fe40003f84270 */
[C---:B------:R-:W-:Y:S02]  /*c930*/  ISETP.GT.AND P3, PT, R3.reuse, 0x1, PT ;  /* 0x000000010300780c */ /* 0x040fe40003f64270 */
[C---:B------:R-:W-:Y:S02]  /*c940*/  ISETP.GT.AND P2, PT, R3.reuse, 0x8, PT ;  /* 0x000000080300780c */ /* 0x040fe40003f44270 */
[----:B------:R-:W-:Y:S01]  /*c950*/  ISETP.GT.AND P1, PT, R3, 0x9, PT ;  /* 0x000000090300780c */ /* 0x000fe20003f24270 */
[----:B---3--:R-:W-:Y:S01]  /*c960*/  IMAD.IADD R0, R202, 0x1, R0 ;  /* 0x00000001ca007824 */ /* 0x008fe200078e0200 */
[----:B------:R-:W-:Y:S02]  /*c970*/  FSEL R152, R152, -INF , P4 ;  /* 0xff80000098987808 */ /* 0x000fe40002000000 */
[----:B------:R-:W-:-:S02]  /*c980*/  FSEL R202, R153, -INF , P3 ;  /* 0xff80000099ca7808 */ /* 0x000fc40001800000 */
[----:B------:R-:W-:Y:S02]  /*c990*/  FSEL R156, R156, -INF , P2 ;  /* 0xff8000009c9c7808 */ /* 0x000fe40001000000 */
[----:B------:R-:W-:Y:S02]  /*c9a0*/  FSEL R157, R157, -INF , P1 ;  /* 0xff8000009d9d7808 */ /* 0x000fe40000800000 */
[C---:B------:R-:W-:Y:S02]  /*c9b0*/  ISETP.GT.AND P4, PT, R3.reuse, 0x10, PT ;  /* 0x000000100300780c */ /* 0x040fe40003f84270 */
[C---:B------:R-:W-:Y:S02]  /*c9c0*/  ISETP.GT.AND P3, PT, R3.reuse, 0x11, PT ;  /* 0x000000110300780c */ /* 0x040fe40003f64270 */
[C---:B------:R-:W-:Y:S02]  /*c9d0*/  ISETP.GT.AND P2, PT, R3.reuse, 0x18, PT ;  /* 0x000000180300780c */ /* 0x040fe40003f44270 */
[----:B------:R-:W-:-:S02]  /*c9e0*/  ISETP.GT.AND P1, PT, R3, 0x19, PT ;  /* 0x000000190300780c */ /* 0x000fc40003f24270 */
[----:B------:R-:W-:Y:S02]  /*c9f0*/  FSEL R160, R160, -INF , P4 ;  /* 0xff800000a0a07808 */ /* 0x000fe40002000000 */
[----:B------:R-:W-:Y:S02]  /*ca00*/  FSEL R161, R161, -INF , P3 ;  /* 0xff800000a1a17808 */ /* 0x000fe40001800000 */
[----:B------:R-:W-:Y:S02]  /*ca10*/  FSEL R164, R164, -INF , P2 ;  /* 0xff800000a4a47808 */ /* 0x000fe40001000000 */
[----:B------:R-:W-:Y:S02]  /*ca20*/  FSEL R165, R165, -INF , P1 ;  /* 0xff800000a5a57808 */ /* 0x000fe40000800000 */
[C---:B------:R-:W-:Y:S02]  /*ca30*/  ISETP.GT.AND P4, PT, R3.reuse, 0x20, PT ;  /* 0x000000200300780c */ /* 0x040fe40003f84270 */
[----:B------:R-:W-:-:S02]  /*ca40*/  ISETP.GT.AND P3, PT, R3, 0x21, PT ;  /* 0x000000210300780c */ /* 0x000fc40003f64270 */
[C---:B------:R-:W-:Y:S02]  /*ca50*/  ISETP.GT.AND P2, PT, R3.reuse, 0x28, PT ;  /* 0x000000280300780c */ /* 0x040fe40003f44270 */
[----:B------:R-:W-:Y:S02]  /*ca60*/  ISETP.GT.AND P1, PT, R3, 0x29, PT ;  /* 0x000000290300780c */ /* 0x000fe40003f24270 */
[----:B------:R-:W-:Y:S02]  /*ca70*/  FSEL R168, R168, -INF , P4 ;  /* 0xff800000a8a87808 */ /* 0x000fe40002000000 */
[----:B------:R-:W-:Y:S02]  /*ca80*/  FSEL R169, R169, -INF , P3 ;  /* 0xff800000a9a97808 */ /* 0x000fe40001800000 */
[----:B------:R-:W-:Y:S02]  /*ca90*/  FSEL R172, R172, -INF , P2 ;  /* 0xff800000acac7808 */ /* 0x000fe40001000000 */
[----:B------:R-:W-:-:S02]  /*caa0*/  FSEL R173, R173, -INF , P1 ;  /* 0xff800000adad7808 */ /* 0x000fc40000800000 */
[C---:B------:R-:W-:Y:S02]  /*cab0*/  ISETP.GT.AND P4, PT, R3.reuse, 0x30, PT ;  /* 0x000000300300780c */ /* 0x040fe40003f84270 */
[C---:B------:R-:W-:Y:S02]  /*cac0*/  ISETP.GT.AND P3, PT, R3.reuse, 0x31, PT ;  /* 0x000000310300780c */ /* 0x040fe40003f64270 */
[C---:B------:R-:W-:Y:S02]  /*cad0*/  ISETP.GT.AND P2, PT, R3.reuse, 0x38, PT ;  /* 0x000000380300780c */ /* 0x040fe40003f44270 */
[----:B------:R-:W-:Y:S02]  /*cae0*/  ISETP.GT.AND P1, PT, R3, 0x39, PT ;  /* 0x000000390300780c */ /* 0x000fe40003f24270 */
[----:B------:R-:W-:Y:S02]  /*caf0*/  FSEL R176, R176, -INF , P4 ;  /* 0xff800000b0b07808 */ /* 0x000fe40002000000 */
[----:B------:R-:W-:-:S02]  /*cb00*/  FSEL R177, R177, -INF , P3 ;  /* 0xff800000b1b17808 */ /* 0x000fc40001800000 */
[----:B------:R-:W-:Y:S02]  /*cb10*/  FSEL R180, R180, -INF , P2 ;  /* 0xff800000b4b47808 */ /* 0x000fe40001000000 */
[----:B------:R-:W-:Y:S02]  /*cb20*/  FSEL R181, R181, -INF , P1 ;  /* 0xff800000b5b57808 */ /* 0x000fe40000800000 */
[C---:B------:R-:W-:Y:S02]  /*cb30*/  ISETP.GT.AND P4, PT, R0.reuse, RZ, PT ;  /* 0x000000ff0000720c */ /* 0x040fe40003f84270 */
        /* <DEDUP_REMOVED lines=62> */
[----:B------:R-:W-:Y:S02]  /*cf20*/  FSEL R194, R194, -INF , P4 ;  /* 0xff800000c2c27808 */ /* 0x000fe40002000000 */
[----:B------:R-:W-:Y:S02]  /*cf30*/  FMNMX.FTZ R0, R191, R0, !PT ;  /* 0x00000000bf007209 */ /* 0x000fe40007810000 */
[----:B------:R-:W-:Y:S02]  /*cf40*/  FSEL R195, R195, -INF , P3 ;  /* 0xff800000c3c37808 */ /* 0x000fe40001800000 */
[----:B------:R-:W-:Y:S02]  /*cf50*/  FMNMX.FTZ R0, R194, R0, !PT ;  /* 0x00000000c2007209 */ /* 0x000fe40007810000 */
[----:B------:R-:W-:-:S02]  /*cf60*/  FSEL R198, R198, -INF , P2 ;  /* 0xff800000c6c67808 */ /* 0x000fc40001000000 */
[----:B------:R-:W-:Y:S02]  /*cf70*/  FMNMX.FTZ R0, R195, R0, !PT ;  /* 0x00000000c3007209 */ /* 0x000fe40007810000 */
[----:B------:R-:W-:Y:S02]  /*cf80*/  FSEL R199, R199, -INF , P1 ;  /* 0xff800000c7c77808 */ /* 0x000fe40000800000 */
[----:B------:R-:W-:-:S04]  /*cf90*/  FMNMX.FTZ R0, R198, R0, !PT ;  /* 0x00000000c6007209 */ /* 0x000fc80007810000 */
[----:B------:R-:W-:-:S05]  /*cfa0*/  FMNMX.FTZ R0, R199, R0, !PT ;  /* 0x00000000c7007209 */ /* 0x000fca0007810000 */
[----:B------:R-:W0:Y:S02]  /*cfb0*/  SHFL.BFLY PT, R153, R0, 0x2, 0x1f ;  /* 0x0c401f0000997f89 */ /* 0x000e2400000e0000 */
[----:B0-----:R-:W-:-:S05]  /*cfc0*/  FMNMX.FTZ R0, R0, R153, !PT ;  /* 0x0000009900007209 */ /* 0x001fca0007810000 */
[----:B------:R-:W0:Y:S01]  /*cfd0*/  SHFL.BFLY PT, R153, R0, 0x1, 0x1f ;  /* 0x0c201f0000997f89 */ /* 0x000e2200000e0000 */
[----:B------:R-:W-:Y:S02]  /*cfe0*/  @P0 LOP3.LUT R18, R18, 0x100, RZ, 0xfc, !PT ;  /* 0x0000010012120812 */ /* 0x000fe400078efcff */
[----:B------:R-:W-:Y:S02]  /*cff0*/  ISETP.GT.AND P0, PT, R3, 0x41, PT ;  /* 0x000000410300780c */ /* 0x000fe40003f04270 */
[----:B0-----:R-:W-:-:S04]  /*d000*/  FMNMX.FTZ R0, R0, R153, !PT ;  /* 0x0000009900007209 */ /* 0x001fc80007810000 */
[----:B------:R-:W-:-:S04]  /*d010*/  FSETP.NEU.FTZ.AND P6, PT, R0, -INF , PT ;  /* 0xff8000000000780b */ /* 0x000fc80003fdd000 */
[----:B------:R-:W-:-:S05]  /*d020*/  FSEL R153, R0, RZ, P6 ;  /* 0x000000ff00997208 */ /* 0x000fca0003000000 */
[----:B------:R-:W-:Y:S01]  /*d030*/  FADD.FTZ R201, -R153, R201 ;  /* 0x000000c999c97221 */ /* 0x000fe20000010100 */
[----:B------:R-:W-:Y:S01]  /*d040*/  FMUL.FTZ R153, R0, UR37 ;  /* 0x0000002500997c20 */ /* 0x000fe20008410000 */
[----:B------:R-:W-:-:S04]  /*d050*/  LOP3.LUT R18, R18, 0xfffffdff, RZ, 0xc0, !PT ;  /* 0xfffffdff12127812 */ /* 0x000fc800078ec0ff */
[----:B------:R-:W-:Y:S02]  /*d060*/  FSEL R153, R153, RZ, P6 ;  /* 0x000000ff99997208 */ /* 0x000fe40003000000 */
[----:B------:R-:W-:-:S03]  /*d070*/  @P0 LOP3.LUT R18, R18, 0x200, RZ, 0xfc, !PT ;  /* 0x0000020012120812 */ /* 0x000fc600078efcff */
[--C-:B------:R-:W-:Y:S01]  /*d080*/  FFMA.FTZ R154, R154, UR37, -R153.reuse ;  /* 0x000000259a9a7c23 */ /* 0x100fe20008010899 */
[----:B------:R-:W-:Y:S01]  /*d090*/  ISETP.GT.AND P1, PT, R3, 0x49, PT ;  /* 0x000000490300780c */ /* 0x000fe20003f24270 */
[--C-:B------:R-:W-:Y:S01]  /*d0a0*/  FFMA.FTZ R155, R155, UR37, -R153.reuse ;  /* 0x000000259b9b7c23 */ /* 0x100fe20008010899 */
[C---:B------:R-:W-:Y:S01]  /*d0b0*/  ISETP.GT.AND P2, PT, R3.reuse, 0x50, PT ;  /* 0x000000500300780c */ /* 0x040fe20003f44270 */
        /* <DEDUP_REMOVED lines=26> */
[----:B------:R-:W-:-:S02]  /*d260*/  FFMA.FTZ R220, R199, UR37, -R153 ;  /* 0x00000025c7dc7c23 */ /* 0x000fc40008010899 */
[----:B------:R0:W-:Y:S02]  /*d270*/  MUFU.EX2 R153, R154 ;  /* 0x0000009a00997308 */ /* 0x0001e40000000800 */
        /* <DEDUP_REMOVED lines=16> */
[----:B------:R-:W-:Y:S02]  /*d380*/  LOP3.LUT P0, RZ, R18, 0x200, RZ, 0xc0, !PT ;  /* 0x0000020012ff7812 */ /* 0x000fe4000780c0ff */
        /* <DEDUP_REMOVED lines=14> */
[----:B------:R-:W-:-:S04]  /*d470*/  FMNMX.FTZ R154, R196, R154, !PT ;  /* 0x0000009ac49a7209 */ /* 0x000fc80007810000 */
[----:B------:R-:W-:-:S05]  /*d480*/  FMNMX.FTZ R203, R197, R154, !PT ;  /* 0x0000009ac5cb7209 */ /* 0x000fca0007810000 */
[----:B------:R-:W0:Y:S01]  /*d490*/  SHFL.BFLY PT, R154, R203, 0x2, 0x1f ;  /* 0x0c401f00cb9a7f89 */ /* 0x000e2200000e0000 */
[----:B------:R-:W-:Y:S01]  /*d4a0*/  FMUL.FTZ R178, R201, UR37 ;  /* 0x00000025c9b27c20 */ /* 0x000fe20008410000 */
[----:B------:R-:W-:Y:S08]  /*d4b0*/  MUFU.EX2 R155, R155 ;  /* 0x0000009b009b7308 */ /* 0x000ff00000000800 */
[----:B------:R-:W2:Y:S01]  /*d4c0*/  MUFU.EX2 R178, R178 ;  /* 0x000000b200b27308 */ /* 0x000ea20000000800 */
[----:B0-----:R-:W-:-:S05]  /*d4d0*/  FMNMX.FTZ R203, R203, R154, !PT ;  /* 0x0000009acbcb7209 */ /* 0x001fca0007810000 */
[----:B------:R-:W0:Y:S01]  /*d4e0*/  SHFL.BFLY PT, R219, R203, 0x1, 0x1f ;  /* 0x0c201f00cbdb7f89 */ /* 0x000e2200000e0000 */
[----:B--2---:R-:W-:Y:S01]  /*d4f0*/  FFMA.FTZ R6, R178, R6, R153 ;  /* 0x00000006b2067223 */ /* 0x004fe20000010099 */
[----:B------:R-:W-:-:S03]  /*d500*/  F2FP.BF16.F32.PACK_AB R153, R155, R153 ;  /* 0x000000999b99723e */ /* 0x000fc600000010ff */
[----:B------:R-:W-:Y:S02]  /*d510*/  FADD.FTZ R6, R155, R6 ;  /* 0x000000069b067221 */ /* 0x000fe40000010000 */
[----:B------:R-:W-:Y:S08]  /*d520*/  MUFU.EX2 R155, R158 ;  /* 0x0000009e009b7308 */ /* 0x000ff00000000800 */
[----:B------:R-:W-:Y:S08]  /*d530*/  MUFU.EX2 R158, R166 ;  /* 0x000000a6009e7308 */ /* 0x000ff00000000800 */
[----:B------:R0:W-:Y:S02]  /*d540*/  MUFU.EX2 R166, R3 ;  /* 0x0000000300a67308 */ /* 0x0001e40000000800 */
[----:B0-----:R-:W-:-:S06]  /*d550*/  FMNMX.FTZ R3, R203, R219, !PT ;  /* 0x000000dbcb037209 */ /* 0x001fcc0007810000 */
[----:B------:R-:W-:Y:S01]  /*d560*/  MUFU.EX2 R199, R167 ;  /* 0x000000a700c77308 */ /* 0x000fe20000000800 */
[----:B------:R-:W-:-:S07]  /*d570*/  FSETP.NEU.FTZ.AND P1, PT, R3, -INF , PT ;  /* 0xff8000000300780b */ /* 0x000fce0003f3d000 */
[----:B------:R0:W-:Y:S08]  /*d580*/  MUFU.EX2 R167, R182 ;  /* 0x000000b600a77308 */ /* 0x0001f00000000800 */
[----:B------:R-:W-:Y:S01]  /*d590*/  MUFU.EX2 R154, R163 ;  /* 0x000000a3009a7308 */ /* 0x000fe20000000800 */
[----:B0-----:R-:W-:-:S07]  /*d5a0*/  FMUL.FTZ R182, R3, UR37 ;  /* 0x0000002503b67c20 */ /* 0x001fce0008410000 */
[----:B------:R0:W-:Y:S01]  /*d5b0*/  MUFU.EX2 R163, R174 ;  /* 0x000000ae00a37308 */ /* 0x0001e20000000800 */
[----:B------:R-:W-:Y:S02]  /*d5c0*/  FSEL R182, R182, RZ, P1 ;  /* 0x000000ffb6b67208 */ /* 0x000fe40000800000 */
[----:B0-----:R-:W-:-:S03]  /*d5d0*/  FSEL R174, R3, RZ, P1 ;  /* 0x000000ff03ae7208 */ /* 0x001fc60000800000 */
[----:B------:R-:W-:Y:S02]  /*d5e0*/  FFMA.FTZ R152, R152, UR37, -R182 ;  /* 0x0000002598987c23 */ /* 0x000fe400080108b6 */
[----:B------:R-:W-:Y:S01]  /*d5f0*/  FADD.FTZ R174, -R174, R200 ;  /* 0x000000c8aeae7221 */ /* 0x000fe20000010100 */
[----:B------:R-:W-:Y:S01]  /*d600*/  MUFU.EX2 R201, R171 ;  /* 0x000000ab00c97308 */ /* 0x000fe20000000800 */
[--C-:B------:R-:W-:Y:S02]  /*d610*/  FFMA.FTZ R202, R202, UR37, -R182.reuse ;  /* 0x00000025caca7c23 */ /* 0x100fe400080108b6 */
[----:B------:R-:W-:Y:S01]  /*d620*/  FMUL.FTZ R174, R174, UR37 ;  /* 0x00000025aeae7c20 */ /* 0x000fe20008410000 */
[----:B------:R-:W-:-:S04]  /*d630*/  FFMA.FTZ R156, R156, UR37, -R182 ;  /* 0x000000259c9c7c23 */ /* 0x000fc800080108b6 */
[----:B------:R-:W-:Y:S08]  /*d640*/  MUFU.EX2 R171, R190 ;  /* 0x000000be00ab7308 */ /* 0x000ff00000000800 */
[----:B------:R-:W-:Y:S08]  /*d650*/  MUFU.EX2 R152, R152 ;  /* 0x0000009800987308 */ /* 0x000ff00000000800 */
[----:B------:R-:W0:Y:S01]  /*d660*/  MUFU.EX2 R190, R174 ;  /* 0x000000ae00be7308 */ /* 0x000e220000000800 */
[--C-:B------:R-:W-:Y:S01]  /*d670*/  FFMA.FTZ R157, R157, UR37, -R182.reuse ;  /* 0x000000259d9d7c23 */ /* 0x100fe200080108b6 */
[----:B------:R-:W-:-:S06]  /*d680*/  FFMA.FTZ R160, R160, UR37, -R182 ;  /* 0x00000025a0a07c23 */ /* 0x000fcc00080108b6 */
[----:B------:R-:W2:Y:S01]  /*d690*/  MUFU.EX2 R202, R202 ;  /* 0x000000ca00ca7308 */ /* 0x000ea20000000800 */
[--C-:B------:R-:W-:Y:S01]  /*d6a0*/  FFMA.FTZ R161, R161, UR37, -R182.reuse ;  /* 0x00000025a1a17c23 */ /* 0x100fe200080108b6 */
[--C-:B------:R-:W-:Y:S01]  /*d6b0*/  FFMA.FTZ R164, R164, UR37, -R182.reuse ;  /* 0x00000025a4a47c23 */ /* 0x100fe200080108b6 */
[--C-:B------:R-:W-:Y:S01]  /*d6c0*/  FFMA.FTZ R165, R165, UR37, -R182.reuse ;  /* 0x00000025a5a57c23 */ /* 0x100fe200080108b6 */
[--C-:B------:R-:W-:Y:S01]  /*d6d0*/  FFMA.FTZ R168, R168, UR37, -R182.reuse ;  /* 0x00000025a8a87c23 */ /* 0x100fe200080108b6 */
[--C-:B------:R-:W-:Y:S01]  /*d6e0*/  FFMA.FTZ R169, R169, UR37, -R182.reuse ;  /* 0x00000025a9a97c23 */ /* 0x100fe200080108b6 */
[--C-:B------:R-:W-:Y:S02]  /*d6f0*/  FFMA.FTZ R172, R172, UR37, -R182.reuse ;  /* 0x00000025acac7c23 */ /* 0x100fe400080108b6 */
        /* <DEDUP_REMOVED lines=15> */
[----:B0-----:R-:W-:-:S07]  /*d7f0*/  FFMA.FTZ R7, R190, R7, R152 ;  /* 0x00000007be077223 */ /* 0x001fce0000010098 */
[----:B------:R-:W0:Y:S01]  /*d800*/  MUFU.EX2 R197, R157 ;  /* 0x0000009d00c57308 */ /* 0x000e220000000800 */
[----:B--2---:R-:W-:-:S07]  /*d810*/  FADD.FTZ R7, R202, R7 ;  /* 0x00000007ca077221 */ /* 0x004fce0000010000 */
[----:B------:R-:W2:Y:S08]  /*d820*/  MUFU.EX2 R160, R160 ;  /* 0x000000a000a07308 */ /* 0x000eb00000000800 */
[----:B------:R-:W4:Y:S01]  /*d830*/  MUFU.EX2 R162, R162 ;  /* 0x000000a200a27308 */ /* 0x000f220000000800 */
[----:B---3--:R-:W-:Y:S01]  /*d840*/  FADD.FTZ R7, R156, R7 ;  /* 0x000000079c077221 */ /* 0x008fe20000010000 */
[----:B------:R-:W-:-:S06]  /*d850*/  FADD.FTZ R6, R155, R6 ;  /* 0x000000069b067221 */ /* 0x000fcc0000010000 */
[----:B------:R-:W3:Y:S01]  /*d860*/  MUFU.EX2 R200, R161 ;  /* 0x000000a100c87308 */ /* 0x000ee20000000800 */
[----:B0-----:R-:W-:Y:S01]  /*d870*/  FADD.FTZ R7, R197, R7 ;  /* 0x00000007c5077221 */ /* 0x001fe20000010000 */
[----:B------:R-:W-:-:S06]  /*d880*/  FADD.FTZ R6, R159, R6 ;  /* 0x000000069f067221 */ /* 0x000fcc0000010000 */
[----:B------:R-:W0:Y:S01]  /*d890*/  MUFU.EX2 R164, R164 ;  /* 0x000000a400a47308 */ /* 0x000e220000000800 */
[----:B--2---:R-:W-:Y:S01]  /*d8a0*/  FADD.FTZ R7, R160, R7 ;  /* 0x00000007a0077221 */ /* 0x004fe20000010000 */
[----:B----4-:R-:W-:-:S06]  /*d8b0*/  FADD.FTZ R6, R162, R6 ;  /* 0x00000006a2067221 */ /* 0x010fcc0000010000 */
[----:B------:R-:W2:Y:S01]  /*d8c0*/  MUFU.EX2 R165, R165 ;  /* 0x000000a500a57308 */ /* 0x000ea20000000800 */
[----:B---3--:R-:W-:Y:S01]  /*d8d0*/  FADD.FTZ R7, R200, R7 ;  /* 0x00000007c8077221 */ /* 0x008fe20000010000 */
[----:B------:R-:W-:-:S06]  /*d8e0*/  FADD.FTZ R6, R154, R6 ;  /* 0x000000069a067221 */ /* 0x000fcc0000010000 */
[----:B------:R-:W3:Y:S08]  /*d8f0*/  MUFU.EX2 R168, R168 ;  /* 0x000000a800a87308 */ /* 0x000ef00000000800 */
[----:B------:R-:W4:Y:S01]  /*d900*/  MUFU.EX2 R170, R170 ;  /* 0x000000aa00aa7308 */ /* 0x000f220000000800 */
[----:B0-----:R-:W-:Y:S01]  /*d910*/  FADD.FTZ R7, R164, R7 ;  /* 0x00000007a4077221 */ /* 0x001fe20000010000 */
[----:B------:R-:W-:-:S06]  /*d920*/  FADD.FTZ R6, R158, R6 ;  /* 0x000000069e067221 */ /* 0x000fcc0000010000 */
[----:B------:R-:W0:Y:S01]  /*d930*/  MUFU.EX2 R169, R169 ;  /* 0x000000a900a97308 */ /* 0x000e220000000800 */
[----:B--2---:R-:W-:Y:S01]  /*d940*/  FADD.FTZ R7, R165, R7 ;  /* 0x00000007a5077221 */ /* 0x004fe20000010000 */
[----:B------:R-:W-:-:S06]  /*d950*/  VIADD R157, R13, 0x22840 ;  /* 0x000228400d9d7836 */ /* 0x000fcc0000000000 */
[----:B------:R-:W2:Y:S01]  /*d960*/  MUFU.EX2 R172, R172 ;  /* 0x000000ac00ac7308 */ /* 0x000ea20000000800 */
[----:B------:R-:W-:Y:S02]  /*d970*/  IMAD.U32 R161, RZ, RZ, UR41 ;  /* 0x00000029ffa17e24 */ /* 0x000fe4000f8e00ff */
[----:B------:R-:W-:Y:S01]  /*d980*/  FADD.FTZ R6, R199, R6 ;  /* 0x00000006c7067221 */ /* 0x000fe20000010000 */
[----:B---3--:R-:W-:-:S04]  /*d990*/  FADD.FTZ R7, R168, R7 ;  /* 0x00000007a8077221 */ /* 0x008fc80000010000 */
[----:B------:R-:W3:Y:S01]  /*d9a0*/  MUFU.EX2 R173, R173 ;  /* 0x000000ad00ad7308 */ /* 0x000ee20000000800 */
[----:B----4-:R-:W-:Y:S01]  /*d9b0*/  FADD.FTZ R6, R170, R6 ;  /* 0x00000006aa067221 */ /* 0x010fe20000010000 */
[----:B------:R-:W-:-:S06]  /*d9c0*/  PRMT R157, R161, 0x654, R157 ;  /* 0x00000654a19d7816 */ /* 0x000fcc000000009d */
[----:B------:R-:W4:Y:S01]  /*d9d0*/  MUFU.EX2 R175, R175 ;  /* 0x000000af00af7308 */ /* 0x000f220000000800 */
[----:B0-----:R-:W-:Y:S01]  /*d9e0*/  FADD.FTZ R7, R169, R7 ;  /* 0x00000007a9077221 */ /* 0x001fe20000010000 */
[----:B------:R-:W-:Y:S01]  /*d9f0*/  FADD.FTZ R6, R201, R6 ;  /* 0x00000006c9067221 */ /* 0x000fe20000010000 */
[----:B------:R0:W-:Y:S05]  /*da00*/  SYNCS.ARRIVE.TRANS64.RED.A1T0 RZ, [R157+URZ], RZ ;  /* 0x000000ff9dff79a7 */ /* 0x0001ea000810043f */
[----:B------:R-:W5:Y:S01]  /*da10*/  MUFU.EX2 R176, R176 ;  /* 0x000000b000b07308 */ /* 0x000f620000000800 */
[----:B0-----:R-:W-:-:S07]  /*da20*/  F2FP.BF16.F32.PACK_AB R157, R154, R162 ;  /* 0x000000a29a9d723e */ /* 0x001fce00000010ff */
[----:B------:R-:W0:Y:S01]  /*da30*/  MUFU.EX2 R177, R177 ;  /* 0x000000b100b17308 */ /* 0x000e220000000800 */
[----:B--2---:R-:W-:Y:S01]  /*da40*/  FADD.FTZ R162, R172, R7 ;  /* 0x00000007aca27221 */ /* 0x004fe20000010000 */
[----:B------:R-:W-:-:S06]  /*da50*/  FADD.FTZ R7, R163, R6 ;  /* 0x00000006a3077221 */ /* 0x000fcc0000010000 */
[----:B------:R-:W2:Y:S01]  /*da60*/  MUFU.EX2 R179, R179 ;  /* 0x000000b300b37308 */ /* 0x000ea20000000800 */
[----:B---3--:R-:W-:Y:S01]  /*da70*/  FADD.FTZ R6, R173, R162 ;  /* 0x000000a2ad067221 */ /* 0x008fe20000010000 */
[----:B----4-:R-:W-:-:S06]  /*da80*/  FADD.FTZ R7, R175, R7 ;  /* 0x00000007af077221 */ /* 0x010fcc0000010000 */
[----:B------:R-:W3:Y:S01]  /*da90*/  MUFU.EX2 R180, R180 ;  /* 0x000000b400b47308 */ /* 0x000ee20000000800 */
[----:B-----5:R-:W-:Y:S01]  /*daa0*/  FADD.FTZ R6, R176, R6 ;  /* 0x00000006b0067221 */ /* 0x020fe20000010000 */
[----:B------:R-:W-:-:S06]  /*dab0*/  FADD.FTZ R7, R166, R7 ;  /* 0x00000007a6077221 */ /* 0x000fcc0000010000 */
[----:B------:R-:W4:Y:S08]  /*dac0*/  MUFU.EX2 R181, R181 ;  /* 0x000000b500b57308 */ /* 0x000f300000000800 */
[----:B------:R-:W5:Y:S01]  /*dad0*/  MUFU.EX2 R183, R183 ;  /* 0x000000b700b77308 */ /* 0x000f620000000800 */
[----:B0-----:R-:W-:Y:S01]  /*dae0*/  FADD.FTZ R6, R177, R6 ;  /* 0x00000006b1067221 */ /* 0x001fe20000010000 */
[----:B--2---:R-:W-:-:S06]  /*daf0*/  FADD.FTZ R7, R179, R7 ;  /* 0x00000007b3077221 */ /* 0x004fcc0000010000 */
[----:B------:R-:W0:Y:S01]  /*db00*/  MUFU.EX2 R184, R184 ;  /* 0x000000b800b87308 */ /* 0x000e220000000800 */
[----:B------:R-:W-:-:S07]  /*db10*/  F2FP.BF16.F32.PACK_AB R161, R201, R170 ;  /* 0x000000aac9a1723e */ /* 0x000fce00000010ff */
[----:B------:R-:W2:Y:S01]  /*db20*/  MUFU.EX2 R186, R186 ;  /* 0x000000ba00ba7308 */ /* 0x000ea20000000800 */
[----:B---3--:R-:W-:Y:S01]  /*db30*/  FADD.FTZ R6, R180, R6 ;  /* 0x00000006b4067221 */ /* 0x008fe20000010000 */
[----:B------:R-:W-:-:S06]  /*db40*/  FADD.FTZ R7, R167, R7 ;  /* 0x00000007a7077221 */ /* 0x000fcc0000010000 */
[----:B------:R-:W3:Y:S08]  /*db50*/  MUFU.EX2 R185, R185 ;  /* 0x000000b900b97308 */ /* 0x000ef00000000800 */
[----:B------:R-:W1:Y:S01]  /*db60*/  MUFU.EX2 R187, R187 ;  /* 0x000000bb00bb7308 */ /* 0x000e620000000800 */
[----:B----4-:R-:W-:Y:S01]  /*db70*/  FADD.FTZ R6, R181, R6 ;  /* 0x00000006b5067221 */ /* 0x010fe20000010000 */
[----:B-----5:R-:W-:-:S06]  /*db80*/  FADD.FTZ R7, R183, R7 ;  /* 0x00000007b7077221 */ /* 0x020fcc0000010000 */
[----:B------:R-:W4:Y:S01]  /*db90*/  MUFU.EX2 R170, R188 ;  /* 0x000000bc00aa7308 */ /* 0x000f220000000800 */
[----:B------:R-:W-:Y:S01]  /*dba0*/  F2FP.BF16.F32.PACK_AB R162, R173, R172 ;  /* 0x000000acada2723e */ /* 0x000fe200000010ff */
[----:B0-----:R-:W-:-:S06]  /*dbb0*/  FADD.FTZ R6, R184, R6 ;  /* 0x00000006b8067221 */ /* 0x001fcc0000010000 */
[----:B------:R-:W0:Y:S01]  /*dbc0*/  MUFU.EX2 R189, R189 ;  /* 0x000000bd00bd7308 */ /* 0x000e220000000800 */
[----:B--2---:R-:W-:-:S07]  /*dbd0*/  FADD.FTZ R7, R186, R7 ;  /* 0x00000007ba077221 */ /* 0x004fce0000010000 */
[----:B------:R-:W2:Y:S01]  /*dbe0*/  MUFU.EX2 R191, R191 ;  /* 0x000000bf00bf7308 */ /* 0x000ea20000000800 */
[----:B---3--:R-:W-:Y:S01]  /*dbf0*/  FADD.FTZ R6, R185, R6 ;  /* 0x00000006b9067221 */ /* 0x008fe20000010000 */
[----:B-1----:R-:W-:-:S06]  /*dc00*/  FADD.FTZ R7, R187, R7 ;  /* 0x00000007bb077221 */ /* 0x002fcc0000010000 */
[----:B------:R-:W1:Y:S08]  /*dc10*/  MUFU.EX2 R172, R192 ;  /* 0x000000c000ac7308 */ /* 0x000e700000000800 */
[----:B------:R-:W3:Y:S01]  /*dc20*/  MUFU.EX2 R194, R194 ;  /* 0x000000c200c27308 */ /* 0x000ee20000000800 */
[----:B----4-:R-:W-:Y:S01]  /*dc30*/  FADD.FTZ R6, R170, R6 ;  /* 0x00000006aa067221 */ /* 0x010fe20000010000 */
[----:B------:R-:W-:-:S06]  /*dc40*/  FADD.FTZ R7, R171, R7 ;  /* 0x00000007ab077221 */ /* 0x000fcc0000010000 */
[----:B------:R-:W4:Y:S01]  /*dc50*/  MUFU.EX2 R193, R193 ;  /* 0x000000c100c17308 */ /* 0x000f220000000800 */
[----:B------:R-:W-:-:S07]  /*dc60*/  F2FP.BF16.F32.PACK_AB R163, R175, R163 ;  /* 0x000000a3afa3723e */ /* 0x000fce00000010ff */
[----:B------:R-:W5:Y:S01]  /*dc70*/  MUFU.EX2 R195, R195 ;  /* 0x000000c300c37308 */ /* 0x000f620000000800 */
[----:B0-----:R-:W-:Y:S01]  /*dc80*/  FADD.FTZ R6, R189, R6 ;  /* 0x00000006bd067221 */ /* 0x001fe20000010000 */
[----:B--2---:R-:W-:-:S06]  /*dc90*/  FADD.FTZ R7, R191, R7 ;  /* 0x00000007bf077221 */ /* 0x004fcc0000010000 */
[----:B------:R-:W0:Y:S01]  /*dca0*/  MUFU.EX2 R174, R196 ;  /* 0x000000c400ae7308 */ /* 0x000e220000000800 */
[----:B------:R-:W-:-:S07]  /*dcb0*/  LOP3.LUT P0, RZ, R18, 0x100, RZ, 0xc0, !PT ;  /* 0x0000010012ff7812 */ /* 0x000fce000780c0ff */
[----:B------:R-:W2:Y:S01]  /*dcc0*/  MUFU.EX2 R198, R198 ;  /* 0x000000c600c67308 */ /* 0x000ea20000000800 */
[----:B-1----:R-:W-:Y:S01]  /*dcd0*/  FADD.FTZ R6, R172, R6 ;  /* 0x00000006ac067221 */ /* 0x002fe20000010000 */
[----:B---3--:R-:W-:-:S06]  /*dce0*/  FADD.FTZ R7, R194, R7 ;  /* 0x00000007c2077221 */ /* 0x008fcc0000010000 */
[----:B------:R-:W1:Y:S01]  /*dcf0*/  MUFU.EX2 R175, R220 ;  /* 0x000000dc00af7308 */ /* 0x000e620000000800 */
[----:B----4-:R-:W-:-:S07]  /*dd00*/  FADD.FTZ R6, R193, R6 ;  /* 0x00000006c1067221 */ /* 0x010fce0000010000 */
[----:B------:R-:W3:Y:S01]  /*dd10*/  MUFU.EX2 R182, R182 ;  /* 0x000000b600b67308 */ /* 0x000ee20000000800 */
[----:B-----5:R-:W-:Y:S01]  /*dd20*/  FADD.FTZ R173, R195, R7 ;  /* 0x00000007c3ad7221 */ /* 0x020fe20000010000 */
[----:B0-----:R-:W-:Y:S01]  /*dd30*/  FADD.FTZ R7, R174, R6 ;  /* 0x00000006ae077221 */ /* 0x001fe20000010000 */
[----:B------:R-:W-:Y:S02]  /*dd40*/  F2FP.BF16.F32.PACK_AB R155, R159, R155 ;  /* 0x0000009b9f9b723e */ /* 0x000fe400000010ff */
[----:B--2---:R-:W-:Y:S01]  /*dd50*/  FADD.FTZ R6, R198, R173 ;  /* 0x000000adc6067221 */ /* 0x004fe20000010000 */
[----:B------:R-:W-:Y:S02]  /*dd60*/  F2FP.BF16.F32.PACK_AB R159, R199, R158 ;  /* 0x0000009ec79f723e */ /* 0x000fe400000010ff */
[----:B------:R-:W-:Y:S01]  /*dd70*/  F2FP.BF16.F32.PACK_AB R154, R197, R156 ;  /* 0x0000009cc59a723e */ /* 0x000fe200000010ff */
[----:B-1----:R-:W-:Y:S01]  /*dd80*/  FADD.FTZ R6, R175, R6 ;  /* 0x00000006af067221 */ /* 0x002fe20000010000 */
[----:B------:R-:W-:-:S02]  /*dd90*/  F2FP.BF16.F32.PACK_AB R156, R200, R160 ;  /* 0x000000a0c89c723e */ /* 0x000fc400000010ff */
[----:B------:R-:W-:Y:S01]  /*dda0*/  F2FP.BF16.F32.PACK_AB R158, R165, R164 ;  /* 0x000000a4a59e723e */ /* 0x000fe200000010ff */
[----:B------:R-:W-:Y:S01]  /*ddb0*/  FMUL.FTZ R24, R24, R190 ;  /* 0x000000be18187220 */ /* 0x000fe20000410000 */
[----:B------:R-:W-:Y:S01]  /*ddc0*/  F2FP.BF16.F32.PACK_AB R160, R169, R168 ;  /* 0x000000a8a9a0723e */ /* 0x000fe200000010ff */
[----:B------:R-:W-:Y:S01]  /*ddd0*/  FMUL.FTZ R25, R25, R190 ;  /* 0x000000be19197220 */ /* 0x000fe20000410000 */
[----:B------:R-:W-:Y:S01]  /*dde0*/  F2FP.BF16.F32.PACK_AB R165, R179, R166 ;  /* 0x000000a6b3a5723e */ /* 0x000fe200000010ff */
[----:B---3--:R-:W-:Y:S01]  /*ddf0*/  FADD.FTZ R7, R182, R7 ;  /* 0x00000007b6077221 */ /* 0x008fe20000010000 */
[----:B------:R-:W-:Y:S01]  /*de00*/  F2FP.BF16.F32.PACK_AB R152, R202, R152 ;  /* 0x00000098ca98723e */ /* 0x000fe200000010ff */
[----:B------:R-:W-:Y:S01]  /*de10*/  FMUL.FTZ R28, R28, R190 ;  /* 0x000000be1c1c7220 */ /* 0x000fe20000410000 */
[----:B------:R-:W-:Y:S01]  /*de20*/  F2FP.BF16.F32.PACK_AB R164, R177, R176 ;  /* 0x000000b0b1a4723e */ /* 0x000fe200000010ff */
[----:B------:R-:W-:Y:S01]  /*de30*/  FMUL.FTZ R29, R29, R190 ;  /* 0x000000be1d1d7220 */ /* 0x000fe20000410000 */
[----:B------:R-:W-:Y:S01]  /*de40*/  F2FP.BF16.F32.PACK_AB R166, R181, R180 ;  /* 0x000000b4b5a6723e */ /* 0x000fe200000010ff */
[-C--:B------:R-:W-:Y:S01]  /*de50*/  FMUL.FTZ R32, R32, R190.reuse ;  /* 0x000000be20207220 */ /* 0x080fe20000410000 */
[----:B------:R-:W-:Y:S01]  /*de60*/  F2FP.BF16.F32.PACK_AB R167, R183, R167 ;  /* 0x000000a7b7a7723e */ /* 0x000fe200000010ff */
[----:B------:R-:W-:Y:S01]  /*de70*/  FMUL.FTZ R33, R33, R190 ;  /* 0x000000be21217220 */ /* 0x000fe20000410000 */
        /* <DEDUP_REMOVED lines=132> */
.L_x_5309:
[----:B------:R0:W1:Y:S01]  /*e6c0*/  SYNCS.PHASECHK.TRANS64.TRYWAIT P1, [R13+URZ+0x22850], R14 ;  /* 0x0228500e0d0075a7 */ /* 0x000062000802017f */
[----:B------:R-:W-:Y:S05]  /*e6d0*/  @!P0 BRA `(.L_x_5310) ;  /* 0x0000000000048947 */ /* 0x000fea0003800000 */
[----:B------:R-:W-:Y:S01]  /*e6e0*/  BPT.TRAP 0x1 ;  /* 0x000000040000795c */ /* 0x000fe20000300000 */
.L_x_5310:
[----:B------:R-:W-:Y:S04]  /*e6f0*/  BSSY B0, `(.L_x_5311) ;  /* 0x0000004000007945 */ /* 0x000fe80003800000 */
[----:B-1----:R-:W-:Y:S05]  /*e700*/  @P1 BRA `(.L_x_5312) ;  /* 0x0000000000081947 */ /* 0x002fea0003800000 */
[----:B------:R-:W1:Y:S02]  /*e710*/  SYNCS.PHASECHK.TRANS64.TRYWAIT P1, [R13+URZ+0x22850], R14 ;  /* 0x0228500e0d0075a7 */ /* 0x000e64000802017f */
[----:B-1----:R-:W-:Y:S05]  /*e720*/  @!P1 BRA `(.L_x_5313) ;  /* 0x0000010c003c9947 */ /* 0x002fea0003800000 */
.L_x_5312:
[----:B------:R-:W-:Y:S05]  /*e730*/  BSYNC B0 ;  /* 0x0000000000007941 */ /* 0x000fea0003800000 */
.L_x_5311:
[----:B------:R-:W2:Y:S01]  /*e740*/  S2R R178, SR_TID.X ;  /* 0x0000000000b27919 */ /* 0x000ea20000002100 */
[----:B------:R-:W-:Y:S05]  /*e750*/  WARPSYNC.ALL ;  /* 0x0000000000007948 */ /* 0x000fea0003800000 */
[----:B------:R-:W-:Y:S02]  /*e760*/  IMAD.MOV.U32 R176, RZ, RZ, 0xc00 ;  /* 0x00000c00ffb07424 */ /* 0x000fe400078e00ff */
[----:B------:R-:W-:Y:S02]  /*e770*/  IMAD.MOV.U32 R177, RZ, RZ, 0x40000040 ;  /* 0x40000040ffb17424 */ /* 0x000fe400078e00ff */
[----:B------:R-:W-:-:S03]  /*e780*/  IMAD R176, R23, R176, UR38 ;  /* 0x0000002617b07e24 */ /* 0x000fc6000f8e02b0 */
[----:B------:R-:W-:Y:S01]  /*e790*/  R2UR UR7, R177 ;  /* 0x00000000b10772ca */ /* 0x000fe200000e0000 */
[----:B------:R-:W-:Y:S01]  /*e7a0*/  IMAD.MOV.U32 R177, RZ, RZ, 0x40000040 ;  /* 0x40000040ffb17424 */ /* 0x000fe200078e00ff */
[----:B------:R-:W-:Y:S02]  /*e7b0*/  R2UR UR6, R176 ;  /* 0x00000000b00672ca */ /* 0x000fe400000e0000 */
[----:B--2---:R-:W-:-:S05]  /*e7c0*/  SHF.R.U32.HI R178, RZ, 0x7, R178 ;  /* 0x00000007ffb27819 */ /* 0x004fca00000116b2 */
[----:B01----:R-:W-:-:S05]  /*e7d0*/  VIADD R14, R178, 0x8 ;  /* 0x00000008b20e7836 */ /* 0x003fca0000000000 */
        /* <DEDUP_REMOVED lines=44> */
.L_x_5314:
[----:B------:R-:W2:Y:S01]  /*eaa0*/  LDL R152, [R1] ;  /* 0x0000000001987983 */ /* 0x000ea20000100800 */
[----:B------:R-:W-:Y:S02]  /*eab0*/  VIADD R13, R13, 0x22860 ;  /* 0x000228600d0d7836 */ /* 0x000fe40000000000 */
[----:B------:R-:W-:Y:S02]  /*eac0*/  IMAD.U32 R14, RZ, RZ, UR41 ;  /* 0x00000029ff0e7e24 */ /* 0x000fe4000f8e00ff */
[----:B------:R-:W-:Y:S02]  /*ead0*/  IMAD.MOV.U32 R201, RZ, RZ, R0 ;  /* 0x000000ffffc97224 */ /* 0x000fe400078e0000 */
[----:B------:R-:W-:Y:S01]  /*eae0*/  IMAD.MOV.U32 R200, RZ, RZ, R3 ;  /* 0x000000ffffc87224 */ /* 0x000fe200078e0003 */
[----:B------:R-:W-:-:S04]  /*eaf0*/  PRMT R13, R14, 0x654, R13 ;  /* 0x000006540e0d7816 */ /* 0x000fc8000000000d */
[----:B------:R0:W-:Y:S01]  /*eb00*/  SYNCS.ARRIVE.TRANS64.RED.A1T0 RZ, [R13+URZ], RZ ;  /* 0x000000ff0dff79a7 */ /* 0x0001e2000810043f */
[C---:B--2---:R-:W-:Y:S01]  /*eb10*/  ISETP.GT.AND P1, PT, R12.reuse, R152, PT ;  /* 0x000000980c00720c */ /* 0x044fe20003f24270 */
[----:B------:R-:W-:-:S12]  /*eb20*/  VIADD R12, R12, 0xffffffff ;  /* 0xffffffff0c0c7836 */ /* 0x000fd80000000000 */
[----:B0-----:R-:W-:Y:S05]  /*eb30*/  @P1 BRA `(.L_x_5315) ;  /* 0xffffffd800441947 */ /* 0x001fea000383ffff */
.L_x_5303:
[----:B------:R-:W2:Y:S02]  /*eb40*/  LDL R13, [R1+0x10] ;  /* 0x00001000010d7983 */ /* 0x000ea40000100800 */
[----:B--2---:R-:W-:-:S13]  /*eb50*/  ISETP.GE.AND P1, PT, R12, R13, PT ;  /* 0x0000000d0c00720c */ /* 0x004fda0003f26270 */
[----:B------:R-:W-:Y:S05]  /*eb60*/  @!P1 BRA `(.L_x_5316) ;  /* 0x0000001c00d09947 */ /* 0x000fea0003800000 */
[----:B------:R-:W-:Y:S02]  /*eb70*/  IMAD.MOV.U32 R201, RZ, RZ, R0 ;  /* 0x000000ffffc97224 */ /* 0x000fe400078e0000 */
[----:B------:R-:W-:-:S07]  /*eb80*/  IMAD.MOV.U32 R200, RZ, RZ, R3 ;  /* 0x000000ffffc87224 */ /* 0x000fce00078e0003 */
.L_x_5328:
[----:B------:R-:W-:Y:S01]  /*eb90*/  VIADD R23, R23, 0x1 ;  /* 0x0000000117177836 */ /* 0x000fe20000000000 */
[----:B------:R-:W-:Y:S05]  /*eba0*/  YIELD ;  /* 0x0000000000007946 */ /* 0x000fea0003800000 */
[----:B------:R-:W-:-:S04]  /*ebb0*/  ISETP.NE.AND P1, PT, R23, 0x2, PT ;  /* 0x000000021700780c */ /* 0x000fc80003f25270 */
[----:B------:R-:W-:Y:S02]  /*ebc0*/  SEL R0, RZ, 0x1, P1 ;  /* 0x00000001ff007807 */ /* 0x000fe40000800000 */
[----:B------:R-:W-:Y:S02]  /*ebd0*/  SEL R23, R23, RZ, P1 ;  /* 0x000000ff17177207 */ /* 0x000fe40000800000 */
[----:B------:R-:W-:Y:S01]  /*ebe0*/  LOP3.LUT R208, R208, R0, RZ, 0x3c, !PT ;  /* 0x00000000d0d07212 */ /* 0x000fe200078e3cff */
[----:B--2---:R-:W-:Y:S06]  /*ebf0*/  @!P0 BRA `(.L_x_5317) ;  /* 0x0000000000048947 */ /* 0x004fec0003800000 */
[----:B------:R-:W-:Y:S01]  /*ec00*/  BPT.TRAP 0x1 ;  /* 0x000000040000795c */ /* 0x000fe20000300000 */
.L_x_5317:
[----:B------:R-:W-:Y:S01]  /*ec10*/  IMAD R13, R23, 0x8, R22 ;  /* 0x00000008170d7824 */ /* 0x000fe200078e0216 */
[----:B------:R-:W-:-:S04]  /*ec20*/  SHF.L.U32 R14, R208, 0x1f, RZ ;  /* 0x0000001fd00e7819 */ /* 0x000fc800000006ff */
[----:B------:R0:W1:Y:S01]  /*ec30*/  SYNCS.PHASECHK.TRANS64.TRYWAIT P1, [R13+URZ+0x22830], R14 ;  /* 0x0228300e0d0075a7 */ /* 0x000062000802017f */
[----:B------:R-:W-:Y:S05]  /*ec40*/  @!P0 BRA `(.L_x_5318) ;  /* 0x0000000000048947 */ /* 0x000fea0003800000 */
[----:B------:R-:W-:Y:S01]  /*ec50*/  BPT.TRAP 0x1 ;  /* 0x000000040000795c */ /* 0x000fe20000300000 */
.L_x_5318:
[----:B------:R-:W-:Y:S02]  /*ec60*/  IMAD R156, R23, 0x300, R221 ;  /* 0x00000300179c7824 */ /* 0x000fe400078e02dd */
[----:B------:R-:W-:Y:S01]  /*ec70*/  IMAD.MOV.U32 R157, RZ, RZ, 0x40000040 ;  /* 0x40000040ff9d7424 */ /* 0x000fe200078e00ff */
[----:B-1----:R-:W-:Y:S06]  /*ec80*/  @P1 BRA `(.L_x_5319) ;  /* 0x0000000000081947 */ /* 0x002fec0003800000 */
[----:B------:R-:W1:Y:S02]  /*ec90*/  SYNCS.PHASECHK.TRANS64.TRYWAIT P1, [R13+URZ+0x22830], R14 ;  /* 0x0228300e0d0075a7 */ /* 0x000e64000802017f */
[----:B-1----:R-:W-:Y:S05]  /*eca0*/  @!P1 BRA `(.L_x_5320) ;  /* 0x0000010400f09947 */ /* 0x002fea0003800000 */
.L_x_5319:
        /* <DEDUP_REMOVED lines=41> */
.L_x_5321:
        /* <DEDUP_REMOVED lines=88> */
[----:B------:R-:W-:Y:S01]  /*f4c0*/  FMUL.FTZ R60, R60, R172 ;  /* 0x000000ac3c3c7220 */ /* 0x000fe20000410000 */
[----:B------:R-:W-:Y:S01]  /*f4d0*/  FMNMX.FTZ R0, R155, R0, !PT ;  /* 0x000000009b007209 */ /* 0x000fe20007810000 */
[-C--:B------:R-:W-:Y:S01]  /*f4e0*/  FMUL.FTZ R61, R61, R172.reuse ;  /* 0x000000ac3d3d7220 */ /* 0x080fe20000410000 */
[----:B------:R3:W-:Y:S01]  /*f4f0*/  MUFU.EX2 R156, R169 ;  /* 0x000000a9009c7308 */ /* 0x0007e20000000800 */
        /* <DEDUP_REMOVED lines=180> */
[C---:B------:R-:W-:Y:S01]  /*10040*/  F2FP.BF16.F32.PACK_AB R160, R177.reuse, R160 ;  /* 0x000000a0b1a0723e */ /* 0x040fe200000010ff */
[----:B------:R-:W4:Y:S01]  /*10050*/  MUFU.EX2 R159, R184 ;  /* 0x000000b8009f7308 */ /* 0x000f220000000800 */
[----:B0-----:R-:W-:Y:S01]  /*10060*/  FADD.FTZ R7, R176, R7 ;  /* 0x00000007b0077221 */ /* 0x001fe20000010000 */
[----:B------:R-:W-:Y:S01]  /*10070*/  FADD.FTZ R6, R177, R6 ;  /* 0x00000006b1067221 */ /* 0x000fe20000010000 */
[-C--:B------:R-:W-:Y:S01]  /*10080*/  FMUL.FTZ R75, R75, R174.reuse ;  /* 0x000000ae4b4b7220 */ /* 0x080fe20000410000 */
[-C--:B------:R-:W-:Y:S01]  /*10090*/  FMUL.FTZ R78, R78, R174.reuse ;  /* 0x000000ae4e4e7220 */ /* 0x080fe20000410000 */
[-C--:B------:R-:W-:Y:S01]  /*100a0*/  FMUL.FTZ R79, R79, R174.reuse ;  /* 0x000000ae4f4f7220 */ /* 0x080fe20000410000 */
[----:B------:R-:W-:Y:S01]  /*100b0*/  FADD.FTZ R6, R180, R6 ;  /* 0x00000006b4067221 */ /* 0x000fe20000010000 */
[----:B------:R-:W-:Y:S01]  /*100c0*/  FMUL.FTZ R82, R82, R174 ;  /* 0x000000ae52527220 */ /* 0x000fe20000410000 */
[----:B------:R-:W0:Y:S01]  /*100d0*/  MUFU.EX2 R175, R175 ;  /* 0x000000af00af7308 */ /* 0x000e220000000800 */
[----:B---3--:R-:W-:Y:S01]  /*100e0*/  FADD.FTZ R7, R171, R7 ;  /* 0x00000007ab077221 */ /* 0x008fe20000010000 */
[----:B------:R-:W-:Y:S01]  /*100f0*/  FADD.FTZ R6, R181, R6 ;  /* 0x00000006b5067221 */ /* 0x000fe20000010000 */
[----:B------:R-:W-:Y:S01]  /*10100*/  F2FP.BF16.F32.PACK_AB R157, R171, R176 ;  /* 0x000000b0ab9d723e */ /* 0x000fe200000010ff */
[-C--:B------:R-:W-:Y:S01]  /*10110*/  FMUL.FTZ R83, R83, R174.reuse ;  /* 0x000000ae53537220 */ /* 0x080fe20000410000 */
[----:B------:R-:W-:Y:S01]  /*10120*/  FMUL.FTZ R86, R86, R174 ;  /* 0x000000ae56567220 */ /* 0x000fe20000410000 */
        /* <DEDUP_REMOVED lines=80> */
.L_x_5322:
[----:B------:R0:W3:Y:S01]  /*10630*/  SYNCS.PHASECHK.TRANS64.TRYWAIT P1, [R13+URZ+0x22850], R14 ;  /* 0x0228500e0d0075a7 */ /* 0x0000e2000802017f */
[----:B------:R-:W-:Y:S05]  /*10640*/  @!P0 BRA `(.L_x_5323) ;  /* 0x0000000000048947 */ /* 0x000fea0003800000 */
[----:B------:R-:W-:Y:S01]  /*10650*/  BPT.TRAP 0x1 ;  /* 0x000000040000795c */ /* 0x000fe20000300000 */
.L_x_5323:
[----:B------:R-:W-:Y:S04]  /*10660*/  BSSY B0, `(.L_x_5324) ;  /* 0x0000004000007945 */ /* 0x000fe80003800000 */
[----:B---3--:R-:W-:Y:S05]  /*10670*/  @P1 BRA `(.L_x_5325) ;  /* 0x0000000000081947 */ /* 0x008fea0003800000 */
[----:B------:R-:W3:Y:S02]  /*10680*/  SYNCS.PHASECHK.TRANS64.TRYWAIT P1, [R13+URZ+0x22850], R14 ;  /* 0x0228500e0d0075a7 */ /* 0x000ee4000802017f */
[----:B---3--:R-:W-:Y:S05]  /*10690*/  @!P1 BRA `(.L_x_5326) ;  /* 0x000000ec00889947 */ /* 0x008fea0003800000 */
.L_x_5325:
[----:B------:R-:W-:Y:S05]  /*106a0*/  BSYNC B0 ;  /* 0x0000000000007941 */ /* 0x000fea0003800000 */
.L_x_5324:
        /* <DEDUP_REMOVED lines=8> */
[----:B------:R-:W-:Y:S02]  /*10730*/  R2UR UR6, R172 ;  /* 0x00000000ac0672ca */ /* 0x000fe400000e0000 */
        /* <DEDUP_REMOVED lines=45> */
.L_x_5327:
        /* <DEDUP_REMOVED lines=10> */
.L_x_5316:
        /* <DEDUP_REMOVED lines=16> */
[----:B------:R4:W5:Y:S02]  /*10bb0*/  @P0 MUFU.RCP R4, R5 ;  /* 0x0000000500040308 */ /* 0x0009640000001000 */
[----:B----4-:R-:W-:-:S02]  /*10bc0*/  IMAD.U32 R5, RZ, RZ, UR37 ;  /* 0x00000025ff057e24 */ /* 0x010fc4000f8e00ff */
[----:B0-----:R-:W-:Y:S02]  /*10bd0*/  @P0 FMUL.FTZ R7, R7, 0.69314718246459960938 ;  /* 0x3f31721807070820 */ /* 0x001fe40000410000 */
[----:B------:R-:W-:-:S04]  /*10be0*/  @P0 FMUL.FTZ R5, R5, 0.69314718246459960938 ;  /* 0x3f31721805050820 */ /* 0x000fc80000410000 */
[----:B------:R-:W-:Y:S01]  /*10bf0*/  @P0 FFMA.FTZ R155, R5, R3, R7 ;  /* 0x00000003059b0223 */ /* 0x000fe20000010007 */
[-C--:B-----5:R-:W-:Y:S01]  /*10c00*/  FMUL.FTZ R152, R24, R4.reuse ;  /* 0x0000000418987220 */ /* 0x0a0fe20000410000 */
        /* <DEDUP_REMOVED lines=70> */
[----:B------:R4:W5:Y:S02]  /*11070*/  @P0 MUFU.RCP R3, R5 ;  /* 0x0000000500030308 */ /* 0x0009640000001000 */
[----:B----4-:R-:W-:-:S02]  /*11080*/  IMAD.U32 R5, RZ, RZ, UR37 ;  /* 0x00000025ff057e24 */ /* 0x010fc4000f8e00ff */
[----:B0-----:R-:W-:Y:S02]  /*11090*/  @P0 FMUL.FTZ R6, R6, 0.69314718246459960938 ;  /* 0x3f31721806060820 */ /* 0x001fe40000410000 */
[----:B------:R-:W-:-:S04]  /*110a0*/  @P0 FMUL.FTZ R5, R5, 0.69314718246459960938 ;  /* 0x3f31721805050820 */ /* 0x000fc80000410000 */
[----:B------:R-:W-:Y:S01]  /*110b0*/  @P0 FFMA.FTZ R154, R5, R0, R6 ;  /* 0x00000000059a0223 */ /* 0x000fe20000010006 */
[----:B------:R-:W-:Y:S01]  /*110c0*/  SEL R0, RZ, 0x1, P1 ;  /* 0x00000001ff007807 */ /* 0x000fe20000800000 */
        /* <DEDUP_REMOVED lines=68> */
.L_x_5257:
[----:B------:R-:W-:Y:S05]  /*11510*/  WARPSYNC.ALL ;  /* 0x0000000000007948 */ /* 0x000fea0003800000 */
[----:B------:R-:W0:Y:S08]  /*11520*/  S2UR UR41, SR_CgaCtaId ;  /* 0x00000000002979c3 */ /* 0x000e300000008800 */
[----:B------:R-:W-:Y:S06]  /*11530*/  BAR.SYNC.DEFER_BLOCKING 0x5, 0x180 ;  /* 0x0146000000007b1d */ /* 0x000fec0000010000 */
[----:B------:R-:W-:Y:S01]  /*11540*/  UMOV UR4, 0x400 ;  /* 0x0000040000047882 */ /* 0x000fe20000000000 */
[----:B------:R-:W-:Y:S01]  /*11550*/  BSSY B0, `(.L_x_5329) ;  /* 0x000051e000007945 */ /* 0x000fe20003800000 */
[----:B0-----:R-:W-:-:S06]  /*11560*/  ULEA UR4, UR41, UR4, 0x18 ;  /* 0x0000000429047291 */ /* 0x001fcc000f8ec03f */
[----:B------:R-:W-:-:S05]  /*11570*/  IMAD.U32 R22, RZ, RZ, UR4 ;  /* 0x00000004ff167e24 */ /* 0x000fca000f8e00ff */
[----:B------:R0:W3:Y:S01]  /*11580*/  LDS.128 R4, [R22+0x228d0] ;  /* 0x0228d00016047984 */ /* 0x0000e20000000c00 */
[----:B------:R-:W-:Y:S06]  /*11590*/  BAR.ARV 0x4, 0x180 ;  /* 0x0106000000007b1d */ /* 0x000fec0000002000 */
[----:B------:R-:W-:Y:S05]  /*115a0*/  @P0 BRA `(.L_x_5330) ;  /* 0x00000040000c0947 */ /* 0x000fea0003800000 */
[----:B------:R-:W4:Y:S01]  /*115b0*/  LDL R3, [R1+0x14c] ;  /* 0x00014c0001037983 */ /* 0x000f220000100800 */
[----:B------:R-:W-:-:S03]  /*115c0*/  ULDC UR4, c[0x0][0xad4] ;  /* 0x0002b50000047ab9 */ /* 0x000fc60000000800 */
[----:B------:R-:W3:Y:S01]  /*115d0*/  LDL.LU R10, [R1+0x2c] ;  /* 0x00002c00010a7983 */ /* 0x000ee20000300800 */
[----:B------:R-:W2:Y:S01]  /*115e0*/  S2R R0, SR_SWINHI ;  /* 0x0000000000007919 */ /* 0x000ea20000002f00 */
[----:B------:R-:W-:Y:S02]  /*115f0*/  F2FP.BF16.F32.PACK_AB R11, R31, R30 ;  /* 0x0000001e1f0b723e */ /* 0x000fe400000010ff */
[----:B------:R-:W-:Y:S01]  /*11600*/  F2FP.BF16.F32.PACK_AB R12, R33, R32 ;  /* 0x00000020210c723e */ /* 0x000fe200000010ff */
[----:B------:R-:W3:Y:S01]  /*11610*/  LDL.LU R157, [R1+0x34] ;  /* 0x00003400019d7983 */ /* 0x000ee20000300800 */
[----:B-1----:R-:W-:Y:S02]  /*11620*/  F2FP.BF16.F32.PACK_AB R13, R35, R34 ;  /* 0x00000022230d723e */ /* 0x002fe400000010ff */
[----:B------:R-:W-:Y:S01]  /*11630*/  F2FP.BF16.F32.PACK_AB R14, R37, R36 ;  /* 0x00000024250e723e */ /* 0x000fe200000010ff */
[----:B------:R-:W3:Y:S01]  /*11640*/  LDL.LU R156, [R1+0x38] ;  /* 0x00003800019c7983 */ /* 0x000ee20000300800 */
[----:B------:R-:W-:-:S02]  /*11650*/  MOV R20, R22 ;  /* 0x0000001600147202 */ /* 0x000fc40000000f00 */
[----:B--2---:R-:W-:Y:S02]  /*11660*/  MOV R21, R0 ;  /* 0x0000000000157202 */ /* 0x004fe40000000f00 */
[----:B------:R-:W-:Y:S01]  /*11670*/  F2FP.BF16.F32.PACK_AB R15, R39, R38 ;  /* 0x00000026270f723e */ /* 0x000fe200000010ff */
[----:B----45:R-:W-:Y:S01]  /*11680*/  IMAD.WIDE R24, R3, 0x2, R20 ;  /* 0x0000000203187825 */ /* 0x030fe200078e0214 */
[----:B---3--:R-:W-:-:S03]  /*11690*/  ISETP.NE.AND P0, PT, R10, RZ, PT ;  /* 0x000000ff0a00720c */ /* 0x008fc60003f05270 */
        /* <DEDUP_REMOVED lines=14> */
[----:B-1----:R-:W-:-:S04]  /*11780*/  IADD3 R8, P0, R24, 0x20, RZ ;  /* 0x0000002018087810 */ /* 0x002fc80007f1e0ff */
[----:B------:R-:W-:Y:S01]  /*11790*/  LOP3.LUT R3, R8, 0x380, RZ, 0xc0, !PT ;  /* 0x0000038008037812 */ /* 0x000fe200078ec0ff */
[----:B------:R-:W-:-:S03]  /*117a0*/  IMAD.X R9, RZ, RZ, R25, P0 ;  /* 0x000000ffff097224 */ /* 0x000fc600000e0619 */
[----:B------:R-:W-:-:S04]  /*117b0*/  SHF.R.U64 R3, R3, 0x3, RZ ;  /* 0x0000000303037819 */ /* 0x000fc800000012ff */
[----:B------:R-:W-:-:S04]  /*117c0*/  LOP3.LUT R8, R3, R8, RZ, 0x3c, !PT ;  /* 0x0000000803087212 */ /* 0x000fc800078e3cff */
[----:B------:R-:W-:-:S05]  /*117d0*/  MOV R8, R8 ;  /* 0x0000000800087202 */ /* 0x000fca0000000f00 */
[----:B------:R1:W-:Y:S02]  /*117e0*/  STSM.16.M88.4 [R8], R12 ;  /* 0x0000000c08007844 */ /* 0x0003e40000000200 */
[----:B-1----:R-:W-:-:S04]  /*117f0*/  IADD3 R8, P0, R24, 0x40, RZ ;  /* 0x0000004018087810 */ /* 0x002fc80007f1e0ff */
        /* <DEDUP_REMOVED lines=158> */
[----:B------:R-:W-:-:S07]  /*121e0*/  IADD3.X R11, R156, UR5, RZ, P0, !PT ;  /* 0x000000059c0b7c10 */ /* 0x000fce00087fe4ff */
[----:B------:R-:W5:Y:S01]  /*121f0*/  @P1 LDG.E R8, desc[UR42][R10.64] ;  /* 0x0000002a0a081981 */ /* 0x000f62000c1e1900 */
[----:B------:R-:W-:-:S04]  /*12200*/  ISETP.NE.U32.AND P0, PT, RZ, UR6, PT ;  /* 0x00000006ff007c0c */ /* 0x000fc8000bf05070 */
[----:B------:R-:W-:-:S13]  /*12210*/  ISETP.NE.AND.EX P0, PT, RZ, UR7, PT, P0 ;  /* 0x00000007ff007c0c */ /* 0x000fda000bf05300 */
[----:B-1----:R-:W-:Y:S01]  /*12220*/  @P0 IADD3 R12, P2, R157, UR6, RZ ;  /* 0x000000069d0c0c10 */ /* 0x002fe2000ff5e0ff */
[----:B------:R-:W-:-:S03]  /*12230*/  ULDC UR6, c[0x0][0xa88] ;  /* 0x0002a20000067ab9 */ /* 0x000fc60000000800 */
[----:B------:R-:W-:Y:S02]  /*12240*/  @P0 IADD3.X R13, R156, UR7, RZ, P2, !PT ;  /* 0x000000079c0d0c10 */ /* 0x000fe400097fe4ff */
[----:B------:R-:W-:Y:S01]  /*12250*/  ISETP.GT.AND P2, PT, R0, 0x1, PT ;  /* 0x000000010000780c */ /* 0x000fe20003f44270 */
[----:B------:R-:W-:Y:S02]  /*12260*/  IMAD.MOV.U32 R0, RZ, RZ, 0x9b8 ;  /* 0x000009b8ff007424 */ /* 0x000fe400078e00ff */
[----:B------:R-:W-:-:S03]  /*12270*/  IMAD.U32 R9, RZ, RZ, UR6 ;  /* 0x00000006ff097e24 */ /* 0x000fc6000f8e00ff */
[----:B------:R-:W-:-:S03]  /*12280*/  SEL R0, R0, 0x978, P2 ;  /* 0x0000097800007807 */ /* 0x000fc60001000000 */
[----:B------:R1:W5:Y:S01]  /*12290*/  @P0 LDG.E R9, desc[UR42][R12.64] ;  /* 0x0000002a0c090981 */ /* 0x000362000c1e1900 */
[----:B------:R2:W3:Y:S08]  /*122a0*/  LDC.64 R14, c[0x0][R0+0x220] ;  /* 0x00008800000e7b82 */ /* 0x0004f00000000a00 */
[----:B-1----:R2:W1:Y:S01]  /*122b0*/  LDC.64 R12, c[0x0][R0+0x218] ;  /* 0x00008600000c7b82 */ /* 0x0024620000000a00 */
[----:B------:R-:W-:Y:S05]  /*122c0*/  @P0 BRA `(.L_x_5331) ;  /* 0x0000000000100947 */ /* 0x000fea0003800000 */
[----:B------:R-:W-:Y:S05]  /*122d0*/  @!P1 BRA `(.L_x_5331) ;  /* 0x00000000000c9947 */ /* 0x000fea0003800000 */
[----:B-----5:R-:W4:Y:S04]  /*122e0*/  LDG.E R9, desc[UR42][R10.64] ;  /* 0x0000002a0a097981 */ /* 0x020f28000c1e1900 */
[----:B------:R-:W4:Y:S02]  /*122f0*/  LDG.E R10, desc[UR42][R10.64+0x4] ;  /* 0x0000042a0a0a7981 */ /* 0x000f24000c1e1900 */
[----:B----4-:R-:W-:-:S07]  /*12300*/  IMAD.IADD R9, R10, 0x1, -R9 ;  /* 0x000000010a097824 */ /* 0x010fce00078e0a09 */
.L_x_5331:
[----:B------:R-:W4:Y:S01]  /*12310*/  LDL.LU R4, [R1+0x30] ;  /* 0x0000300001047983 */ /* 0x000f220000300800 */
[----:B------:R-:W0:Y:S03]  /*12320*/  LDC R158, c[0x0][0xbe8] ;  /* 0x0002fa00ff9e7b82 */ /* 0x000e260000000800 */
[----:B------:R-:W2:Y:S04]  /*12330*/  LDL.LU R3, [R1+0xc0] ;  /* 0x0000c00001037983 */ /* 0x000ea80000300800 */
[----:B------:R-:W3:Y:S04]  /*12340*/  LDL R159, [R1+0x40] ;  /* 0x00004000019f7983 */ /* 0x000ee80000100800 */
[----:B------:R-:W3:Y:S04]  /*12350*/  LDL R162, [R1+0x1c] ;  /* 0x00001c0001a27983 */ /* 0x000ee80000100800 */
[----:B------:R-:W3:Y:S04]  /*12360*/  LDL R161, [R1+0x148] ;  /* 0x0001480001a17983 */ /* 0x000ee80000100800 */
[----:B------:R-:W3:Y:S01]  /*12370*/  LDL R160, [R1+0xc4] ;  /* 0x0000c40001a07983 */ /* 0x000ee20000100800 */
[----:B------:R-:W3:Y:S01]  /*12380*/  LDC.64 R10, c[0x0][R0+0x228] ;  /* 0x00008a00000a7b82 */ /* 0x000ee20000000a00 */
[----:B0-----:R-:W-:-:S02]  /*12390*/  ISETP.NE.AND P1, PT, R158, 0x1, PT ;  /* 0x000000019e00780c */ /* 0x001fc40003f25270 */
[----:B------:R-:W-:-:S04]  /*123a0*/  ISETP.NE.U32.AND P0, PT, RZ, UR4, PT ;  /* 0x00000004ff007c0c */ /* 0x000fc8000bf05070 */
[----:B------:R-:W-:-:S07]  /*123b0*/  ISETP.NE.AND.EX P0, PT, RZ, UR5, PT, P0 ;  /* 0x00000005ff007c0c */ /* 0x000fce000bf05300 */
[----:B------:R-:W0:Y:S01]  /*123c0*/  @P1 LDC R25, c[0x0][0xbec] ;  /* 0x0002fb00ff191b82 */ /* 0x000e220000000800 */
[-C--:B-1----:R-:W-:Y:S02]  /*123d0*/  IMAD R24, R13, R207.reuse, RZ ;  /* 0x000000cf0d187224 */ /* 0x082fe400078e02ff */
[----:B------:R-:W-:-:S05]  /*123e0*/  IMAD.WIDE.U32 R12, R12, R207, RZ ;  /* 0x000000cf0c0c7225 */ /* 0x000fca00078e00ff */
[----:B------:R-:W1:Y:S01]  /*123f0*/  @P1 LDC R157, c[0x0][0xbf0] ;  /* 0x0002fc00ff9d1b82 */ /* 0x000e620000000800 */
[----:B------:R-:W-:Y:S01]  /*12400*/  IMAD.IADD R156, R13, 0x1, R24 ;  /* 0x000000010d9c7824 */ /* 0x000fe200078e0218 */
[----:B----4-:R-:W-:Y:S02]  /*12410*/  SEL R4, R4, RZ, !P0 ;  /* 0x000000ff04047207 */ /* 0x010fe40004000000 */
[----:B--2---:R-:W-:-:S03]  /*12420*/  SEL R3, R3, RZ, !P0 ;  /* 0x000000ff03037207 */ /* 0x004fc60004000000 */
[----:B---3--:R-:W-:-:S04]  /*12430*/  IMAD R15, R15, R4, RZ ;  /* 0x000000040f0f7224 */ /* 0x008fc800078e02ff */
[C---:B------:R-:W-:Y:S02]  /*12440*/  IMAD R3, R14.reuse, R3, R15 ;  /* 0x000000030e037224 */ /* 0x040fe400078e020f */
[----:B------:R-:W-:-:S04]  /*12450*/  IMAD.WIDE.U32 R14, R14, R4, RZ ;  /* 0x000000040e0e7225 */ /* 0x000fc800078e00ff */
[----:B------:R-:W-:Y:S01]  /*12460*/  IMAD.IADD R15, R15, 0x1, R3 ;  /* 0x000000010f0f7824 */ /* 0x000fe200078e0203 */
[--C-:B-----5:R-:W-:Y:S02]  /*12470*/  IADD3 R14, P0, P3, R14, R12, R8.reuse ;  /* 0x0000000c0e0e7210 */ /* 0x120fe40007b1e008 */
[----:B------:R-:W-:Y:S02]  /*12480*/  SHF.R.S32.HI R3, RZ, 0x1f, R8 ;  /* 0x0000001fff037819 */ /* 0x000fe40000011408 */
[----:B------:R-:W-:Y:S02]  /*12490*/  SEL R12, R159, RZ, P2 ;  /* 0x000000ff9f0c7207 */ /* 0x000fe40001000000 */
[----:B------:R-:W-:Y:S01]  /*124a0*/  IADD3.X R15, R15, R156, R3, P0, P3 ;  /* 0x0000009c0f0f7210 */ /* 0x000fe200007e6403 */
[----:B------:R-:W-:Y:S02]  /*124b0*/  IMAD.IADD R156, R162, 0x1, R222 ;  /* 0x00000001a29c7824 */ /* 0x000fe400078e02de */
[----:B------:R-:W-:-:S02]  /*124c0*/  IMAD R24, R11, R12, RZ ;  /* 0x0000000c0b187224 */ /* 0x000fc400078e02ff */
[----:B------:R-:W-:-:S04]  /*124d0*/  IMAD.WIDE.U32 R12, R10, R12, RZ ;  /* 0x0000000c0a0c7225 */ /* 0x000fc800078e00ff */
[----:B0-----:R-:W-:-:S04]  /*124e0*/  @P1 IMAD.HI.U32 R10, R156, R25, RZ ;  /* 0x000000199c0a1227 */ /* 0x001fc800078e00ff */
[----:B------:R-:W-:Y:S01]  /*124f0*/  IMAD.MOV.U32 R25, RZ, RZ, R156 ;  /* 0x000000ffff197224 */ /* 0x000fe200078e009c */
[----:B-1----:R-:W-:Y:S02]  /*12500*/  @P1 SHF.R.U32.HI R25, RZ, R157, R10 ;  /* 0x0000009dff191219 */ /* 0x002fe4000001160a */
        /* <DEDUP_REMOVED lines=42> */
[----:B------:R-:W-:Y:S02]  /*127b0*/  IADD3 R33, P2, R20, 0x2000, RZ ;  /* 0x0000200014217810 */ /* 0x000fe40007f5e0ff */
[----:B------:R-:W-:Y:S02]  /*127c0*/  SHF.R.U64 R44, R44, 0x3, RZ ;  /* 0x000000032c2c7819 */ /* 0x000fe400000012ff */
[----:B------:R-:W-:-:S02]  /*127d0*/  IADD3 R37, P3, R20, 0x3000, RZ ;  /* 0x0000300014257810 */ /* 0x000fc40007f7e0ff */
[----:B------:R-:W-:Y:S01]  /*127e0*/  LOP3.LUT R44, R44, R45, RZ, 0x3c, !PT ;  /* 0x0000002d2c2c7212 */ /* 0x000fe200078e3cff */
[----:B------:R-:W-:Y:S01]  /*127f0*/  IMAD.X R45, RZ, RZ, R21, P5 ;  /* 0x000000ffff2d7224 */ /* 0x000fe200028e0615 */
[C---:B------:R-:W-:Y:S02]  /*12800*/  IADD3 R65, P5, R20.reuse, 0xa000, RZ ;  /* 0x0000a00014417810 */ /* 0x040fe40007fbe0ff */
[----:B------:R-:W-:Y:S02]  /*12810*/  IADD3 R41, P4, R20, 0x4000, RZ ;  /* 0x0000400014297810 */ /* 0x000fe40007f9e0ff */
[----:B------:R-:W-:Y:S01]  /*12820*/  LOP3.LUT R64, R65, 0x380, RZ, 0xc0, !PT ;  /* 0x0000038041407812 */ /* 0x000fe200078ec0ff */
[----:B------:R-:W-:Y:S01]  /*12830*/  IMAD R3, R3, UR4, RZ ;  /* 0x0000000403037c24 */ /* 0x000fe2000f8e02ff */
[----:B------:R-:W-:Y:S01]  /*12840*/  LOP3.LUT R28, R29, 0x380, RZ, 0xc0, !PT ;  /* 0x000003801d1c7812 */ /* 0x000fe200078ec0ff */
[----:B------:R-:W5:Y:S01]  /*12850*/  LD.E.128 R44, desc[UR42][R44.64] ;  /* 0x0000002a2c2c7980 */ /* 0x000f62000c101d00 */
[----:B------:R-:W-:-:S02]  /*12860*/  LOP3.LUT R32, R33, 0x380, RZ, 0xc0, !PT ;  /* 0x0000038021207812 */ /* 0x000fc400078ec0ff */
[----:B------:R-:W-:Y:S02]  /*12870*/  LOP3.LUT R36, R37, 0x380, RZ, 0xc0, !PT ;  /* 0x0000038025247812 */ /* 0x000fe400078ec0ff */
[----:B------:R-:W-:Y:S02]  /*12880*/  LOP3.LUT R40, R41, 0x380, RZ, 0xc0, !PT ;  /* 0x0000038029287812 */ /* 0x000fe400078ec0ff */
[----:B------:R-:W-:Y:S02]  /*12890*/  SHF.R.U64 R64, R64, 0x3, RZ ;  /* 0x0000000340407819 */ /* 0x000fe400000012ff */
[----:B------:R-:W-:Y:S02]  /*128a0*/  SHF.R.U64 R28, R28, 0x3, RZ ;  /* 0x000000031c1c7819 */ /* 0x000fe400000012ff */
[----:B------:R-:W-:Y:S02]  /*128b0*/  SHF.R.U64 R32, R32, 0x3, RZ ;  /* 0x0000000320207819 */ /* 0x000fe400000012ff */
[----:B------:R-:W-:-:S02]  /*128c0*/  SHF.R.U64 R36, R36, 0x3, RZ ;  /* 0x0000000324247819 */ /* 0x000fc400000012ff */
        /* <DEDUP_REMOVED lines=11> */
[----:B------:R-:W-:Y:S01]  /*12980*/  IADD3 R14, P5, R20, 0xf000, RZ ;  /* 0x0000f000140e7810 */ /* 0x000fe20007fbe0ff */
[----:B------:R-:W-:Y:S01]  /*12990*/  IMAD R3, R8, UR5, R3 ;  /* 0x0000000508037c24 */ /* 0x000fe2000f8e0203 */
[C---:B------:R-:W-:Y:S01]  /*129a0*/  IADD3 R49, P0, R20.reuse, 0x6000, RZ ;  /* 0x0000600014317810 */ /* 0x040fe20007f1e0ff */
[----:B------:R-:W5:Y:S01]  /*129b0*/  LD.E.128 R28, desc[UR42][R28.64] ;  /* 0x0000002a1c1c7980 */ /* 0x000f62000c101d00 */
[C---:B------:R-:W-:Y:S01]  /*129c0*/  IADD3 R53, P2, R20.reuse, 0x7000, RZ ;  /* 0x0000700014357810 */ /* 0x040fe20007f5e0ff */
[----:B------:R-:W-:Y:S01]  /*129d0*/  IMAD.X R85, RZ, RZ, R21, P5 ;  /* 0x000000ffff557224 */ /* 0x000fe200028e0615 */
        /* <DEDUP_REMOVED lines=11> */
[----:B------:R-:W-:-:S02]  /*12a90*/  SHF.R.U64 R9, R9, 0x3, RZ ;  /* 0x0000000309097819 */ /* 0x000fc400000012ff */
[----:B------:R-:W-:Y:S02]  /*12aa0*/  SHF.R.U64 R48, R48, 0x3, RZ ;  /* 0x0000000330307819 */ /* 0x000fe400000012ff */
[----:B------:R-:W-:Y:S02]  /*12ab0*/  SHF.R.U64 R52, R52, 0x3, RZ ;  /* 0x0000000334347819 */ /* 0x000fe400000012ff */
[----:B------:R-:W-:Y:S02]  /*12ac0*/  SHF.R.U64 R56, R56, 0x3, RZ ;  /* 0x0000000338387819 */ /* 0x000fe400000012ff */
[----:B------:R-:W-:Y:S02]  /*12ad0*/  SHF.R.U64 R60, R60, 0x3, RZ ;  /* 0x000000033c3c7819 */ /* 0x000fe400000012ff */
[----:B------:R-:W-:Y:S02]  /*12ae0*/  LOP3.LUT R84, R9, R14, RZ, 0x3c, !PT ;  /* 0x0000000e09547212 */ /* 0x000fe400078e3cff */
[----:B------:R-:W-:Y:S01]  /*12af0*/  LOP3.LUT R48, R48, R49, RZ, 0x3c, !PT ;  /* 0x0000003130307212 */ /* 0x000fe200078e3cff */
[----:B------:R-:W0:Y:S01]  /*12b00*/  @P1 LDC R14, c[0x0][0xbf0] ;  /* 0x0002fc00ff0e1b82 */ /* 0x000e220000000800 */
[----:B------:R-:W-:Y:S01]  /*12b10*/  LOP3.LUT R52, R52, R53, RZ, 0x3c, !PT ;  /* 0x0000003534347212 */ /* 0x000fe200078e3cff */
[--C-:B------:R-:W-:Y:S01]  /*12b20*/  IMAD.X R49, RZ, RZ, R21.reuse, P0 ;  /* 0x000000ffff317224 */ /* 0x100fe200000e0615 */
[----:B------:R-:W-:Y:S01]  /*12b30*/  LOP3.LUT R56, R56, R57, RZ, 0x3c, !PT ;  /* 0x0000003938387212 */ /* 0x000fe200078e3cff */
[--C-:B------:R-:W-:Y:S01]  /*12b40*/  IMAD.X R53, RZ, RZ, R21.reuse, P2 ;  /* 0x000000ffff357224 */ /* 0x100fe200010e0615 */
[----:B------:R-:W-:Y:S01]  /*12b50*/  LOP3.LUT R60, R60, R61, RZ, 0x3c, !PT ;  /* 0x0000003d3c3c7212 */ /* 0x000fe200078e3cff */
[--C-:B------:R-:W-:Y:S01]  /*12b60*/  IMAD.X R57, RZ, RZ, R21.reuse, P3 ;  /* 0x000000ffff397224 */ /* 0x100fe200018e0615 */
[C---:B------:R-:W-:Y:S01]  /*12b70*/  IADD3 R69, P0, R20.reuse, 0xb000, RZ ;  /* 0x0000b00014457810 */ /* 0x040fe20007f1e0ff */
[----:B------:R-:W-:Y:S01]  /*12b80*/  IMAD.X R61, RZ, RZ, R21, P4 ;  /* 0x000000ffff3d7224 */ /* 0x000fe200020e0615 */
[----:B------:R-:W-:Y:S01]  /*12b90*/  IADD3 R73, P2, R20, 0xc000, RZ ;  /* 0x0000c00014497810 */ /* 0x000fe20007f5e0ff */
[----:B------:R-:W-:Y:S01]  /*12ba0*/  IMAD.WIDE.U32 R8, R8, UR4, RZ ;  /* 0x0000000408087c25 */ /* 0x000fe2000f8e00ff */
[C---:B------:R-:W-:Y:S01]  /*12bb0*/  IADD3 R77, P3, R20.reuse, 0xd000, RZ ;  /* 0x0000d000144d7810 */ /* 0x040fe20007f7e0ff */
[----:B------:R-:W-:Y:S01]  /*12bc0*/  ULDC.64 UR4, c[0x0][0xae8] ;  /* 0x0002ba0000047ab9 */ /* 0x000fe20000000a00 */
[----:B------:R-:W-:-:S02]  /*12bd0*/  IADD3 R81, P4, R20, 0xe000, RZ ;  /* 0x0000e00014517810 */ /* 0x000fc40007f9e0ff */
[----:B------:R-:W-:Y:S01]  /*12be0*/  LOP3.LUT R12, R12, 0xfffffff8, RZ, 0xc0, !PT ;  /* 0xfffffff80c0c7812 */ /* 0x000fe200078ec0ff */
[----:B------:R-:W-:Y:S01]  /*12bf0*/  IMAD.IADD R9, R9, 0x1, R3 ;  /* 0x0000000109097824 */ /* 0x000fe200078e0203 */
[----:B------:R-:W-:Y:S01]  /*12c00*/  LOP3.LUT R68, R69, 0x380, RZ, 0xc0, !PT ;  /* 0x0000038045447812 */ /* 0x000fe200078ec0ff */
[----:B------:R-:W5:Y:S01]  /*12c10*/  LD.E.128 R48, desc[UR42][R48.64] ;  /* 0x0000002a30307980 */ /* 0x000f62000c101d00 */
[----:B------:R-:W-:Y:S01]  /*12c20*/  LOP3.LUT R72, R73, 0x380, RZ, 0xc0, !PT ;  /* 0x0000038049487812 */ /* 0x000fe200078ec0ff */
[----:B------:R-:W-:Y:S01]  /*12c30*/  IMAD.IADD R3, R11, 0x1, -R12 ;  /* 0x000000010b037824 */ /* 0x000fe200078e0a0c */
[----:B------:R-:W-:Y:S01]  /*12c40*/  LOP3.LUT R76, R77, 0x380, RZ, 0xc0, !PT ;  /* 0x000003804d4c7812 */ /* 0x000fe200078ec0ff */
[----:B------:R-:W5:Y:S01]  /*12c50*/  LD.E.128 R52, desc[UR42][R52.64] ;  /* 0x0000002a34347980 */ /* 0x000f62000c101d00 */
[----:B------:R-:W-:Y:S02]  /*12c60*/  LOP3.LUT R80, R81, 0x380, RZ, 0xc0, !PT ;  /* 0x0000038051507812 */ /* 0x000fe400078ec0ff */
[----:B------:R-:W-:Y:S01]  /*12c70*/  LOP3.LUT R25, R20, 0x380, RZ, 0xc0, !PT ;  /* 0x0000038014197812 */ /* 0x000fe200078ec0ff */
[----:B------:R-:W-:Y:S01]  /*12c80*/  IMAD R3, R3, 0x20, R10 ;  /* 0x0000002003037824 */ /* 0x000fe200078e020a */
[----:B------:R-:W-:Y:S01]  /*12c90*/  SHF.R.U64 R68, R68, 0x3, RZ ;  /* 0x0000000344447819 */ /* 0x000fe200000012ff */
[----:B------:R-:W5:Y:S01]  /*12ca0*/  LD.E.128 R56, desc[UR42][R56.64] ;  /* 0x0000002a38387980 */ /* 0x000f62000c101d00 */
[----:B------:R-:W-:-:S02]  /*12cb0*/  SHF.R.U64 R72, R72, 0x3, RZ ;  /* 0x0000000348487819 */ /* 0x000fc400000012ff */
[----:B------:R-:W-:Y:S01]  /*12cc0*/  SHF.R.U64 R76, R76, 0x3, RZ ;  /* 0x000000034c4c7819 */ /* 0x000fe200000012ff */
[----:B------:R-:W5:Y:S01]  /*12cd0*/  LD.E.128 R60, desc[UR42][R60.64] ;  /* 0x0000002a3c3c7980 */ /* 0x000f62000c101d00 */
[----:B------:R-:W-:Y:S02]  /*12ce0*/  SHF.R.U64 R80, R80, 0x3, RZ ;  /* 0x0000000350507819 */ /* 0x000fe400000012ff */
[----:B------:R-:W-:Y:S01]  /*12cf0*/  SHF.R.U64 R25, R25, 0x3, RZ ;  /* 0x0000000319197819 */ /* 0x000fe200000012ff */
[----:B------:R-:W-:Y:S01]  /*12d00*/  IMAD.WIDE.U32 R8, R207, UR4, R8 ;  /* 0x00000004cf087c25 */ /* 0x000fe2000f8e0008 */
[----:B------:R-:W-:Y:S01]  /*12d10*/  LOP3.LUT R68, R68, R69, RZ, 0x3c, !PT ;  /* 0x0000004544447212 */ /* 0x000fe200078e3cff */
        /* <DEDUP_REMOVED lines=9> */
[----:B------:R-:W-:Y:S01]  /*12db0*/  SHF.R.S32.HI R13, RZ, 0x1f, R4 ;  /* 0x0000001fff0d7819 */ /* 0x000fe20000011404 */
[----:B------:R-:W-:Y:S01]  /*12dc0*/  IMAD.MOV.U32 R25, RZ, RZ, R21 ;  /* 0x000000ffff197224 */ /* 0x000fe200078e0015 */
[----:B------:R-:W5:Y:S01]  /*12dd0*/  LD.E.128 R68, desc[UR42][R68.64] ;  /* 0x0000002a44447980 */ /* 0x000f62000c101d00 */
[----:B------:R-:W-:-:S02]  /*12de0*/  IMAD.IADD R12, R222, 0x1, R3 ;  /* 0x00000001de0c7824 */ /* 0x000fc400078e0203 */
[----:B------:R-:W-:Y:S01]  /*12df0*/  IMAD R9, R207, UR5, R9 ;  /* 0x00000005cf097c24 */ /* 0x000fe2000f8e0209 */
[----:B------:R-:W-:Y:S01]  /*12e00*/  ULDC.64 UR4, c[0x0][0xaf0] ;  /* 0x0002bc0000047ab9 */ /* 0x000fe20000000a00 */
[----:B-1----:R-:W-:Y:S01]  /*12e10*/  @P1 IMAD.HI.U32 R3, R12, R15, RZ ;  /* 0x0000000f0c031227 */ /* 0x002fe200078e00ff */
[----:B------:R-:W5:Y:S03]  /*12e20*/  LD.E.128 R24, desc[UR42][R24.64] ;  /* 0x0000002a18187980 */ /* 0x000f66000c101d00 */
[----:B------:R-:W-:Y:S01]  /*12e30*/  IMAD R13, R13, UR4, RZ ;  /* 0x000000040d0d7c24 */ /* 0x000fe2000f8e02ff */
[----:B------:R-:W5:Y:S01]  /*12e40*/  LD.E.128 R72, desc[UR42][R72.64] ;  /* 0x0000002a48487980 */ /* 0x000f62000c101d00 */
[----:B------:R-:W-:-:S03]  /*12e50*/  IMAD.MOV.U32 R11, RZ, RZ, R12 ;  /* 0x000000ffff0b7224 */ /* 0x000fc600078e000c */
[----:B------:R-:W5:Y:S01]  /*12e60*/  LD.E.128 R76, desc[UR42][R76.64] ;  /* 0x0000002a4c4c7980 */ /* 0x000f62000c101d00 */
[----:B------:R-:W-:-:S03]  /*12e70*/  IMAD R13, R4, UR5, R13 ;  /* 0x00000005040d7c24 */ /* 0x000fc6000f8e020d */
[----:B------:R-:W5:Y:S01]  /*12e80*/  LD.E.128 R80, desc[UR42][R80.64] ;  /* 0x0000002a50507980 */ /* 0x000f62000c101d00 */
[----:B------:R-:W-:Y:S01]  /*12e90*/  IMAD.WIDE.U32 R8, R4, UR4, R8 ;  /* 0x0000000404087c25 */ /* 0x000fe2000f8e0008 */
[----:B0-----:R-:W-:Y:S01]  /*12ea0*/  @P1 SHF.R.U32.HI R11, RZ, R14, R3 ;  /* 0x0000000eff0b1219 */ /* 0x001fe20000011603 */
[----:B------:R-:W-:Y:S01]  /*12eb0*/  ULDC.64 UR4, c[0x0][0xae0] ;  /* 0x0002b80000047ab9 */ /* 0x000fe20000000a00 */
[----:B------:R-:W-:Y:S01]  /*12ec0*/  @!PT LDS RZ, [RZ] ;  /* 0x00000000fffff984 */ /* 0x000fe20000000800 */
[----:B------:R-:W-:Y:S01]  /*12ed0*/  @!PT LDS RZ, [RZ] ;  /* 0x00000000fffff984 */ /* 0x000fe20000000800 */
[----:B------:R-:W-:Y:S01]  /*12ee0*/  @!PT LDS RZ, [RZ] ;  /* 0x00000000fffff984 */ /* 0x000fe20000000800 */
[----:B------:R-:W-:Y:S01]  /*12ef0*/  @!PT LDS RZ, [RZ] ;  /* 0x00000000fffff984 */ /* 0x000fe20000000800 */
[----:B------:R0:W-:Y:S06]  /*12f00*/  MEMBAR.ALL.CTA ;  /* 0x0000000000007992 */ /* 0x0001ec0000008000 */
[----:B0-----:R-:W0:Y:S01]  /*12f10*/  FENCE.VIEW.ASYNC.S ;  /* 0x00000000000073c6 */ /* 0x001e220000000000 */
[----:B------:R-:W-:Y:S01]  /*12f20*/  IMAD.IADD R9, R9, 0x1, R13 ;  /* 0x0000000109097824 */ /* 0x000fe200078e020d */
[--C-:B------:R-:W-:Y:S01]  /*12f30*/  SHF.R.S32.HI R3, RZ, 0x1f, R11.reuse ;  /* 0x0000001fff037819 */ /* 0x100fe2000001140b */
[----:B------:R-:W-:-:S04]  /*12f40*/  IMAD.MOV R13, RZ, RZ, -R11 ;  /* 0x000000ffff0d7224 */ /* 0x000fc800078e0a0b */
[----:B------:R-:W-:Y:S02]  /*12f50*/  IMAD R4, R3, UR4, RZ ;  /* 0x0000000403047c24 */ /* 0x000fe4000f8e02ff */
[----:B------:R-:W-:Y:S02]  /*12f60*/  IMAD R13, R158, R13, R12 ;  /* 0x0000000d9e0d7224 */ /* 0x000fe400078e020c */
[----:B------:R-:W-:-:S04]  /*12f70*/  IMAD.WIDE.U32 R8, R11, UR4, R8 ;  /* 0x000000040b087c25 */ /* 0x000fc8000f8e0008 */
[----:B------:R-:W-:Y:S02]  /*12f80*/  VIADD R3, R22, 0x22820 ;  /* 0x0002282016037836 */ /* 0x000fe40000000000 */
[----:B------:R-:W-:Y:S01]  /*12f90*/  IMAD R11, R11, UR5, R4 ;  /* 0x000000050b0b7c24 */ /* 0x000fe2000f8e0204 */
[----:B------:R-:W-:Y:S01]  /*12fa0*/  SHF.R.S32.HI R4, RZ, 0x1f, R13 ;  /* 0x0000001fff047819 */ /* 0x000fe2000001140d */
[----:B------:R-:W-:Y:S01]  /*12fb0*/  ULDC.64 UR4, c[0x0][0xad8] ;  /* 0x0002b60000047ab9 */ /* 0x000fe20000000a00 */
[----:B------:R-:W-:Y:S01]  /*12fc0*/  PRMT R3, RZ, 0x654, R3 ;  /* 0x00000654ff037816 */ /* 0x000fe20000000003 */
[----:B------:R-:W-:Y:S02]  /*12fd0*/  IMAD.IADD R9, R9, 0x1, R11 ;  /* 0x0000000109097824 */ /* 0x000fe400078e020b */
[----:B------:R-:W-:Y:S01]  /*12fe0*/  IMAD R4, R4, UR4, RZ ;  /* 0x0000000404047c24 */ /* 0x000fe2000f8e02ff */
[----:B0-----:R0:W-:Y:S01]  /*12ff0*/  SYNCS.ARRIVE.TRANS64.RED.A1T0 RZ, [R3+URZ], RZ ;  /* 0x000000ff03ff79a7 */ /* 0x0011e2000810043f */
[----:B------:R-:W-:-:S04]  /*13000*/  IMAD.WIDE.U32 R8, R13, UR4, R8 ;  /* 0x000000040d087c25 */ /* 0x000fc8000f8e0008 */
[----:B0-----:R-:W-:Y:S01]  /*13010*/  IMAD R3, R13, UR5, R4 ;  /* 0x000000050d037c24 */ /* 0x001fe2000f8e0204 */
        /* <DEDUP_REMOVED lines=8> */
.L_x_5543:
        /* <DEDUP_REMOVED lines=14> */
[----:B------:R-:W-:Y:S01]  /*13180*/  VIADD R89, R212, 0xc0 ;  /* 0x000000c0d4597836 */ /* 0x000fe20000000000 */
[----:B------:R-:W-:-:S02]  /*13190*/  SHF.R.S32.HI R12, RZ, 0x1f, R212 ;  /* 0x0000001fff0c7819 */ /* 0x000fc400000114d4 */
[----:B------:R-:W-:Y:S02]  /*131a0*/  SHF.R.S32.HI R92, RZ, 0x1f, R92 ;  /* 0x0000001fff5c7819 */ /* 0x000fe4000001145c */
[----:B------:R-:W-:Y:S02]  /*131b0*/  SHF.R.S32.HI R91, RZ, 0x1f, R91 ;  /* 0x0000001fff5b7819 */ /* 0x000fe4000001145b */
[CC--:B--2---:R-:W-:Y:S02]  /*131c0*/  @!P3 LEA R8, P5, R212.reuse, R14.reuse, 0x1 ;  /* 0x0000000ed408b211 */ /* 0x0c4fe400078a08ff */
[-C--:B------:R-:W-:Y:S02]  /*131d0*/  @!P2 LEA R10, P4, R15, R14.reuse, 0x1 ;  /* 0x0000000e0f0aa211 */ /* 0x080fe400078808ff */
[----:B-1----:R-:W-:Y:S02]  /*131e0*/  @!P3 LEA.HI.X R9, R212, R3, R12, 0x1, P5 ;  /* 0x00000003d409b211 */ /* 0x002fe400028f0c0c */
[----:B------:R-:W-:-:S02]  /*131f0*/  @!P1 LEA R12, P5, R90, R14, 0x1 ;  /* 0x0000000e5a0c9211 */ /* 0x000fc400078a08ff */
[-C--:B------:R-:W-:Y:S01]  /*13200*/  @!P2 LEA.HI.X R11, R15, R3.reuse, R92, 0x1, P4 ;  /* 0x000000030f0ba211 */ /* 0x080fe200020f0c5c */
        /* <DEDUP_REMOVED lines=8> */
.L_x_5335:
[----:B------:R-:W-:Y:S05]  /*13290*/  BSYNC B1 ;  /* 0x0000000000017941 */ /* 0x000fea0003800000 */
.L_x_5334:
[----:B------:R-:W-:-:S03]  /*132a0*/  UMOV UR4, 0xffffffff ;  /* 0xffffffff00047882 */ /* 0x000fc60000000000 */
[----:B------:R-:W-:Y:S05]  /*132b0*/  BRA.DIV UR4, `(.L_x_5336) ;  /* 0x000000c204c87947 */ /* 0x000fea000b800000 */
[----:B-1----:R1:W4:Y:S04]  /*132c0*/  SHFL.IDX PT, R3, R20, 0x1, 0x181f ;  /* 0x00381f0014037f89 */ /* 0x00232800000e0000 */
[----:B--23--:R1:W2:Y:S02]  /*132d0*/  SHFL.IDX PT, R14, R4, 0x1, 0x181f ;  /* 0x00381f00040e7f89 */ /* 0x00c2a400000e0000 */
.L_x_5547:
[----:B------:R-:W-:Y:S01]  /*132e0*/  VIADD R9, R21, 0x20 ;  /* 0x0000002015097836 */ /* 0x000fe20000000000 */
[----:B------:R-:W-:Y:S04]  /*132f0*/  BSSY B1, `(.L_x_5337) ;  /* 0x000001e000017945 */ /* 0x000fe80003800000 */
[----:B------:R-:W-:-:S13]  /*13300*/  ISETP.GE.AND P0, PT, R9, R0, PT ;  /* 0x000000000900720c */ /* 0x000fda0003f06270 */
[----:B------:R-:W-:Y:S05]  /*13310*/  @P0 BRA `(.L_x_5338) ;  /* 0x00000000006c0947 */ /* 0x000fea0003800000 */
[C---:B------:R-:W-:Y:S01]  /*13320*/  VIADD R15, R212.reuse, 0x40 ;  /* 0x00000040d40f7836 */ /* 0x040fe20000000000 */
[----:B------:R-:W-:Y:S01]  /*13330*/  ULDC UR4, c[0x0][0xac8] ;  /* 0x0002b20000047ab9 */ /* 0x000fe20000000800 */
[C---:B-----5:R-:W-:Y:S01]  /*13340*/  VIADD R26, R212.reuse, 0x80 ;  /* 0x00000080d41a7836 */ /* 0x060fe20000000000 */
        /* <DEDUP_REMOVED lines=13> */
[----:B----4-:R-:W-:Y:S02]  /*13420*/  @!P3 LEA.HI.X R9, R212, R3, R12, 0x1, P5 ;  /* 0x00000003d409b211 */ /* 0x010fe400028f0c0c */
[----:B------:R-:W-:-:S02]  /*13430*/  @!P1 LEA R12, P5, R26, R14, 0x1 ;  /* 0x0000000e1a0c9211 */ /* 0x000fc400078a08ff */
[-C--:B------:R-:W-:Y:S01]  /*13440*/  @!P2 LEA.HI.X R11, R15, R3.reuse, R40, 0x1, P4 ;  /* 0x000000030f0ba211 */ /* 0x080fe200020f0c28 */
[----:B------:R3:W-:Y:S01]  /*13450*/  @!P3 ST.E.128 desc[UR42][R8.64], R28 ;  /* 0x0000001c0800b985 */ /* 0x0007e2000c101d2a */
[----:B------:R-:W-:Y:S02]  /*13460*/  SHF.R.S32.HI R25, RZ, 0x1f, R25 ;  /* 0x0000001fff197819 */ /* 0x000fe40000011419 */
[----:B------:R-:W-:Y:S01]  /*13470*/  @!P0 LEA R14, P4, R24, R14, 0x1 ;  /* 0x0000000e180e8211 */ /* 0x000fe200078808ff */
[----:B------:R3:W-:Y:S01]  /*13480*/  @!P2 ST.E.128 desc[UR42][R10.64], R44 ;  /* 0x0000002c0a00a985 */ /* 0x0007e2000c101d2a */
[-C--:B------:R-:W-:Y:S02]  /*13490*/  @!P1 LEA.HI.X R13, R26, R3.reuse, R27, 0x1, P5 ;  /* 0x000000031a0d9211 */ /* 0x080fe400028f0c1b */
[----:B------:R-:W-:-:S03]  /*134a0*/  @!P0 LEA.HI.X R15, R24, R3, R25, 0x1, P4 ;  /* 0x00000003180f8211 */ /* 0x000fc600020f0c19 */
[----:B------:R3:W-:Y:S04]  /*134b0*/  @!P1 ST.E.128 desc[UR42][R12.64], R60 ;  /* 0x0000003c0c009985 */ /* 0x0007e8000c101d2a */
[----:B------:R3:W-:Y:S02]  /*134c0*/  @!P0 ST.E.128 desc[UR42][R14.64], R76 ;  /* 0x0000004c0e008985 */ /* 0x0007e4000c101d2a */
.L_x_5338:
[----:B------:R-:W-:Y:S05]  /*134d0*/  BSYNC B1 ;  /* 0x0000000000017941 */ /* 0x000fea0003800000 */
.L_x_5337:
[----:B------:R-:W-:-:S03]  /*134e0*/  UMOV UR4, 0xffffffff ;  /* 0xffffffff00047882 */ /* 0x000fc60000000000 */
[----:B------:R-:W-:Y:S05]  /*134f0*/  BRA.DIV UR4, `(.L_x_5339) ;  /* 0x000000c204807947 */ /* 0x000fea000b800000 */
[----:B----4-:R4:W0:Y:S04]  /*13500*/  SHFL.IDX PT, R3, R20, 0x2, 0x181f ;  /* 0x00581f0014037f89 */ /* 0x01082800000e0000 */
[----:B--23--:R4:W2:Y:S02]  /*13510*/  SHFL.IDX PT, R14, R4, 0x2, 0x181f ;  /* 0x00581f00040e7f89 */ /* 0x00c8a400000e0000 */
.L_x_5551:
        /* <DEDUP_REMOVED lines=20> */
[----:B0-----:R-:W-:Y:S02]  /*13660*/  @!P3 LEA.HI.X R9, R212, R3, R12, 0x1, P5 ;  /* 0x00000003d409b211 */ /* 0x001fe400028f0c0c */
        /* <DEDUP_REMOVED lines=10> */
.L_x_5341:
[----:B------:R-:W-:Y:S05]  /*13710*/  BSYNC B1 ;  /* 0x0000000000017941 */ /* 0x000fea0003800000 */
.L_x_5340:
[----:B------:R-:W-:-:S03]  /*13720*/  UMOV UR4, 0xffffffff ;  /* 0xffffffff00047882 */ /* 0x000fc60000000000 */
[----:B------:R-:W-:Y:S05]  /*13730*/  BRA.DIV UR4, `(.L_x_5342) ;  /* 0x000000c204387947 */ /* 0x000fea000b800000 */
[----:B0-----:R0:W0:Y:S04]  /*13740*/  SHFL.IDX PT, R3, R20, 0x3, 0x181f ;  /* 0x00781f0014037f89 */ /* 0x00102800000e0000 */
[----:B--23--:R2:W3:Y:S02]  /*13750*/  SHFL.IDX PT, R14, R4, 0x3, 0x181f ;  /* 0x00781f00040e7f89 */ /* 0x00c4e400000e0000 */
.L_x_5555:
[----:B------:R-:W-:-:S05]  /*13760*/  VIADD R9, R21, 0x60 ;  /* 0x0000006015097836 */ /* 0x000fca0000000000 */
[----:B------:R-:W-:-:S13]  /*13770*/  ISETP.GE.AND P0, PT, R9, R0, PT ;  /* 0x000000000900720c */ /* 0x000fda0003f06270 */
[----:B------:R-:W-:Y:S05]  /*13780*/  @P0 BRA `(.L_x_5343) ;  /* 0x0000002c00e80947 */ /* 0x000fea0003800000 */
[C---:B01--4-:R-:W-:Y:S01]  /*13790*/  VIADD R20, R212.reuse, 0x40 ;  /* 0x00000040d4147836 */ /* 0x053fe20000000000 */
[----:B------:R-:W-:Y:S01]  /*137a0*/  ULDC UR4, c[0x0][0xac8] ;  /* 0x0002b20000047ab9 */ /* 0x000fe20000000800 */
[C---:B--2---:R-:W-:Y:S01]  /*137b0*/  VIADD R4, R212.reuse, 0x80 ;  /* 0x00000080d4047836 */ /* 0x044fe20000000000 */
[C---:B------:R-:W-:Y:S01]  /*137c0*/  ISETP.GE.AND P3, PT, R212.reuse, UR4, PT ;  /* 0x00000004d4007c0c */ /* 0x040fe2000bf66270 */
[----:B-----5:R-:W-:Y:S01]  /*137d0*/  VIADD R24, R212, 0x40 ;  /* 0x00000040d4187836 */ /* 0x020fe20000000000 */
[----:B------:R-:W-:Y:S01]  /*137e0*/  ISETP.GE.AND P4, PT, R20, UR4, PT ;  /* 0x0000000414007c0c */ /* 0x000fe2000bf86270 */
[----:B------:R-:W-:Y:S01]  /*137f0*/  VIADD R15, R212, 0x80 ;  /* 0x00000080d40f7836 */ /* 0x000fe20000000000 */
[----:B------:R-:W-:Y:S02]  /*13800*/  ISETP.GE.AND P5, PT, R4, UR4, PT ;  /* 0x0000000404007c0c */ /* 0x000fe4000bfa6270 */
[----:B------:R-:W-:Y:S02]  /*13810*/  SHF.R.S32.HI R25, RZ, 0x1f, R212 ;  /* 0x0000001fff197819 */ /* 0x000fe400000114d4 */
[----:B------:R-:W-:-:S02]  /*13820*/  SHF.R.S32.HI R24, RZ, 0x1f, R24 ;  /* 0x0000001fff187819 */ /* 0x000fc40000011418 */
[----:B------:R-:W-:-:S03]  /*13830*/  SHF.R.S32.HI R15, RZ, 0x1f, R15 ;  /* 0x0000001fff0f7819 */ /* 0x000fc6000001140f */
[-C--:B---3--:R-:W-:Y:S02]  /*13840*/  @!P3 LEA R8, P0, R212, R14.reuse, 0x1 ;  /* 0x0000000ed408b211 */ /* 0x088fe400078008ff */
        /* <DEDUP_REMOVED lines=17> */
.L_x_5332:
        /* <DEDUP_REMOVED lines=29> */
[----:B------:R-:W-:Y:S01]  /*13b30*/  ULDC.64 UR4, c[0x0][0xb28] ;  /* 0x0002ca0000047ab9 */ /* 0x000fe20000000a00 */
[----:B------:R-:W-:Y:S02]  /*13b40*/  VIADD R10, R22, 0x22820 ;  /* 0x00022820160a7836 */ /* 0x000fe40000000000 */
[----:B------:R-:W-:Y:S01]  /*13b50*/  IMAD.IADD R9, R9, 0x1, R4 ;  /* 0x0000000109097824 */ /* 0x000fe200078e0204 */
[----:B------:R-:W-:Y:S02]  /*13b60*/  SHF.R.S32.HI R4, RZ, 0x1f, R3 ;  /* 0x0000001fff047819 */ /* 0x000fe40000011403 */
[----:B------:R-:W-:Y:S01]  /*13b70*/  PRMT R10, RZ, 0x654, R10 ;  /* 0x00000654ff0a7816 */ /* 0x000fe2000000000a */
[----:B------:R-:W-:-:S03]  /*13b80*/  IMAD.WIDE.U32 R8, R3, UR4, R8 ;  /* 0x0000000403087c25 */ /* 0x000fc6000f8e0008 */
[----:B------:R0:W-:Y:S01]  /*13b90*/  SYNCS.ARRIVE.TRANS64.RED.A1T0 RZ, [R10+URZ], RZ ;  /* 0x000000ff0aff79a7 */ /* 0x0001e2000810043f */
        /* <DEDUP_REMOVED lines=10> */
.L_x_5558:
        /* <DEDUP_REMOVED lines=28> */
[----:B------:R1:W-:Y:S04]  /*13e00*/  @!P0 ST.E.64 desc[UR42][R8.64], R28 ;  /* 0x0000001c08008985 */ /* 0x0003e8000c101b2a */
[----:B------:R-:W5:Y:S04]  /*13e10*/  LDL R13, [R1+0xa0] ;  /* 0x0000a000010d7983 */ /* 0x000f680000100800 */
[----:B-1----:R-:W4:Y:S01]  /*13e20*/  LDL R28, [R1+0x128] ;  /* 0x00012800011c7983 */ /* 0x002f220000100800 */
[----:B------:R-:W-:-:S02]  /*13e30*/  ISETP.GE.AND P0, PT, R10, UR4, PT ;  /* 0x000000040a007c0c */ /* 0x000fc4000bf06270 */
[----:B------:R-:W-:Y:S01]  /*13e40*/  ISETP.GE.AND P1, PT, R14, UR4, PT ;  /* 0x000000040e007c0c */ /* 0x000fe2000bf26270 */
[----:B------:R-:W5:Y:S10]  /*13e50*/  LDL R29, [R1+0x84] ;  /* 0x00008400011d7983 */ /* 0x000f740000100800 */
[----:B------:R-:W-:-:S04]  /*13e60*/  @!P0 LEA R8, P2, R10, R12, 0x2 ;  /* 0x0000000c0a088211 */ /* 0x000fc800078410ff */
[----:B------:R-:W-:Y:S02]  /*13e70*/  @!P0 LEA.HI.X R9, R10, R20, R158, 0x2, P2 ;  /* 0x000000140a098211 */ /* 0x000fe400010f149e */
[----:B------:R-:W5:Y:S04]  /*13e80*/  LDL R10, [R1+0x9c] ;  /* 0x00009c00010a7983 */ /* 0x000f680000100800 */
[----:B------:R1:W-:Y:S01]  /*13e90*/  @!P0 ST.E.64 desc[UR42][R8.64], R32 ;  /* 0x0000002008008985 */ /* 0x0003e2000c101b2a */
[----:B------:R-:W-:Y:S02]  /*13ea0*/  ISETP.GE.AND P0, PT, R11, UR4, PT ;  /* 0x000000040b007c0c */ /* 0x000fe4000bf06270 */
[C---:B-1----:R-:W-:Y:S01]  /*13eb0*/  @!P1 LEA R8, P2, R14.reuse, R12, 0x2 ;  /* 0x0000000c0e089211 */ /* 0x042fe200078410ff */
[----:B------:R-:W5:Y:S03]  /*13ec0*/  LDL R33, [R1+0x98] ;  /* 0x0000980001217983 */ /* 0x000f660000100800 */
[----:B------:R-:W-:Y:S01]  /*13ed0*/  @!P1 LEA.HI.X R9, R14, R20, R157, 0x2, P2 ;  /* 0x000000140e099211 */ /* 0x000fe200010f149d */
[----:B------:R-:W5:Y:S04]  /*13ee0*/  LDL R32, [R1+0x118] ;  /* 0x0001180001207983 */ /* 0x000f680000100800 */
[----:B------:R1:W-:Y:S01]  /*13ef0*/  @!P1 ST.E.64 desc[UR42][R8.64], R36 ;  /* 0x0000002408009985 */ /* 0x0003e2000c101b2a */
[----:B------:R-:W-:-:S03]  /*13f00*/  ISETP.GE.AND P1, PT, R155, UR4, PT ;  /* 0x000000049b007c0c */ /* 0x000fc6000bf26270 */
[----:B------:R-:W5:Y:S01]  /*13f10*/  LDL R14, [R1+0x124] ;  /* 0x00012400010e7983 */ /* 0x000f620000100800 */
[----:B-1----:R-:W-:-:S03]  /*13f20*/  @!P0 LEA R8, P2, R11, R12, 0x2 ;  /* 0x0000000c0b088211 */ /* 0x002fc600078410ff */
[----:B------:R-:W5:Y:S01]  /*13f30*/  LDL R36, [R1+0x108] ;  /* 0x0001080001247983 */ /* 0x000f620000100800 */
[----:B------:R-:W-:-:S03]  /*13f40*/  @!P0 LEA.HI.X R9, R11, R20, R15, 0x2, P2 ;  /* 0x000000140b098211 */ /* 0x000fc600010f140f */
[----:B------:R-:W5:Y:S04]  /*13f50*/  LDL R37, [R1+0x80] ;  /* 0x0000800001257983 */ /* 0x000f680000100800 */
[----:B------:R1:W-:Y:S01]  /*13f60*/  @!P0 ST.E.64 desc[UR42][R8.64], R40 ;  /* 0x0000002808008985 */ /* 0x0003e2000c101b2a */
[----:B------:R-:W-:-:S03]  /*13f70*/  ISETP.GE.AND P0, PT, R154, UR4, PT ;  /* 0x000000049a007c0c */ /* 0x000fc6000bf06270 */
[----:B------:R-:W5:Y:S04]  /*13f80*/  LDL R11, [R1+0x120] ;  /* 0x00012000010b7983 */ /* 0x000f680000100800 */
[----:B------:R-:W5:Y:S01]  /*13f90*/  LDL R15, [R1+0x8c] ;  /* 0x00008c00010f7983 */ /* 0x000f620000100800 */
[----:B-1----:R-:W-:-:S03]  /*13fa0*/  @!P1 LEA R8, P2, R155, R12, 0x2 ;  /* 0x0000000c9b089211 */ /* 0x002fc600078410ff */
[----:B------:R-:W5:Y:S01]  /*13fb0*/  LDL R40, [R1+0x11c] ;  /* 0x00011c0001287983 */ /* 0x000f620000100800 */
[----:B------:R-:W-:-:S03]  /*13fc0*/  @!P1 LEA.HI.X R9, R155, R20, R156, 0x2, P2 ;  /* 0x000000149b099211 */ /* 0x000fc600010f149c */
[----:B------:R-:W5:Y:S04]  /*13fd0*/  LDL R41, [R1+0x88] ;  /* 0x0000880001297983 */ /* 0x000f680000100800 */
[----:B------:R1:W-:Y:S02]  /*13fe0*/  @!P1 ST.E.64 desc[UR42][R8.64], R44 ;  /* 0x0000002c08009985 */ /* 0x0003e4000c101b2a */
[----:B-1----:R-:W-:Y:S02]  /*13ff0*/  @!P0 LEA R8, P2, R154, R12, 0x2 ;  /* 0x0000000c9a088211 */ /* 0x002fe400078410ff */
[----:B------:R-:W5:Y:S04]  /*14000*/  LDL R45, [R1+0x114] ;  /* 0x00011400012d7983 */ /* 0x000f680000100800 */
[----:B------:R-:W5:Y:S01]  /*14010*/  LDL R44, [R1+0x10c] ;  /* 0x00010c00012c7983 */ /* 0x000f620000100800 */
[----:B--2---:R-:W-:-:S02]  /*14020*/  ISETP.GE.AND P1, PT, R21, UR4, PT ;  /* 0x0000000415007c0c */ /* 0x004fc4000bf26270 */
[----:B---3--:R-:W-:-:S05]  /*14030*/  @!P0 LEA.HI.X R9, R154, R20, R153, 0x2, P2 ;  /* 0x000000149a098211 */ /* 0x008fca00010f1499 */
[----:B------:R1:W-:Y:S06]  /*14040*/  @!P0 ST.E.64 desc[UR42][R8.64], R48 ;  /* 0x0000003008008985 */ /* 0x0003ec000c101b2a */
[C---:B-1----:R-:W-:Y:S01]  /*14050*/  @!P1 LEA R8, P2, R21.reuse, R12, 0x2 ;  /* 0x0000000c15089211 */ /* 0x042fe200078410ff */
[----:B------:R-:W2:Y:S03]  /*14060*/  LDL R49, [R1+0x64] ;  /* 0x0000640001317983 */ /* 0x000ea60000100800 */
[----:B----4-:R-:W-:Y:S01]  /*14070*/  @!P1 LEA.HI.X R9, R21, R20, R28, 0x2, P2 ;  /* 0x0000001415099211 */ /* 0x010fe200010f141c */
[----:B------:R-:W3:Y:S04]  /*14080*/  LDL R48, [R1+0xe0] ;  /* 0x0000e00001307983 */ /* 0x000ee80000100800 */
[----:B------:R-:W4:Y:S01]  /*14090*/  LDL R28, [R1+0x110] ;  /* 0x00011000011c7983 */ /* 0x000f220000100800 */
[----:B-----5:R-:W-:-:S03]  /*140a0*/  ISETP.GE.AND P0, PT, R13, UR4, PT ;  /* 0x000000040d007c0c */ /* 0x020fc6000bf06270 */
[----:B------:R1:W-:Y:S04]  /*140b0*/  @!P1 ST.E.64 desc[UR42][R8.64], R52 ;  /* 0x0000003408009985 */ /* 0x0003e8000c101b2a */
[----:B------:R-:W5:Y:S01]  /*140c0*/  LDL R21, [R1+0x78] ;  /* 0x0000780001157983 */ /* 0x000f620000100800 */
[----:B------:R-:W-:-:S05]  /*140d0*/  ISETP.GE.AND P1, PT, R10, UR4, PT ;  /* 0x000000040a007c0c */ /* 0x000fca000bf26270 */
[----:B-1----:R-:W-:Y:S01]  /*140e0*/  @!P0 LEA R8, P2, R13, R12, 0x2 ;  /* 0x0000000c0d088211 */ /* 0x002fe200078410ff */
[----:B------:R-:W2:Y:S04]  /*140f0*/  LDL R53, [R1+0x68] ;  /* 0x0000680001357983 */ /* 0x000ea80000100800 */
[----:B------:R-:W3:Y:S01]  /*14100*/  LDL R52, [R1+0xe8] ;  /* 0x0000e80001347983 */ /* 0x000ee20000100800 */
[----:B------:R-:W-:Y:S02]  /*14110*/  ISETP.GE.AND P3, PT, R33, UR4, PT ;  /* 0x0000000421007c0c */ /* 0x000fe4000bf66270 */
[----:B------:R-:W-:Y:S02]  /*14120*/  @!P0 LEA.HI.X R9, R13, R20, R14, 0x2, P2 ;  /* 0x000000140d098211 */ /* 0x000fe400010f140e */
[----:B------:R-:W5:Y:S04]  /*14130*/  LDL R14, [R1+0x7c] ;  /* 0x00007c00010e7983 */ /* 0x000f680000100800 */
[----:B------:R1:W-:Y:S01]  /*14140*/  @!P0 ST.E.64 desc[UR42][R8.64], R56 ;  /* 0x0000003808008985 */ /* 0x0003e2000c101b2a */
[----:B------:R-:W-:-:S03]  /*14150*/  ISETP.GE.AND P2, PT, R25, UR4, PT ;  /* 0x0000000419007c0c */ /* 0x000fc6000bf46270 */
[----:B------:R-:W2:Y:S01]  /*14160*/  LDL R13, [R1+0x74] ;  /* 0x00007400010d7983 */ /* 0x000ea20000100800 */
[----:B-1----:R-:W-:-:S03]  /*14170*/  @!P1 LEA R8, P0, R10, R12, 0x2 ;  /* 0x0000000c0a089211 */ /* 0x002fc600078010ff */
[----:B------:R-:W3:Y:S01]  /*14180*/  LDL R56, [R1+0xec] ;  /* 0x0000ec0001387983 */ /* 0x000ee20000100800 */
[----:B------:R-:W-:-:S05]  /*14190*/  @!P1 LEA.HI.X R9, R10, R20, R11, 0x2, P0 ;  /* 0x000000140a099211 */ /* 0x000fca00000f140b */
[----:B------:R1:W-:Y:S01]  /*141a0*/  @!P1 ST.E.64 desc[UR42][R8.64], R60 ;  /* 0x0000003c08009985 */ /* 0x0003e2000c101b2a */
[----:B------:R-:W-:Y:S02]  /*141b0*/  ISETP.GE.AND P1, PT, R15, UR4, PT ;  /* 0x000000040f007c0c */ /* 0x000fe4000bf26270 */
[-C--:B------:R-:W-:Y:S02]  /*141c0*/  @!P2 LEA R10, P5, R25, R12.reuse, 0x2 ;  /* 0x0000000c190aa211 */ /* 0x080fe400078a10ff */
[----:B-1----:R-:W-:-:S04]  /*141d0*/  @!P3 LEA R8, P4, R33, R12, 0x2 ;  /* 0x0000000c2108b211 */ /* 0x002fc800078810ff */
[-C--:B------:R-:W-:Y:S02]  /*141e0*/  @!P3 LEA.HI.X R9, R33, R20.reuse, R40, 0x2, P4 ;  /* 0x000000142109b211 */ /* 0x080fe400020f1428 */
[----:B------:R-:W3:Y:S01]  /*141f0*/  LDL R33, [R1+0x100] ;  /* 0x0001000001217983 */ /* 0x000ee20000100800 */
[----:B------:R-:W-:-:S03]  /*14200*/  @!P2 LEA.HI.X R11, R25, R20, R32, 0x2, P5 ;  /* 0x00000014190ba211 */ /* 0x000fc600028f1420 */
[----:B------:R-:W3:Y:S01]  /*14210*/  LDL R40, [R1+0x104] ;  /* 0x0001040001287983 */ /* 0x000ee20000100800 */
[----:B------:R-:W-:-:S03]  /*14220*/  ISETP.GE.AND P0, PT, R152, UR4, PT ;  /* 0x0000000498007c0c */ /* 0x000fc6000bf06270 */
[----:B------:R-:W-:Y:S04]  /*14230*/  @!P3 ST.E.64 desc[UR42][R8.64], R64 ;  /* 0x000000400800b985 */ /* 0x000fe8000c101b2a */
[----:B------:R1:W-:Y:S01]  /*14240*/  @!P2 ST.E.64 desc[UR42][R10.64], R68 ;  /* 0x000000440a00a985 */ /* 0x0003e2000c101b2a */
[----:B------:R-:W-:-:S03]  /*14250*/  ISETP.GE.AND P2, PT, R29, UR4, PT ;  /* 0x000000041d007c0c */ /* 0x000fc6000bf46270 */
[----:B------:R-:W3:Y:S04]  /*14260*/  LDL R32, [R1+0x70] ;  /* 0x0000700001207983 */ /* 0x000ee80000100800 */
[----:B------:R-:W3:Y:S01]  /*14270*/  LDL R25, [R1+0x6c] ;  /* 0x00006c0001197983 */ /* 0x000ee20000100800 */
[-C--:B-1----:R-:W-:Y:S02]  /*14280*/  @!P1 LEA R10, P5, R15, R12.reuse, 0x2 ;  /* 0x0000000c0f0a9211 */ /* 0x082fe400078a10ff */
[----:B------:R-:W-:-:S04]  /*14290*/  @!P0 LEA R8, P4, R152, R12, 0x2 ;  /* 0x0000000c98088211 */ /* 0x000fc800078810ff */
[-C--:B------:R-:W-:Y:S02]  /*142a0*/  @!P0 LEA.HI.X R9, R152, R20.reuse, R45, 0x2, P4 ;  /* 0x0000001498098211 */ /* 0x080fe400020f142d */
[----:B------:R-:W-:Y:S01]  /*142b0*/  ISETP.GE.AND P3, PT, R41, UR4, PT ;  /* 0x0000000429007c0c */ /* 0x000fe2000bf66270 */
[----:B------:R-:W3:Y:S04]  /*142c0*/  LDL R45, [R1+0x5c] ;  /* 0x00005c00012d7983 */ /* 0x000ee80000100800 */
[----:B------:R-:W-:Y:S01]  /*142d0*/  @!P0 ST.E.64 desc[UR42][R8.64], R72 ;  /* 0x0000004808008985 */ /* 0x000fe2000c101b2a */
[----:B----4-:R-:W-:-:S03]  /*142e0*/  @!P1 LEA.HI.X R11, R15, R20, R28, 0x2, P5 ;  /* 0x000000140f0b9211 */ /* 0x010fc600028f141c */
[----:B------:R-:W4:Y:S04]  /*142f0*/  LDL R15, [R1+0xf8] ;  /* 0x0000f800010f7983 */ /* 0x000f280000100800 */
[----:B------:R-:W4:Y:S04]  /*14300*/  LDL R28, [R1+0xfc] ;  /* 0x0000fc00011c7983 */ /* 0x000f280000100800 */
[----:B------:R1:W-:Y:S02]  /*14310*/  @!P1 ST.E.64 desc[UR42][R10.64], R76 ;  /* 0x0000004c0a009985 */ /* 0x0003e4000c101b2a */
[----:B-1----:R-:W-:-:S04]  /*14320*/  @!P2 LEA R10, P5, R29, R12, 0x2 ;  /* 0x0000000c1d0aa211 */ /* 0x002fc800078a10ff */
[----:B------:R-:W-:Y:S02]  /*14330*/  @!P2 LEA.HI.X R11, R29, R20, R36, 0x2, P5 ;  /* 0x000000141d0ba211 */ /* 0x000fe400028f1424 */
[----:B------:R-:W4:Y:S04]  /*14340*/  LDL R36, [R1+0xf4] ;  /* 0x0000f40001247983 */ /* 0x000f280000100800 */
[----:B------:R-:W4:Y:S01]  /*14350*/  LDL R29, [R1+0xf0] ;  /* 0x0000f000011d7983 */ /* 0x000f220000100800 */
[----:B------:R-:W-:Y:S02]  /*14360*/  @!P3 LEA R8, P4, R41, R12, 0x2 ;  /* 0x0000000c2908b211 */ /* 0x000fe400078810ff */
[----:B------:R-:W-:Y:S02]  /*14370*/  ISETP.GE.AND P0, PT, R37, UR4, PT ;  /* 0x0000000425007c0c */ /* 0x000fe4000bf06270 */
[----:B------:R-:W-:-:S02]  /*14380*/  @!P3 LEA.HI.X R9, R41, R20, R44, 0x2, P4 ;  /* 0x000000142909b211 */ /* 0x000fc400020f142c */
[----:B------:R-:W4:Y:S01]  /*14390*/  LDL R41, [R1+0x58] ;  /* 0x0000580001297983 */ /* 0x000f220000100800 */
[----:B-----5:R-:W-:-:S03]  /*143a0*/  ISETP.GE.AND P1, PT, R14, UR4, PT ;  /* 0x000000040e007c0c */ /* 0x020fc6000bf26270 */
[----:B------:R-:W-:Y:S04]  /*143b0*/  @!P3 ST.E.64 desc[UR42][R8.64], R80 ;  /* 0x000000500800b985 */ /* 0x000fe8000c101b2a */
[----:B------:R1:W-:Y:S01]  /*143c0*/  @!P2 ST.E.64 desc[UR42][R10.64], R84 ;  /* 0x000000540a00a985 */ /* 0x0003e2000c101b2a */
[----:B--2---:R-:W-:-:S03]  /*143d0*/  ISETP.GE.AND P2, PT, R13, UR4, PT ;  /* 0x000000040d007c0c */ /* 0x004fc6000bf46270 */
[----:B------:R-:W2:Y:S02]  /*143e0*/  LDL R44, [R1+0xdc] ;  /* 0x0000dc00012c7983 */ /* 0x000ea40000100800 */
[CC--:B-1----:R-:W-:Y:S02]  /*143f0*/  @!P1 LEA R10, P5, R14.reuse, R12.reuse, 0x2 ;  /* 0x0000000c0e0a9211 */ /* 0x0c2fe400078a10ff */
[----:B------:R-:W-:Y:S02]  /*14400*/  @!P0 LEA R8, P4, R37, R12, 0x2 ;  /* 0x0000000c25088211 */ /* 0x000fe400078810ff */
[----:B------:R-:W-:Y:S02]  /*14410*/  ISETP.GE.AND P3, PT, R21, UR4, PT ;  /* 0x0000000415007c0c */ /* 0x000fe4000bf66270 */
[-C--:B---3--:R-:W-:Y:S02]  /*14420*/  @!P1 LEA.HI.X R11, R14, R20.reuse, R33, 0x2, P5 ;  /* 0x000000140e0b9211 */ /* 0x088fe400028f1421 */
[----:B------:R-:W3:Y:S01]  /*14430*/  LDL R14, [R1+0x60] ;  /* 0x00006000010e7983 */ /* 0x000ee20000100800 */
        /* <DEDUP_REMOVED lines=10> */
[----:B----4-:R-:W-:-:S02]  /*144e0*/  @!P2 LEA.HI.X R11, R13, R20, R15, 0x2, P5 ;  /* 0x000000140d0ba211 */ /* 0x010fc400028f140f */
[----:B------:R-:W4:Y:S04]  /*144f0*/  LDL R15, [R1+0xe4] ;  /* 0x0000e400010f7983 */ /* 0x000f280000100800 */
[----:B------:R-:W2:Y:S01]  /*14500*/  LDL R13, [R1+0x4c] ;  /* 0x00004c00010d7983 */ /* 0x000ea20000100800 */
[----:B------:R-:W-:-:S03]  /*14510*/  @!P3 LEA.HI.X R9, R21, R20, R28, 0x2, P4 ;  /* 0x000000141509b211 */ /* 0x000fc600020f141c */
[----:B------:R-:W2:Y:S04]  /*14520*/  LDL R28, [R1+0x48] ;  /* 0x00004800011c7983 */ /* 0x000ea80000100800 */
[----:B------:R-:W2:Y:S04]  /*14530*/  LDL R21, [R1+0x44] ;  /* 0x0000440001157983 */ /* 0x000ea80000100800 */
[----:B------:R1:W-:Y:S04]  /*14540*/  @!P3 ST.E.64 desc[UR42][R8.64], R96 ;  /* 0x000000600800b985 */ /* 0x0003e8000c101b2a */
[----:B------:R0:W-:Y:S01]  /*14550*/  @!P2 ST.E.64 desc[UR42][R10.64], R100 ;  /* 0x000000640a00a985 */ /* 0x0001e2000c101b2a */
[----:B-1----:R-:W-:-:S04]  /*14560*/  @!P0 LEA R8, P5, R32, R12, 0x2 ;  /* 0x0000000c20088211 */ /* 0x002fc800078a10ff */
[----:B------:R-:W-:Y:S02]  /*14570*/  @!P0 LEA.HI.X R9, R32, R20, R36, 0x2, P5 ;  /* 0x0000001420098211 */ /* 0x000fe400028f1424 */
        /* <DEDUP_REMOVED lines=16> */
[----:B------:R0:W-:Y:S01]  /*14680*/  @!P3 ST.E.64 desc[UR42][R8.64], R112 ;  /* 0x000000700800b985 */ /* 0x0001e2000c101b2a */
[----:B---3--:R-:W-:-:S03]  /*14690*/  ISETP.GE.AND P2, PT, R14, UR4, PT ;  /* 0x000000040e007c0c */ /* 0x008fc6000bf46270 */
[----:B------:R1:W-:Y:S01]  /*146a0*/  @!P4 ST.E.64 desc[UR42][R10.64], R116 ;  /* 0x000000740a00c985 */ /* 0x0003e2000c101b2a */
[----:B-----5:R-:W-:-:S09]  /*146b0*/  ISETP.GE.AND P4, PT, R37, UR4, PT ;  /* 0x0000000425007c0c */ /* 0x020fd2000bf86270 */
[-C--:B0-----:R-:W-:Y:S02]  /*146c0*/  @!P2 LEA R8, P3, R14, R12.reuse, 0x2 ;  /* 0x0000000c0e08a211 */ /* 0x081fe400078610ff */
[----:B-1----:R-:W-:-:S04]  /*146d0*/  @!P1 LEA R10, P5, R45, R12, 0x2 ;  /* 0x0000000c2d0a9211 */ /* 0x002fc800078a10ff */
[-C--:B------:R-:W-:Y:S02]  /*146e0*/  @!P1 LEA.HI.X R11, R45, R20.reuse, R48, 0x2, P5 ;  /* 0x000000142d0b9211 */ /* 0x080fe400028f1430 */
[----:B----4-:R-:W-:Y:S02]  /*146f0*/  @!P2 LEA.HI.X R9, R14, R20, R15, 0x2, P3 ;  /* 0x000000140e09a211 */ /* 0x010fe400018f140f */
        /* <DEDUP_REMOVED lines=13> */
[----:B--2---:R-:W-:Y:S02]  /*147d0*/  @!P3 LEA R14, P4, R13, R12, 0x2 ;  /* 0x0000000c0d0eb211 */ /* 0x004fe400078810ff */
[-C--:B------:R-:W-:Y:S02]  /*147e0*/  @!P2 LEA.HI.X R11, R33, R20.reuse, R36, 0x2, P5 ;  /* 0x00000014210ba211 */ /* 0x080fe400028f1424 */
[----:B------:R-:W-:Y:S02]  /*147f0*/  @!P3 LEA.HI.X R15, R13, R20, R32, 0x2, P4 ;  /* 0x000000140d0fb211 */ /* 0x000fe400020f1420 */
[CC--:B0-----:R-:W-:Y:S02]  /*14800*/  @!P1 LEA R8, P5, R28.reuse, R12.reuse, 0x2 ;  /* 0x0000000c1c089211 */ /* 0x0c1fe400078a10ff */
[----:B------:R-:W-:Y:S02]  /*14810*/  @!P0 LEA R12, P4, R21, R12, 0x2 ;  /* 0x0000000c150c8211 */ /* 0x000fe400078810ff */
[----:B------:R-:W-:-:S02]  /*14820*/  @!P1 LEA.HI.X R9, R28, R20, R29, 0x2, P5 ;  /* 0x000000141c099211 */ /* 0x000fc400028f141d */
[----:B------:R-:W-:Y:S01]  /*14830*/  @!P0 LEA.HI.X R13, R21, R20, R25, 0x2, P4 ;  /* 0x00000014150d8211 */ /* 0x000fe200020f1419 */
[----:B------:R3:W-:Y:S04]  /*14840*/  @!P2 ST.E.64 desc[UR42][R10.64], R136 ;  /* 0x000000880a00a985 */ /* 0x0007e8000c101b2a */
[----:B------:R3:W-:Y:S04]  /*14850*/  @!P3 ST.E.64 desc[UR42][R14.64], R140 ;  /* 0x0000008c0e00b985 */ /* 0x0007e8000c101b2a */
[----:B------:R3:W-:Y:S04]  /*14860*/  @!P1 ST.E.64 desc[UR42][R8.64], R144 ;  /* 0x0000009008009985 */ /* 0x0007e8000c101b2a */
[----:B------:R3:W-:Y:S02]  /*14870*/  @!P0 ST.E.64 desc[UR42][R12.64], R148 ;  /* 0x000000940c008985 */ /* 0x0007e4000c101b2a */
.L_x_5346:
[----:B------:R-:W-:Y:S05]  /*14880*/  BSYNC B1 ;  /* 0x0000000000017941 */ /* 0x000fea0003800000 */
.L_x_5345:
[----:B------:R-:W-:-:S03]  /*14890*/  UMOV UR4, 0xffffffff ;  /* 0xffffffff00047882 */ /* 0x000fc60000000000 */
[----:B------:R-:W-:Y:S05]  /*148a0*/  BRA.DIV UR4, `(.L_x_5347) ;  /* 0x000000b2045c7947 */ /* 0x000fea000b800000 */
[----:B0-----:R-:W0:Y:S04]  /*148b0*/  SHFL.IDX PT, R4, R4, 0x1, 0x1c1f ;  /* 0x003c1f0004047f89 */ /* 0x001e2800000e0000 */
[----:B------:R-:W4:Y:S02]  /*148c0*/  SHFL.IDX PT, R3, R3, 0x1, 0x1c1f ;  /* 0x003c1f0003037f89 */ /* 0x000f2400000e0000 */
.L_x_5562:
        /* <DEDUP_REMOVED lines=40> */
[----:B-1----:R-:W2:Y:S01]  /*14b50*/  LDL R20, [R1+0x44] ;  /* 0x0000440001147983 */ /* 0x002ea20000100800 */
        /* <DEDUP_REMOVED lines=125> */
[-C--:B0-----:R-:W-:Y:S02]  /*15330*/  @!P4 LEA R10, P0, R52, R3.reuse, 0x2 ;  /* 0x00000003340ac211 */ /* 0x081fe400078010ff */
        /* <DEDUP_REMOVED lines=42> */
.L_x_5330:
[----:B------:R-:W4:Y:S01]  /*155e0*/  LDL.LU R10, [R1+0x34] ;  /* 0x00003400010a7983 */ /* 0x000f220000300800 */
[----:B------:R-:W-:Y:S01]  /*155f0*/  ULDC.64 UR6, c[0x0][0xc08] ;  /* 0x0003020000067ab9 */ /* 0x000fe20000000a00 */
[----:B------:R-:W-:Y:S02]  /*15600*/  ULDC.64 UR4, c[0x0][0xc00] ;  /* 0x0003000000047ab9 */ /* 0x000fe40000000a00 */
[----:B------:R-:W2:Y:S04]  /*15610*/  LDL.LU R0, [R1+0x38] ;  /* 0x0000380001007983 */ /* 0x000ea80000300800 */
[----:B---3--:R-:W3:Y:S01]  /*15620*/  LDL R4, [R1+0x2c] ;  /* 0x00002c0001047983 */ /* 0x008ee20000100800 */
[----:B------:R-:W-:Y:S01]  /*15630*/  ISETP.NE.U32.AND P1, PT, RZ, UR6, PT ;  /* 0x00000006ff007c0c */ /* 0x000fe2000bf25070 */
[----:B------:R-:W-:Y:S01]  /*15640*/  IMAD.MOV.U32 R3, RZ, RZ, RZ ;  /* 0x000000ffff037224 */ /* 0x000fe200078e00ff */
[----:B------:R-:W-:-:S02]  /*15650*/  ISETP.NE.U32.AND P0, PT, RZ, UR4, PT ;  /* 0x00000004ff007c0c */ /* 0x000fc4000bf05070 */
[----:B------:R-:W-:Y:S02]  /*15660*/  ISETP.NE.AND.EX P1, PT, RZ, UR7, PT, P1 ;  /* 0x00000007ff007c0c */ /* 0x000fe4000bf25310 */
[----:B------:R-:W-:Y:S01]  /*15670*/  ISETP.NE.AND.EX P0, PT, RZ, UR5, PT, P0 ;  /* 0x00000005ff007c0c */ /* 0x000fe2000bf05300 */
[----:B------:R-:W1:Y:S01]  /*15680*/  S2R R35, SR_TID.X ;  /* 0x0000000000237919 */ /* 0x000e620000002100 */
        /* <DEDUP_REMOVED lines=9> */
[----:B-1----:R-:W-:-:S05]  /*15720*/  VIADD R0, R35, 0xffffff80 ;  /* 0xffffff8023007836 */ /* 0x002fca0000000000 */
[----:B------:R-:W-:-:S07]  /*15730*/  ISETP.GT.AND P3, PT, R0, 0x7f, PT ;  /* 0x0000007f0000780c */ /* 0x000fce0003f64270 */
[----:B------:R-:W1:Y:S02]  /*15740*/  @!P2 LDC R4, c[0x0][0xad4] ;  /* 0x0002b500ff04ab82 */ /* 0x000e640000000800 */
[----:B-1----:R2:W-:Y:S01]  /*15750*/  @!P2 STL [R1+0x2c], R4 ;  /* 0x00002c040100a387 */ /* 0x0025e20000100800 */
[----:B------:R-:W-:Y:S01]  /*15760*/  ISETP.GT.AND P2, PT, R4, 0x1, PT ;  /* 0x000000010400780c */ /* 0x000fe20003f44270 */
[----:B------:R-:W-:-:S12]  /*15770*/  @P1 BRA `(.L_x_5348) ;  /* 0x0000000000101947 */ /* 0x000fd80003800000 */
[----:B------:R-:W-:Y:S05]  /*15780*/  @!P0 BRA `(.L_x_5348) ;  /* 0x00000000000c8947 */ /* 0x000fea0003800000 */
[----:B--2---:R-:W2:Y:S04]  /*15790*/  LDG.E R11, desc[UR42][R8.64] ;  /* 0x0000002a080b7981 */ /* 0x004ea8000c1e1900 */
[----:B-----5:R-:W2:Y:S02]  /*157a0*/  LDG.E R26, desc[UR42][R8.64+0x4] ;  /* 0x0000042a081a7981 */ /* 0x020ea4000c1e1900 */
[----:B--2---:R-:W-:-:S07]  /*157b0*/  IMAD.IADD R26, R26, 0x1, -R11 ;  /* 0x000000011a1a7824 */ /* 0x004fce00078e0a0b */
.L_x_5348:
[----:B--2---:R-:W2:Y:S04]  /*157c0*/  LDL.LU R8, [R1+0x30] ;  /* 0x0000300001087983 */ /* 0x004ea80000300800 */
[----:B------:R-:W3:Y:S01]  /*157d0*/  LDL.LU R0, [R1+0xc0] ;  /* 0x0000c00001007983 */ /* 0x000ee20000300800 */
[----:B------:R-:W-:Y:S01]  /*157e0*/  BSSY B1, `(.L_x_5349) ;  /* 0x0000036000017945 */ /* 0x000fe20003800000 */
[----:B-----5:R-:W-:Y:S02]  /*157f0*/  SHF.R.S32.HI R28, RZ, 0x1f, R3 ;  /* 0x0000001fff1c7819 */ /* 0x020fe40000011403 */
[----:B--2---:R-:W-:Y:S02]  /*15800*/  SEL R33, R8, RZ, !P0 ;  /* 0x000000ff08217207 */ /* 0x004fe40004000000 */
[----:B---3--:R-:W-:Y:S01]  /*15810*/  SEL R30, R0, RZ, !P0 ;  /* 0x000000ff001e7207 */ /* 0x008fe20004000000 */
[----:B------:R-:W-:Y:S06]  /*15820*/  @P3 BRA `(.L_x_5350) ;  /* 0x0000000000c43947 */ /* 0x000fec0003800000 */
[----:B------:R-:W1:Y:S01]  /*15830*/  LDC R37, c[0x0][0xbe8] ;  /* 0x0002fa00ff257b82 */ /* 0x000e620000000800 */
[----:B------:R-:W-:Y:S01]  /*15840*/  IADD3 R35, R222, -0x80, R35 ;  /* 0xffffff80de237810 */ /* 0x000fe20007ffe023 */
[----:B-1----:R-:W-:-:S05]  /*15850*/  IMAD R0, R26, R37, RZ ;  /* 0x000000251a007224 */ /* 0x002fca00078e02ff */
[----:B------:R-:W-:-:S13]  /*15860*/  ISETP.GE.AND P0, PT, R35, R0, PT ;  /* 0x000000002300720c */ /* 0x000fda0003f06270 */
[----:B------:R-:W-:Y:S05]  /*15870*/  @P0 BRA `(.L_x_5350) ;  /* 0x0000000000b00947 */ /* 0x000fea0003800000 */
[----:B------:R-:W2:Y:S01]  /*15880*/  LDL.LU R32, [R1+0x40] ;  /* 0x0000400001207983 */ /* 0x000ea20000300800 */
[----:B------:R-:W-:Y:S01]  /*15890*/  ISETP.GT.AND P0, PT, R4, 0x1, PT ;  /* 0x000000010400780c */ /* 0x000fe20003f04270 */
[----:B------:R-:W-:Y:S01]  /*158a0*/  IMAD.MOV.U32 R4, RZ, RZ, 0x9b8 ;  /* 0x000009b8ff047424 */ /* 0x000fe200078e00ff */
[----:B------:R-:W-:Y:S01]  /*158b0*/  ISETP.NE.AND P1, PT, R37, 0x1, PT ;  /* 0x000000012500780c */ /* 0x000fe20003f25270 */
[----:B------:R-:W1:Y:S01]  /*158c0*/  LDC.64 R14, c[0x0][0xba8] ;  /* 0x0002ea00ff0e7b82 */ /* 0x000e620000000a00 */
[----:B------:R-:W-:Y:S02]  /*158d0*/  IMAD.MOV.U32 R27, RZ, RZ, R35 ;  /* 0x000000ffff1b7224 */ /* 0x000fe400078e0023 */
        /* <DEDUP_REMOVED lines=38> */
.L_x_5350:
[----:B------:R-:W-:Y:S05]  /*15b40*/  BSYNC B1 ;  /* 0x0000000000017941 */ /* 0x000fea0003800000 */
.L_x_5349:
[----:B------:R-:W-:Y:S05]  /*15b50*/  @P2 BRA `(.L_x_5343) ;  /* 0x0000000800f42947 */ /* 0x000fea0003800000 */
[----:B------:R-:W2:Y:S01]  /*15b60*/  S2R R0, SR_TID.X ;  /* 0x0000000000007919 */ /* 0x000ea20000002100 */
[----:B------:R-:W3:Y:S01]  /*15b70*/  LDC R21, c[0x0][0xbe8] ;  /* 0x0002fa00ff157b82 */ /* 0x000ee20000000800 */
[----:B------:R-:W-:Y:S01]  /*15b80*/  ULDC.64 UR4, c[0x0][0xaa0] ;  /* 0x0002a80000047ab9 */ /* 0x000fe20000000a00 */
[----:B---3--:R-:W-:Y:S01]  /*15b90*/  ISETP.NE.AND P0, PT, R21, 0x1, PT ;  /* 0x000000011500780c */ /* 0x008fe20003f05270 */
[----:B--2---:R-:W-:Y:S02]  /*15ba0*/  VIADD R4, R0, 0xffffff80 ;  /* 0xffffff8000047836 */ /* 0x004fe40000000000 */
[----:B------:R-:W-:-:S03]  /*15bb0*/  IMAD R0, R28, UR4, RZ ;  /* 0x000000041c007c24 */ /* 0x000fc6000f8e02ff */
[----:B-1----:R-:W-:-:S07]  /*15bc0*/  SHF.R.S32.HI R9, RZ, 0x1f, R4 ;  /* 0x0000001fff097819 */ /* 0x002fce0000011404 */
[----:B------:R-:W1:Y:S01]  /*15bd0*/  @P0 LDC R13, c[0x0][0xbec] ;  /* 0x0002fb00ff0d0b82 */ /* 0x000e620000000800 */
[----:B------:R-:W-:Y:S01]  /*15be0*/  IMAD R11, R3, UR5, R0 ;  /* 0x00000005030b7c24 */ /* 0x000fe2000f8e0200 */
[----:B------:R-:W-:Y:S01]  /*15bf0*/  LEA.HI R0, R9, R4, RZ, 0x3 ;  /* 0x0000000409007211 */ /* 0x000fe200078f18ff */
[----:B------:R-:W-:Y:S01]  /*15c00*/  IMAD.WIDE.U32 R8, R3, UR4, RZ ;  /* 0x0000000403087c25 */ /* 0x000fe2000f8e00ff */
[----:B------:R-:W-:Y:S02]  /*15c10*/  ULDC.64 UR4, c[0x0][0xae8] ;  /* 0x0002ba0000047ab9 */ /* 0x000fe40000000a00 */
[----:B------:R-:W-:Y:S02]  /*15c20*/  LOP3.LUT R3, R0, 0xfffffff8, RZ, 0xc0, !PT ;  /* 0xfffffff800037812 */ /* 0x000fe400078ec0ff */
[----:B------:R-:W2:Y:S01]  /*15c30*/  @P0 LDC R15, c[0x0][0xbf0] ;  /* 0x0002fc00ff0f0b82 */ /* 0x000ea20000000800 */
        /* <DEDUP_REMOVED lines=9> */
[----:B-1----:R-:W-:-:S04]  /*15cd0*/  @P0 IMAD.HI.U32 R0, R10, R13, RZ ;  /* 0x0000000d0a000227 */ /* 0x002fc800078e00ff */
[----:B------:R-:W-:Y:S02]  /*15ce0*/  IMAD.MOV.U32 R3, RZ, RZ, R10 ;  /* 0x000000ffff037224 */ /* 0x000fe400078e000a */
[C---:B------:R-:W-:Y:S01]  /*15cf0*/  IMAD R11, R33.reuse, UR5, R4 ;  /* 0x00000005210b7c24 */ /* 0x040fe2000f8e0204 */
[----:B--2---:R-:W-:Y:S01]  /*15d00*/  @P0 SHF.R.U32.HI R3, RZ, R15, R0 ;  /* 0x0000000fff030219 */ /* 0x004fe20000011600 */
        /* <DEDUP_REMOVED lines=23> */
.L_x_5565:
[----:B------:R-:W-:Y:S01]  /*15e80*/  IMAD R21, R26, R21, RZ ;  /* 0x000000151a157224 */ /* 0x000fe200078e02ff */
[----:B------:R-:W-:Y:S01]  /*15e90*/  BSSY B1, `(.L_x_5352) ;  /* 0x000001f000017945 */ /* 0x000fe20003800000 */
[----:B------:R-:W-:-:S05]  /*15ea0*/  IMAD.IADD R222, R25, 0x1, R222 ;  /* 0x0000000119de7824 */ /* 0x000fca00078e02de */
        /* <DEDUP_REMOVED lines=16> */
[-C--:B---3--:R-:W-:Y:S02]  /*15fb0*/  @!P3 LEA R10, P5, R212, R9.reuse, 0x1 ;  /* 0x00000009d40ab211 */ /* 0x088fe400078a08ff */
        /* <DEDUP_REMOVED lines=12> */
.L_x_5353:
[----:B------:R-:W-:Y:S05]  /*16080*/  BSYNC B1 ;  /* 0x0000000000017941 */ /* 0x000fea0003800000 */
.L_x_5352:
[----:B------:R-:W-:-:S03]  /*16090*/  UMOV UR4, 0xffffffff ;  /* 0xffffffff00047882 */ /* 0x000fc60000000000 */
[----:B------:R-:W-:Y:S05]  /*160a0*/  BRA.DIV UR4, `(.L_x_5354) ;  /* 0x0000009a04e07947 */ /* 0x000fea000b800000 */
[----:B--2---:R2:W0:Y:S04]  /*160b0*/  SHFL.IDX PT, R3, R4, 0x1, 0x181f ;  /* 0x00381f0004037f89 */ /* 0x00442800000e0000 */
[----:B---34-:R2:W3:Y:S02]  /*160c0*/  SHFL.IDX PT, R9, R0, 0x1, 0x181f ;  /* 0x00381f0000097f89 */ /* 0x0184e400000e0000 */
.L_x_5569:
        /* <DEDUP_REMOVED lines=31> */
.L_x_5356:
[----:B------:R-:W-:Y:S05]  /*162c0*/  BSYNC B1 ;  /* 0x0000000000017941 */ /* 0x000fea0003800000 */
.L_x_5355:
[----:B------:R-:W-:-:S03]  /*162d0*/  UMOV UR4, 0xffffffff ;  /* 0xffffffff00047882 */ /* 0x000fc60000000000 */
[----:B------:R-:W-:Y:S05]  /*162e0*/  BRA.DIV UR4, `(.L_x_5357) ;  /* 0x0000009a049c7947 */ /* 0x000fea000b800000 */
[----:B0-----:R0:W0:Y:S04]  /*162f0*/  SHFL.IDX PT, R3, R4, 0x2, 0x181f ;  /* 0x00581f0004037f89 */ /* 0x00102800000e0000 */
[----:B---34-:R3:W4:Y:S02]  /*16300*/  SHFL.IDX PT, R9, R0, 0x2, 0x181f ;  /* 0x00581f0000097f89 */ /* 0x01872400000e0000 */
.L_x_5573:
        /* <DEDUP_REMOVED lines=31> */
.L_x_5359:
[----:B------:R-:W-:Y:S05]  /*16500*/  BSYNC B1 ;  /* 0x0000000000017941 */ /* 0x000fea0003800000 */
.L_x_5358:
[----:B------:R-:W-:-:S03]  /*16510*/  UMOV UR4, 0xffffffff ;  /* 0xffffffff00047882 */ /* 0x000fc60000000000 */
[----:B------:R-:W-:Y:S05]  /*16520*/  BRA.DIV UR4, `(.L_x_5360) ;  /* 0x0000009a04587947 */ /* 0x000fea000b800000 */
[----:B0-----:R0:W0:Y:S04]  /*16530*/  SHFL.IDX PT, R3, R4, 0x3, 0x181f ;  /* 0x00781f0004037f89 */ /* 0x00102800000e0000 */
[----:B----4-:R4:W0:Y:S02]  /*16540*/  SHFL.IDX PT, R9, R0, 0x3, 0x181f ;  /* 0x00781f0000097f89 */ /* 0x01082400000e0000 */
.L_x_5577:
[----:B-1234-:R-:W-:-:S05]  /*16550*/  VIADD R0, R222, 0x60 ;  /* 0x00000060de007836 */ /* 0x01efca0000000000 */
[----:B------:R-:W-:-:S13]  /*16560*/  ISETP.GE.AND P0, PT, R0, R21, PT ;  /* 0x000000150000720c */ /* 0x000fda0003f06270 */
[----:B------:R-:W-:Y:S05]  /*16570*/  @P0 BRA `(.L_x_5343) ;  /* 0x00000000006c0947 */ /* 0x000fea0003800000 */
[C---:B------:R-:W-:Y:S01]  /*16580*/  VIADD R8, R212.reuse, 0x40 ;  /* 0x00000040d4087836 */ /* 0x040fe20000000000 */
[----:B------:R-:W-:Y:S01]  /*16590*/  ULDC UR4, c[0x0][0xac8] ;  /* 0x0002b20000047ab9 */ /* 0x000fe20000000800 */
[C---:B------:R-:W-:Y:S01]  /*165a0*/  VIADD R24, R212.reuse, 0x80 ;  /* 0x00000080d4187836 */ /* 0x040fe20000000000 */
[C---:B------:R-:W-:Y:S01]  /*165b0*/  ISETP.GE.AND P3, PT, R212.reuse, UR4, PT ;  /* 0x00000004d4007c0c */ /* 0x040fe2000bf66270 */
[----:B0-----:R-:W-:Y:S01]  /*165c0*/  VIADD R4, R212, 0xc0 ;  /* 0x000000c0d4047836 */ /* 0x001fe20000000000 */
        /* <DEDUP_REMOVED lines=9> */
[-C--:B------:R-:W-:Y:S02]  /*16660*/  @!P3 LEA R10, P5, R212, R9.reuse, 0x1 ;  /* 0x00000009d40ab211 */ /* 0x080fe400078a08ff */
[----:B------:R-:W-:Y:S02]  /*16670*/  @!P2 LEA R12, P4, R8, R9, 0x1 ;  /* 0x00000009080ca211 */ /* 0x000fe400078808ff */
[----:B------:R-:W-:Y:S02]  /*16680*/  @!P3 LEA.HI.X R11, R212, R3, R14, 0x1, P5 ;  /* 0x00000003d40bb211 */ /* 0x000fe400028f0c0e */
[----:B------:R-:W-:-:S02]  /*16690*/  @!P1 LEA R14, P5, R24, R9, 0x1 ;  /* 0x00000009180e9211 */ /* 0x000fc400078a08ff */
[----:B------:R-:W-:Y:S01]  /*166a0*/  @!P2 LEA.HI.X R13, R8, R3, R26, 0x1, P4 ;  /* 0x00000003080da211 */ /* 0x000fe200020f0c1a */
[----:B------:R0:W-:Y:S01]  /*166b0*/  @!P3 ST.E.128 desc[UR42][R10.64], RZ ;  /* 0x000000ff0a00b985 */ /* 0x0001e2000c101d2a */
[----:B------:R-:W-:Y:S02]  /*166c0*/  SHF.R.S32.HI R20, RZ, 0x1f, R20 ;  /* 0x0000001fff147819 */ /* 0x000fe40000011414 */
[----:B------:R-:W-:Y:S01]  /*166d0*/  @!P0 LEA R8, P4, R4, R9, 0x1 ;  /* 0x0000000904088211 */ /* 0x000fe200078808ff */
[----:B------:R0:W-:Y:S01]  /*166e0*/  @!P2 ST.E.128 desc[UR42][R12.64], RZ ;  /* 0x000000ff0c00a985 */ /* 0x0001e2000c101d2a */
[-C--:B------:R-:W-:Y:S02]  /*166f0*/  @!P1 LEA.HI.X R15, R24, R3.reuse, R25, 0x1, P5 ;  /* 0x00000003180f9211 */ /* 0x080fe400028f0c19 */
[----:B------:R-:W-:-:S03]  /*16700*/  @!P0 LEA.HI.X R9, R4, R3, R20, 0x1, P4 ;  /* 0x0000000304098211 */ /* 0x000fc600020f0c14 */
[----:B------:R0:W-:Y:S04]  /*16710*/  @!P1 ST.E.128 desc[UR42][R14.64], RZ ;  /* 0x000000ff0e009985 */ /* 0x0001e8000c101d2a */
[----:B------:R0:W-:Y:S02]  /*16720*/  @!P0 ST.E.128 desc[UR42][R8.64], RZ ;  /* 0x000000ff08008985 */ /* 0x0001e4000c101d2a */
.L_x_5343:
[----:B------:R-:W-:Y:S05]  /*16730*/  BSYNC B0 ;  /* 0x0000000000007941 */ /* 0x000fea0003800000 */
.L_x_5329:
[----:B------:R-:W-:Y:S02]  /*16740*/  ULDC UR4, c[0x0][0xc3c] ;  /* 0x00030f0000047ab9 */ /* 0x000fe40000000800 */
[----:B------:R-:W-:-:S13]  /*16750*/  ISETP.GE.AND P0, PT, R7, UR4, PT ;  /* 0x0000000407007c0c */ /* 0x000fda000bf06270 */
[----:B------:R-:W-:Y:S05]  /*16760*/  @!P0 BRA `(.L_x_5361) ;  /* 0xfffffeb000548947 */ /* 0x000fea000383ffff */
[----:B------:R-:W-:Y:S05]  /*16770*/  BRA `(.L_x_5189) ;  /* 0x00000078003c7947 */ /* 0x000fea0003800000 */
.L_x_5187:
        /* <DEDUP_REMOVED lines=16> */
.L_x_5362:
        /* <DEDUP_REMOVED lines=43> */
.L_x_5366:
        /* <DEDUP_REMOVED lines=37> */
.L_x_5364:
        /* <DEDUP_REMOVED lines=13> */
.L_x_5367:
        /* <DEDUP_REMOVED lines=62> */
.L_x_5368:
        /* <DEDUP_REMOVED lines=61> */
.L_x_5369:
[----:B------:R-:W-:-:S05]  /*17600*/  LOP3.LUT R25, RZ, R2, RZ, 0x33, !PT ;  /* 0x00000002ff197212 */ /* 0x000fca00078e33ff */
[----:B------:R-:W-:Y:S01]  /*17610*/  IMAD.IADD R25, R6, 0x1, R25 ;  /* 0x0000000106197824 */ /* 0x000fe200078e0219 */
[----:B------:R-:W-:Y:S06]  /*17620*/  BRA `(.L_x_5370) ;  /* 0x00000000000c7947 */ /* 0x000fec0003800000 */
.L_x_5365:
[----:B------:R-:W-:Y:S02]  /*17630*/  IMAD.MOV.U32 R25, RZ, RZ, RZ ;  /* 0x000000ffff197224 */ /* 0x000fe400078e00ff */
[----:B------:R-:W-:Y:S02]  /*17640*/  IMAD.U32 R24, RZ, RZ, UR6 ;  /* 0x00000006ff187e24 */ /* 0x000fe4000f8e00ff */
[----:B------:R-:W-:-:S07]  /*17650*/  IMAD.MOV.U32 R26, RZ, RZ, RZ ;  /* 0x000000ffff1a7224 */ /* 0x000fce00078e00ff */
.L_x_5370:
[----:B------:R-:W-:-:S13]  /*17660*/  ISETP.NE.AND P0, PT, R7, RZ, PT ;  /* 0x000000ff0700720c */ /* 0x000fda0003f05270 */
[----:B------:R-:W0:Y:S01]  /*17670*/  @!P0 S2R R3, SR_CgaCtaId ;  /* 0x0000000000038919 */ /* 0x000e220000008800 */
[----:B------:R-:W-:-:S04]  /*17680*/  @!P0 MOV R2, 0x400 ;  /* 0x0000040000028802 */ /* 0x000fc80000000f00 */
[----:B0-----:R-:W-:-:S05]  /*17690*/  @!P0 LEA R2, R3, R2, 0x18 ;  /* 0x0000000203028211 */ /* 0x001fca00078ec0ff */
[----:B------:R1:W-:Y:S01]  /*176a0*/  @!P0 STS.128 [R2+0x228d0], R24 ;  /* 0x0228d01802008388 */ /* 0x0003e20000000c00 */
[----:B------:R-:W-:Y:S06]  /*176b0*/  BAR.ARV 0x5, 0x180 ;  /* 0x0146000000007b1d */ /* 0x000fec0000002000 */
.L_x_5363:
        /* <DEDUP_REMOVED lines=12> */
[----:B------:R-:W-:Y:S01]  /*17780*/  LOP3.LUT R3, R2, 0x1f8, RZ, 0xc0, !PT ;  /* 0x000001f802037812 */ /* 0x000fe200078ec0ff */
        /* <DEDUP_REMOVED lines=11> */
[----:B------:R-:W-:-:S02]  /*17840*/  ULOP3.LUT UR38, UR36, 0x2, URZ, 0xfc, !UPT ;  /* 0x0000000224267892 */ /* 0x000fc4000f8efc3f */
[----:B------:R-:W-:Y:S01]  /*17850*/  LOP3.LUT R3, R3, 0x70, R0, 0xf8, !PT ;  /* 0x0000007003037812 */ /* 0x000fe200078ef800 */
[----:B------:R-:W-:Y:S01]  /*17860*/  ULDC UR37, c[0x0][0xc] ;  /* 0x0000030000257ab9 */ /* 0x000fe20000000800 */
[C---:B------:R-:W-:Y:S01]  /*17870*/  LOP3.LUT R0, R2.reuse, 0x40, RZ, 0xfc, !PT ;  /* 0x0000004002007812 */ /* 0x040fe200078efcff */
[----:B0-----:R-:W-:Y:S01]  /*17880*/  ULEA UR4, UR5, UR4, 0x18 ;  /* 0x0000000405047291 */ /* 0x001fe2000f8ec03f */
[C---:B------:R-:W-:Y:S02]  /*17890*/  LOP3.LUT R3, R2.reuse, 0x80, RZ, 0xfc, !PT ;  /* 0x0000008002037812 */ /* 0x040fe400078efcff */
[----:B------:R-:W-:-:S03]  /*178a0*/  LOP3.LUT R2, R2, 0xc0, RZ, 0xfc, !PT ;  /* 0x000000c002027812 */ /* 0x000fc600078efcff */
[----:B------:R-:W-:-:S04]  /*178b0*/  IMAD.U32 R16, RZ, RZ, UR4 ;  /* 0x00000004ff107e24 */ /* 0x000fc8000f8e00ff */
[----:B------:R-:W-:-:S05]  /*178c0*/  IMAD R0, R30, 0x2, R16 ;  /* 0x000000021e007824 */ /* 0x000fca00078e0210 */
[----:B------:R1:W-:Y:S02]  /*178d0*/  STL [R1+0x4], R0 ;  /* 0x0000040001007387 */ /* 0x0003e40000100800 */
.L_x_5474:
[----:B------:R-:W0:Y:S02]  /*178e0*/  LDC.64 R2, c[0x0][0xc88] ;  /* 0x00032200ff027b82 */ /* 0x000e240000000a00 */
[----:B0-----:R-:W-:-:S05]  /*178f0*/  IMAD.WIDE R2, R27, 0x4, R2 ;  /* 0x000000041b027825 */ /* 0x001fca00078e0202 */
[----:B-1----:R-:W1:Y:S01]  /*17900*/  LDG.E R35, desc[UR42][R2.64] ;  /* 0x0000002a02237981 */ /* 0x002e62000c1e1900 */
[----:B------:R-:W-:Y:S05]  /*17910*/  YIELD ;  /* 0x0000000000007946 */ /* 0x000fea0003800000 */
[----:B------:R-:W-:Y:S01]  /*17920*/  ULDC.64 UR4, c[0x0][0xa28] ;  /* 0x00028a0000047ab9 */ /* 0x000fe20000000a00 */
[----:B------:R-:W-:Y:S01]  /*17930*/  IMAD.MOV.U32 R32, RZ, RZ, RZ ;  /* 0x000000ffff207224 */ /* 0x000fe200078e00ff */
[----:B------:R-:W-:Y:S01]  /*17940*/  ISETP.NE.U32.AND P0, PT, RZ, UR4, PT ;  /* 0x00000004ff007c0c */ /* 0x000fe2000bf05070 */
[----:B--23--:R-:W-:Y:S01]  /*17950*/  IMAD.MOV.U32 R6, RZ, RZ, RZ ;  /* 0x000000ffff067224 */ /* 0x00cfe200078e00ff */
[----:B------:R-:W-:Y:S01]  /*17960*/  ULDC.64 UR8, c[0x0][0xa18] ;  /* 0x0002860000087ab9 */ /* 0x000fe20000000a00 */
[----:B------:R-:W-:Y:S01]  /*17970*/  ULDC.64 UR6, c[0x0][0xa10] ;  /* 0x0002840000067ab9 */ /* 0x000fe20000000a00 */
[----:B------:R-:W-:-:S02]  /*17980*/  ISETP.NE.AND.EX P0, PT, RZ, UR5, PT, P0 ;  /* 0x00000005ff007c0c */ /* 0x000fc4000bf05300 */
[----:B-1----:R-:W-:-:S11]  /*17990*/  SHF.R.S32.HI R0, RZ, 0x1f, R35 ;  /* 0x0000001fff007819 */ /* 0x002fd60000011423 */
        /* <DEDUP_REMOVED lines=16> */
[----:B------:R-:W-:-:S03]  /*17aa0*/  IADD3 R4, P4, R22, UR6, RZ ;  /* 0x0000000616047c10 */ /* 0x000fc6000ff9e0ff */
        /* <DEDUP_REMOVED lines=19> */
[----:B--2---:R0:W-:Y:S01]  /*17be0*/  STL [R1+0xc], R8 ;  /* 0x00000c0801007387 */ /* 0x0041e20000100800 */
[----:B------:R-:W-:Y:S01]  /*17bf0*/  IMAD.MOV.U32 R11, RZ, RZ, R8 ;  /* 0x000000ffff0b7224 */ /* 0x000fe200078e0008 */
[----:B----4-:R-:W-:Y:S06]  /*17c00*/  @P2 BRA `(.L_x_5372) ;  /* 0x0000000000142947 */ /* 0x010fec0003800000 */
[----:B------:R-:W-:Y:S05]  /*17c10*/  @!P0 BRA `(.L_x_5372) ;  /* 0x0000000000108947 */ /* 0x000fea0003800000 */
[----:B0-----:R-:W2:Y:S04]  /*17c20*/  LDG.E R8, desc[UR42][R2.64] ;  /* 0x0000002a02087981 */ /* 0x001ea8000c1e1900 */
[----:B------:R-:W2:Y:S02]  /*17c30*/  LDG.E R7, desc[UR42][R2.64+0x4] ;  /* 0x0000042a02077981 */ /* 0x000ea4000c1e1900 */
[----:B--2---:R-:W-:-:S05]  /*17c40*/  IMAD.IADD R11, R7, 0x1, -R8 ;  /* 0x00000001070b7824 */ /* 0x004fca00078e0a08 */
[----:B------:R1:W-:Y:S02]  /*17c50*/  STL [R1+0xc], R11 ;  /* 0x00000c0b01007387 */ /* 0x0003e40000100800 */
.L_x_5372:
        /* <DEDUP_REMOVED lines=14> */
.L_x_5373:
        /* <DEDUP_REMOVED lines=9> */
.L_x_5374:
[----:B0-----:R-:W2:Y:S01]  /*17dd0*/  @P1 LDG.E R2, desc[UR42][R4.64] ;  /* 0x0000002a04021981 */ /* 0x001ea2000c1e1900 */
[----:B------:R-:W0:Y:S03]  /*17de0*/  LDC R3, c[0x0][0x448] ;  /* 0x00011200ff037b82 */ /* 0x000e260000000800 */
[----:B------:R3:W2:Y:S01]  /*17df0*/  @P1 LDG.E R5, desc[UR42][R4.64+0x4] ;  /* 0x0000042a04051981 */ /* 0x0006a2000c1e1900 */
[----:B-----5:R-:W-:Y:S01]  /*17e00*/  IMAD.IADD R9, R9, 0x1, -R32 ;  /* 0x0000000109097824 */ /* 0x020fe200078e0a20 */
[----:B------:R-:W-:Y:S01]  /*17e10*/  BSSY B0, `(.L_x_5375) ;  /* 0x0000036000007945 */ /* 0x000fe20003800000 */
[----:B------:R-:W-:Y:S01]  /*17e20*/  LOP3.LUT R31, R8, 0xff, RZ, 0xc0, !PT ;  /* 0x000000ff081f7812 */ /* 0x000fe200078ec0ff */
[----:B------:R-:W-:Y:S01]  /*17e30*/  IMAD.MOV.U32 R13, RZ, RZ, RZ ;  /* 0x000000ffff0d7224 */ /* 0x000fe200078e00ff */
[----:B0-----:R-:W-:-:S13]  /*17e40*/  ISETP.NE.AND P0, PT, R3, 0x1, PT ;  /* 0x000000010300780c */ /* 0x001fda0003f05270 */
[----:B---3--:R-:W0:Y:S08]  /*17e50*/  @P0 LDC R4, c[0x0][0x44c] ;  /* 0x00011300ff040b82 */ /* 0x008e300000000800 */
[----:B------:R-:W3:Y:S01]  /*17e60*/  @P0 LDC R3, c[0x0][0x450] ;  /* 0x00011400ff030b82 */ /* 0x000ee20000000800 */
[----:B--2---:R-:W-:Y:S02]  /*17e70*/  @P1 IMAD.IADD R6, R5, 0x1, -R2 ;  /* 0x0000000105061824 */ /* 0x004fe400078e0a02 */
[----:B------:R-:W-:-:S02]  /*17e80*/  IMAD.SHL.U32 R2, R25, 0x80, RZ ;  /* 0x0000008019027824 */ /* 0x000fc400078e00ff */
[----:B------:R-:W-:Y:S02]  /*17e90*/  IMAD.IADD R7, R9, 0x1, R6 ;  /* 0x0000000109077824 */ /* 0x000fe400078e0206 */
[----:B------:R-:W-:Y:S02]  /*17ea0*/  VIADD R2, R2, 0x7f ;  /* 0x0000007f02027836 */ /* 0x000fe40000000000 */
[----:B------:R-:W-:Y:S01]  /*17eb0*/  VIADD R5, R7, 0x5f ;  /* 0x0000005f07057836 */ /* 0x000fe20000000000 */
[----:B------:R2:W-:Y:S01]  /*17ec0*/  STL [R1], R7 ;  /* 0x0000000701007387 */ /* 0x0005e20000100800 */
[----:B0-----:R-:W-:-:S04]  /*17ed0*/  @P0 IMAD.HI.U32 R4, R2, R4, RZ ;  /* 0x0000000402040227 */ /* 0x001fc800078e00ff */
[----:B------:R-:W-:Y:S01]  /*17ee0*/  IMAD.HI R5, R5, 0x2aaaaaab, RZ ;  /* 0x2aaaaaab05057827 */ /* 0x000fe200078e02ff */
[----:B---3--:R-:W-:Y:S02]  /*17ef0*/  @P0 SHF.R.U32.HI R2, RZ, R3, R4 ;  /* 0x00000003ff020219 */ /* 0x008fe40000011604 */
[----:B------:R-:W-:Y:S02]  /*17f00*/  SHF.R.U32.HI R4, RZ, 0x10, R8 ;  /* 0x00000010ff047819 */ /* 0x000fe40000011608 */
[----:B--2---:R-:W-:Y:S02]  /*17f10*/  IADD3 R7, R7, 0x60, -R11 ;  /* 0x0000006007077810 */ /* 0x004fe40007ffe80b */
[----:B------:R-:W-:-:S03]  /*17f20*/  SHF.R.U32.HI R3, RZ, 0x1f, R5 ;  /* 0x0000001fff037819 */ /* 0x000fc60000011605 */
[----:B------:R-:W-:Y:S01]  /*17f30*/  IMAD.IADD R2, R7, 0x1, R2 ;  /* 0x0000000107027824 */ /* 0x000fe200078e0202 */
[----:B------:R-:W-:-:S03]  /*17f40*/  LEA.HI.SX32 R5, R5, R3, 0x1c ;  /* 0x0000000305057211 */ /* 0x000fc600078fe2ff */
[----:B------:R-:W-:-:S05]  /*17f50*/  IMAD.HI R2, R2, 0x2aaaaaab, RZ ;  /* 0x2aaaaaab02027827 */ /* 0x000fca00078e02ff */
[----:B------:R-:W-:-:S04]  /*17f60*/  SHF.R.U32.HI R3, RZ, 0x1f, R2 ;  /* 0x0000001fff037819 */ /* 0x000fc80000011602 */
[----:B------:R-:W-:-:S04]  /*17f70*/  LEA.HI.SX32 R3, R2, R3, 0x1c ;  /* 0x0000000302037211 */ /* 0x000fc800078fe2ff */
[----:B------:R-:W-:-:S04]  /*17f80*/  VIMNMX R10, R5, R3, PT ;  /* 0x00000003050a7248 */ /* 0x000fc80003fe0100 */
[----:B------:R-:W-:-:S13]  /*17f90*/  ISETP.GE.AND P0, PT, R10, 0x1, PT ;  /* 0x000000010a00780c */ /* 0x000fda0003f06270 */
[----:B------:R-:W-:Y:S05]  /*17fa0*/  @!P0 BRA `(.L_x_5376) ;  /* 0x0000000000708947 */ /* 0x000fea0003800000 */
[----:B------:R-:W-:Y:S01]  /*17fb0*/  ISETP.NE.AND P0, PT, R4, RZ, PT ;  /* 0x000000ff0400720c */ /* 0x000fe20003f05270 */
[----:B------:R-:W-:-:S03]  /*17fc0*/  ULDC UR4, c[0x0][0x9f0] ;  /* 0x00027c0000047ab9 */ /* 0x000fc60000000800 */
[----:B------:R-:W-:-:S04]  /*17fd0*/  SEL R8, R4, UR4, P0 ;  /* 0x0000000404087c07 */ /* 0x000fc80008000000 */
[----:B------:R-:W-:Y:S02]  /*17fe0*/  IABS R12, R8 ;  /* 0x00000008000c7213 */ /* 0x000fe40000000000 */
[----:B-1----:R-:W-:Y:S02]  /*17ff0*/  IADD3 R11, R8, -0x1, R10 ;  /* 0xffffffff080b7810 */ /* 0x002fe40007ffe00a */
        /* <DEDUP_REMOVED lines=23> */
.L_x_5376:
[----:B------:R-:W-:Y:S05]  /*18170*/  BSYNC B0 ;  /* 0x0000000000007941 */ /* 0x000fea0003800000 */
.L_x_5375:
[-C--:B------:R-:W-:Y:S01]  /*18180*/  IMAD R2, R31, R13.reuse, RZ ;  /* 0x0000000d1f027224 */ /* 0x080fe200078e02ff */
        /* <DEDUP_REMOVED lines=24> */
.L_x_5580:
[----:B--2---:R-:W-:Y:S02]  /*18310*/  ISETP.NE.AND P0, PT, R14, RZ, PT ;  /* 0x000000ff0e00720c */ /* 0x004fe40003f05270 */
[----:B------:R-:W-:-:S11]  /*18320*/  PLOP3.LUT P6, PT, PT, PT, PT, 0x8, 0x0 ;  /* 0x000000000000781c */ /* 0x000fd60003fce170 */
[----:B------:R-:W-:Y:S05]  /*18330*/  @P0 BRA `(.L_x_5380) ;  /* 0x00000000000c0947 */ /* 0x000fea0003800000 */
[----:B------:R-:W-:-:S03]  /*18340*/  UMOV UR4, 0xffffffff ;  /* 0xffffffff00047882 */ /* 0x000fc60000000000 */
[----:B------:R-:W-:Y:S05]  /*18350*/  BRA.DIV UR4, `(.L_x_5381) ;  /* 0x0000007e044c7947 */ /* 0x000fea000b800000 */
[----:B------:R-:W-:-:S13]  /*18360*/  ELECT P6, URZ, PT ;  /* 0x00000000003f782f */ /* 0x000fda00038c0000 */
.L_x_5380:
        /* <DEDUP_REMOVED lines=9> */
.L_x_5583:
[----:B------:R-:W-:Y:S05]  /*18400*/  BSYNC B1 ;  /* 0x0000000000017941 */ /* 0x000fea0003800000 */
.L_x_5382:
        /* <DEDUP_REMOVED lines=10> */
.L_x_5584:
[----:B------:R-:W-:Y:S05]  /*184b0*/  BSYNC B2 ;  /* 0x0000000000027941 */ /* 0x000fea0003800000 */
.L_x_5386:
[----:B------:R-:W-:Y:S04]  /*184c0*/  BSSY B2, `(.L_x_5388) ;  /* 0x0000009000027945 */ /* 0x000fe80003800000 */
[----:B------:R-:W-:Y:S05]  /*184d0*/  @P1 BRA `(.L_x_5389) ;  /* 0x00000000001c1947 */ /* 0x000fea0003800000 */
[----:B-1----:R-:W1:Y:S01]  /*184e0*/  S2R R11, SR_TID.X ;  /* 0x00000000000b7919 */ /* 0x002e620000002100 */
[----:B------:R-:W-:-:S04]  /*184f0*/  IMAD.MOV.U32 R10, RZ, RZ, 0x3000 ;  /* 0x00003000ff0a7424 */ /* 0x000fc800078e00ff */
[----:B------:R2:W-:Y:S01]  /*18500*/  SYNCS.ARRIVE.TRANS64 RZ, [R3+URZ+0x22890], R10 ;  /* 0x0228900a03ff79a7 */ /* 0x0005e2000800003f */
[----:B-1----:R-:W-:-:S04]  /*18510*/  LOP3.LUT R11, R11, 0x1f, RZ, 0xc0, !PT ;  /* 0x0000001f0b0b7812 */ /* 0x002fc800078ec0ff */
[----:B------:R-:W-:-:S13]  /*18520*/  ISETP.NE.AND P0, PT, R11, RZ, PT ;  /* 0x000000ff0b00720c */ /* 0x000fda0003f05270 */
[----:B--2---:R-:W-:Y:S05]  /*18530*/  @!P0 BRA `(.L_x_5389) ;  /* 0x0000000000048947 */ /* 0x004fea0003800000 */
[----:B------:R-:W-:Y:S01]  /*18540*/  BPT.TRAP 0x1 ;  /* 0x000000040000795c */ /* 0x000fe20000300000 */
.L_x_5389:
[----:B------:R-:W-:Y:S05]  /*18550*/  BSYNC B2 ;  /* 0x0000000000027941 */ /* 0x000fea0003800000 */
.L_x_5388:
[----:B------:R-:W-:Y:S01]  /*18560*/  IMAD.MOV.U32 R14, RZ, RZ, RZ ;  /* 0x000000ffff0e7224 */ /* 0x000fe200078e00ff */
[----:B------:R-:W-:Y:S01]  /*18570*/  UIADD3 UR4, UP0, UR40, 0x570, URZ ;  /* 0x0000057028047890 */ /* 0x000fe2000ff1e03f */
[----:B------:R-:W-:Y:S01]  /*18580*/  IMAD R10, R2, 0x60, R0 ;  /* 0x00000060020a7824 */ /* 0x000fe200078e0200 */
[----:B------:R-:W-:Y:S01]  /*18590*/  PLOP3.LUT P0, PT, PT, PT, PT, 0x80, 0x0 ;  /* 0x000000000000781c */ /* 0x000fe20003f0f070 */
[----:B-1----:R-:W-:Y:S01]  /*185a0*/  IMAD R11, R17, 0x3000, R16 ;  /* 0x00003000110b7824 */ /* 0x002fe200078e0210 */
[----:B------:R-:W-:Y:S01]  /*185b0*/  R2UR UR10, R14 ;  /* 0x000000000e0a72ca */ /* 0x000fe200000e0000 */
[----:B------:R-:W-:Y:S01]  /*185c0*/  VIADD R10, R10, 0xffffffa0 ;  /* 0xffffffa00a0a7836 */ /* 0x000fe20000000000 */
[----:B------:R-:W-:Y:S01]  /*185d0*/  UIADD3.X UR5, URZ, UR41, URZ, UP0, !UPT ;  /* 0x000000293f057290 */ /* 0x000fe200087fe43f */
[----:B------:R-:W-:Y:S01]  /*185e0*/  VIADD R11, R11, 0x1c400 ;  /* 0x0001c4000b0b7836 */ /* 0x000fe20000000000 */
[----:B------:R-:W-:Y:S01]  /*185f0*/  UMOV UR6, 0x0 ;  /* 0x0000000000067882 */ /* 0x000fe20000000000 */
[----:B------:R-:W-:Y:S01]  /*18600*/  VIADD R12, R3, 0x22890 ;  /* 0x00022890030c7836 */ /* 0x000fe20000000000 */
[----:B------:R-:W-:-:S09]  /*18610*/  UMOV UR7, 0x12f00000 ;  /* 0x12f0000000077882 */ /* 0x000fd20000000000 */
.L_x_5390:
        /* <DEDUP_REMOVED lines=13> */
.L_x_5585:
[----:B------:R-:W-:Y:S05]  /*186f0*/  BSYNC B2 ;  /* 0x0000000000027941 */ /* 0x000fea0003800000 */
.L_x_5391:
        /* <DEDUP_REMOVED lines=11> */
.L_x_5394:
[----:B------:R-:W-:Y:S05]  /*187b0*/  BSYNC B2 ;  /* 0x0000000000027941 */ /* 0x000fea0003800000 */
.L_x_5393:
        /* <DEDUP_REMOVED lines=9> */
.L_x_5395:
        /* <DEDUP_REMOVED lines=15> */
.L_x_5396:
        /* <DEDUP_REMOVED lines=15> */
.L_x_5397:
        /* <DEDUP_REMOVED lines=15> */
.L_x_5398:
        /* <DEDUP_REMOVED lines=10> */
.L_x_5385:
[----:B------:R-:W-:Y:S05]  /*18bc0*/  BSYNC B1 ;  /* 0x0000000000017941 */ /* 0x000fea0003800000 */
.L_x_5384:
        /* <DEDUP_REMOVED lines=9> */
.L_x_5414:
[----:B------:R-:W-:Y:S05]  /*18c60*/  YIELD ;  /* 0x0000000000007946 */ /* 0x000fea0003800000 */
[----:B------:R-:W-:Y:S04]  /*18c70*/  BSSY B1, `(.L_x_5399) ;  /* 0x000007a000017945 */ /* 0x000fe80003800000 */
[----:B------:R-:W-:Y:S05]  /*18c80*/  @!P6 BRA `(.L_x_5400) ;  /* 0x0000000400e0e947 */ /* 0x000fea0003800000 */
[----:B------:R-:W-:Y:S01]  /*18c90*/  IMAD R9, R17, 0x8, R16 ;  /* 0x0000000811097824 */ /* 0x000fe200078e0210 */
[----:B------:R-:W-:Y:S01]  /*18ca0*/  SHF.L.U32 R2, R28, 0x1f, RZ ;  /* 0x0000001f1c027819 */ /* 0x000fe200000006ff */
[----:B0-----:R-:W0:Y:S01]  /*18cb0*/  S2R R3, SR_TID.X ;  /* 0x0000000000037919 */ /* 0x001e220000002100 */
[----:B------:R-:W-:Y:S02]  /*18cc0*/  BSSY B2, `(.L_x_5401) ;  /* 0x0000005000027945 */ /* 0x000fe40003800000 */
[----:B------:R-:W2:Y:S01]  /*18cd0*/  SYNCS.PHASECHK.TRANS64.TRYWAIT P1, [R9+URZ+0x228a0], R2 ;  /* 0x0228a002090075a7 */ /* 0x000ea2000802017f */
[----:B0-----:R-:W-:-:S04]  /*18ce0*/  LOP3.LUT R3, R3, 0x7f, RZ, 0xc0, !PT ;  /* 0x0000007f03037812 */ /* 0x001fc800078ec0ff */
[----:B------:R-:W-:Y:S01]  /*18cf0*/  ISETP.NE.AND P2, PT, R3, RZ, PT ;  /* 0x000000ff0300720c */ /* 0x000fe20003f45270 */
[----:B--2---:R-:W-:-:S12]  /*18d00*/  @!P1 BRA `(.L_x_5402) ;  /* 0x00000074003c9947 */ /* 0x004fd80003800000 */
.L_x_5586:
[----:B------:R-:W-:Y:S05]  /*18d10*/  BSYNC B2 ;  /* 0x0000000000027941 */ /* 0x000fea0003800000 */
.L_x_5401:
        /* <DEDUP_REMOVED lines=9> */
.L_x_5404:
[----:B------:R-:W-:Y:S05]  /*18db0*/  BSYNC B2 ;  /* 0x0000000000027941 */ /* 0x000fea0003800000 */
.L_x_5403:
        /* <DEDUP_REMOVED lines=10> */
[----:B------:R-:W-:-:S10]  /*18e60*/  UMOV UR7, 0x12f00000 ;  /* 0x12f0000000077882 */ /* 0x000fd40000000000 */
.L_x_5405:
        /* <DEDUP_REMOVED lines=13> */
.L_x_5587:
[----:B------:R-:W-:Y:S05]  /*18f40*/  BSYNC B2 ;  /* 0x0000000000027941 */ /* 0x000fea0003800000 */
.L_x_5406:
        /* <DEDUP_REMOVED lines=11> */
.L_x_5409:
[----:B------:R-:W-:Y:S05]  /*19000*/  BSYNC B2 ;  /* 0x0000000000027941 */ /* 0x000fea0003800000 */
.L_x_5408:
        /* <DEDUP_REMOVED lines=9> */
.L_x_5410:
        /* <DEDUP_REMOVED lines=15> */
.L_x_5411:
        /* <DEDUP_REMOVED lines=15> */
.L_x_5412:
        /* <DEDUP_REMOVED lines=15> */
.L_x_5413:
        /* <DEDUP_REMOVED lines=10> */
.L_x_5400:
[----:B------:R-:W-:Y:S05]  /*19410*/  BSYNC B1 ;  /* 0x0000000000017941 */ /* 0x000fea0003800000 */
.L_x_5399:
        /* <DEDUP_REMOVED lines=8> */
.L_x_5378:
[----:B------:R-:W-:Y:S05]  /*194a0*/  BSYNC B0 ;  /* 0x0000000000007941 */ /* 0x000fea0003800000 */
.L_x_5377:
[----:B------:R-:W2:Y:S01]  /*194b0*/  LDC R0, c[0x0][0x448] ;  /* 0x00011200ff007b82 */ /* 0x000ea20000000800 */
[----:B------:R-:W-:Y:S01]  /*194c0*/  LEA R2, R25, 0x7f, 0x7 ;  /* 0x0000007f19027811 */ /* 0x000fe200078e38ff */
[----:B------:R-:W-:Y:S06]  /*194d0*/  @!P0 WARPSYNC.ALL ;  /* 0x0000000000008948 */ /* 0x000fec0003800000 */
[----:B------:R-:W-:Y:S01]  /*194e0*/  @!P0 BAR.SYNC.DEFER_BLOCKING 0xc, 0x180 ;  /* 0x0306000000008b1d */ /* 0x000fe20000010000 */
[----:B------:R-:W-:-:S05]  /*194f0*/  ISETP.NE.AND P2, PT, R4, RZ, PT ;  /* 0x000000ff0400720c */ /* 0x000fca0003f45270 */
[----:B------:R-:W-:Y:S08]  /*19500*/  BSSY B0, `(.L_x_5415) ;  /* 0x0000029000007945 */ /* 0x000ff00003800000 */
[----:B------:R-:W3:Y:S01]  /*19510*/  @!P2 LDC R4, c[0x0][0x9f0] ;  /* 0x00027c00ff04ab82 */ /* 0x000ee20000000800 */
[----:B--2---:R-:W-:-:S13]  /*19520*/  ISETP.NE.AND P1, PT, R0, 0x1, PT ;  /* 0x000000010000780c */ /* 0x004fda0003f25270 */
[----:B0-----:R-:W0:Y:S08]  /*19530*/  @P1 LDC R3, c[0x0][0x44c] ;  /* 0x00011300ff031b82 */ /* 0x001e300000000800 */
[----:B------:R-:W2:Y:S01]  /*19540*/  @P1 LDC R0, c[0x0][0x450] ;  /* 0x00011400ff001b82 */ /* 0x000ea20000000800 */
[----:B0-----:R-:W-:-:S05]  /*19550*/  @P1 IMAD.HI.U32 R3, R2, R3, RZ ;  /* 0x0000000302031227 */ /* 0x001fca00078e00ff */
[----:B--2---:R-:W-:Y:S01]  /*19560*/  @P1 SHF.R.U32.HI R2, RZ, R0, R3 ;  /* 0x00000000ff021219 */ /* 0x004fe20000011603 */
[----:B------:R-:W-:-:S04]  /*19570*/  IMAD.MOV.U32 R0, RZ, RZ, RZ ;  /* 0x000000ffff007224 */ /* 0x000fc800078e00ff */
[----:B------:R-:W-:-:S04]  /*19580*/  IMAD.IADD R2, R7, 0x1, R2 ;  /* 0x0000000107027824 */ /* 0x000fc800078e0202 */
[----:B------:R-:W-:-:S05]  /*19590*/  IMAD.HI R2, R2, 0x2aaaaaab, RZ ;  /* 0x2aaaaaab02027827 */ /* 0x000fca00078e02ff */
[----:B------:R-:W-:-:S04]  /*195a0*/  SHF.R.U32.HI R3, RZ, 0x1f, R2 ;  /* 0x0000001fff037819 */ /* 0x000fc80000011602 */
[----:B------:R-:W-:-:S04]  /*195b0*/  LEA.HI.SX32 R2, R2, R3, 0x1c ;  /* 0x0000000302027211 */ /* 0x000fc800078fe2ff */
[----:B------:R-:W-:-:S04]  /*195c0*/  VIMNMX R5, R5, R2, PT ;  /* 0x0000000205057248 */ /* 0x000fc80003fe0100 */
[----:B------:R-:W-:-:S13]  /*195d0*/  ISETP.GE.AND P1, PT, R5, 0x1, PT ;  /* 0x000000010500780c */ /* 0x000fda0003f26270 */
[----:B---3--:R-:W-:Y:S05]  /*195e0*/  @!P1 BRA `(.L_x_5416) ;  /* 0x0000000000689947 */ /* 0x008fea0003800000 */
[-C--:B------:R-:W-:Y:S02]  /*195f0*/  IABS R0, R4.reuse ;  /* 0x0000000400007213 */ /* 0x080fe40000000000 */
[----:B------:R-:W-:Y:S02]  /*19600*/  IABS R7, R4 ;  /* 0x0000000400077213 */ /* 0x000fe40000000000 */
        /* <DEDUP_REMOVED lines=24> */
.L_x_5416:
[----:B------:R-:W-:Y:S05]  /*19790*/  BSYNC B0 ;  /* 0x0000000000007941 */ /* 0x000fea0003800000 */
.L_x_5415:
        /* <DEDUP_REMOVED lines=12> */
[----:B------:R-:W2:Y:S01]  /*19860*/  LDC.64 R2, c[0x0][0xc60] ;  /* 0x00031800ff027b82 */ /* 0x000ea20000000a00 */
[----:B------:R-:W0:Y:S02]  /*19870*/  FLO.U32 R0, UR4 ;  /* 0x0000000400007d00 */ /* 0x000e2400080e0000 */
[----:B0-----:R-:W-:-:S06]  /*19880*/  ISETP.EQ.U32.AND P0, PT, R0, R5, PT ;  /* 0x000000050000720c */ /* 0x001fcc0003f02070 */
[----:B------:R-:W2:Y:S07]  /*19890*/  POPC R5, UR4 ;  /* 0x0000000400057d09 */ /* 0x000eae0008000000 */
[----:B--2---:R-:W2:Y:S01]  /*198a0*/  @P0 ATOMG.E.ADD.STRONG.GPU PT, R3, desc[UR42][R2.64], R5 ;  /* 0x00000005020309a8 */ /* 0x004ea200081ee1ea */
[----:B------:R-:W0:Y:S02]  /*198b0*/  S2R R4, SR_LTMASK ;  /* 0x0000000000047919 */ /* 0x000e240000003900 */
[----:B0-----:R-:W-:-:S04]  /*198c0*/  LOP3.LUT R4, R4, UR4, RZ, 0xc0, !PT ;  /* 0x0000000404047c12 */ /* 0x001fc8000f8ec0ff */
[----:B------:R-:W0:Y:S01]  /*198d0*/  POPC R7, R4 ;  /* 0x0000000400077309 */ /* 0x000e220000000000 */
[----:B--2---:R-:W0:Y:S02]  /*198e0*/  SHFL.IDX PT, R0, R3, R0, 0x1f ;  /* 0x00001f0003007589 */ /* 0x004e2400000e0000 */
[----:B0-----:R-:W-:Y:S01]  /*198f0*/  IADD3 R24, R0, UR37, R7 ;  /* 0x0000002500187c10 */ /* 0x001fe2000fffe007 */
[----:B------:R-:W-:Y:S06]  /*19900*/  BRA `(.L_x_5419) ;  /* 0x0000003000e87947 */ /* 0x000fec0003800000 */
.L_x_5418:
        /* <DEDUP_REMOVED lines=14> */
[----:B-1----:R-:W-:Y:S02]  /*199f0*/  IMAD.U32 R11, RZ, RZ, UR5 ;  /* 0x00000005ff0b7e24 */ /* 0x002fe4000f8e00ff */
[----:B------:R-:W-:Y:S02]  /*19a00*/  IMAD.MOV.U32 R8, RZ, RZ, 0x70 ;  /* 0x00000070ff087424 */ /* 0x000fe400078e00ff */
[----:B------:R-:W-:Y:S02]  /*19a10*/  IMAD.MOV.U32 R12, RZ, RZ, 0x1 ;  /* 0x00000001ff0c7424 */ /* 0x000fe400078e00ff */
[----:B------:R-:W-:-:S07]  /*19a20*/  IMAD.MOV.U32 R13, RZ, RZ, RZ ;  /* 0x000000ffff0d7224 */ /* 0x000fce00078e00ff */
[----:B------:R-:W-:-:S07]  /*19a30*/  LEPC R20, `(.L_x_5421) ;  /* 0x000000001014794e */ /* 0x000fce0000000000 */
[----:B0-----:R-:W-:Y:S05]  /*19a40*/  CALL.ABS.NOINC R2 ;  /* 0x0000000002007343 */ /* 0x001fea0003c00000 */
.L_x_5421:
[----:B------:R-:W-:Y:S05]  /*19a50*/  BSYNC B6 ;  /* 0x0000000000067941 */ /* 0x000fea0003800000 */
.L_x_5420:
        /* <DEDUP_REMOVED lines=8> */
[----:B------:R0:W2:Y:S01]  /*19ae0*/  LDC.64 R2, c[0x4][R34] ;  /* 0x0100000022027b82 */ /* 0x0000a20000000a00 */
[----:B------:R-:W-:Y:S02]  /*19af0*/  IMAD.U32 R4, RZ, RZ, UR6 ;  /* 0x00000006ff047e24 */ /* 0x000fe4000f8e00ff */
[----:B------:R-:W-:Y:S02]  /*19b00*/  IMAD.U32 R5, RZ, RZ, UR7 ;  /* 0x00000007ff057e24 */ /* 0x000fe4000f8e00ff */
[----:B------:R-:W-:Y:S02]  /*19b10*/  IMAD.U32 R6, RZ, RZ, UR8 ;  /* 0x00000008ff067e24 */ /* 0x000fe4000f8e00ff */
[----:B------:R-:W-:-:S02]  /*19b20*/  IMAD.U32 R7, RZ, RZ, UR9 ;  /* 0x00000009ff077e24 */ /* 0x000fc4000f8e00ff */
[----:B------:R-:W-:Y:S02]  /*19b30*/  IMAD.U32 R10, RZ, RZ, UR4 ;  /* 0x00000004ff0a7e24 */ /* 0x000fe4000f8e00ff */
[----:B-1----:R-:W-:Y:S02]  /*19b40*/  IMAD.U32 R11, RZ, RZ, UR5 ;  /* 0x00000005ff0b7e24 */ /* 0x002fe4000f8e00ff */
[----:B------:R-:W-:Y:S02]  /*19b50*/  IMAD.MOV.U32 R8, RZ, RZ, 0x70 ;  /* 0x00000070ff087424 */ /* 0x000fe400078e00ff */
[----:B------:R-:W-:Y:S02]  /*19b60*/  IMAD.MOV.U32 R12, RZ, RZ, 0x1 ;  /* 0x00000001ff0c7424 */ /* 0x000fe400078e00ff */
[----:B0-----:R-:W-:-:S07]  /*19b70*/  IMAD.MOV.U32 R13, RZ, RZ, RZ ;  /* 0x000000ffff0d7224 */ /* 0x001fce00078e00ff */
[----:B------:R-:W-:-:S07]  /*19b80*/  LEPC R20, `(.L_x_5424) ;  /* 0x000000001014794e */ /* 0x000fce0000000000 */
[----:B--2---:R-:W-:Y:S05]  /*19b90*/  CALL.ABS.NOINC R2 ;  /* 0x0000000002007343 */ /* 0x004fea0003c00000 */
.L_x_5424:
        /* <DEDUP_REMOVED lines=15> */
.L_x_5423:
[----:B------:R-:W-:Y:S05]  /*19c90*/  BSYNC B6 ;  /* 0x0000000000067941 */ /* 0x000fea0003800000 */
.L_x_5422:
[----:B------:R-:W2:Y:S01]  /*19ca0*/  LDL R34, [R1+0x20] ;  /* 0x0000200001227983 */ /* 0x000ea20000100800 */
[----:B------:R-:W-:Y:S01]  /*19cb0*/  ULDC.64 UR4, c[0x0][0x9f8] ;  /* 0x00027e0000047ab9 */ /* 0x000fe20000000a00 */
[----:B------:R-:W0:Y:S02]  /*19cc0*/  LDC R8, c[0x0][0x430] ;  /* 0x00010c00ff087b82 */ /* 0x000e240000000800 */
[----:B------:R-:W3:Y:S01]  /*19cd0*/  LDL R20, [R1] ;  /* 0x0000000001147983 */ /* 0x000ee20000100800 */
[----:B------:R-:W-:Y:S01]  /*19ce0*/  ISETP.NE.U32.AND P0, PT, RZ, UR4, PT ;  /* 0x00000004ff007c0c */ /* 0x000fe2000bf05070 */
[----:B------:R-:W4:Y:S03]  /*19cf0*/  S2R R21, SR_TID.X ;  /* 0x0000000000157919 */ /* 0x000f260000002100 */
[----:B------:R-:W-:-:S13]  /*19d00*/  ISETP.NE.AND.EX P0, PT, RZ, UR5, PT, P0 ;  /* 0x00000005ff007c0c */ /* 0x000fda000bf05300 */
[----:B------:R-:W-:Y:S01]  /*19d10*/  @P0 IADD3 R2, P1, R22, UR4, RZ ;  /* 0x0000000416020c10 */ /* 0x000fe2000ff3e0ff */
[----:B------:R-:W-:Y:S02]  /*19d20*/  IMAD.MOV.U32 R36, RZ, RZ, RZ ;  /* 0x000000ffff247224 */ /* 0x000fe400078e00ff */
[----:B------:R-:W-:Y:S01]  /*19d30*/  IMAD.U32 R9, RZ, RZ, UR38 ;  /* 0x00000026ff097e24 */ /* 0x000fe2000f8e00ff */
[----:B------:R-:W-:Y:S01]  /*19d40*/  @P0 IADD3.X R3, R33, UR5, RZ, P1, !PT ;  /* 0x0000000521030c10 */ /* 0x000fe20008ffe4ff */
[----:B------:R-:W-:-:S04]  /*19d50*/  ULDC UR4, c[0x0][0x320] ;  /* 0x0000c80000047ab9 */ /* 0x000fc80000000800 */
[----:B------:R1:W3:Y:S01]  /*19d60*/  @P0 LDG.E R29, desc[UR42][R2.64] ;  /* 0x0000002a021d0981 */ /* 0x0002e2000c1e1900 */
[----:B----4-:R-:W-:-:S04]  /*19d70*/  LOP3.LUT R21, R21, 0x7f, RZ, 0xc0, !PT ;  /* 0x0000007f15157812 */ /* 0x010fc800078ec0ff */
[----:B------:R-:W-:Y:S02]  /*19d80*/  SHF.R.U32.HI R0, RZ, 0x3, R21 ;  /* 0x00000003ff007819 */ /* 0x000fe40000011615 */
[----:B------:R-:W4:Y:S01]  /*19d90*/  S2R R21, SR_TID.X ;  /* 0x0000000000157919 */ /* 0x000f220000002100 */
[----:B0-----:R-:W-:-:S13]  /*19da0*/  ISETP.NE.AND P1, PT, R8, 0x1, PT ;  /* 0x000000010800780c */ /* 0x001fda0003f25270 */
[----:B------:R-:W0:Y:S08]  /*19db0*/  @P1 LDC R5, c[0x0][0x434] ;  /* 0x00010d00ff051b82 */ /* 0x000e300000000800 */
[----:B------:R-:W0:Y:S01]  /*19dc0*/  @P1 LDC R4, c[0x0][0x438] ;  /* 0x00010e00ff041b82 */ /* 0x000e220000000800 */
[----:B----4-:R-:W-:-:S05]  /*19dd0*/  IMAD.SHL.U32 R21, R21, 0x10, RZ ;  /* 0x0000001015157824 */ /* 0x010fca00078e00ff */
[----:B------:R-:W-:Y:S02]  /*19de0*/  LOP3.LUT R21, R0, 0x70, R21, 0xf8, !PT ;  /* 0x0000007000157812 */ /* 0x000fe400078ef815 */
[----:B------:R-:W-:Y:S02]  /*19df0*/  ISETP.NE.AND P2, PT, R9, 0x3, PT ;  /* 0x000000030900780c */ /* 0x000fe40003f45270 */
[----:B------:R-:W-:Y:S01]  /*19e00*/  LOP3.LUT R18, R18, 0xffffffdf, RZ, 0xc0, !PT ;  /* 0xffffffdf12127812 */ /* 0x000fe200078ec0ff */
[----:B------:R-:W-:Y:S01]  /*19e10*/  UMOV UR5, 0xffffffff ;  /* 0xffffffff00057882 */ /* 0x000fe20000000000 */
[----:B--2---:R-:W-:-:S04]  /*19e20*/  VIADD R0, R34, 0xffffffff ;  /* 0xffffffff22007836 */ /* 0x004fc80000000000 */
[----:B------:R-:W-:-:S05]  /*19e30*/  IMAD R37, R0, 0x60, R21 ;  /* 0x0000006000257824 */ /* 0x000fca00078e0215 */
[----:B---3--:R-:W-:-:S04]  /*19e40*/  ISETP.GE.AND P0, PT, R37, R20, PT ;  /* 0x000000142500720c */ /* 0x008fc80003f06270 */
[----:B------:R-:W-:Y:S01]  /*19e50*/  ISETP.GT.U32.OR P0, PT, R21, 0x5f, P0 ;  /* 0x0000005f1500780c */ /* 0x000fe20000704470 */
[----:B------:R-:W-:-:S12]  /*19e60*/  IMAD.IADD R37, R37, 0x1, R32 ;  /* 0x0000000125257824 */ /* 0x000fd800078e0220 */
[----:B-1----:R-:W1:Y:S01]  /*19e70*/  @!P0 LDC.64 R2, c[0x0][0x428] ;  /* 0x00010a00ff028b82 */ /* 0x002e620000000a00 */
[----:B0-----:R-:W-:-:S04]  /*19e80*/  @P1 IMAD.HI.U32 R5, R37, R5, RZ ;  /* 0x0000000525051227 */ /* 0x001fc800078e00ff */
[----:B------:R-:W-:Y:S01]  /*19e90*/  IMAD.MOV.U32 R6, RZ, RZ, R37 ;  /* 0x000000ffff067224 */ /* 0x000fe200078e0025 */
[----:B------:R-:W-:Y:S02]  /*19ea0*/  @P1 SHF.R.U32.HI R6, RZ, R4, R5 ;  /* 0x00000004ff061219 */ /* 0x000fe40000011605 */
[----:B------:R-:W-:Y:S02]  /*19eb0*/  SHF.R.S32.HI R34, RZ, 0x1f, R29 ;  /* 0x0000001fff227819 */ /* 0x000fe4000001141d */
[--C-:B------:R-:W-:Y:S01]  /*19ec0*/  @!P0 SHF.R.S32.HI R5, RZ, 0x1f, R6.reuse ;  /* 0x0000001fff058819 */ /* 0x100fe20000011406 */
[----:B------:R-:W-:Y:S02]  /*19ed0*/  @!P0 IMAD.MOV.U32 R4, RZ, RZ, R6 ;  /* 0x000000ffff048224 */ /* 0x000fe400078e0006 */
[-C--:B-1----:R-:W-:Y:S02]  /*19ee0*/  @!P0 IMAD R7, R34, R2.reuse, RZ ;  /* 0x0000000222078224 */ /* 0x082fe400078e02ff */
[----:B------:R-:W-:-:S04]  /*19ef0*/  @!P0 IMAD.WIDE.U32 R4, R29, R2, R4 ;  /* 0x000000021d048225 */ /* 0x000fc800078e0004 */
[----:B------:R-:W-:Y:S02]  /*19f00*/  @!P0 IMAD R7, R29, R3, R7 ;  /* 0x000000031d078224 */ /* 0x000fe400078e0207 */
[----:B------:R-:W0:Y:S02]  /*19f10*/  @!P0 LDC.64 R2, c[0x0][0x418] ;  /* 0x00010600ff028b82 */ /* 0x000e240000000a00 */
[----:B------:R-:W-:Y:S01]  /*19f20*/  @!P0 IMAD.IADD R7, R5, 0x1, R7 ;  /* 0x0000000105078824 */ /* 0x000fe200078e0207 */
[----:B0-----:R-:W-:-:S04]  /*19f30*/  @!P0 LEA R2, P1, R4, R2, 0x2 ;  /* 0x0000000204028211 */ /* 0x001fc800078210ff */
[----:B------:R-:W-:-:S05]  /*19f40*/  @!P0 LEA.HI.X R3, R4, R3, R7, 0x2, P1 ;  /* 0x0000000304038211 */ /* 0x000fca00008f1407 */
[----:B------:R0:W5:Y:S01]  /*19f50*/  @!P0 LDG.E R36, desc[UR42][R2.64] ;  /* 0x0000002a02248981 */ /* 0x000162000c1e1900 */
[----:B------:R-:W-:Y:S02]  /*19f60*/  ISETP.GT.U32.AND P0, PT, R21, 0x5f, PT ;  /* 0x0000005f1500780c */ /* 0x000fe40003f04070 */
[----:B------:R-:W1:Y:S11]  /*19f70*/  S2R R21, SR_TID.X ;  /* 0x0000000000157919 */ /* 0x000e760000002100 */
[----:B------:R-:W-:-:S04]  /*19f80*/  @P0 LOP3.LUT R18, R18, 0x20, RZ, 0xfc, !PT ;  /* 0x0000002012120812 */ /* 0x000fc800078efcff */
[----:B------:R-:W-:Y:S01]  /*19f90*/  LOP3.LUT R18, R18, 0xffffffbf, RZ, 0xc0, !PT ;  /* 0xffffffbf12127812 */ /* 0x000fe200078ec0ff */
[----:B-1----:R-:W-:-:S05]  /*19fa0*/  IMAD.SHL.U32 R21, R21, 0x8, RZ ;  /* 0x0000000815157824 */ /* 0x002fca00078e00ff */
[----:B------:R-:W-:-:S04]  /*19fb0*/  LOP3.LUT R21, R21, 0x38, RZ, 0xc0, !PT ;  /* 0x0000003815157812 */ /* 0x000fc800078ec0ff */
[----:B------:R-:W-:-:S04]  /*19fc0*/  LOP3.LUT R11, R21, 0x40, RZ, 0xfc, !PT ;  /* 0x00000040150b7812 */ /* 0x000fc800078efcff */
[----:B------:R-:W-:Y:S02]  /*19fd0*/  ISETP.GE.AND P4, PT, R11, UR4, PT ;  /* 0x000000040b007c0c */ /* 0x000fe4000bf86270 */
[----:B------:R-:W-:Y:S02]  /*19fe0*/  @P2 LOP3.LUT R18, R18, 0x40, RZ, 0xfc, !PT ;  /* 0x0000004012122812 */ /* 0x000fe400078efcff */
[C---:B------:R-:W-:Y:S02]  /*19ff0*/  LOP3.LUT R10, R21.reuse, 0x80, RZ, 0xfc, !PT ;  /* 0x00000080150a7812 */ /* 0x040fe400078efcff */
[----:B------:R-:W-:Y:S02]  /*1a000*/  LOP3.LUT R18, R18, 0xfffffff7, RZ, 0xc0, !PT ;  /* 0xfffffff712127812 */ /* 0x000fe400078ec0ff */
[----:B------:R-:W-:Y:S02]  /*1a010*/  ISETP.GE.AND P3, PT, R10, UR4, PT ;  /* 0x000000040a007c0c */ /* 0x000fe4000bf66270 */
[----:B------:R-:W-:-:S03]  /*1a020*/  ISETP.GE.AND P0, PT, R21, UR4, PT ;  /* 0x0000000415007c0c */ /* 0x000fc6000bf06270 */
[----:B------:R-:W-:-:S04]  /*1a030*/  @P4 LOP3.LUT R18, R18, 0x8, RZ, 0xfc, !PT ;  /* 0x0000000812124812 */ /* 0x000fc800078efcff */
[----:B------:R-:W-:Y:S02]  /*1a040*/  LOP3.LUT R18, R18, 0xffffffef, RZ, 0xc0, !PT ;  /* 0xffffffef12127812 */ /* 0x000fe400078ec0ff */
[----:B------:R-:W-:Y:S02]  /*1a050*/  LOP3.LUT R9, R21, 0xc0, RZ, 0xfc, !PT ;  /* 0x000000c015097812 */ /* 0x000fe400078efcff */
[----:B------:R-:W-:Y:S02]  /*1a060*/  LOP3.LUT R18, R18, 0xfffffffb, RZ, 0xc0, !PT ;  /* 0xfffffffb12127812 */ /* 0x000fe400078ec0ff */
[----:B------:R-:W-:Y:S02]  /*1a070*/  ISETP.GE.AND P1, PT, R9, UR4, PT ;  /* 0x0000000409007c0c */ /* 0x000fe4000bf26270 */
[----:B------:R-:W-:-:S04]  /*1a080*/  @P3 LOP3.LUT R18, R18, 0x4, RZ, 0xfc, !PT ;  /* 0x0000000412123812 */ /* 0x000fc800078efcff */
[----:B------:R-:W-:Y:S01]  /*1a090*/  @P0 LOP3.LUT R18, R18, 0x10, RZ, 0xfc, !PT ;  /* 0x0000001012120812 */ /* 0x000fe200078efcff */
[----:B------:R-:W-:-:S03]  /*1a0a0*/  IMAD.MOV R4, RZ, RZ, -R6 ;  /* 0x000000ffff047224 */ /* 0x000fc600078e0a06 */
[----:B------:R-:W-:Y:S01]  /*1a0b0*/  LOP3.LUT R18, R18, 0xfffffffd, RZ, 0xc0, !PT ;  /* 0xfffffffd12127812 */ /* 0x000fe200078ec0ff */
[----:B------:R-:W-:-:S03]  /*1a0c0*/  IMAD R37, R8, R4, R37 ;  /* 0x0000000408257224 */ /* 0x000fc600078e0225 */
[----:B------:R-:W-:Y:S01]  /*1a0d0*/  @P1 LOP3.LUT R18, R18, 0x2, RZ, 0xfc, !PT ;  /* 0x0000000212121812 */ /* 0x000fe200078efcff */
[----:B0-----:R-:W-:Y:S06]  /*1a0e0*/  BRA.DIV UR5, `(.L_x_5425) ;  /* 0x00000062056c7947 */ /* 0x001fec000b800000 */
.L_x_5590:
[----:B------:R-:W-:Y:S01]  /*1a0f0*/  SEL R6, RZ, 0x1, P0 ;  /* 0x00000001ff067807 */ /* 0x000fe20000000000 */
[----:B------:R-:W-:Y:S06]  /*1a100*/  @!P2 BRA `(.L_x_5426) ;  /* 0x000000000004a947 */ /* 0x000fec0003800000 */
[----:B------:R-:W-:Y:S01]  /*1a110*/  BPT.TRAP 0x1 ;  /* 0x000000040000795c */ /* 0x000fe20000300000 */
.L_x_5426:
[----:B------:R-:W-:Y:S01]  /*1a120*/  IMAD R33, R0, -0x60, R20 ;  /* 0xffffffa000217824 */ /* 0x000fe200078e0214 */
[----:B------:R-:W-:Y:S01]  /*1a130*/  SHF.L.U32 R0, R23, 0x1f, RZ ;  /* 0x0000001f17007819 */ /* 0x000fe200000006ff */
[----:B------:R-:W-:Y:S01]  /*1a140*/  IMAD R22, R19, 0x8, R16 ;  /* 0x0000000813167824 */ /* 0x000fe200078e0210 */
[----:B------:R-:W-:Y:S03]  /*1a150*/  BSSY B0, `(.L_x_5427) ;  /* 0x0000003000007945 */ /* 0x000fe60003800000 */
[----:B------:R-:W0:Y:S02]  /*1a160*/  SYNCS.PHASECHK.TRANS64.TRYWAIT P0, [R22+URZ+0x22840], R0 ;  /* 0x02284000160075a7 */ /* 0x000e24000800017f */
[----:B0-----:R-:W-:Y:S05]  /*1a170*/  @!P0 BRA `(.L_x_5428) ;  /* 0x00000060007c8947 */ /* 0x001fea0003800000 */
.L_x_5591:
[----:B------:R-:W-:Y:S05]  /*1a180*/  BSYNC B0 ;  /* 0x0000000000007941 */ /* 0x000fea0003800000 */
.L_x_5427:
        /* <DEDUP_REMOVED lines=87> */
.L_x_5605:
        /* <DEDUP_REMOVED lines=10> */
.L_x_5430:
        /* <DEDUP_REMOVED lines=11> */
.L_x_5431:
[----:B------:R1:W5:Y:S01]  /*1a850*/  LDL.LU R4, [R1+0x14] ;  /* 0x0000140001047983 */ /* 0x0003620000300800 */
[----:B------:R-:W-:Y:S01]  /*1a860*/  LOP3.LUT P0, RZ, R18, 0x4, RZ, 0xc0, !PT ;  /* 0x0000000412ff7812 */ /* 0x000fe2000780c0ff */
[----:B------:R1:W-:Y:S02]  /*1a870*/  SYNCS.ARRIVE.TRANS64.A1T0 RZ, [R22+URZ+0x22830], RZ ;  /* 0x022830ff16ff79a7 */ /* 0x0003e4000810003f */
[----:B0-----:R1:W5:Y:S10]  /*1a880*/  LDL.LU R3, [R1+0x8] ;  /* 0x0000080001037983 */ /* 0x0013740000300800 */
[----:B------:R-:W-:Y:S05]  /*1a890*/  WARPSYNC.ALL ;  /* 0x0000000000007948 */ /* 0x000fea0003800000 */
[----:B------:R-:W-:Y:S01]  /*1a8a0*/  ULDC.64 UR4, c[0x0][0xa00] ;  /* 0x0002800000047ab9 */ /* 0x000fe20000000a00 */
[----:B------:R-:W-:Y:S01]  /*1a8b0*/  SEL R2, RZ, 0x4, P0 ;  /* 0x00000004ff027807 */ /* 0x000fe20000000000 */
[----:B------:R-:W-:Y:S01]  /*1a8c0*/  BSSY B6, `(.L_x_5432) ;  /* 0x0000029000067945 */ /* 0x000fe20003800000 */
[----:B------:R-:W-:Y:S01]  /*1a8d0*/  BAR.SYNC.DEFER_BLOCKING 0x8, 0x180 ;  /* 0x0206000000007b1d */ /* 0x000fe20000010000 */
[----:B------:R-:W-:Y:S02]  /*1a8e0*/  ISETP.NE.U32.AND P0, PT, RZ, UR4, PT ;  /* 0x00000004ff007c0c */ /* 0x000fe4000bf05070 */
[----:B------:R-:W-:-:S02]  /*1a8f0*/  LOP3.LUT P2, RZ, R18, 0x8, RZ, 0xc0, !PT ;  /* 0x0000000812ff7812 */ /* 0x000fc4000784c0ff */
[----:B------:R-:W-:Y:S01]  /*1a900*/  ISETP.NE.AND.EX P0, PT, RZ, UR5, PT, P0 ;  /* 0x00000005ff007c0c */ /* 0x000fe2000bf05300 */
[----:B------:R-:W-:Y:S01]  /*1a910*/  ULDC.64 UR4, c[0x0][0x298] ;  /* 0x0000a60000047ab9 */ /* 0x000fe20000000a00 */
[----:B------:R-:W-:Y:S02]  /*1a920*/  LOP3.LUT P1, RZ, R18, 0x2, RZ, 0xc0, !PT ;  /* 0x0000000212ff7812 */ /* 0x000fe4000782c0ff */
[----:B------:R-:W-:Y:S02]  /*1a930*/  SEL R0, RZ, 0x2, P2 ;  /* 0x00000002ff007807 */ /* 0x000fe40001000000 */
[----:B------:R-:W-:Y:S02]  /*1a940*/  SEL R5, R35, RZ, !P0 ;  /* 0x000000ff23057207 */ /* 0x000fe40004000000 */
[----:B------:R-:W-:Y:S02]  /*1a950*/  IADD3 R0, R2, R0, R6 ;  /* 0x0000000002007210 */ /* 0x000fe40007ffe006 */
[----:B------:R-:W-:Y:S01]  /*1a960*/  SEL R35, RZ, 0x8, P1 ;  /* 0x00000008ff237807 */ /* 0x000fe20000800000 */
[----:B------:R0:W-:Y:S04]  /*1a970*/  STL [R1], R5 ;  /* 0x0000000501007387 */ /* 0x0001e80000100800 */
[----:B------:R-:W-:Y:S01]  /*1a980*/  IMAD.IADD R35, R0, 0x1, R35 ;  /* 0x0000000100237824 */ /* 0x000fe200078e0223 */
[----:B-----5:R-:W-:-:S02]  /*1a990*/  SEL R2, R4, RZ, !P0 ;  /* 0x000000ff04027207 */ /* 0x020fc40004000000 */
[----:B------:R-:W-:Y:S01]  /*1a9a0*/  SHF.R.S32.HI R0, RZ, 0x1f, R3 ;  /* 0x0000001fff007819 */ /* 0x000fe20000011403 */
[C---:B0-----:R-:W-:Y:S02]  /*1a9b0*/  IMAD.WIDE.U32 R4, R3.reuse, UR4, RZ ;  /* 0x0000000403047c25 */ /* 0x041fe4000f8e00ff */
[----:B------:R0:W-:Y:S02]  /*1a9c0*/  STL [R1+0x14], R2 ;  /* 0x0000140201007387 */ /* 0x0001e40000100800 */
[----:B------:R-:W-:Y:S02]  /*1a9d0*/  IMAD R0, R0, UR4, RZ ;  /* 0x0000000400007c24 */ /* 0x000fe4000f8e02ff */
[----:B------:R2:W-:Y:S02]  /*1a9e0*/  STL.64 [R1+0x18], R4 ;  /* 0x0000180401007387 */ /* 0x0005e40000100a00 */
[----:B------:R-:W-:Y:S02]  /*1a9f0*/  IMAD R0, R3, UR5, R0 ;  /* 0x0000000503007c24 */ /* 0x000fe4000f8e0200 */
[----:B0-----:R-:W-:-:S02]  /*1aa00*/  VIADD R2, R16, 0x18400 ;  /* 0x0001840010027836 */ /* 0x001fc40000000000 */
[----:B------:R-:W-:-:S03]  /*1aa10*/  IMAD.IADD R0, R5, 0x1, R0 ;  /* 0x0000000105007824 */ /* 0x000fc600078e0200 */
[----:B------:R-:W-:Y:S02]  /*1aa20*/  LOP3.LUT P0, RZ, R2, 0x3ff, RZ, 0xc0, !PT ;  /* 0x000003ff02ff7812 */ /* 0x000fe4000780c0ff */
[----:B------:R2:W-:Y:S11]  /*1aa30*/  STL [R1+0x8], R0 ;  /* 0x0000080001007387 */ /* 0x0005f60000100800 */
[----:B--2---:R-:W-:Y:S05]  /*1aa40*/  @!P0 BRA `(.L_x_5433) ;  /* 0x0000000000408947 */ /* 0x004fea0003800000 */
        /* <DEDUP_REMOVED lines=16> */
.L_x_5433:
[----:B------:R-:W-:Y:S05]  /*1ab50*/  BSYNC B6 ;  /* 0x0000000000067941 */ /* 0x000fea0003800000 */
.L_x_5432:
[----:B------:R-:W2:Y:S01]  /*1ab60*/  LDL.LU R0, [R1+0x8] ;  /* 0x0000080001007983 */ /* 0x000ea20000300800 */
[----:B------:R-:W-:Y:S01]  /*1ab70*/  ULDC.64 UR4, c[0x0][0x2d8] ;  /* 0x0000b60000047ab9 */ /* 0x000fe20000000a00 */
[----:B------:R-:W0:Y:S02]  /*1ab80*/  LDC R7, c[0x0][0x448] ;  /* 0x00011200ff077b82 */ /* 0x000e240000000800 */
[----:B------:R-:W2:Y:S04]  /*1ab90*/  LDL.LU.64 R2, [R1+0x18] ;  /* 0x0000180001027983 */ /* 0x000ea80000300a00 */
[----:B------:R-:W3:Y:S04]  /*1aba0*/  LDL.LU R20, [R1+0x14] ;  /* 0x0000140001147983 */ /* 0x000ee80000300800 */
[----:B------:R-:W4:Y:S04]  /*1abb0*/  LDL.LU R21, [R1] ;  /* 0x0000000001157983 */ /* 0x000f280000300800 */
[----:B------:R0:W5:Y:S02]  /*1abc0*/  LDL R8, [R1+0x4] ;  /* 0x0000040001087983 */ /* 0x0001640000100800 */
[----:B0-----:R-:W-:-:S13]  /*1abd0*/  ISETP.NE.AND P0, PT, R7, 0x1, PT ;  /* 0x000000010700780c */ /* 0x001fda0003f05270 */
[----:B------:R-:W0:Y:S01]  /*1abe0*/  @P0 LDC R6, c[0x0][0x44c] ;  /* 0x00011300ff060b82 */ /* 0x000e220000000800 */
        /* <DEDUP_REMOVED lines=17> */
[----:B------:R-:W-:Y:S02]  /*1ad00*/  IMAD R5, R25, 0x80, R20 ;  /* 0x0000008019057824 */ /* 0x000fe400078e0214 */
[----:B------:R2:W5:Y:S02]  /*1ad10*/  LDL R20, [R1+0xc] ;  /* 0x00000c0001147983 */ /* 0x0005640000100800 */
        /* <DEDUP_REMOVED lines=27> */
[----:B--2---:R-:W-:Y:S10]  /*1aed0*/  BRA.DIV UR5, `(.L_x_5434) ;  /* 0x0000005e05387947 */ /* 0x004ff4000b800000 */
[----:B------:R-:W0:Y:S01]  /*1aee0*/  SHFL.IDX PT, R3, R0, RZ, 0x181f ;  /* 0x00181fff00037589 */ /* 0x000e2200000e0000 */
[----:B-----5:R-:W-:Y:S02]  /*1aef0*/  IMAD R5, R20, R7, RZ ;  /* 0x0000000714057224 */ /* 0x020fe400078e02ff */
[----:B------:R-:W-:Y:S01]  /*1af00*/  IMAD R25, R25, 0x80, R10 ;  /* 0x0000008019197824 */ /* 0x000fe200078e020a */
[----:B------:R-:W2:Y:S03]  /*1af10*/  SHFL.IDX PT, R2, R4, RZ, 0x181f ;  /* 0x00181fff04027589 */ /* 0x000ea600000e0000 */
[C---:B------:R-:W-:Y:S01]  /*1af20*/  VIADD R6, R25.reuse, 0x10 ;  /* 0x0000001019067836 */ /* 0x040fe20000000000 */
[----:B------:R-:W-:-:S13]  /*1af30*/  ISETP.GE.AND P0, PT, R25, R5, PT ;  /* 0x000000051900720c */ /* 0x000fda0003f06270 */
[----:B0-----:R-:W-:-:S05]  /*1af40*/  @!P0 LEA R3, P2, R9, R3, 0x1 ;  /* 0x0000000309038211 */ /* 0x001fca00078408ff */
[----:B--2---:R-:W-:-:S05]  /*1af50*/  @!P0 IMAD.X R2, RZ, RZ, R2, P2 ;  /* 0x000000ffff028224 */ /* 0x004fca00010e0602 */
        /* <DEDUP_REMOVED lines=58> */
[----:B------:R-:W3:Y:S04]  /*1b300*/  SHFL.IDX PT, R4, R4, 0x7, 0x181f ;  /* 0x00f81f0004047f89 */ /* 0x000ee800000e0000 */
[----:B------:R-:W4:Y:S01]  /*1b310*/  SHFL.IDX PT, R0, R0, 0x7, 0x181f ;  /* 0x00f81f0000007f89 */ /* 0x000f2200000e0000 */
[----:B0-----:R-:W-:-:S05]  /*1b320*/  @!P0 LEA R3, P2, R9, R3, 0x1 ;  /* 0x0000000309038211 */ /* 0x001fca00078408ff */
[----:B--2---:R-:W-:-:S05]  /*1b330*/  @!P0 IMAD.X R2, RZ, RZ, R2, P2 ;  /* 0x000000ffff028224 */ /* 0x004fca00010e0602 */
[----:B------:R-:W-:-:S04]  /*1b340*/  @!P0 LOP3.LUT R3, R3, R2, RZ, 0x3c, !PT ;  /* 0x0000000203038212 */ /* 0x000fc800078e3cff */
[----:B------:R-:W-:-:S04]  /*1b350*/  @!P0 LOP3.LUT R2, R3, R2, RZ, 0x3c, !PT ;  /* 0x0000000203028212 */ /* 0x000fc800078e3cff */
[----:B------:R-:W-:-:S05]  /*1b360*/  @!P0 LOP3.LUT R3, R3, R2, RZ, 0x3c, !PT ;  /* 0x0000000203038212 */ /* 0x000fca00078e3cff */
[----:B---34-:R2:W-:Y:S02]  /*1b370*/  @!P0 LDGSTS.E.BYPASS.LTC128B.128 [R8+0x1b400], desc[UR42][R2.64], !P1 ;  /* 0x1b40000002088fae */ /* 0x0185e4000c901d6a */
.L_x_5622:
[----:B------:R-:W-:-:S05]  /*1b380*/  VIADD R25, R25, 0x70 ;  /* 0x0000007019197836 */ /* 0x000fca0000000000 */
[----:B------:R-:W-:-:S13]  /*1b390*/  ISETP.GE.AND P0, PT, R25, R5, PT ;  /* 0x000000051900720c */ /* 0x000fda0003f06270 */
[----:B0-2---:R-:W-:-:S05]  /*1b3a0*/  @!P0 LEA R2, P2, R9, R0, 0x1 ;  /* 0x0000000009028211 */ /* 0x005fca00078408ff */
[----:B------:R-:W-:-:S05]  /*1b3b0*/  @!P0 IMAD.X R3, RZ, RZ, R4, P2 ;  /* 0x000000ffff038224 */ /* 0x000fca00010e0604 */
[----:B------:R-:W-:Y:S01]  /*1b3c0*/  @!PT LDS RZ, [RZ] ;  /* 0x00000000fffff984 */ /* 0x000fe20000000800 */
[----:B------:R-:W-:Y:S01]  /*1b3d0*/  @!PT LDS RZ, [RZ] ;  /* 0x00000000fffff984 */ /* 0x000fe20000000800 */
[----:B------:R-:W-:Y:S01]  /*1b3e0*/  @!PT LDS RZ, [RZ] ;  /* 0x00000000fffff984 */ /* 0x000fe20000000800 */
[----:B------:R0:W-:Y:S01]  /*1b3f0*/  @!P0 LDGSTS.E.BYPASS.LTC128B.128 [R8+0x1bc00], desc[UR42][R2.64], !P1 ;  /* 0x1bc0000002088fae */ /* 0x0001e2000c901d6a */
[----:B------:R-:W-:Y:S01]  /*1b400*/  PLOP3.LUT P0, PT, PT, PT, PT, 0x80, 0x0 ;  /* 0x000000000000781c */ /* 0x000fe20003f0f070 */
[----:B------:R-:W-:-:S12]  /*1b410*/  NOP ;  /* 0x0000000000007918 */ /* 0x000fd80000000000 */
.L_x_5435:
        /* <DEDUP_REMOVED lines=18> */
.L_x_5623:
[----:B------:R-:W-:Y:S05]  /*1b540*/  BSYNC B0 ;  /* 0x0000000000007941 */ /* 0x000fea0003800000 */
.L_x_5436:
[----:B------:R-:W-:-:S05]  /*1b550*/  IMAD.U32 R0, RZ, RZ, UR38 ;  /* 0x00000026ff007e24 */ /* 0x000fca000f8e00ff */
[----:B------:R-:W-:-:S13]  /*1b560*/  ISETP.NE.AND P0, PT, R0, 0x3, PT ;  /* 0x000000030000780c */ /* 0x000fda0003f05270 */
[----:B------:R-:W-:Y:S05]  /*1b570*/  @!P0 BRA `(.L_x_5438) ;  /* 0x0000000000048947 */ /* 0x000fea0003800000 */
[----:B------:R-:W-:Y:S01]  /*1b580*/  BPT.TRAP 0x1 ;  /* 0x000000040000795c */ /* 0x000fe20000300000 */
.L_x_5438:
[----:B0-----:R-:W-:Y:S01]  /*1b590*/  SHF.L.U32 R3, R23, 0x1f, RZ ;  /* 0x0000001f17037819 */ /* 0x001fe200000006ff */
[----:B------:R-:W-:Y:S03]  /*1b5a0*/  BSSY B0, `(.L_x_5439) ;  /* 0x0000003000007945 */ /* 0x000fe60003800000 */
[----:B------:R-:W0:Y:S02]  /*1b5b0*/  SYNCS.PHASECHK.TRANS64.TRYWAIT P0, [R22+URZ+0x22860], R3 ;  /* 0x02286003160075a7 */ /* 0x000e24000800017f */
[----:B0-----:R-:W-:Y:S05]  /*1b5c0*/  @!P0 BRA `(.L_x_5440) ;  /* 0x0000006000348947 */ /* 0x001fea0003800000 */
.L_x_5624:
[----:B------:R-:W-:Y:S05]  /*1b5d0*/  BSYNC B0 ;  /* 0x0000000000007941 */ /* 0x000fea0003800000 */
.L_x_5439:
[----:B------:R-:W2:Y:S01]  /*1b5e0*/  LDL.LU R0, [R1+0x28] ;  /* 0x0000280001007983 */ /* 0x000ea20000300800 */
[----:B------:R-:W-:Y:S01]  /*1b5f0*/  ULDC.64 UR4, c[0x0][0x328] ;  /* 0x0000ca0000047ab9 */ /* 0x000fe20000000a00 */
[----:B------:R-:W-:Y:S02]  /*1b600*/  ULDC.64 UR6, c[0x0][0x318] ;  /* 0x0000c60000067ab9 */ /* 0x000fe40000000a00 */
[----:B------:R-:W3:Y:S01]  /*1b610*/  LDL.LU R4, [R1+0x2c] ;  /* 0x00002c0001047983 */ /* 0x000ee20000300800 */
[----:B0-----:R-:W-:-:S04]  /*1b620*/  IMAD.WIDE.U32 R2, R37, UR4, RZ ;  /* 0x0000000425027c25 */ /* 0x001fc8000f8e00ff */
[----:B--2---:R-:W-:-:S04]  /*1b630*/  IMAD R0, R0, UR4, RZ ;  /* 0x0000000400007c24 */ /* 0x004fc8000f8e02ff */
[----:B------:R-:W-:Y:S01]  /*1b640*/  IMAD R5, R37, UR5, R0 ;  /* 0x0000000525057c24 */ /* 0x000fe2000f8e0200 */
[----:B------:R-:W-:-:S03]  /*1b650*/  ULDC.64 UR4, c[0x0][0x338] ;  /* 0x0000ce0000047ab9 */ /* 0x000fc60000000a00 */
[----:B------:R-:W-:Y:S02]  /*1b660*/  IMAD.IADD R3, R3, 0x1, R5 ;  /* 0x0000000103037824 */ /* 0x000fe400078e0205 */
[----:B---3--:R-:W-:Y:S02]  /*1b670*/  IMAD R5, R4, UR4, RZ ;  /* 0x0000000404057c24 */ /* 0x008fe4000f8e02ff */
        /* <DEDUP_REMOVED lines=15> */
[----:B------:R-:W2:Y:S01]  /*1b770*/  SHFL.IDX PT, R14, R5, RZ, 0x181f ;  /* 0x00181fff050e7589 */ /* 0x000ea200000e0000 */
[----:B------:R-:W-:Y:S02]  /*1b780*/  ISETP.NE.U32.AND P3, PT, R7, 0x1, PT ;  /* 0x000000010700780c */ /* 0x000fe40003f65070 */
[----:B------:R-:W-:Y:S01]  /*1b790*/  LOP3.LUT P1, RZ, R35, 0x4, RZ, 0xc0, !PT ;  /* 0x0000000423ff7812 */ /* 0x000fe2000782c0ff */
        /* <DEDUP_REMOVED lines=41> */
[----:B------:R-:W-:Y:S04]  /*1ba30*/  SHFL.IDX PT, R14, R5, 0x4, 0x181f ;  /* 0x00981f00050e7f89 */ /* 0x000fe800000e0000 */
[----:B0-----:R-:W0:Y:S02]  /*1ba40*/  SHFL.IDX PT, R3, R6, 0x3, 0x181f ;  /* 0x00781f0006037f89 */ /* 0x001e2400000e0000 */
[----:B0-----:R-:W-:Y:S01]  /*1ba50*/  IMAD.X R9, RZ, RZ, R3, P4 ;  /* 0x000000ffff097224 */ /* 0x001fe200020e0603 */
[C---:B------:R-:W-:Y:S01]  /*1ba60*/  ISETP.LT.OR P4, PT, R33.reuse, 0x31, P3 ;  /* 0x000000312100780c */ /* 0x040fe20001f81670 */
[----:B------:R-:W0:Y:S04]  /*1ba70*/  SHFL.IDX PT, R3, R6, 0x4, 0x181f ;  /* 0x00981f0006037f89 */ /* 0x000e2800000e0000 */
[----:B------:R-:W2:Y:S08]  /*1ba80*/  SHFL.IDX PT, R6, R6, 0x5, 0x181f ;  /* 0x00b81f0006067f89 */ /* 0x000eb000000e0000 */
        /* <DEDUP_REMOVED lines=8> */
[----:B------:R3:W4:Y:S02]  /*1bb10*/  SHFL.IDX PT, R14, R5, 0x5, 0x181f ;  /* 0x00b81f00050e7f89 */ /* 0x00072400000e0000 */
        /* <DEDUP_REMOVED lines=9> */
.L_x_5638:
[C---:B------:R-:W-:Y:S02]  /*1bbb0*/  ISETP.LT.OR P3, PT, R33.reuse, 0x51, P3 ;  /* 0x000000512100780c */ /* 0x040fe40001f61670 */
[C---:B------:R-:W-:Y:S02]  /*1bbc0*/  ISETP.LT.OR P2, PT, R33.reuse, 0x51, !P2 ;  /* 0x000000512100780c */ /* 0x040fe40005741670 */
[C---:B------:R-:W-:Y:S02]  /*1bbd0*/  ISETP.LT.OR P1, PT, R33.reuse, 0x51, !P1 ;  /* 0x000000512100780c */ /* 0x040fe40004f21670 */
[----:B0--3--:R-:W-:Y:S02]  /*1bbe0*/  IADD3 R2, P4, R14, R0, RZ ;  /* 0x000000000e027210 */ /* 0x009fe40007f9e0ff */
        /* <DEDUP_REMOVED lines=11> */
.L_x_5442:
        /* <DEDUP_REMOVED lines=11> */
.L_x_5443:
[----:B------:R-:W2:Y:S01]  /*1bd50*/  LDL.LU R2, [R1+0x20] ;  /* 0x0000200001027983 */ /* 0x000ea20000300800 */
[----:B------:R0:W-:Y:S01]  /*1bd60*/  SYNCS.ARRIVE.TRANS64.A1T0 RZ, [R22+URZ+0x22850], RZ ;  /* 0x022850ff16ff79a7 */ /* 0x0001e2000810003f */
[----:B------:R-:W-:Y:S01]  /*1bd70*/  BSSY B0, `(.L_x_5444) ;  /* 0x00000dc000007945 */ /* 0x000fe20003800000 */
[----:B--2---:R-:W-:-:S05]  /*1bd80*/  VIADD R10, R2, 0xfffffffe ;  /* 0xfffffffe020a7836 */ /* 0x004fca0000000000 */
[----:B------:R-:W-:-:S13]  /*1bd90*/  ISETP.GE.AND P0, PT, R10, R31, PT ;  /* 0x0000001f0a00720c */ /* 0x000fda0003f06270 */
[----:B0-----:R-:W-:Y:S05]  /*1bda0*/  @!P0 BRA `(.L_x_5445) ;  /* 0x0000000c00608947 */ /* 0x001fea0003800000 */
.L_x_5458:
[----:B0-----:R-:W0:Y:S01]  /*1bdb0*/  S2R R2, SR_TID.X ;  /* 0x0000000000027919 */ /* 0x001e220000002100 */
[----:B--2---:R-:W2:Y:S01]  /*1bdc0*/  LDC R8, c[0x0][0x430] ;  /* 0x00010c00ff087b82 */ /* 0x004ea20000000800 */
[----:B------:R-:W-:Y:S01]  /*1bdd0*/  IMAD R9, R10, 0x60, R32 ;  /* 0x000000600a097824 */ /* 0x000fe200078e0220 */
[----:B---3--:R-:W3:Y:S01]  /*1bde0*/  S2R R4, SR_TID.X ;  /* 0x0000000000047919 */ /* 0x008ee20000002100 */
[----:B------:R-:W-:Y:S01]  /*1bdf0*/  VIADD R19, R19, 0x1 ;  /* 0x0000000113137836 */ /* 0x000fe20000000000 */
[----:B--2---:R-:W-:Y:S02]  /*1be00*/  ISETP.NE.AND P0, PT, R8, 0x1, PT ;  /* 0x000000010800780c */ /* 0x004fe40003f05270 */
[----:B0-----:R-:W-:Y:S01]  /*1be10*/  LOP3.LUT R2, R2, 0x7f, RZ, 0xc0, !PT ;  /* 0x0000007f02027812 */ /* 0x001fe200078ec0ff */
[----:B---3--:R-:W-:-:S03]  /*1be20*/  IMAD.SHL.U32 R4, R4, 0x10, RZ ;  /* 0x0000001004047824 */ /* 0x008fc600078e00ff */
[----:B------:R-:W-:-:S07]  /*1be30*/  SHF.R.U32.HI R2, RZ, 0x3, R2 ;  /* 0x00000003ff027819 */ /* 0x000fce0000011602 */
[----:B------:R-:W0:Y:S01]  /*1be40*/  @P0 LDC R3, c[0x0][0x438] ;  /* 0x00010e00ff030b82 */ /* 0x000e220000000800 */
[----:B------:R-:W-:-:S04]  /*1be50*/  LOP3.LUT R4, R2, 0x70, R4, 0xf8, !PT ;  /* 0x0000007002047812 */ /* 0x000fc800078ef804 */
[----:B------:R-:W-:-:S03]  /*1be60*/  ISETP.GT.U32.AND P1, PT, R4, 0x5f, PT ;  /* 0x0000005f0400780c */ /* 0x000fc60003f24070 */
[----:B------:R-:W2:Y:S01]  /*1be70*/  @P0 LDC R2, c[0x0][0x434] ;  /* 0x00010d00ff020b82 */ /* 0x000ea20000000800 */
[----:B------:R-:W-:-:S04]  /*1be80*/  IMAD.IADD R9, R4, 0x1, R9 ;  /* 0x0000000104097824 */ /* 0x000fc800078e0209 */
[----:B------:R-:W-:-:S05]  /*1be90*/  IMAD.MOV.U32 R11, RZ, RZ, R9 ;  /* 0x000000ffff0b7224 */ /* 0x000fca00078e0009 */
[----:B------:R-:W3:Y:S08]  /*1bea0*/  @!P1 LDC.64 R4, c[0x0][0x428] ;  /* 0x00010a00ff049b82 */ /* 0x000ef00000000a00 */
[----:B------:R-:W4:Y:S01]  /*1beb0*/  @!P1 LDC.64 R6, c[0x0][0x418] ;  /* 0x00010600ff069b82 */ /* 0x000f220000000a00 */
[----:B--2---:R-:W-:-:S05]  /*1bec0*/  @P0 IMAD.HI.U32 R2, R9, R2, RZ ;  /* 0x0000000209020227 */ /* 0x004fca00078e00ff */
[----:B0-----:R-:W-:-:S04]  /*1bed0*/  @P0 SHF.R.U32.HI R11, RZ, R3, R2 ;  /* 0x00000003ff0b0219 */ /* 0x001fc80000011602 */
[----:B------:R-:W-:Y:S01]  /*1bee0*/  @!P1 SHF.R.S32.HI R3, RZ, 0x1f, R11 ;  /* 0x0000001fff039819 */ /* 0x000fe2000001140b */
[----:B---3--:R-:W-:-:S04]  /*1bef0*/  @!P1 IMAD R2, R34, R4, RZ ;  /* 0x0000000422029224 */ /* 0x008fc800078e02ff */
[----:B------:R-:W-:Y:S02]  /*1bf00*/  @!P1 IMAD R5, R29, R5, R2 ;  /* 0x000000051d059224 */ /* 0x000fe400078e0202 */
[----:B------:R-:W-:-:S04]  /*1bf10*/  @!P1 IMAD.MOV.U32 R2, RZ, RZ, R11 ;  /* 0x000000ffff029224 */ /* 0x000fc800078e000b */
[----:B------:R-:W-:-:S04]  /*1bf20*/  @!P1 IMAD.WIDE.U32 R2, R29, R4, R2 ;  /* 0x000000041d029225 */ /* 0x000fc800078e0002 */
[----:B------:R-:W-:Y:S01]  /*1bf30*/  @!P1 IMAD.IADD R5, R5, 0x1, R3 ;  /* 0x0000000105059824 */ /* 0x000fe200078e0203 */
[C---:B----4-:R-:W-:Y:S01]  /*1bf40*/  @!P1 LEA R6, P0, R2.reuse, R6, 0x2 ;  /* 0x0000000602069211 */ /* 0x050fe200078010ff */
[----:B------:R-:W-:Y:S02]  /*1bf50*/  IMAD.MOV.U32 R4, RZ, RZ, RZ ;  /* 0x000000ffff047224 */ /* 0x000fe400078e00ff */
[----:B------:R-:W-:Y:S01]  /*1bf60*/  IMAD.U32 R12, RZ, RZ, UR38 ;  /* 0x00000026ff0c7e24 */ /* 0x000fe2000f8e00ff */
        /* <DEDUP_REMOVED lines=8> */
[----:B------:R-:W-:Y:S01]  /*1bff0*/  IMAD.MOV.U32 R2, RZ, RZ, R10 ;  /* 0x000000ffff027224 */ /* 0x000fe200078e000a */
[----:B------:R-:W-:Y:S01]  /*1c000*/  SEL R19, R19, RZ, P0 ;  /* 0x000000ff13137207 */ /* 0x000fe20000000000 */
[----:B------:R-:W-:-:S02]  /*1c010*/  IMAD R5, R8, R5, R9 ;  /* 0x0000000508057224 */ /* 0x000fc400078e0209 */
[----:B------:R-:W-:Y:S01]  /*1c020*/  VIADD R10, R10, 0xffffffff ;  /* 0xffffffff0a0a7836 */ /* 0x000fe20000000000 */
[----:B------:R-:W-:Y:S01]  /*1c030*/  ISETP.GT.AND P2, PT, R2, R31, PT ;  /* 0x0000001f0200720c */ /* 0x000fe20003f44270 */
[----:B0-----:R-:W-:-:S12]  /*1c040*/  @!P1 BRA `(.L_x_5446) ;  /* 0x0000000000049947 */ /* 0x001fd80003800000 */
[----:B------:R-:W-:Y:S01]  /*1c050*/  BPT.TRAP 0x1 ;  /* 0x000000040000795c */ /* 0x000fe20000300000 */
.L_x_5446:
[----:B------:R-:W-:Y:S01]  /*1c060*/  IMAD R6, R19, 0x8, R16 ;  /* 0x0000000813067824 */ /* 0x000fe200078e0210 */
[----:B-1----:R-:W-:Y:S01]  /*1c070*/  SHF.L.U32 R22, R23, 0x1f, RZ ;  /* 0x0000001f17167819 */ /* 0x002fe200000006ff */
[----:B------:R-:W-:Y:S01]  /*1c080*/  BSSY B1, `(.L_x_5447) ;  /* 0x0000004000017945 */ /* 0x000fe20003800000 */
[----:B------:R-:W-:Y:S02]  /*1c090*/  SHF.R.S32.HI R20, RZ, 0x1f, R5 ;  /* 0x0000001fff147819 */ /* 0x000fe40000011405 */
[----:B------:R-:W0:Y:S02]  /*1c0a0*/  SYNCS.PHASECHK.TRANS64.TRYWAIT P0, [R6+URZ+0x22840], R22 ;  /* 0x02284016060075a7 */ /* 0x000e24000800017f */
[----:B0-----:R-:W-:Y:S05]  /*1c0b0*/  @!P0 BRA `(.L_x_5448) ;  /* 0x0000005c00d48947 */ /* 0x001fea0003800000 */
.L_x_5639:
[----:B------:R-:W-:Y:S05]  /*1c0c0*/  BSYNC B1 ;  /* 0x0000000000017941 */ /* 0x000fea0003800000 */
.L_x_5447:
        /* <DEDUP_REMOVED lines=50> */
.L_x_5653:
        /* <DEDUP_REMOVED lines=8> */
.L_x_5450:
        /* <DEDUP_REMOVED lines=11> */
.L_x_5451:
[----:B------:R2:W-:Y:S01]  /*1c520*/  SYNCS.ARRIVE.TRANS64.A1T0 RZ, [R6+URZ+0x22830], RZ ;  /* 0x022830ff06ff79a7 */ /* 0x0005e2000810003f */
[----:B------:R-:W-:Y:S05]  /*1c530*/  @!P3 BRA `(.L_x_5452) ;  /* 0x000000000004b947 */ /* 0x000fea0003800000 */
[----:B------:R-:W-:Y:S01]  /*1c540*/  BPT.TRAP 0x1 ;  /* 0x000000040000795c */ /* 0x000fe20000300000 */
.L_x_5452:
[----:B------:R-:W3:Y:S01]  /*1c550*/  SYNCS.PHASECHK.TRANS64.TRYWAIT P0, [R6+URZ+0x22860], R22 ;  /* 0x02286016060075a7 */ /* 0x000ee2000800017f */
[----:B------:R-:W-:Y:S04]  /*1c560*/  BSSY B1, `(.L_x_5453) ;  /* 0x0000002000017945 */ /* 0x000fe80003800000 */
[----:B---3--:R-:W-:Y:S05]  /*1c570*/  @!P0 BRA `(.L_x_5454) ;  /* 0x00000060005c8947 */ /* 0x008fea0003800000 */
.L_x_5654:
[----:B------:R-:W-:Y:S05]  /*1c580*/  BSYNC B1 ;  /* 0x0000000000017941 */ /* 0x000fea0003800000 */
.L_x_5453:
        /* <DEDUP_REMOVED lines=66> */
.L_x_5668:
        /* <DEDUP_REMOVED lines=11> */
.L_x_5456:
        /* <DEDUP_REMOVED lines=11> */
.L_x_5457:
[----:B------:R0:W-:Y:S01]  /*1cb10*/  SYNCS.ARRIVE.TRANS64.A1T0 RZ, [R6+URZ+0x22850], RZ ;  /* 0x022850ff06ff79a7 */ /* 0x0001e2000810003f */
[----:B------:R-:W-:Y:S05]  /*1cb20*/  @P2 BRA `(.L_x_5458) ;  /* 0xfffffff000a02947 */ /* 0x000fea000383ffff */
.L_x_5445:
[----:B------:R-:W-:Y:S05]  /*1cb30*/  BSYNC B0 ;  /* 0x0000000000007941 */ /* 0x000fea0003800000 */
.L_x_5444:
[----:B------:R-:W4:Y:S01]  /*1cb40*/  S2R R2, SR_TID.X ;  /* 0x0000000000027919 */ /* 0x000f220000002100 */
[----:B------:R-:W-:Y:S01]  /*1cb50*/  VIADD R19, R19, 0x1 ;  /* 0x0000000113137836 */ /* 0x000fe20000000000 */
[----:B------:R-:W-:Y:S04]  /*1cb60*/  BSSY B0, `(.L_x_5459) ;  /* 0x0000012000007945 */ /* 0x000fe80003800000 */
[----:B------:R-:W-:-:S04]  /*1cb70*/  ISETP.NE.AND P0, PT, R19, 0x2, PT ;  /* 0x000000021300780c */ /* 0x000fc80003f05270 */
[----:B------:R-:W-:Y:S02]  /*1cb80*/  SEL R0, RZ, 0x1, P0 ;  /* 0x00000001ff007807 */ /* 0x000fe40000000000 */
[----:B----4-:R-:W-:-:S04]  /*1cb90*/  LOP3.LUT R2, R2, 0x7f, RZ, 0xc0, !PT ;  /* 0x0000007f02027812 */ /* 0x010fc800078ec0ff */
[----:B------:R-:W-:-:S13]  /*1cba0*/  ISETP.NE.AND P1, PT, R2, RZ, PT ;  /* 0x000000ff0200720c */ /* 0x000fda0003f25270 */
[----:B------:R-:W-:Y:S05]  /*1cbb0*/  @P1 BRA `(.L_x_5460) ;  /* 0x0000000000301947 */ /* 0x000fea0003800000 */
[----:B------:R-:W4:Y:S01]  /*1cbc0*/  S2R R5, SR_LANEID ;  /* 0x0000000000057919 */ /* 0x000f220000000000 */
[----:B------:R-:W-:Y:S01]  /*1cbd0*/  VOTEU.ANY UR4, UPT, PT ;  /* 0x0000000000047886 */ /* 0x000fe200038e0100 */
[----:B------:R-:W5:Y:S01]  /*1cbe0*/  LDC.64 R2, c[0x0][0xc60] ;  /* 0x00031800ff027b82 */ /* 0x000f620000000a00 */
[----:B------:R-:W4:Y:S02]  /*1cbf0*/  FLO.U32 R4, UR4 ;  /* 0x0000000400047d00 */ /* 0x000f2400080e0000 */
[----:B----4-:R-:W-:-:S06]  /*1cc00*/  ISETP.EQ.U32.AND P1, PT, R4, R5, PT ;  /* 0x000000050400720c */ /* 0x010fcc0003f22070 */
[----:B------:R-:W5:Y:S07]  /*1cc10*/  POPC R5, UR4 ;  /* 0x0000000400057d09 */ /* 0x000f6e0008000000 */
[----:B-----5:R-:W4:Y:S01]  /*1cc20*/  @P1 ATOMG.E.ADD.STRONG.GPU PT, R3, desc[UR42][R2.64], R5 ;  /* 0x00000005020319a8 */ /* 0x020f2200081ee1ea */
[----:B0-23--:R-:W0:Y:S02]  /*1cc30*/  S2R R6, SR_LTMASK ;  /* 0x0000000000067919 */ /* 0x00de240000003900 */
[----:B0-----:R-:W-:-:S04]  /*1cc40*/  LOP3.LUT R6, R6, UR4, RZ, 0xc0, !PT ;  /* 0x0000000406067c12 */ /* 0x001fc8000f8ec0ff */
[----:B------:R-:W0:Y:S01]  /*1cc50*/  POPC R7, R6 ;  /* 0x0000000600077309 */ /* 0x000e220000000000 */
[----:B----4-:R-:W0:Y:S02]  /*1cc60*/  SHFL.IDX PT, R4, R3, R4, 0x1f ;  /* 0x00001f0403047589 */ /* 0x010e2400000e0000 */
[----:B0-----:R-:W-:-:S07]  /*1cc70*/  IADD3 R24, R4, UR37, R7 ;  /* 0x0000002504187c10 */ /* 0x001fce000fffe007 */
.L_x_5460:
[----:B------:R-:W-:Y:S05]  /*1cc80*/  BSYNC B0 ;  /* 0x0000000000007941 */ /* 0x000fea0003800000 */
.L_x_5459:
[----:B------:R-:W-:Y:S02]  /*1cc90*/  LOP3.LUT R23, R23, R0, RZ, 0x3c, !PT ;  /* 0x0000000017177212 */ /* 0x000fe400078e3cff */
[----:B------:R-:W-:-:S07]  /*1cca0*/  SEL R19, R19, RZ, P0 ;  /* 0x000000ff13137207 */ /* 0x000fce0000000000 */
.L_x_5419:
[----:B------:R-:W-:Y:S05]  /*1ccb0*/  BSYNC B7 ;  /* 0x0000000000077941 */ /* 0x000fea0003800000 */
.L_x_5417:
[----:B------:R-:W-:-:S13]  /*1ccc0*/  LOP3.LUT P0, RZ, R18, 0x80, RZ, 0xc0, !PT ;  /* 0x0000008012ff7812 */ /* 0x000fda000780c0ff */
[----:B------:R-:W-:Y:S05]  /*1ccd0*/  @!P0 BRA `(.L_x_5461) ;  /* 0x0000000000248947 */ /* 0x000fea0003800000 */
[----:B------:R-:W-:Y:S05]  /*1cce0*/  WARPSYNC.ALL ;  /* 0x0000000000007948 */ /* 0x000fea0003800000 */
[----:B------:R-:W4:Y:S08]  /*1ccf0*/  S2UR UR5, SR_CgaCtaId ;  /* 0x00000000000579c3 */ /* 0x000f300000008800 */
[----:B------:R-:W-:Y:S06]  /*1cd00*/  BAR.SYNC.DEFER_BLOCKING 0x5, 0x180 ;  /* 0x0146000000007b1d */ /* 0x000fec0000010000 */
[----:B------:R-:W-:-:S02]  /*1cd10*/  UMOV UR4, 0x400 ;  /* 0x0000040000047882 */ /* 0x000fc40000000000 */
[----:B----4-:R-:W-:-:S06]  /*1cd20*/  ULEA UR4, UR5, UR4, 0x18 ;  /* 0x0000000405047291 */ /* 0x010fcc000f8ec03f */
[----:B------:R-:W-:-:S05]  /*1cd30*/  IMAD.U32 R16, RZ, RZ, UR4 ;  /* 0x00000004ff107e24 */ /* 0x000fca000f8e00ff */
[----:B------:R4:W0:Y:S01]  /*1cd40*/  LDS.128 R24, [R16+0x228d0] ;  /* 0x0228d00010187984 */ /* 0x0008220000000c00 */
[----:B------:R-:W-:Y:S06]  /*1cd50*/  BAR.ARV 0x4, 0x180 ;  /* 0x0106000000007b1d */ /* 0x000fec0000002000 */
[----:B------:R-:W-:Y:S05]  /*1cd60*/  BRA `(.L_x_5462) ;  /* 0x0000000c00d47947 */ /* 0x000fea0003800000 */
.L_x_5461:
        /* <DEDUP_REMOVED lines=11> */
[----:B0-23--:R5:W2:Y:S02]  /*1ce20*/  @!P1 LDG.E R6, desc[UR42][R2.64] ;  /* 0x0000002a02069981 */ /* 0x00daa4000c1e1900 */
        /* <DEDUP_REMOVED lines=31> */
.L_x_5678:
[----:B------:R-:W-:Y:S02]  /*1d020*/  ULDC UR4, c[0x0][0xc38] ;  /* 0x00030e0000047ab9 */ /* 0x000fe40000000800 */
[----:B------:R-:W-:-:S04]  /*1d030*/  IMAD.U32 R5, RZ, RZ, UR4 ;  /* 0x00000004ff057e24 */ /* 0x000fc8000f8e00ff */
[----:B--2---:R-:W-:-:S04]  /*1d040*/  IMAD R14, R14, R5, RZ ;  /* 0x000000050e0e7224 */ /* 0x004fc800078e02ff */
[----:B------:R-:W-:-:S05]  /*1d050*/  IMAD.IADD R7, R7, 0x1, R14 ;  /* 0x0000000107077824 */ /* 0x000fca00078e020e */
[----:B------:R-:W-:-:S13]  /*1d060*/  ISETP.GT.AND P6, PT, R7, R0, PT ;  /* 0x000000000700720c */ /* 0x000fda0003fc4270 */
[----:B------:R-:W-:Y:S05]  /*1d070*/  @P6 BRA `(.L_x_5464) ;  /* 0x0000000000a46947 */ /* 0x000fea0003800000 */
.L_x_5467:
        /* <DEDUP_REMOVED lines=35> */
.L_x_5686:
[----:B------:R-:W-:Y:S02]  /*1d2b0*/  ULDC UR4, c[0x0][0xc38] ;  /* 0x00030e0000047ab9 */ /* 0x000fe40000000800 */
[----:B------:R-:W-:-:S04]  /*1d2c0*/  IMAD.U32 R5, RZ, RZ, UR4 ;  /* 0x00000004ff057e24 */ /* 0x000fc8000f8e00ff */
[----:B--2---:R-:W-:-:S04]  /*1d2d0*/  IMAD R14, R14, R5, RZ ;  /* 0x000000050e0e7224 */ /* 0x004fc800078e02ff */
[----:B------:R-:W-:-:S05]  /*1d2e0*/  IMAD.IADD R7, R14, 0x1, R7 ;  /* 0x000000010e077824 */ /* 0x000fca00078e0207 */
[----:B------:R-:W-:-:S13]  /*1d2f0*/  ISETP.GT.AND P6, PT, R7, R0, PT ;  /* 0x000000000700720c */ /* 0x000fda0003fc4270 */
[----:B------:R-:W-:Y:S05]  /*1d300*/  @!P6 BRA `(.L_x_5467) ;  /* 0xfffffffc005ce947 */ /* 0x000fea000383ffff */
.L_x_5464:
[----:B------:R-:W-:Y:S01]  /*1d310*/  IMAD.IADD R7, R7, 0x1, -R14 ;  /* 0x0000000107077824 */ /* 0x000fe200078e0a0e */
[----:B------:R-:W-:-:S03]  /*1d320*/  UMOV UR4, 0xffffffff ;  /* 0xffffffff00047882 */ /* 0x000fc60000000000 */
[----:B------:R-:W-:-:S05]  /*1d330*/  IMAD R3, R2, R5, R7 ;  /* 0x0000000502037224 */ /* 0x000fca00078e0207 */
[----:B------:R-:W-:Y:S01]  /*1d340*/  ISETP.GT.AND P6, PT, R3, R0, PT ;  /* 0x000000000300720c */ /* 0x000fe20003fc4270 */
[----:B------:R-:W-:-:S12]  /*1d350*/  BRA.DIV UR4, `(.L_x_5468) ;  /* 0x0000006204b47947 */ /* 0x000fd8000b800000 */
[----:B------:R-:W-:-:S04]  /*1d360*/  VOTE.ANY R3, PT, !P6 ;  /* 0x0000000000037806 */ /* 0x000fc800070e0100 */
[----:B------:R-:W2:Y:S02]  /*1d370*/  POPC R12, R3 ;  /* 0x00000003000c7309 */ /* 0x000ea40000000000 */
[----:B--2---:R2:W3:Y:S01]  /*1d380*/  SHFL.IDX PT, R25, R25, R12, 0x1f ;  /* 0x00001f0c19197589 */ /* 0x0044e200000e0000 */
[----:B------:R-:W-:-:S03]  /*1d390*/  IMAD.IADD R27, R12, 0x1, R27 ;  /* 0x000000010c1b7824 */ /* 0x000fc600078e021b */
[----:B------:R2:W4:Y:S04]  /*1d3a0*/  SHFL.IDX PT, R4, R4, R12, 0x1f ;  /* 0x00001f0c04047589 */ /* 0x00052800000e0000 */
.L_x_5691:
[----:B------:R-:W-:-:S13]  /*1d3b0*/  ISETP.NE.AND P0, PT, R3, RZ, PT ;  /* 0x000000ff0300720c */ /* 0x000fda0003f05270 */
[----:B------:R-:W-:Y:S05]  /*1d3c0*/  @!P0 BRA `(.L_x_5469) ;  /* 0x0000000000108947 */ /* 0x000fea0003800000 */
[----:B------:R-:W-:Y:S01]  /*1d3d0*/  UMOV UR4, 0xffffffff ;  /* 0xffffffff00047882 */ /* 0x000fe20000000000 */
[----:B--2---:R-:W-:Y:S02]  /*1d3e0*/  VIADD R12, R12, 0xffffffff ;  /* 0xffffffff0c0c7836 */ /* 0x004fe40000000000 */
[----:B------:R-:W-:Y:S05]  /*1d3f0*/  BRA.DIV UR4, `(.L_x_5470) ;  /* 0x0000006204e87947 */ /* 0x000fea000b800000 */
[----:B------:R2:W0:Y:S02]  /*1d400*/  SHFL.IDX PT, R6, R2, R12, 0x1f ;  /* 0x00001f0c02067589 */ /* 0x00042400000e0000 */
.L_x_5469:
[----:B----4-:R-:W-:Y:S01]  /*1d410*/  ISETP.NE.AND P0, PT, R4, 0x1, PT ;  /* 0x000000010400780c */ /* 0x010fe20003f05270 */
[----:B0-----:R-:W-:-:S04]  /*1d420*/  IMAD R24, R6, R5, R7 ;  /* 0x0000000506187224 */ /* 0x001fc800078e0207 */
[----:B------:R-:W-:-:S08]  /*1d430*/  IMAD.IADD R0, R0, 0x1, -R24 ;  /* 0x0000000100007824 */ /* 0x000fd000078e0a18 */
[----:B------:R-:W-:Y:S05]  /*1d440*/  @!P0 BRA `(.L_x_5471) ;  /* 0x0000000000dc8947 */ /* 0x000fea0003800000 */
[-C--:B---3--:R-:W-:Y:S02]  /*1d450*/  IABS R5, R25.reuse ;  /* 0x0000001900057213 */ /* 0x088fe40000000000 */
[----:B------:R-:W-:Y:S02]  /*1d460*/  IABS R6, R4 ;  /* 0x0000000400067213 */ /* 0x000fe40000000000 */
[----:B------:R-:W0:Y:S08]  /*1d470*/  I2F.RP R7, R5 ;  /* 0x0000000500077306 */ /* 0x000e300000209400 */
[----:B------:R-:W3:Y:S08]  /*1d480*/  I2F.RP R8, R6 ;  /* 0x0000000600087306 */ /* 0x000ef00000209400 */
[----:B0-----:R-:W2:Y:S08]  /*1d490*/  MUFU.RCP R7, R7 ;  /* 0x0000000700077308 */ /* 0x001eb00000001000 */
[----:B---3--:R-:W-:Y:S01]  /*1d4a0*/  MUFU.RCP R8, R8 ;  /* 0x0000000800087308 */ /* 0x008fe20000001000 */
[----:B--2---:R-:W-:Y:S01]  /*1d4b0*/  VIADD R2, R7, 0xffffffe ;  /* 0x0ffffffe07027836 */ /* 0x004fe20000000000 */
        /* <DEDUP_REMOVED lines=48> */
.L_x_5471:
[----:B--2---:R-:W0:Y:S02]  /*1d7c0*/  LDC.64 R2, c[0x0][0xc90] ;  /* 0x00032400ff027b82 */ /* 0x004e240000000a00 */
[----:B0-----:R-:W-:-:S05]  /*1d7d0*/  IMAD.WIDE R2, R27, 0x4, R2 ;  /* 0x000000041b027825 */ /* 0x001fca00078e0202 */
[----:B------:R0:W3:Y:S02]  /*1d7e0*/  LDG.E R6, desc[UR42][R2.64] ;  /* 0x0000002a02067981 */ /* 0x0000e4000c1e1900 */
[----:B0-----:R-:W-:Y:S02]  /*1d7f0*/  IMAD.MOV.U32 R2, RZ, RZ, RZ ;  /* 0x000000ffff027224 */ /* 0x001fe400078e00ff */
[----:B---3--:R-:W-:-:S05]  /*1d800*/  IMAD R7, R25, R6, RZ ;  /* 0x0000000619077224 */ /* 0x008fca00078e02ff */
[----:B------:R-:W-:-:S04]  /*1d810*/  IABS R4, R7 ;  /* 0x0000000700047213 */ /* 0x000fc80000000000 */
[----:B------:R-:W0:Y:S08]  /*1d820*/  I2F.RP R8, R4 ;  /* 0x0000000400087306 */ /* 0x000e300000209400 */
[----:B0-----:R-:W0:Y:S02]  /*1d830*/  MUFU.RCP R8, R8 ;  /* 0x0000000800087308 */ /* 0x001e240000001000 */
[----:B0-----:R-:W-:-:S06]  /*1d840*/  VIADD R9, R8, 0xffffffe ;  /* 0x0ffffffe08097836 */ /* 0x001fcc0000000000 */
[----:B------:R-:W1:Y:S02]  /*1d850*/  F2I.FTZ.U32.TRUNC.NTZ R3, R9 ;  /* 0x0000000900037305 */ /* 0x000e64000021f000 */
[----:B-1----:R-:W-:-:S04]  /*1d860*/  IMAD.MOV R11, RZ, RZ, -R3 ;  /* 0x000000ffff0b7224 */ /* 0x002fc800078e0a03 */
        /* <DEDUP_REMOVED lines=49> */
.L_x_5472:
[----:B------:R-:W-:-:S05]  /*1db80*/  LOP3.LUT R2, RZ, R2, RZ, 0x33, !PT ;  /* 0x00000002ff027212 */ /* 0x000fca00078e33ff */
[----:B------:R-:W-:Y:S01]  /*1db90*/  IMAD.IADD R25, R25, 0x1, R2 ;  /* 0x0000000119197824 */ /* 0x000fe200078e0202 */
[----:B------:R-:W-:Y:S06]  /*1dba0*/  BRA `(.L_x_5473) ;  /* 0x00000000001c7947 */ /* 0x000fec0003800000 */
.L_x_5465:
[----:B------:R-:W-:Y:S01]  /*1dbb0*/  UMOV UR4, URZ ;  /* 0x0000003f00047c82 */ /* 0x000fe20008000000 */
[----:B------:R-:W-:Y:S01]  /*1dbc0*/  UMOV UR5, URZ ;  /* 0x0000003f00057c82 */ /* 0x000fe20008000000 */
[----:B------:R-:W-:Y:S01]  /*1dbd0*/  ULDC UR6, c[0x0][0xc3c] ;  /* 0x00030f0000067ab9 */ /* 0x000fe20000000800 */
[----:B------:R-:W-:Y:S02]  /*1dbe0*/  IMAD.MOV.U32 R24, RZ, RZ, R0 ;  /* 0x000000ffff187224 */ /* 0x000fe400078e0000 */
[----:B------:R-:W-:Y:S02]  /*1dbf0*/  IMAD.U32 R25, RZ, RZ, UR4 ;  /* 0x00000004ff197e24 */ /* 0x000fe4000f8e00ff */
[----:B------:R-:W-:Y:S02]  /*1dc00*/  IMAD.U32 R26, RZ, RZ, UR5 ;  /* 0x00000005ff1a7e24 */ /* 0x000fe4000f8e00ff */
[----:B------:R-:W-:-:S07]  /*1dc10*/  IMAD.U32 R27, RZ, RZ, UR6 ;  /* 0x00000006ff1b7e24 */ /* 0x000fce000f8e00ff */
.L_x_5473:
        /* <DEDUP_REMOVED lines=10> */
.L_x_5462:
[----:B------:R-:W-:Y:S02]  /*1dcc0*/  ULDC UR4, c[0x0][0xc3c] ;  /* 0x00030f0000047ab9 */ /* 0x000fe40000000800 */
[----:B0-----:R-:W-:-:S13]  /*1dcd0*/  ISETP.GE.AND P0, PT, R27, UR4, PT ;  /* 0x000000041b007c0c */ /* 0x001fda000bf06270 */
[----:B------:R-:W-:Y:S05]  /*1dce0*/  @!P0 BRA `(.L_x_5474) ;  /* 0xffffff9800fc8947 */ /* 0x000fea000383ffff */
[----:B------:R-:W-:Y:S05]  /*1dcf0*/  BSYNC B8 ;  /* 0x0000000000087941 */ /* 0x000fea0003800000 */
.L_x_5371:
        /* <DEDUP_REMOVED lines=12> */
.L_x_5694:
[----:B------:R-:W-:Y:S05]  /*1ddc0*/  BSYNC B0 ;  /* 0x0000000000007941 */ /* 0x000fea0003800000 */
.L_x_5475:
[----:B------:R-:W-:-:S03]  /*1ddd0*/  UMOV UR4, 0xffffffff ;  /* 0xffffffff00047882 */ /* 0x000fc60000000000 */
[----:B------:R-:W-:Y:S05]  /*1dde0*/  BRA.DIV UR4, `(.L_x_5477) ;  /* 0x0000005a04a87947 */ /* 0x000fea000b800000 */
[----:B0-----:R-:W0:Y:S02]  /*1ddf0*/  S2R R0, SR_TID.X ;  /* 0x0000000000007919 */ /* 0x001e240000002100 */
[----:B0-----:R-:W-:-:S04]  /*1de00*/  SHF.R.U32.HI R0, RZ, 0x5, R0 ;  /* 0x00000005ff007819 */ /* 0x001fc80000011600 */
[----:B------:R-:W-:-:S05]  /*1de10*/  LOP3.LUT R0, R0, 0x3, RZ, 0xc0, !PT ;  /* 0x0000000300007812 */ /* 0x000fca00078ec0ff */
[----:B------:R0:W1:Y:S02]  /*1de20*/  SHFL.IDX PT, R14, R0, RZ, 0x1f ;  /* 0x00001fff000e7589 */ /* 0x00006400000e0000 */
.L_x_5697:
[----:B-1----:R-:W-:-:S13]  /*1de30*/  ISETP.NE.AND P0, PT, R14, RZ, PT ;  /* 0x000000ff0e00720c */ /* 0x002fda0003f05270 */
[----:B------:R-:W-:Y:S05]  /*1de40*/  @P0 BRA `(.L_x_5189) ;  /* 0x0000000000880947 */ /* 0x000fea0003800000 */
[----:B------:R-:W-:-:S03]  /*1de50*/  UMOV UR4, 0xffffffff ;  /* 0xffffffff00047882 */ /* 0x000fc60000000000 */
[----:B------:R-:W-:Y:S05]  /*1de60*/  BRA.DIV UR4, `(.L_x_5478) ;  /* 0x0000005a04bc7947 */ /* 0x000fea000b800000 */
[----:B------:R-:W-:-:S13]  /*1de70*/  ELECT P6, URZ, PT ;  /* 0x00000000003f782f */ /* 0x000fda00038c0000 */
.L_x_5700:
[----:B------:R-:W-:Y:S05]  /*1de80*/  @!P6 BRA `(.L_x_5189) ;  /* 0x000000000078e947 */ /* 0x000fea0003800000 */
[----:B------:R-:W-:-:S06]  /*1de90*/  ULOP3.LUT UR4, UR36, 0x2, URZ, 0xfc, !UPT ;  /* 0x0000000224047892 */ /* 0x000fcc000f8efc3f */
[----:B0-----:R-:W-:-:S05]  /*1dea0*/  IMAD.U32 R0, RZ, RZ, UR4 ;  /* 0x00000004ff007e24 */ /* 0x001fca000f8e00ff */
[----:B------:R-:W-:-:S13]  /*1deb0*/  ISETP.NE.AND P0, PT, R0, 0x3, PT ;  /* 0x000000030000780c */ /* 0x000fda0003f05270 */
[----:B------:R-:W-:Y:S05]  /*1dec0*/  @!P0 BRA `(.L_x_5479) ;  /* 0x0000000000048947 */ /* 0x000fea0003800000 */
[----:B------:R-:W-:Y:S01]  /*1ded0*/  BPT.TRAP 0x1 ;  /* 0x000000040000795c */ /* 0x000fe20000300000 */
.L_x_5479:
[----:B------:R-:W-:Y:S01]  /*1dee0*/  IMAD R3, R19, 0x8, R5 ;  /* 0x0000000813037824 */ /* 0x000fe200078e0205 */
[----:B------:R-:W-:Y:S01]  /*1def0*/  SHF.L.U32 R2, R23, 0x1f, RZ ;  /* 0x0000001f17027819 */ /* 0x000fe200000006ff */
[----:B------:R-:W-:-:S03]  /*1df00*/  VIADD R19, R19, 0x1 ;  /* 0x0000000113137836 */ /* 0x000fc60000000000 */
[----:B------:R-:W0:Y:S02]  /*1df10*/  SYNCS.PHASECHK.TRANS64.TRYWAIT P1, [R3+URZ+0x22840], R2 ;  /* 0x02284002030075a7 */ /* 0x000e24000802017f */
[----:B------:R-:W-:-:S04]  /*1df20*/  ISETP.NE.AND P2, PT, R19, 0x2, PT ;  /* 0x000000021300780c */ /* 0x000fc80003f45270 */
[----:B------:R-:W-:Y:S01]  /*1df30*/  SEL R0, RZ, 0x1, P2 ;  /* 0x00000001ff007807 */ /* 0x000fe20001000000 */
[----:B0-----:R-:W-:Y:S08]  /*1df40*/  @!P1 BRA `(.L_x_5480) ;  /* 0x0000005800a49947 */ /* 0x001ff00003800000 */
.L_x_5701:
[----:B------:R-:W-:Y:S02]  /*1df50*/  SEL R19, R19, RZ, P2 ;  /* 0x000000ff13137207 */ /* 0x000fe40001000000 */
[----:B------:R-:W-:Y:S01]  /*1df60*/  LOP3.LUT R0, R23, R0, RZ, 0x3c, !PT ;  /* 0x0000000017007212 */ /* 0x000fe200078e3cff */
[----:B------:R-:W-:Y:S06]  /*1df70*/  @!P0 BRA `(.L_x_5481) ;  /* 0x0000000000048947 */ /* 0x000fec0003800000 */
[----:B------:R-:W-:Y:S01]  /*1df80*/  BPT.TRAP 0x1 ;  /* 0x000000040000795c */ /* 0x000fe20000300000 */
.L_x_5481:
[----:B------:R-:W-:Y:S01]  /*1df90*/  IMAD R19, R19, 0x8, R5 ;  /* 0x0000000813137824 */ /* 0x000fe200078e0205 */
[----:B------:R-:W-:-:S04]  /*1dfa0*/  SHF.L.U32 R0, R0, 0x1f, RZ ;  /* 0x0000001f00007819 */ /* 0x000fc800000006ff */
[----:B------:R-:W1:Y:S02]  /*1dfb0*/  SYNCS.PHASECHK.TRANS64.TRYWAIT P1, [R19+URZ+0x22840], R0 ;  /* 0x02284000130075a7 */ /* 0x000e64000802017f */
[----:B-1----:R-:W-:Y:S05]  /*1dfc0*/  @!P1 BRA `(.L_x_5482) ;  /* 0x0000005800989947 */ /* 0x002fea0003800000 */
.L_x_5702:
[----:B------:R-:W-:Y:S05]  /*1dfd0*/  @!P0 BRA `(.L_x_5483) ;  /* 0x0000000000048947 */ /* 0x000fea0003800000 */
[----:B------:R-:W-:Y:S01]  /*1dfe0*/  BPT.TRAP 0x1 ;  /* 0x000000040000795c */ /* 0x000fe20000300000 */
.L_x_5483:
[----:B------:R-:W5:Y:S02]  /*1dff0*/  SYNCS.PHASECHK.TRANS64.TRYWAIT P1, [R3+URZ+0x22860], R2 ;  /* 0x02286002030075a7 */ /* 0x000f64000802017f */
[----:B-----5:R-:W-:Y:S05]  /*1e000*/  @!P1 BRA `(.L_x_5484) ;  /* 0x00000058009c9947 */ /* 0x020fea0003800000 */
.L_x_5703:
[----:B------:R-:W-:Y:S05]  /*1e010*/  @!P0 BRA `(.L_x_5485) ;  /* 0x0000000000048947 */ /* 0x000fea0003800000 */
[----:B------:R-:W-:Y:S01]  /*1e020*/  BPT.TRAP 0x1 ;  /* 0x000000040000795c */ /* 0x000fe20000300000 */
.L_x_5485:
[----:B------:R0:W0:Y:S02]  /*1e030*/  SYNCS.PHASECHK.TRANS64.TRYWAIT P0, [R19+URZ+0x22860], R0 ;  /* 0x02286000130075a7 */ /* 0x000024000800017f */
[----:B0-----:R-:W-:Y:S05]  /*1e040*/  @!P0 NANOSLEEP.SYNCS 0x989680 ;  /* 0x009896800000895d */ /* 0x001fea0003900000 */
[----:B------:R-:W0:Y:S02]  /*1e050*/  @!P0 SYNCS.PHASECHK.TRANS64 P0, [R19+URZ+0x22860], R0 ;  /* 0x02286000130085a7 */ /* 0x000e24000800007f */
[----:B0-----:R-:W-:Y:S05]  /*1e060*/  @!P0 BRA `(.L_x_5485) ;  /* 0xfffffffc00f08947 */ /* 0x001fea000383ffff */
.L_x_5189:
[----:B------:R-:W-:Y:S05]  /*1e070*/  BSYNC B9 ;  /* 0x0000000000097941 */ /* 0x000fea0003800000 */
.L_x_5186:
[----:B------:R-:W-:Y:S05]  /*1e080*/  EXIT ;  /* 0x000000000000794d */ /* 0x000fea0003800000 */
.L_x_5209:
[----:B0-----:R0:W1:Y:S02]  /*1e090*/  SYNCS.PHASECHK.TRANS64.TRYWAIT P5, [R87+URZ+0x22890], R95 ;  /* 0x0228905f570075a7 */ /* 0x00106400080a017f */
[----:B-1----:R-:W-:Y:S05]  /*1e0a0*/  @!P5 NANOSLEEP.SYNCS 0x989680 ;  /* 0x009896800000d95d */ /* 0x002fea0003900000 */
[----:B------:R-:W1:Y:S02]  /*1e0b0*/  @!P5 SYNCS.PHASECHK.TRANS64 P5, [R87+URZ+0x22890], R95 ;  /* 0x0228905f5700d5a7 */ /* 0x000e6400080a007f */
[----:B-1----:R-:W-:Y:S05]  /*1e0c0*/  @!P5 BRA `(.L_x_5209) ;  /* 0xfffffffc00f0d947 */ /* 0x002fea000383ffff */
[----:B------:R-:W-:Y:S05]  /*1e0d0*/  BRA `(.L_x_5486) ;  /* 0xfffffe5400e07947 */ /* 0x000fea000383ffff */
.L_x_5210:
        /* <DEDUP_REMOVED lines=8> */
.L_x_5488:
[----:B------:R-:W-:Y:S05]  /*1e160*/  BSYNC B1 ;  /* 0x0000000000017941 */ /* 0x000fea0003800000 */
.L_x_5487:
        /* <DEDUP_REMOVED lines=8> */
.L_x_5489:
[----:B------:R-:W-:Y:S05]  /*1e1f0*/  BRA `(.L_x_5490) ;  /* 0xfffffe5400ac7947 */ /* 0x000fea000383ffff */
.L_x_5219:
        /* <DEDUP_REMOVED lines=8> */
.L_x_5492:
[----:B------:R-:W-:Y:S05]  /*1e280*/  BSYNC B1 ;  /* 0x0000000000017941 */ /* 0x000fea0003800000 */
.L_x_5491:
        /* <DEDUP_REMOVED lines=8> */
.L_x_5493:
[----:B------:R-:W-:Y:S05]  /*1e310*/  BRA `(.L_x_5494) ;  /* 0xfffffe5c00347947 */ /* 0x000fea000383ffff */
.L_x_5229:
[----:B-1----:R1:W2:Y:S02]  /*1e320*/  SYNCS.PHASECHK.TRANS64.TRYWAIT P4, [R87+URZ+0x22890], R95 ;  /* 0x0228905f570075a7 */ /* 0x0022a4000808017f */
[----:B--2---:R-:W-:Y:S05]  /*1e330*/  @!P4 NANOSLEEP.SYNCS 0x989680 ;  /* 0x009896800000c95d */ /* 0x004fea0003900000 */
[----:B------:R-:W2:Y:S02]  /*1e340*/  @!P4 SYNCS.PHASECHK.TRANS64 P4, [R87+URZ+0x22890], R95 ;  /* 0x0228905f5700c5a7 */ /* 0x000ea4000808007f */
[----:B--2---:R-:W-:Y:S05]  /*1e350*/  @!P4 BRA `(.L_x_5229) ;  /* 0xfffffffc00f0c947 */ /* 0x004fea000383ffff */
[----:B------:R-:W-:Y:S05]  /*1e360*/  BRA `(.L_x_5495) ;  /* 0xfffffe6800287947 */ /* 0x000fea000383ffff */
.L_x_5230:
        /* <DEDUP_REMOVED lines=8> */
.L_x_5497:
[----:B------:R-:W-:Y:S05]  /*1e3f0*/  BSYNC B1 ;  /* 0x0000000000017941 */ /* 0x000fea0003800000 */
.L_x_5496:
        /* <DEDUP_REMOVED lines=8> */
.L_x_5498:
[----:B------:R-:W-:Y:S01]  /*1e480*/  IMAD.MOV.U32 R100, RZ, RZ, R14 ;  /* 0x000000ffff647224 */ /* 0x000fe200078e000e */
[----:B------:R-:W-:Y:S06]  /*1e490*/  BRA `(.L_x_5499) ;  /* 0xfffffe6400f47947 */ /* 0x000fec000383ffff */
.L_x_5235:
        /* <DEDUP_REMOVED lines=8> */
.L_x_5501:
[----:B------:R-:W-:Y:S05]  /*1e520*/  BSYNC B1 ;  /* 0x0000000000017941 */ /* 0x000fea0003800000 */
.L_x_5500:
        /* <DEDUP_REMOVED lines=8> */
.L_x_5502:
[----:B------:R-:W-:Y:S01]  /*1e5b0*/  IMAD.MOV.U32 R96, RZ, RZ, R14 ;  /* 0x000000ffff607224 */ /* 0x000fe200078e000e */
[----:B------:R-:W-:Y:S06]  /*1e5c0*/  BRA `(.L_x_5503) ;  /* 0xfffffe6c00a07947 */ /* 0x000fec000383ffff */
.L_x_5240:
[----:B0-----:R0:W1:Y:S02]  /*1e5d0*/  SYNCS.PHASECHK.TRANS64.TRYWAIT P2, [R87+URZ+0x22890], R95 ;  /* 0x0228905f570075a7 */ /* 0x001064000804017f */
[----:B-1----:R-:W-:Y:S05]  /*1e5e0*/  @!P2 NANOSLEEP.SYNCS 0x989680 ;  /* 0x009896800000a95d */ /* 0x002fea0003900000 */
[----:B------:R-:W1:Y:S02]  /*1e5f0*/  @!P2 SYNCS.PHASECHK.TRANS64 P2, [R87+URZ+0x22890], R95 ;  /* 0x0228905f5700a5a7 */ /* 0x000e64000804007f */
[----:B-1----:R-:W-:Y:S05]  /*1e600*/  @!P2 BRA `(.L_x_5240) ;  /* 0xfffffffc00f0a947 */ /* 0x002fea000383ffff */
[----:B------:R-:W-:Y:S05]  /*1e610*/  BRA `(.L_x_5504) ;  /* 0xfffffe7400b87947 */ /* 0x000fea000383ffff */
.L_x_5241:
        /* <DEDUP_REMOVED lines=8> */
.L_x_5506:
[----:B------:R-:W-:Y:S05]  /*1e6a0*/  BSYNC B1 ;  /* 0x0000000000017941 */ /* 0x000fea0003800000 */
.L_x_5505:
        /* <DEDUP_REMOVED lines=8> */
.L_x_5507:
[----:B------:R-:W-:Y:S01]  /*1e730*/  IMAD.MOV.U32 R7, RZ, RZ, R14 ;  /* 0x000000ffff077224 */ /* 0x000fe200078e000e */
[----:B------:R-:W-:Y:S06]  /*1e740*/  BRA `(.L_x_5508) ;  /* 0xfffffe7400d47947 */ /* 0x000fec000383ffff */
.L_x_5244:
        /* <DEDUP_REMOVED lines=8> */
.L_x_5510:
[----:B------:R-:W-:Y:S05]  /*1e7d0*/  BSYNC B1 ;  /* 0x0000000000017941 */ /* 0x000fea0003800000 */
.L_x_5509:
        /* <DEDUP_REMOVED lines=8> */
.L_x_5511:
[----:B------:R-:W-:Y:S01]  /*1e860*/  IMAD.MOV.U32 R7, RZ, RZ, R14 ;  /* 0x000000ffff077224 */ /* 0x000fe200078e000e */
[----:B------:R-:W-:Y:S06]  /*1e870*/  BRA `(.L_x_5512) ;  /* 0xfffffe7400d07947 */ /* 0x000fec000383ffff */
.L_x_5248:
[----:B---3--:R3:W4:Y:S02]  /*1e880*/  SYNCS.PHASECHK.TRANS64.TRYWAIT P3, [R87+URZ+0x228b0], R95 ;  /* 0x0228b05f570075a7 */ /* 0x008724000806017f */
[----:B----4-:R-:W-:Y:S05]  /*1e890*/  @!P3 NANOSLEEP.SYNCS 0x989680 ;  /* 0x009896800000b95d */ /* 0x010fea0003900000 */
[----:B------:R-:W4:Y:S02]  /*1e8a0*/  @!P3 SYNCS.PHASECHK.TRANS64 P3, [R87+URZ+0x228b0], R95 ;  /* 0x0228b05f5700b5a7 */ /* 0x000f24000806007f */
[----:B----4-:R-:W-:Y:S05]  /*1e8b0*/  @!P3 BRA `(.L_x_5248) ;  /* 0xfffffffc00f0b947 */ /* 0x010fea000383ffff */
[----:B------:R-:W-:Y:S05]  /*1e8c0*/  BRA `(.L_x_5513) ;  /* 0xfffffe7800487947 */ /* 0x000fea000383ffff */
.L_x_5258:
[----:B------:R-:W-:Y:S01]  /*1e8d0*/  BSSY B0, `(.L_x_5514) ;  /* 0x0000007000007945 */ /* 0x000fe20003800000 */
[----:B------:R-:W-:Y:S02]  /*1e8e0*/  IMAD.MOV.U32 R12, RZ, RZ, RZ ;  /* 0x000000ffff0c7224 */ /* 0x000fe400078e00ff */
[----:B------:R-:W-:Y:S02]  /*1e8f0*/  IMAD.MOV.U32 R11, RZ, RZ, 0x1f ;  /* 0x0000001fff0b7424 */ /* 0x000fe400078e00ff */
[----:B------:R-:W-:-:S07]  /*1e900*/  IMAD.MOV.U32 R15, RZ, RZ, -0x1 ;  /* 0xffffffffff0f7424 */ /* 0x000fce00078e00ff */
[----:B-----5:R-:W-:Y:S05]  /*1e910*/  WARPSYNC.COLLECTIVE R15, `(.L_x_5515) ;  /* 0x000000000f087348 */ /* 0x020fea0003c00000 */
[----:B------:R0:W1:Y:S02]  /*1e920*/  SHFL.IDX P6, R14, R13, R12, R11 ;  /* 0x0000000c0d0e7389 */ /* 0x00006400000c000b */
[----:B01---5:R-:W-:Y:S01]  /*1e930*/  ENDCOLLECTIVE ;  /* 0x000000000000791b */ /* 0x023fe20003800000 */
.L_x_5515:
[----:B------:R-:W-:Y:S05]  /*1e940*/  BSYNC B0 ;  /* 0x0000000000007941 */ /* 0x000fea0003800000 */
.L_x_5514:
[----:B------:R-:W-:Y:S05]  /*1e950*/  BRA `(.L_x_5516) ;  /* 0xfffffe88005c7947 */ /* 0x000fea000383ffff */
.L_x_5270:
        /* <DEDUP_REMOVED lines=8> */
.L_x_5518:
[----:B------:R-:W-:Y:S05]  /*1e9e0*/  BSYNC B1 ;  /* 0x0000000000017941 */ /* 0x000fea0003800000 */
.L_x_5517:
        /* <DEDUP_REMOVED lines=8> */
.L_x_5519:
[----:B------:R-:W-:Y:S02]  /*1ea70*/  IMAD.MOV.U32 R13, RZ, RZ, R34 ;  /* 0x000000ffff0d7224 */ /* 0x000fe400078e0022 */
[----:B------:R-:W-:-:S07]  /*1ea80*/  IMAD.MOV.U32 R3, RZ, RZ, R14 ;  /* 0x000000ffff037224 */ /* 0x000fce00078e000e */
[----:B------:R-:W-:Y:S05]  /*1ea90*/  WARPSYNC.COLLECTIVE R15, `(.L_x_5520) ;  /* 0x000000000f087348 */ /* 0x000fea0003c00000 */
[----:B------:R0:W1:Y:S02]  /*1eaa0*/  SHFL.IDX P6, R14, R13, R12, R11 ;  /* 0x0000000c0d0e7389 */ /* 0x00006400000c000b */
[----:B01----:R-:W-:Y:S01]  /*1eab0*/  ENDCOLLECTIVE ;  /* 0x000000000000791b */ /* 0x003fe20003800000 */
.L_x_5520:
[----:B------:R-:W-:Y:S02]  /*1eac0*/  IMAD.MOV.U32 R13, RZ, RZ, R30 ;  /* 0x000000ffff0d7224 */ /* 0x000fe400078e001e */
[----:B------:R-:W-:-:S07]  /*1ead0*/  IMAD.MOV.U32 R7, RZ, RZ, R14 ;  /* 0x000000ffff077224 */ /* 0x000fce00078e000e */
[----:B------:R-:W-:Y:S05]  /*1eae0*/  WARPSYNC.COLLECTIVE R15, `(.L_x_5521) ;  /* 0x000000000f087348 */ /* 0x000fea0003c00000 */
[----:B------:R0:W1:Y:S02]  /*1eaf0*/  SHFL.IDX P6, R14, R13, R12, R11 ;  /* 0x0000000c0d0e7389 */ /* 0x00006400000c000b */
[----:B01----:R-:W-:Y:S01]  /*1eb00*/  ENDCOLLECTIVE ;  /* 0x000000000000791b */ /* 0x003fe20003800000 */
.L_x_5521:
[----:B------:R-:W-:Y:S01]  /*1eb10*/  IMAD.MOV.U32 R8, RZ, RZ, R14 ;  /* 0x000000ffff087224 */ /* 0x000fe200078e000e */
[----:B------:R-:W-:Y:S06]  /*1eb20*/  BRA `(.L_x_5522) ;  /* 0xfffffe8c00d07947 */ /* 0x000fec000383ffff */
.L_x_5273:
        /* <DEDUP_REMOVED lines=8> */
.L_x_5524:
[----:B------:R-:W-:Y:S05]  /*1ebb0*/  BSYNC B1 ;  /* 0x0000000000017941 */ /* 0x000fea0003800000 */
.L_x_5523:
        /* <DEDUP_REMOVED lines=8> */
.L_x_5525:
[----:B------:R-:W-:Y:S02]  /*1ec40*/  IMAD.MOV.U32 R13, RZ, RZ, R34 ;  /* 0x000000ffff0d7224 */ /* 0x000fe400078e0022 */
[----:B------:R-:W-:-:S07]  /*1ec50*/  IMAD.MOV.U32 R3, RZ, RZ, R14 ;  /* 0x000000ffff037224 */ /* 0x000fce00078e000e */
[----:B------:R-:W-:Y:S05]  /*1ec60*/  WARPSYNC.COLLECTIVE R15, `(.L_x_5526) ;  /* 0x000000000f087348 */ /* 0x000fea0003c00000 */
[----:B------:R0:W1:Y:S02]  /*1ec70*/  SHFL.IDX P6, R14, R13, R12, R11 ;  /* 0x0000000c0d0e7389 */ /* 0x00006400000c000b */
[----:B01----:R-:W-:Y:S01]  /*1ec80*/  ENDCOLLECTIVE ;  /* 0x000000000000791b */ /* 0x003fe20003800000 */
.L_x_5526:
[----:B------:R-:W-:Y:S02]  /*1ec90*/  IMAD.MOV.U32 R13, RZ, RZ, R30 ;  /* 0x000000ffff0d7224 */ /* 0x000fe400078e001e */
[----:B------:R-:W-:-:S07]  /*1eca0*/  IMAD.MOV.U32 R7, RZ, RZ, R14 ;  /* 0x000000ffff077224 */ /* 0x000fce00078e000e */
[----:B------:R-:W-:Y:S05]  /*1ecb0*/  WARPSYNC.COLLECTIVE R15, `(.L_x_5527) ;  /* 0x000000000f087348 */ /* 0x000fea0003c00000 */
[----:B------:R0:W1:Y:S02]  /*1ecc0*/  SHFL.IDX P6, R14, R13, R12, R11 ;  /* 0x0000000c0d0e7389 */ /* 0x00006400000c000b */
[----:B01----:R-:W-:Y:S01]  /*1ecd0*/  ENDCOLLECTIVE ;  /* 0x000000000000791b */ /* 0x003fe20003800000 */
.L_x_5527:
[----:B------:R-:W-:Y:S01]  /*1ece0*/  IMAD.MOV.U32 R30, RZ, RZ, R14 ;  /* 0x000000ffff1e7224 */ /* 0x000fe200078e000e */
[----:B------:R-:W-:Y:S06]  /*1ecf0*/  BRA `(.L_x_5528) ;  /* 0xfffffe9000247947 */ /* 0x000fec000383ffff */
.L_x_5277:
[----:B0-----:R0:W1:Y:S02]  /*1ed00*/  SYNCS.PHASECHK.TRANS64.TRYWAIT P0, [R22+URZ+0x22800], R35 ;  /* 0x02280023160075a7 */ /* 0x001064000800017f */
[----:B-1----:R-:W-:Y:S05]  /*1ed10*/  @!P0 NANOSLEEP.SYNCS 0x989680 ;  /* 0x009896800000895d */ /* 0x002fea0003900000 */
[----:B------:R-:W1:Y:S02]  /*1ed20*/  @!P0 SYNCS.PHASECHK.TRANS64 P0, [R22+URZ+0x22800], R35 ;  /* 0x02280023160085a7 */ /* 0x000e64000800007f */
[----:B-1----:R-:W-:Y:S05]  /*1ed30*/  @!P0 BRA `(.L_x_5277) ;  /* 0xfffffffc00f08947 */ /* 0x002fea000383ffff */
[----:B------:R-:W-:Y:S05]  /*1ed40*/  BRA `(.L_x_5529) ;  /* 0xfffffe9400187947 */ /* 0x000fea000383ffff */
.L_x_5285:
        /* <DEDUP_REMOVED lines=9> */
.L_x_5531:
[----:B------:R-:W-:Y:S05]  /*1ede0*/  BSYNC B1 ;  /* 0x0000000000017941 */ /* 0x000fea0003800000 */
.L_x_5530:
        /* <DEDUP_REMOVED lines=10> */
.L_x_5532:
        /* <DEDUP_REMOVED lines=8> */
.L_x_5533:
[----:B------:R-:W-:-:S05]  /*1ef10*/  @!P1 IADD3 R8, P2, R3, R5, RZ ;  /* 0x0000000503089210 */ /* 0x000fca0007f5e0ff */
[----:B------:R-:W-:Y:S02]  /*1ef20*/  @!P1 IMAD.X R9, R0, 0x1, R7, P2 ;  /* 0x0000000100099824 */ /* 0x000fe400010e0607 */
[----:B------:R-:W-:Y:S02]  /*1ef30*/  IMAD.MOV.U32 R13, RZ, RZ, R37 ;  /* 0x000000ffff0d7224 */ /* 0x000fe400078e0025 */
[----:B------:R-:W-:-:S07]  /*1ef40*/  IMAD.MOV.U32 R4, RZ, RZ, R14 ;  /* 0x000000ffff047224 */ /* 0x000fce00078e000e */
[----:B------:R-:W-:Y:S05]  /*1ef50*/  WARPSYNC.COLLECTIVE R15, `(.L_x_5534) ;  /* 0x000000000f087348 */ /* 0x000fea0003c00000 */
[----:B------:R0:W1:Y:S02]  /*1ef60*/  SHFL.IDX P6, R14, R13, R12, R11 ;  /* 0x0000000c0d0e7389 */ /* 0x00006400000c000b */
[----:B01----:R-:W-:Y:S01]  /*1ef70*/  ENDCOLLECTIVE ;  /* 0x000000000000791b */ /* 0x003fe20003800000 */
.L_x_5534:
        /* <DEDUP_REMOVED lines=18> */
.L_x_5535:
        /* <DEDUP_REMOVED lines=18> */
.L_x_5536:
        /* <DEDUP_REMOVED lines=12> */
.L_x_5537:
[----:B------:R-:W-:Y:S02]  /*1f280*/  IMAD.MOV.U32 R13, RZ, RZ, R37 ;  /* 0x000000ffff0d7224 */ /* 0x000fe400078e0025 */
[----:B------:R-:W-:-:S07]  /*1f290*/  IMAD.MOV.U32 R24, RZ, RZ, R14 ;  /* 0x000000ffff187224 */ /* 0x000fce00078e000e */
[----:B------:R-:W-:Y:S05]  /*1f2a0*/  WARPSYNC.COLLECTIVE R15, `(.L_x_5538) ;  /* 0x000000000f087348 */ /* 0x000fea0003c00000 */
[----:B------:R0:W1:Y:S02]  /*1f2b0*/  SHFL.IDX P6, R14, R13, R12, R11 ;  /* 0x0000000c0d0e7389 */ /* 0x00006400000c000b */
[----:B01----:R-:W-:Y:S01]  /*1f2c0*/  ENDCOLLECTIVE ;  /* 0x000000000000791b */ /* 0x003fe20003800000 */
.L_x_5538:
[----:B------:R-:W-:Y:S05]  /*1f2d0*/  BRA `(.L_x_5539) ;  /* 0xfffffea000247947 */ /* 0x000fea000383ffff */
.L_x_5289:
[----:B0-----:R0:W1:Y:S02]  /*1f2e0*/  SYNCS.PHASECHK.TRANS64.TRYWAIT P1, [R22+URZ+0x22800], R13 ;  /* 0x0228000d160075a7 */ /* 0x001064000802017f */
[----:B-1----:R-:W-:Y:S05]  /*1f2f0*/  @!P1 NANOSLEEP.SYNCS 0x989680 ;  /* 0x009896800000995d */ /* 0x002fea0003900000 */
[----:B------:R-:W1:Y:S02]  /*1f300*/  @!P1 SYNCS.PHASECHK.TRANS64 P1, [R22+URZ+0x22800], R13 ;  /* 0x0228000d160095a7 */ /* 0x000e64000802007f */
[----:B-1----:R-:W-:Y:S05]  /*1f310*/  @!P1 BRA `(.L_x_5289) ;  /* 0xfffffffc00f09947 */ /* 0x002fea000383ffff */
[----:B------:R-:W-:Y:S05]  /*1f320*/  BRA `(.L_x_5540) ;  /* 0xfffffea000c87947 */ /* 0x000fea000383ffff */
.L_x_5295:
[----:B-1----:R1:W2:Y:S02]  /*1f330*/  SYNCS.PHASECHK.TRANS64.TRYWAIT P1, [R12+URZ+0x22830], R73 ;  /* 0x022830490c0075a7 */ /* 0x0022a4000802017f */
[----:B--2---:R-:W-:Y:S05]  /*1f340*/  @!P1 NANOSLEEP.SYNCS 0x989680 ;  /* 0x009896800000995d */ /* 0x004fea0003900000 */
[----:B------:R-:W2:Y:S02]  /*1f350*/  @!P1 SYNCS.PHASECHK.TRANS64 P1, [R12+URZ+0x22830], R73 ;  /* 0x022830490c0095a7 */ /* 0x000ea4000802007f */
[----:B--2---:R-:W-:Y:S05]  /*1f360*/  @!P1 BRA `(.L_x_5295) ;  /* 0xfffffffc00f09947 */ /* 0x004fea000383ffff */
[----:B------:R-:W-:Y:S05]  /*1f370*/  BRA `(.L_x_5294) ;  /* 0xfffffeb000987947 */ /* 0x000fea000383ffff */
.L_x_5301:
[----:B--2---:R2:W3:Y:S02]  /*1f380*/  SYNCS.PHASECHK.TRANS64.TRYWAIT P1, [R12+URZ+0x22850], R73 ;  /* 0x022850490c0075a7 */ /* 0x0044e4000802017f */
[----:B---3--:R-:W-:Y:S05]  /*1f390*/  @!P1 NANOSLEEP.SYNCS 0x989680 ;  /* 0x009896800000995d */ /* 0x008fea0003900000 */
[----:B------:R-:W3:Y:S02]  /*1f3a0*/  @!P1 SYNCS.PHASECHK.TRANS64 P1, [R12+URZ+0x22850], R73 ;  /* 0x022850490c0095a7 */ /* 0x000ee4000802007f */
[----:B---3--:R-:W-:Y:S05]  /*1f3b0*/  @!P1 BRA `(.L_x_5301) ;  /* 0xfffffffc00f09947 */ /* 0x008fea000383ffff */
[----:B------:R-:W-:Y:S05]  /*1f3c0*/  BRA `(.L_x_5300) ;  /* 0xfffffec800d87947 */ /* 0x000fea000383ffff */
.L_x_5307:
[----:B-1----:R1:W2:Y:S02]  /*1f3d0*/  SYNCS.PHASECHK.TRANS64.TRYWAIT P1, [R13+URZ+0x22830], R14 ;  /* 0x0228300e0d0075a7 */ /* 0x0022a4000802017f */
[----:B--2---:R-:W-:Y:S05]  /*1f3e0*/  @!P1 NANOSLEEP.SYNCS 0x989680 ;  /* 0x009896800000995d */ /* 0x004fea0003900000 */
[----:B------:R-:W2:Y:S02]  /*1f3f0*/  @!P1 SYNCS.PHASECHK.TRANS64 P1, [R13+URZ+0x22830], R14 ;  /* 0x0228300e0d0095a7 */ /* 0x000ea4000802007f */
[----:B--2---:R-:W-:Y:S05]  /*1f400*/  @!P1 BRA `(.L_x_5307) ;  /* 0xfffffffc00f09947 */ /* 0x004fea000383ffff */
[----:B------:R-:W-:Y:S05]  /*1f410*/  BRA `(.L_x_5306) ;  /* 0xfffffed000547947 */ /* 0x000fea000383ffff */
.L_x_5313:
[----:B-1----:R1:W2:Y:S02]  /*1f420*/  SYNCS.PHASECHK.TRANS64.TRYWAIT P1, [R13+URZ+0x22850], R14 ;  /* 0x0228500e0d0075a7 */ /* 0x0022a4000802017f */
[----:B--2---:R-:W-:Y:S05]  /*1f430*/  @!P1 NANOSLEEP.SYNCS 0x989680 ;  /* 0x009896800000995d */ /* 0x004fea0003900000 */
[----:B------:R-:W2:Y:S02]  /*1f440*/  @!P1 SYNCS.PHASECHK.TRANS64 P1, [R13+URZ+0x22850], R14 ;  /* 0x0228500e0d0095a7 */ /* 0x000ea4000802007f */
[----:B--2---:R-:W-:Y:S05]  /*1f450*/  @!P1 BRA `(.L_x_5313) ;  /* 0xfffffffc00f09947 */ /* 0x004fea000383ffff */
[----:B------:R-:W-:Y:S05]  /*1f460*/  BRA `(.L_x_5312) ;  /* 0xfffffef000b07947 */ /* 0x000fea000383ffff */
.L_x_5320:
[----:B-1----:R1:W2:Y:S02]  /*1f470*/  SYNCS.PHASECHK.TRANS64.TRYWAIT P1, [R13+URZ+0x22830], R14 ;  /* 0x0228300e0d0075a7 */ /* 0x0022a4000802017f */
[----:B--2---:R-:W-:Y:S05]  /*1f480*/  @!P1 NANOSLEEP.SYNCS 0x989680 ;  /* 0x009896800000995d */ /* 0x004fea0003900000 */
[----:B------:R-:W2:Y:S02]  /*1f490*/  @!P1 SYNCS.PHASECHK.TRANS64 P1, [R13+URZ+0x22830], R14 ;  /* 0x0228300e0d0095a7 */ /* 0x000ea4000802007f */
[----:B--2---:R-:W-:Y:S05]  /*1f4a0*/  @!P1 BRA `(.L_x_5320) ;  /* 0xfffffffc00f09947 */ /* 0x004fea000383ffff */
[----:B------:R-:W-:Y:S05]  /*1f4b0*/  BRA `(.L_x_5319) ;  /* 0xfffffef400fc7947 */ /* 0x000fea000383ffff */
.L_x_5326:
[----:B---3--:R3:W4:Y:S02]  /*1f4c0*/  SYNCS.PHASECHK.TRANS64.TRYWAIT P1, [R13+URZ+0x22850], R14 ;  /* 0x0228500e0d0075a7 */ /* 0x008724000802017f */
[----:B----4-:R-:W-:Y:S05]  /*1f4d0*/  @!P1 NANOSLEEP.SYNCS 0x989680 ;  /* 0x009896800000995d */ /* 0x010fea0003900000 */
[----:B------:R-:W4:Y:S02]  /*1f4e0*/  @!P1 SYNCS.PHASECHK.TRANS64 P1, [R13+URZ+0x22850], R14 ;  /* 0x0228500e0d0095a7 */ /* 0x000f24000802007f */
[----:B----4-:R-:W-:Y:S05]  /*1f4f0*/  @!P1 BRA `(.L_x_5326) ;  /* 0xfffffffc00f09947 */ /* 0x010fea000383ffff */
[----:B------:R-:W-:Y:S05]  /*1f500*/  BRA `(.L_x_5325) ;  /* 0xffffff1000647947 */ /* 0x000fea000383ffff */
.L_x_5333:
[----:B------:R-:W-:Y:S02]  /*1f510*/  IMAD.MOV.U32 R13, RZ, RZ, R20 ;  /* 0x000000ffff0d7224 */ /* 0x000fe400078e0014 */
[----:B------:R-:W-:Y:S02]  /*1f520*/  IMAD.MOV.U32 R12, RZ, RZ, RZ ;  /* 0x000000ffff0c7224 */ /* 0x000fe400078e00ff */
[----:B------:R-:W-:Y:S02]  /*1f530*/  IMAD.MOV.U32 R11, RZ, RZ, 0x181f ;  /* 0x0000181fff0b7424 */ /* 0x000fe400078e00ff */
[----:B------:R-:W-:-:S07]  /*1f540*/  IMAD.MOV.U32 R15, RZ, RZ, -0x1 ;  /* 0xffffffffff0f7424 */ /* 0x000fce00078e00ff */
[----:B-----5:R-:W-:Y:S05]  /*1f550*/  WARPSYNC.COLLECTIVE R15, `(.L_x_5541) ;  /* 0x000000000f087348 */ /* 0x020fea0003c00000 */
[----:B------:R0:W1:Y:S02]  /*1f560*/  SHFL.IDX P6, R14, R13, R12, R11 ;  /* 0x0000000c0d0e7389 */ /* 0x00006400000c000b */
[----:B01---5:R-:W-:Y:S01]  /*1f570*/  ENDCOLLECTIVE ;  /* 0x000000000000791b */ /* 0x023fe20003800000 */
.L_x_5541:
[----:B------:R-:W-:Y:S02]  /*1f580*/  IMAD.MOV.U32 R13, RZ, RZ, R4 ;  /* 0x000000ffff0d7224 */ /* 0x000fe400078e0004 */
[----:B------:R-:W-:-:S07]  /*1f590*/  IMAD.MOV.U32 R3, RZ, RZ, R14 ;  /* 0x000000ffff037224 */ /* 0x000fce00078e000e */
[----:B------:R-:W-:Y:S05]  /*1f5a0*/  WARPSYNC.COLLECTIVE R15, `(.L_x_5542) ;  /* 0x000000000f087348 */ /* 0x000fea0003c00000 */
[----:B------:R0:W1:Y:S02]  /*1f5b0*/  SHFL.IDX P6, R14, R13, R12, R11 ;  /* 0x0000000c0d0e7389 */ /* 0x00006400000c000b */
[----:B01----:R-:W-:Y:S01]  /*1f5c0*/  ENDCOLLECTIVE ;  /* 0x000000000000791b */ /* 0x003fe20003800000 */
.L_x_5542:
[----:B------:R-:W-:Y:S05]  /*1f5d0*/  BRA `(.L_x_5543) ;  /* 0xffffff3800b07947 */ /* 0x000fea000383ffff */
.L_x_5336:
        /* <DEDUP_REMOVED lines=8> */
.L_x_5545:
[----:B------:R-:W-:Y:S05]  /*1f660*/  BSYNC B1 ;  /* 0x0000000000017941 */ /* 0x000fea0003800000 */
.L_x_5544:
        /* <DEDUP_REMOVED lines=8> */
.L_x_5546:
[----:B------:R-:W-:Y:S05]  /*1f6f0*/  BRA `(.L_x_5547) ;  /* 0xffffff3800f87947 */ /* 0x000fea000383ffff */
.L_x_5339:
[----:B------:R-:W-:Y:S01]  /*1f700*/  BSSY B1, `(.L_x_5548) ;  /* 0x0000008000017945 */ /* 0x000fe20003800000 */
[----:B---3--:R-:W-:Y:S02]  /*1f710*/  IMAD.MOV.U32 R13, RZ, RZ, R20 ;  /* 0x000000ffff0d7224 */ /* 0x008fe400078e0014 */
[----:B------:R-:W-:Y:S02]  /*1f720*/  IMAD.MOV.U32 R12, RZ, RZ, 0x2 ;  /* 0x00000002ff0c7424 */ /* 0x000fe400078e00ff */
[----:B------:R-:W-:Y:S02]  /*1f730*/  IMAD.MOV.U32 R11, RZ, RZ, 0x181f ;  /* 0x0000181fff0b7424 */ /* 0x000fe400078e00ff */
[----:B------:R-:W-:-:S07]  /*1f740*/  IMAD.MOV.U32 R15, RZ, RZ, -0x1 ;  /* 0xffffffffff0f7424 */ /* 0x000fce00078e00ff */
[----:B012-45:R-:W-:Y:S05]  /*1f750*/  WARPSYNC.COLLECTIVE R15, `(.L_x_5549) ;  /* 0x000000000f087348 */ /* 0x037fea0003c00000 */
[----:B--2---:R2:W3:Y:S02]  /*1f760*/  SHFL.IDX P6, R14, R13, R12, R11 ;  /* 0x0000000c0d0e7389 */ /* 0x0044e400000c000b */
[----:B012345:R-:W-:Y:S01]  /*1f770*/  ENDCOLLECTIVE ;  /* 0x000000000000791b */ /* 0x03ffe20003800000 */
.L_x_5549:
[----:B------:R-:W-:Y:S05]  /*1f780*/  BSYNC B1 ;  /* 0x0000000000017941 */ /* 0x000fea0003800000 */
.L_x_5548:
        /* <DEDUP_REMOVED lines=8> */
.L_x_5550:
[----:B------:R-:W-:Y:S05]  /*1f810*/  BRA `(.L_x_5551) ;  /* 0xffffff3c00407947 */ /* 0x000fea000383ffff */
.L_x_5342:
        /* <DEDUP_REMOVED lines=8> */
.L_x_5553:
[----:B------:R-:W-:Y:S05]  /*1f8a0*/  BSYNC B1 ;  /* 0x0000000000017941 */ /* 0x000fea0003800000 */
.L_x_5552:
        /* <DEDUP_REMOVED lines=8> */
.L_x_5554:
[----:B------:R-:W-:Y:S05]  /*1f930*/  BRA `(.L_x_5555) ;  /* 0xffffff3c00887947 */ /* 0x000fea000383ffff */
.L_x_5344:
[----:B------:R-:W-:Y:S02]  /*1f940*/  IMAD.MOV.U32 R13, RZ, RZ, R4 ;  /* 0x000000ffff0d7224 */ /* 0x000fe400078e0004 */
[----:B------:R-:W-:Y:S02]  /*1f950*/  IMAD.MOV.U32 R12, RZ, RZ, RZ ;  /* 0x000000ffff0c7224 */ /* 0x000fe400078e00ff */
[----:B------:R-:W-:Y:S02]  /*1f960*/  IMAD.MOV.U32 R11, RZ, RZ, 0x1c1f ;  /* 0x00001c1fff0b7424 */ /* 0x000fe400078e00ff */
[----:B------:R-:W-:-:S07]  /*1f970*/  IMAD.MOV.U32 R15, RZ, RZ, -0x1 ;  /* 0xffffffffff0f7424 */ /* 0x000fce00078e00ff */
[----:B------:R-:W-:Y:S05]  /*1f980*/  WARPSYNC.COLLECTIVE R15, `(.L_x_5556) ;  /* 0x000000000f087348 */ /* 0x000fea0003c00000 */
[----:B------:R0:W1:Y:S02]  /*1f990*/  SHFL.IDX P6, R14, R13, R12, R11 ;  /* 0x0000000c0d0e7389 */ /* 0x00006400000c000b */
[----:B01----:R-:W-:Y:S01]  /*1f9a0*/  ENDCOLLECTIVE ;  /* 0x000000000000791b */ /* 0x003fe20003800000 */
.L_x_5556:
[----:B------:R-:W-:Y:S02]  /*1f9b0*/  IMAD.MOV.U32 R13, RZ, RZ, R3 ;  /* 0x000000ffff0d7224 */ /* 0x000fe400078e0003 */
[----:B------:R-:W-:-:S07]  /*1f9c0*/  IMAD.MOV.U32 R20, RZ, RZ, R14 ;  /* 0x000000ffff147224 */ /* 0x000fce00078e000e */
[----:B------:R-:W-:Y:S05]  /*1f9d0*/  WARPSYNC.COLLECTIVE R15, `(.L_x_5557) ;  /* 0x000000000f087348 */ /* 0x000fea0003c00000 */
[----:B------:R0:W1:Y:S02]  /*1f9e0*/  SHFL.IDX P6, R14, R13, R12, R11 ;  /* 0x0000000c0d0e7389 */ /* 0x00006400000c000b */
[----:B01----:R-:W-:Y:S01]  /*1f9f0*/  ENDCOLLECTIVE ;  /* 0x000000000000791b */ /* 0x003fe20003800000 */
.L_x_5557:
[----:B------:R-:W-:Y:S01]  /*1fa00*/  IMAD.MOV.U32 R12, RZ, RZ, R14 ;  /* 0x000000ffff0c7224 */ /* 0x000fe200078e000e */
[----:B------:R-:W-:Y:S06]  /*1fa10*/  BRA `(.L_x_5558) ;  /* 0xffffff4000887947 */ /* 0x000fec000383ffff */
.L_x_5347:
        /* <DEDUP_REMOVED lines=8> */
.L_x_5560:
[----:B------:R-:W-:Y:S05]  /*1faa0*/  BSYNC B1 ;  /* 0x0000000000017941 */ /* 0x000fea0003800000 */
.L_x_5559:
        /* <DEDUP_REMOVED lines=8> */
.L_x_5561:
[----:B------:R-:W-:Y:S01]  /*1fb30*/  IMAD.MOV.U32 R3, RZ, RZ, R14 ;  /* 0x000000ffff037224 */ /* 0x000fe200078e000e */
[----:B------:R-:W-:Y:S06]  /*1fb40*/  BRA `(.L_x_5562) ;  /* 0xffffff4c00607947 */ /* 0x000fec000383ffff */
.L_x_5351:
[----:B------:R-:W-:Y:S02]  /*1fb50*/  IMAD.MOV.U32 R13, RZ, RZ, R4 ;  /* 0x000000ffff0d7224 */ /* 0x000fe400078e0004 */
[----:B------:R-:W-:Y:S02]  /*1fb60*/  IMAD.MOV.U32 R12, RZ, RZ, RZ ;  /* 0x000000ffff0c7224 */ /* 0x000fe400078e00ff */
[----:B------:R-:W-:Y:S02]  /*1fb70*/  IMAD.MOV.U32 R11, RZ, RZ, 0x181f ;  /* 0x0000181fff0b7424 */ /* 0x000fe400078e00ff */
[----:B------:R-:W-:-:S07]  /*1fb80*/  IMAD.MOV.U32 R15, RZ, RZ, -0x1 ;  /* 0xffffffffff0f7424 */ /* 0x000fce00078e00ff */
[----:B0-----:R-:W-:Y:S05]  /*1fb90*/  WARPSYNC.COLLECTIVE R15, `(.L_x_5563) ;  /* 0x000000000f087348 */ /* 0x001fea0003c00000 */
[----:B------:R1:W2:Y:S02]  /*1fba0*/  SHFL.IDX P6, R14, R13, R12, R11 ;  /* 0x0000000c0d0e7389 */ /* 0x0002a400000c000b */
[----:B012---:R-:W-:Y:S01]  /*1fbb0*/  ENDCOLLECTIVE ;  /* 0x000000000000791b */ /* 0x007fe20003800000 */
.L_x_5563:
[----:B------:R-:W-:Y:S02]  /*1fbc0*/  IMAD.MOV.U32 R13, RZ, RZ, R0 ;  /* 0x000000ffff0d7224 */ /* 0x000fe400078e0000 */
[----:B------:R-:W-:-:S07]  /*1fbd0*/  IMAD.MOV.U32 R3, RZ, RZ, R14 ;  /* 0x000000ffff037224 */ /* 0x000fce00078e000e */
[----:B------:R-:W-:Y:S05]  /*1fbe0*/  WARPSYNC.COLLECTIVE R15, `(.L_x_5564) ;  /* 0x000000000f087348 */ /* 0x000fea0003c00000 */
[----:B------:R0:W1:Y:S02]  /*1fbf0*/  SHFL.IDX P6, R14, R13, R12, R11 ;  /* 0x0000000c0d0e7389 */ /* 0x00006400000c000b */
[----:B01----:R-:W-:Y:S01]  /*1fc00*/  ENDCOLLECTIVE ;  /* 0x000000000000791b */ /* 0x003fe20003800000 */
.L_x_5564:
[----:B------:R-:W-:Y:S01]  /*1fc10*/  IMAD.MOV.U32 R9, RZ, RZ, R14 ;  /* 0x000000ffff097224 */ /* 0x000fe200078e000e */
[----:B------:R-:W-:Y:S06]  /*1fc20*/  BRA `(.L_x_5565) ;  /* 0xffffff6000947947 */ /* 0x000fec000383ffff */
.L_x_5354:
        /* <DEDUP_REMOVED lines=8> */
.L_x_5567:
[----:B------:R-:W-:Y:S05]  /*1fcb0*/  BSYNC B1 ;  /* 0x0000000000017941 */ /* 0x000fea0003800000 */
.L_x_5566:
        /* <DEDUP_REMOVED lines=8> */
.L_x_5568:
[----:B------:R-:W-:Y:S01]  /*1fd40*/  IMAD.MOV.U32 R9, RZ, RZ, R14 ;  /* 0x000000ffff097224 */ /* 0x000fe200078e000e */
[----:B------:R-:W-:Y:S06]  /*1fd50*/  BRA `(.L_x_5569) ;  /* 0xffffff6000dc7947 */ /* 0x000fec000383ffff */
.L_x_5357:
        /* <DEDUP_REMOVED lines=8> */
.L_x_5571:
[----:B------:R-:W-:Y:S05]  /*1fde0*/  BSYNC B1 ;  /* 0x0000000000017941 */ /* 0x000fea0003800000 */
.L_x_5570:
        /* <DEDUP_REMOVED lines=8> */
.L_x_5572:
[----:B------:R-:W-:Y:S01]  /*1fe70*/  IMAD.MOV.U32 R9, RZ, RZ, R14 ;  /* 0x000000ffff097224 */ /* 0x000fe200078e000e */
[----:B------:R-:W-:Y:S06]  /*1fe80*/  BRA `(.L_x_5573) ;  /* 0xffffff6400207947 */ /* 0x000fec000383ffff */
.L_x_5360:
        /* <DEDUP_REMOVED lines=8> */
.L_x_5575:
[----:B------:R-:W-:Y:S05]  /*1ff10*/  BSYNC B1 ;  /* 0x0000000000017941 */ /* 0x000fea0003800000 */
.L_x_5574:
        /* <DEDUP_REMOVED lines=8> */
.L_x_5576:
[----:B------:R-:W-:Y:S01]  /*1ffa0*/  IMAD.MOV.U32 R9, RZ, RZ, R14 ;  /* 0x000000ffff097224 */ /* 0x000fe200078e000e */
[----:B------:R-:W-:Y:S06]  /*1ffb0*/  BRA `(.L_x_5577) ;  /* 0xffffff6400647947 */ /* 0x000fec000383ffff */
.L_x_5379:
[----:B-1----:R-:W0:Y:S01]  /*1ffc0*/  S2R R11, SR_TID.X ;  /* 0x00000000000b7919 */ /* 0x002e220000002100 */
[----:B------:R-:W-:Y:S01]  /*1ffd0*/  BSSY B1, `(.L_x_5578) ;  /* 0x000000a000017945 */ /* 0x000fe20003800000 */
[----:B------:R-:W-:Y:S02]  /*1ffe0*/  IMAD.MOV.U32 R12, RZ, RZ, RZ ;  /* 0x000000ffff0c7224 */ /* 0x000fe400078e00ff */
[----:B------:R-:W-:Y:S01]  /*1fff0*/  IMAD.MOV.U32 R15, RZ, RZ, -0x1 ;  /* 0xffffffffff0f7424 */ /* 0x000fe200078e00ff */
[----:B0-----:R-:W-:-:S04]  /*20000*/  SHF.R.U32.HI R11, RZ, 0x5, R11 ;  /* 0x00000005ff0b7819 */ /* 0x001fc8000001160b */
[----:B------:R-:W-:-:S05]  /*20010*/  LOP3.LUT R11, R11, 0x3, RZ, 0xc0, !PT ;  /* 0x000000030b0b7812 */ /* 0x000fca00078ec0ff */
[----:B------:R-:W-:Y:S02]  /*20020*/  IMAD.MOV.U32 R13, RZ, RZ, R11 ;  /* 0x000000ffff0d7224 */ /* 0x000fe400078e000b */
[----:B------:R-:W-:-:S07]  /*20030*/  IMAD.MOV.U32 R11, RZ, RZ, 0x1f ;  /* 0x0000001fff0b7424 */ /* 0x000fce00078e00ff */
[----:B------:R-:W-:Y:S05]  /*20040*/  WARPSYNC.COLLECTIVE R15, `(.L_x_5579) ;  /* 0x000000000f087348 */ /* 0x000fea0003c00000 */
[----:B------:R0:W1:Y:S02]  /*20050*/  SHFL.IDX P6, R14, R13, R12, R11 ;  /* 0x0000000c0d0e7389 */ /* 0x00006400000c000b */
[----:B01----:R-:W-:Y:S01]  /*20060*/  ENDCOLLECTIVE ;  /* 0x000000000000791b */ /* 0x003fe20003800000 */
.L_x_5579:
[----:B------:R-:W-:Y:S05]  /*20070*/  BSYNC B1 ;  /* 0x0000000000017941 */ /* 0x000fea0003800000 */
.L_x_5578:
[----:B------:R-:W-:Y:S05]  /*20080*/  BRA `(.L_x_5580) ;  /* 0xffffff8000a07947 */ /* 0x000fea000383ffff */
.L_x_5381:
[----:B------:R-:W-:Y:S01]  /*20090*/  BSSY B1, `(.L_x_5581) ;  /* 0x0000006000017945 */ /* 0x000fe20003800000 */
[----:B------:R-:W-:-:S07]  /*200a0*/  IMAD.MOV.U32 R15, RZ, RZ, -0x1 ;  /* 0xffffffffff0f7424 */ /* 0x000fce00078e00ff */
[----:B01----:R-:W-:Y:S05]  /*200b0*/  WARPSYNC.COLLECTIVE R15, `(.L_x_5582) ;  /* 0x000000000f0c7348 */ /* 0x003fea0003c00000 */
[----:B------:R-:W-:Y:S02]  /*200c0*/  ELECT P6, UR62, PT ;  /* 0x00000000003e782f */ /* 0x000fe400038c0000 */
[----:B------:R-:W-:Y:S01]  /*200d0*/  MOV R14, UR62 ;  /* 0x0000003e000e7c02 */ /* 0x000fe20008000f00 */
[----:B01----:R-:W-:Y:S10]  /*200e0*/  ENDCOLLECTIVE ;  /* 0x000000000000791b */ /* 0x003ff40003800000 */
.L_x_5582:
[----:B------:R-:W-:Y:S05]  /*200f0*/  BSYNC B1 ;  /* 0x0000000000017941 */ /* 0x000fea0003800000 */
.L_x_5581:
[----:B------:R-:W-:Y:S05]  /*20100*/  BRA `(.L_x_5380) ;  /* 0xffffff8000987947 */ /* 0x000fea000383ffff */
.L_x_5383:
[----:B0-----:R0:W2:Y:S02]  /*20110*/  SYNCS.PHASECHK.TRANS64.TRYWAIT P0, [R16+URZ+0x22820], R3 ;  /* 0x02282003100075a7 */ /* 0x0010a4000800017f */
[----:B--2---:R-:W-:Y:S05]  /*20120*/  @!P0 NANOSLEEP.SYNCS 0x989680 ;  /* 0x009896800000895d */ /* 0x004fea0003900000 */
[----:B------:R-:W2:Y:S02]  /*20130*/  @!P0 SYNCS.PHASECHK.TRANS64 P0, [R16+URZ+0x22820], R3 ;  /* 0x02282003100085a7 */ /* 0x000ea4000800007f */
[----:B--2---:R-:W-:Y:S05]  /*20140*/  @!P0 BRA `(.L_x_5383) ;  /* 0xfffffffc00f08947 */ /* 0x004fea000383ffff */
[----:B------:R-:W-:Y:S05]  /*20150*/  BRA `(.L_x_5583) ;  /* 0xffffff8000a87947 */ /* 0x000fea000383ffff */
.L_x_5387:
[----:B0-----:R0:W2:Y:S02]  /*20160*/  SYNCS.PHASECHK.TRANS64.TRYWAIT P0, [R3+URZ+0x228a0], R9 ;  /* 0x0228a009030075a7 */ /* 0x0010a4000800017f */
[----:B--2---:R-:W-:Y:S05]  /*20170*/  @!P0 NANOSLEEP.SYNCS 0x989680 ;  /* 0x009896800000895d */ /* 0x004fea0003900000 */
[----:B------:R-:W2:Y:S02]  /*20180*/  @!P0 SYNCS.PHASECHK.TRANS64 P0, [R3+URZ+0x228a0], R9 ;  /* 0x0228a009030085a7 */ /* 0x000ea4000800007f */
[----:B--2---:R-:W-:Y:S05]  /*20190*/  @!P0 BRA `(.L_x_5387) ;  /* 0xfffffffc00f08947 */ /* 0x004fea000383ffff */
[----:B------:R-:W-:Y:S05]  /*201a0*/  BRA `(.L_x_5584) ;  /* 0xffffff8000c07947 */ /* 0x000fea000383ffff */
.L_x_5392:
[----:B-1----:R1:W2:Y:S02]  /*201b0*/  SYNCS.PHASECHK.TRANS64.TRYWAIT P0, [R3+URZ+0x228c0], R9 ;  /* 0x0228c009030075a7 */ /* 0x0022a4000800017f */
[----:B--2---:R-:W-:Y:S05]  /*201c0*/  @!P0 NANOSLEEP.SYNCS 0x989680 ;  /* 0x009896800000895d */ /* 0x004fea0003900000 */
[----:B------:R-:W2:Y:S02]  /*201d0*/  @!P0 SYNCS.PHASECHK.TRANS64 P0, [R3+URZ+0x228c0], R9 ;  /* 0x0228c009030085a7 */ /* 0x000ea4000800007f */
[----:B--2---:R-:W-:Y:S05]  /*201e0*/  @!P0 BRA `(.L_x_5392) ;  /* 0xfffffffc00f08947 */ /* 0x004fea000383ffff */
[----:B------:R-:W-:Y:S05]  /*201f0*/  BRA `(.L_x_5585) ;  /* 0xffffff84003c7947 */ /* 0x000fea000383ffff */
.L_x_5402:
[----:B0-----:R0:W2:Y:S02]  /*20200*/  SYNCS.PHASECHK.TRANS64.TRYWAIT P1, [R9+URZ+0x228a0], R2 ;  /* 0x0228a002090075a7 */ /* 0x0010a4000802017f */
[----:B--2---:R-:W-:Y:S05]  /*20210*/  @!P1 NANOSLEEP.SYNCS 0x989680 ;  /* 0x009896800000995d */ /* 0x004fea0003900000 */
[----:B------:R-:W2:Y:S02]  /*20220*/  @!P1 SYNCS.PHASECHK.TRANS64 P1, [R9+URZ+0x228a0], R2 ;  /* 0x0228a002090095a7 */ /* 0x000ea4000802007f */
[----:B--2---:R-:W-:Y:S05]  /*20230*/  @!P1 BRA `(.L_x_5402) ;  /* 0xfffffffc00f09947 */ /* 0x004fea000383ffff */
[----:B------:R-:W-:Y:S05]  /*20240*/  BRA `(.L_x_5586) ;  /* 0xffffff8800b07947 */ /* 0x000fea000383ffff */
.L_x_5407:
[----:B-1----:R1:W2:Y:S02]  /*20250*/  SYNCS.PHASECHK.TRANS64.TRYWAIT P1, [R9+URZ+0x228c0], R2 ;  /* 0x0228c002090075a7 */ /* 0x0022a4000802017f */
[----:B--2---:R-:W-:Y:S05]  /*20260*/  @!P1 NANOSLEEP.SYNCS 0x989680 ;  /* 0x009896800000995d */ /* 0x004fea0003900000 */
[----:B------:R-:W2:Y:S02]  /*20270*/  @!P1 SYNCS.PHASECHK.TRANS64 P1, [R9+URZ+0x228c0], R2 ;  /* 0x0228c002090095a7 */ /* 0x000ea4000802007f */
[----:B--2---:R-:W-:Y:S05]  /*20280*/  @!P1 BRA `(.L_x_5407) ;  /* 0xfffffffc00f09947 */ /* 0x004fea000383ffff */
[----:B------:R-:W-:Y:S05]  /*20290*/  BRA `(.L_x_5587) ;  /* 0xffffff8c00287947 */ /* 0x000fea000383ffff */
.L_x_5425:
        /* <DEDUP_REMOVED lines=11> */
.L_x_5589:
[----:B------:R-:W-:Y:S05]  /*20350*/  BSYNC B0 ;  /* 0x0000000000007941 */ /* 0x000fea0003800000 */
.L_x_5588:
[----:B------:R-:W-:Y:S05]  /*20360*/  BRA `(.L_x_5590) ;  /* 0xffffff9c00607947 */ /* 0x000fea000383ffff */
.L_x_5428:
[----:B0-----:R0:W1:Y:S02]  /*20370*/  SYNCS.PHASECHK.TRANS64.TRYWAIT P0, [R22+URZ+0x22840], R0 ;  /* 0x02284000160075a7 */ /* 0x001064000800017f */
[----:B-1----:R-:W-:Y:S05]  /*20380*/  @!P0 NANOSLEEP.SYNCS 0x989680 ;  /* 0x009896800000895d */ /* 0x002fea0003900000 */
[----:B------:R-:W1:Y:S02]  /*20390*/  @!P0 SYNCS.PHASECHK.TRANS64 P0, [R22+URZ+0x22840], R0 ;  /* 0x02284000160085a7 */ /* 0x000e64000800007f */
[----:B-1----:R-:W-:Y:S05]  /*203a0*/  @!P0 BRA `(.L_x_5428) ;  /* 0xfffffffc00f08947 */ /* 0x002fea000383ffff */
[----:B------:R-:W-:Y:S05]  /*203b0*/  BRA `(.L_x_5591) ;  /* 0xffffff9c00707947 */ /* 0x000fea000383ffff */
.L_x_5429:
        /* <DEDUP_REMOVED lines=8> */
.L_x_5593:
[----:B------:R-:W-:Y:S05]  /*20440*/  BSYNC B0 ;  /* 0x0000000000007941 */ /* 0x000fea0003800000 */
.L_x_5592:
        /* <DEDUP_REMOVED lines=9> */
.L_x_5594:
[----:B------:R-:W-:Y:S02]  /*204e0*/  IMAD.MOV.U32 R13, RZ, RZ, R4 ;  /* 0x000000ffff0d7224 */ /* 0x000fe400078e0004 */
[----:B------:R-:W-:Y:S02]  /*204f0*/  IMAD.MOV.U32 R12, RZ, RZ, 0x1 ;  /* 0x00000001ff0c7424 */ /* 0x000fe400078e00ff */
[----:B------:R-:W-:-:S07]  /*20500*/  IMAD.MOV.U32 R3, RZ, RZ, R14 ;  /* 0x000000ffff037224 */ /* 0x000fce00078e000e */
[----:B------:R-:W-:Y:S05]  /*20510*/  WARPSYNC.COLLECTIVE R15, `(.L_x_5595) ;  /* 0x000000000f087348 */ /* 0x000fea0003c00000 */
[----:B------:R0:W1:Y:S02]  /*20520*/  SHFL.IDX P6, R14, R13, R12, R11 ;  /* 0x0000000c0d0e7389 */ /* 0x00006400000c000b */
[----:B01----:R-:W-:Y:S01]  /*20530*/  ENDCOLLECTIVE ;  /* 0x000000000000791b */ /* 0x003fe20003800000 */
.L_x_5595:
        /* <DEDUP_REMOVED lines=15> */
.L_x_5596:
[----:B------:R-:W-:Y:S02]  /*20630*/  @P0 IMAD R7, R5, 0x2, R16 ;  /* 0x0000000205070824 */ /* 0x000fe400078e0210 */
[----:B------:R-:W-:Y:S02]  /*20640*/  IMAD.MOV.U32 R13, RZ, RZ, R4 ;  /* 0x000000ffff0d7224 */ /* 0x000fe400078e0004 */
[----:B------:R-:W-:Y:S02]  /*20650*/  IMAD.MOV.U32 R12, RZ, RZ, 0x2 ;  /* 0x00000002ff0c7424 */ /* 0x000fe400078e00ff */
[----:B------:R-:W-:-:S07]  /*20660*/  IMAD.MOV.U32 R3, RZ, RZ, R14 ;  /* 0x000000ffff037224 */ /* 0x000fce00078e000e */
[----:B------:R-:W-:Y:S05]  /*20670*/  WARPSYNC.COLLECTIVE R15, `(.L_x_5597) ;  /* 0x000000000f087348 */ /* 0x000fea0003c00000 */
[----:B------:R0:W1:Y:S02]  /*20680*/  SHFL.IDX P6, R14, R13, R12, R11 ;  /* 0x0000000c0d0e7389 */ /* 0x00006400000c000b */
[----:B01----:R-:W-:Y:S01]  /*20690*/  ENDCOLLECTIVE ;  /* 0x000000000000791b */ /* 0x003fe20003800000 */
.L_x_5597:
        /* <DEDUP_REMOVED lines=15> */
.L_x_5598:
[----:B------:R-:W-:Y:S02]  /*20790*/  @P0 IMAD R7, R5, 0x2, R16 ;  /* 0x0000000205070824 */ /* 0x000fe400078e0210 */
[----:B------:R-:W-:Y:S02]  /*207a0*/  IMAD.MOV.U32 R13, RZ, RZ, R4 ;  /* 0x000000ffff0d7224 */ /* 0x000fe400078e0004 */
[----:B------:R-:W-:Y:S02]  /*207b0*/  IMAD.MOV.U32 R12, RZ, RZ, 0x3 ;  /* 0x00000003ff0c7424 */ /* 0x000fe400078e00ff */
[----:B------:R-:W-:-:S07]  /*207c0*/  IMAD.MOV.U32 R3, RZ, RZ, R14 ;  /* 0x000000ffff037224 */ /* 0x000fce00078e000e */
[----:B------:R-:W-:Y:S05]  /*207d0*/  WARPSYNC.COLLECTIVE R15, `(.L_x_5599) ;  /* 0x000000000f087348 */ /* 0x000fea0003c00000 */
[----:B------:R0:W1:Y:S02]  /*207e0*/  SHFL.IDX P6, R14, R13, R12, R11 ;  /* 0x0000000c0d0e7389 */ /* 0x00006400000c000b */
[----:B01----:R-:W-:Y:S01]  /*207f0*/  ENDCOLLECTIVE ;  /* 0x000000000000791b */ /* 0x003fe20003800000 */
.L_x_5599:
        /* <DEDUP_REMOVED lines=15> */
.L_x_5600:
[----:B------:R-:W-:Y:S02]  /*208f0*/  @P0 IMAD R7, R5, 0x2, R16 ;  /* 0x0000000205070824 */ /* 0x000fe400078e0210 */
[----:B------:R-:W-:Y:S02]  /*20900*/  IMAD.MOV.U32 R13, RZ, RZ, R4 ;  /* 0x000000ffff0d7224 */ /* 0x000fe400078e0004 */
[----:B------:R-:W-:Y:S02]  /*20910*/  IMAD.MOV.U32 R12, RZ, RZ, 0x4 ;  /* 0x00000004ff0c7424 */ /* 0x000fe400078e00ff */
[----:B------:R-:W-:-:S07]  /*20920*/  IMAD.MOV.U32 R3, RZ, RZ, R14 ;  /* 0x000000ffff037224 */ /* 0x000fce00078e000e */
[----:B------:R-:W-:Y:S05]  /*20930*/  WARPSYNC.COLLECTIVE R15, `(.L_x_5601) ;  /* 0x000000000f087348 */ /* 0x000fea0003c00000 */
[----:B------:R0:W1:Y:S02]  /*20940*/  SHFL.IDX P6, R14, R13, R12, R11 ;  /* 0x0000000c0d0e7389 */ /* 0x00006400000c000b */
[----:B01----:R-:W-:Y:S01]  /*20950*/  ENDCOLLECTIVE ;  /* 0x000000000000791b */ /* 0x003fe20003800000 */
.L_x_5601:
        /* <DEDUP_REMOVED lines=15> */
.L_x_5602:
[----:B------:R-:W-:Y:S02]  /*20a50*/  @P0 IMAD R7, R5, 0x2, R16 ;  /* 0x0000000205070824 */ /* 0x000fe400078e0210 */
[----:B------:R-:W-:Y:S02]  /*20a60*/  IMAD.MOV.U32 R13, RZ, RZ, R4 ;  /* 0x000000ffff0d7224 */ /* 0x000fe400078e0004 */
[----:B------:R-:W-:Y:S02]  /*20a70*/  IMAD.MOV.U32 R12, RZ, RZ, 0x5 ;  /* 0x00000005ff0c7424 */ /* 0x000fe400078e00ff */
[----:B------:R-:W-:-:S07]  /*20a80*/  IMAD.MOV.U32 R3, RZ, RZ, R14 ;  /* 0x000000ffff037224 */ /* 0x000fce00078e000e */
[----:B------:R-:W-:Y:S05]  /*20a90*/  WARPSYNC.COLLECTIVE R15, `(.L_x_5603) ;  /* 0x000000000f087348 */ /* 0x000fea0003c00000 */
[----:B------:R0:W1:Y:S02]  /*20aa0*/  SHFL.IDX P6, R14, R13, R12, R11 ;  /* 0x0000000c0d0e7389 */ /* 0x00006400000c000b */
[----:B01----:R-:W-:Y:S01]  /*20ab0*/  ENDCOLLECTIVE ;  /* 0x000000000000791b */ /* 0x003fe20003800000 */
.L_x_5603:
        /* <DEDUP_REMOVED lines=10> */
.L_x_5604:
[----:B------:R-:W-:Y:S01]  /*20b60*/  @!PT LDS RZ, [RZ] ;  /* 0x00000000fffff984 */ /* 0x000fe20000000800 */
[----:B------:R-:W-:Y:S01]  /*20b70*/  @!PT LDS RZ, [RZ] ;  /* 0x00000000fffff984 */ /* 0x000fe20000000800 */
[----:B------:R-:W-:Y:S01]  /*20b80*/  @!PT LDS RZ, [RZ] ;  /* 0x00000000fffff984 */ /* 0x000fe20000000800 */
[----:B------:R0:W-:Y:S01]  /*20b90*/  @P0 LDGSTS.E.BYPASS.LTC128B.128 [R7+0x1e400], desc[UR42][R2.64], !P2 ;  /* 0x1e40000002070fae */ /* 0x0001e2000d101d6a */
[----:B------:R-:W-:Y:S01]  /*20ba0*/  IMAD.MOV.U32 R0, RZ, RZ, R14 ;  /* 0x000000ffff007224 */ /* 0x000fe200078e000e */
[----:B------:R-:W-:Y:S06]  /*20bb0*/  BRA `(.L_x_5605) ;  /* 0xffffff9800d07947 */ /* 0x000fec000383ffff */
.L_x_5434:
[----:B------:R-:W-:Y:S02]  /*20bc0*/  IMAD.MOV.U32 R13, RZ, RZ, R4 ;  /* 0x000000ffff0d7224 */ /* 0x000fe400078e0004 */
[----:B------:R-:W-:Y:S02]  /*20bd0*/  IMAD.MOV.U32 R12, RZ, RZ, RZ ;  /* 0x000000ffff0c7224 */ /* 0x000fe400078e00ff */
[----:B------:R-:W-:Y:S02]  /*20be0*/  IMAD.MOV.U32 R11, RZ, RZ, 0x181f ;  /* 0x0000181fff0b7424 */ /* 0x000fe400078e00ff */
[----:B------:R-:W-:Y:S02]  /*20bf0*/  IMAD.MOV.U32 R15, RZ, RZ, -0x1 ;  /* 0xffffffffff0f7424 */ /* 0x000fe400078e00ff */
[----:B-----5:R-:W-:Y:S02]  /*20c00*/  IMAD R5, R20, R7, RZ ;  /* 0x0000000714057224 */ /* 0x020fe400078e02ff */
[----:B------:R-:W-:-:S07]  /*20c10*/  IMAD R25, R25, 0x80, R10 ;  /* 0x0000008019197824 */ /* 0x000fce00078e020a */
[----:B-1----:R-:W-:Y:S05]  /*20c20*/  WARPSYNC.COLLECTIVE R15, `(.L_x_5606) ;  /* 0x000000000f087348 */ /* 0x002fea0003c00000 */
[----:B------:R0:W2:Y:S02]  /*20c30*/  SHFL.IDX P6, R14, R13, R12, R11 ;  /* 0x0000000c0d0e7389 */ /* 0x0000a400000c000b */
[----:B012---:R-:W-:Y:S01]  /*20c40*/  ENDCOLLECTIVE ;  /* 0x000000000000791b */ /* 0x007fe20003800000 */
.L_x_5606:
[C---:B------:R-:W-:Y:S01]  /*20c50*/  VIADD R6, R25.reuse, 0x10 ;  /* 0x0000001019067836 */ /* 0x040fe20000000000 */
[----:B------:R-:W-:Y:S01]  /*20c60*/  ISETP.GE.AND P0, PT, R25, R5, PT ;  /* 0x000000051900720c */ /* 0x000fe20003f06270 */
[----:B------:R-:W-:Y:S02]  /*20c70*/  IMAD.MOV.U32 R13, RZ, RZ, R0 ;  /* 0x000000ffff0d7224 */ /* 0x000fe400078e0000 */
[----:B------:R-:W-:-:S10]  /*20c80*/  IMAD.MOV.U32 R2, RZ, RZ, R14 ;  /* 0x000000ffff027224 */ /* 0x000fd400078e000e */
[----:B------:R-:W-:Y:S05]  /*20c90*/  WARPSYNC.COLLECTIVE R15, `(.L_x_5607) ;  /* 0x000000000f087348 */ /* 0x000fea0003c00000 */
[----:B------:R0:W1:Y:S02]  /*20ca0*/  SHFL.IDX P6, R14, R13, R12, R11 ;  /* 0x0000000c0d0e7389 */ /* 0x00006400000c000b */
[----:B01----:R-:W-:Y:S01]  /*20cb0*/  ENDCOLLECTIVE ;  /* 0x000000000000791b */ /* 0x003fe20003800000 */
.L_x_5607:
[----:B------:R-:W-:Y:S02]  /*20cc0*/  IMAD.MOV.U32 R13, RZ, RZ, R4 ;  /* 0x000000ffff0d7224 */ /* 0x000fe400078e0004 */
[----:B------:R-:W-:Y:S02]  /*20cd0*/  IMAD.MOV.U32 R12, RZ, RZ, 0x1 ;  /* 0x00000001ff0c7424 */ /* 0x000fe400078e00ff */
[----:B------:R-:W-:-:S07]  /*20ce0*/  IMAD.MOV.U32 R3, RZ, RZ, R14 ;  /* 0x000000ffff037224 */ /* 0x000fce00078e000e */
[----:B------:R-:W-:Y:S05]  /*20cf0*/  WARPSYNC.COLLECTIVE R15, `(.L_x_5608) ;  /* 0x000000000f087348 */ /* 0x000fea0003c00000 */
[----:B------:R0:W1:Y:S02]  /*20d00*/  SHFL.IDX P6, R14, R13, R12, R11 ;  /* 0x0000000c0d0e7389 */ /* 0x00006400000c000b */
[----:B01----:R-:W-:Y:S01]  /*20d10*/  ENDCOLLECTIVE ;  /* 0x000000000000791b */ /* 0x003fe20003800000 */
.L_x_5608:
        /* <DEDUP_REMOVED lines=15> */
.L_x_5609:
[----:B------:R-:W-:Y:S02]  /*20e10*/  IMAD.MOV.U32 R13, RZ, RZ, R4 ;  /* 0x000000ffff0d7224 */ /* 0x000fe400078e0004 */
[----:B------:R-:W-:Y:S02]  /*20e20*/  IMAD.MOV.U32 R12, RZ, RZ, 0x2 ;  /* 0x00000002ff0c7424 */ /* 0x000fe400078e00ff */
[----:B------:R-:W-:-:S07]  /*20e30*/  IMAD.MOV.U32 R3, RZ, RZ, R14 ;  /* 0x000000ffff037224 */ /* 0x000fce00078e000e */
[----:B------:R-:W-:Y:S05]  /*20e40*/  WARPSYNC.COLLECTIVE R15, `(.L_x_5610) ;  /* 0x000000000f087348 */ /* 0x000fea0003c00000 */
[----:B------:R0:W1:Y:S02]  /*20e50*/  SHFL.IDX P6, R14, R13, R12, R11 ;  /* 0x0000000c0d0e7389 */ /* 0x00006400000c000b */
[----:B01----:R-:W-:Y:S01]  /*20e60*/  ENDCOLLECTIVE ;  /* 0x000000000000791b */ /* 0x003fe20003800000 */
.L_x_5610:
        /* <DEDUP_REMOVED lines=16> */
.L_x_5611:
[----:B------:R-:W-:Y:S02]  /*20f70*/  IMAD.MOV.U32 R13, RZ, RZ, R4 ;  /* 0x000000ffff0d7224 */ /* 0x000fe400078e0004 */
[----:B------:R-:W-:Y:S02]  /*20f80*/  IMAD.MOV.U32 R12, RZ, RZ, 0x3 ;  /* 0x00000003ff0c7424 */ /* 0x000fe400078e00ff */
[----:B------:R-:W-:-:S07]  /*20f90*/  IMAD.MOV.U32 R3, RZ, RZ, R14 ;  /* 0x000000ffff037224 */ /* 0x000fce00078e000e */
[----:B------:R-:W-:Y:S05]  /*20fa0*/  WARPSYNC.COLLECTIVE R15, `(.L_x_5612) ;  /* 0x000000000f087348 */ /* 0x000fea0003c00000 */
[----:B------:R0:W1:Y:S02]  /*20fb0*/  SHFL.IDX P6, R14, R13, R12, R11 ;  /* 0x0000000c0d0e7389 */ /* 0x00006400000c000b */
[----:B01----:R-:W-:Y:S01]  /*20fc0*/  ENDCOLLECTIVE ;  /* 0x000000000000791b */ /* 0x003fe20003800000 */
.L_x_5612:
        /* <DEDUP_REMOVED lines=16> */
.L_x_5613:
[----:B------:R-:W-:Y:S02]  /*210d0*/  IMAD.MOV.U32 R13, RZ, RZ, R4 ;  /* 0x000000ffff0d7224 */ /* 0x000fe400078e0004 */
[----:B------:R-:W-:Y:S02]  /*210e0*/  IMAD.MOV.U32 R12, RZ, RZ, 0x4 ;  /* 0x00000004ff0c7424 */ /* 0x000fe400078e00ff */
[----:B------:R-:W-:-:S07]  /*210f0*/  IMAD.MOV.U32 R3, RZ, RZ, R14 ;  /* 0x000000ffff037224 */ /* 0x000fce00078e000e */
[----:B------:R-:W-:Y:S05]  /*21100*/  WARPSYNC.COLLECTIVE R15, `(.L_x_5614) ;  /* 0x000000000f087348 */ /* 0x000fea0003c00000 */
[----:B------:R0:W1:Y:S02]  /*21110*/  SHFL.IDX P6, R14, R13, R12, R11 ;  /* 0x0000000c0d0e7389 */ /* 0x00006400000c000b */
[----:B01----:R-:W-:Y:S01]  /*21120*/  ENDCOLLECTIVE ;  /* 0x000000000000791b */ /* 0x003fe20003800000 */
.L_x_5614:
        /* <DEDUP_REMOVED lines=16> */
.L_x_5615:
[----:B------:R-:W-:Y:S02]  /*21230*/  IMAD.MOV.U32 R13, RZ, RZ, R4 ;  /* 0x000000ffff0d7224 */ /* 0x000fe400078e0004 */
[----:B------:R-:W-:Y:S02]  /*21240*/  IMAD.MOV.U32 R12, RZ, RZ, 0x5 ;  /* 0x00000005ff0c7424 */ /* 0x000fe400078e00ff */
[----:B------:R-:W-:-:S07]  /*21250*/  IMAD.MOV.U32 R3, RZ, RZ, R14 ;  /* 0x000000ffff037224 */ /* 0x000fce00078e000e */
[----:B------:R-:W-:Y:S05]  /*21260*/  WARPSYNC.COLLECTIVE R15, `(.L_x_5616) ;  /* 0x000000000f087348 */ /* 0x000fea0003c00000 */
[----:B------:R0:W1:Y:S02]  /*21270*/  SHFL.IDX P6, R14, R13, R12, R11 ;  /* 0x0000000c0d0e7389 */ /* 0x00006400000c000b */
[----:B01----:R-:W-:Y:S01]  /*21280*/  ENDCOLLECTIVE ;  /* 0x000000000000791b */ /* 0x003fe20003800000 */
.L_x_5616:
        /* <DEDUP_REMOVED lines=16> */
.L_x_5617:
[----:B------:R-:W-:Y:S02]  /*21390*/  IMAD.MOV.U32 R13, RZ, RZ, R4 ;  /* 0x000000ffff0d7224 */ /* 0x000fe400078e0004 */
[----:B------:R-:W-:Y:S02]  /*213a0*/  IMAD.MOV.U32 R12, RZ, RZ, 0x6 ;  /* 0x00000006ff0c7424 */ /* 0x000fe400078e00ff */
[----:B------:R-:W-:-:S07]  /*213b0*/  IMAD.MOV.U32 R3, RZ, RZ, R14 ;  /* 0x000000ffff037224 */ /* 0x000fce00078e000e */
[----:B------:R-:W-:Y:S05]  /*213c0*/  WARPSYNC.COLLECTIVE R15, `(.L_x_5618) ;  /* 0x000000000f087348 */ /* 0x000fea0003c00000 */
[----:B------:R0:W1:Y:S02]  /*213d0*/  SHFL.IDX P6, R14, R13, R12, R11 ;  /* 0x0000000c0d0e7389 */ /* 0x00006400000c000b */
[----:B01----:R-:W-:Y:S01]  /*213e0*/  ENDCOLLECTIVE ;  /* 0x000000000000791b */ /* 0x003fe20003800000 */
.L_x_5618:
        /* <DEDUP_REMOVED lines=16> */
.L_x_5619:
[----:B------:R-:W-:Y:S02]  /*214f0*/  IMAD.MOV.U32 R13, RZ, RZ, R4 ;  /* 0x000000ffff0d7224 */ /* 0x000fe400078e0004 */
[----:B------:R-:W-:Y:S02]  /*21500*/  IMAD.MOV.U32 R12, RZ, RZ, 0x7 ;  /* 0x00000007ff0c7424 */ /* 0x000fe400078e00ff */
[----:B------:R-:W-:-:S07]  /*21510*/  IMAD.MOV.U32 R3, RZ, RZ, R14 ;  /* 0x000000ffff037224 */ /* 0x000fce00078e000e */
[----:B------:R-:W-:Y:S05]  /*21520*/  WARPSYNC.COLLECTIVE R15, `(.L_x_5620) ;  /* 0x000000000f087348 */ /* 0x000fea0003c00000 */
[----:B------:R0:W1:Y:S02]  /*21530*/  SHFL.IDX P6, R14, R13, R12, R11 ;  /* 0x0000000c0d0e7389 */ /* 0x00006400000c000b */
[----:B01----:R-:W-:Y:S01]  /*21540*/  ENDCOLLECTIVE ;  /* 0x000000000000791b */ /* 0x003fe20003800000 */
.L_x_5620:
        /* <DEDUP_REMOVED lines=10> */
.L_x_5621:
[----:B------:R-:W-:Y:S01]  /*215f0*/  @!PT LDS RZ, [RZ] ;  /* 0x00000000fffff984 */ /* 0x000fe20000000800 */
[----:B------:R-:W-:Y:S01]  /*21600*/  @!PT LDS RZ, [RZ] ;  /* 0x00000000fffff984 */ /* 0x000fe20000000800 */
[----:B------:R-:W-:Y:S01]  /*21610*/  @!PT LDS RZ, [RZ] ;  /* 0x00000000fffff984 */ /* 0x000fe20000000800 */
[----:B------:R0:W-:Y:S01]  /*21620*/  @!P0 LDGSTS.E.BYPASS.LTC128B.128 [R8+0x1b400], desc[UR42][R2.64], !P1 ;  /* 0x1b40000002088fae */ /* 0x0001e2000c901d6a */
[----:B------:R-:W-:Y:S01]  /*21630*/  IMAD.MOV.U32 R0, RZ, RZ, R14 ;  /* 0x000000ffff007224 */ /* 0x000fe200078e000e */
[----:B------:R-:W-:Y:S06]  /*21640*/  BRA `(.L_x_5622) ;  /* 0xffffff9c004c7947 */ /* 0x000fec000383ffff */
.L_x_5437:
[----:B0-----:R0:W2:Y:S02]  /*21650*/  SYNCS.PHASECHK.TRANS64.TRYWAIT P0, [R16+URZ+0x22820], R3 ;  /* 0x02282003100075a7 */ /* 0x0010a4000800017f */
[----:B--2---:R-:W-:Y:S05]  /*21660*/  @!P0 NANOSLEEP.SYNCS 0x989680 ;  /* 0x009896800000895d */ /* 0x004fea0003900000 */
[----:B------:R-:W2:Y:S02]  /*21670*/  @!P0 SYNCS.PHASECHK.TRANS64 P0, [R16+URZ+0x22820], R3 ;  /* 0x02282003100085a7 */ /* 0x000ea4000800007f */
[----:B--2---:R-:W-:Y:S05]  /*21680*/  @!P0 BRA `(.L_x_5437) ;  /* 0xfffffffc00f08947 */ /* 0x004fea000383ffff */
[----:B------:R-:W-:Y:S05]  /*21690*/  BRA `(.L_x_5623) ;  /* 0xffffff9c00a87947 */ /* 0x000fea000383ffff */
.L_x_5440:
[----:B0-----:R0:W2:Y:S02]  /*216a0*/  SYNCS.PHASECHK.TRANS64.TRYWAIT P0, [R22+URZ+0x22860], R3 ;  /* 0x02286003160075a7 */ /* 0x0010a4000800017f */
[----:B--2---:R-:W-:Y:S05]  /*216b0*/  @!P0 NANOSLEEP.SYNCS 0x989680 ;  /* 0x009896800000895d */ /* 0x004fea0003900000 */
[----:B------:R-:W2:Y:S02]  /*216c0*/  @!P0 SYNCS.PHASECHK.TRANS64 P0, [R22+URZ+0x22860], R3 ;  /* 0x02286003160085a7 */ /* 0x000ea4000800007f */
[----:B--2---:R-:W-:Y:S05]  /*216d0*/  @!P0 BRA `(.L_x_5440) ;  /* 0xfffffffc00f08947 */ /* 0x004fea000383ffff */
[----:B------:R-:W-:Y:S05]  /*216e0*/  BRA `(.L_x_5624) ;  /* 0xffffff9c00b87947 */ /* 0x000fea000383ffff */
.L_x_5441:
        /* <DEDUP_REMOVED lines=8> */
.L_x_5626:
[----:B------:R-:W-:Y:S05]  /*21770*/  BSYNC B0 ;  /* 0x0000000000007941 */ /* 0x000fea0003800000 */
.L_x_5625:
        /* <DEDUP_REMOVED lines=13> */
.L_x_5627:
        /* <DEDUP_REMOVED lines=11> */
.L_x_5628:
        /* <DEDUP_REMOVED lines=17> */
.L_x_5629:
[----:B------:R-:W-:Y:S02]  /*21a10*/  IMAD.MOV.U32 R13, RZ, RZ, R6 ;  /* 0x000000ffff0d7224 */ /* 0x000fe400078e0006 */
[----:B------:R-:W-:Y:S01]  /*21a20*/  IMAD.MOV.U32 R12, RZ, RZ, 0x2 ;  /* 0x00000002ff0c7424 */ /* 0x000fe200078e00ff */
[----:B------:R-:W-:-:S13]  /*21a30*/  IADD3 R2, P4, R14, R0, RZ ;  /* 0x000000000e027210 */ /* 0x000fda0007f9e0ff */
[----:B------:R-:W-:Y:S05]  /*21a40*/  WARPSYNC.COLLECTIVE R15, `(.L_x_5630) ;  /* 0x000000000f087348 */ /* 0x000fea0003c00000 */
[----:B------:R0:W1:Y:S02]  /*21a50*/  SHFL.IDX P6, R14, R13, R12, R11 ;  /* 0x0000000c0d0e7389 */ /* 0x00006400000c000b */
[----:B01----:R-:W-:Y:S01]  /*21a60*/  ENDCOLLECTIVE ;  /* 0x000000000000791b */ /* 0x003fe20003800000 */
.L_x_5630:
        /* <DEDUP_REMOVED lines=17> */
.L_x_5631:
[----:B------:R-:W-:Y:S02]  /*21b80*/  IMAD.MOV.U32 R13, RZ, RZ, R6 ;  /* 0x000000ffff0d7224 */ /* 0x000fe400078e0006 */
[----:B------:R-:W-:Y:S01]  /*21b90*/  IMAD.MOV.U32 R12, RZ, RZ, 0x3 ;  /* 0x00000003ff0c7424 */ /* 0x000fe200078e00ff */
[----:B------:R-:W-:-:S13]  /*21ba0*/  IADD3 R2, P4, R14, R0, RZ ;  /* 0x000000000e027210 */ /* 0x000fda0007f9e0ff */
[----:B------:R-:W-:Y:S05]  /*21bb0*/  WARPSYNC.COLLECTIVE R15, `(.L_x_5632) ;  /* 0x000000000f087348 */ /* 0x000fea0003c00000 */
[----:B------:R0:W1:Y:S02]  /*21bc0*/  SHFL.IDX P6, R14, R13, R12, R11 ;  /* 0x0000000c0d0e7389 */ /* 0x00006400000c000b */
[----:B01----:R-:W-:Y:S01]  /*21bd0*/  ENDCOLLECTIVE ;  /* 0x000000000000791b */ /* 0x003fe20003800000 */
.L_x_5632:
        /* <DEDUP_REMOVED lines=17> */
.L_x_5633:
[----:B------:R-:W-:Y:S02]  /*21cf0*/  IMAD.MOV.U32 R13, RZ, RZ, R6 ;  /* 0x000000ffff0d7224 */ /* 0x000fe400078e0006 */
[----:B------:R-:W-:Y:S01]  /*21d00*/  IMAD.MOV.U32 R12, RZ, RZ, 0x4 ;  /* 0x00000004ff0c7424 */ /* 0x000fe200078e00ff */
[----:B------:R-:W-:-:S13]  /*21d10*/  IADD3 R2, P4, R14, R0, RZ ;  /* 0x000000000e027210 */ /* 0x000fda0007f9e0ff */
[----:B------:R-:W-:Y:S05]  /*21d20*/  WARPSYNC.COLLECTIVE R15, `(.L_x_5634) ;  /* 0x000000000f087348 */ /* 0x000fea0003c00000 */
[----:B------:R0:W1:Y:S02]  /*21d30*/  SHFL.IDX P6, R14, R13, R12, R11 ;  /* 0x0000000c0d0e7389 */ /* 0x00006400000c000b */
[----:B01----:R-:W-:Y:S01]  /*21d40*/  ENDCOLLECTIVE ;  /* 0x000000000000791b */ /* 0x003fe20003800000 */
.L_x_5634:
        /* <DEDUP_REMOVED lines=17> */
.L_x_5635:
[----:B------:R-:W-:Y:S02]  /*21e60*/  IMAD.MOV.U32 R13, RZ, RZ, R6 ;  /* 0x000000ffff0d7224 */ /* 0x000fe400078e0006 */
[----:B------:R-:W-:Y:S01]  /*21e70*/  IMAD.MOV.U32 R12, RZ, RZ, 0x5 ;  /* 0x00000005ff0c7424 */ /* 0x000fe200078e00ff */
[----:B------:R-:W-:-:S13]  /*21e80*/  IADD3 R2, P4, R14, R0, RZ ;  /* 0x000000000e027210 */ /* 0x000fda0007f9e0ff */
[----:B------:R-:W-:Y:S05]  /*21e90*/  WARPSYNC.COLLECTIVE R15, `(.L_x_5636) ;  /* 0x000000000f087348 */ /* 0x000fea0003c00000 */
[----:B------:R0:W1:Y:S02]  /*21ea0*/  SHFL.IDX P6, R14, R13, R12, R11 ;  /* 0x0000000c0d0e7389 */ /* 0x00006400000c000b */
[----:B01----:R-:W-:Y:S01]  /*21eb0*/  ENDCOLLECTIVE ;  /* 0x000000000000791b */ /* 0x003fe20003800000 */
.L_x_5636:
        /* <DEDUP_REMOVED lines=12> */
.L_x_5637:
        /* <DEDUP_REMOVED lines=9> */
.L_x_5448:
[----:B0-----:R0:W1:Y:S02]  /*22010*/  SYNCS.PHASECHK.TRANS64.TRYWAIT P0, [R6+URZ+0x22840], R22 ;  /* 0x02284016060075a7 */ /* 0x001064000800017f */
[----:B-1----:R-:W-:Y:S05]  /*22020*/  @!P0 NANOSLEEP.SYNCS 0x989680 ;  /* 0x009896800000895d */ /* 0x002fea0003900000 */
[----:B------:R-:W1:Y:S02]  /*22030*/  @!P0 SYNCS.PHASECHK.TRANS64 P0, [R6+URZ+0x22840], R22 ;  /* 0x02284016060085a7 */ /* 0x000e64000800007f */
[----:B-1----:R-:W-:Y:S05]  /*22040*/  @!P0 BRA `(.L_x_5448) ;  /* 0xfffffffc00f08947 */ /* 0x002fea000383ffff */
[----:B------:R-:W-:Y:S05]  /*22050*/  BRA `(.L_x_5639) ;  /* 0xffffffa000187947 */ /* 0x000fea000383ffff */
.L_x_5449:
        /* <DEDUP_REMOVED lines=8> */
.L_x_5641:
[----:B------:R-:W-:Y:S05]  /*220e0*/  BSYNC B1 ;  /* 0x0000000000017941 */ /* 0x000fea0003800000 */
.L_x_5640:
        /* <DEDUP_REMOVED lines=9> */
.L_x_5642:
[----:B------:R-:W-:Y:S02]  /*22180*/  IMAD.MOV.U32 R13, RZ, RZ, R9 ;  /* 0x000000ffff0d7224 */ /* 0x000fe400078e0009 */
[----:B------:R-:W-:Y:S02]  /*22190*/  IMAD.MOV.U32 R12, RZ, RZ, 0x1 ;  /* 0x00000001ff0c7424 */ /* 0x000fe400078e00ff */
[----:B------:R-:W-:-:S07]  /*221a0*/  IMAD.MOV.U32 R2, RZ, RZ, R14 ;  /* 0x000000ffff027224 */ /* 0x000fce00078e000e */
[----:B------:R-:W-:Y:S05]  /*221b0*/  WARPSYNC.COLLECTIVE R15, `(.L_x_5643) ;  /* 0x000000000f087348 */ /* 0x000fea0003c00000 */
[----:B------:R0:W1:Y:S02]  /*221c0*/  SHFL.IDX P6, R14, R13, R12, R11 ;  /* 0x0000000c0d0e7389 */ /* 0x00006400000c000b */
[----:B01----:R-:W-:Y:S01]  /*221d0*/  ENDCOLLECTIVE ;  /* 0x000000000000791b */ /* 0x003fe20003800000 */
.L_x_5643:
        /* <DEDUP_REMOVED lines=11> */
.L_x_5644:
[----:B------:R-:W-:Y:S02]  /*22290*/  IMAD.MOV.U32 R13, RZ, RZ, R9 ;  /* 0x000000ffff0d7224 */ /* 0x000fe400078e0009 */
[----:B------:R-:W-:Y:S02]  /*222a0*/  IMAD.MOV.U32 R12, RZ, RZ, 0x2 ;  /* 0x00000002ff0c7424 */ /* 0x000fe400078e00ff */
[----:B------:R-:W-:-:S07]  /*222b0*/  IMAD.MOV.U32 R2, RZ, RZ, R14 ;  /* 0x000000ffff027224 */ /* 0x000fce00078e000e */
[----:B------:R-:W-:Y:S05]  /*222c0*/  WARPSYNC.COLLECTIVE R15, `(.L_x_5645) ;  /* 0x000000000f087348 */ /* 0x000fea0003c00000 */
[----:B------:R0:W1:Y:S02]  /*222d0*/  SHFL.IDX P6, R14, R13, R12, R11 ;  /* 0x0000000c0d0e7389 */ /* 0x00006400000c000b */
[----:B01----:R-:W-:Y:S01]  /*222e0*/  ENDCOLLECTIVE ;  /* 0x000000000000791b */ /* 0x003fe20003800000 */
.L_x_5645:
        /* <DEDUP_REMOVED lines=11> */
.L_x_5646:
[----:B------:R-:W-:Y:S02]  /*223a0*/  IMAD.MOV.U32 R13, RZ, RZ, R9 ;  /* 0x000000ffff0d7224 */ /* 0x000fe400078e0009 */
[----:B------:R-:W-:Y:S02]  /*223b0*/  IMAD.MOV.U32 R12, RZ, RZ, 0x3 ;  /* 0x00000003ff0c7424 */ /* 0x000fe400078e00ff */
[----:B------:R-:W-:-:S07]  /*223c0*/  IMAD.MOV.U32 R2, RZ, RZ, R14 ;  /* 0x000000ffff027224 */ /* 0x000fce00078e000e */
[----:B------:R-:W-:Y:S05]  /*223d0*/  WARPSYNC.COLLECTIVE R15, `(.L_x_5647) ;  /* 0x000000000f087348 */ /* 0x000fea0003c00000 */
[----:B------:R0:W1:Y:S02]  /*223e0*/  SHFL.IDX P6, R14, R13, R12, R11 ;  /* 0x0000000c0d0e7389 */ /* 0x00006400000c000b */
[----:B01----:R-:W-:Y:S01]  /*223f0*/  ENDCOLLECTIVE ;  /* 0x000000000000791b */ /* 0x003fe20003800000 */
.L_x_5647:
        /* <DEDUP_REMOVED lines=11> */
.L_x_5648:
[----:B------:R-:W-:Y:S02]  /*224b0*/  IMAD.MOV.U32 R13, RZ, RZ, R9 ;  /* 0x000000ffff0d7224 */ /* 0x000fe400078e0009 */
[----:B------:R-:W-:Y:S02]  /*224c0*/  IMAD.MOV.U32 R12, RZ, RZ, 0x4 ;  /* 0x00000004ff0c7424 */ /* 0x000fe400078e00ff */
[----:B------:R-:W-:-:S07]  /*224d0*/  IMAD.MOV.U32 R2, RZ, RZ, R14 ;  /* 0x000000ffff027224 */ /* 0x000fce00078e000e */
[----:B------:R-:W-:Y:S05]  /*224e0*/  WARPSYNC.COLLECTIVE R15, `(.L_x_5649) ;  /* 0x000000000f087348 */ /* 0x000fea0003c00000 */
[----:B------:R0:W1:Y:S02]  /*224f0*/  SHFL.IDX P6, R14, R13, R12, R11 ;  /* 0x0000000c0d0e7389 */ /* 0x00006400000c000b */
[----:B01----:R-:W-:Y:S01]  /*22500*/  ENDCOLLECTIVE ;  /* 0x000000000000791b */ /* 0x003fe20003800000 */
.L_x_5649:
        /* <DEDUP_REMOVED lines=11> */
.L_x_5650:
[----:B------:R-:W-:Y:S02]  /*225c0*/  IMAD.MOV.U32 R13, RZ, RZ, R9 ;  /* 0x000000ffff0d7224 */ /* 0x000fe400078e0009 */
[----:B------:R-:W-:Y:S02]  /*225d0*/  IMAD.MOV.U32 R12, RZ, RZ, 0x5 ;  /* 0x00000005ff0c7424 */ /* 0x000fe400078e00ff */
[----:B------:R-:W-:-:S07]  /*225e0*/  IMAD.MOV.U32 R2, RZ, RZ, R14 ;  /* 0x000000ffff027224 */ /* 0x000fce00078e000e */
[----:B------:R-:W-:Y:S05]  /*225f0*/  WARPSYNC.COLLECTIVE R15, `(.L_x_5651) ;  /* 0x000000000f087348 */ /* 0x000fea0003c00000 */
[----:B------:R0:W1:Y:S02]  /*22600*/  SHFL.IDX P6, R14, R13, R12, R11 ;  /* 0x0000000c0d0e7389 */ /* 0x00006400000c000b */
[----:B01----:R-:W-:Y:S01]  /*22610*/  ENDCOLLECTIVE ;  /* 0x000000000000791b */ /* 0x003fe20003800000 */
.L_x_5651:
        /* <DEDUP_REMOVED lines=11> */
.L_x_5652:
[----:B------:R-:W-:Y:S01]  /*226d0*/  IMAD.MOV.U32 R2, RZ, RZ, R14 ;  /* 0x000000ffff027224 */ /* 0x000fe200078e000e */
[----:B------:R-:W-:Y:S06]  /*226e0*/  BRA `(.L_x_5653) ;  /* 0xffffff9c00407947 */ /* 0x000fec000383ffff */
.L_x_5454:
[----:B---3--:R3:W4:Y:S02]  /*226f0*/  SYNCS.PHASECHK.TRANS64.TRYWAIT P0, [R6+URZ+0x22860], R22 ;  /* 0x02286016060075a7 */ /* 0x008724000800017f */
[----:B----4-:R-:W-:Y:S05]  /*22700*/  @!P0 NANOSLEEP.SYNCS 0x989680 ;  /* 0x009896800000895d */ /* 0x010fea0003900000 */
[----:B------:R-:W4:Y:S02]  /*22710*/  @!P0 SYNCS.PHASECHK.TRANS64 P0, [R6+URZ+0x22860], R22 ;  /* 0x02286016060085a7 */ /* 0x000f24000800007f */
[----:B----4-:R-:W-:Y:S05]  /*22720*/  @!P0 BRA `(.L_x_5454) ;  /* 0xfffffffc00f08947 */ /* 0x010fea000383ffff */
[----:B------:R-:W-:Y:S05]  /*22730*/  BRA `(.L_x_5654) ;  /* 0xffffff9c00907947 */ /* 0x000fea000383ffff */
.L_x_5455:
        /* <DEDUP_REMOVED lines=8> */
.L_x_5656:
[----:B------:R-:W-:Y:S05]  /*227c0*/  BSYNC B1 ;  /* 0x0000000000017941 */ /* 0x000fea0003800000 */
.L_x_5655:
        /* <DEDUP_REMOVED lines=9> */
.L_x_5657:
[----:B------:R-:W-:Y:S02]  /*22860*/  IMAD.MOV.U32 R13, RZ, RZ, R9 ;  /* 0x000000ffff0d7224 */ /* 0x000fe400078e0009 */
[----:B------:R-:W-:Y:S01]  /*22870*/  IMAD.MOV.U32 R12, RZ, RZ, 0x1 ;  /* 0x00000001ff0c7424 */ /* 0x000fe200078e00ff */
[----:B------:R-:W-:-:S13]  /*22880*/  IADD3 R2, P0, R14, R0, RZ ;  /* 0x000000000e027210 */ /* 0x000fda0007f1e0ff */
[----:B------:R-:W-:Y:S05]  /*22890*/  WARPSYNC.COLLECTIVE R15, `(.L_x_5658) ;  /* 0x000000000f087348 */ /* 0x000fea0003c00000 */
[----:B------:R0:W1:Y:S02]  /*228a0*/  SHFL.IDX P6, R14, R13, R12, R11 ;  /* 0x0000000c0d0e7389 */ /* 0x00006400000c000b */
[----:B01----:R-:W-:Y:S01]  /*228b0*/  ENDCOLLECTIVE ;  /* 0x000000000000791b */ /* 0x003fe20003800000 */
.L_x_5658:
        /* <DEDUP_REMOVED lines=13> */
.L_x_5659:
[----:B------:R-:W-:Y:S02]  /*22990*/  IMAD.MOV.U32 R13, RZ, RZ, R9 ;  /* 0x000000ffff0d7224 */ /* 0x000fe400078e0009 */
[----:B------:R-:W-:Y:S01]  /*229a0*/  IMAD.MOV.U32 R12, RZ, RZ, 0x2 ;  /* 0x00000002ff0c7424 */ /* 0x000fe200078e00ff */
[----:B------:R-:W-:-:S13]  /*229b0*/  IADD3 R2, P0, R14, R0, RZ ;  /* 0x000000000e027210 */ /* 0x000fda0007f1e0ff */
[----:B------:R-:W-:Y:S05]  /*229c0*/  WARPSYNC.COLLECTIVE R15, `(.L_x_5660) ;  /* 0x000000000f087348 */ /* 0x000fea0003c00000 */
[----:B------:R0:W1:Y:S02]  /*229d0*/  SHFL.IDX P6, R14, R13, R12, R11 ;  /* 0x0000000c0d0e7389 */ /* 0x00006400000c000b */
[----:B01----:R-:W-:Y:S01]  /*229e0*/  ENDCOLLECTIVE ;  /* 0x000000000000791b */ /* 0x003fe20003800000 */
.L_x_5660:
        /* <DEDUP_REMOVED lines=13> */
.L_x_5661:
[----:B------:R-:W-:Y:S02]  /*22ac0*/  IMAD.MOV.U32 R13, RZ, RZ, R9 ;  /* 0x000000ffff0d7224 */ /* 0x000fe400078e0009 */
[----:B------:R-:W-:Y:S01]  /*22ad0*/  IMAD.MOV.U32 R12, RZ, RZ, 0x3 ;  /* 0x00000003ff0c7424 */ /* 0x000fe200078e00ff */
[----:B------:R-:W-:-:S13]  /*22ae0*/  IADD3 R2, P0, R14, R0, RZ ;  /* 0x000000000e027210 */ /* 0x000fda0007f1e0ff */
[----:B------:R-:W-:Y:S05]  /*22af0*/  WARPSYNC.COLLECTIVE R15, `(.L_x_5662) ;  /* 0x000000000f087348 */ /* 0x000fea0003c00000 */
[----:B------:R0:W1:Y:S02]  /*22b00*/  SHFL.IDX P6, R14, R13, R12, R11 ;  /* 0x0000000c0d0e7389 */ /* 0x00006400000c000b */
[----:B01----:R-:W-:Y:S01]  /*22b10*/  ENDCOLLECTIVE ;  /* 0x000000000000791b */ /* 0x003fe20003800000 */
.L_x_5662:
        /* <DEDUP_REMOVED lines=13> */
.L_x_5663:
[----:B------:R-:W-:Y:S02]  /*22bf0*/  IMAD.MOV.U32 R13, RZ, RZ, R9 ;  /* 0x000000ffff0d7224 */ /* 0x000fe400078e0009 */
[----:B------:R-:W-:Y:S01]  /*22c00*/  IMAD.MOV.U32 R12, RZ, RZ, 0x4 ;  /* 0x00000004ff0c7424 */ /* 0x000fe200078e00ff */
[----:B------:R-:W-:-:S13]  /*22c10*/  IADD3 R2, P0, R14, R0, RZ ;  /* 0x000000000e027210 */ /* 0x000fda0007f1e0ff */
[----:B------:R-:W-:Y:S05]  /*22c20*/  WARPSYNC.COLLECTIVE R15, `(.L_x_5664) ;  /* 0x000000000f087348 */ /* 0x000fea0003c00000 */
[----:B------:R0:W1:Y:S02]  /*22c30*/  SHFL.IDX P6, R14, R13, R12, R11 ;  /* 0x0000000c0d0e7389 */ /* 0x00006400000c000b */
[----:B01----:R-:W-:Y:S01]  /*22c40*/  ENDCOLLECTIVE ;  /* 0x000000000000791b */ /* 0x003fe20003800000 */
.L_x_5664:
        /* <DEDUP_REMOVED lines=13> */
.L_x_5665:
[----:B------:R-:W-:Y:S02]  /*22d20*/  IMAD.MOV.U32 R13, RZ, RZ, R9 ;  /* 0x000000ffff0d7224 */ /* 0x000fe400078e0009 */
[----:B------:R-:W-:Y:S01]  /*22d30*/  IMAD.MOV.U32 R12, RZ, RZ, 0x5 ;  /* 0x00000005ff0c7424 */ /* 0x000fe200078e00ff */
[----:B------:R-:W-:-:S13]  /*22d40*/  IADD3 R2, P0, R14, R0, RZ ;  /* 0x000000000e027210 */ /* 0x000fda0007f1e0ff */
[----:B------:R-:W-:Y:S05]  /*22d50*/  WARPSYNC.COLLECTIVE R15, `(.L_x_5666) ;  /* 0x000000000f087348 */ /* 0x000fea0003c00000 */
[----:B------:R0:W1:Y:S02]  /*22d60*/  SHFL.IDX P6, R14, R13, R12, R11 ;  /* 0x0000000c0d0e7389 */ /* 0x00006400000c000b */
[----:B01----:R-:W-:Y:S01]  /*22d70*/  ENDCOLLECTIVE ;  /* 0x000000000000791b */ /* 0x003fe20003800000 */
.L_x_5666:
        /* <DEDUP_REMOVED lines=13> */
.L_x_5667:
[----:B------:R-:W-:Y:S05]  /*22e50*/  BRA `(.L_x_5668) ;  /* 0xffffff9800d47947 */ /* 0x000fea000383ffff */
.L_x_5463:
[----:B------:R-:W-:Y:S01]  /*22e60*/  BSSY B0, `(.L_x_5669) ;  /* 0x0000008000007945 */ /* 0x000fe20003800000 */
[----:B------:R-:W-:Y:S02]  /*22e70*/  IMAD.MOV.U32 R13, RZ, RZ, R24 ;  /* 0x000000ffff0d7224 */ /* 0x000fe400078e0018 */
[----:B------:R-:W-:Y:S02]  /*22e80*/  IMAD.MOV.U32 R12, RZ, RZ, RZ ;  /* 0x000000ffff0c7224 */ /* 0x000fe400078e00ff */
[----:B-1----:R-:W-:Y:S02]  /*22e90*/  IMAD.MOV.U32 R11, RZ, RZ, 0x1f ;  /* 0x0000001fff0b7424 */ /* 0x002fe400078e00ff */
[----:B------:R-:W-:-:S07]  /*22ea0*/  IMAD.MOV.U32 R15, RZ, RZ, -0x1 ;  /* 0xffffffffff0f7424 */ /* 0x000fce00078e00ff */
[----:B0-23--:R-:W-:Y:S05]  /*22eb0*/  WARPSYNC.COLLECTIVE R15, `(.L_x_5670) ;  /* 0x000000000f087348 */ /* 0x00dfea0003c00000 */
[----:B------:R1:W4:Y:S02]  /*22ec0*/  SHFL.IDX P6, R14, R13, R12, R11 ;  /* 0x0000000c0d0e7389 */ /* 0x00032400000c000b */
[----:B01234-:R-:W-:Y:S01]  /*22ed0*/  ENDCOLLECTIVE ;  /* 0x000000000000791b */ /* 0x01ffe20003800000 */
.L_x_5670:
[----:B------:R-:W-:Y:S05]  /*22ee0*/  BSYNC B0 ;  /* 0x0000000000007941 */ /* 0x000fea0003800000 */
.L_x_5669:
        /* <DEDUP_REMOVED lines=9> */
.L_x_5671:
        /* <DEDUP_REMOVED lines=24> */
.L_x_5672:
[----:B------:R-:W-:Y:S01]  /*23100*/  IMAD.MOV.U32 R12, RZ, RZ, 0x2 ;  /* 0x00000002ff0c7424 */ /* 0x000fe200078e00ff */
[----:B------:R-:W-:-:S05]  /*23110*/  SEL R14, R14, RZ, P1 ;  /* 0x000000ff0e0e7207 */ /* 0x000fca0000800000 */
[----:B------:R-:W-:-:S04]  /*23120*/  IMAD.IADD R5, R13, 0x1, R14 ;  /* 0x000000010d057824 */ /* 0x000fc800078e020e */
[----:B------:R-:W-:-:S07]  /*23130*/  IMAD.MOV.U32 R13, RZ, RZ, R5 ;  /* 0x000000ffff0d7224 */ /* 0x000fce00078e0005 */
[----:B------:R-:W-:Y:S05]  /*23140*/  WARPSYNC.COLLECTIVE R15, `(.L_x_5673) ;  /* 0x000000000f087348 */ /* 0x000fea0003c00000 */
[----:B------:R0:W1:Y:S02]  /*23150*/  SHFL.UP P6, R14, R13, R12, R11 ;  /* 0x0400000c0d0e7389 */ /* 0x00006400000c000b */
[----:B01----:R-:W-:Y:S01]  /*23160*/  ENDCOLLECTIVE ;  /* 0x000000000000791b */ /* 0x003fe20003800000 */
.L_x_5673:
[----:B------:R-:W-:Y:S01]  /*23170*/  IMAD.MOV.U32 R12, RZ, RZ, 0x4 ;  /* 0x00000004ff0c7424 */ /* 0x000fe200078e00ff */
[----:B------:R-:W-:-:S05]  /*23180*/  SEL R2, R14, RZ, P2 ;  /* 0x000000ff0e027207 */ /* 0x000fca0001000000 */
[----:B------:R-:W-:-:S04]  /*23190*/  IMAD.IADD R2, R5, 0x1, R2 ;  /* 0x0000000105027824 */ /* 0x000fc800078e0202 */
[----:B------:R-:W-:-:S07]  /*231a0*/  IMAD.MOV.U32 R13, RZ, RZ, R2 ;  /* 0x000000ffff0d7224 */ /* 0x000fce00078e0002 */
[----:B------:R-:W-:Y:S05]  /*231b0*/  WARPSYNC.COLLECTIVE R15, `(.L_x_5674) ;  /* 0x000000000f087348 */ /* 0x000fea0003c00000 */
[----:B------:R0:W1:Y:S02]  /*231c0*/  SHFL.UP P6, R14, R13, R12, R11 ;  /* 0x0400000c0d0e7389 */ /* 0x00006400000c000b */
[----:B01----:R-:W-:Y:S01]  /*231d0*/  ENDCOLLECTIVE ;  /* 0x000000000000791b */ /* 0x003fe20003800000 */
.L_x_5674:
[----:B------:R-:W-:Y:S01]  /*231e0*/  IMAD.MOV.U32 R12, RZ, RZ, 0x8 ;  /* 0x00000008ff0c7424 */ /* 0x000fe200078e00ff */
[----:B------:R-:W-:-:S05]  /*231f0*/  SEL R3, R14, RZ, P3 ;  /* 0x000000ff0e037207 */ /* 0x000fca0001800000 */
[----:B------:R-:W-:-:S04]  /*23200*/  IMAD.IADD R3, R2, 0x1, R3 ;  /* 0x0000000102037824 */ /* 0x000fc800078e0203 */
[----:B------:R-:W-:-:S07]  /*23210*/  IMAD.MOV.U32 R13, RZ, RZ, R3 ;  /* 0x000000ffff0d7224 */ /* 0x000fce00078e0003 */
[----:B------:R-:W-:Y:S05]  /*23220*/  WARPSYNC.COLLECTIVE R15, `(.L_x_5675) ;  /* 0x000000000f087348 */ /* 0x000fea0003c00000 */
[----:B------:R0:W1:Y:S02]  /*23230*/  SHFL.UP P6, R14, R13, R12, R11 ;  /* 0x0400000c0d0e7389 */ /* 0x00006400000c000b */
[----:B01----:R-:W-:Y:S01]  /*23240*/  ENDCOLLECTIVE ;  /* 0x000000000000791b */ /* 0x003fe20003800000 */
.L_x_5675:
[----:B------:R-:W-:Y:S01]  /*23250*/  IMAD.MOV.U32 R12, RZ, RZ, 0x10 ;  /* 0x00000010ff0c7424 */ /* 0x000fe200078e00ff */
[----:B------:R-:W-:-:S05]  /*23260*/  SEL R14, R14, RZ, P4 ;  /* 0x000000ff0e0e7207 */ /* 0x000fca0002000000 */
[----:B------:R-:W-:-:S04]  /*23270*/  IMAD.IADD R5, R3, 0x1, R14 ;  /* 0x0000000103057824 */ /* 0x000fc800078e020e */
[----:B------:R-:W-:-:S07]  /*23280*/  IMAD.MOV.U32 R13, RZ, RZ, R5 ;  /* 0x000000ffff0d7224 */ /* 0x000fce00078e0005 */
[----:B------:R-:W-:Y:S05]  /*23290*/  WARPSYNC.COLLECTIVE R15, `(.L_x_5676) ;  /* 0x000000000f087348 */ /* 0x000fea0003c00000 */
[----:B------:R0:W1:Y:S02]  /*232a0*/  SHFL.UP P6, R14, R13, R12, R11 ;  /* 0x0400000c0d0e7389 */ /* 0x00006400000c000b */
[----:B01----:R-:W-:Y:S01]  /*232b0*/  ENDCOLLECTIVE ;  /* 0x000000000000791b */ /* 0x003fe20003800000 */
.L_x_5676:
        /* <DEDUP_REMOVED lines=8> */
.L_x_5677:
[----:B------:R-:W-:Y:S05]  /*23340*/  BRA `(.L_x_5678) ;  /* 0xffffff9c00347947 */ /* 0x000fea000383ffff */
.L_x_5466:
[----:B------:R-:W-:Y:S01]  /*23350*/  BSSY B0, `(.L_x_5679) ;  /* 0x0000007000007945 */ /* 0x000fe20003800000 */
[----:B------:R-:W-:Y:S02]  /*23360*/  IMAD.MOV.U32 R12, RZ, RZ, 0x1 ;  /* 0x00000001ff0c7424 */ /* 0x000fe400078e00ff */
[----:B-1----:R-:W-:Y:S02]  /*23370*/  IMAD.MOV.U32 R11, RZ, RZ, RZ ;  /* 0x000000ffff0b7224 */ /* 0x002fe400078e00ff */
[----:B------:R-:W-:-:S07]  /*23380*/  IMAD.MOV.U32 R15, RZ, RZ, -0x1 ;  /* 0xffffffffff0f7424 */ /* 0x000fce00078e00ff */
[----:B------:R-:W-:Y:S05]  /*23390*/  WARPSYNC.COLLECTIVE R15, `(.L_x_5680) ;  /* 0x000000000f087348 */ /* 0x000fea0003c00000 */
[----:B------:R0:W1:Y:S02]  /*233a0*/  SHFL.UP P6, R14, R13, R12, R11 ;  /* 0x0400000c0d0e7389 */ /* 0x00006400000c000b */
[----:B01----:R-:W-:Y:S01]  /*233b0*/  ENDCOLLECTIVE ;  /* 0x000000000000791b */ /* 0x003fe20003800000 */
.L_x_5680:
[----:B------:R-:W-:Y:S05]  /*233c0*/  BSYNC B0 ;  /* 0x0000000000007941 */ /* 0x000fea0003800000 */
.L_x_5679:
        /* <DEDUP_REMOVED lines=8> */
.L_x_5681:
[----:B------:R-:W-:Y:S01]  /*23450*/  IMAD.MOV.U32 R12, RZ, RZ, 0x4 ;  /* 0x00000004ff0c7424 */ /* 0x000fe200078e00ff */
[----:B------:R-:W-:-:S05]  /*23460*/  SEL R2, R14, RZ, P2 ;  /* 0x000000ff0e027207 */ /* 0x000fca0001000000 */
[----:B------:R-:W-:-:S04]  /*23470*/  IMAD.IADD R2, R13, 0x1, R2 ;  /* 0x000000010d027824 */ /* 0x000fc800078e0202 */
[----:B------:R-:W-:-:S07]  /*23480*/  IMAD.MOV.U32 R13, RZ, RZ, R2 ;  /* 0x000000ffff0d7224 */ /* 0x000fce00078e0002 */
[----:B------:R-:W-:Y:S05]  /*23490*/  WARPSYNC.COLLECTIVE R15, `(.L_x_5682) ;  /* 0x000000000f087348 */ /* 0x000fea0003c00000 */
[----:B------:R0:W1:Y:S02]  /*234a0*/  SHFL.UP P6, R14, R13, R12, R11 ;  /* 0x0400000c0d0e7389 */ /* 0x00006400000c000b */
[----:B01----:R-:W-:Y:S01]  /*234b0*/  ENDCOLLECTIVE ;  /* 0x000000000000791b */ /* 0x003fe20003800000 */
.L_x_5682:
[----:B------:R-:W-:Y:S01]  /*234c0*/  IMAD.MOV.U32 R12, RZ, RZ, 0x8 ;  /* 0x00000008ff0c7424 */ /* 0x000fe200078e00ff */
[----:B------:R-:W-:-:S05]  /*234d0*/  SEL R3, R14, RZ, P3 ;  /* 0x000000ff0e037207 */ /* 0x000fca0001800000 */
[----:B------:R-:W-:-:S04]  /*234e0*/  IMAD.IADD R3, R2, 0x1, R3 ;  /* 0x0000000102037824 */ /* 0x000fc800078e0203 */
[----:B------:R-:W-:-:S07]  /*234f0*/  IMAD.MOV.U32 R13, RZ, RZ, R3 ;  /* 0x000000ffff0d7224 */ /* 0x000fce00078e0003 */
[----:B------:R-:W-:Y:S05]  /*23500*/  WARPSYNC.COLLECTIVE R15, `(.L_x_5683) ;  /* 0x000000000f087348 */ /* 0x000fea0003c00000 */
[----:B------:R0:W1:Y:S02]  /*23510*/  SHFL.UP P6, R14, R13, R12, R11 ;  /* 0x0400000c0d0e7389 */ /* 0x00006400000c000b */
[----:B01----:R-:W-:Y:S01]  /*23520*/  ENDCOLLECTIVE ;  /* 0x000000000000791b */ /* 0x003fe20003800000 */
.L_x_5683:
[----:B------:R-:W-:Y:S01]  /*23530*/  IMAD.MOV.U32 R12, RZ, RZ, 0x10 ;  /* 0x00000010ff0c7424 */ /* 0x000fe200078e00ff */
[----:B------:R-:W-:-:S05]  /*23540*/  SEL R14, R14, RZ, P4 ;  /* 0x000000ff0e0e7207 */ /* 0x000fca0002000000 */
[----:B------:R-:W-:-:S04]  /*23550*/  IMAD.IADD R5, R3, 0x1, R14 ;  /* 0x0000000103057824 */ /* 0x000fc800078e020e */
[----:B------:R-:W-:-:S07]  /*23560*/  IMAD.MOV.U32 R13, RZ, RZ, R5 ;  /* 0x000000ffff0d7224 */ /* 0x000fce00078e0005 */
[----:B------:R-:W-:Y:S05]  /*23570*/  WARPSYNC.COLLECTIVE R15, `(.L_x_5684) ;  /* 0x000000000f087348 */ /* 0x000fea0003c00000 */
[----:B------:R0:W1:Y:S02]  /*23580*/  SHFL.UP P6, R14, R13, R12, R11 ;  /* 0x0400000c0d0e7389 */ /* 0x00006400000c000b */
[----:B01----:R-:W-:Y:S01]  /*23590*/  ENDCOLLECTIVE ;  /* 0x000000000000791b */ /* 0x003fe20003800000 */
.L_x_5684:
        /* <DEDUP_REMOVED lines=8> */
.L_x_5685:
[----:B------:R-:W-:Y:S05]  /*23620*/  BRA `(.L_x_5686) ;  /* 0xffffff9c00207947 */ /* 0x000fea000383ffff */
.L_x_5468:
[----:B------:R-:W-:Y:S01]  /*23630*/  BSSY B0, `(.L_x_5687) ;  /* 0x0000006000007945 */ /* 0x000fe20003800000 */
[----:B------:R-:W-:Y:S01]  /*23640*/  PLOP3.LUT P6, PT, P6, PT, PT, 0x8, 0x0 ;  /* 0x000000000000781c */ /* 0x000fe200037ce170 */
[----:B------:R-:W-:-:S12]  /*23650*/  IMAD.MOV.U32 R15, RZ, RZ, -0x1 ;  /* 0xffffffffff0f7424 */ /* 0x000fd800078e00ff */
[----:B01----:R-:W-:Y:S05]  /*23660*/  WARPSYNC.COLLECTIVE R15, `(.L_x_5688) ;  /* 0x000000000f087348 */ /* 0x003fea0003c00000 */
[----:B------:R-:W-:Y:S01]  /*23670*/  VOTE.ANY R14, PT, P6 ;  /* 0x00000000000e7806 */ /* 0x000fe200030e0100 */
[----:B01----:R-:W-:Y:S06]  /*23680*/  ENDCOLLECTIVE ;  /* 0x000000000000791b */ /* 0x003fec0003800000 */
.L_x_5688:
[----:B------:R-:W-:Y:S05]  /*23690*/  BSYNC B0 ;  /* 0x0000000000007941 */ /* 0x000fea0003800000 */
.L_x_5687:
        /* <DEDUP_REMOVED lines=8> */
.L_x_5689:
[----:B------:R-:W-:Y:S02]  /*23720*/  IMAD.IADD R27, R12, 0x1, R27 ;  /* 0x000000010c1b7824 */ /* 0x000fe400078e021b */
[----:B------:R-:W-:Y:S02]  /*23730*/  IMAD.MOV.U32 R13, RZ, RZ, R4 ;  /* 0x000000ffff0d7224 */ /* 0x000fe400078e0004 */
[----:B------:R-:W-:-:S07]  /*23740*/  IMAD.MOV.U32 R25, RZ, RZ, R14 ;  /* 0x000000ffff197224 */ /* 0x000fce00078e000e */
[----:B------:R-:W-:Y:S05]  /*23750*/  WARPSYNC.COLLECTIVE R15, `(.L_x_5690) ;  /* 0x000000000f087348 */ /* 0x000fea0003c00000 */
[----:B------:R0:W1:Y:S02]  /*23760*/  SHFL.IDX P6, R14, R13, R12, R11 ;  /* 0x0000000c0d0e7389 */ /* 0x00006400000c000b */
[----:B01----:R-:W-:Y:S01]  /*23770*/  ENDCOLLECTIVE ;  /* 0x000000000000791b */ /* 0x003fe20003800000 */
.L_x_5690:
[----:B------:R-:W-:Y:S01]  /*23780*/  IMAD.MOV.U32 R4, RZ, RZ, R14 ;  /* 0x000000ffff047224 */ /* 0x000fe200078e000e */
[----:B------:R-:W-:Y:S06]  /*23790*/  BRA `(.L_x_5691) ;  /* 0xffffff9c00047947 */ /* 0x000fec000383ffff */
.L_x_5470:
[----:B------:R-:W-:Y:S01]  /*237a0*/  BSSY B0, `(.L_x_5692) ;  /* 0x0000007000007945 */ /* 0x000fe20003800000 */
[----:B------:R-:W-:Y:S02]  /*237b0*/  IMAD.MOV.U32 R13, RZ, RZ, R2 ;  /* 0x000000ffff0d7224 */ /* 0x000fe400078e0002 */
[----:B-1----:R-:W-:Y:S02]  /*237c0*/  IMAD.MOV.U32 R11, RZ, RZ, 0x1f ;  /* 0x0000001fff0b7424 */ /* 0x002fe400078e00ff */
[----:B------:R-:W-:-:S07]  /*237d0*/  IMAD.MOV.U32 R15, RZ, RZ, -0x1 ;  /* 0xffffffffff0f7424 */ /* 0x000fce00078e00ff */
[----:B0--34-:R-:W-:Y:S05]  /*237e0*/  WARPSYNC.COLLECTIVE R15, `(.L_x_5693) ;  /* 0x000000000f087348 */ /* 0x019fea0003c00000 */
[----:B------:R1:W2:Y:S02]  /*237f0*/  SHFL.IDX P6, R14, R13, R12, R11 ;  /* 0x0000000c0d0e7389 */ /* 0x0002a400000c000b */
[----:B01234-:R-:W-:Y:S01]  /*23800*/  ENDCOLLECTIVE ;  /* 0x000000000000791b */ /* 0x01ffe20003800000 */
.L_x_5693:
[----:B------:R-:W-:Y:S05]  /*23810*/  BSYNC B0 ;  /* 0x0000000000007941 */ /* 0x000fea0003800000 */
.L_x_5692:
[----:B------:R-:W-:Y:S01]  /*23820*/  IMAD.MOV.U32 R6, RZ, RZ, R14 ;  /* 0x000000ffff067224 */ /* 0x000fe200078e000e */
[----:B------:R-:W-:Y:S06]  /*23830*/  BRA `(.L_x_5469) ;  /* 0xffffff9800f47947 */ /* 0x000fec000383ffff */
.L_x_5476:
[----:B0-----:R0:W1:Y:S02]  /*23840*/  SYNCS.PHASECHK.TRANS64.TRYWAIT P0, [R5+URZ+0x22820], R0 ;  /* 0x02282000050075a7 */ /* 0x001064000800017f */
[----:B-1----:R-:W-:Y:S05]  /*23850*/  @!P0 NANOSLEEP.SYNCS 0x989680 ;  /* 0x009896800000895d */ /* 0x002fea0003900000 */
[----:B------:R-:W1:Y:S02]  /*23860*/  @!P0 SYNCS.PHASECHK.TRANS64 P0, [R5+URZ+0x22820], R0 ;  /* 0x02282000050085a7 */ /* 0x000e64000800007f */
[----:B-1----:R-:W-:Y:S05]  /*23870*/  @!P0 BRA `(.L_x_5476) ;  /* 0xfffffffc00f08947 */ /* 0x002fea000383ffff */
[----:B------:R-:W-:Y:S05]  /*23880*/  BRA `(.L_x_5694) ;  /* 0xffffffa4004c7947 */ /* 0x000fea000383ffff */
.L_x_5477:
        /* <DEDUP_REMOVED lines=11> */
.L_x_5696:
[----:B------:R-:W-:Y:S05]  /*23940*/  BSYNC B0 ;  /* 0x0000000000007941 */ /* 0x000fea0003800000 */
.L_x_5695:
[----:B------:R-:W-:Y:S05]  /*23950*/  BRA `(.L_x_5697) ;  /* 0xffffffa400347947 */ /* 0x000fea000383ffff */
.L_x_5478:
[----:B------:R-:W-:Y:S01]  /*23960*/  BSSY B0, `(.L_x_5698) ;  /* 0x0000006000007945 */ /* 0x000fe20003800000 */
[----:B------:R-:W-:-:S07]  /*23970*/  IMAD.MOV.U32 R15, RZ, RZ, -0x1 ;  /* 0xffffffffff0f7424 */ /* 0x000fce00078e00ff */
[----:B0-234-:R-:W-:Y:S05]  /*23980*/  WARPSYNC.COLLECTIVE R15, `(.L_x_5699) ;  /* 0x000000000f0c7348 */ /* 0x01dfea0003c00000 */
[----:B------:R-:W-:Y:S02]  /*23990*/  ELECT P6, UR62, PT ;  /* 0x00000000003e782f */ /* 0x000fe400038c0000 */
[----:B------:R-:W-:Y:S01]  /*239a0*/  MOV R14, UR62 ;  /* 0x0000003e000e7c02 */ /* 0x000fe20008000f00 */
[----:B0-234-:R-:W-:Y:S10]  /*239b0*/  ENDCOLLECTIVE ;  /* 0x000000000000791b */ /* 0x01dff40003800000 */
.L_x_5699:
[----:B------:R-:W-:Y:S05]  /*239c0*/  BSYNC B0 ;  /* 0x0000000000007941 */ /* 0x000fea0003800000 */
.L_x_5698:
[----:B------:R-:W-:Y:S05]  /*239d0*/  BRA `(.L_x_5700) ;  /* 0xffffffa400287947 */ /* 0x000fea000383ffff */
.L_x_5480:
[----:B0-----:R0:W1:Y:S02]  /*239e0*/  SYNCS.PHASECHK.TRANS64.TRYWAIT P1, [R3+URZ+0x22840], R2 ;  /* 0x02284002030075a7 */ /* 0x001064000802017f */
[----:B-1----:R-:W-:Y:S05]  /*239f0*/  @!P1 NANOSLEEP.SYNCS 0x989680 ;  /* 0x009896800000995d */ /* 0x002fea0003900000 */
[----:B------:R-:W1:Y:S02]  /*23a00*/  @!P1 SYNCS.PHASECHK.TRANS64 P1, [R3+URZ+0x22840], R2 ;  /* 0x02284002030095a7 */ /* 0x000e64000802007f */
[----:B-1----:R-:W-:Y:S05]  /*23a10*/  @!P1 BRA `(.L_x_5480) ;  /* 0xfffffffc00f09947 */ /* 0x002fea000383ffff */
[----:B------:R-:W-:Y:S05]  /*23a20*/  BRA `(.L_x_5701) ;  /* 0xffffffa400487947 */ /* 0x000fea000383ffff */
.L_x_5482:
[----:B-1----:R1:W0:Y:S02]  /*23a30*/  SYNCS.PHASECHK.TRANS64.TRYWAIT P1, [R19+URZ+0x22840], R0 ;  /* 0x02284000130075a7 */ /* 0x002224000802017f */
[----:B0-----:R-:W-:Y:S05]  /*23a40*/  @!P1 NANOSLEEP.SYNCS 0x989680 ;  /* 0x009896800000995d */ /* 0x001fea0003900000 */
[----:B------:R-:W0:Y:S02]  /*23a50*/  @!P1 SYNCS.PHASECHK.TRANS64 P1, [R19+URZ+0x22840], R0 ;  /* 0x02284000130095a7 */ /* 0x000e24000802007f */
[----:B0-----:R-:W-:Y:S05]  /*23a60*/  @!P1 BRA `(.L_x_5482) ;  /* 0xfffffffc00f09947 */ /* 0x001fea000383ffff */
[----:B------:R-:W-:Y:S05]  /*23a70*/  BRA `(.L_x_5702) ;  /* 0xffffffa400547947 */ /* 0x000fea000383ffff */
.L_x_5484:
[----:B------:R0:W0:Y:S02]  /*23a80*/  SYNCS.PHASECHK.TRANS64.TRYWAIT P1, [R3+URZ+0x22860], R2 ;  /* 0x02286002030075a7 */ /* 0x000024000802017f */
[----:B0-----:R-:W-:Y:S05]  /*23a90*/  @!P1 NANOSLEEP.SYNCS 0x989680 ;  /* 0x009896800000995d */ /* 0x001fea0003900000 */
[----:B------:R-:W0:Y:S02]  /*23aa0*/  @!P1 SYNCS.PHASECHK.TRANS64 P1, [R3+URZ+0x22860], R2 ;  /* 0x02286002030095a7 */ /* 0x000e24000802007f */
[----:B0-----:R-:W-:Y:S05]  /*23ab0*/  @!P1 BRA `(.L_x_5484) ;  /* 0xfffffffc00f09947 */ /* 0x001fea000383ffff */
[----:B------:R-:W-:Y:S05]  /*23ac0*/  BRA `(.L_x_5703) ;  /* 0xffffffa400507947 */ /* 0x000fea000383ffff */
.L_x_5704:
        /* <DEDUP_REMOVED lines=11> */
.L_x_6574:


//--------------------- .text._ZN7cutlass13device_kernelIN5flash11enable_sm90INS1_16FlashAttnFwdSm90INS1_25CollectiveMainloopFwdSm90ILi2EN4cute5tupleIJNS5_1CILi1EEES8_S8_EEENS6_IJNS7_ILi128EEENS7_ILi96EEENS7_ILi64EEEEEELi256ENS_10bfloat16_tEfNS_4arch4Sm90ELb1ELb0ELb0ELb1ELb1ELb0ELb1ELb1ELb0ELb1ELb1ELb0EEENS1_21CollectiveEpilogueFwdINS6_IJSA_NS7_ILi256EEESB_EEES9_SE_SG_Li256ELb1ELb1ELb1ELb0EEENS1_36VarlenDynamicPersistentTileSchedulerILi128ELi96ELi256ELi128ELb1ELb1ELb1ELb1ELb1ELb1EEEEEEEEEvNT_6ParamsE --------------------------
	.section	.text._ZN7cutlass13device_kernelIN5flash11enable_sm90INS1_16FlashAttnFwdSm90INS1_25CollectiveMainloopFwdSm90ILi2EN4cute5tupleIJNS5_1CILi1EEES8_S8_EEENS6_IJNS7_ILi128EEENS7_ILi96EEENS7_ILi64EEEEEELi256ENS_10bfloat16_tEfNS_4arch4Sm90ELb1ELb0ELb0ELb1ELb1ELb0ELb1ELb1ELb0ELb1ELb1ELb0EEENS1_21CollectiveEpilogueFwdINS6_IJSA_NS7_ILi256EEESB_EEES9_SE_SG_Li256ELb1ELb1ELb1ELb0EEENS1_36VarlenDynamicPersistentTileSchedulerILi128ELi96ELi256ELi128ELb1ELb1ELb1ELb1ELb1ELb1EEEEEEEEEvNT_6ParamsE,"ax",@progbits
	.align	128
.text._ZN7cutlass13device_kernelIN5flash11enable_sm90INS1_16FlashAttnFwdSm90INS1_25CollectiveMainloopFwdSm90ILi2EN4cute5tupleIJNS5_1CILi1EEES8_S8_EEENS6_IJNS7_ILi128EEENS7_ILi96EEENS7_ILi64EEEEEELi256ENS_10bfloat16_tEfNS_4arch4Sm90ELb1ELb0ELb0ELb1ELb1ELb0ELb1ELb1ELb0ELb1ELb1ELb0EEENS1_21CollectiveEpilogueFwdINS6_IJSA_NS7_ILi256EEESB_EEES9_SE_SG_Li256ELb1ELb1ELb1ELb0EEENS1_36VarlenDynamicPersistentTileSchedulerILi128ELi96ELi256ELi128ELb1ELb1ELb1ELb1ELb1ELb1EEEEEEEEEvNT_6ParamsE:
        .type           _ZN7cutlass13device_kernelIN5flash11enable_sm90INS1_16FlashAttnFwdSm90INS1_25CollectiveMainloopFwdSm90ILi2EN4cute5tupleIJNS5_1CILi1EEES8_S8_EEENS6_IJNS7_ILi128EEENS7_ILi96EEENS7_ILi64EEEEEELi256ENS_10bfloat16_tEfNS_4arch4Sm90ELb1ELb0ELb0ELb1ELb1ELb0ELb1ELb1ELb0ELb1ELb1ELb0EEENS1_21CollectiveEpilogueFwdINS6_IJSA_NS7_ILi256EEESB_EEES9_SE_SG_Li256ELb1ELb1ELb1ELb0EEENS1_36VarlenDynamicPersistentTileSchedulerILi128ELi96ELi256ELi128ELb1ELb1ELb1ELb1ELb1ELb1EEEEEEEEEvNT_6ParamsE,@function
        .size           _ZN7cutlass13device_kernelIN5flash11enable_sm90INS1_16FlashAttnFwdSm90INS1_25CollectiveMainloopFwdSm90ILi2EN4cute5tupleIJNS5_1CILi1EEES8_S8_EEENS6_IJNS7_ILi128EEENS7_ILi96EEENS7_ILi64EEEEEELi256ENS_10bfloat16_tEfNS_4arch4Sm90ELb1ELb0ELb0ELb1ELb1ELb0ELb1ELb1ELb0ELb1ELb1ELb0EEENS1_21CollectiveEpilogueFwdINS6_IJSA_NS7_ILi256EEESB_EEES9_SE_SG_Li256ELb1ELb1ELb1ELb0EEENS1_36VarlenDynamicPersistentTileSchedulerILi128ELi96ELi256ELi128ELb1ELb1ELb1ELb1ELb1ELb1EEEEEEEEEvNT_6ParamsE,(.L_x_6575 - _ZN7cutlass13device_kernelIN5flash11enable_sm90INS1_16FlashAttnFwdSm90INS1_25CollectiveMainloopFwdSm90ILi2EN4cute5tupleIJNS5_1CILi1EEES8_S8_EEENS6_IJNS7_ILi128EEENS7_ILi96EEENS7_ILi64EEEEEELi256ENS_10bfloat16_tEfNS_4arch4Sm90ELb1ELb0ELb0ELb1ELb1ELb0ELb1ELb1ELb0ELb1ELb1ELb0EEENS1_21CollectiveEpilogueFwdINS6_IJSA_NS7_ILi256EEESB_EEES9_SE_SG_Li256ELb1ELb1ELb1ELb0EEENS1_36VarlenDynamicPersistentTileSchedulerILi128ELi96ELi256ELi128ELb1ELb1ELb1ELb1ELb1ELb1EEEEEEEEEvNT_6ParamsE)
        .other          _ZN7cutlass13device_kernelIN5flash11enable_sm90INS1_16FlashAttnFwdSm90INS1_25CollectiveMainloopFwdSm90ILi2EN4cute5tupleIJNS5_1CILi1EEES8_S8_EEENS6_IJNS7_ILi128EEENS7_ILi96EEENS7_ILi64EEEEEELi256ENS_10bfloat16_tEfNS_4arch4Sm90ELb1ELb0ELb0ELb1ELb1ELb0ELb1ELb1ELb0ELb1ELb1ELb0EEENS1_21CollectiveEpilogueFwdINS6_IJSA_NS7_ILi256EEESB_EEES9_SE_SG_Li256ELb1ELb1ELb1ELb0EEENS1_36VarlenDynamicPersistentTileSchedulerILi128ELi96ELi256ELi128ELb1ELb1ELb1ELb1ELb1ELb1EEEEEEEEEvNT_6ParamsE,@"STO_CUDA_ENTRY STV_DEFAULT"
_ZN7cutlass13device_kernelIN5flash11enable_sm90INS1_16FlashAttnFwdSm90INS1_25CollectiveMainloopFwdSm90ILi2EN4cute5tupleIJNS5_1CILi1EEES8_S8_EEENS6_IJNS7_ILi128EEENS7_ILi96EEENS7_ILi64EEEEEELi256ENS_10bfloat16_tEfNS_4arch4Sm90ELb1ELb0ELb0ELb1ELb1ELb0ELb1ELb1ELb0ELb1ELb1ELb0EEENS1_21CollectiveEpilogueFwdINS6_IJSA_NS7_ILi256EEESB_EEES9_SE_SG_Li256ELb1ELb1ELb1ELb0EEENS1_36VarlenDynamicPersistentTileSchedulerILi128ELi96ELi256ELi128ELb1ELb1ELb1ELb1ELb1ELb1EEEEEEEEEvNT_6ParamsE:
        /* <DEDUP_REMOVED lines=47> */
.L_x_5705:
        /* <DEDUP_REMOVED lines=22> */
.L_x_5706:
        /* <DEDUP_REMOVED lines=18> */
.L_x_5707:
        /* <DEDUP_REMOVED lines=22> */
.L_x_5708:
        /* <DEDUP_REMOVED lines=23> */
.L_x_5709:
        /* <DEDUP_REMOVED lines=10> */
.L_x_5711:
        /* <DEDUP_REMOVED lines=41> */
[----:B------:R0:W-:Y:S01]  /*0b70*/  STL [R1+0x2c], R16 ;  /* 0x00002c1001007387 */ /* 0x0001e20000100800 */
        /* <DEDUP_REMOVED lines=24> */
[----:B------:R-:W-:Y:S02]  /*0d00*/  IMAD.IADD R3, R12, 0x1, -R3 ;  /* 0x000000010c037824 */ /* 0x000fe400078e0a03 */
[----:B------:R-:W-:Y:S01]  /*0d10*/  IMAD.U32 R2, RZ, RZ, UR6 ;  /* 0x00000006ff027e24 */ /* 0x000fe2000f8e00ff */
[----:B------:R-:W-:Y:S01]  /*0d20*/  UMOV UR6, URZ ;  /* 0x0000003f00067c82 */ /* 0x000fe20008000000 */
[----:B------:R-:W-:Y:S01]  /*0d30*/  IMAD.SHL.U32 R17, R9, 0x2, RZ ;  /* 0x0000000209117824 */ /* 0x000fe200078e00ff */
[----:B------:R1:W-:Y:S01]  /*0d40*/  STL [R1+0x30], R0 ;  /* 0x0000300001007387 */ /* 0x0003e20000100800 */
[----:B------:R-:W-:-:S02]  /*0d50*/  IMAD R209, R3, 0x8, R0 ;  /* 0x0000000803d17824 */ /* 0x000fc400078e0200 */
[C---:B0-----:R-:W-:Y:S01]  /*0d60*/  VIADD R16, R17.reuse, 0x8 ;  /* 0x0000000811107836 */ /* 0x041fe20000000000 */
[----:B------:R0:W-:Y:S01]  /*0d70*/  STL [R1+0x38], R2 ;  /* 0x0000380201007387 */ /* 0x0001e20000100800 */
[C---:B------:R-:W-:Y:S02]  /*0d80*/  VIADD R15, R17.reuse, 0x10 ;  /* 0x00000010110f7836 */ /* 0x040fe40000000000 */
[C---:B------:R-:W-:Y:S01]  /*0d90*/  VIADD R14, R17.reuse, 0x18 ;  /* 0x00000018110e7836 */ /* 0x040fe20000000000 */
[----:B------:R-:W-:Y:S01]  /*0da0*/  SHF.R.S32.HI R18, RZ, 0x1f, R16 ;  /* 0x0000001fff127819 */ /* 0x000fe20000011410 */
[C---:B------:R-:W-:Y:S01]  /*0db0*/  VIADD R13, R17.reuse, 0x20 ;  /* 0x00000020110d7836 */ /* 0x040fe20000000000 */
[----:B------:R-:W-:Y:S01]  /*0dc0*/  SHF.R.S32.HI R16, RZ, 0x1f, R15 ;  /* 0x0000001fff107819 */ /* 0x000fe2000001140f */
[----:B-1----:R-:W-:Y:S01]  /*0dd0*/  IMAD.U32 R0, RZ, RZ, UR6 ;  /* 0x00000006ff007e24 */ /* 0x002fe2000f8e00ff */
        /* <DEDUP_REMOVED lines=17> */
[C---:B0-----:R-:W-:Y:S01]  /*0ef0*/  VIADD R2, R17.reuse, 0x68 ;  /* 0x0000006811027836 */ /* 0x041fe20000000000 */
        /* <DEDUP_REMOVED lines=29> */
[----:B-1----:R-:W-:-:S07]  /*10d0*/  SHF.R.S32.HI R2, RZ, 0x1f, R217 ;  /* 0x0000001fff027819 */ /* 0x002fce00000114d9 */
.L_x_5776:
[----:B------:R-:W-:Y:S01]  /*10e0*/  ULDC.64 UR6, c[0x0][0xd88] ;  /* 0x0003620000067ab9 */ /* 0x000fe20000000a00 */
[----:B------:R-:W-:Y:S01]  /*10f0*/  ULDC.64 UR8, c[0x0][0xb10] ;  /* 0x0002c40000087ab9 */ /* 0x000fe20000000a00 */
[----:B------:R-:W-:Y:S01]  /*1100*/  UIMAD.WIDE UR6, UR5, 0x4, UR6 ;  /* 0x00000004050678a5 */ /* 0x000fe2000f8e0206 */
[----:B0---4-:R-:W0:Y:S05]  /*1110*/  LDC.64 R8, c[0x0][0x418] ;  /* 0x00010600ff087b82 */ /* 0x011e2a0000000a00 */
[----:B------:R-:W-:Y:S02]  /*1120*/  IMAD.U32 R212, RZ, RZ, UR6 ;  /* 0x00000006ffd47e24 */ /* 0x000fe4000f8e00ff */
[----:B------:R-:W-:Y:S01]  /*1130*/  IMAD.U32 R213, RZ, RZ, UR7 ;  /* 0x00000007ffd57e24 */ /* 0x000fe2000f8e00ff */
[----:B------:R-:W-:Y:S01]  /*1140*/  ULDC.64 UR6, c[0x0][0xb20] ;  /* 0x0002c80000067ab9 */ /* 0x000fe20000000a00 */
[----:B-1----:R-:W1:Y:S03]  /*1150*/  LDC R0, c[0x0][0x424] ;  /* 0x00010900ff007b82 */ /* 0x002e660000000800 */
[----:B--2---:R-:W2:Y:S01]  /*1160*/  LDG.E R212, desc[UR36][R212.64] ;  /* 0x00000024d4d47981 */ /* 0x004ea2000c1e1900 */
[----:B------:R-:W-:Y:S01]  /*1170*/  ISETP.NE.U32.AND P1, PT, RZ, UR6, PT ;  /* 0x00000006ff007c0c */ /* 0x000fe2000bf25070 */
[----:B------:R-:W-:Y:S01]  /*1180*/  IMAD.MOV.U32 R4, RZ, RZ, RZ ;  /* 0x000000ffff047224 */ /* 0x000fe200078e00ff */
[----:B------:R-:W-:-:S02]  /*1190*/  ISETP.NE.U32.AND P0, PT, RZ, UR8, PT ;  /* 0x00000008ff007c0c */ /* 0x000fc4000bf05070 */
[----:B------:R-:W-:Y:S01]  /*11a0*/  ISETP.NE.AND.EX P1, PT, RZ, UR7, PT, P1 ;  /* 0x00000007ff007c0c */ /* 0x000fe2000bf25310 */
[----:B---3--:R-:W3:Y:S01]  /*11b0*/  LDC R7, c[0x0][0x2f0] ;  /* 0x0000bc00ff077b82 */ /* 0x008ee20000000800 */
[----:B------:R-:W-:Y:S02]  /*11c0*/  ISETP.NE.AND.EX P0, PT, RZ, UR9, PT, P0 ;  /* 0x00000009ff007c0c */ /* 0x000fe4000bf05300 */
[----:B--2---:R-:W-:-:S09]  /*11d0*/  SHF.R.S32.HI R216, RZ, 0x1f, R212 ;  /* 0x0000001fffd87819 */ /* 0x004fd200000114d4 */
[----:B------:R-:W-:-:S04]  /*11e0*/  @P1 LEA R2, P2, R212, UR6, 0x2 ;  /* 0x00000006d4021c11 */ /* 0x000fc8000f8410ff */
[C---:B------:R-:W-:Y:S02]  /*11f0*/  @P1 LEA.HI.X R3, R212.reuse, UR7, R216, 0x2, P2 ;  /* 0x00000007d4031c11 */ /* 0x040fe400090f14d8 */
[----:B------:R-:W-:-:S03]  /*1200*/  @P0 LEA R204, P2, R212, UR8, 0x2 ;  /* 0x00000008d4cc0c11 */ /* 0x000fc6000f8410ff */
[----:B------:R2:W5:Y:S01]  /*1210*/  @P1 LDG.E R4, desc[UR36][R2.64] ;  /* 0x0000002402041981 */ /* 0x000562000c1e1900 */
[----:B------:R-:W-:Y:S01]  /*1220*/  @P0 LEA.HI.X R205, R212, UR9, R216, 0x2, P2 ;  /* 0x00000009d4cd0c11 */ /* 0x000fe200090f14d8 */
[----:B------:R-:W-:-:S04]  /*1230*/  ULDC.64 UR8, c[0x0][0xb18] ;  /* 0x0002c60000087ab9 */ /* 0x000fc80000000a00 */
[----:B------:R2:W5:Y:S01]  /*1240*/  @P0 LDG.E R204, desc[UR36][R204.64] ;  /* 0x00000024cccc0981 */ /* 0x000562000c1e1900 */
[----:B0-----:R-:W-:Y:S02]  /*1250*/  ISETP.NE.U32.AND P1, PT, R8, RZ, PT ;  /* 0x000000ff0800720c */ /* 0x001fe40003f25070 */
[----:B------:R-:W-:Y:S02]  /*1260*/  ISETP.NE.U32.AND P2, PT, RZ, UR8, PT ;  /* 0x00000008ff007c0c */ /* 0x000fe4000bf45070 */
[----:B------:R-:W-:Y:S02]  /*1270*/  ISETP.NE.AND.EX P1, PT, R9, RZ, PT, P1 ;  /* 0x000000ff0900720c */ /* 0x000fe40003f25310 */
[----:B------:R-:W-:Y:S02]  /*1280*/  ISETP.NE.AND.EX P2, PT, RZ, UR9, PT, P2 ;  /* 0x00000009ff007c0c */ /* 0x000fe4000bf45320 */
[----:B-1----:R-:W-:Y:S01]  /*1290*/  SEL R0, R0, 0x1, P1 ;  /* 0x0000000100007807 */ /* 0x002fe20000800000 */
[----:B--23--:R-:W-:Y:S10]  /*12a0*/  @P0 BRA `(.L_x_5712) ;  /* 0x0000000000280947 */ /* 0x00cff40003800000 */
[----:B------:R-:W-:Y:S01]  /*12b0*/  ULDC.64 UR6, c[0x0][0xaf8] ;  /* 0x0002be0000067ab9 */ /* 0x000fe20000000a00 */
[----:B-----5:R-:W0:Y:S01]  /*12c0*/  LDC R204, c[0x0][0x288] ;  /* 0x0000a200ffcc7b82 */ /* 0x020e220000000800 */
[----:B------:R-:W-:-:S04]  /*12d0*/  ISETP.NE.U32.AND P0, PT, RZ, UR6, PT ;  /* 0x00000006ff007c0c */ /* 0x000fc8000bf05070 */
[----:B------:R-:W-:-:S13]  /*12e0*/  ISETP.NE.AND.EX P0, PT, RZ, UR7, PT, P0 ;  /* 0x00000007ff007c0c */ /* 0x000fda000bf05300 */
[----:B------:R-:W-:Y:S05]  /*12f0*/  @!P0 BRA `(.L_x_5712) ;  /* 0x0000000000148947 */ /* 0x000fea0003800000 */
[----:B------:R-:W1:Y:S02]  /*1300*/  LDC.64 R2, c[0x0][0xaf8] ;  /* 0x0002be00ff027b82 */ /* 0x000e640000000a00 */
[----:B-1----:R-:W-:-:S05]  /*1310*/  IMAD.WIDE R2, R212, 0x4, R2 ;  /* 0x00000004d4027825 */ /* 0x002fca00078e0202 */
[----:B0-----:R-:W2:Y:S04]  /*1320*/  LDG.E R204, desc[UR36][R2.64] ;  /* 0x0000002402cc7981 */ /* 0x001ea8000c1e1900 */
[----:B------:R-:W2:Y:S02]  /*1330*/  LDG.E R5, desc[UR36][R2.64+0x4] ;  /* 0x0000042402057981 */ /* 0x000ea4000c1e1900 */
[----:B--2---:R-:W-:-:S07]  /*1340*/  IMAD.IADD R204, R5, 0x1, -R204 ;  /* 0x0000000105cc7824 */ /* 0x004fce00078e0acc */
.L_x_5712:
[----:B------:R-:W-:Y:S01]  /*1350*/  IMAD R205, R0, R7, RZ ;  /* 0x0000000700cd7224 */ /* 0x000fe200078e02ff */
[----:B------:R-:W-:Y:S01]  /*1360*/  LOP3.LUT R213, R6, 0xffff, RZ, 0xc0, !PT ;  /* 0x0000ffff06d57812 */ /* 0x000fe200078ec0ff */
[----:B------:R-:W-:Y:S06]  /*1370*/  @!P2 BRA `(.L_x_5713) ;  /* 0x000000000010a947 */ /* 0x000fec0003800000 */
[----:B------:R-:W-:-:S04]  /*1380*/  LEA R2, P0, R212, UR8, 0x2 ;  /* 0x00000008d4027c11 */ /* 0x000fc8000f8010ff */
[----:B------:R-:W-:-:S05]  /*1390*/  LEA.HI.X R3, R212, UR9, R216, 0x2, P0 ;  /* 0x00000009d4037c11 */ /* 0x000fca00080f14d8 */
[----:B------:R1:W5:Y:S01]  /*13a0*/  LDG.E R205, desc[UR36][R2.64] ;  /* 0x0000002402cd7981 */ /* 0x000362000c1e1900 */
[----:B------:R-:W-:Y:S05]  /*13b0*/  BRA `(.L_x_5714) ;  /* 0x0000000000247947 */ /* 0x000fea0003800000 */
.L_x_5713:
        /* <DEDUP_REMOVED lines=9> */
.L_x_5714:
[----:B------:R-:W2:Y:S01]  /*1450*/  LDC R0, c[0x0][0x448] ;  /* 0x00011200ff007b82 */ /* 0x000ea20000000800 */
[----:B------:R-:W-:Y:S01]  /*1460*/  USHF.L.U32 UR4, UR4, 0x7, URZ ;  /* 0x0000000704047899 */ /* 0x000fe2000800063f */
[----:B-----5:R-:W-:Y:S01]  /*1470*/  IMAD.IADD R205, R205, 0x1, -R4 ;  /* 0x00000001cdcd7824 */ /* 0x020fe200078e0a04 */
[----:B------:R-:W-:Y:S01]  /*1480*/  LOP3.LUT R16, R16, 0xffffffef, RZ, 0xc0, !PT ;  /* 0xffffffef10107812 */ /* 0x000fe200078ec0ff */
[----:B------:R-:W-:-:S03]  /*1490*/  IMAD.MOV.U32 R161, RZ, RZ, RZ ;  /* 0x000000ffffa17224 */ /* 0x000fc600078e00ff */
[----:B------:R-:W-:Y:S01]  /*14a0*/  IMAD.U32 R206, RZ, RZ, UR4 ;  /* 0x00000004ffce7e24 */ /* 0x000fe2000f8e00ff */
[----:B------:R-:W-:Y:S01]  /*14b0*/  UIADD3 UR4, UR4, 0x7f, URZ ;  /* 0x0000007f04047890 */ /* 0x000fe2000fffe03f */
[----:B01----:R-:W-:Y:S02]  /*14c0*/  IADD3 R3, R205, 0x60, -R204 ;  /* 0x00000060cd037810 */ /* 0x003fe40007ffe8cc */
[----:B--2---:R-:W-:-:S03]  /*14d0*/  ISETP.NE.AND P0, PT, R0, 0x1, PT ;  /* 0x000000010000780c */ /* 0x004fc60003f05270 */
[----:B------:R-:W-:-:S10]  /*14e0*/  IMAD.U32 R0, RZ, RZ, UR4 ;  /* 0x00000004ff007e24 */ /* 0x000fd4000f8e00ff */
[----:B------:R-:W0:Y:S01]  /*14f0*/  @P0 LDC R2, c[0x0][0x44c] ;  /* 0x00011300ff020b82 */ /* 0x000e220000000800 */
[----:B------:R-:W-:-:S07]  /*1500*/  @P0 LOP3.LUT R16, R16, 0x10, RZ, 0xfc, !PT ;  /* 0x0000001010100812 */ /* 0x000fce00078efcff */
[----:B------:R-:W1:Y:S01]  /*1510*/  @P0 LDC R5, c[0x0][0x450] ;  /* 0x00011400ff050b82 */ /* 0x000e620000000800 */
[----:B0-----:R-:W-:-:S05]  /*1520*/  @P0 IMAD.HI.U32 R2, R2, UR4, RZ ;  /* 0x0000000402020c27 */ /* 0x001fca000f8e00ff */
[----:B-1----:R-:W-:Y:S01]  /*1530*/  @P0 SHF.R.U32.HI R0, RZ, R5, R2 ;  /* 0x00000005ff000219 */ /* 0x002fe20000011602 */
[----:B------:R-:W-:-:S04]  /*1540*/  VIADD R2, R205, 0x5f ;  /* 0x0000005fcd027836 */ /* 0x000fc80000000000 */
[----:B------:R-:W-:Y:S02]  /*1550*/  IMAD.IADD R0, R3, 0x1, R0 ;  /* 0x0000000103007824 */ /* 0x000fe400078e0200 */
[----:B------:R-:W-:-:S04]  /*1560*/  IMAD.HI R2, R2, 0x2aaaaaab, RZ ;  /* 0x2aaaaaab02027827 */ /* 0x000fc800078e02ff */
[----:B------:R-:W-:Y:S01]  /*1570*/  IMAD.HI R0, R0, 0x2aaaaaab, RZ ;  /* 0x2aaaaaab00007827 */ /* 0x000fe200078e02ff */
[----:B------:R-:W-:-:S04]  /*1580*/  SHF.R.U32.HI R3, RZ, 0x1f, R2 ;  /* 0x0000001fff037819 */ /* 0x000fc80000011602 */
[----:B------:R-:W-:Y:S02]  /*1590*/  SHF.R.U32.HI R5, RZ, 0x1f, R0 ;  /* 0x0000001fff057819 */ /* 0x000fe40000011600 */
[----:B------:R-:W-:Y:S02]  /*15a0*/  LEA.HI.SX32 R3, R2, R3, 0x1c ;  /* 0x0000000302037211 */ /* 0x000fe400078fe2ff */
[----:B------:R-:W-:Y:S02]  /*15b0*/  LEA.HI.SX32 R2, R0, R5, 0x1c ;  /* 0x0000000500027211 */ /* 0x000fe400078fe2ff */
[C---:B------:R-:W-:Y:S02]  /*15c0*/  LOP3.LUT R0, R6.reuse, 0xff000000, RZ, 0xc0, !PT ;  /* 0xff00000006007812 */ /* 0x040fe400078ec0ff */
[----:B------:R-:W-:Y:S02]  /*15d0*/  VIMNMX R8, R3, R2, PT ;  /* 0x0000000203087248 */ /* 0x000fe40003fe0100 */
[----:B------:R-:W-:-:S02]  /*15e0*/  LOP3.LUT R6, R6, 0xff0000, RZ, 0xc0, !PT ;  /* 0x00ff000006067812 */ /* 0x000fc400078ec0ff */
[----:B------:R-:W-:Y:S02]  /*15f0*/  SHF.R.U32.HI R3, RZ, 0x8, R0 ;  /* 0x00000008ff037819 */ /* 0x000fe40000011600 */
[----:B------:R-:W-:Y:S02]  /*1600*/  ISETP.GE.AND P0, PT, R8, 0x1, PT ;  /* 0x000000010800780c */ /* 0x000fe40003f06270 */
[----:B------:R-:W-:-:S04]  /*1610*/  LEA.HI R3, R6, R3, RZ, 0x10 ;  /* 0x0000000306037211 */ /* 0x000fc800078f80ff */
[----:B------:R-:W-:Y:S02]  /*1620*/  LOP3.LUT R11, R3, 0xff, RZ, 0xc0, !PT ;  /* 0x000000ff030b7812 */ /* 0x000fe400078ec0ff */
[----:B------:R-:W-:-:S03]  /*1630*/  SHF.R.U32.HI R214, RZ, 0x10, R3 ;  /* 0x00000010ffd67819 */ /* 0x000fc60000011603 */
[----:B------:R0:W-:Y:S02]  /*1640*/  STL [R1+0x20], R11 ;  /* 0x0000200b01007387 */ /* 0x0001e40000100800 */
        /* <DEDUP_REMOVED lines=31> */
.L_x_5715:
[-C--:B------:R-:W-:Y:S01]  /*1840*/  IMAD R208, R11, R161.reuse, RZ ;  /* 0x000000a10bd07224 */ /* 0x080fe200078e02ff */
[----:B------:R-:W-:Y:S01]  /*1850*/  PLOP3.LUT P0, PT, PT, PT, PT, 0x80, 0x0 ;  /* 0x000000000000781c */ /* 0x000fe20003f0f070 */
[----:B------:R-:W-:Y:S01]  /*1860*/  IMAD.MOV.U32 R0, RZ, RZ, RZ ;  /* 0x000000ffff007224 */ /* 0x000fe200078e00ff */
[----:B------:R-:W-:Y:S01]  /*1870*/  CS2R R150, SRZ ;  /* 0x0000000000967805 */ /* 0x000fe2000001ff00 */
[----:B------:R-:W-:Y:S01]  /*1880*/  IMAD.MOV.U32 R3, RZ, RZ, RZ ;  /* 0x000000ffff037224 */ /* 0x000fe200078e00ff */
[----:B------:R-:W-:Y:S02]  /*1890*/  VIADDMNMX R161, R208, R161, R8, PT ;  /* 0x000000a1d0a17246 */ /* 0x000fe40003800108 */
[----:B------:R-:W-:Y:S02]  /*18a0*/  CS2R R148, SRZ ;  /* 0x0000000000947805 */ /* 0x000fe4000001ff00 */
        /* <DEDUP_REMOVED lines=89> */
[----:B------:R-:W-:Y:S02]  /*1e40*/  IMAD.U32 R23, RZ, RZ, UR5 ;  /* 0x00000005ff177e24 */ /* 0x000fe4000f8e00ff */
[----:B------:R-:W-:Y:S01]  /*1e50*/  IMAD.U32 R22, RZ, RZ, UR4 ;  /* 0x00000004ff167e24 */ /* 0x000fe2000f8e00ff */
[----:B------:R-:W-:Y:S06]  /*1e60*/  @!P0 BRA `(.L_x_5717) ;  /* 0x0000000000408947 */ /* 0x000fec0003800000 */
        /* <DEDUP_REMOVED lines=16> */
.L_x_5717:
        /* <DEDUP_REMOVED lines=15> */
.L_x_5869:
        /* <DEDUP_REMOVED lines=8> */
.L_x_5719:
[----:B------:R-:W-:Y:S01]  /*20e0*/  R2UR UR6, R3 ;  /* 0x00000000030672ca */ /* 0x000fe200000e0000 */
[----:B------:R-:W-:-:S05]  /*20f0*/  IMAD.U32 R2, RZ, RZ, UR39 ;  /* 0x00000027ff027e24 */ /* 0x000fca000f8e00ff */
[----:B------:R-:W-:-:S07]  /*2100*/  SHF.L.U32 R2, R2, 0x1f, RZ ;  /* 0x0000001f02027819 */ /* 0x000fce00000006ff */
[----:B------:R-:W-:-:S09]  /*2110*/  ULEA UR6, UR38, UR6, 0x3 ;  /* 0x0000000626067291 */ /* 0x000fd2000f8e183f */
[----:B------:R2:W3:Y:S01]  /*2120*/  SYNCS.PHASECHK.TRANS64.TRYWAIT P1, [UR6+0x32430], R2 ;  /* 0x03243002ff0075a7 */ /* 0x0004e20008020146 */
[----:B------:R-:W-:Y:S05]  /*2130*/  @!P0 BRA `(.L_x_5720) ;  /* 0x0000000000048947 */ /* 0x000fea0003800000 */
[----:B------:R-:W-:Y:S01]  /*2140*/  BPT.TRAP 0x1 ;  /* 0x000000040000795c */ /* 0x000fe20000300000 */
.L_x_5720:
[----:B---3--:R-:W-:Y:S05]  /*2150*/  @P1 BRA `(.L_x_5721) ;  /* 0x0000000000081947 */ /* 0x008fea0003800000 */
[----:B------:R-:W3:Y:S02]  /*2160*/  SYNCS.PHASECHK.TRANS64.TRYWAIT P1, [UR6+0x32430], R2 ;  /* 0x03243002ff0075a7 */ /* 0x000ee40008020146 */
[----:B---3--:R-:W-:Y:S05]  /*2170*/  @!P1 BRA `(.L_x_5722) ;  /* 0x0000013400789947 */ /* 0x008fea0003800000 */
.L_x_5721:
[----:B------:R-:W-:Y:S01]  /*2180*/  R2UR UR4, R3 ;  /* 0x00000000030472ca */ /* 0x000fe200000e0000 */
[----:B------:R-:W-:Y:S01]  /*2190*/  WARPGROUP.ARRIVE ;  /* 0x00000000000079c5 */ /* 0x000fe20000000000 */
[----:B------:R-:W-:Y:S01]  /*21a0*/  UMOV UR8, UR41 ;  /* 0x0000002900087c82 */ /* 0x000fe20008000000 */
[----:B------:R-:W-:Y:S01]  /*21b0*/  UMOV UR9, 0x40000040 ;  /* 0x4000004000097882 */ /* 0x000fe20000000000 */
[----:B------:R-:W-:Y:S01]  /*21c0*/  UMOV UR11, 0x40000040 ;  /* 0x40000040000b7882 */ /* 0x000fe20000000000 */
[----:B------:R-:W-:-:S08]  /*21d0*/  UIADD3 UR5, UR41, 0x2, URZ ;  /* 0x0000000229057890 */ /* 0x000fd0000fffe03f */
        /* <DEDUP_REMOVED lines=42> */
.L_x_5870:
[----:B------:R-:W-:Y:S05]  /*2480*/  @!P0 BRA `(.L_x_5724) ;  /* 0x0000000000048947 */ /* 0x000fea0003800000 */
[----:B------:R-:W-:Y:S01]  /*2490*/  BPT.TRAP 0x1 ;  /* 0x000000040000795c */ /* 0x000fe20000300000 */
.L_x_5724:
[----:B------:R0:W0:Y:S01]  /*24a0*/  SYNCS.PHASECHK.TRANS64.TRYWAIT P1, [UR6+0x32450], R2 ;  /* 0x03245002ff0075a7 */ /* 0x0000220008020146 */
[----:B------:R-:W-:Y:S05]  /*24b0*/  @!P0 BRA `(.L_x_5725) ;  /* 0x0000000000048947 */ /* 0x000fea0003800000 */
[----:B------:R-:W-:Y:S01]  /*24c0*/  BPT.TRAP 0x1 ;  /* 0x000000040000795c */ /* 0x000fe20000300000 */
.L_x_5725:
[----:B0-----:R-:W-:Y:S05]  /*24d0*/  @P1 BRA `(.L_x_5726) ;  /* 0x0000000000081947 */ /* 0x001fea0003800000 */
[----:B------:R-:W0:Y:S02]  /*24e0*/  SYNCS.PHASECHK.TRANS64.TRYWAIT P1, [UR6+0x32450], R2 ;  /* 0x03245002ff0075a7 */ /* 0x000e240008020146 */
[----:B0-----:R-:W-:Y:S05]  /*24f0*/  @!P1 BRA `(.L_x_5727) ;  /* 0x0000013000c49947 */ /* 0x001fea0003800000 */
.L_x_5726:
[----:B------:R-:W-:Y:S01]  /*2500*/  R2UR UR4, R3 ;  /* 0x00000000030472ca */ /* 0x000fe200000e0000 */
[----:B------:R-:W-:Y:S01]  /*2510*/  WARPGROUP.ARRIVE ;  /* 0x00000000000079c5 */ /* 0x000fe20000000000 */
[----:B------:R-:W-:Y:S01]  /*2520*/  UMOV UR9, 0x40000040 ;  /* 0x4000004000097882 */ /* 0x000fe20000000000 */
[----:B------:R-:W-:Y:S01]  /*2530*/  UMOV UR11, 0x40000040 ;  /* 0x40000040000b7882 */ /* 0x000fe20000000000 */
[----:B------:R-:W-:Y:S01]  /*2540*/  IMAD.U32 R13, RZ, RZ, UR9 ;  /* 0x00000009ff0d7e24 */ /* 0x000fe2000f8e00ff */
[----:B------:R-:W-:Y:S01]  /*2550*/  UMOV UR13, 0x40000040 ;  /* 0x40000040000d7882 */ /* 0x000fe20000000000 */
        /* <DEDUP_REMOVED lines=9> */
[----:B------:R-:W-:Y:S01]  /*25f0*/  UMOV UR23, 0x40000040 ;  /* 0x4000004000177882 */ /* 0x000fe20000000000 */
[----:B------:R-:W-:Y:S01]  /*2600*/  UMOV UR25, 0x40000040 ;  /* 0x4000004000197882 */ /* 0x000fe20000000000 */
[----:B------:R-:W-:Y:S01]  /*2610*/  USHF.R.U32.HI UR4, URZ, 0x4, UR4 ;  /* 0x000000043f047899 */ /* 0x000fe20008011604 */
[----:B------:R-:W-:Y:S01]  /*2620*/  UMOV UR27, 0x40000040 ;  /* 0x40000040001b7882 */ /* 0x000fe20000000000 */
[----:B------:R-:W-:-:S02]  /*2630*/  UMOV UR29, 0x40000040 ;  /* 0x40000040001d7882 */ /* 0x000fc40000000000 */
[----:B------:R-:W-:Y:S02]  /*2640*/  ULOP3.LUT UR7, UR4, 0x3fff, URZ, 0xc0, !UPT ;  /* 0x00003fff04077892 */ /* 0x000fe4000f8ec03f */
[----:B------:R-:W-:Y:S02]  /*2650*/  ULOP3.LUT UR4, UR40, 0x10000, URZ, 0xfc, !UPT ;  /* 0x0001000028047892 */ /* 0x000fe4000f8efc3f */
[----:B------:R-:W-:Y:S02]  /*2660*/  ULOP3.LUT UR60, UR7, 0x10000, URZ, 0xfc, !UPT ;  /* 0x00010000073c7892 */ /* 0x000fe4000f8efc3f */
[----:B------:R-:W-:Y:S02]  /*2670*/  UIADD3 UR56, UR4, 0x402, URZ ;  /* 0x0000040204387890 */ /* 0x000fe4000fffe03f */
[----:B------:R-:W-:Y:S01]  /*2680*/  UIMAD UR5, UR38, 0xc00, UR60 ;  /* 0x00000c00260578a4 */ /* 0x000fe2000f8e023c */
[----:B------:R-:W-:Y:S01]  /*2690*/  UMOV UR8, UR4 ;  /* 0x0000000400087c82 */ /* 0x000fe20008000000 */
[----:B------:R-:W-:Y:S01]  /*26a0*/  UIADD3 UR16, UR4, 0x800, URZ ;  /* 0x0000080004107890 */ /* 0x000fe2000fffe03f */
[----:B------:R-:W-:Y:S01]  /*26b0*/  IMAD.U32 R12, RZ, RZ, UR8 ;  /* 0x00000008ff0c7e24 */ /* 0x000fe2000f8e00ff */
[----:B------:R-:W-:-:S03]  /*26c0*/  UIADD3 UR58, UR5, 0x302, URZ ;  /* 0x00000302053a7890 */ /* 0x000fc6000fffe03f */
[----:B------:R-:W-:Y:S01]  /*26d0*/  UMOV UR10, UR5 ;  /* 0x00000005000a7c82 */ /* 0x000fe20008000000 */
[----:B------:R-:W-:Y:S01]  /*26e0*/  UIADD3 UR18, UR5, 0x600, URZ ;  /* 0x0000060005127890 */ /* 0x000fe2000fffe03f */
[----:B------:R-:W-:Y:S01]  /*26f0*/  HGMMA.64x96x16.F32.BF16 R24, gdesc[UR8], R24, gsb0 ;  /* 0x01600000081879f0 */ /* 0x000fe20008001818 */
[----:B------:R-:W-:Y:S02]  /*2700*/  UIADD3 UR8, UR4, 0x2, URZ ;  /* 0x0000000204087890 */ /* 0x000fe4000fffe03f */
[----:B------:R-:W-:Y:S02]  /*2710*/  UIADD3 UR9, UR5, 0x2, URZ ;  /* 0x0000000205097890 */ /* 0x000fe4000fffe03f */
[----:B------:R-:W-:Y:S01]  /*2720*/  UIADD3 UR10, UR5, 0x304, URZ ;  /* 0x00000304050a7890 */ /* 0x000fe2000fffe03f */
[----:B------:R-:W-:Y:S02]  /*2730*/  UMOV UR11, 0x40000040 ;  /* 0x40000040000b7882 */ /* 0x000fe40000000000 */
[----:B------:R-:W-:Y:S01]  /*2740*/  UMOV UR12, UR8 ;  /* 0x00000008000c7c82 */ /* 0x000fe20008000000 */
[----:B------:R-:W-:Y:S01]  /*2750*/  UIADD3 UR8, UR4, 0x4, URZ ;  /* 0x0000000404087890 */ /* 0x000fe2000fffe03f */
[----:B------:R-:W-:Y:S01]  /*2760*/  IMAD.U32 R10, RZ, RZ, UR12 ;  /* 0x0000000cff0a7e24 */ /* 0x000fe2000f8e00ff */
[----:B------:R-:W-:Y:S01]  /*2770*/  UMOV UR14, UR9 ;  /* 0x00000009000e7c82 */ /* 0x000fe20008000000 */
[----:B------:R-:W-:Y:S01]  /*2780*/  UIADD3 UR9, UR5, 0x4, URZ ;  /* 0x0000000405097890 */ /* 0x000fe2000fffe03f */
[----:B-1----:R-:W-:Y:S01]  /*2790*/  SHF.R.U32.HI R0, RZ, 0x7, R0 ;  /* 0x00000007ff007819 */ /* 0x002fe20000011600 */
[----:B------:R-:W-:-:S02]  /*27a0*/  UIADD3 UR20, UR4, 0x802, URZ ;  /* 0x0000080204147890 */ /* 0x000fc4000fffe03f */
[----:B------:R-:W-:Y:S01]  /*27b0*/  UIADD3 UR22, UR5, 0x602, URZ ;  /* 0x0000060205167890 */ /* 0x000fe2000fffe03f */
[----:B------:R-:W-:Y:S01]  /*27c0*/  IADD3 R0, -R0, 0xb, RZ ;  /* 0x0000000b00007810 */ /* 0x000fe20007ffe1ff */
[----:B------:R-:W-:Y:S02]  /*27d0*/  UIADD3 UR24, UR4, 0x804, URZ ;  /* 0x0000080404187890 */ /* 0x000fe4000fffe03f */
[----:B------:R-:W-:Y:S02]  /*27e0*/  UIADD3 UR26, UR5, 0x604, URZ ;  /* 0x00000604051a7890 */ /* 0x000fe4000fffe03f */
[----:B------:R-:W-:Y:S02]  /*27f0*/  UIADD3 UR28, UR4, 0x806, URZ ;  /* 0x00000806041c7890 */ /* 0x000fe4000fffe03f */
[----:B------:R-:W-:Y:S01]  /*2800*/  UIADD3 UR30, UR5, 0x606, URZ ;  /* 0x00000606051e7890 */ /* 0x000fe2000fffe03f */
        /* <DEDUP_REMOVED lines=48> */
[----:B------:R-:W-:Y:S01]  /*2b10*/  UMOV UR9, 0x40000040 ;  /* 0x4000004000097882 */ /* 0x000fe20000000000 */
[----:B0--3--:R-:W-:Y:S01]  /*2b20*/  IMAD.U32 R5, RZ, RZ, UR13 ;  /* 0x0000000dff057e24 */ /* 0x009fe2000f8e00ff */
        /* <DEDUP_REMOVED lines=44> */
.L_x_5728:
[----:B--2---:R-:W1:Y:S01]  /*2df0*/  LDC R2, c[0x0][0x448] ;  /* 0x00011200ff027b82 */ /* 0x004e620000000800 */
[----:B------:R-:W-:Y:S01]  /*2e00*/  R2UR UR4, R206 ;  /* 0x00000000ce0472ca */ /* 0x000fe200000e0000 */
[----:B------:R-:W-:Y:S01]  /*2e10*/  ULDC UR5, c[0x0][0xa80] ;  /* 0x0002a00000057ab9 */ /* 0x000fe20000000800 */
[----:B------:R-:W-:Y:S01]  /*2e20*/  ULOP3.LUT UR54, UR7, 0x3000000, URZ, 0xfc, !UPT ;  /* 0x0300000007367892 */ /* 0x000fe2000f8efc3f */
[----:B------:R-:W-:Y:S01]  /*2e30*/  UMOV UR11, 0x40000040 ;  /* 0x40000040000b7882 */ /* 0x000fe20000000000 */
[----:B------:R-:W-:-:S03]  /*2e40*/  UMOV UR15, 0x40000040 ;  /* 0x40000040000f7882 */ /* 0x000fc60000000000 */
[----:B------:R-:W2:Y:S01]  /*2e50*/  S2UR UR10, SR_CgaCtaId ;  /* 0x00000000000a79c3 */ /* 0x000ea20000008800 */
[----:B-1----:R-:W-:-:S05]  /*2e60*/  ISETP.NE.AND P6, PT, R2, 0x1, PT ;  /* 0x000000010200780c */ /* 0x002fca0003fc5270 */
[----:B------:R-:W-:Y:S01]  /*2e70*/  VIADD R2, R209, UR4 ;  /* 0x00000004d1027c36 */ /* 0x000fe20008000000 */
[----:B------:R-:W-:-:S04]  /*2e80*/  UIADD3 UR4, UR6, 0x32440, URZ ;  /* 0x0003244006047890 */ /* 0x000fc8000fffe03f */
[----:B--2---:R-:W-:Y:S02]  /*2e90*/  UPRMT UR4, UR10, 0x654, UR4 ;  /* 0x000006540a047896 */ /* 0x004fe40008000004 */
[----:B------:R-:W-:Y:S01]  /*2ea0*/  UIMAD UR10, UR38, 0xc00, UR54 ;  /* 0x00000c00260a78a4 */ /* 0x000fe2000f8e0236 */
[----:B------:R-:W1:Y:S03]  /*2eb0*/  @P6 LDC R3, c[0x0][0x44c] ;  /* 0x00011300ff036b82 */ /* 0x000e660000000800 */
[----:B------:R-:W-:-:S05]  /*2ec0*/  UIADD3 UR14, UR10, 0x80, URZ ;  /* 0x000000800a0e7890 */ /* 0x000fca000fffe03f */
[----:B------:R-:W2:Y:S01]  /*2ed0*/  @P6 LDC R74, c[0x0][0x450] ;  /* 0x00011400ff4a6b82 */ /* 0x000ea20000000800 */
[----:B------:R-:W-:Y:S01]  /*2ee0*/  SYNCS.ARRIVE.TRANS64.RED.A1T0 RZ, [UR4], RZ ;  /* 0x000000ffffff79a7 */ /* 0x000fe20008100404 */
[----:B------:R-:W-:Y:S01]  /*2ef0*/  UIADD3 UR4, UR10, 0x100, URZ ;  /* 0x000001000a047890 */ /* 0x000fe2000fffe03f */
[----:B-1----:R-:W-:-:S05]  /*2f00*/  @P6 IMAD.HI.U32 R3, R2, R3, RZ ;  /* 0x0000000302036227 */ /* 0x002fca00078e00ff */
[----:B--2---:R-:W-:Y:S01]  /*2f10*/  @P6 SHF.R.U32.HI R2, RZ, R74, R3 ;  /* 0x0000004aff026219 */ /* 0x004fe20000011603 */
[----:B------:R-:W-:-:S04]  /*2f20*/  IMAD R74, R161, -0x60, R205 ;  /* 0xffffffa0a14a7824 */ /* 0x000fc800078e02cd */
[----:B------:R-:W1:Y:S01]  /*2f30*/  SHFL.IDX PT, R75, R2, RZ, 0x1c1f ;  /* 0x001c1fff024b7589 */ /* 0x000e6200000e0000 */
[C-C-:B------:R-:W-:Y:S02]  /*2f40*/  IADD3 R3, -R17.reuse, 0x61, R74.reuse ;  /* 0x0000006111037810 */ /* 0x140fe40007ffe14a */
[----:B------:R-:W-:Y:S01]  /*2f50*/  IADD3 R73, -R17, 0x60, R74 ;  /* 0x0000006011497810 */ /* 0x000fe20007ffe14a */
[----:B------:R2:W3:Y:S02]  /*2f60*/  SHFL.IDX PT, R76, R2, 0x1, 0x1c1f ;  /* 0x003c1f00024c7f89 */ /* 0x0004e400000e0000 */
[----:B------:R-:W-:-:S05]  /*2f70*/  IMAD.IADD R74, R3, 0x1, -R204 ;  /* 0x00000001034a7824 */ /* 0x000fca00078e0acc */
[----:B-1----:R-:W-:Y:S01]  /*2f80*/  VIADDMNMX R75, R75, R74, R73, PT ;  /* 0x0000004a4b4b7246 */ /* 0x002fe20003800149 */
[----:B------:R1:W-:Y:S03]  /*2f90*/  BAR.SYNC.DEFER_BLOCKING R72, 0x100 ;  /* 0x000400480000751d */ /* 0x0003e60000010000 */
[C---:B------:R-:W-:Y:S02]  /*2fa0*/  ISETP.GT.AND P3, PT, R75.reuse, RZ, PT ;  /* 0x000000ff4b00720c */ /* 0x040fe40003f64270 */
[C---:B------:R-:W-:Y:S02]  /*2fb0*/  ISETP.GT.AND P4, PT, R75.reuse, 0x1, PT ;  /* 0x000000014b00780c */ /* 0x040fe40003f84270 */
[----:B------:R-:W-:Y:S02]  /*2fc0*/  ISETP.GT.AND P5, PT, R75, 0x8, PT ;  /* 0x000000084b00780c */ /* 0x000fe40003fa4270 */
[----:B------:R-:W-:-:S02]  /*2fd0*/  FSEL R24, R24, -INF , P3 ;  /* 0xff80000018187808 */ /* 0x000fc40001800000 */
[----:B------:R-:W-:Y:S02]  /*2fe0*/  FSEL R25, R25, -INF , P4 ;  /* 0xff80000019197808 */ /* 0x000fe40002000000 */
[C---:B------:R-:W-:Y:S02]  /*2ff0*/  ISETP.GT.AND P1, PT, R75.reuse, 0x9, PT ;  /* 0x000000094b00780c */ /* 0x040fe40003f24270 */
[----:B------:R-:W-:Y:S02]  /*3000*/  FSEL R28, R28, -INF , P5 ;  /* 0xff8000001c1c7808 */ /* 0x000fe40002800000 */
[----:B------:R-:W-:Y:S02]  /*3010*/  FMNMX.FTZ R3, R24, R25, !PT ;  /* 0x0000001918037209 */ /* 0x000fe40007810000 */
[----:B------:R-:W-:Y:S02]  /*3020*/  ISETP.GT.AND P2, PT, R75, 0x10, PT ;  /* 0x000000104b00780c */ /* 0x000fe40003f44270 */
[----:B------:R-:W-:-:S02]  /*3030*/  FSEL R29, R29, -INF , P1 ;  /* 0xff8000001d1d7808 */ /* 0x000fc40000800000 */
[----:B--2---:R-:W-:Y:S02]  /*3040*/  FMNMX.FTZ R2, R28, R3, !PT ;  /* 0x000000031c027209 */ /* 0x004fe40007810000 */
[----:B------:R-:W-:Y:S02]  /*3050*/  ISETP.GT.AND P3, PT, R75, 0x11, PT ;  /* 0x000000114b00780c */ /* 0x000fe40003f64270 */
[----:B------:R-:W-:Y:S02]  /*3060*/  FSEL R32, R32, -INF , P2 ;  /* 0xff80000020207808 */ /* 0x000fe40001000000 */
[----:B------:R-:W-:Y:S02]  /*3070*/  FMNMX.FTZ R3, R29, R2, !PT ;  /* 0x000000021d037209 */ /* 0x000fe40007810000 */
[----:B------:R-:W-:Y:S02]  /*3080*/  ISETP.GT.AND P4, PT, R75, 0x18, PT ;  /* 0x000000184b00780c */ /* 0x000fe40003f84270 */
[----:B------:R-:W-:-:S02]  /*3090*/  FSEL R33, R33, -INF , P3 ;  /* 0xff80000021217808 */ /* 0x000fc40001800000 */
[----:B------:R-:W-:Y:S02]  /*30a0*/  FMNMX.FTZ R2, R32, R3, !PT ;  /* 0x0000000320027209 */ /* 0x000fe40007810000 */
        /* <DEDUP_REMOVED lines=15> */
[C---:B------:R-:W-:Y:S02]  /*31a0*/  ISETP.GT.AND P2, PT, R75.reuse, 0x38, PT ;  /* 0x000000384b00780c */ /* 0x040fe40003f44270 */
[----:B------:R-:W-:-:S02]  /*31b0*/  ISETP.GT.AND P3, PT, R75, 0x39, PT ;  /* 0x000000394b00780c */ /* 0x000fc40003f64270 */
[----:B------:R-:W-:Y:S02]  /*31c0*/  ISETP.GT.AND P5, PT, R75, 0x30, PT ;  /* 0x000000304b00780c */ /* 0x000fe40003fa4270 */
[----:B------:R-:W-:Y:S02]  /*31d0*/  FSEL R45, R45, -INF , P4 ;  /* 0xff8000002d2d7808 */ /* 0x000fe40002000000 */
[----:B------:R-:W-:Y:S02]  /*31e0*/  FMNMX.FTZ R2, R44, R3, !PT ;  /* 0x000000032c027209 */ /* 0x000fe40007810000 */
[----:B------:R-:W-:Y:S02]  /*31f0*/  ISETP.GT.AND P4, PT, R75, 0x40, PT ;  /* 0x000000404b00780c */ /* 0x000fe40003f84270 */
[----:B------:R-:W-:Y:S02]  /*3200*/  FSEL R52, R52, -INF , P2 ;  /* 0xff80000034347808 */ /* 0x000fe40001000000 */
[----:B------:R-:W-:-:S02]  /*3210*/  FSEL R53, R53, -INF , P3 ;  /* 0xff80000035357808 */ /* 0x000fc40001800000 */
[C---:B------:R-:W-:Y:S02]  /*3220*/  ISETP.GT.AND P1, PT, R75.reuse, 0x31, PT ;  /* 0x000000314b00780c */ /* 0x040fe40003f24270 */
[----:B------:R-:W-:Y:S02]  /*3230*/  FSEL R48, R48, -INF , P5 ;  /* 0xff80000030307808 */ /* 0x000fe40002800000 */
[C---:B------:R-:W-:Y:S02]  /*3240*/  ISETP.GT.AND P2, PT, R75.reuse, 0x49, PT ;  /* 0x000000494b00780c */ /* 0x040fe40003f44270 */
[----:B------:R-:W-:Y:S02]  /*3250*/  ISETP.GT.AND P3, PT, R75, 0x50, PT ;  /* 0x000000504b00780c */ /* 0x000fe40003f64270 */
[----:B------:R-:W-:Y:S02]  /*3260*/  FMNMX.FTZ R3, R45, R2, !PT ;  /* 0x000000022d037209 */ /* 0x000fe40007810000 */
[----:B---3--:R-:W-:-:S02]  /*3270*/  VIADDMNMX R73, R76, R74, R73, PT ;  /* 0x0000004a4c497246 */ /* 0x008fc40003800149 */
[----:B------:R-:W-:Y:S02]  /*3280*/  ISETP.GT.AND P5, PT, R75, 0x41, PT ;  /* 0x000000414b00780c */ /* 0x000fe40003fa4270 */
[----:B------:R-:W-:Y:S02]  /*3290*/  FSEL R56, R56, -INF , P4 ;  /* 0xff80000038387808 */ /* 0x000fe40002000000 */
[----:B------:R-:W-:Y:S02]  /*32a0*/  FSEL R49, R49, -INF , P1 ;  /* 0xff80000031317808 */ /* 0x000fe40000800000 */
[----:B------:R-:W-:Y:S02]  /*32b0*/  ISETP.GT.AND P4, PT, R75, 0x51, PT ;  /* 0x000000514b00780c */ /* 0x000fe40003f84270 */
[----:B------:R-:W-:Y:S02]  /*32c0*/  FSEL R61, R61, -INF , P2 ;  /* 0xff8000003d3d7808 */ /* 0x000fe40001000000 */
[----:B------:R-:W-:-:S02]  /*32d0*/  FMNMX.FTZ R2, R48, R3, !PT ;  /* 0x0000000330027209 */ /* 0x000fc40007810000 */
[----:B------:R-:W-:Y:S02]  /*32e0*/  FSEL R64, R64, -INF , P3 ;  /* 0xff80000040407808 */ /* 0x000fe40001800000 */
[C---:B------:R-:W-:Y:S02]  /*32f0*/  ISETP.GT.AND P2, PT, R73.reuse, RZ, PT ;  /* 0x000000ff4900720c */ /* 0x040fe40003f44270 */
[----:B------:R-:W-:Y:S02]  /*3300*/  ISETP.GT.AND P3, PT, R73, 0x1, PT ;  /* 0x000000014900780c */ /* 0x000fe40003f64270 */
[----:B------:R-:W-:Y:S02]  /*3310*/  FSEL R57, R57, -INF , P5 ;  /* 0xff80000039397808 */ /* 0x000fe40002800000 */
[----:B------:R-:W-:Y:S02]  /*3320*/  ISETP.GT.AND P5, PT, R75, 0x58, PT ;  /* 0x000000584b00780c */ /* 0x000fe40003fa4270 */
[----:B------:R-:W-:-:S02]  /*3330*/  FMNMX.FTZ R3, R49, R2, !PT ;  /* 0x0000000231037209 */ /* 0x000fc40007810000 */
[----:B------:R-:W-:Y:S02]  /*3340*/  FSEL R65, R65, -INF , P4 ;  /* 0xff80000041417808 */ /* 0x000fe40002000000 */
[----:B------:R-:W-:Y:S02]  /*3350*/  ISETP.GT.AND P4, PT, R73, 0x8, PT ;  /* 0x000000084900780c */ /* 0x000fe40003f84270 */
[----:B------:R-:W-:Y:S02]  /*3360*/  FSEL R26, R26, -INF , P2 ;  /* 0xff8000001a1a7808 */ /* 0x000fe40001000000 */
[----:B------:R-:W-:Y:S02]  /*3370*/  FSEL R74, R27, -INF , P3 ;  /* 0xff8000001b4a7808 */ /* 0x000fe40001800000 */
        /* <DEDUP_REMOVED lines=12> */
[----:B------:R-:W-:Y:S02]  /*3440*/  ISETP.GT.AND P1, PT, R75, 0x48, PT ;  /* 0x000000484b00780c */ /* 0x000fe40003f24270 */
        /* <DEDUP_REMOVED lines=14> */
[----:B------:R-:W-:Y:S02]  /*3530*/  FMNMX.FTZ R27, R61, R2, !PT ;  /* 0x000000023d1b7209 */ /* 0x000fe40007810000 */
        /* <DEDUP_REMOVED lines=18> */
[----:B------:R-:W-:Y:S01]  /*3660*/  FSEL R3, R50, -INF , P1 ;  /* 0xff80000032037808 */ /* 0x000fe20000800000 */
[----:B------:R-:W2:Y:S01]  /*3670*/  SHFL.BFLY PT, R86, R31, 0x2, 0x1f ;  /* 0x0c401f001f567f89 */ /* 0x000ea200000e0000 */
        /* <DEDUP_REMOVED lines=16> */
[C---:B------:R-:W-:Y:S02]  /*3780*/  ISETP.GT.AND P2, PT, R73.reuse, 0x49, PT ;  /* 0x000000494900780c */ /* 0x040fe40003f44270 */
        /* <DEDUP_REMOVED lines=11> */
[----:B--2---:R-:W-:Y:S02]  /*3840*/  FMNMX.FTZ R86, R31, R86, !PT ;  /* 0x000000561f567209 */ /* 0x004fe40007810000 */
[----:B------:R-:W-:Y:S02]  /*3850*/  ISETP.GT.AND P2, PT, R73, 0x59, PT ;  /* 0x000000594900780c */ /* 0x000fe40003f44270 */
[----:B------:R-:W-:Y:S01]  /*3860*/  FSEL R174, R70, -INF , P1 ;  /* 0xff80000046ae7808 */ /* 0x000fe20000800000 */
[----:B------:R-:W2:Y:S01]  /*3870*/  SHFL.BFLY PT, R207, R86, 0x1, 0x1f ;  /* 0x0c201f0056cf7f89 */ /* 0x000ea200000e0000 */
[----:B------:R-:W-:Y:S02]  /*3880*/  FMNMX.FTZ R27, R173, R50, !PT ;  /* 0x00000032ad1b7209 */ /* 0x000fe40007810000 */
[----:B------:R-:W-:-:S02]  /*3890*/  FSEL R176, R71, -INF , P2 ;  /* 0xff80000047b07808 */ /* 0x000fc40001000000 */
[----:B------:R-:W-:-:S04]  /*38a0*/  FMNMX.FTZ R27, R174, R27, !PT ;  /* 0x0000001bae1b7209 */ /* 0x000fc80007810000 */
[----:B------:R-:W-:-:S05]  /*38b0*/  FMNMX.FTZ R27, R176, R27, !PT ;  /* 0x0000001bb01b7209 */ /* 0x000fca0007810000 */
[----:B------:R-:W3:Y:S01]  /*38c0*/  SHFL.BFLY PT, R50, R27, 0x2, 0x1f ;  /* 0x0c401f001b327f89 */ /* 0x000ee200000e0000 */
[----:B--2---:R-:W-:-:S04]  /*38d0*/  FMNMX.FTZ R207, R86, R207, !PT ;  /* 0x000000cf56cf7209 */ /* 0x004fc80007810000 */
[C---:B------:R-:W-:Y:S01]  /*38e0*/  FSETP.NEU.FTZ.AND P1, PT, R207.reuse, -INF , PT ;  /* 0xff800000cf00780b */ /* 0x040fe20003f3d000 */
[----:B------:R-:W-:-:S05]  /*38f0*/  FMUL.FTZ R31, R207, UR5 ;  /* 0x00000005cf1f7c20 */ /* 0x000fca0008410000 */
[----:B------:R-:W-:Y:S02]  /*3900*/  FSEL R31, R31, RZ, P1 ;  /* 0x000000ff1f1f7208 */ /* 0x000fe40000800000 */
[----:B---3--:R-:W-:-:S03]  /*3910*/  FMNMX.FTZ R50, R27, R50, !PT ;  /* 0x000000321b327209 */ /* 0x008fc60007810000 */
[--C-:B------:R-:W-:Y:S01]  /*3920*/  FFMA.FTZ R35, R25, UR5, -R31.reuse ;  /* 0x0000000519237c23 */ /* 0x100fe2000801081f */
[--C-:B------:R-:W-:Y:S01]  /*3930*/  FFMA.FTZ R24, R24, UR5, -R31.reuse ;  /* 0x0000000518187c23 */ /* 0x100fe2000801081f */
[--C-:B------:R-:W-:Y:S01]  /*3940*/  FFMA.FTZ R28, R28, UR5, -R31.reuse ;  /* 0x000000051c1c7c23 */ /* 0x100fe2000801081f */
[--C-:B------:R-:W-:Y:S01]  /*3950*/  FFMA.FTZ R29, R29, UR5, -R31.reuse ;  /* 0x000000051d1d7c23 */ /* 0x100fe2000801081f */
[----:B------:R-:W2:Y:S01]  /*3960*/  SHFL.BFLY PT, R25, R50, 0x1, 0x1f ;  /* 0x0c201f0032197f89 */ /* 0x000ea200000e0000 */
        /* <DEDUP_REMOVED lines=21> */
[--C-:B------:R-:W-:Y:S01]  /*3ac0*/  FFMA.FTZ R170, R68, UR5, -R31.reuse ;  /* 0x0000000544aa7c23 */ /* 0x100fe2000801081f */
[----:B------:R-:W-:Y:S01]  /*3ad0*/  FFMA.FTZ R171, R69, UR5, -R31 ;  /* 0x0000000545ab7c23 */ /* 0x000fe2000801081f */
[----:B--2---:R-:W-:-:S02]  /*3ae0*/  FMNMX.FTZ R160, R50, R25, !PT ;  /* 0x0000001932a07209 */ /* 0x004fc40007810000 */
[----:B------:R-:W2:Y:S01]  /*3af0*/  MUFU.EX2 R29, R29 ;  /* 0x0000001d001d7308 */ /* 0x000ea20000000800 */
[----:B---3--:R-:W-:Y:S01]  /*3b00*/  FADD.FTZ R25, R24, R35 ;  /* 0x0000002318197221 */ /* 0x008fe20000010000 */
[C---:B------:R-:W-:Y:S01]  /*3b10*/  FSETP.NEU.FTZ.AND P1, PT, R160.reuse, -INF , PT ;  /* 0xff800000a000780b */ /* 0x040fe20003f3d000 */
[----:B------:R-:W-:Y:S01]  /*3b20*/  FMUL.FTZ R175, R160, UR5 ;  /* 0x00000005a0af7c20 */ /* 0x000fe20008410000 */
[----:B------:R-:W-:-:S04]  /*3b30*/  F2FP.BF16.F32.PACK_AB R200, R35, R24 ;  /* 0x0000001823c8723e */ /* 0x000fc800000010ff */
[----:B------:R-:W-:Y:S01]  /*3b40*/  FSEL R175, R175, RZ, P1 ;  /* 0x000000ffafaf7208 */ /* 0x000fe20000800000 */
[----:B------:R-:W3:Y:S01]  /*3b50*/  MUFU.EX2 R32, R32 ;  /* 0x0000002000207308 */ /* 0x000ee20000000800 */
[----:B----4-:R-:W-:-:S03]  /*3b60*/  FADD.FTZ R48, R28, R25 ;  /* 0x000000191c307221 */ /* 0x010fc60000010000 */
        /* <DEDUP_REMOVED lines=10> */
[C---:B--2---:R-:W-:Y:S01]  /*3c10*/  FADD.FTZ R25, R29.reuse, R48 ;  /* 0x000000301d197221 */ /* 0x044fe20000010000 */
[----:B------:R-:W-:Y:S01]  /*3c20*/  FFMA.FTZ R38, R38, UR5, -R175 ;  /* 0x0000000526267c23 */ /* 0x000fe200080108af */
[----:B------:R-:W-:Y:S01]  /*3c30*/  F2FP.BF16.F32.PACK_AB R202, R29, R28 ;  /* 0x0000001c1dca723e */ /* 0x000fe200000010ff */
[----:B------:R-:W2:Y:S01]  /*3c40*/  MUFU.EX2 R26, R26 ;  /* 0x0000001a001a7308 */ /* 0x000ea20000000800 */
[----:B---3--:R-:W-:Y:S01]  /*3c50*/  FADD.FTZ R24, R32, R25 ;  /* 0x0000001920187221 */ /* 0x008fe20000010000 */
[--C-:B------:R-:W-:Y:S01]  /*3c60*/  FFMA.FTZ R80, R80, UR5, -R175.reuse ;  /* 0x0000000550507c23 */ /* 0x100fe200080108af */
[--C-:B------:R-:W-:Y:S01]  /*3c70*/  FFMA.FTZ R46, R46, UR5, -R175.reuse ;  /* 0x000000052e2e7c23 */ /* 0x100fe200080108af */
[--C-:B------:R-:W-:Y:S01]  /*3c80*/  FFMA.FTZ R166, R166, UR5, -R175.reuse ;  /* 0x00000005a6a67c23 */ /* 0x100fe200080108af */
[--C-:B------:R-:W-:Y:S01]  /*3c90*/  FFMA.FTZ R172, R172, UR5, -R175.reuse ;  /* 0x00000005acac7c23 */ /* 0x100fe200080108af */
[--C-:B------:R-:W-:Y:S01]  /*3ca0*/  FFMA.FTZ R173, R173, UR5, -R175.reuse ;  /* 0x00000005adad7c23 */ /* 0x100fe200080108af */
[----:B------:R-:W-:Y:S01]  /*3cb0*/  FFMA.FTZ R174, R174, UR5, -R175 ;  /* 0x00000005aeae7c23 */ /* 0x000fe200080108af */
[----:B------:R-:W3:Y:S08]  /*3cc0*/  MUFU.EX2 R30, R30 ;  /* 0x0000001e001e7308 */ /* 0x000ef00000000800 */
[----:B------:R-:W4:Y:S01]  /*3cd0*/  MUFU.EX2 R203, R76 ;  /* 0x0000004c00cb7308 */ /* 0x000f220000000800 */
[----:B--2---:R-:W-:Y:S01]  /*3ce0*/  FADD.FTZ R27, R26, R201 ;  /* 0x000000c91a1b7221 */ /* 0x004fe20000010000 */
        /* <DEDUP_REMOVED lines=38> */
[----:B------:R-:W-:Y:S01]  /*3f50*/  MUFU.EX2 R182, R182 ;  /* 0x000000b600b67308 */ /* 0x000fe20000000800 */
[C---:B---3--:R-:W-:Y:S01]  /*3f60*/  FADD.FTZ R186, R159.reuse, R186 ;  /* 0x000000ba9fba7221 */ /* 0x048fe20000010000 */
[----:B------:R-:W-:-:S06]  /*3f70*/  F2FP.BF16.F32.PACK_AB R159, R159, R80 ;  /* 0x000000509f9f723e */ /* 0x000fcc00000010ff */
[----:B------:R-:W-:Y:S01]  /*3f80*/  MUFU.EX2 R183, R183 ;  /* 0x000000b700b77308 */ /* 0x000fe20000000800 */
[C---:B----4-:R-:W-:Y:S01]  /*3f90*/  FADD.FTZ R185, R45.reuse, R24 ;  /* 0x000000182db97221 */ /* 0x050fe20000010000 */
        /* <DEDUP_REMOVED lines=20> */
[----:B------:R-:W-:Y:S01]  /*40e0*/  WARPGROUP.ARRIVE ;  /* 0x00000000000079c5 */ /* 0x000fe20000000000 */
[--C-:B------:R-:W-:Y:S01]  /*40f0*/  FFMA.FTZ R153, R3, UR5, -R175.reuse ;  /* 0x0000000503997c23 */ /* 0x100fe200080108af */
[--C-:B------:R-:W-:Y:S01]  /*4100*/  FFMA.FTZ R154, R163, UR5, -R175.reuse ;  /* 0x00000005a39a7c23 */ /* 0x100fe200080108af */
[----:B------:R-:W-:Y:S01]  /*4110*/  FFMA.FTZ R3, R164, UR5, -R175 ;  /* 0x00000005a4037c23 */ /* 0x000fe200080108af */
[----:B------:R-:W-:-:S15]  /*4120*/  MUFU.EX2 R152, R181 ;  /* 0x000000b500987308 */ /* 0x000fde0000000800 */
[----:B------:R-:W-:-:S03]  /*4130*/  NOP ;  /* 0x0000000000007918 */ /* 0x000fc60000000000 */
[----:B------:R-:W-:Y:S01]  /*4140*/  HGMMA.64x256x16.F32.BF16 R24, R156, gdesc[UR12].tnspB, R24, gsb0 ;  /* 0x43e0000c9c187df0 */ /* 0x000fe20008001818 */
[----:B------:R-:W-:Y:S01]  /*4150*/  UMOV UR14, UR4 ;  /* 0x00000004000e7c82 */ /* 0x000fe20008000000 */
[----:B------:R-:W-:Y:S01]  /*4160*/  UMOV UR15, 0x40000040 ;  /* 0x40000040000f7882 */ /* 0x000fe20000000000 */
[----:B------:R-:W-:Y:S02]  /*4170*/  UIADD3 UR4, UR10, 0x200, URZ ;  /* 0x000002000a047890 */ /* 0x000fe4000fffe03f */
[----:B------:R-:W-:Y:S01]  /*4180*/  UIADD3 UR10, UR10, 0x280, URZ ;  /* 0x000002800a0a7890 */ /* 0x000fe2000fffe03f */
[----:B------:R-:W1:Y:S08]  /*4190*/  MUFU.EX2 R153, R153 ;  /* 0x0000009900997308 */ /* 0x000e700000000800 */
[----:B------:R-:W2:Y:S08]  /*41a0*/  MUFU.EX2 R154, R154 ;  /* 0x0000009a009a7308 */ /* 0x000eb00000000800 */
[----:B------:R-:W3:Y:S01]  /*41b0*/  MUFU.EX2 R3, R3 ;  /* 0x0000000300037308 */ /* 0x000ee20000000800 */
[----:B------:R-:W-:-:S02]  /*41c0*/  WARPGROUP.DEPBAR.LE gsb0, 0x0 ;  /* 0x00008000000079c5 */ /* 0x000fc40000010000 */
[----:B------:R-:W-:Y:S01]  /*41d0*/  FFMA.FTZ R156, R167, UR5, -R175 ;  /* 0x00000005a79c7c23 */ /* 0x000fe200080108af */
[----:B-1----:R-:W-:Y:S01]  /*41e0*/  FADD.FTZ R158, R153, R186 ;  /* 0x000000ba999e7221 */ /* 0x002fe20000010000 */
[----:B------:R-:W-:Y:S01]  /*41f0*/  FADD.FTZ R157, R152, R185 ;  /* 0x000000b9989d7221 */ /* 0x000fe20000010000 */
[C---:B--2---:R-:W-:Y:S01]  /*4200*/  F2FP.BF16.F32.PACK_AB R153, R154.reuse, R153 ;  /* 0x000000999a99723e */ /* 0x044fe200000010ff */
[----:B------:R-:W-:Y:S01]  /*4210*/  FFMA.FTZ R159, R165, UR5, -R175 ;  /* 0x00000005a59f7c23 */ /* 0x000fe200080108af */
[----:B------:R-:W-:Y:S01]  /*4220*/  FADD.FTZ R158, R154, R158 ;  /* 0x0000009e9a9e7221 */ /* 0x000fe20000010000 */
[----:B------:R-:W1:Y:S01]  /*4230*/  MUFU.EX2 R156, R156 ;  /* 0x0000009c009c7308 */ /* 0x000e620000000800 */
[C---:B------:R-:W-:Y:S01]  /*4240*/  F2FP.BF16.F32.PACK_AB R152, R182.reuse, R152 ;  /* 0x00000098b698723e */ /* 0x040fe200000010ff */
[----:B------:R-:W-:Y:S01]  /*4250*/  FADD.FTZ R157, R182, R157 ;  /* 0x0000009db69d7221 */ /* 0x000fe20000010000 */
[----:B------:R-:W-:Y:S01]  /*4260*/  F2FP.BF16.F32.PACK_AB R154, R184, R183 ;  /* 0x000000b7b89a723e */ /* 0x000fe200000010ff */
[----:B---3--:R-:W-:-:S02]  /*4270*/  FADD.FTZ R158, R3, R158 ;  /* 0x0000009e039e7221 */ /* 0x008fc40000010000 */
[----:B------:R-:W-:Y:S02]  /*4280*/  FADD.FTZ R157, R183, R157 ;  /* 0x0000009db79d7221 */ /* 0x000fe40000010000 */
[----:B------:R-:W-:Y:S02]  /*4290*/  MUFU.EX2 R159, R159 ;  /* 0x0000009f009f7308 */ /* 0x000fe40000000800 */
[----:B------:R-:W-:-:S06]  /*42a0*/  FADD.FTZ R184, R184, R157 ;  /* 0x0000009db8b87221 */ /* 0x000fcc0000010000 */
[----:B------:R-:W2:Y:S01]  /*42b0*/  MUFU.EX2 R157, R166 ;  /* 0x000000a6009d7308 */ /* 0x000ea20000000800 */
[C---:B-1----:R-:W-:Y:S01]  /*42c0*/  F2FP.BF16.F32.PACK_AB R155, R156.reuse, R3 ;  /* 0x000000039c9b723e */ /* 0x042fe200000010ff */
[----:B------:R-:W-:-:S03]  /*42d0*/  FADD.FTZ R158, R156, R158 ;  /* 0x0000009e9c9e7221 */ /* 0x000fc60000010000 */
[----:B------:R-:W-:-:S06]  /*42e0*/  WARPGROUP.ARRIVE ;  /* 0x00000000000079c5 */ /* 0x000fcc0000000000 */
[----:B------:R-:W-:Y:S01]  /*42f0*/  HGMMA.64x256x16.F32.BF16 R24, R152, gdesc[UR12].tnspB, R24, gsb0 ;  /* 0x43e0000c98187df0 */ /* 0x000fe20008001818 */
[----:B------:R-:W-:Y:S01]  /*4300*/  UMOV UR14, UR4 ;  /* 0x00000004000e7c82 */ /* 0x000fe20008000000 */
[----:B------:R-:W-:Y:S01]  /*4310*/  UMOV UR15, 0x40000040 ;  /* 0x40000040000f7882 */ /* 0x000fe20000000000 */
[----:B------:R-:W-:Y:S02]  /*4320*/  WARPGROUP.DEPBAR.LE gsb0, 0x0 ;  /* 0x00008000000079c5 */ /* 0x000fe40000010000 */
[--C-:B------:R-:W-:Y:S01]  /*4330*/  FFMA.FTZ R153, R2, UR5, -R175.reuse ;  /* 0x0000000502997c23 */ /* 0x100fe200080108af */
[--C-:B------:R-:W-:Y:S01]  /*4340*/  FFMA.FTZ R2, R162, UR5, -R175.reuse ;  /* 0x00000005a2027c23 */ /* 0x100fe200080108af */
[----:B------:R-:W1:Y:S01]  /*4350*/  MUFU.EX2 R152, R177 ;  /* 0x000000b100987308 */ /* 0x000e620000000800 */
[----:B------:R-:W-:Y:S01]  /*4360*/  F2FP.BF16.F32.PACK_AB R154, R180, R179 ;  /* 0x000000b3b49a723e */ /* 0x000fe200000010ff */
[----:B------:R-:W-:Y:S01]  /*4370*/  FFMA.FTZ R175, R176, UR5, -R175 ;  /* 0x00000005b0af7c23 */ /* 0x000fe200080108af */
[----:B--2---:R-:W-:-:S05]  /*4380*/  F2FP.BF16.F32.PACK_AB R155, R157, R159 ;  /* 0x0000009f9d9b723e */ /* 0x004fca00000010ff */
[----:B------:R-:W2:Y:S08]  /*4390*/  MUFU.EX2 R153, R153 ;  /* 0x0000009900997308 */ /* 0x000eb00000000800 */
[----:B------:R-:W3:Y:S01]  /*43a0*/  MUFU.EX2 R2, R2 ;  /* 0x0000000200027308 */ /* 0x000ee20000000800 */
[----:B-1----:R-:W-:Y:S01]  /*43b0*/  FADD.FTZ R3, R152, R184 ;  /* 0x000000b898037221 */ /* 0x002fe20000010000 */
[----:B------:R-:W-:-:S03]  /*43c0*/  F2FP.BF16.F32.PACK_AB R152, R178, R152 ;  /* 0x00000098b298723e */ /* 0x000fc600000010ff */
[----:B------:R-:W-:-:S03]  /*43d0*/  FADD.FTZ R3, R178, R3 ;  /* 0x00000003b2037221 */ /* 0x000fc60000010000 */
[----:B------:R-:W1:Y:S01]  /*43e0*/  MUFU.EX2 R175, R175 ;  /* 0x000000af00af7308 */ /* 0x000e620000000800 */
[----:B--2---:R-:W-:Y:S01]  /*43f0*/  FADD.FTZ R158, R153, R158 ;  /* 0x0000009e999e7221 */ /* 0x004fe20000010000 */
[----:B------:R-:W-:-:S04]  /*4400*/  FADD.FTZ R3, R179, R3 ;  /* 0x00000003b3037221 */ /* 0x000fc80000010000 */
[----:B------:R-:W-:Y:S01]  /*4410*/  FADD.FTZ R3, R180, R3 ;  /* 0x00000003b4037221 */ /* 0x000fe20000010000 */
[C---:B---3--:R-:W-:Y:S01]  /*4420*/  F2FP.BF16.F32.PACK_AB R153, R2.reuse, R153 ;  /* 0x000000990299723e */ /* 0x048fe200000010ff */
[----:B------:R-:W-:-:S03]  /*4430*/  FADD.FTZ R158, R2, R158 ;  /* 0x0000009e029e7221 */ /* 0x000fc60000010000 */
[----:B------:R-:W-:Y:S01]  /*4440*/  WARPGROUP.ARRIVE ;  /* 0x00000000000079c5 */ /* 0x000fe20000000000 */
[----:B------:R-:W-:-:S04]  /*4450*/  FADD.FTZ R158, R159, R158 ;  /* 0x0000009e9f9e7221 */ /* 0x000fc80000010000 */
[----:B------:R-:W-:Y:S01]  /*4460*/  FADD.FTZ R158, R157, R158 ;  /* 0x0000009e9d9e7221 */ /* 0x000fe20000010000 */
[----:B------:R-:W-:Y:S03]  /*4470*/  HGMMA.64x256x16.F32.BF16 R24, R152, gdesc[UR12].tnspB, R24, gsb0 ;  /* 0x43e0000c98187df0 */ /* 0x000fe60008001818 */
[----:B------:R-:W-:Y:S02]  /*4480*/  WARPGROUP.DEPBAR.LE gsb0, 0x0 ;  /* 0x00008000000079c5 */ /* 0x000fe40000010000 */
[----:B------:R-:W2:Y:S01]  /*4490*/  MUFU.EX2 R152, R168 ;  /* 0x000000a800987308 */ /* 0x000ea20000000800 */
[----:B------:R-:W-:Y:S02]  /*44a0*/  F2FP.BF16.F32.PACK_AB R154, R171, R170 ;  /* 0x000000aaab9a723e */ /* 0x000fe400000010ff */
[----:B-1----:R-:W-:-:S05]  /*44b0*/  F2FP.BF16.F32.PACK_AB R155, R175, R174 ;  /* 0x000000aeaf9b723e */ /* 0x002fca00000010ff */
[----:B------:R-:W1:Y:S01]  /*44c0*/  MUFU.EX2 R153, R172 ;  /* 0x000000ac00997308 */ /* 0x000e620000000800 */
[----:B--2---:R-:W-:Y:S01]  /*44d0*/  FADD.FTZ R2, R152, R3 ;  /* 0x0000000398027221 */ /* 0x004fe20000010000 */
[----:B------:R-:W-:-:S03]  /*44e0*/  F2FP.BF16.F32.PACK_AB R152, R169, R152 ;  /* 0x00000098a998723e */ /* 0x000fc600000010ff */
[----:B------:R-:W-:Y:S01]  /*44f0*/  FADD.FTZ R2, R169, R2 ;  /* 0x00000002a9027221 */ /* 0x000fe20000010000 */
[----:B-1----:R-:W-:Y:S01]  /*4500*/  FADD.FTZ R158, R153, R158 ;  /* 0x0000009e999e7221 */ /* 0x002fe20000010000 */
[C---:B------:R-:W-:Y:S02]  /*4510*/  F2FP.BF16.F32.PACK_AB R153, R173.reuse, R153 ;  /* 0x00000099ad99723e */ /* 0x040fe400000010ff */
[----:B------:R-:W-:Y:S01]  /*4520*/  FADD.FTZ R2, R170, R2 ;  /* 0x00000002aa027221 */ /* 0x000fe20000010000 */
[----:B------:R-:W-:Y:S01]  /*4530*/  FADD.FTZ R173, R173, R158 ;  /* 0x0000009eadad7221 */ /* 0x000fe20000010000 */
[----:B------:R-:W-:Y:S02]  /*4540*/  WARPGROUP.ARRIVE ;  /* 0x00000000000079c5 */ /* 0x000fe40000000000 */
[----:B------:R-:W-:Y:S01]  /*4550*/  FADD.FTZ R2, R171, R2 ;  /* 0x00000002ab027221 */ /* 0x000fe20000010000 */
[----:B------:R-:W-:-:S03]  /*4560*/  FADD.FTZ R174, R174, R173 ;  /* 0x000000adaeae7221 */ /* 0x000fc60000010000 */
[----:B------:R-:W-:Y:S01]  /*4570*/  HGMMA.64x256x16.F32.BF16 R24, R152, gdesc[UR8].tnspB, R24, gsb0 ;  /* 0x43e0000898187df0 */ /* 0x000fe20008001818 */
[----:B------:R-:W-:Y:S02]  /*4580*/  FADD.FTZ R3, R175, R174 ;  /* 0x000000aeaf037221 */ /* 0x000fe40000010000 */
[----:B------:R-:W-:Y:S02]  /*4590*/  WARPGROUP.DEPBAR.LE gsb0, 0x0 ;  /* 0x00008000000079c5 */ /* 0x000fe40000010000 */
[----:B------:R-:W-:Y:S05]  /*45a0*/  @!P0 BRA `(.L_x_5729) ;  /* 0x0000000000048947 */ /* 0x000fea0003800000 */
[----:B------:R-:W-:Y:S01]  /*45b0*/  BPT.TRAP 0x1 ;  /* 0x000000040000795c */ /* 0x000fe20000300000 */
.L_x_5729:
[----:B------:R-:W1:Y:S01]  /*45c0*/  @P6 LDC R153, c[0x0][0x44c] ;  /* 0x00011300ff996b82 */ /* 0x000e620000000800 */
[----:B------:R-:W-:Y:S01]  /*45d0*/  R2UR UR7, R206 ;  /* 0x00000000ce0772ca */ /* 0x000fe200000e0000 */
[----:B------:R-:W-:Y:S01]  /*45e0*/  VIADD R161, R161, 0xfffffffe ;  /* 0xfffffffea1a17836 */ /* 0x000fe20000000000 */
[----:B------:R-:W-:-:S05]  /*45f0*/  UIADD3 UR6, UR6, 0x32460, URZ ;  /* 0x0003246006067890 */ /* 0x000fca000fffe03f */
[----:B------:R-:W2:Y:S06]  /*4600*/  @P6 LDC R154, c[0x0][0x450] ;  /* 0x00011400ff9a6b82 */ /* 0x000eac0000000800 */
[----:B------:R-:W-:Y:S02]  /*4610*/  IMAD.U32 R152, RZ, RZ, UR7 ;  /* 0x00000007ff987e24 */ /* 0x000fe4000f8e00ff */
[----:B------:R-:W3:Y:S01]  /*4620*/  S2UR UR4, SR_CgaCtaId ;  /* 0x00000000000479c3 */ /* 0x000ee20000008800 */
[----:B-1----:R-:W-:Y:S01]  /*4630*/  @P6 IMAD.HI.U32 R153, R153, UR7, RZ ;  /* 0x0000000799996c27 */ /* 0x002fe2000f8e00ff */
[----:B------:R-:W-:-:S04]  /*4640*/  R2UR UR7, R161 ;  /* 0x00000000a10772ca */ /* 0x000fc800000e0000 */
[----:B--2---:R-:W-:-:S04]  /*4650*/  @P6 SHF.R.U32.HI R152, RZ, R154, R153 ;  /* 0x0000009aff986219 */ /* 0x004fc80000011699 */
[----:B------:R-:W-:Y:S01]  /*4660*/  IADD3 R152, R152, R205, -R204 ;  /* 0x000000cd98987210 */ /* 0x000fe20007ffe8cc */
[----:B---3--:R-:W-:-:S04]  /*4670*/  UPRMT UR6, UR4, 0x654, UR6 ;  /* 0x0000065404067896 */ /* 0x008fc80008000006 */
[----:B------:R-:W-:-:S05]  /*4680*/  IMAD.HI R152, R152, 0x2aaaaaab, RZ ;  /* 0x2aaaaaab98987827 */ /* 0x000fca00078e02ff */
[----:B------:R-:W-:Y:S01]  /*4690*/  SHF.R.U32.HI R153, RZ, 0x1f, R152 ;  /* 0x0000001fff997819 */ /* 0x000fe20000011698 */
[----:B------:R-:W-:Y:S03]  /*46a0*/  SYNCS.ARRIVE.TRANS64.RED.A1T0 RZ, [UR6], RZ ;  /* 0x000000ffffff79a7 */ /* 0x000fe60008100406 */
[----:B------:R-:W-:-:S04]  /*46b0*/  LEA.HI.SX32 R153, R152, R153, 0x1c ;  /* 0x0000009998997211 */ /* 0x000fc800078fe2ff */
[----:B------:R-:W-:-:S04]  /*46c0*/  VIMNMX R200, R208, R153, !PT ;  /* 0x00000099d0c87248 */ /* 0x000fc80007fe0100 */
[----:B------:R-:W-:-:S13]  /*46d0*/  ISETP.LE.AND P1, PT, R200, UR7, PT ;  /* 0x00000007c8007c0c */ /* 0x000fda000bf23270 */
[----:B------:R-:W-:Y:S05]  /*46e0*/  @!P1 BRA `(.L_x_5730) ;  /* 0x0000002800e09947 */ /* 0x000fea0003800000 */
[----:B------:R-:W-:Y:S02]  /*46f0*/  IMAD.MOV.U32 R202, RZ, RZ, R160 ;  /* 0x000000ffffca7224 */ /* 0x000fe400078e00a0 */
[----:B------:R-:W-:-:S07]  /*4700*/  IMAD.MOV.U32 R201, RZ, RZ, R207 ;  /* 0x000000ffffc97224 */ /* 0x000fce00078e00cf */
.L_x_5741:
[----:B------:R-:W-:-:S04]  /*4710*/  UIADD3 UR38, UR38, 0x1, URZ ;  /* 0x0000000126267890 */ /* 0x000fc8000fffe03f */
[----:B------:R-:W-:-:S04]  /*4720*/  UISETP.NE.AND UP0, UPT, UR38, 0x2, UPT ;  /* 0x000000022600788c */ /* 0x000fc8000bf05270 */
[----:B------:R-:W-:Y:S02]  /*4730*/  USEL UR6, UR38, URZ, UP0 ;  /* 0x0000003f26067287 */ /* 0x000fe40008000000 */
[----:B------:R-:W-:-:S04]  /*4740*/  USEL UR4, URZ, 0x1, UP0 ;  /* 0x000000013f047887 */ /* 0x000fc80008000000 */
[----:B------:R-:W-:Y:S01]  /*4750*/  ULOP3.LUT UR39, UR39, UR4, URZ, 0x3c, !UPT ;  /* 0x0000000427277292 */ /* 0x000fe2000f8e3c3f */
[----:B------:R-:W-:Y:S01]  /*4760*/  UMOV UR38, UR6 ;  /* 0x0000000600267c82 */ /* 0x000fe20008000000 */
[----:B------:R-:W-:Y:S10]  /*4770*/  @!P0 BRA `(.L_x_5731) ;  /* 0x0000000000048947 */ /* 0x000ff40003800000 */
[----:B------:R-:W-:Y:S01]  /*4780*/  BPT.TRAP 0x1 ;  /* 0x000000040000795c */ /* 0x000fe20000300000 */
.L_x_5731:
        /* <DEDUP_REMOVED lines=9> */
.L_x_5732:
[----:B-1----:R-:W-:Y:S05]  /*4820*/  @P1 BRA `(.L_x_5733) ;  /* 0x0000000000081947 */ /* 0x002fea0003800000 */
[----:B------:R-:W1:Y:S02]  /*4830*/  SYNCS.PHASECHK.TRANS64.TRYWAIT P1, [UR4+0x32430], R0 ;  /* 0x03243000ff0075a7 */ /* 0x000e640008020144 */
[----:B-1----:R-:W-:Y:S05]  /*4840*/  @!P1 BRA `(.L_x_5734) ;  /* 0x0000011000089947 */ /* 0x002fea0003800000 */
.L_x_5733:
        /* <DEDUP_REMOVED lines=31> */
.L_x_5735:
[----:B------:R1:W2:Y:S01]  /*4a40*/  SYNCS.PHASECHK.TRANS64.TRYWAIT P1, [UR4+0x32450], R0 ;  /* 0x03245000ff0075a7 */ /* 0x0002a20008020144 */
[----:B------:R-:W-:Y:S05]  /*4a50*/  @!P0 BRA `(.L_x_5736) ;  /* 0x0000000000048947 */ /* 0x000fea0003800000 */
[----:B------:R-:W-:Y:S01]  /*4a60*/  BPT.TRAP 0x1 ;  /* 0x000000040000795c */ /* 0x000fe20000300000 */
.L_x_5736:
[----:B--2---:R-:W-:Y:S05]  /*4a70*/  @P1 BRA `(.L_x_5737) ;  /* 0x0000000000081947 */ /* 0x004fea0003800000 */
[----:B------:R-:W2:Y:S02]  /*4a80*/  SYNCS.PHASECHK.TRANS64.TRYWAIT P1, [UR4+0x32450], R0 ;  /* 0x03245000ff0075a7 */ /* 0x000ea40008020144 */
[----:B--2---:R-:W-:Y:S05]  /*4a90*/  @!P1 BRA `(.L_x_5738) ;  /* 0x0000010c008c9947 */ /* 0x004fea0003800000 */
.L_x_5737:
        /* <DEDUP_REMOVED lines=57> */
[----:B------:R-:W-:Y:S01]  /*4e30*/  UMOV UR51, 0x40000040 ;  /* 0x4000004000337882 */ /* 0x000fe20000000000 */
[----:B------:R-:W-:Y:S01]  /*4e40*/  UMOV UR48, UR56 ;  /* 0x0000003800307c82 */ /* 0x000fe20008000000 */
[----:B------:R-:W-:Y:S01]  /*4e50*/  UMOV UR49, UR57 ;  /* 0x0000003900317c82 */ /* 0x000fe20008000000 */
        /* <DEDUP_REMOVED lines=41> */
.L_x_5739:
[----:B------:R-:W1:Y:S01]  /*50f0*/  LDC R203, c[0x0][0x448] ;  /* 0x00011200ffcb7b82 */ /* 0x000e620000000800 */
[----:B------:R-:W-:Y:S01]  /*5100*/  R2UR UR5, R206 ;  /* 0x00000000ce0572ca */ /* 0x000fe200000e0000 */
[----:B------:R-:W-:Y:S01]  /*5110*/  UIADD3 UR10, UR4, 0x32440, URZ ;  /* 0x00032440040a7890 */ /* 0x000fe2000fffe03f */
[----:B------:R-:W-:Y:S01]  /*5120*/  LOP3.LUT R16, R16, 0xfffbffff, RZ, 0xc0, !PT ;  /* 0xfffbffff10107812 */ /* 0x000fe200078ec0ff */
[----:B------:R-:W-:Y:S02]  /*5130*/  UIMAD UR6, UR6, 0xc00, UR54 ;  /* 0x00000c00060678a4 */ /* 0x000fe4000f8e0236 */
[----:B------:R-:W-:Y:S01]  /*5140*/  UPRMT UR10, UR55, 0x654, UR10 ;  /* 0x00000654370a7896 */ /* 0x000fe2000800000a */
[----:B------:R-:W-:Y:S01]  /*5150*/  @P0 LOP3.LUT R16, R16, 0x40000, RZ, 0xfc, !PT ;  /* 0x0004000010100812 */ /* 0x000fe200078efcff */
[----:B------:R-:W-:-:S03]  /*5160*/  UMOV UR11, 0x40000040 ;  /* 0x40000040000b7882 */ /* 0x000fc60000000000 */
[----:B------:R-:W-:-:S03]  /*5170*/  LOP3.LUT R16, R16, 0xfff7ffff, RZ, 0xc0, !PT ;  /* 0xfff7ffff10107812 */ /* 0x000fc600078ec0ff */
[----:B------:R-:W-:Y:S01]  /*5180*/  VIADD R207, R209, UR5 ;  /* 0x00000005d1cf7c36 */ /* 0x000fe20008000000 */
[----:B------:R-:W-:Y:S01]  /*5190*/  UIMAD UR5, UR7, -0x60, URZ ;  /* 0xffffffa0070578a4 */ /* 0x000fe2000f8e023f */
[----:B------:R-:W-:Y:S01]  /*51a0*/  SYNCS.ARRIVE.TRANS64.RED.A1T0 RZ, [UR10], RZ ;  /* 0x000000ffffff79a7 */ /* 0x000fe2000810040a */
[----:B------:R-:W-:Y:S01]  /*51b0*/  UMOV UR10, UR6 ;  /* 0x00000006000a7c82 */ /* 0x000fe20008000000 */
[----:B-1----:R-:W-:-:S13]  /*51c0*/  ISETP.NE.AND P1, PT, R203, 0x1, PT ;  /* 0x00000001cb00780c */ /* 0x002fda0003f25270 */
[----:B------:R-:W1:Y:S08]  /*51d0*/  @P1 LDC R210, c[0x0][0x44c] ;  /* 0x00011300ffd21b82 */ /* 0x000e700000000800 */
[----:B------:R-:W2:Y:S01]  /*51e0*/  @P1 LDC R203, c[0x0][0x450] ;  /* 0x00011400ffcb1b82 */ /* 0x000ea20000000800 */
[----:B-1----:R-:W-:-:S05]  /*51f0*/  @P1 IMAD.HI.U32 R210, R207, R210, RZ ;  /* 0x000000d2cfd21227 */ /* 0x002fca00078e00ff */
[----:B--2---:R-:W-:Y:S01]  /*5200*/  @P1 SHF.R.U32.HI R207, RZ, R203, R210 ;  /* 0x000000cbffcf1219 */ /* 0x004fe200000116d2 */
[----:B------:R-:W-:Y:S01]  /*5210*/  IMAD.U32 R210, RZ, RZ, UR5 ;  /* 0x00000005ffd27e24 */ /* 0x000fe2000f8e00ff */
[----:B------:R-:W-:-:S03]  /*5220*/  ULDC UR5, c[0x0][0xa80] ;  /* 0x0002a00000057ab9 */ /* 0x000fc60000000800 */
[----:B------:R-:W1:Y:S01]  /*5230*/  SHFL.IDX PT, R203, R207, RZ, 0x1c1f ;  /* 0x001c1fffcfcb7589 */ /* 0x000e6200000e0000 */
[----:B------:R-:W-:-:S03]  /*5240*/  IADD3 R210, -R17, 0x1, R210 ;  /* 0x0000000111d27810 */ /* 0x000fc60007ffe1d2 */
[----:B------:R-:W2:Y:S01]  /*5250*/  SHFL.IDX PT, R207, R207, 0x1, 0x1c1f ;  /* 0x003c1f00cfcf7f89 */ /* 0x000ea200000e0000 */
[----:B------:R-:W-:-:S05]  /*5260*/  IADD3 R210, -R204, R210, R205 ;  /* 0x000000d2ccd27210 */ /* 0x000fca0007ffe1cd */
[C---:B-1----:R-:W-:Y:S02]  /*5270*/  IMAD.IADD R203, R210.reuse, 0x1, R203 ;  /* 0x00000001d2cb7824 */ /* 0x042fe400078e02cb */
[----:B--2---:R-:W-:-:S03]  /*5280*/  IMAD.IADD R207, R210, 0x1, R207 ;  /* 0x00000001d2cf7824 */ /* 0x004fc600078e02cf */
[C---:B------:R-:W-:Y:S02]  /*5290*/  ISETP.GT.AND P4, PT, R203.reuse, 0x1, PT ;  /* 0x00000001cb00780c */ /* 0x040fe40003f84270 */
[----:B------:R-:W-:Y:S02]  /*52a0*/  ISETP.GT.AND P3, PT, R203, 0x8, PT ;  /* 0x00000008cb00780c */ /* 0x000fe40003f64270 */
[----:B------:R-:W-:Y:S02]  /*52b0*/  ISETP.GT.AND P6, PT, R207, RZ, PT ;  /* 0x000000ffcf00720c */ /* 0x000fe40003fc4270 */
[----:B------:R-:W-:Y:S02]  /*52c0*/  FSEL R211, R153, -INF , P4 ;  /* 0xff80000099d37808 */ /* 0x000fe40002000000 */
[----:B------:R-:W-:Y:S02]  /*52d0*/  FSEL R154, R154, -INF , P6 ;  /* 0xff8000009a9a7808 */ /* 0x000fe40003000000 */
[----:B------:R-:W-:-:S02]  /*52e0*/  ISETP.GT.AND P6, PT, R207, 0x1, PT ;  /* 0x00000001cf00780c */ /* 0x000fc40003fc4270 */
[----:B------:R-:W-:Y:S02]  /*52f0*/  FMNMX.FTZ R153, R154, R202, !PT ;  /* 0x000000ca9a997209 */ /* 0x000fe40007810000 */
[----:B------:R-:W-:Y:S02]  /*5300*/  FSEL R155, R155, -INF , P6 ;  /* 0xff8000009b9b7808 */ /* 0x000fe40003000000 */
[----:B------:R-:W-:Y:S02]  /*5310*/  ISETP.GT.AND P6, PT, R207, 0x8, PT ;  /* 0x00000008cf00780c */ /* 0x000fe40003fc4270 */
[----:B------:R-:W-:Y:S02]  /*5320*/  FMNMX.FTZ R153, R155, R153, !PT ;  /* 0x000000999b997209 */ /* 0x000fe40007810000 */
        /* <DEDUP_REMOVED lines=67> */
[----:B------:R-:W-:-:S02]  /*5760*/  FSEL R156, R160, -INF , P1 ;  /* 0xff800000a09c7808 */ /* 0x000fc40000800000 */
[----:B------:R-:W1:Y:S01]  /*5770*/  SHFL.BFLY PT, R160, R153, 0x2, 0x1f ;  /* 0x0c401f0099a07f89 */ /* 0x000e6200000e0000 */
[C---:B------:R-:W-:Y:S02]  /*5780*/  ISETP.GT.AND P5, PT, R203.reuse, RZ, PT ;  /* 0x000000ffcb00720c */ /* 0x040fe40003fa4270 */
[----:B------:R-:W-:Y:S02]  /*5790*/  ISETP.GT.AND P2, PT, R203, 0x9, PT ;  /* 0x00000009cb00780c */ /* 0x000fe40003f44270 */
[----:B------:R-:W-:Y:S02]  /*57a0*/  FSEL R152, R152, -INF , P5 ;  /* 0xff80000098987808 */ /* 0x000fe40002800000 */
[----:B------:R-:W-:Y:S02]  /*57b0*/  FSEL R157, R157, -INF , P2 ;  /* 0xff8000009d9d7808 */ /* 0x000fe40001000000 */
[C---:B------:R-:W-:Y:S02]  /*57c0*/  ISETP.GT.AND P5, PT, R203.reuse, 0x11, PT ;  /* 0x00000011cb00780c */ /* 0x040fe40003fa4270 */
[----:B------:R-:W-:-:S02]  /*57d0*/  ISETP.GT.AND P4, PT, R203, 0x18, PT ;  /* 0x00000018cb00780c */ /* 0x000fc40003f84270 */
[----:B------:R-:W-:Y:S02]  /*57e0*/  FSEL R161, R161, -INF , P5 ;  /* 0xff800000a1a17808 */ /* 0x000fe40002800000 */
[C---:B------:R-:W-:Y:S02]  /*57f0*/  ISETP.GT.AND P3, PT, R203.reuse, 0x19, PT ;  /* 0x00000019cb00780c */ /* 0x040fe40003f64270 */
[----:B------:R-:W-:Y:S02]  /*5800*/  FSEL R164, R164, -INF , P4 ;  /* 0xff800000a4a47808 */ /* 0x000fe40002000000 */
[----:B------:R-:W-:Y:S02]  /*5810*/  ISETP.GT.AND P2, PT, R203, 0x20, PT ;  /* 0x00000020cb00780c */ /* 0x000fe40003f44270 */
[----:B------:R-:W-:Y:S02]  /*5820*/  FSEL R165, R165, -INF , P3 ;  /* 0xff800000a5a57808 */ /* 0x000fe40001800000 */
[----:B------:R-:W-:-:S02]  /*5830*/  ISETP.GT.AND P1, PT, R203, 0x21, PT ;  /* 0x00000021cb00780c */ /* 0x000fc40003f24270 */
[----:B-1----:R-:W-:Y:S02]  /*5840*/  FMNMX.FTZ R160, R153, R160, !PT ;  /* 0x000000a099a07209 */ /* 0x002fe40007810000 */
[----:B------:R-:W-:Y:S02]  /*5850*/  FSEL R168, R168, -INF , P2 ;  /* 0xff800000a8a87808 */ /* 0x000fe40001000000 */
[C---:B------:R-:W-:Y:S01]  /*5860*/  ISETP.GT.AND P0, PT, R203.reuse, 0x41, PT ;  /* 0x00000041cb00780c */ /* 0x040fe20003f04270 */
[----:B------:R-:W1:Y:S01]  /*5870*/  SHFL.BFLY PT, R153, R160, 0x1, 0x1f ;  /* 0x0c201f00a0997f89 */ /* 0x000e6200000e0000 */
[----:B------:R-:W-:Y:S02]  /*5880*/  ISETP.GT.AND P5, PT, R203, 0x28, PT ;  /* 0x00000028cb00780c */ /* 0x000fe40003fa4270 */
[----:B------:R-:W-:Y:S02]  /*5890*/  FSEL R169, R169, -INF , P1 ;  /* 0xff800000a9a97808 */ /* 0x000fe40000800000 */
[----:B------:R-:W-:-:S02]  /*58a0*/  ISETP.GT.AND P4, PT, R203, 0x29, PT ;  /* 0x00000029cb00780c */ /* 0x000fc40003f84270 */
[----:B------:R-:W-:Y:S02]  /*58b0*/  FSEL R172, R172, -INF , P5 ;  /* 0xff800000acac7808 */ /* 0x000fe40002800000 */
[C---:B------:R-:W-:Y:S02]  /*58c0*/  ISETP.GT.AND P5, PT, R203.reuse, 0x49, PT ;  /* 0x00000049cb00780c */ /* 0x040fe40003fa4270 */
[----:B------:R-:W-:Y:S02]  /*58d0*/  ISETP.GT.AND P3, PT, R203, 0x30, PT ;  /* 0x00000030cb00780c */ /* 0x000fe40003f64270 */
[----:B------:R-:W-:Y:S02]  /*58e0*/  FSEL R173, R173, -INF , P4 ;  /* 0xff800000adad7808 */ /* 0x000fe40002000000 */
[----:B------:R-:W-:Y:S02]  /*58f0*/  @P0 LOP3.LUT R16, R16, 0x80000, RZ, 0xfc, !PT ;  /* 0x0008000010100812 */ /* 0x000fe400078efcff */
[----:B------:R-:W-:-:S02]  /*5900*/  ISETP.GT.AND P2, PT, R203, 0x31, PT ;  /* 0x00000031cb00780c */ /* 0x000fc40003f44270 */
[----:B------:R-:W-:Y:S02]  /*5910*/  FSEL R176, R176, -INF , P3 ;  /* 0xff800000b0b07808 */ /* 0x000fe40001800000 */
[----:B------:R-:W-:Y:S02]  /*5920*/  LOP3.LUT R16, R16, 0xffefffff, RZ, 0xc0, !PT ;  /* 0xffefffff10107812 */ /* 0x000fe400078ec0ff */
[----:B------:R-:W-:Y:S02]  /*5930*/  ISETP.GT.AND P1, PT, R203, 0x38, PT ;  /* 0x00000038cb00780c */ /* 0x000fe40003f24270 */
[----:B-1----:R-:W-:Y:S02]  /*5940*/  FMNMX.FTZ R160, R160, R153, !PT ;  /* 0x00000099a0a07209 */ /* 0x002fe40007810000 */
[----:B------:R-:W-:Y:S02]  /*5950*/  FSEL R177, R177, -INF , P2 ;  /* 0xff800000b1b17808 */ /* 0x000fe40001000000 */
[----:B------:R-:W-:-:S02]  /*5960*/  FSETP.NEU.FTZ.AND P6, PT, R160, -INF , PT ;  /* 0xff800000a000780b */ /* 0x000fc40003fdd000 */
[----:B------:R-:W-:Y:S02]  /*5970*/  @P5 LOP3.LUT R16, R16, 0x100000, RZ, 0xfc, !PT ;  /* 0x0010000010105812 */ /* 0x000fe400078efcff */
[----:B------:R-:W-:Y:S02]  /*5980*/  FSEL R153, R160, RZ, P6 ;  /* 0x000000ffa0997208 */ /* 0x000fe40003000000 */
[----:B------:R-:W-:Y:S02]  /*5990*/  FSEL R180, R180, -INF , P1 ;  /* 0xff800000b4b47808 */ /* 0x000fe40000800000 */
[----:B------:R-:W-:Y:S01]  /*59a0*/  ISETP.GT.AND P5, PT, R203, 0x39, PT ;  /* 0x00000039cb00780c */ /* 0x000fe20003fa4270 */
[----:B------:R-:W-:Y:S01]  /*59b0*/  FADD.FTZ R202, -R153, R202 ;  /* 0x000000ca99ca7221 */ /* 0x000fe20000010100 */
[----:B------:R-:W-:Y:S01]  /*59c0*/  FMUL.FTZ R153, R160, UR5 ;  /* 0x00000005a0997c20 */ /* 0x000fe20008410000 */
[----:B------:R-:W-:Y:S02]  /*59d0*/  ISETP.GT.AND P0, PT, R203, 0x40, PT ;  /* 0x00000040cb00780c */ /* 0x000fe40003f04270 */
[----:B------:R-:W-:-:S02]  /*59e0*/  FSEL R181, R181, -INF , P5 ;  /* 0xff800000b5b57808 */ /* 0x000fc40002800000 */
[----:B------:R-:W-:Y:S02]  /*59f0*/  FSEL R153, R153, RZ, P6 ;  /* 0x000000ff99997208 */ /* 0x000fe40003000000 */
[----:B------:R-:W-:Y:S02]  /*5a00*/  FSEL R184, R184, -INF , P0 ;  /* 0xff800000b8b87808 */ /* 0x000fe40000000000 */
[----:B------:R-:W-:Y:S01]  /*5a10*/  LOP3.LUT P0, RZ, R16, 0x80000, RZ, 0xc0, !PT ;  /* 0x0008000010ff7812 */ /* 0x000fe2000780c0ff */
        /* <DEDUP_REMOVED lines=24> */
[----:B------:R-:W-:Y:S01]  /*5ba0*/  ISETP.GT.AND P6, PT, R203, 0x48, PT ;  /* 0x00000048cb00780c */ /* 0x000fe20003fc4270 */
[----:B------:R1:W-:Y:S01]  /*5bb0*/  MUFU.EX2 R153, R154 ;  /* 0x0000009a00997308 */ /* 0x0003e20000000800 */
[----:B------:R-:W-:-:S02]  /*5bc0*/  FSEL R185, R185, -INF , P0 ;  /* 0xff800000b9b97808 */ /* 0x000fc40000000000 */
[----:B------:R-:W-:Y:S02]  /*5bd0*/  LOP3.LUT P5, RZ, R16, 0x100000, RZ, 0xc0, !PT ;  /* 0x0010000010ff7812 */ /* 0x000fe400078ac0ff */
[----:B------:R-:W-:Y:S02]  /*5be0*/  FSEL R188, R188, -INF , P6 ;  /* 0xff800000bcbc7808 */ /* 0x000fe40003000000 */
[----:B------:R-:W-:Y:S01]  /*5bf0*/  ISETP.GT.AND P4, PT, R203, 0x50, PT ;  /* 0x00000050cb00780c */ /* 0x000fe20003f84270 */
[----:B------:R-:W-:Y:S01]  /*5c00*/  MUFU.EX2 R158, R158 ;  /* 0x0000009e009e7308 */ /* 0x000fe20000000800 */
[----:B-1----:R-:W-:Y:S01]  /*5c10*/  FMUL.FTZ R154, R202, UR5 ;  /* 0x00000005ca9a7c20 */ /* 0x002fe20008410000 */
[----:B------:R-:W-:Y:S02]  /*5c20*/  FSEL R189, R189, -INF , P5 ;  /* 0xff800000bdbd7808 */ /* 0x000fe40002800000 */
[----:B------:R-:W-:Y:S02]  /*5c30*/  ISETP.GT.AND P3, PT, R203, 0x51, PT ;  /* 0x00000051cb00780c */ /* 0x000fe40003f64270 */
[----:B------:R-:W-:-:S02]  /*5c40*/  FSEL R192, R192, -INF , P4 ;  /* 0xff800000c0c07808 */ /* 0x000fc40002000000 */
[----:B------:R-:W1:Y:S01]  /*5c50*/  MUFU.EX2 R154, R154 ;  /* 0x0000009a009a7308 */ /* 0x000e620000000800 */
[----:B------:R-:W-:Y:S02]  /*5c60*/  ISETP.GT.AND P2, PT, R203, 0x58, PT ;  /* 0x00000058cb00780c */ /* 0x000fe40003f44270 */
[----:B------:R-:W-:Y:S02]  /*5c70*/  FSEL R193, R193, -INF , P3 ;  /* 0xff800000c1c17808 */ /* 0x000fe40001800000 */
[----:B------:R-:W-:Y:S02]  /*5c80*/  ISETP.GT.AND P1, PT, R203, 0x59, PT ;  /* 0x00000059cb00780c */ /* 0x000fe40003f24270 */
[----:B------:R-:W-:Y:S01]  /*5c90*/  FSEL R196, R196, -INF , P2 ;  /* 0xff800000c4c47808 */ /* 0x000fe20001000000 */
[----:B------:R1:W2:Y:S01]  /*5ca0*/  MUFU.EX2 R202, R155 ;  /* 0x0000009b00ca7308 */ /* 0x0002a20000000800 */
[----:B------:R-:W-:Y:S01]  /*5cb0*/  FSEL R197, R197, -INF , P1 ;  /* 0xff800000c5c57808 */ /* 0x000fe20000800000 */
[----:B------:R-:W3:Y:S01]  /*5cc0*/  S2R R203, SR_TID.X ;  /* 0x0000000000cb7919 */ /* 0x000ee20000002100 */
[----:B------:R-:W-:-:S05]  /*5cd0*/  LOP3.LUT P0, RZ, R16, 0x40000, RZ, 0xc0, !PT ;  /* 0x0004000010ff7812 */ /* 0x000fca000780c0ff */
[----:B------:R-:W-:Y:S01]  /*5ce0*/  MUFU.EX2 R159, R159 ;  /* 0x0000009f009f7308 */ /* 0x000fe20000000800 */
[----:B-1----:R-:W-:Y:S01]  /*5cf0*/  FFMA.FTZ R155, R154, R3, R153 ;  /* 0x000000039a9b7223 */ /* 0x002fe20000010099 */
[----:B------:R-:W-:Y:S01]  /*5d00*/  FMNMX.FTZ R3, R152, R201, !PT ;  /* 0x000000c998037209 */ /* 0x000fe20007810000 */
[-C--:B------:R-:W-:Y:S01]  /*5d10*/  FMUL.FTZ R26, R26, R154.reuse ;  /* 0x0000009a1a1a7220 */ /* 0x080fe20000410000 */
[-C--:B------:R-:W-:Y:S01]  /*5d20*/  FMUL.FTZ R27, R27, R154.reuse ;  /* 0x0000009a1b1b7220 */ /* 0x080fe20000410000 */
[-C--:B------:R-:W-:Y:S01]  /*5d30*/  FMUL.FTZ R30, R30, R154.reuse ;  /* 0x0000009a1e1e7220 */ /* 0x080fe20000410000 */
[----:B------:R-:W-:Y:S01]  /*5d40*/  FMNMX.FTZ R3, R211, R3, !PT ;  /* 0x00000003d3037209 */ /* 0x000fe20007810000 */
[-C--:B------:R-:W-:Y:S01]  /*5d50*/  FMUL.FTZ R31, R31, R154.reuse ;  /* 0x0000009a1f1f7220 */ /* 0x080fe20000410000 */
[-C--:B------:R-:W-:Y:S01]  /*5d60*/  FMUL.FTZ R34, R34, R154.reuse ;  /* 0x0000009a22227220 */ /* 0x080fe20000410000 */
[----:B--2---:R-:W-:Y:S01]  /*5d70*/  FADD.FTZ R155, R202, R155 ;  /* 0x0000009bca9b7221 */ /* 0x004fe20000010000 */
[----:B------:R-:W-:Y:S01]  /*5d80*/  FMNMX.FTZ R3, R210, R3, !PT ;  /* 0x00000003d2037209 */ /* 0x000fe20007810000 */
[-C--:B------:R-:W-:Y:S01]  /*5d90*/  FMUL.FTZ R35, R35, R154.reuse ;  /* 0x0000009a23237220 */ /* 0x080fe20000410000 */
[----:B------:R-:W-:Y:S01]  /*5da0*/  F2FP.BF16.F32.PACK_AB R153, R202, R153 ;  /* 0x00000099ca99723e */ /* 0x000fe200000010ff */
        /* <DEDUP_REMOVED lines=15> */
[----:B---3--:R-:W-:Y:S01]  /*5ea0*/  SHF.R.U32.HI R203, RZ, 0x7, R203 ;  /* 0x00000007ffcb7819 */ /* 0x008fe200000116cb */
        /* <DEDUP_REMOVED lines=63> */
[----:B------:R-:W-:Y:S01]  /*62a0*/  VIADD R154, R203, 0x8 ;  /* 0x00000008cb9a7836 */ /* 0x000fe20000000000 */
[----:B------:R-:W-:Y:S01]  /*62b0*/  MUFU.EX2 R163, R163 ;  /* 0x000000a300a37308 */ /* 0x000fe20000000800 */
[----:B------:R-:W-:-:S05]  /*62c0*/  FMNMX.FTZ R3, R197, R3, !PT ;  /* 0x00000003c5037209 */ /* 0x000fca0007810000 */
[----:B------:R-:W1:Y:S02]  /*62d0*/  SHFL.BFLY PT, R202, R3, 0x2, 0x1f ;  /* 0x0c401f0003ca7f89 */ /* 0x000e6400000e0000 */
        /* <DEDUP_REMOVED lines=9> */
[----:B-1----:R-:W-:-:S04]  /*6370*/  FMNMX.FTZ R207, R202, R207, !PT ;  /* 0x000000cfcacf7209 */ /* 0x002fc80007810000 */
[----:B------:R-:W-:-:S03]  /*6380*/  FSETP.NEU.FTZ.AND P1, PT, R207, -INF , PT ;  /* 0xff800000cf00780b */ /* 0x000fc60003f3d000 */
[----:B------:R-:W-:Y:S01]  /*6390*/  MUFU.EX2 R182, R182 ;  /* 0x000000b600b67308 */ /* 0x000fe20000000800 */
[----:B------:R-:W-:-:S05]  /*63a0*/  FSEL R3, R207, RZ, P1 ;  /* 0x000000ffcf037208 */ /* 0x000fca0000800000 */
[----:B------:R-:W-:Y:S01]  /*63b0*/  FADD.FTZ R201, -R3, R201 ;  /* 0x000000c903c97221 */ /* 0x000fe20000010100 */
[----:B------:R-:W-:Y:S01]  /*63c0*/  FMUL.FTZ R3, R207, UR5 ;  /* 0x00000005cf037c20 */ /* 0x000fe20008410000 */
[----:B------:R-:W-:Y:S02]  /*63d0*/  MUFU.EX2 R183, R183 ;  /* 0x000000b700b77308 */ /* 0x000fe40000000800 */
[----:B------:R-:W-:Y:S02]  /*63e0*/  FMUL.FTZ R201, R201, UR5 ;  /* 0x00000005c9c97c20 */ /* 0x000fe40008410000 */
[----:B------:R-:W-:-:S04]  /*63f0*/  FSEL R3, R3, RZ, P1 ;  /* 0x000000ff03037208 */ /* 0x000fc80000800000 */
        /* <DEDUP_REMOVED lines=9> */
[----:B------:R-:W-:-:S07]  /*6490*/  FFMA.FTZ R196, R196, UR5, -R3 ;  /* 0x00000005c4c47c23 */ /* 0x000fce0008010803 */
[----:B------:R-:W3:Y:S01]  /*64a0*/  MUFU.EX2 R202, R202 ;  /* 0x000000ca00ca7308 */ /* 0x000ee20000000800 */
        /* <DEDUP_REMOVED lines=8> */
[----:B--2---:R-:W-:Y:S01]  /*6530*/  FFMA.FTZ R2, R201, R2, R152 ;  /* 0x00000002c9027223 */ /* 0x004fe20000010098 */
        /* <DEDUP_REMOVED lines=57> */
[C---:B---3--:R-:W-:Y:S01]  /*68d0*/  FADD.FTZ R2, R202.reuse, R2 ;  /* 0x00000002ca027221 */ /* 0x048fe20000010000 */
[----:B------:R-:W-:Y:S01]  /*68e0*/  F2FP.BF16.F32.PACK_AB R152, R202, R152 ;  /* 0x00000098ca98723e */ /* 0x000fe200000010ff */
[----:B------:R-:W-:Y:S01]  /*68f0*/  FADD.FTZ R202, R158, R155 ;  /* 0x0000009b9eca7221 */ /* 0x000fe20000010000 */
[----:B------:R-:W-:Y:S01]  /*6900*/  F2FP.BF16.F32.PACK_AB R155, R159, R158 ;  /* 0x0000009e9f9b723e */ /* 0x000fe200000010ff */
[--C-:B------:R-:W-:Y:S01]  /*6910*/  FFMA.FTZ R158, R161, UR5, -R3.reuse ;  /* 0x00000005a19e7c23 */ /* 0x100fe20008010803 */
[--C-:B------:R-:W-:Y:S01]  /*6920*/  FFMA.FTZ R161, R164, UR5, -R3.reuse ;  /* 0x00000005a4a17c23 */ /* 0x100fe20008010803 */
[----:B------:R-:W-:Y:S01]  /*6930*/  FADD.FTZ R202, R159, R202 ;  /* 0x000000ca9fca7221 */ /* 0x000fe20000010000 */
[----:B------:R-:W1:Y:S01]  /*6940*/  MUFU.EX2 R201, R210 ;  /* 0x000000d200c97308 */ /* 0x000e620000000800 */
[----:B------:R1:W-:Y:S01]  /*6950*/  BAR.SYNC.DEFER_BLOCKING R154, 0x100 ;  /* 0x0004009a0000751d */ /* 0x0003e20000010000 */
[----:B------:R-:W-:-:S06]  /*6960*/  FFMA.FTZ R164, R172, UR5, -R3 ;  /* 0x00000005aca47c23 */ /* 0x000fcc0008010803 */
[----:B------:R-:W2:Y:S08]  /*6970*/  MUFU.EX2 R156, R156 ;  /* 0x0000009c009c7308 */ /* 0x000eb00000000800 */
[----:B------:R-:W3:Y:S01]  /*6980*/  MUFU.EX2 R158, R158 ;  /* 0x0000009e009e7308 */ /* 0x000ee20000000800 */
[----:B-1----:R-:W-:Y:S01]  /*6990*/  F2FP.BF16.F32.PACK_AB R154, R157, R201 ;  /* 0x000000c99d9a723e */ /* 0x002fe200000010ff */
[----:B------:R-:W-:Y:S01]  /*69a0*/  FADD.FTZ R201, R201, R2 ;  /* 0x00000002c9c97221 */ /* 0x000fe20000010000 */
[--C-:B------:R-:W-:Y:S01]  /*69b0*/  FFMA.FTZ R2, R165, UR5, -R3.reuse ;  /* 0x00000005a5027c23 */ /* 0x100fe20008010803 */
[----:B------:R-:W-:-:S02]  /*69c0*/  FFMA.FTZ R165, R168, UR5, -R3 ;  /* 0x00000005a8a57c23 */ /* 0x000fc40008010803 */
[----:B------:R-:W-:Y:S02]  /*69d0*/  FADD.FTZ R157, R157, R201 ;  /* 0x000000c99d9d7221 */ /* 0x000fe40000010000 */
[----:B------:R-:W-:Y:S01]  /*69e0*/  MUFU.EX2 R161, R161 ;  /* 0x000000a100a17308 */ /* 0x000fe20000000800 */
[----:B------:R-:W-:Y:S01]  /*69f0*/  WARPGROUP.ARRIVE ;  /* 0x00000000000079c5 */ /* 0x000fe20000000000 */
[----:B--2---:R-:W-:-:S05]  /*6a00*/  FADD.FTZ R157, R156, R157 ;  /* 0x0000009d9c9d7221 */ /* 0x004fca0000010000 */
[----:B------:R-:W-:Y:S01]  /*6a10*/  HGMMA.64x256x16.F32.BF16 R24, R152, gdesc[UR8].tnspB, R24, gsb0 ;  /* 0x43e0000898187df0 */ /* 0x000fe20008001818 */
[----:B------:R-:W1:Y:S01]  /*6a20*/  MUFU.EX2 R2, R2 ;  /* 0x0000000200027308 */ /* 0x000e620000000800 */
[----:B------:R-:W-:Y:S01]  /*6a30*/  UIADD3 UR10, UR6, 0x80, URZ ;  /* 0x00000080060a7890 */ /* 0x000fe2000fffe03f */
[----:B---3--:R-:W-:Y:S01]  /*6a40*/  FADD.FTZ R157, R158, R157 ;  /* 0x0000009d9e9d7221 */ /* 0x008fe20000010000 */
        /* <DEDUP_REMOVED lines=15> */
[----:B------:R2:W3:Y:S01]  /*6b40*/  MUFU.EX2 R153, R162 ;  /* 0x000000a200997308 */ /* 0x0004e20000000800 */
[----:B------:R-:W-:Y:S01]  /*6b50*/  F2FP.BF16.F32.PACK_AB R152, R158, R156 ;  /* 0x0000009c9e98723e */ /* 0x000fe200000010ff */
[----:B------:R-:W-:Y:S01]  /*6b60*/  FFMA.FTZ R156, R177, UR5, -R3 ;  /* 0x00000005b19c7c23 */ /* 0x000fe20008010803 */
[----:B-1----:R-:W-:Y:S01]  /*6b70*/  F2FP.BF16.F32.PACK_AB R154, R2, R161 ;  /* 0x000000a1029a723e */ /* 0x002fe200000010ff */
[----:B------:R-:W-:Y:S01]  /*6b80*/  FADD.FTZ R161, R161, R157 ;  /* 0x0000009da1a17221 */ /* 0x000fe20000010000 */
[--C-:B------:R-:W-:Y:S01]  /*6b90*/  FFMA.FTZ R157, R180, UR5, -R3.reuse ;  /* 0x00000005b49d7c23 */ /* 0x100fe20008010803 */
[--C-:B------:R-:W-:Y:S02]  /*6ba0*/  FFMA.FTZ R158, R181, UR5, -R3.reuse ;  /* 0x00000005b59e7c23 */ /* 0x100fe40008010803 */
[----:B------:R1:W4:Y:S01]  /*6bb0*/  MUFU.EX2 R155, R166 ;  /* 0x000000a6009b7308 */ /* 0x0003220000000800 */
[----:B--2---:R-:W-:Y:S01]  /*6bc0*/  FFMA.FTZ R162, R173, UR5, -R3 ;  /* 0x00000005ada27c23 */ /* 0x004fe20008010803 */
[----:B------:R-:W-:Y:S01]  /*6bd0*/  FADD.FTZ R161, R2, R161 ;  /* 0x000000a102a17221 */ /* 0x000fe20000010000 */
[----:B------:R-:W-:-:S05]  /*6be0*/  FFMA.FTZ R2, R184, UR5, -R3 ;  /* 0x00000005b8027c23 */ /* 0x000fca0008010803 */
[----:B------:R-:W-:Y:S01]  /*6bf0*/  MUFU.EX2 R162, R162 ;  /* 0x000000a200a27308 */ /* 0x000fe20000000800 */
[----:B---3--:R-:W-:Y:S01]  /*6c00*/  FADD.FTZ R159, R153, R202 ;  /* 0x000000ca999f7221 */ /* 0x008fe20000010000 */
[C---:B------:R-:W-:Y:S01]  /*6c10*/  F2FP.BF16.F32.PACK_AB R153, R163.reuse, R153 ;  /* 0x00000099a399723e */ /* 0x040fe200000010ff */
[----:B-1----:R-:W-:Y:S02]  /*6c20*/  FFMA.FTZ R166, R176, UR5, -R3 ;  /* 0x00000005b0a67c23 */ /* 0x002fe40008010803 */
[----:B------:R-:W-:Y:S01]  /*6c30*/  FADD.FTZ R159, R163, R159 ;  /* 0x0000009fa39f7221 */ /* 0x000fe20000010000 */
[----:B------:R-:W-:Y:S02]  /*6c40*/  FFMA.FTZ R163, R169, UR5, -R3 ;  /* 0x00000005a9a37c23 */ /* 0x000fe40008010803 */
[----:B------:R-:W-:Y:S01]  /*6c50*/  MUFU.EX2 R156, R156 ;  /* 0x0000009c009c7308 */ /* 0x000fe20000000800 */
[----:B----4-:R-:W-:Y:S01]  /*6c60*/  FADD.FTZ R159, R155, R159 ;  /* 0x0000009f9b9f7221 */ /* 0x010fe20000010000 */
[----:B------:R-:W-:-:S03]  /*6c70*/  F2FP.BF16.F32.PACK_AB R155, R167, R155 ;  /* 0x0000009ba79b723e */ /* 0x000fc600000010ff */
[----:B------:R-:W-:Y:S01]  /*6c80*/  FADD.FTZ R159, R167, R159 ;  /* 0x0000009fa79f7221 */ /* 0x000fe20000010000 */
[----:B------:R-:W-:Y:S01]  /*6c90*/  WARPGROUP.ARRIVE ;  /* 0x00000000000079c5 */ /* 0x000fe20000000000 */
[----:B------:R-:W-:Y:S01]  /*6ca0*/  FFMA.FTZ R167, R189, UR5, -R3 ;  /* 0x00000005bda77c23 */ /* 0x000fe20008010803 */
[----:B------:R-:W1:Y:S01]  /*6cb0*/  MUFU.EX2 R163, R163 ;  /* 0x000000a300a37308 */ /* 0x000e620000000800 */
[----:B------:R-:W-:-:S03]  /*6cc0*/  FADD.FTZ R159, R170, R159 ;  /* 0x0000009faa9f7221 */ /* 0x000fc60000010000 */
[----:B------:R-:W-:Y:S01]  /*6cd0*/  HGMMA.64x256x16.F32.BF16 R24, R152, gdesc[UR8].tnspB, R24, gsb0 ;  /* 0x43e0000898187df0 */ /* 0x000fe20008001818 */
[----:B------:R-:W-:Y:S01]  /*6ce0*/  UIADD3 UR10, UR6, 0x100, URZ ;  /* 0x00000100060a7890 */ /* 0x000fe2000fffe03f */
[----:B------:R-:W-:Y:S02]  /*6cf0*/  UMOV UR11, 0x40000040 ;  /* 0x40000040000b7882 */ /* 0x000fe40000000000 */
[----:B------:R-:W2:Y:S08]  /*6d00*/  MUFU.EX2 R166, R166 ;  /* 0x000000a600a67308 */ /* 0x000eb00000000800 */
[----:B------:R-:W-:Y:S08]  /*6d10*/  MUFU.EX2 R157, R157 ;  /* 0x0000009d009d7308 */ /* 0x000ff00000000800 */
[----:B------:R-:W3:Y:S08]  /*6d20*/  MUFU.EX2 R158, R158 ;  /* 0x0000009e009e7308 */ /* 0x000ef00000000800 */
[----:B------:R-:W4:Y:S08]  /*6d30*/  MUFU.EX2 R2, R2 ;  /* 0x0000000200027308 */ /* 0x000f300000000800 */
[----:B------:R-:W-:Y:S01]  /*6d40*/  MUFU.EX2 R167, R167 ;  /* 0x000000a700a77308 */ /* 0x000fe20000000800 */
[----:B------:R-:W-:-:S02]  /*6d50*/  WARPGROUP.DEPBAR.LE gsb0, 0x0 ;  /* 0x00008000000079c5 */ /* 0x000fc40000010000 */
[----:B-1----:R-:W-:Y:S01]  /*6d60*/  F2FP.BF16.F32.PACK_AB R152, R163, R165 ;  /* 0x000000a5a398723e */ /* 0x002fe200000010ff */
[----:B------:R-:W-:Y:S01]  /*6d70*/  FADD.FTZ R165, R165, R161 ;  /* 0x000000a1a5a57221 */ /* 0x000fe20000010000 */
[C---:B------:R-:W-:Y:S01]  /*6d80*/  F2FP.BF16.F32.PACK_AB R153, R171.reuse, R170 ;  /* 0x000000aaab99723e */ /* 0x040fe200000010ff */
[----:B------:R-:W-:Y:S01]  /*6d90*/  FADD.FTZ R171, R171, R159 ;  /* 0x0000009fabab7221 */ /* 0x000fe20000010000 */
[----:B------:R-:W-:Y:S01]  /*6da0*/  F2FP.BF16.F32.PACK_AB R154, R162, R164 ;  /* 0x000000a4a29a723e */ /* 0x000fe200000010ff */
[--C-:B------:R-:W-:Y:S01]  /*6db0*/  FFMA.FTZ R159, R185, UR5, -R3.reuse ;  /* 0x00000005b99f7c23 */ /* 0x100fe20008010803 */
[----:B------:R-:W-:Y:S01]  /*6dc0*/  F2FP.BF16.F32.PACK_AB R155, R175, R174 ;  /* 0x000000aeaf9b723e */ /* 0x000fe200000010ff */
[--C-:B------:R-:W-:Y:S01]  /*6dd0*/  FFMA.FTZ R161, R188, UR5, -R3.reuse ;  /* 0x00000005bca17c23 */ /* 0x100fe20008010803 */
[----:B------:R-:W-:Y:S01]  /*6de0*/  FFMA.FTZ R3, R197, UR5, -R3 ;  /* 0x00000005c5037c23 */ /* 0x000fe20008010803 */
[----:B------:R-:W-:Y:S01]  /*6df0*/  FADD.FTZ R165, R163, R165 ;  /* 0x000000a5a3a57221 */ /* 0x000fe20000010000 */
[----:B------:R-:W-:Y:S01]  /*6e00*/  WARPGROUP.ARRIVE ;  /* 0x00000000000079c5 */ /* 0x000fe20000000000 */
[----:B------:R-:W1:Y:S01]  /*6e10*/  MUFU.EX2 R159, R159 ;  /* 0x0000009f009f7308 */ /* 0x000e620000000800 */
[----:B------:R-:W-:Y:S01]  /*6e20*/  FADD.FTZ R171, R174, R171 ;  /* 0x000000abaeab7221 */ /* 0x000fe20000010000 */
[----:B------:R-:W-:-:S03]  /*6e30*/  FADD.FTZ R165, R164, R165 ;  /* 0x000000a5a4a57221 */ /* 0x000fc60000010000 */
[----:B------:R-:W-:Y:S01]  /*6e40*/  HGMMA.64x256x16.F32.BF16 R24, R152, gdesc[UR8].tnspB, R24, gsb0 ;  /* 0x43e0000898187df0 */ /* 0x000fe20008001818 */
[----:B------:R-:W-:Y:S01]  /*6e50*/  UIADD3 UR10, UR6, 0x180, URZ ;  /* 0x00000180060a7890 */ /* 0x000fe2000fffe03f */
[----:B------:R-:W-:Y:S01]  /*6e60*/  FADD.FTZ R171, R175, R171 ;  /* 0x000000abafab7221 */ /* 0x000fe20000010000 */
[----:B------:R-:W-:Y:S01]  /*6e70*/  UMOV UR11, 0x40000040 ;  /* 0x40000040000b7882 */ /* 0x000fe20000000000 */
[----:B------:R-:W5:Y:S01]  /*6e80*/  MUFU.EX2 R161, R161 ;  /* 0x000000a100a17308 */ /* 0x000f620000000800 */
[----:B------:R-:W-:-:S07]  /*6e90*/  FADD.FTZ R165, R162, R165 ;  /* 0x000000a5a2a57221 */ /* 0x000fce0000010000 */
[----:B------:R0:W0:Y:S01]  /*6ea0*/  MUFU.EX2 R163, R3 ;  /* 0x0000000300a37308 */ /* 0x0000220000000800 */
[----:B------:R-:W-:Y:S02]  /*6eb0*/  WARPGROUP.DEPBAR.LE gsb0, 0x0 ;  /* 0x00008000000079c5 */ /* 0x000fe40000010000 */
[----:B--2---:R-:W-:Y:S01]  /*6ec0*/  F2FP.BF16.F32.PACK_AB R152, R156, R166 ;  /* 0x000000a69c98723e */ /* 0x004fe200000010ff */
[----:B------:R-:W-:Y:S01]  /*6ed0*/  FADD.FTZ R166, R166, R165 ;  /* 0x000000a5a6a67221 */ /* 0x000fe20000010000 */
[----:B------:R-:W-:Y:S01]  /*6ee0*/  F2FP.BF16.F32.PACK_AB R153, R179, R178 ;  /* 0x000000b2b399723e */ /* 0x000fe200000010ff */
[----:B------:R-:W-:Y:S01]  /*6ef0*/  FADD.FTZ R178, R178, R171 ;  /* 0x000000abb2b27221 */ /* 0x000fe20000010000 */
[----:B---3--:R-:W-:Y:S01]  /*6f00*/  F2FP.BF16.F32.PACK_AB R154, R158, R157 ;  /* 0x0000009d9e9a723e */ /* 0x008fe200000010ff */
[----:B------:R-:W-:Y:S01]  /*6f10*/  FADD.FTZ R166, R156, R166 ;  /* 0x000000a69ca67221 */ /* 0x000fe20000010000 */
[----:B------:R-:W-:Y:S01]  /*6f20*/  F2FP.BF16.F32.PACK_AB R155, R183, R182 ;  /* 0x000000b6b79b723e */ /* 0x000fe200000010ff */
        /* <DEDUP_REMOVED lines=8> */
[----:B----4-:R-:W-:Y:S01]  /*6fb0*/  FADD.FTZ R166, R2, R166 ;  /* 0x000000a602a67221 */ /* 0x010fe20000010000 */
[----:B------:R-:W-:Y:S01]  /*6fc0*/  UMOV UR11, 0x40000040 ;  /* 0x40000040000b7882 */ /* 0x000fe20000000000 */
[----:B------:R-:W-:-:S02]  /*6fd0*/  FADD.FTZ R178, R186, R178 ;  /* 0x000000b2bab27221 */ /* 0x000fc40000010000 */
[----:B-1----:R-:W-:Y:S02]  /*6fe0*/  FADD.FTZ R166, R159, R166 ;  /* 0x000000a69fa67221 */ /* 0x002fe40000010000 */
[----:B------:R-:W-:Y:S02]  /*6ff0*/  FADD.FTZ R178, R187, R178 ;  /* 0x000000b2bbb27221 */ /* 0x000fe40000010000 */
[----:B-----5:R-:W-:Y:S02]  /*7000*/  FADD.FTZ R166, R161, R166 ;  /* 0x000000a6a1a67221 */ /* 0x020fe40000010000 */
[----:B------:R-:W-:Y:S02]  /*7010*/  FADD.FTZ R178, R190, R178 ;  /* 0x000000b2beb27221 */ /* 0x000fe40000010000 */
[----:B------:R-:W-:Y:S02]  /*7020*/  FADD.FTZ R166, R167, R166 ;  /* 0x000000a6a7a67221 */ /* 0x000fe40000010000 */
[----:B------:R-:W-:-:S02]  /*7030*/  FADD.FTZ R178, R191, R178 ;  /* 0x000000b2bfb27221 */ /* 0x000fc40000010000 */
[----:B------:R-:W-:Y:S02]  /*7040*/  FADD.FTZ R166, R192, R166 ;  /* 0x000000a6c0a67221 */ /* 0x000fe40000010000 */
[----:B------:R-:W-:-:S04]  /*7050*/  FADD.FTZ R178, R194, R178 ;  /* 0x000000b2c2b27221 */ /* 0x000fc80000010000 */
[----:B------:R-:W-:-:S04]  /*7060*/  FADD.FTZ R178, R195, R178 ;  /* 0x000000b2c3b27221 */ /* 0x000fc80000010000 */
[----:B------:R-:W-:-:S04]  /*7070*/  FADD.FTZ R178, R198, R178 ;  /* 0x000000b2c6b27221 */ /* 0x000fc80000010000 */
[----:B0-----:R-:W-:Y:S01]  /*7080*/  FADD.FTZ R3, R199, R178 ;  /* 0x000000b2c7037221 */ /* 0x001fe20000010000 */
[----:B------:R-:W-:Y:S02]  /*7090*/  WARPGROUP.DEPBAR.LE gsb0, 0x0 ;  /* 0x00008000000079c5 */ /* 0x000fe40000010000 */
[----:B------:R-:W-:Y:S02]  /*70a0*/  F2FP.BF16.F32.PACK_AB R152, R159, R2 ;  /* 0x000000029f98723e */ /* 0x000fe400000010ff */
[----:B------:R-:W-:Y:S02]  /*70b0*/  F2FP.BF16.F32.PACK_AB R153, R187, R186 ;  /* 0x000000babb99723e */ /* 0x000fe400000010ff */
[----:B------:R-:W-:Y:S02]  /*70c0*/  F2FP.BF16.F32.PACK_AB R154, R167, R161 ;  /* 0x000000a1a79a723e */ /* 0x000fe400000010ff */
[----:B------:R-:W-:-:S04]  /*70d0*/  F2FP.BF16.F32.PACK_AB R155, R191, R190 ;  /* 0x000000bebf9b723e */ /* 0x000fc800000010ff */
[----:B------:R-:W-:-:S06]  /*70e0*/  WARPGROUP.ARRIVE ;  /* 0x00000000000079c5 */ /* 0x000fcc0000000000 */
[----:B------:R-:W-:Y:S01]  /*70f0*/  HGMMA.64x256x16.F32.BF16 R24, R152, gdesc[UR8].tnspB, R24, gsb0 ;  /* 0x43e0000898187df0 */ /* 0x000fe20008001818 */
[----:B------:R-:W-:Y:S01]  /*7100*/  UIADD3 UR10, UR6, 0x280, URZ ;  /* 0x00000280060a7890 */ /* 0x000fe2000fffe03f */
[----:B------:R-:W-:Y:S01]  /*7110*/  UMOV UR11, 0x40000040 ;  /* 0x40000040000b7882 */ /* 0x000fe20000000000 */
[----:B------:R-:W-:Y:S02]  /*7120*/  WARPGROUP.DEPBAR.LE gsb0, 0x0 ;  /* 0x00008000000079c5 */ /* 0x000fe40000010000 */
[C---:B------:R-:W-:Y:S01]  /*7130*/  F2FP.BF16.F32.PACK_AB R152, R193.reuse, R192 ;  /* 0x000000c0c198723e */ /* 0x040fe200000010ff */
[----:B------:R-:W-:Y:S01]  /*7140*/  FADD.FTZ R193, R193, R166 ;  /* 0x000000a6c1c17221 */ /* 0x000fe20000010000 */
[----:B------:R-:W-:Y:S02]  /*7150*/  F2FP.BF16.F32.PACK_AB R153, R195, R194 ;  /* 0x000000c2c399723e */ /* 0x000fe400000010ff */
[----:B------:R-:W-:Y:S01]  /*7160*/  F2FP.BF16.F32.PACK_AB R154, R163, R196 ;  /* 0x000000c4a39a723e */ /* 0x000fe200000010ff */
[----:B------:R-:W-:Y:S01]  /*7170*/  FADD.FTZ R2, R196, R193 ;  /* 0x000000c1c4027221 */ /* 0x000fe20000010000 */
[----:B------:R-:W-:-:S03]  /*7180*/  F2FP.BF16.F32.PACK_AB R155, R199, R198 ;  /* 0x000000c6c79b723e */ /* 0x000fc600000010ff */
[----:B------:R-:W-:Y:S01]  /*7190*/  FADD.FTZ R2, R163, R2 ;  /* 0x00000002a3027221 */ /* 0x000fe20000010000 */
[----:B------:R-:W-:-:S13]  /*71a0*/  WARPGROUP.ARRIVE ;  /* 0x00000000000079c5 */ /* 0x000fda0000000000 */
[----:B------:R-:W-:Y:S03]  /*71b0*/  HGMMA.64x256x16.F32.BF16 R24, R152, gdesc[UR8].tnspB, R24, gsb0 ;  /* 0x43e0000898187df0 */ /* 0x000fe60008001818 */
[----:B------:R-:W-:Y:S02]  /*71c0*/  WARPGROUP.DEPBAR.LE gsb0, 0x0 ;  /* 0x00008000000079c5 */ /* 0x000fe40000010000 */
[----:B------:R-:W-:Y:S05]  /*71d0*/  @!P0 BRA `(.L_x_5740) ;  /* 0x0000000000048947 */ /* 0x000fea0003800000 */
[----:B------:R-:W-:Y:S01]  /*71e0*/  BPT.TRAP 0x1 ;  /* 0x000000040000795c */ /* 0x000fe20000300000 */
.L_x_5740:
[----:B------:R-:W-:Y:S01]  /*71f0*/  UIADD3 UR4, UR4, 0x32460, URZ ;  /* 0x0003246004047890 */ /* 0x000fe2000fffe03f */
[----:B------:R-:W-:Y:S01]  /*7200*/  ISETP.LT.AND P1, PT, R200, UR7, PT ;  /* 0x00000007c8007c0c */ /* 0x000fe2000bf21270 */
[----:B------:R-:W-:Y:S01]  /*7210*/  UIADD3 UR7, UR7, -0x1, URZ ;  /* 0xffffffff07077890 */ /* 0x000fe2000fffe03f */
[----:B------:R-:W-:Y:S01]  /*7220*/  IMAD.MOV.U32 R202, RZ, RZ, R160 ;  /* 0x000000ffffca7224 */ /* 0x000fe200078e00a0 */
[----:B------:R-:W-:Y:S01]  /*7230*/  UPRMT UR4, UR55, 0x654, UR4 ;  /* 0x0000065437047896 */ /* 0x000fe20008000004 */
[----:B------:R-:W-:-:S08]  /*7240*/  IMAD.MOV.U32 R201, RZ, RZ, R207 ;  /* 0x000000ffffc97224 */ /* 0x000fd000078e00cf */
[----:B------:R-:W-:Y:S01]  /*7250*/  SYNCS.ARRIVE.TRANS64.RED.A1T0 RZ, [UR4], RZ ;  /* 0x000000ffffff79a7 */ /* 0x000fe20008100404 */
[----:B------:R-:W-:Y:S05]  /*7260*/  @P1 BRA `(.L_x_5741) ;  /* 0xffffffd400281947 */ /* 0x000fea000383ffff */
.L_x_5730:
[----:B------:R-:W-:-:S13]  /*7270*/  ISETP.LE.AND P1, PT, R208, UR7, PT ;  /* 0x00000007d0007c0c */ /* 0x000fda000bf23270 */
[----:B------:R-:W-:Y:S05]  /*7280*/  @!P1 BRA `(.L_x_5742) ;  /* 0x0000002000d89947 */ /* 0x000fea0003800000 */
[----:B------:R-:W-:Y:S02]  /*7290*/  IMAD.MOV.U32 R201, RZ, RZ, R160 ;  /* 0x000000ffffc97224 */ /* 0x000fe400078e00a0 */
[----:B------:R-:W-:-:S07]  /*72a0*/  IMAD.MOV.U32 R202, RZ, RZ, R207 ;  /* 0x000000ffffca7224 */ /* 0x000fce00078e00cf */
.L_x_5753:
[----:B------:R-:W-:-:S04]  /*72b0*/  UIADD3 UR38, UR38, 0x1, URZ ;  /* 0x0000000126267890 */ /* 0x000fc8000fffe03f */
[----:B------:R-:W-:-:S04]  /*72c0*/  UISETP.NE.AND UP0, UPT, UR38, 0x2, UPT ;  /* 0x000000022600788c */ /* 0x000fc8000bf05270 */
[----:B------:R-:W-:Y:S02]  /*72d0*/  USEL UR4, URZ, 0x1, UP0 ;  /* 0x000000013f047887 */ /* 0x000fe40008000000 */
[----:B------:R-:W-:Y:S02]  /*72e0*/  USEL UR38, UR38, URZ, UP0 ;  /* 0x0000003f26267287 */ /* 0x000fe40008000000 */
[----:B------:R-:W-:Y:S01]  /*72f0*/  ULOP3.LUT UR39, UR39, UR4, URZ, 0x3c, !UPT ;  /* 0x0000000427277292 */ /* 0x000fe2000f8e3c3f */
[----:B------:R-:W-:Y:S11]  /*7300*/  @!P0 BRA `(.L_x_5743) ;  /* 0x0000000000048947 */ /* 0x000ff60003800000 */
[----:B------:R-:W-:Y:S01]  /*7310*/  BPT.TRAP 0x1 ;  /* 0x000000040000795c */ /* 0x000fe20000300000 */
.L_x_5743:
        /* <DEDUP_REMOVED lines=9> */
.L_x_5744:
[----:B-1----:R-:W-:Y:S05]  /*73b0*/  @P1 BRA `(.L_x_5745) ;  /* 0x0000000000081947 */ /* 0x002fea0003800000 */
[----:B------:R-:W1:Y:S02]  /*73c0*/  SYNCS.PHASECHK.TRANS64.TRYWAIT P1, [UR4+0x32430], R0 ;  /* 0x03243000ff0075a7 */ /* 0x000e640008020144 */
[----:B-1----:R-:W-:Y:S05]  /*73d0*/  @!P1 BRA `(.L_x_5746) ;  /* 0x000000e400549947 */ /* 0x002fea0003800000 */
.L_x_5745:
        /* <DEDUP_REMOVED lines=31> */
.L_x_5747:
[----:B------:R1:W2:Y:S01]  /*75d0*/  SYNCS.PHASECHK.TRANS64.TRYWAIT P1, [UR4+0x32450], R0 ;  /* 0x03245000ff0075a7 */ /* 0x0002a20008020144 */
[----:B------:R-:W-:Y:S05]  /*75e0*/  @!P0 BRA `(.L_x_5748) ;  /* 0x0000000000048947 */ /* 0x000fea0003800000 */
[----:B------:R-:W-:Y:S01]  /*75f0*/  BPT.TRAP 0x1 ;  /* 0x000000040000795c */ /* 0x000fe20000300000 */
.L_x_5748:
[----:B--2---:R-:W-:Y:S05]  /*7600*/  @P1 BRA `(.L_x_5749) ;  /* 0x0000000000081947 */ /* 0x004fea0003800000 */
[----:B------:R-:W2:Y:S02]  /*7610*/  SYNCS.PHASECHK.TRANS64.TRYWAIT P1, [UR4+0x32450], R0 ;  /* 0x03245000ff0075a7 */ /* 0x000ea40008020144 */
[----:B--2---:R-:W-:Y:S05]  /*7620*/  @!P1 BRA `(.L_x_5750) ;  /* 0x000000e000d89947 */ /* 0x004fea0003800000 */
.L_x_5749:
[----:B------:R-:W-:Y:S01]  /*7630*/  R2UR UR48, R12 ;  /* 0x000000000c3072ca */ /* 0x000fe200000e0000 */
[----:B------:R-:W-:Y:S01]  /*7640*/  UIMAD UR5, UR38, 0xc00, UR60 ;  /* 0x00000c00260578a4 */ /* 0x000fe2000f8e023c */
[----:B------:R-:W-:Y:S01]  /*7650*/  R2UR UR49, R13 ;  /* 0x000000000d3172ca */ /* 0x000fe200000e0000 */
[----:B------:R-:W-:Y:S01]  /*7660*/  WARPGROUP.ARRIVE ;  /* 0x00000000000079c5 */ /* 0x000fe20000000000 */
[----:B------:R-:W-:Y:S01]  /*7670*/  UMOV UR51, 0x40000040 ;  /* 0x4000004000337882 */ /* 0x000fe20000000000 */
[----:B------:R-:W-:-:S04]  /*7680*/  UIADD3 UR10, UR5, 0x304, URZ ;  /* 0x00000304050a7890 */ /* 0x000fc8000fffe03f */
[----:B------:R-:W3:Y:S01]  /*7690*/  S2R R205, SR_TID.X ;  /* 0x0000000000cd7919 */ /* 0x000ee20000002100 */
        /* <DEDUP_REMOVED lines=23> */
[----:B---3--:R-:W-:-:S04]  /*7810*/  SHF.R.U32.HI R205, RZ, 0x7, R205 ;  /* 0x00000007ffcd7819 */ /* 0x008fc800000116cd */
[----:B012---:R-:W-:Y:S01]  /*7820*/  IADD3 R0, -R205, 0xb, RZ ;  /* 0x0000000bcd007810 */ /* 0x007fe20007ffe1ff */
        /* <DEDUP_REMOVED lines=69> */
.L_x_5751:
        /* <DEDUP_REMOVED lines=8> */
[----:B------:R-:W-:Y:S01]  /*7d00*/  FMNMX.FTZ R200, R157, R200, !PT ;  /* 0x000000c89dc87209 */ /* 0x000fe20007810000 */
[----:B------:R-:W-:Y:S02]  /*7d10*/  UIADD3 UR14, UR10, 0x80, URZ ;  /* 0x000000800a0e7890 */ /* 0x000fe4000fffe03f */
[----:B------:R-:W-:Y:S01]  /*7d20*/  SYNCS.ARRIVE.TRANS64.RED.A1T0 RZ, [UR11], RZ ;  /* 0x000000ffffff79a7 */ /* 0x000fe2000810040b */
[----:B------:R-:W-:Y:S01]  /*7d30*/  FMNMX.FTZ R200, R160, R200, !PT ;  /* 0x000000c8a0c87209 */ /* 0x000fe20007810000 */
[----:B------:R-:W-:-:S03]  /*7d40*/  UMOV UR11, 0x40000040 ;  /* 0x40000040000b7882 */ /* 0x000fc60000000000 */
        /* <DEDUP_REMOVED lines=23> */
[C---:B------:R-:W-:Y:S01]  /*7ec0*/  FADD.FTZ R203, -R207.reuse, R202 ;  /* 0x000000cacfcb7221 */ /* 0x040fe20000010100 */
[----:B------:R-:W-:-:S03]  /*7ed0*/  FMUL.FTZ R200, R207, UR5 ;  /* 0x00000005cfc87c20 */ /* 0x000fc60008410000 */
[----:B------:R-:W-:Y:S01]  /*7ee0*/  FMUL.FTZ R203, R203, UR5 ;  /* 0x00000005cbcb7c20 */ /* 0x000fe20008410000 */
        /* <DEDUP_REMOVED lines=24> */
[----:B------:R-:W1:Y:S08]  /*8070*/  MUFU.EX2 R203, R203 ;  /* 0x000000cb00cb7308 */ /* 0x000e700000000800 */
[----:B------:R-:W2:Y:S08]  /*8080*/  MUFU.EX2 R200, R202 ;  /* 0x000000ca00c87308 */ /* 0x000eb00000000800 */
        /* <DEDUP_REMOVED lines=25> */
[----:B-1----:R-:W-:Y:S01]  /*8220*/  FADD.FTZ R2, R156, R2 ;  /* 0x000000029c027221 */ /* 0x002fe20000010000 */
[-C--:B------:R-:W-:Y:S01]  /*8230*/  FMUL.FTZ R57, R57, R203.reuse ;  /* 0x000000cb39397220 */ /* 0x080fe20000410000 */
[----:B------:R-:W-:Y:S01]  /*8240*/  FMUL.FTZ R60, R60, R203 ;  /* 0x000000cb3c3c7220 */ /* 0x000fe20000410000 */
[----:B------:R-:W-:Y:S01]  /*8250*/  FMNMX.FTZ R153, R158, R153, !PT ;  /* 0x000000999e997209 */ /* 0x000fe20007810000 */
[-C--:B------:R-:W-:Y:S01]  /*8260*/  FMUL.FTZ R61, R61, R203.reuse ;  /* 0x000000cb3d3d7220 */ /* 0x080fe20000410000 */
[-C--:B------:R-:W-:Y:S01]  /*8270*/  FMUL.FTZ R64, R64, R203.reuse ;  /* 0x000000cb40407220 */ /* 0x080fe20000410000 */
[----:B------:R-:W-:Y:S01]  /*8280*/  FMUL.FTZ R65, R65, R203 ;  /* 0x000000cb41417220 */ /* 0x000fe20000410000 */
[----:B------:R-:W-:Y:S01]  /*8290*/  FMNMX.FTZ R153, R159, R153, !PT ;  /* 0x000000999f997209 */ /* 0x000fe20007810000 */
[-C--:B------:R-:W-:Y:S01]  /*82a0*/  FMUL.FTZ R68, R68, R203.reuse ;  /* 0x000000cb44447220 */ /* 0x080fe20000410000 */
[----:B--2---:R-:W-:Y:S01]  /*82b0*/  F2FP.BF16.F32.PACK_AB R202, R157, R156 ;  /* 0x0000009c9dca723e */ /* 0x004fe200000010ff */
[----:B------:R-:W-:Y:S01]  /*82c0*/  FMUL.FTZ R69, R69, R203 ;  /* 0x000000cb45457220 */ /* 0x000fe20000410000 */
[----:B------:R-:W-:Y:S01]  /*82d0*/  FMNMX.FTZ R153, R162, R153, !PT ;  /* 0x00000099a2997209 */ /* 0x000fe20007810000 */
[-C--:B------:R-:W-:Y:S01]  /*82e0*/  FMUL.FTZ R72, R72, R203.reuse ;  /* 0x000000cb48487220 */ /* 0x080fe20000410000 */
        /* <DEDUP_REMOVED lines=51> */
[----:B------:R-:W-:Y:S01]  /*8620*/  FMUL.FTZ R149, R149, R203 ;  /* 0x000000cb95957220 */ /* 0x000fe20000410000 */
[----:B------:R-:W1:Y:S01]  /*8630*/  MUFU.EX2 R152, R152 ;  /* 0x0000009800987308 */ /* 0x000e620000000800 */
[----:B------:R-:W-:Y:S01]  /*8640*/  FADD.FTZ R2, R157, R2 ;  /* 0x000000029d027221 */ /* 0x000fe20000010000 */
[----:B------:R-:W-:-:S04]  /*8650*/  FMNMX.FTZ R153, R190, R153, !PT ;  /* 0x00000099be997209 */ /* 0x000fc80007810000 */
[----:B------:R-:W-:Y:S02]  /*8660*/  FMNMX.FTZ R153, R191, R153, !PT ;  /* 0x00000099bf997209 */ /* 0x000fe40007810000 */
[----:B------:R-:W2:Y:S02]  /*8670*/  MUFU.EX2 R161, R161 ;  /* 0x000000a100a17308 */ /* 0x000ea40000000800 */
[----:B------:R-:W-:-:S04]  /*8680*/  FMNMX.FTZ R153, R194, R153, !PT ;  /* 0x00000099c2997209 */ /* 0x000fc80007810000 */
[----:B------:R-:W-:Y:S02]  /*8690*/  FMNMX.FTZ R153, R195, R153, !PT ;  /* 0x00000099c3997209 */ /* 0x000fe40007810000 */
[----:B------:R-:W-:Y:S01]  /*86a0*/  MUFU.EX2 R165, R165 ;  /* 0x000000a500a57308 */ /* 0x000fe20000000800 */
[----:B-1----:R-:W-:Y:S01]  /*86b0*/  FADD.FTZ R2, R152, R2 ;  /* 0x0000000298027221 */ /* 0x002fe20000010000 */
[----:B------:R-:W-:-:S04]  /*86c0*/  FMNMX.FTZ R153, R198, R153, !PT ;  /* 0x00000099c6997209 */ /* 0x000fc80007810000 */
[----:B------:R-:W-:Y:S02]  /*86d0*/  FMNMX.FTZ R153, R199, R153, !PT ;  /* 0x00000099c7997209 */ /* 0x000fe40007810000 */
[----:B------:R-:W-:Y:S01]  /*86e0*/  MUFU.EX2 R169, R169 ;  /* 0x000000a900a97308 */ /* 0x000fe20000000800 */
[C---:B--2---:R-:W-:Y:S01]  /*86f0*/  FADD.FTZ R2, R161.reuse, R2 ;  /* 0x00000002a1027221 */ /* 0x044fe20000010000 */
[----:B------:R-:W-:Y:S01]  /*8700*/  F2FP.BF16.F32.PACK_AB R152, R161, R152 ;  /* 0x00000098a198723e */ /* 0x000fe200000010ff */
[----:B------:R-:W1:Y:S05]  /*8710*/  SHFL.BFLY PT, R156, R153, 0x2, 0x1f ;  /* 0x0c401f00999c7f89 */ /* 0x000e6a00000e0000 */
[----:B------:R-:W-:Y:S08]  /*8720*/  MUFU.EX2 R173, R173 ;  /* 0x000000ad00ad7308 */ /* 0x000ff00000000800 */
[----:B------:R-:W-:Y:S08]  /*8730*/  MUFU.EX2 R177, R177 ;  /* 0x000000b100b17308 */ /* 0x000ff00000000800 */
[----:B------:R-:W-:Y:S01]  /*8740*/  MUFU.EX2 R181, R181 ;  /* 0x000000b500b57308 */ /* 0x000fe20000000800 */
[----:B-1----:R-:W-:-:S05]  /*8750*/  FMNMX.FTZ R156, R153, R156, !PT ;  /* 0x0000009c999c7209 */ /* 0x002fca0007810000 */
[----:B------:R-:W1:Y:S02]  /*8760*/  SHFL.BFLY PT, R160, R156, 0x1, 0x1f ;  /* 0x0c201f009ca07f89 */ /* 0x000e6400000e0000 */
        /* <DEDUP_REMOVED lines=34> */
[----:B------:R-:W-:Y:S01]  /*8990*/  VIADD R153, R205, 0x8 ;  /* 0x00000008cd997836 */ /* 0x000fe20000000000 */
[----:B------:R-:W2:Y:S01]  /*89a0*/  MUFU.EX2 R155, R155 ;  /* 0x0000009b009b7308 */ /* 0x000ea20000000800 */
[----:B-1----:R-:W-:Y:S01]  /*89b0*/  FFMA.FTZ R204, R156, R3, R154 ;  /* 0x000000039ccc7223 */ /* 0x002fe2000001009a */
[-C--:B------:R-:W-:Y:S01]  /*89c0*/  FMUL.FTZ R26, R26, R156.reuse ;  /* 0x0000009c1a1a7220 */ /* 0x080fe20000410000 */
[-C--:B------:R-:W-:Y:S01]  /*89d0*/  FMUL.FTZ R27, R27, R156.reuse ;  /* 0x0000009c1b1b7220 */ /* 0x080fe20000410000 */
[-C--:B------:R-:W-:Y:S01]  /*89e0*/  FMUL.FTZ R30, R30, R156.reuse ;  /* 0x0000009c1e1e7220 */ /* 0x080fe20000410000 */
[----:B------:R-:W-:-:S03]  /*89f0*/  FMUL.FTZ R31, R31, R156 ;  /* 0x0000009c1f1f7220 */ /* 0x000fc60000410000 */
        /* <DEDUP_REMOVED lines=62> */
[----:B--2---:R-:W-:Y:S01]  /*8de0*/  F2FP.BF16.F32.PACK_AB R201, R155, R154 ;  /* 0x0000009a9bc9723e */ /* 0x004fe200000010ff */
[----:B------:R-:W2:Y:S01]  /*8df0*/  MUFU.EX2 R162, R162 ;  /* 0x000000a200a27308 */ /* 0x000ea20000000800 */
[----:B-1----:R-:W-:Y:S01]  /*8e00*/  F2FP.BF16.F32.PACK_AB R203, R3, R158 ;  /* 0x0000009e03cb723e */ /* 0x002fe200000010ff */
[----:B------:R1:W-:Y:S01]  /*8e10*/  BAR.SYNC.DEFER_BLOCKING R153, 0x100 ;  /* 0x000400990000751d */ /* 0x0003e20000010000 */
[----:B------:R-:W-:-:S04]  /*8e20*/  FADD.FTZ R204, R155, R204 ;  /* 0x000000cc9bcc7221 */ /* 0x000fc80000010000 */
[----:B------:R-:W-:Y:S01]  /*8e30*/  FADD.FTZ R204, R158, R204 ;  /* 0x000000cc9ecc7221 */ /* 0x000fe20000010000 */
[----:B------:R-:W3:Y:S03]  /*8e40*/  MUFU.EX2 R154, R164 ;  /* 0x000000a4009a7308 */ /* 0x000ee60000000800 */
[----:B------:R-:W-:-:S05]  /*8e50*/  FADD.FTZ R204, R3, R204 ;  /* 0x000000cc03cc7221 */ /* 0x000fca0000010000 */
[----:B------:R-:W1:Y:S01]  /*8e60*/  MUFU.EX2 R163, R163 ;  /* 0x000000a300a37308 */ /* 0x000e620000000800 */
[----:B--2---:R-:W-:-:S07]  /*8e70*/  FADD.FTZ R204, R162, R204 ;  /* 0x000000cca2cc7221 */ /* 0x004fce0000010000 */
[----:B------:R-:W2:Y:S01]  /*8e80*/  MUFU.EX2 R166, R166 ;  /* 0x000000a600a67308 */ /* 0x000ea20000000800 */
[----:B---3--:R-:W-:Y:S01]  /*8e90*/  FADD.FTZ R2, R154, R2 ;  /* 0x000000029a027221 */ /* 0x008fe20000010000 */
[----:B------:R-:W-:Y:S01]  /*8ea0*/  WARPGROUP.ARRIVE ;  /* 0x00000000000079c5 */ /* 0x000fe20000000000 */
[C---:B------:R-:W-:Y:S02]  /*8eb0*/  F2FP.BF16.F32.PACK_AB R154, R165.reuse, R154 ;  /* 0x0000009aa59a723e */ /* 0x040fe400000010ff */
[----:B------:R-:W-:-:S03]  /*8ec0*/  FADD.FTZ R2, R165, R2 ;  /* 0x00000002a5027221 */ /* 0x000fc60000010000 */
[----:B------:R-:W-:Y:S01]  /*8ed0*/  HGMMA.64x256x16.F32.BF16 R24, R200, gdesc[UR8].tnspB, R24, gsb0 ;  /* 0x43e00008c8187df0 */ /* 0x000fe20008001818 */
[----:B------:R-:W3:Y:S01]  /*8ee0*/  MUFU.EX2 R167, R167 ;  /* 0x000000a700a77308 */ /* 0x000ee20000000800 */
[C---:B-1----:R-:W-:Y:S01]  /*8ef0*/  F2FP.BF16.F32.PACK_AB R153, R163.reuse, R162 ;  /* 0x000000a2a399723e */ /* 0x042fe200000010ff */
[----:B------:R-:W-:Y:S01]  /*8f00*/  UMOV UR11, 0x40000040 ;  /* 0x40000040000b7882 */ /* 0x000fe20000000000 */
[----:B------:R-:W-:-:S05]  /*8f10*/  FADD.FTZ R204, R163, R204 ;  /* 0x000000cca3cc7221 */ /* 0x000fca0000010000 */
        /* <DEDUP_REMOVED lines=14> */
[----:B---3--:R-:W-:-:S07]  /*9000*/  FADD.FTZ R204, R170, R204 ;  /* 0x000000ccaacc7221 */ /* 0x008fce0000010000 */
        /* <DEDUP_REMOVED lines=11> */
[----:B--2---:R-:W-:-:S07]  /*90c0*/  FADD.FTZ R204, R179, R204 ;  /* 0x000000ccb3cc7221 */ /* 0x004fce0000010000 */
[----:B------:R-:W-:Y:S01]  /*90d0*/  MUFU.EX2 R186, R186 ;  /* 0x000000ba00ba7308 */ /* 0x000fe20000000800 */
[----:B---3--:R-:W-:-:S07]  /*90e0*/  FADD.FTZ R204, R182, R204 ;  /* 0x000000ccb6cc7221 */ /* 0x008fce0000010000 */
        /* <DEDUP_REMOVED lines=14> */
[----:B------:R-:W2:Y:S01]  /*91d0*/  MUFU.EX2 R152, R176 ;  /* 0x000000b000987308 */ /* 0x000ea20000000800 */
[----:B------:R-:W-:Y:S02]  /*91e0*/  F2FP.BF16.F32.PACK_AB R153, R179, R178 ;  /* 0x000000b2b399723e */ /* 0x000fe400000010ff */
[C---:B-1----:R-:W-:Y:S01]  /*91f0*/  F2FP.BF16.F32.PACK_AB R155, R183.reuse, R182 ;  /* 0x000000b6b79b723e */ /* 0x042fe200000010ff */
[----:B------:R-:W-:-:S15]  /*9200*/  FADD.FTZ R183, R183, R204 ;  /* 0x000000ccb7b77221 */ /* 0x000fde0000010000 */
[----:B------:R-:W-:-:S03]  /*9210*/  NOP ;  /* 0x0000000000007918 */ /* 0x000fc60000000000 */
[----:B------:R-:W-:Y:S01]  /*9220*/  HGMMA.64x256x16.F32.BF16 R24, R156, gdesc[UR12].tnspB, R24, gsb0 ;  /* 0x43e0000c9c187df0 */ /* 0x000fe20008001818 */
[----:B------:R-:W-:Y:S01]  /*9230*/  UIADD3 UR14, UR10, 0x180, URZ ;  /* 0x000001800a0e7890 */ /* 0x000fe2000fffe03f */
[----:B------:R-:W1:Y:S01]  /*9240*/  MUFU.EX2 R154, R180 ;  /* 0x000000b4009a7308 */ /* 0x000e620000000800 */
[----:B------:R-:W-:Y:S01]  /*9250*/  UMOV UR15, 0x40000040 ;  /* 0x40000040000f7882 */ /* 0x000fe20000000000 */
[----:B--2---:R-:W-:Y:S01]  /*9260*/  FADD.FTZ R2, R152, R2 ;  /* 0x0000000298027221 */ /* 0x004fe20000010000 */
[----:B------:R-:W-:-:S03]  /*9270*/  F2FP.BF16.F32.PACK_AB R152, R177, R152 ;  /* 0x00000098b198723e */ /* 0x000fc600000010ff */
[----:B------:R-:W-:-:S04]  /*9280*/  FADD.FTZ R2, R177, R2 ;  /* 0x00000002b1027221 */ /* 0x000fc80000010000 */
[----:B-1----:R-:W-:Y:S01]  /*9290*/  FADD.FTZ R2, R154, R2 ;  /* 0x000000029a027221 */ /* 0x002fe20000010000 */
[----:B------:R-:W-:-:S03]  /*92a0*/  F2FP.BF16.F32.PACK_AB R154, R181, R154 ;  /* 0x0000009ab59a723e */ /* 0x000fc600000010ff */
[----:B------:R-:W-:Y:S01]  /*92b0*/  FADD.FTZ R2, R181, R2 ;  /* 0x00000002b5027221 */ /* 0x000fe20000010000 */
[----:B------:R-:W-:Y:S02]  /*92c0*/  WARPGROUP.DEPBAR.LE gsb0, 0x0 ;  /* 0x00008000000079c5 */ /* 0x000fe40000010000 */
[----:B------:R-:W-:-:S09]  /*92d0*/  WARPGROUP.ARRIVE ;  /* 0x00000000000079c5 */ /* 0x000fd20000000000 */
[----:B------:R-:W-:Y:S01]  /*92e0*/  HGMMA.64x256x16.F32.BF16 R24, R152, gdesc[UR12].tnspB, R24, gsb0 ;  /* 0x43e0000c98187df0 */ /* 0x000fe20008001818 */
[----:B------:R-:W-:Y:S01]  /*92f0*/  UIADD3 UR14, UR10, 0x200, URZ ;  /* 0x000002000a0e7890 */ /* 0x000fe2000fffe03f */
[----:B------:R-:W-:Y:S01]  /*9300*/  UMOV UR15, 0x40000040 ;  /* 0x40000040000f7882 */ /* 0x000fe20000000000 */
[----:B------:R-:W-:Y:S01]  /*9310*/  UIADD3 UR10, UR10, 0x280, URZ ;  /* 0x000002800a0a7890 */ /* 0x000fe2000fffe03f */
        /* <DEDUP_REMOVED lines=37> */
.L_x_5752:
        /* <DEDUP_REMOVED lines=8> */
.L_x_5742:
        /* <DEDUP_REMOVED lines=10> */
[----:B------:R-:W-:-:S02]  /*9690*/  IMAD.MOV.U32 R2, RZ, RZ, RZ ;  /* 0x000000ffff027224 */ /* 0x000fc400078e00ff */
[----:B---3--:R-:W-:Y:S02]  /*96a0*/  FADD.FTZ R7, R4, R3 ;  /* 0x0000000304077221 */ /* 0x008fe40000010000 */
[----:B------:R-:W1:Y:S04]  /*96b0*/  SHFL.BFLY PT, R5, R6, 0x1, 0x1f ;  /* 0x0c201f0006057f89 */ /* 0x000e6800000e0000 */
[----:B------:R-:W3:Y:S01]  /*96c0*/  SHFL.BFLY PT, R4, R7, 0x1, 0x1f ;  /* 0x0c201f0007047f89 */ /* 0x000ee200000e0000 */
[----:B-1----:R-:W-:Y:S01]  /*96d0*/  FADD.FTZ R8, R6, R5 ;  /* 0x0000000506087221 */ /* 0x002fe20000010000 */
[----:B------:R-:W-:Y:S02]  /*96e0*/  IMAD.MOV.U32 R5, RZ, RZ, RZ ;  /* 0x000000ffff057224 */ /* 0x000fe400078e00ff */
[----:B------:R-:W-:-:S02]  /*96f0*/  IMAD.U32 R6, RZ, RZ, UR5 ;  /* 0x00000005ff067e24 */ /* 0x000fc4000f8e00ff */
[----:B---3--:R-:W-:Y:S01]  /*9700*/  FADD.FTZ R3, R7, R4 ;  /* 0x0000000407037221 */ /* 0x008fe20000010000 */
[----:B------:R-:W-:-:S04]  /*9710*/  FSETP.NE.FTZ.AND P1, PT, R8, RZ, PT ;  /* 0x000000ff0800720b */ /* 0x000fc80003f35000 */
[----:B------:R-:W-:-:S09]  /*9720*/  FSETP.NE.FTZ.AND P2, PT, R3, RZ, PT ;  /* 0x000000ff0300720b */ /* 0x000fd20003f55000 */
        /* <DEDUP_REMOVED lines=147> */
.L_x_5716:
        /* <DEDUP_REMOVED lines=10> */
[----:B------:R-:W2:Y:S01]  /*a100*/  LDL R2, [R1+0x34] ;  /* 0x0000340001027983 */ /* 0x000ea20000100800 */
[----:B------:R-:W1:Y:S01]  /*a110*/  S2UR UR8, SR_SWINHI ;  /* 0x00000000000879c3 */ /* 0x000e620000002f00 */
[----:B------:R-:W-:Y:S01]  /*a120*/  IMAD.MOV.U32 R152, RZ, RZ, 0x2 ;  /* 0x00000002ff987424 */ /* 0x000fe200078e00ff */
[----:B------:R-:W-:Y:S01]  /*a130*/  F2FP.BF16.F32.PACK_AB R10, R29, R28 ;  /* 0x0000001c1d0a723e */ /* 0x000fe200000010ff */
[----:B------:R-:W3:Y:S01]  /*a140*/  LDL R163, [R1+0x20] ;  /* 0x0000200001a37983 */ /* 0x000ee20000100800 */
[----:B0-----:R-:W-:Y:S01]  /*a150*/  F2FP.BF16.F32.PACK_AB R11, R31, R30 ;  /* 0x0000001e1f0b723e */ /* 0x001fe200000010ff */
[----:B------:R-:W-:Y:S01]  /*a160*/  ULDC.64 UR10, c[0x0][0xd08] ;  /* 0x00034200000a7ab9 */ /* 0x000fe20000000a00 */
[----:B------:R-:W-:Y:S01]  /*a170*/  R2UR UR12, R206 ;  /* 0x00000000ce0c72ca */ /* 0x000fe200000e0000 */
[----:B------:R-:W-:Y:S01]  /*a180*/  UMOV UR6, UR9 ;  /* 0x0000000900067c82 */ /* 0x000fe20008000000 */
[----:B-1----:R-:W-:Y:S01]  /*a190*/  UMOV UR7, UR8 ;  /* 0x0000000800077c82 */ /* 0x002fe20008000000 */
[----:B------:R-:W-:-:S02]  /*a1a0*/  F2FP.BF16.F32.PACK_AB R14, R37, R36 ;  /* 0x00000024250e723e */ /* 0x000fc400000010ff */
[----:B------:R-:W-:Y:S01]  /*a1b0*/  F2FP.BF16.F32.PACK_AB R15, R39, R38 ;  /* 0x00000026270f723e */ /* 0x000fe200000010ff */
[----:B------:R-:W-:Y:S01]  /*a1c0*/  BAR.SYNC.DEFER_BLOCKING 0x1, 0x100 ;  /* 0x0044000000007b1d */ /* 0x000fe20000010000 */
[----:B--2---:R-:W-:-:S03]  /*a1d0*/  IMAD.WIDE R152, R2, R152, UR6 ;  /* 0x0000000602987e25 */ /* 0x004fc6000f8e0298 */
[C---:B------:R-:W-:Y:S02]  /*a1e0*/  LOP3.LUT R9, R152.reuse, 0x380, RZ, 0xc0, !PT ;  /* 0x0000038098097812 */ /* 0x040fe400078ec0ff */
[C---:B------:R-:W-:Y:S02]  /*a1f0*/  IADD3 R5, P0, R152.reuse, 0xc060, RZ ;  /* 0x0000c06098057810 */ /* 0x040fe40007f1e0ff */
[C---:B------:R-:W-:Y:S02]  /*a200*/  IADD3 R13, P4, R152.reuse, 0x20, RZ ;  /* 0x00000020980d7810 */ /* 0x040fe40007f9e0ff */
[----:B------:R-:W-:Y:S02]  /*a210*/  IADD3 R21, P3, R152, 0x40, RZ ;  /* 0x0000004098157810 */ /* 0x000fe40007f7e0ff */
[----:B------:R-:W-:Y:S02]  /*a220*/  SHF.R.U64 R9, R9, 0x3, RZ ;  /* 0x0000000309097819 */ /* 0x000fe400000012ff */
[----:B------:R-:W-:-:S02]  /*a230*/  LOP3.LUT R4, R5, 0x380, RZ, 0xc0, !PT ;  /* 0x0000038005047812 */ /* 0x000fc400078ec0ff */
[----:B------:R-:W-:Y:S02]  /*a240*/  LOP3.LUT R12, R13, 0x380, RZ, 0xc0, !PT ;  /* 0x000003800d0c7812 */ /* 0x000fe400078ec0ff */
[----:B------:R-:W-:Y:S02]  /*a250*/  LOP3.LUT R20, R21, 0x380, RZ, 0xc0, !PT ;  /* 0x0000038015147812 */ /* 0x000fe400078ec0ff */
[----:B------:R-:W-:Y:S01]  /*a260*/  LOP3.LUT R8, R9, R152, RZ, 0x3c, !PT ;  /* 0x0000009809087212 */ /* 0x000fe200078e3cff */
[----:B------:R-:W-:Y:S01]  /*a270*/  IMAD.MOV.U32 R9, RZ, RZ, R153 ;  /* 0x000000ffff097224 */ /* 0x000fe200078e0099 */
[----:B------:R-:W-:Y:S02]  /*a280*/  SHF.R.U64 R4, R4, 0x3, RZ ;  /* 0x0000000304047819 */ /* 0x000fe400000012ff */
[----:B------:R-:W-:Y:S02]  /*a290*/  SHF.R.U64 R12, R12, 0x3, RZ ;  /* 0x000000030c0c7819 */ /* 0x000fe400000012ff */
[----:B------:R-:W-:-:S02]  /*a2a0*/  IADD3 R157, P5, R152, 0x60, RZ ;  /* 0x00000060989d7810 */ /* 0x000fc40007fbe0ff */
[----:B------:R-:W-:Y:S02]  /*a2b0*/  SHF.R.U64 R20, R20, 0x3, RZ ;  /* 0x0000000314147819 */ /* 0x000fe400000012ff */
[----:B------:R-:W-:Y:S02]  /*a2c0*/  LOP3.LUT R4, R4, R5, RZ, 0x3c, !PT ;  /* 0x0000000504047212 */ /* 0x000fe400078e3cff */
[----:B------:R-:W-:Y:S01]  /*a2d0*/  LOP3.LUT R12, R12, R13, RZ, 0x3c, !PT ;  /* 0x0000000d0c0c7212 */ /* 0x000fe200078e3cff */
[----:B------:R-:W-:Y:S01]  /*a2e0*/  IMAD.X R13, RZ, RZ, R153, P4 ;  /* 0x000000ffff0d7224 */ /* 0x000fe200020e0699 */
[----:B------:R-:W-:Y:S02]  /*a2f0*/  LOP3.LUT R156, R157, 0x380, RZ, 0xc0, !PT ;  /* 0x000003809d9c7812 */ /* 0x000fe400078ec0ff */
[----:B------:R-:W-:Y:S02]  /*a300*/  MOV R5, R8 ;  /* 0x0000000800057202 */ /* 0x000fe40000000f00 */
[----:B------:R-:W-:-:S02]  /*a310*/  F2FP.BF16.F32.PACK_AB R8, R25, R24 ;  /* 0x000000181908723e */ /* 0x000fc400000010ff */
[----:B------:R-:W-:Y:S02]  /*a320*/  F2FP.BF16.F32.PACK_AB R9, R27, R26 ;  /* 0x0000001a1b09723e */ /* 0x000fe400000010ff */
[----:B------:R-:W-:Y:S01]  /*a330*/  LOP3.LUT R20, R20, R21, RZ, 0x3c, !PT ;  /* 0x0000001514147212 */ /* 0x000fe200078e3cff */
[----:B------:R-:W-:Y:S01]  /*a340*/  IMAD.X R21, RZ, RZ, R153, P3 ;  /* 0x000000ffff157224 */ /* 0x000fe200018e0699 */
[----:B------:R-:W-:Y:S02]  /*a350*/  SHF.R.U64 R156, R156, 0x3, RZ ;  /* 0x000000039c9c7819 */ /* 0x000fe400000012ff */
[----:B------:R-:W-:Y:S01]  /*a360*/  IADD3 R23, P4, R152, 0x4000, RZ ;  /* 0x0000400098177810 */ /* 0x000fe20007f9e0ff */
[----:B------:R0:W-:Y:S01]  /*a370*/  STSM.16.M88.4 [R5], R8 ;  /* 0x0000000805007844 */ /* 0x0001e20000000200 */
[----:B------:R-:W-:Y:S02]  /*a380*/  MOV R2, R12 ;  /* 0x0000000c00027202 */ /* 0x000fe40000000f00 */
[----:B------:R-:W-:-:S02]  /*a390*/  F2FP.BF16.F32.PACK_AB R12, R33, R32 ;  /* 0x00000020210c723e */ /* 0x000fc400000010ff */
[----:B------:R-:W-:Y:S02]  /*a3a0*/  F2FP.BF16.F32.PACK_AB R13, R35, R34 ;  /* 0x00000022230d723e */ /* 0x000fe400000010ff */
[----:B------:R-:W-:Y:S02]  /*a3b0*/  IADD3 R7, P3, R152, 0x8020, RZ ;  /* 0x0000802098077810 */ /* 0x000fe40007f7e0ff */
[----:B------:R-:W-:Y:S01]  /*a3c0*/  LOP3.LUT R156, R156, R157, RZ, 0x3c, !PT ;  /* 0x0000009d9c9c7212 */ /* 0x000fe200078e3cff */
[----:B------:R-:W-:Y:S01]  /*a3d0*/  IMAD.X R157, RZ, RZ, R153, P5 ;  /* 0x000000ffff9d7224 */ /* 0x000fe200028e0699 */
[----:B------:R-:W-:Y:S02]  /*a3e0*/  MOV R21, R20 ;  /* 0x0000001400157202 */ /* 0x000fe40000000f00 */
[----:B------:R-:W-:Y:S02]  /*a3f0*/  LOP3.LUT R22, R23, 0x380, RZ, 0xc0, !PT ;  /* 0x0000038017167812 */ /* 0x000fe400078ec0ff */
[----:B0-----:R-:W-:-:S02]  /*a400*/  F2FP.BF16.F32.PACK_AB R8, R41, R40 ;  /* 0x000000282908723e */ /* 0x001fc400000010ff */
[----:B------:R-:W-:Y:S02]  /*a410*/  F2FP.BF16.F32.PACK_AB R9, R43, R42 ;  /* 0x0000002a2b09723e */ /* 0x000fe400000010ff */
[----:B------:R-:W-:Y:S02]  /*a420*/  F2FP.BF16.F32.PACK_AB R10, R45, R44 ;  /* 0x0000002c2d0a723e */ /* 0x000fe400000010ff */
[----:B------:R-:W-:Y:S02]  /*a430*/  F2FP.BF16.F32.PACK_AB R11, R47, R46 ;  /* 0x0000002e2f0b723e */ /* 0x000fe400000010ff */
[----:B------:R-:W-:Y:S01]  /*a440*/  IADD3 R5, P5, R152, 0x4020, RZ ;  /* 0x0000402098057810 */ /* 0x000fe20007fbe0ff */
[----:B------:R-:W-:Y:S01]  /*a450*/  STSM.16.M88.4 [R2], R12 ;  /* 0x0000000c02007844 */ /* 0x000fe20000000200 */
[----:B------:R-:W-:Y:S02]  /*a460*/  LOP3.LUT R20, R7, 0x380, RZ, 0xc0, !PT ;  /* 0x0000038007147812 */ /* 0x000fe400078ec0ff */
[----:B------:R-:W-:Y:S01]  /*a470*/  SHF.R.U64 R22, R22, 0x3, RZ ;  /* 0x0000000316167819 */ /* 0x000fe200000012ff */
[----:B------:R0:W-:Y:S01]  /*a480*/  STSM.16.M88.4 [R21], R8 ;  /* 0x0000000815007844 */ /* 0x0001e20000000200 */
[----:B------:R-:W-:-:S02]  /*a490*/  SHF.R.U64 R20, R20, 0x3, RZ ;  /* 0x0000000314147819 */ /* 0x000fc400000012ff */
[----:B------:R-:W-:Y:S01]  /*a4a0*/  LOP3.LUT R22, R22, R23, RZ, 0x3c, !PT ;  /* 0x0000001716167212 */ /* 0x000fe200078e3cff */
[----:B------:R-:W-:Y:S01]  /*a4b0*/  IMAD.X R23, RZ, RZ, R153, P4 ;  /* 0x000000ffff177224 */ /* 0x000fe200020e0699 */
[----:B------:R-:W-:Y:S02]  /*a4c0*/  LOP3.LUT R20, R20, R7, RZ, 0x3c, !PT ;  /* 0x0000000714147212 */ /* 0x000fe400078e3cff */
[----:B------:R-:W-:Y:S02]  /*a4d0*/  MOV R7, R156 ;  /* 0x0000009c00077202 */ /* 0x000fe40000000f00 */
[C---:B------:R-:W-:Y:S02]  /*a4e0*/  IADD3 R157, P6, R152.reuse, 0x8000, RZ ;  /* 0x00008000989d7810 */ /* 0x040fe40007fde0ff */
[----:B0-----:R-:W-:Y:S02]  /*a4f0*/  LOP3.LUT R8, R5, 0x380, RZ, 0xc0, !PT ;  /* 0x0000038005087812 */ /* 0x001fe400078ec0ff */
[----:B------:R-:W-:-:S02]  /*a500*/  IADD3 R2, P4, R152, 0x4040, RZ ;  /* 0x0000404098027810 */ /* 0x000fc40007f9e0ff */
[----:B------:R-:W-:Y:S02]  /*a510*/  SHF.R.U64 R8, R8, 0x3, RZ ;  /* 0x0000000308087819 */ /* 0x000fe400000012ff */
[----:B------:R-:W-:Y:S02]  /*a520*/  F2FP.BF16.F32.PACK_AB R12, R49, R48 ;  /* 0x00000030310c723e */ /* 0x000fe400000010ff */
[----:B------:R-:W-:Y:S02]  /*a530*/  F2FP.BF16.F32.PACK_AB R13, R51, R50 ;  /* 0x00000032330d723e */ /* 0x000fe400000010ff */
[----:B------:R-:W-:Y:S02]  /*a540*/  F2FP.BF16.F32.PACK_AB R14, R53, R52 ;  /* 0x00000034350e723e */ /* 0x000fe400000010ff */
[----:B------:R-:W-:Y:S02]  /*a550*/  F2FP.BF16.F32.PACK_AB R15, R55, R54 ;  /* 0x00000036370f723e */ /* 0x000fe400000010ff */
[----:B------:R-:W-:-:S02]  /*a560*/  LOP3.LUT R160, R8, R5, RZ, 0x3c, !PT ;  /* 0x0000000508a07212 */ /* 0x000fc400078e3cff */
[----:B------:R-:W-:Y:S01]  /*a570*/  LOP3.LUT R5, R2, 0x380, RZ, 0xc0, !PT ;  /* 0x0000038002057812 */ /* 0x000fe200078ec0ff */
[----:B------:R0:W-:Y:S01]  /*a580*/  STSM.16.M88.4 [R7], R12 ;  /* 0x0000000c07007844 */ /* 0x0001e20000000200 */
[----:B------:R-:W-:Y:S01]  /*a590*/  LOP3.LUT R156, R157, 0x380, RZ, 0xc0, !PT ;  /* 0x000003809d9c7812 */ /* 0x000fe200078ec0ff */
[--C-:B------:R-:W-:Y:S01]  /*a5a0*/  IMAD.X R161, RZ, RZ, R153.reuse, P5 ;  /* 0x000000ffffa17224 */ /* 0x100fe200028e0699 */
[C---:B------:R-:W-:Y:S02]  /*a5b0*/  IADD3 R155, P1, R152.reuse, 0x8040, RZ ;  /* 0x00008040989b7810 */ /* 0x040fe40007f3e0ff */
[----:B------:R-:W-:Y:S02]  /*a5c0*/  IADD3 R158, P5, R152, 0x4060, RZ ;  /* 0x00004060989e7810 */ /* 0x000fe40007fbe0ff */
[----:B------:R-:W-:Y:S02]  /*a5d0*/  SHF.R.U64 R156, R156, 0x3, RZ ;  /* 0x000000039c9c7819 */ /* 0x000fe400000012ff */
[----:B------:R-:W-:Y:S01]  /*a5e0*/  LOP3.LUT R154, R155, 0x380, RZ, 0xc0, !PT ;  /* 0x000003809b9a7812 */ /* 0x000fe200078ec0ff */
[----:B------:R-:W-:Y:S01]  /*a5f0*/  IMAD.X R21, RZ, RZ, R153, P3 ;  /* 0x000000ffff157224 */ /* 0x000fe200018e0699 */
[----:B------:R-:W-:-:S02]  /*a600*/  LOP3.LUT R159, R158, 0x380, RZ, 0xc0, !PT ;  /* 0x000003809e9f7812 */ /* 0x000fc400078ec0ff */
[----:B0-----:R-:W-:Y:S02]  /*a610*/  MOV R7, R22 ;  /* 0x0000001600077202 */ /* 0x001fe40000000f00 */
[----:B------:R-:W-:Y:S02]  /*a620*/  SHF.R.U64 R23, R5, 0x3, RZ ;  /* 0x0000000305177819 */ /* 0x000fe400000012ff */
[----:B------:R-:W-:Y:S02]  /*a630*/  LOP3.LUT R156, R156, R157, RZ, 0x3c, !PT ;  /* 0x0000009d9c9c7212 */ /* 0x000fe400078e3cff */
[----:B------:R-:W-:Y:S01]  /*a640*/  LOP3.LUT R22, R23, R2, RZ, 0x3c, !PT ;  /* 0x0000000217167212 */ /* 0x000fe200078e3cff */
[--C-:B------:R-:W-:Y:S01]  /*a650*/  IMAD.X R23, RZ, RZ, R153.reuse, P4 ;  /* 0x000000ffff177224 */ /* 0x100fe200020e0699 */
[----:B------:R-:W-:Y:S01]  /*a660*/  F2FP.BF16.F32.PACK_AB R8, R57, R56 ;  /* 0x000000383908723e */ /* 0x000fe200000010ff */
[----:B------:R-:W-:Y:S01]  /*a670*/  IMAD.X R157, RZ, RZ, R153, P6 ;  /* 0x000000ffff9d7224 */ /* 0x000fe200030e0699 */
[----:B------:R-:W-:-:S02]  /*a680*/  F2FP.BF16.F32.PACK_AB R9, R59, R58 ;  /* 0x0000003a3b09723e */ /* 0x000fc400000010ff */
[----:B------:R-:W-:Y:S02]  /*a690*/  F2FP.BF16.F32.PACK_AB R10, R61, R60 ;  /* 0x0000003c3d0a723e */ /* 0x000fe400000010ff */
[----:B------:R-:W-:Y:S02]  /*a6a0*/  F2FP.BF16.F32.PACK_AB R11, R63, R62 ;  /* 0x0000003e3f0b723e */ /* 0x000fe400000010ff */
[----:B------:R-:W-:Y:S02]  /*a6b0*/  SHF.R.U64 R154, R154, 0x3, RZ ;  /* 0x000000039a9a7819 */ /* 0x000fe400000012ff */
[----:B------:R-:W-:Y:S02]  /*a6c0*/  MOV R160, R160 ;  /* 0x000000a000a07202 */ /* 0x000fe40000000f00 */
[----:B------:R-:W-:Y:S02]  /*a6d0*/  F2FP.BF16.F32.PACK_AB R12, R65, R64 ;  /* 0x00000040410c723e */ /* 0x000fe400000010ff */
[----:B------:R-:W-:-:S02]  /*a6e0*/  F2FP.BF16.F32.PACK_AB R13, R67, R66 ;  /* 0x00000042430d723e */ /* 0x000fc400000010ff */
[----:B------:R-:W-:Y:S02]  /*a6f0*/  F2FP.BF16.F32.PACK_AB R14, R69, R68 ;  /* 0x00000044450e723e */ /* 0x000fe400000010ff */
[----:B------:R-:W-:Y:S02]  /*a700*/  F2FP.BF16.F32.PACK_AB R15, R71, R70 ;  /* 0x00000046470f723e */ /* 0x000fe400000010ff */
[----:B------:R-:W-:Y:S01]  /*a710*/  SHF.R.U64 R159, R159, 0x3, RZ ;  /* 0x000000039f9f7819 */ /* 0x000fe200000012ff */
[----:B------:R-:W-:Y:S01]  /*a720*/  STSM.16.M88.4 [R7], R8 ;  /* 0x0000000807007844 */ /* 0x000fe20000000200 */
[----:B------:R-:W-:Y:S02]  /*a730*/  MOV R2, R20 ;  /* 0x0000001400027202 */ /* 0x000fe40000000f00 */
[----:B------:R-:W-:Y:S01]  /*a740*/  MOV R5, R22 ;  /* 0x0000001600057202 */ /* 0x000fe20000000f00 */
[----:B------:R0:W-:Y:S01]  /*a750*/  STSM.16.M88.4 [R160], R12 ;  /* 0x0000000ca0007844 */ /* 0x0001e20000000200 */
[----:B------:R-:W-:Y:S01]  /*a760*/  LOP3.LUT R154, R154, R155, RZ, 0x3c, !PT ;  /* 0x0000009b9a9a7212 */ /* 0x000fe200078e3cff */
[----:B------:R-:W-:Y:S01]  /*a770*/  IMAD.X R155, RZ, RZ, R153, P1 ;  /* 0x000000ffff9b7224 */ /* 0x000fe200008e0699 */
[----:B------:R-:W-:-:S02]  /*a780*/  F2FP.BF16.F32.PACK_AB R20, R73, R72 ;  /* 0x000000484914723e */ /* 0x000fc400000010ff */
[----:B------:R-:W-:Y:S02]  /*a790*/  F2FP.BF16.F32.PACK_AB R21, R75, R74 ;  /* 0x0000004a4b15723e */ /* 0x000fe400000010ff */
[----:B------:R-:W-:Y:S02]  /*a7a0*/  F2FP.BF16.F32.PACK_AB R22, R77, R76 ;  /* 0x0000004c4d16723e */ /* 0x000fe400000010ff */
[----:B------:R-:W-:Y:S02]  /*a7b0*/  F2FP.BF16.F32.PACK_AB R23, R79, R78 ;  /* 0x0000004e4f17723e */ /* 0x000fe400000010ff */
[----:B------:R-:W-:Y:S01]  /*a7c0*/  LOP3.LUT R158, R159, R158, RZ, 0x3c, !PT ;  /* 0x0000009e9f9e7212 */ /* 0x000fe200078e3cff */
[----:B------:R-:W-:Y:S01]  /*a7d0*/  IMAD.X R159, RZ, RZ, R153, P5 ;  /* 0x000000ffff9f7224 */ /* 0x000fe200028e0699 */
[----:B------:R-:W-:Y:S02]  /*a7e0*/  MOV R156, R156 ;  /* 0x0000009c009c7202 */ /* 0x000fe40000000f00 */
[----:B------:R-:W-:-:S02]  /*a7f0*/  IADD3 R162, P3, R152, 0xc020, RZ ;  /* 0x0000c02098a27810 */ /* 0x000fc40007f7e0ff */
[C---:B------:R-:W-:Y:S02]  /*a800*/  IADD3 R19, P2, R152.reuse, 0xc040, RZ ;  /* 0x0000c04098137810 */ /* 0x040fe40007f5e0ff */
[C---:B0-----:R-:W-:Y:S02]  /*a810*/  IADD3 R160, P4, R152.reuse, 0x8060, RZ ;  /* 0x0000806098a07810 */ /* 0x041fe40007f9e0ff */
[----:B------:R-:W-:Y:S01]  /*a820*/  IADD3 R157, P1, R152, 0xc000, RZ ;  /* 0x0000c000989d7810 */ /* 0x000fe20007f3e0ff */
[----:B------:R0:W-:Y:S01]  /*a830*/  STSM.16.M88.4 [R5], R20 ;  /* 0x0000001405007844 */ /* 0x0001e20000000200 */
[----:B------:R-:W-:Y:S02]  /*a840*/  LOP3.LUT R7, R162, 0x380, RZ, 0xc0, !PT ;  /* 0x00000380a2077812 */ /* 0x000fe400078ec0ff */
[----:B------:R-:W-:Y:S02]  /*a850*/  LOP3.LUT R18, R19, 0x380, RZ, 0xc0, !PT ;  /* 0x0000038013127812 */ /* 0x000fe400078ec0ff */
[----:B------:R-:W-:-:S02]  /*a860*/  LOP3.LUT R152, R157, 0x380, RZ, 0xc0, !PT ;  /* 0x000003809d987812 */ /* 0x000fc400078ec0ff */
[----:B------:R-:W-:Y:S02]  /*a870*/  MOV R158, R158 ;  /* 0x0000009e009e7202 */ /* 0x000fe40000000f00 */
[----:B------:R-:W-:Y:S02]  /*a880*/  F2FP.BF16.F32.PACK_AB R8, R81, R80 ;  /* 0x000000505108723e */ /* 0x000fe400000010ff */
[----:B------:R-:W-:Y:S02]  /*a890*/  F2FP.BF16.F32.PACK_AB R9, R83, R82 ;  /* 0x000000525309723e */ /* 0x000fe400000010ff */
[----:B------:R-:W-:Y:S02]  /*a8a0*/  F2FP.BF16.F32.PACK_AB R10, R85, R84 ;  /* 0x00000054550a723e */ /* 0x000fe400000010ff */
[----:B------:R-:W-:Y:S02]  /*a8b0*/  F2FP.BF16.F32.PACK_AB R11, R87, R86 ;  /* 0x00000056570b723e */ /* 0x000fe400000010ff */
[----:B0-----:R-:W-:-:S02]  /*a8c0*/  LOP3.LUT R5, R160, 0x380, RZ, 0xc0, !PT ;  /* 0x00000380a0057812 */ /* 0x001fc400078ec0ff */
[----:B------:R-:W-:Y:S02]  /*a8d0*/  SHF.R.U64 R7, R7, 0x3, RZ ;  /* 0x0000000307077819 */ /* 0x000fe400000012ff */
[----:B------:R-:W-:Y:S02]  /*a8e0*/  SHF.R.U64 R18, R18, 0x3, RZ ;  /* 0x0000000312127819 */ /* 0x000fe400000012ff */
[----:B------:R-:W-:Y:S02]  /*a8f0*/  SHF.R.U64 R5, R5, 0x3, RZ ;  /* 0x0000000305057819 */ /* 0x000fe400000012ff */
[----:B------:R-:W-:Y:S01]  /*a900*/  SHF.R.U64 R152, R152, 0x3, RZ ;  /* 0x0000000398987819 */ /* 0x000fe200000012ff */
[----:B------:R0:W-:Y:S01]  /*a910*/  STSM.16.M88.4 [R158], R8 ;  /* 0x000000089e007844 */ /* 0x0001e20000000200 */
[----:B------:R-:W-:Y:S02]  /*a920*/  F2FP.BF16.F32.PACK_AB R12, R89, R88 ;  /* 0x00000058590c723e */ /* 0x000fe400000010ff */
[----:B------:R-:W-:-:S02]  /*a930*/  F2FP.BF16.F32.PACK_AB R13, R91, R90 ;  /* 0x0000005a5b0d723e */ /* 0x000fc400000010ff */
[----:B------:R-:W-:Y:S02]  /*a940*/  F2FP.BF16.F32.PACK_AB R14, R93, R92 ;  /* 0x0000005c5d0e723e */ /* 0x000fe400000010ff */
[----:B------:R-:W-:Y:S02]  /*a950*/  F2FP.BF16.F32.PACK_AB R15, R95, R94 ;  /* 0x0000005e5f0f723e */ /* 0x000fe400000010ff */
[----:B------:R-:W-:Y:S01]  /*a960*/  LOP3.LUT R18, R18, R19, RZ, 0x3c, !PT ;  /* 0x0000001312127212 */ /* 0x000fe200078e3cff */
[----:B------:R-:W-:Y:S01]  /*a970*/  IMAD.X R19, RZ, RZ, R153, P2 ;  /* 0x000000ffff137224 */ /* 0x000fe200010e0699 */
[----:B------:R-:W-:Y:S02]  /*a980*/  F2FP.BF16.F32.PACK_AB R20, R97, R96 ;  /* 0x000000606114723e */ /* 0x000fe400000010ff */
[----:B------:R-:W-:Y:S02]  /*a990*/  F2FP.BF16.F32.PACK_AB R21, R99, R98 ;  /* 0x000000626315723e */ /* 0x000fe400000010ff */
[----:B------:R-:W-:-:S02]  /*a9a0*/  F2FP.BF16.F32.PACK_AB R22, R101, R100 ;  /* 0x000000646516723e */ /* 0x000fc400000010ff */
[----:B0-----:R-:W-:Y:S01]  /*a9b0*/  LOP3.LUT R8, R7, R162, RZ, 0x3c, !PT ;  /* 0x000000a207087212 */ /* 0x001fe200078e3cff */
[--C-:B------:R-:W-:Y:S01]  /*a9c0*/  IMAD.X R11, RZ, RZ, R153.reuse, P4 ;  /* 0x000000ffff0b7224 */ /* 0x100fe200020e0699 */
[----:B------:R-:W-:Y:S01]  /*a9d0*/  F2FP.BF16.F32.PACK_AB R23, R103, R102 ;  /* 0x000000666717723e */ /* 0x000fe200000010ff */
[--C-:B------:R-:W-:Y:S01]  /*a9e0*/  IMAD.X R9, RZ, RZ, R153.reuse, P3 ;  /* 0x000000ffff097224 */ /* 0x100fe200018e0699 */
[----:B------:R-:W-:Y:S01]  /*a9f0*/  LOP3.LUT R10, R5, R160, RZ, 0x3c, !PT ;  /* 0x000000a0050a7212 */ /* 0x000fe200078e3cff */
[--C-:B------:R-:W-:Y:S01]  /*aa00*/  IMAD.X R5, RZ, RZ, R153.reuse, P0 ;  /* 0x000000ffff057224 */ /* 0x100fe200000e0699 */
[----:B------:R-:W-:Y:S01]  /*aa10*/  MOV R7, R154 ;  /* 0x0000009a00077202 */ /* 0x000fe20000000f00 */
[----:B------:R-:W-:Y:S01]  /*aa20*/  IMAD.X R155, RZ, RZ, R153, P1 ;  /* 0x000000ffff9b7224 */ /* 0x000fe200008e0699 */
[----:B------:R-:W-:Y:S02]  /*aa30*/  LOP3.LUT R154, R152, R157, RZ, 0x3c, !PT ;  /* 0x0000009d989a7212 */ /* 0x000fe400078e3cff */
[----:B------:R-:W0:Y:S01]  /*aa40*/  LDC.64 R152, c[0x0][0xd00] ;  /* 0x00034000ff987b82 */ /* 0x000e220000000a00 */
[----:B------:R1:W-:Y:S01]  /*aa50*/  STSM.16.M88.4 [R156], R12 ;  /* 0x0000000c9c007844 */ /* 0x0003e20000000200 */
[----:B------:R-:W-:-:S03]  /*aa60*/  MOV R154, R154 ;  /* 0x0000009a009a7202 */ /* 0x000fc60000000f00 */
[----:B------:R2:W-:Y:S01]  /*aa70*/  STSM.16.M88.4 [R2], R20 ;  /* 0x0000001402007844 */ /* 0x0005e20000000200 */
[----:B------:R-:W-:Y:S02]  /*aa80*/  MOV R18, R18 ;  /* 0x0000001200127202 */ /* 0x000fe40000000f00 */
[----:B-1----:R-:W-:Y:S02]  /*aa90*/  F2FP.BF16.F32.PACK_AB R12, R105, R104 ;  /* 0x00000068690c723e */ /* 0x002fe400000010ff */
[----:B------:R-:W-:Y:S02]  /*aaa0*/  F2FP.BF16.F32.PACK_AB R13, R107, R106 ;  /* 0x0000006a6b0d723e */ /* 0x000fe400000010ff */
[----:B------:R-:W-:Y:S02]  /*aab0*/  F2FP.BF16.F32.PACK_AB R14, R109, R108 ;  /* 0x0000006c6d0e723e */ /* 0x000fe400000010ff */
[----:B------:R-:W-:Y:S02]  /*aac0*/  F2FP.BF16.F32.PACK_AB R15, R111, R110 ;  /* 0x0000006e6f0f723e */ /* 0x000fe400000010ff */
[----:B------:R-:W-:-:S02]  /*aad0*/  MOV R156, R10 ;  /* 0x0000000a009c7202 */ /* 0x000fc40000000f00 */
[----:B--2---:R-:W-:Y:S02]  /*aae0*/  F2FP.BF16.F32.PACK_AB R20, R113, R112 ;  /* 0x000000707114723e */ /* 0x004fe400000010ff */
[----:B------:R-:W-:Y:S02]  /*aaf0*/  F2FP.BF16.F32.PACK_AB R21, R115, R114 ;  /* 0x000000727315723e */ /* 0x000fe400000010ff */
[----:B------:R-:W-:Y:S02]  /*ab00*/  F2FP.BF16.F32.PACK_AB R22, R117, R116 ;  /* 0x000000747516723e */ /* 0x000fe400000010ff */
[----:B------:R-:W-:Y:S02]  /*ab10*/  F2FP.BF16.F32.PACK_AB R23, R119, R118 ;  /* 0x000000767717723e */ /* 0x000fe400000010ff */
[----:B------:R-:W-:Y:S02]  /*ab20*/  MOV R2, R8 ;  /* 0x0000000800027202 */ /* 0x000fe40000000f00 */
[----:B------:R-:W-:-:S02]  /*ab30*/  F2FP.BF16.F32.PACK_AB R8, R121, R120 ;  /* 0x000000787908723e */ /* 0x000fc400000010ff */
[----:B------:R-:W-:Y:S02]  /*ab40*/  F2FP.BF16.F32.PACK_AB R9, R123, R122 ;  /* 0x0000007a7b09723e */ /* 0x000fe400000010ff */
[----:B------:R-:W-:Y:S02]  /*ab50*/  F2FP.BF16.F32.PACK_AB R10, R125, R124 ;  /* 0x0000007c7d0a723e */ /* 0x000fe400000010ff */
[----:B------:R-:W-:Y:S01]  /*ab60*/  F2FP.BF16.F32.PACK_AB R11, R127, R126 ;  /* 0x0000007e7f0b723e */ /* 0x000fe200000010ff */
[----:B------:R1:W-:Y:S04]  /*ab70*/  STSM.16.M88.4 [R7], R12 ;  /* 0x0000000c07007844 */ /* 0x0003e80000000200 */
[----:B------:R2:W-:Y:S04]  /*ab80*/  STSM.16.M88.4 [R156], R20 ;  /* 0x000000149c007844 */ /* 0x0005e80000000200 */
[----:B------:R4:W-:Y:S01]  /*ab90*/  STSM.16.M88.4 [R154], R8 ;  /* 0x000000089a007844 */ /* 0x0009e20000000200 */
[----:B-1----:R-:W-:-:S02]  /*aba0*/  F2FP.BF16.F32.PACK_AB R12, R129, R128 ;  /* 0x00000080810c723e */ /* 0x002fc400000010ff */
[----:B------:R-:W-:Y:S02]  /*abb0*/  F2FP.BF16.F32.PACK_AB R13, R131, R130 ;  /* 0x00000082830d723e */ /* 0x000fe400000010ff */
[----:B------:R-:W-:Y:S02]  /*abc0*/  F2FP.BF16.F32.PACK_AB R14, R133, R132 ;  /* 0x00000084850e723e */ /* 0x000fe400000010ff */
[----:B------:R-:W-:Y:S02]  /*abd0*/  F2FP.BF16.F32.PACK_AB R15, R135, R134 ;  /* 0x00000086870f723e */ /* 0x000fe400000010ff */
[----:B--2---:R-:W-:Y:S02]  /*abe0*/  F2FP.BF16.F32.PACK_AB R20, R137, R136 ;  /* 0x000000888914723e */ /* 0x004fe400000010ff */
[----:B------:R-:W-:Y:S02]  /*abf0*/  F2FP.BF16.F32.PACK_AB R21, R139, R138 ;  /* 0x0000008a8b15723e */ /* 0x000fe400000010ff */
[----:B------:R-:W-:-:S02]  /*ac00*/  F2FP.BF16.F32.PACK_AB R22, R141, R140 ;  /* 0x0000008c8d16723e */ /* 0x000fc400000010ff */
[----:B------:R-:W-:Y:S02]  /*ac10*/  F2FP.BF16.F32.PACK_AB R23, R143, R142 ;  /* 0x0000008e8f17723e */ /* 0x000fe400000010ff */
[----:B------:R-:W-:Y:S02]  /*ac20*/  MOV R7, R4 ;  /* 0x0000000400077202 */ /* 0x000fe40000000f00 */
[----:B----4-:R-:W-:Y:S02]  /*ac30*/  F2FP.BF16.F32.PACK_AB R8, R145, R144 ;  /* 0x000000909108723e */ /* 0x010fe400000010ff */
        /* <DEDUP_REMOVED lines=9> */
[----:B------:R-:W-:Y:S01]  /*acd0*/  SHF.L.U64.HI R156, R212, 0x2, R216 ;  /* 0x00000002d49c7819 */ /* 0x000fe200000102d8 */
        /* <DEDUP_REMOVED lines=8> */
[----:B------:R-:W4:-:S12]  /*ad60*/  @P0 LDG.E R2, desc[UR36][R4.64] ;  /* 0x0000002404020981 */ /* 0x000f18000c1e1900 */
[----:B--2---:R-:W-:-:S04]  /*ad70*/  @P1 IADD3 R8, P2, R19, UR10, RZ ;  /* 0x0000000a13081c10 */ /* 0x004fc8000ff5e0ff */
[----:B------:R-:W-:Y:S01]  /*ad80*/  @P1 IADD3.X R9, R156, UR11, RZ, P2, !PT ;  /* 0x0000000b9c091c10 */ /* 0x000fe200097fe4ff */
[----:B------:R-:W-:Y:S01]  /*ad90*/  IMAD.MOV.U32 R22, RZ, RZ, 0xab8 ;  /* 0x00000ab8ff167424 */ /* 0x000fe200078e00ff */
[----:B------:R-:W-:-:S03]  /*ada0*/  ULDC UR11, c[0x0][0xce8] ;  /* 0x00033a00000b7ab9 */ /* 0x000fc60000000800 */
[----:B------:R2:W5:Y:S01]  /*adb0*/  @P1 LDG.E R154, desc[UR36][R8.64] ;  /* 0x00000024089a1981 */ /* 0x000562000c1e1900 */
        /* <DEDUP_REMOVED lines=10> */
[----:B------:R-:W4:Y:S01]  /*ae60*/  LDC.64 R12, c[0x0][R22+0x228] ;  /* 0x00008a00160c7b82 */ /* 0x000f220000000a00 */
[----:B------:R-:W-:Y:S02]  /*ae70*/  PLOP3.LUT P4, PT, PT, PT, UP0, 0x80, 0x0 ;  /* 0x000000000000781c */ /* 0x000fe40003f8f008 */
[----:B------:R-:W-:Y:S01]  /*ae80*/  SEL R7, R216, RZ, !P2 ;  /* 0x000000ffd8077207 */ /* 0x000fe20005000000 */
[----:B------:R-:W-:Y:S01]  /*ae90*/  VIADD R20, R209, UR12 ;  /* 0x0000000cd1147c36 */ /* 0x000fe20008000000 */
[----:B------:R-:W-:Y:S01]  /*aea0*/  @UP0 ULDC UR8, c[0x0][0xcec] ;  /* 0x00033b0000080ab9 */ /* 0x000fe20000000800 */
[-C--:B0-----:R-:W-:Y:S02]  /*aeb0*/  IMAD R11, R11, R212.reuse, RZ ;  /* 0x000000d40b0b7224 */ /* 0x081fe400078e02ff */
[----:B-1----:R-:W0:Y:S01]  /*aec0*/  @!P3 LDC R14, c[0x0][0xc50] ;  /* 0x00031400ff0ebb82 */ /* 0x002e220000000800 */
[----:B------:R-:W-:-:S04]  /*aed0*/  IMAD.WIDE.U32 R18, R10, R212, RZ ;  /* 0x000000d40a127225 */ /* 0x000fc800078e00ff */
[----:B------:R-:W-:Y:S02]  /*aee0*/  IMAD R21, R10, R7, R11 ;  /* 0x000000070a157224 */ /* 0x000fe400078e020b */
[-C--:B--2---:R-:W-:Y:S01]  /*aef0*/  IMAD.WIDE.U32 R10, R8, R213.reuse, RZ ;  /* 0x000000d5080a7225 */ /* 0x084fe200078e00ff */
[----:B------:R-:W1:Y:S03]  /*af00*/  @!P3 LDC R15, c[0x0][0xc54] ;  /* 0x00031500ff0fbb82 */ /* 0x000e660000000800 */
[----:B------:R-:W-:-:S05]  /*af10*/  IMAD R7, R9, R213, RZ ;  /* 0x000000d509077224 */ /* 0x000fca00078e02ff */
[----:B------:R-:W2:Y:S01]  /*af20*/  LDC.64 R8, c[0x0][R22+0x210] ;  /* 0x0000840016087b82 */ /* 0x000ea20000000a00 */
[----:B------:R-:W-:Y:S01]  /*af30*/  IMAD.IADD R23, R19, 0x1, R21 ;  /* 0x0000000113177824 */ /* 0x000fe200078e0215 */
[----:B---3--:R-:W-:Y:S01]  /*af40*/  SEL R19, R163, RZ, P3 ;  /* 0x000000ffa3137207 */ /* 0x008fe20001800000 */
[----:B------:R-:W-:Y:S01]  /*af50*/  IMAD.MOV.U32 R21, RZ, RZ, R20 ;  /* 0x000000ffff157224 */ /* 0x000fe200078e0014 */
[----:B----4-:R-:W-:Y:S01]  /*af60*/  IADD3 R18, P2, P5, R18, R10, R2 ;  /* 0x0000000a12127210 */ /* 0x010fe20007d5e002 */
        /* <DEDUP_REMOVED lines=8> */
[----:B------:R-:W-:Y:S01]  /*aff0*/  IMAD.MOV R23, RZ, RZ, -R21 ;  /* 0x000000ffff177224 */ /* 0x000fe200078e0a15 */
[----:B------:R-:W-:Y:S01]  /*b000*/  IADD3 R12, P2, P5, R21, R18, R12 ;  /* 0x00000012150c7210 */ /* 0x000fe20007d5e00c */
[----:B------:R-:W-:Y:S01]  /*b010*/  IMAD.IADD R13, R13, 0x1, R11 ;  /* 0x000000010d0d7824 */ /* 0x000fe200078e020b */
[----:B------:R-:W-:Y:S01]  /*b020*/  SHF.R.S32.HI R10, RZ, 0x1f, R21 ;  /* 0x0000001fff0a7819 */ /* 0x000fe20000011415 */
[----:B------:R-:W-:-:S03]  /*b030*/  IMAD R11, R23, UR11, R20 ;  /* 0x0000000b170b7c24 */ /* 0x000fc6000f8e0214 */
[----:B------:R-:W-:Y:S01]  /*b040*/  IADD3.X R13, R10, R19, R13, P2, P5 ;  /* 0x000000130a0d7210 */ /* 0x000fe200017ea40d */
[-C--:B--2---:R-:W-:Y:S01]  /*b050*/  IMAD R9, R9, R11.reuse, RZ ;  /* 0x0000000b09097224 */ /* 0x084fe200078e02ff */
[----:B------:R-:W-:Y:S01]  /*b060*/  SHF.R.S32.HI R19, RZ, 0x1f, R11 ;  /* 0x0000001fff137819 */ /* 0x000fe2000001140b */
[----:B------:R-:W-:-:S04]  /*b070*/  IMAD.WIDE.U32 R12, R8, R11, R12 ;  /* 0x0000000b080c7225 */ /* 0x000fc800078e000c */
[----:B------:R-:W-:Y:S01]  /*b080*/  IMAD R9, R8, R19, R9 ;  /* 0x0000001308097224 */ /* 0x000fe200078e0209 */
[----:B0-----:R-:W-:Y:S01]  /*b090*/  LEA R14, P2, R12, R14, 0x2 ;  /* 0x0000000e0c0e7211 */ /* 0x001fe200078410ff */
[----:B------:R-:W-:Y:S02]  /*b0a0*/  ULDC UR8, c[0x0][0xb88] ;  /* 0x0002e20000087ab9 */ /* 0x000fe40000000800 */
[----:B------:R-:W-:Y:S01]  /*b0b0*/  IMAD.IADD R8, R13, 0x1, R9 ;  /* 0x000000010d087824 */ /* 0x000fe200078e0209 */
[----:B-----5:R-:W-:-:S04]  /*b0c0*/  @P1 R2UR UR8, R154 ;  /* 0x000000009a0812ca */ /* 0x020fc800000e0000 */
        /* <DEDUP_REMOVED lines=8> */
.L_x_5756:
[----:B------:R-:W2:Y:S04]  /*b150*/  LDL R11, [R1+0x30] ;  /* 0x00003000010b7983 */ /* 0x000ea80000100800 */
[----:B------:R-:W3:Y:S01]  /*b160*/  LDL R10, [R1+0x2c] ;  /* 0x00002c00010a7983 */ /* 0x000ee20000100800 */
[----:B------:R-:W-:Y:S01]  /*b170*/  R2UR UR10, R206 ;  /* 0x00000000ce0a72ca */ /* 0x000fe200000e0000 */
[----:B------:R-:W-:Y:S02]  /*b180*/  UIMAD UR8, UR8, UR11, URZ ;  /* 0x0000000b080872a4 */ /* 0x000fe4000f8e023f */
        /* <DEDUP_REMOVED lines=58> */
[----:B------:R-:W-:Y:S02]  /*b530*/  LOP3.LUT R40, R41, 0x380, RZ, 0xc0, !PT ;  /* 0x0000038029287812 */ /* 0x000fe400078ec0ff */
        /* <DEDUP_REMOVED lines=60> */
[----:B------:R-:W-:Y:S01]  /*b900*/  SHF.R.S32.HI R19, RZ, 0x1f, R212 ;  /* 0x0000001fff137819 */ /* 0x000fe200000114d4 */
[----:B------:R-:W-:-:S02]  /*b910*/  VIADD R80, R3, UR12 ;  /* 0x0000000c03507c36 */ /* 0x000fc40008000000 */
[----:B------:R-:W5:Y:S04]  /*b920*/  LD.E.128 R56, desc[UR36][R56.64] ;  /* 0x0000002438387980 */ /* 0x000f68000c101d00 */
[----:B------:R-:W5:Y:S01]  /*b930*/  LD.E.128 R60, desc[UR36][R60.64] ;  /* 0x000000243c3c7980 */ /* 0x000f62000c101d00 */
[----:B0-----:R-:W-:Y:S01]  /*b940*/  IMAD.WIDE.U32 R4, R2, UR6, RZ ;  /* 0x0000000602047c25 */ /* 0x001fe2000f8e00ff */
[----:B------:R-:W-:Y:S02]  /*b950*/  ULDC.64 UR6, c[0x0][0xbe8] ;  /* 0x0002fa0000067ab9 */ /* 0x000fe40000000a00 */
[----:B------:R-:W5:Y:S01]  /*b960*/  LD.E.128 R64, desc[UR36][R64.64] ;  /* 0x0000002440407980 */ /* 0x000f62000c101d00 */
[----:B------:R-:W-:Y:S02]  /*b970*/  IMAD.IADD R5, R5, 0x1, R7 ;  /* 0x0000000105057824 */ /* 0x000fe400078e0207 */
[----:B------:R-:W-:Y:S01]  /*b980*/  IMAD R2, R18, 0x20, R3 ;  /* 0x0000002012027824 */ /* 0x000fe200078e0203 */
[----:B------:R-:W5:Y:S01]  /*b990*/  LD.E.128 R68, desc[UR36][R68.64] ;  /* 0x0000002444447980 */ /* 0x000f62000c101d00 */
[----:B------:R-:W-:-:S03]  /*b9a0*/  IMAD.WIDE.U32 R4, R213, UR6, R4 ;  /* 0x00000006d5047c25 */ /* 0x000fc6000f8e0004 */
[----:B------:R-:W5:Y:S01]  /*b9b0*/  LD.E.128 R72, desc[UR36][R72.64] ;  /* 0x0000002448487980 */ /* 0x000f62000c101d00 */
[----:B------:R-:W-:Y:S02]  /*b9c0*/  VIADD R18, R2, UR12 ;  /* 0x0000000c02127c36 */ /* 0x000fe40008000000 */
[----:B------:R-:W-:Y:S01]  /*b9d0*/  IMAD R5, R213, UR7, R5 ;  /* 0x00000007d5057c24 */ /* 0x000fe2000f8e0205 */
[----:B------:R-:W-:Y:S01]  /*b9e0*/  ULDC.64 UR6, c[0x0][0xbf0] ;  /* 0x0002fc0000067ab9 */ /* 0x000fe20000000a00 */
        /* <DEDUP_REMOVED lines=8> */
[----:B------:R-:W-:-:S02]  /*ba70*/  IMAD R19, R19, UR6, RZ ;  /* 0x0000000613137c24 */ /* 0x000fc4000f8e02ff */
[----:B------:R-:W-:Y:S01]  /*ba80*/  IMAD.MOV.U32 R7, RZ, RZ, R18 ;  /* 0x000000ffff077224 */ /* 0x000fe200078e0012 */
[----:B------:R-:W-:Y:S01]  /*ba90*/  @P4 SHF.R.U32.HI R7, RZ, UR10, R2 ;  /* 0x0000000aff074c19 */ /* 0x000fe20008011602 */
[C---:B------:R-:W-:Y:S02]  /*baa0*/  IMAD R19, R212.reuse, UR7, R19 ;  /* 0x00000007d4137c24 */ /* 0x040fe4000f8e0213 */
[----:B------:R-:W-:Y:S01]  /*bab0*/  IMAD.WIDE.U32 R212, R212, UR6, R4 ;  /* 0x00000006d4d47c25 */ /* 0x000fe2000f8e0004 */
[----:B------:R-:W-:Y:S01]  /*bac0*/  SHF.R.S32.HI R2, RZ, 0x1f, R7 ;  /* 0x0000001fff027819 */ /* 0x000fe20000011407 */
[----:B------:R-:W-:Y:S02]  /*bad0*/  ULDC.64 UR6, c[0x0][0xbe0] ;  /* 0x0002f80000067ab9 */ /* 0x000fe40000000a00 */
[----:B------:R-:W-:Y:S02]  /*bae0*/  IMAD.IADD R213, R213, 0x1, R19 ;  /* 0x00000001d5d57824 */ /* 0x000fe400078e0213 */
[----:B------:R-:W-:-:S02]  /*baf0*/  IMAD.MOV R19, RZ, RZ, -R7 ;  /* 0x000000ffff137224 */ /* 0x000fc400078e0a07 */
        /* <DEDUP_REMOVED lines=50> */
.L_x_5759:
[----:B------:R-:W-:Y:S05]  /*be20*/  BSYNC B1 ;  /* 0x0000000000017941 */ /* 0x000fea0003800000 */
.L_x_5758:
        /* <DEDUP_REMOVED lines=21> */
.L_x_5761:
[----:B------:R-:W-:Y:S05]  /*bf80*/  BSYNC B1 ;  /* 0x0000000000017941 */ /* 0x000fea0003800000 */
.L_x_5760:
        /* <DEDUP_REMOVED lines=21> */
.L_x_5763:
[----:B------:R-:W-:Y:S05]  /*c0e0*/  BSYNC B1 ;  /* 0x0000000000017941 */ /* 0x000fea0003800000 */
.L_x_5762:
        /* <DEDUP_REMOVED lines=24> */
.L_x_5757:
        /* <DEDUP_REMOVED lines=51> */
[----:B------:R-:W-:Y:S02]  /*c5a0*/  IMAD.IADD R5, R5, 0x1, R9 ;  /* 0x0000000105057824 */ /* 0x000fe400078e0209 */
[C---:B------:R-:W-:Y:S02]  /*c5b0*/  IMAD R3, R7.reuse, UR7, R0 ;  /* 0x0000000707037c24 */ /* 0x040fe4000f8e0200 */
[----:B------:R-:W-:Y:S01]  /*c5c0*/  IMAD.WIDE.U32 R4, R7, UR6, R4 ;  /* 0x0000000607047c25 */ /* 0x000fe2000f8e0004 */
[----:B------:R-:W-:-:S03]  /*c5d0*/  ULDC.64 UR6, c[0x0][0xc00] ;  /* 0x0003000000067ab9 */ /* 0x000fc60000000a00 */
[----:B------:R-:W-:Y:S01]  /*c5e0*/  IMAD.IADD R7, R5, 0x1, R3 ;  /* 0x0000000105077824 */ /* 0x000fe200078e0203 */
[C---:B------:R-:W-:Y:S01]  /*c5f0*/  LEA R0, P1, R4.reuse, UR6, 0x2 ;  /* 0x0000000604007c11 */ /* 0x040fe2000f8210ff */
[C---:B------:R-:W-:Y:S02]  /*c600*/  VIADD R166, R17.reuse, 0x60 ;  /* 0x0000006011a67836 */ /* 0x040fe40000000000 */
        /* <DEDUP_REMOVED lines=38> */
[----:B------:R-:W-:Y:S01]  /*c870*/  VIADD R186, R17, 0x8 ;  /* 0x0000000811ba7836 */ /* 0x000fe20000000000 */
[----:B012---:R-:W-:Y:S06]  /*c880*/  @P2 BRA `(.L_x_5766) ;  /* 0x0000000800242947 */ /* 0x007fec0003800000 */
[----:B------:R-:W-:Y:S01]  /*c890*/  ULDC UR6, c[0x0][0xbc8] ;  /* 0x0002f20000067ab9 */ /* 0x000fe20000000800 */
[C---:B------:R-:W-:Y:S01]  /*c8a0*/  VIADD R19, R17.reuse, 0xe0 ;  /* 0x000000e011137836 */ /* 0x040fe20000000000 */
[----:B------:R-:W-:Y:S01]  /*c8b0*/  ISETP.GE.AND P2, PT, R186, UR6, PT ;  /* 0x00000006ba007c0c */ /* 0x000fe2000bf46270 */
[C---:B------:R-:W-:Y:S01]  /*c8c0*/  VIADD R21, R17.reuse, 0xf0 ;  /* 0x000000f011157836 */ /* 0x040fe20000000000 */
[C---:B------:R-:W-:Y:S01]  /*c8d0*/  ISETP.GE.AND P3, PT, R17.reuse, UR6, PT ;  /* 0x0000000611007c0c */ /* 0x040fe2000bf66270 */
[----:B------:R-:W-:Y:S01]  /*c8e0*/  VIADD R23, R17, 0xf8 ;  /* 0x000000f811177836 */ /* 0x000fe20000000000 */
[----:B------:R-:W-:Y:S02]  /*c8f0*/  ISETP.GE.AND P1, PT, R184, UR6, PT ;  /* 0x00000006b8007c0c */ /* 0x000fe4000bf26270 */
[----:B------:R-:W-:-:S07]  /*c900*/  ISETP.GE.AND P4, PT, R182, UR6, PT ;  /* 0x00000006b6007c0c */ /* 0x000fce000bf86270 */
[C---:B------:R-:W-:Y:S02]  /*c910*/  @!P2 LEA R8, P5, R186.reuse, R2, 0x2 ;  /* 0x00000002ba08a211 */ /* 0x040fe400078a10ff */
[----:B------:R-:W-:Y:S02]  /*c920*/  @!P3 IMAD.WIDE R4, R17, 0x4, R2 ;  /* 0x000000041104b825 */ /* 0x000fe400078e0202 */
[----:B------:R-:W-:-:S03]  /*c930*/  @!P2 LEA.HI.X R9, R186, R3, R187, 0x2, P5 ;  /* 0x00000003ba09a211 */ /* 0x000fc600028f14bb */
        /* <DEDUP_REMOVED lines=69> */
[-C--:B------:R-:W-:Y:S02]  /*cd90*/  @!P1 LEA.HI.X R5, R225, R3.reuse, R158, 0x2, P6 ;  /* 0x00000003e1059211 */ /* 0x080fe400030f149e */
[CC--:B-1----:R-:W-:Y:S02]  /*cda0*/  @!P4 LEA R8, P5, R224.reuse, R2.reuse, 0x2 ;  /* 0x00000002e008c211 */ /* 0x0c2fe400078a10ff */
[-C--:B------:R-:W-:Y:S01]  /*cdb0*/  @!P3 LEA R10, P6, R223, R2.reuse, 0x2 ;  /* 0x00000002df0ab211 */ /* 0x080fe200078c10ff */
[----:B------:R0:W-:Y:S01]  /*cdc0*/  @!P1 ST.E.64 desc[UR36][R4.64], R96 ;  /* 0x0000006004009985 */ /* 0x0001e2000c101b24 */
[----:B------:R-:W-:Y:S02]  /*cdd0*/  @!P4 LEA.HI.X R9, R224, R3, R157, 0x2, P5 ;  /* 0x00000003e009c211 */ /* 0x000fe400028f149d */
[----:B------:R-:W-:Y:S02]  /*cde0*/  ISETP.GE.AND P1, PT, R221, UR6, PT ;  /* 0x00000006dd007c0c */ /* 0x000fe4000bf26270 */
[----:B------:R-:W-:Y:S01]  /*cdf0*/  @!P2 LEA R12, P5, R222, R2, 0x2 ;  /* 0x00000002de0ca211 */ /* 0x000fe200078a10ff */
[----:B------:R1:W-:Y:S01]  /*ce00*/  @!P4 ST.E.64 desc[UR36][R8.64], R100 ;  /* 0x000000640800c985 */ /* 0x0003e2000c101b24 */
[----:B------:R-:W-:-:S02]  /*ce10*/  ISETP.GE.AND P4, PT, R220, UR6, PT ;  /* 0x00000006dc007c0c */ /* 0x000fc4000bf86270 */
[-C--:B------:R-:W-:Y:S02]  /*ce20*/  @!P3 LEA.HI.X R11, R223, R3.reuse, R156, 0x2, P6 ;  /* 0x00000003df0bb211 */ /* 0x080fe400030f149c */
[----:B------:R-:W-:-:S03]  /*ce30*/  @!P2 LEA.HI.X R13, R222, R3, R155, 0x2, P5 ;  /* 0x00000003de0da211 */ /* 0x000fc600028f149b */
[----:B------:R2:W-:Y:S01]  /*ce40*/  @!P3 ST.E.64 desc[UR36][R10.64], R104 ;  /* 0x000000680a00b985 */ /* 0x0005e2000c101b24 */
[----:B------:R-:W-:Y:S02]  /*ce50*/  ISETP.GE.AND P3, PT, R219, UR6, PT ;  /* 0x00000006db007c0c */ /* 0x000fe4000bf66270 */
[CC--:B------:R-:W-:Y:S01]  /*ce60*/  @!P1 LEA R14, P6, R221.reuse, R2.reuse, 0x2 ;  /* 0x00000002dd0e9211 */ /* 0x0c0fe200078c10ff */
[----:B------:R-:W-:Y:S01]  /*ce70*/  @!P2 ST.E.64 desc[UR36][R12.64], R108 ;  /* 0x0000006c0c00a985 */ /* 0x000fe2000c101b24 */
[----:B------:R-:W-:Y:S02]  /*ce80*/  ISETP.GE.AND P2, PT, R218, UR6, PT ;  /* 0x00000006da007c0c */ /* 0x000fe4000bf46270 */
[----:B------:R-:W-:Y:S02]  /*ce90*/  @!P1 LEA.HI.X R15, R221, R3, R154, 0x2, P6 ;  /* 0x00000003dd0f9211 */ /* 0x000fe400030f149a */
[----:B0-----:R-:W-:-:S03]  /*cea0*/  @!P4 LEA R4, P5, R220, R2, 0x2 ;  /* 0x00000002dc04c211 */ /* 0x001fc600078a10ff */
[----:B------:R0:W-:Y:S01]  /*ceb0*/  @!P1 ST.E.64 desc[UR36][R14.64], R112 ;  /* 0x000000700e009985 */ /* 0x0001e2000c101b24 */
[-C--:B------:R-:W-:Y:S02]  /*cec0*/  @!P4 LEA.HI.X R5, R220, R3.reuse, R153, 0x2, P5 ;  /* 0x00000003dc05c211 */ /* 0x080fe400028f1499 */
[----:B------:R-:W-:Y:S02]  /*ced0*/  ISETP.GE.AND P1, PT, R217, UR6, PT ;  /* 0x00000006d9007c0c */ /* 0x000fe4000bf26270 */
[CC--:B-1----:R-:W-:Y:S01]  /*cee0*/  @!P3 LEA R8, P6, R219.reuse, R2.reuse, 0x2 ;  /* 0x00000002db08b211 */ /* 0x0c2fe200078c10ff */
[----:B------:R1:W-:Y:S01]  /*cef0*/  @!P4 ST.E.64 desc[UR36][R4.64], R116 ;  /* 0x000000740400c985 */ /* 0x0003e2000c101b24 */
[C---:B--2---:R-:W-:Y:S02]  /*cf00*/  @!P2 LEA R10, P4, R218.reuse, R2, 0x2 ;  /* 0x00000002da0aa211 */ /* 0x044fe400078810ff */
[-C--:B------:R-:W-:Y:S02]  /*cf10*/  @!P3 LEA.HI.X R9, R219, R3.reuse, R152, 0x2, P6 ;  /* 0x00000003db09b211 */ /* 0x080fe400030f1498 */
[----:B------:R-:W-:-:S02]  /*cf20*/  @!P2 LEA.HI.X R11, R218, R3, R22, 0x2, P4 ;  /* 0x00000003da0ba211 */ /* 0x000fc400020f1416 */
[----:B------:R-:W-:Y:S01]  /*cf30*/  ISETP.GE.AND P4, PT, R215, UR6, PT ;  /* 0x00000006d7007c0c */ /* 0x000fe2000bf86270 */
[----:B------:R2:W-:Y:S01]  /*cf40*/  @!P3 ST.E.64 desc[UR36][R8.64], R120 ;  /* 0x000000780800b985 */ /* 0x0005e2000c101b24 */
[----:B------:R-:W-:Y:S01]  /*cf50*/  ISETP.GE.AND P3, PT, R19, UR6, PT ;  /* 0x0000000613007c0c */ /* 0x000fe2000bf66270 */
[----:B0-----:R-:W-:Y:S01]  /*cf60*/  VIADD R15, R17, 0xe8 ;  /* 0x000000e8110f7836 */ /* 0x001fe20000000000 */
[C---:B------:R-:W-:Y:S01]  /*cf70*/  @!P1 LEA R12, P5, R217.reuse, R2, 0x2 ;  /* 0x00000002d90c9211 */ /* 0x040fe200078a10ff */
[----:B------:R0:W-:Y:S01]  /*cf80*/  @!P2 ST.E.64 desc[UR36][R10.64], R124 ;  /* 0x0000007c0a00a985 */ /* 0x0001e2000c101b24 */
[----:B------:R-:W-:Y:S02]  /*cf90*/  SHF.R.S32.HI R14, RZ, 0x1f, R23 ;  /* 0x0000001fff0e7819 */ /* 0x000fe40000011417 */
[----:B------:R-:W-:Y:S02]  /*cfa0*/  @!P1 LEA.HI.X R13, R217, R3, R20, 0x2, P5 ;  /* 0x00000003d90d9211 */ /* 0x000fe400028f1414 */
[----:B------:R-:W-:-:S02]  /*cfb0*/  ISETP.GE.AND P2, PT, R15, UR6, PT ;  /* 0x000000060f007c0c */ /* 0x000fc4000bf46270 */
[----:B-1----:R-:W-:Y:S01]  /*cfc0*/  SHF.R.S32.HI R5, RZ, 0x1f, R19 ;  /* 0x0000001fff057819 */ /* 0x002fe20000011413 */
[----:B------:R1:W-:Y:S01]  /*cfd0*/  @!P1 ST.E.64 desc[UR36][R12.64], R128 ;  /* 0x000000800c009985 */ /* 0x0003e2000c101b24 */
[----:B------:R-:W-:Y:S02]  /*cfe0*/  ISETP.GE.AND P1, PT, R21, UR6, PT ;  /* 0x0000000615007c0c */ /* 0x000fe4000bf26270 */
[----:B--2---:R-:W-:Y:S02]  /*cff0*/  SHF.R.S32.HI R9, RZ, 0x1f, R215 ;  /* 0x0000001fff097819 */ /* 0x004fe400000114d7 */
[-C--:B------:R-:W-:Y:S02]  /*d000*/  @!P4 LEA R8, P5, R215, R2.reuse, 0x2 ;  /* 0x00000002d708c211 */ /* 0x080fe400078a10ff */
[----:B------:R-:W-:Y:S02]  /*d010*/  @!P3 LEA R4, P6, R19, R2, 0x2 ;  /* 0x000000021304b211 */ /* 0x000fe400078c10ff */
[----:B------:R-:W-:-:S02]  /*d020*/  @!P4 LEA.HI.X R9, R215, R3, R9, 0x2, P5 ;  /* 0x00000003d709c211 */ /* 0x000fc400028f1409 */
[----:B------:R-:W-:Y:S02]  /*d030*/  ISETP.GE.AND P5, PT, R23, UR6, PT ;  /* 0x0000000617007c0c */ /* 0x000fe4000bfa6270 */
[-C--:B------:R-:W-:Y:S01]  /*d040*/  @!P3 LEA.HI.X R5, R19, R3.reuse, R5, 0x2, P6 ;  /* 0x000000031305b211 */ /* 0x080fe200030f1405 */
[----:B------:R2:W-:Y:S01]  /*d050*/  @!P4 ST.E.64 desc[UR36][R8.64], R132 ;  /* 0x000000840800c985 */ /* 0x0005e2000c101b24 */
[----:B0-----:R-:W-:Y:S02]  /*d060*/  SHF.R.S32.HI R11, RZ, 0x1f, R15 ;  /* 0x0000001fff0b7819 */ /* 0x001fe4000001140f */
[C---:B------:R-:W-:Y:S01]  /*d070*/  @!P2 LEA R10, P6, R15.reuse, R2, 0x2 ;  /* 0x000000020f0aa211 */ /* 0x040fe200078c10ff */
[----:B------:R2:W-:Y:S01]  /*d080*/  @!P3 ST.E.64 desc[UR36][R4.64], R136 ;  /* 0x000000880400b985 */ /* 0x0005e2000c101b24 */
[----:B-1----:R-:W-:Y:S02]  /*d090*/  SHF.R.S32.HI R13, RZ, 0x1f, R21 ;  /* 0x0000001fff0d7819 */ /* 0x002fe40000011415 */
[----:B------:R-:W-:-:S02]  /*d0a0*/  @!P2 LEA.HI.X R11, R15, R3, R11, 0x2, P6 ;  /* 0x000000030f0ba211 */ /* 0x000fc400030f140b */
[----:B------:R-:W-:-:S03]  /*d0b0*/  @!P1 LEA R12, P6, R21, R2, 0x2 ;  /* 0x00000002150c9211 */ /* 0x000fc600078c10ff */
[----:B------:R2:W-:Y:S01]  /*d0c0*/  @!P2 ST.E.64 desc[UR36][R10.64], R140 ;  /* 0x0000008c0a00a985 */ /* 0x0005e2000c101b24 */
[----:B------:R-:W-:Y:S02]  /*d0d0*/  @!P1 LEA.HI.X R13, R21, R3, R13, 0x2, P6 ;  /* 0x00000003150d9211 */ /* 0x000fe400030f140d */
[----:B------:R-:W-:-:S03]  /*d0e0*/  @!P5 LEA R2, P6, R23, R2, 0x2 ;  /* 0x000000021702d211 */ /* 0x000fc600078c10ff */
[----:B------:R2:W-:Y:S01]  /*d0f0*/  @!P1 ST.E.64 desc[UR36][R12.64], R144 ;  /* 0x000000900c009985 */ /* 0x0005e2000c101b24 */
[----:B------:R-:W-:-:S05]  /*d100*/  @!P5 LEA.HI.X R3, R23, R3, R14, 0x2, P6 ;  /* 0x000000031703d211 */ /* 0x000fca00030f140e */
[----:B------:R2:W-:Y:S04]  /*d110*/  @!P5 ST.E.64 desc[UR36][R2.64], R148 ;  /* 0x000000940200d985 */ /* 0x0005e8000c101b24 */
.L_x_5766:
[----:B------:R-:W-:Y:S05]  /*d120*/  BSYNC B1 ;  /* 0x0000000000017941 */ /* 0x000fea0003800000 */
.L_x_5765:
[----:B--2---:R0:W1:Y:S04]  /*d130*/  SHFL.IDX PT, R3, R7, 0x1, 0x1c1f ;  /* 0x003c1f0007037f89 */ /* 0x00406800000e0000 */
[----:B------:R0:W2:Y:S01]  /*d140*/  SHFL.IDX PT, R2, R0, 0x1, 0x1c1f ;  /* 0x003c1f0000027f89 */ /* 0x0000a200000e0000 */
[----:B------:R-:W-:Y:S05]  /*d150*/  @P0 BRA `(.L_x_5764) ;  /* 0x0000001400d00947 */ /* 0x000fea0003800000 */
[----:B------:R-:W-:Y:S01]  /*d160*/  ULDC UR6, c[0x0][0xbc8] ;  /* 0x0002f20000067ab9 */ /* 0x000fe20000000800 */
[C---:B------:R-:W-:Y:S01]  /*d170*/  VIADD R21, R17.reuse, 0xe0 ;  /* 0x000000e011157836 */ /* 0x040fe20000000000 */
[----:B------:R-:W-:Y:S01]  /*d180*/  ISETP.GE.AND P5, PT, R186, UR6, PT ;  /* 0x00000006ba007c0c */ /* 0x000fe2000bfa6270 */
[C---:B0-----:R-:W-:Y:S01]  /*d190*/  VIADD R7, R17.reuse, 0xf0 ;  /* 0x000000f011077836 */ /* 0x041fe20000000000 */
[----:B------:R-:W-:Y:S02]  /*d1a0*/  ISETP.GE.AND P4, PT, R17, UR6, PT ;  /* 0x0000000611007c0c */ /* 0x000fe4000bf86270 */
[----:B------:R-:W-:Y:S02]  /*d1b0*/  ISETP.GE.AND P2, PT, R184, UR6, PT ;  /* 0x00000006b8007c0c */ /* 0x000fe4000bf46270 */
[----:B------:R-:W-:Y:S02]  /*d1c0*/  ISETP.GE.AND P1, PT, R182, UR6, PT ;  /* 0x00000006b6007c0c */ /* 0x000fe4000bf26270 */
[----:B------:R-:W-:-:S02]  /*d1d0*/  ISETP.GE.AND P0, PT, R180, UR6, PT ;  /* 0x00000006b4007c0c */ /* 0x000fc4000bf06270 */
[----:B------:R-:W-:-:S03]  /*d1e0*/  SHF.R.S32.HI R0, RZ, 0x1f, R21 ;  /* 0x0000001fff007819 */ /* 0x000fc60000011415 */
[CC--:B--2---:R-:W-:Y:S02]  /*d1f0*/  @!P5 LEA R8, P3, R186.reuse, R2.reuse, 0x2 ;  /* 0x00000002ba08d211 */ /* 0x0c4fe400078610ff */
[----:B-1----:R-:W-:Y:S02]  /*d200*/  @!P4 IMAD.WIDE R4, R17, 0x4, R2 ;  /* 0x000000041104c825 */ /* 0x002fe400078e0202 */
[-C--:B------:R-:W-:Y:S02]  /*d210*/  @!P5 LEA.HI.X R9, R186, R3.reuse, R187, 0x2, P3 ;  /* 0x00000003ba09d211 */ /* 0x080fe400018f14bb */
[-C--:B------:R-:W-:Y:S01]  /*d220*/  @!P2 LEA R10, P6, R184, R2.reuse, 0x2 ;  /* 0x00000002b80aa211 */ /* 0x080fe200078c10ff */
        /* <DEDUP_REMOVED lines=24> */
[-C--:B--2---:R-:W-:Y:S02]  /*d3b0*/  @!P0 LEA R10, P4, R173, R2.reuse, 0x2 ;  /* 0x00000002ad0a8211 */ /* 0x084fe400078810ff */
        /* <DEDUP_REMOVED lines=15> */
[-C--:B----4-:R-:W-:Y:S02]  /*d4b0*/  @!P4 LEA R8, P2, R165, R2.reuse, 0x2 ;  /* 0x00000002a508c211 */ /* 0x090fe400078410ff */
        /* <DEDUP_REMOVED lines=57> */
[-C--:B--2---:R-:W-:Y:S02]  /*d850*/  @!P1 LEA R12, P6, R217, R2.reuse, 0x2 ;  /* 0x00000002d90c9211 */ /* 0x084fe400078c10ff */
        /* <DEDUP_REMOVED lines=27> */
.L_x_5755:
        /* <DEDUP_REMOVED lines=26> */
.L_x_5767:
[----:B------:R-:W-:Y:S01]  /*dbb0*/  BSSY B1, `(.L_x_5768) ;  /* 0x0000039000017945 */ /* 0x000fe20003800000 */
[----:B------:R-:W-:Y:S02]  /*dbc0*/  SEL R23, R212, RZ, !P0 ;  /* 0x000000ffd4177207 */ /* 0x000fe40004000000 */
[----:B------:R-:W-:Y:S02]  /*dbd0*/  SEL R216, R216, RZ, !P0 ;  /* 0x000000ffd8d87207 */ /* 0x000fe40004000000 */
[----:B-----5:R-:W-:Y:S01]  /*dbe0*/  SHF.R.S32.HI R20, RZ, 0x1f, R7 ;  /* 0x0000001fff147819 */ /* 0x020fe20000011407 */
[----:B------:R-:W-:Y:S06]  /*dbf0*/  @P3 BRA `(.L_x_5769) ;  /* 0x0000000000d03947 */ /* 0x000fec0003800000 */
[----:B------:R-:W1:Y:S01]  /*dc00*/  S2R R25, SR_TID.X ;  /* 0x0000000000197919 */ /* 0x000e620000002100 */
[----:B------:R-:W2:Y:S01]  /*dc10*/  LDC R29, c[0x0][0xce8] ;  /* 0x00033a00ff1d7b82 */ /* 0x000ea20000000800 */
[----:B------:R-:W-:-:S13]  /*dc20*/  R2UR UR6, R206 ;  /* 0x00000000ce0672ca */ /* 0x000fda00000e0000 */
[----:B------:R-:W-:Y:S02]  /*dc30*/  IMAD.U32 R4, RZ, RZ, UR6 ;  /* 0x00000006ff047e24 */ /* 0x000fe4000f8e00ff */
[----:B--2---:R-:W-:-:S03]  /*dc40*/  IMAD R2, R0, R29, RZ ;  /* 0x0000001d00027224 */ /* 0x004fc600078e02ff */
[----:B-1----:R-:W-:-:S04]  /*dc50*/  IADD3 R25, R4, -0x80, R25 ;  /* 0xffffff8004197810 */ /* 0x002fc80007ffe019 */
        /* <DEDUP_REMOVED lines=13> */
[----:B---3--:R-:W-:-:S02]  /*dd30*/  IMAD R5, R5, R23, RZ ;  /* 0x0000001705057224 */ /* 0x008fc400078e02ff */
[----:B------:R-:W-:-:S05]  /*dd40*/  IMAD.WIDE.U32 R12, R4, R23, RZ ;  /* 0x00000017040c7225 */ /* 0x000fca00078e00ff */
[----:B------:R-:W3:Y:S01]  /*dd50*/  LDC.64 R8, c[0x0][R18+0x228] ;  /* 0x00008a0012087b82 */ /* 0x000ee20000000a00 */
[----:B----4-:R-:W-:-:S07]  /*dd60*/  @P1 IMAD.HI.U32 R14, R25, R14, RZ ;  /* 0x0000000e190e1227 */ /* 0x010fce00078e00ff */
        /* <DEDUP_REMOVED lines=29> */
.L_x_5769:
[----:B------:R-:W-:Y:S05]  /*df40*/  BSYNC B1 ;  /* 0x0000000000017941 */ /* 0x000fea0003800000 */
.L_x_5768:
[----:B------:R-:W-:Y:S05]  /*df50*/  @P2 BRA `(.L_x_5764) ;  /* 0x0000000800502947 */ /* 0x000fea0003800000 */
[----:B0-----:R-:W0:Y:S01]  /*df60*/  LDC R11, c[0x0][0xce8] ;  /* 0x00033a00ff0b7b82 */ /* 0x001e220000000800 */
[----:B-1----:R-:W-:Y:S01]  /*df70*/  SHF.R.S32.HI R3, RZ, 0x1f, R22 ;  /* 0x0000001fff037819 */ /* 0x002fe20000011416 */
[----:B------:R-:W-:Y:S01]  /*df80*/  ULDC.64 UR6, c[0x0][0xba0] ;  /* 0x0002e80000067ab9 */ /* 0x000fe20000000a00 */
[----:B------:R-:W-:Y:S01]  /*df90*/  R2UR UR8, R206 ;  /* 0x00000000ce0872ca */ /* 0x000fe200000e0000 */
[----:B------:R-:W-:Y:S01]  /*dfa0*/  IMAD R2, R20, UR6, RZ ;  /* 0x0000000614027c24 */ /* 0x000fe2000f8e02ff */
[----:B------:R-:W-:Y:S01]  /*dfb0*/  LEA.HI R4, R3, R22, RZ, 0x3 ;  /* 0x0000001603047211 */ /* 0x000fe200078f18ff */
[----:B------:R-:W-:Y:S02]  /*dfc0*/  BSSY B1, `(.L_x_5770) ;  /* 0x000004b000017945 */ /* 0x000fe40003800000 */
[C---:B------:R-:W-:Y:S01]  /*dfd0*/  IMAD R5, R7.reuse, UR7, R2 ;  /* 0x0000000707057c24 */ /* 0x040fe2000f8e0202 */
[----:B------:R-:W-:Y:S01]  /*dfe0*/  LOP3.LUT R9, R4, 0xfffffff8, RZ, 0xc0, !PT ;  /* 0xfffffff804097812 */ /* 0x000fe200078ec0ff */
[----:B------:R-:W-:Y:S01]  /*dff0*/  IMAD.WIDE.U32 R2, R7, UR6, RZ ;  /* 0x0000000607027c25 */ /* 0x000fe2000f8e00ff */
[----:B------:R-:W-:Y:S01]  /*e000*/  SHF.R.S32.HI R15, RZ, 0x3, R4 ;  /* 0x00000003ff0f7819 */ /* 0x000fe20000011404 */
[----:B------:R-:W-:-:S02]  /*e010*/  ULDC.64 UR6, c[0x0][0xbe8] ;  /* 0x0002fa0000067ab9 */ /* 0x000fc40000000a00 */
[----:B------:R-:W-:Y:S02]  /*e020*/  IMAD.IADD R22, R22, 0x1, -R9 ;  /* 0x0000000116167824 */ /* 0x000fe400078e0a09 */
[----:B------:R-:W-:Y:S02]  /*e030*/  IMAD.IADD R3, R3, 0x1, R5 ;  /* 0x0000000103037824 */ /* 0x000fe400078e0205 */
[----:B------:R-:W-:Y:S02]  /*e040*/  IMAD R4, R22, 0x20, R15 ;  /* 0x0000002016047824 */ /* 0x000fe400078e020f */
[----:B------:R-:W-:Y:S01]  /*e050*/  IMAD.WIDE.U32 R2, R213, UR6, R2 ;  /* 0x00000006d5027c25 */ /* 0x000fe2000f8e0002 */
[----:B0-----:R-:W-:-:S03]  /*e060*/  ISETP.NE.AND P0, PT, R11, 0x1, PT ;  /* 0x000000010b00780c */ /* 0x001fc60003f05270 */
[----:B------:R-:W-:Y:S02]  /*e070*/  VIADD R9, R4, UR8 ;  /* 0x0000000804097c36 */ /* 0x000fe40008000000 */
[----:B------:R-:W-:Y:S01]  /*e080*/  IMAD R3, R213, UR7, R3 ;  /* 0x00000007d5037c24 */ /* 0x000fe2000f8e0203 */
[----:B------:R-:W-:Y:S01]  /*e090*/  ULDC.64 UR6, c[0x0][0xbf0] ;  /* 0x0002fc0000067ab9 */ /* 0x000fe20000000a00 */
[----:B------:R-:W-:Y:S02]  /*e0a0*/  IMAD.MOV.U32 R5, RZ, RZ, R9 ;  /* 0x000000ffff057224 */ /* 0x000fe400078e0009 */
[----:B------:R-:W-:Y:S02]  /*e0b0*/  IMAD R7, R216, UR6, RZ ;  /* 0x00000006d8077c24 */ /* 0x000fe4000f8e02ff */
[C---:B------:R-:W-:Y:S02]  /*e0c0*/  IMAD.WIDE.U32 R2, R23.reuse, UR6, R2 ;  /* 0x0000000617027c25 */ /* 0x040fe4000f8e0002 */
[----:B------:R-:W0:Y:S02]  /*e0d0*/  @P0 LDC R8, c[0x0][0xcec] ;  /* 0x00033b00ff080b82 */ /* 0x000e240000000800 */
[----:B------:R-:W-:Y:S01]  /*e0e0*/  IMAD R7, R23, UR7, R7 ;  /* 0x0000000717077c24 */ /* 0x000fe2000f8e0207 */
[----:B------:R-:W-:-:S03]  /*e0f0*/  ULDC.64 UR6, c[0x0][0xbe0] ;  /* 0x0002f80000067ab9 */ /* 0x000fc60000000a00 */
[----:B------:R-:W-:Y:S02]  /*e100*/  IMAD.IADD R3, R3, 0x1, R7 ;  /* 0x0000000103037824 */ /* 0x000fe400078e0207 */
[----:B------:R-:W1:Y:S01]  /*e110*/  @P0 LDC R13, c[0x0][0xcf0] ;  /* 0x00033c00ff0d0b82 */ /* 0x000e620000000800 */
[----:B0-----:R-:W-:-:S05]  /*e120*/  @P0 IMAD.HI.U32 R4, R9, R8, RZ ;  /* 0x0000000809040227 */ /* 0x001fca00078e00ff */
[----:B-1----:R-:W-:-:S04]  /*e130*/  @P0 SHF.R.U32.HI R5, RZ, R13, R4 ;  /* 0x0000000dff050219 */ /* 0x002fc80000011604 */
        /* <DEDUP_REMOVED lines=8> */
[----:B------:R-:W-:Y:S01]  /*e1c0*/  ULDC.64 UR6, c[0x0][0xbd8] ;  /* 0x0002f60000067ab9 */ /* 0x000fe20000000a00 */
        /* <DEDUP_REMOVED lines=42> */
.L_x_5771:
[----:B------:R-:W-:Y:S05]  /*e470*/  BSYNC B1 ;  /* 0x0000000000017941 */ /* 0x000fea0003800000 */
.L_x_5770:
        /* <DEDUP_REMOVED lines=21> */
.L_x_5773:
[----:B------:R-:W-:Y:S05]  /*e5d0*/  BSYNC B1 ;  /* 0x0000000000017941 */ /* 0x000fea0003800000 */
.L_x_5772:
        /* <DEDUP_REMOVED lines=21> */
.L_x_5775:
[----:B------:R-:W-:Y:S05]  /*e730*/  BSYNC B1 ;  /* 0x0000000000017941 */ /* 0x000fea0003800000 */
.L_x_5774:
        /* <DEDUP_REMOVED lines=22> */
.L_x_5764:
[----:B------:R-:W-:Y:S05]  /*e8a0*/  BSYNC B0 ;  /* 0x0000000000007941 */ /* 0x000fea0003800000 */
.L_x_5754:
[----:B------:R-:W-:Y:S02]  /*e8b0*/  ULDC UR6, c[0x0][0xd3c] ;  /* 0x00034f0000067ab9 */ /* 0x000fe40000000800 */
[----:B------:R-:W-:-:S06]  /*e8c0*/  UISETP.GE.AND UP0, UPT, UR5, UR6, UPT ;  /* 0x000000060500728c */ /* 0x000fcc000bf06270 */
[----:B------:R-:W-:-:S13]  /*e8d0*/  PLOP3.LUT P0, PT, PT, PT, UP0, 0x80, 0x0 ;  /* 0x000000000000781c */ /* 0x000fda0003f0f008 */
[----:B------:R-:W-:Y:S05]  /*e8e0*/  @!P0 BRA `(.L_x_5776) ;  /* 0xffffff2400fc8947 */ /* 0x000fea000383ffff */
[----:B------:R-:W-:Y:S05]  /*e8f0*/  EXIT ;  /* 0x000000000000794d */ /* 0x000fea0003800000 */
.L_x_5710:
        /* <DEDUP_REMOVED lines=16> */
.L_x_5777:
        /* <DEDUP_REMOVED lines=43> */
.L_x_5781:
        /* <DEDUP_REMOVED lines=35> */
.L_x_5779:
        /* <DEDUP_REMOVED lines=13> */
.L_x_5782:
        /* <DEDUP_REMOVED lines=62> */
.L_x_5783:
        /* <DEDUP_REMOVED lines=61> */
.L_x_5784:
[----:B------:R-:W-:-:S05]  /*f760*/  LOP3.LUT R25, RZ, R2, RZ, 0x33, !PT ;  /* 0x00000002ff197212 */ /* 0x000fca00078e33ff */
[----:B------:R-:W-:Y:S01]  /*f770*/  IMAD.IADD R25, R6, 0x1, R25 ;  /* 0x0000000106197824 */ /* 0x000fe200078e0219 */
[----:B------:R-:W-:Y:S06]  /*f780*/  BRA `(.L_x_5785) ;  /* 0x0000000000147947 */ /* 0x000fec0003800000 */
.L_x_5780:
[----:B------:R-:W-:Y:S01]  /*f790*/  ULDC UR4, c[0x0][0xd3c] ;  /* 0x00034f0000047ab9 */ /* 0x000fe20000000800 */
[----:B------:R-:W-:Y:S02]  /*f7a0*/  IMAD.MOV.U32 R25, RZ, RZ, RZ ;  /* 0x000000ffff197224 */ /* 0x000fe400078e00ff */
[----:B------:R-:W-:Y:S02]  /*f7b0*/  IMAD.U32 R24, RZ, RZ, UR6 ;  /* 0x00000006ff187e24 */ /* 0x000fe4000f8e00ff */
[----:B------:R-:W-:Y:S02]  /*f7c0*/  IMAD.MOV.U32 R26, RZ, RZ, RZ ;  /* 0x000000ffff1a7224 */ /* 0x000fe400078e00ff */
[----:B------:R-:W-:-:S07]  /*f7d0*/  IMAD.U32 R27, RZ, RZ, UR4 ;  /* 0x00000004ff1b7e24 */ /* 0x000fce000f8e00ff */
.L_x_5785:
[----:B------:R-:W-:-:S13]  /*f7e0*/  ISETP.NE.AND P0, PT, R7, RZ, PT ;  /* 0x000000ff0700720c */ /* 0x000fda0003f05270 */
[----:B------:R-:W0:Y:S01]  /*f7f0*/  @!P0 S2R R3, SR_CgaCtaId ;  /* 0x0000000000038919 */ /* 0x000e220000008800 */
[----:B------:R-:W-:-:S04]  /*f800*/  @!P0 MOV R2, 0x400 ;  /* 0x0000040000028802 */ /* 0x000fc80000000f00 */
[----:B0-----:R-:W-:-:S05]  /*f810*/  @!P0 LEA R2, R3, R2, 0x18 ;  /* 0x0000000203028211 */ /* 0x001fca00078ec0ff */
[----:B------:R1:W-:Y:S01]  /*f820*/  @!P0 STS.128 [R2+0x324d0], R24 ;  /* 0x0324d01802008388 */ /* 0x0003e20000000c00 */
[----:B------:R-:W-:Y:S06]  /*f830*/  BAR.ARV 0x5, 0x180 ;  /* 0x0146000000007b1d */ /* 0x000fec0000002000 */
.L_x_5778:
        /* <DEDUP_REMOVED lines=31> */
.L_x_5855:
        /* <DEDUP_REMOVED lines=48> */
.L_x_5787:
        /* <DEDUP_REMOVED lines=9> */
.L_x_5788:
        /* <DEDUP_REMOVED lines=9> */
.L_x_5789:
[----:B------:R-:W3:Y:S01]  /*fe50*/  LDL R4, [R1+0x4] ;  /* 0x0000040001047983 */ /* 0x000ee20000100800 */
[----:B012---:R-:W0:Y:S01]  /*fe60*/  LDC R0, c[0x0][0x448] ;  /* 0x00011200ff007b82 */ /* 0x007e220000000800 */
[----:B-----5:R-:W-:Y:S01]  /*fe70*/  IMAD.IADD R19, R19, 0x1, -R32 ;  /* 0x0000000113137824 */ /* 0x020fe200078e0a20 */
[----:B------:R-:W-:Y:S01]  /*fe80*/  LOP3.LUT R16, R16, 0xfffeffff, RZ, 0xc0, !PT ;  /* 0xfffeffff10107812 */ /* 0x000fe200078ec0ff */
[----:B------:R-:W-:Y:S01]  /*fe90*/  BSSY B0, `(.L_x_5790) ;  /* 0x0000038000007945 */ /* 0x000fe20003800000 */
[----:B0-----:R-:W-:Y:S01]  /*fea0*/  ISETP.NE.AND P0, PT, R0, 0x1, PT ;  /* 0x000000010000780c */ /* 0x001fe20003f05270 */
[----:B------:R-:W-:-:S04]  /*feb0*/  IMAD.SHL.U32 R0, R25, 0x80, RZ ;  /* 0x0000008019007824 */ /* 0x000fc800078e00ff */
[----:B------:R-:W-:-:S08]  /*fec0*/  VIADD R0, R0, 0x7f ;  /* 0x0000007f00007836 */ /* 0x000fd00000000000 */
[----:B------:R-:W0:Y:S01]  /*fed0*/  @P0 LDC R3, c[0x0][0x44c] ;  /* 0x00011300ff030b82 */ /* 0x000e220000000800 */
[----:B------:R-:W-:-:S07]  /*fee0*/  @P0 LOP3.LUT R16, R16, 0x10000, RZ, 0xfc, !PT ;  /* 0x0001000010100812 */ /* 0x000fce00078efcff */
[----:B------:R-:W1:Y:S01]  /*fef0*/  @P0 LDC R5, c[0x0][0x450] ;  /* 0x00011400ff050b82 */ /* 0x000e620000000800 */
[----:B0-----:R-:W-:-:S05]  /*ff00*/  @P0 IMAD.HI.U32 R2, R0, R3, RZ ;  /* 0x0000000300020227 */ /* 0x001fca00078e00ff */
[----:B-1----:R-:W-:Y:S01]  /*ff10*/  @P0 SHF.R.U32.HI R0, RZ, R5, R2 ;  /* 0x00000005ff000219 */ /* 0x002fe20000011602 */
[----:B------:R-:W-:-:S04]  /*ff20*/  VIADD R2, R19, 0x5f ;  /* 0x0000005f13027836 */ /* 0x000fc80000000000 */
[----:B------:R-:W-:Y:S01]  /*ff30*/  IMAD.HI R2, R2, 0x2aaaaaab, RZ ;  /* 0x2aaaaaab02027827 */ /* 0x000fe200078e02ff */
[----:B---3--:R-:W-:-:S05]  /*ff40*/  IADD3 R3, R19, 0x60, -R4 ;  /* 0x0000006013037810 */ /* 0x008fca0007ffe804 */
        /* <DEDUP_REMOVED lines=44> */
.L_x_5791:
[----:B------:R-:W-:Y:S05]  /*10210*/  BSYNC B0 ;  /* 0x0000000000007941 */ /* 0x000fea0003800000 */
.L_x_5790:
        /* <DEDUP_REMOVED lines=23> */
.L_x_5793:
        /* <DEDUP_REMOVED lines=20> */
.L_x_5796:
[----:B------:R-:W-:Y:S05]  /*104d0*/  BSYNC B6 ;  /* 0x0000000000067941 */ /* 0x000fea0003800000 */
.L_x_5795:
        /* <DEDUP_REMOVED lines=20> */
.L_x_5799:
        /* <DEDUP_REMOVED lines=15> */
.L_x_5798:
[----:B------:R-:W-:Y:S05]  /*10710*/  BSYNC B6 ;  /* 0x0000000000067941 */ /* 0x000fea0003800000 */
.L_x_5797:
        /* <DEDUP_REMOVED lines=9> */
[----:B------:R3:W5:Y:S01]  /*107b0*/  @P0 LDG.E R29, desc[UR36][R2.64] ;  /* 0x00000024021d0981 */ /* 0x000762000c1e1900 */
[----:B------:R-:W-:Y:S01]  /*107c0*/  LOP3.LUT R16, R16, 0xfffffffe, RZ, 0xc0, !PT ;  /* 0xfffffffe10107812 */ /* 0x000fe200078ec0ff */
[----:B------:R-:W-:Y:S01]  /*107d0*/  UMOV UR5, 0xffffffff ;  /* 0xffffffff00057882 */ /* 0x000fe20000000000 */
[----:B------:R-:W4:Y:S02]  /*107e0*/  S2R R21, SR_TID.X ;  /* 0x0000000000157919 */ /* 0x000f240000002100 */
[----:B------:R-:W-:Y:S01]  /*107f0*/  LOP3.LUT R16, R16, 0xffffffef, RZ, 0xc0, !PT ;  /* 0xffffffef10107812 */ /* 0x000fe200078ec0ff */
[----:B-1----:R-:W-:-:S05]  /*10800*/  IMAD.SHL.U32 R20, R20, 0x8, RZ ;  /* 0x0000000814147824 */ /* 0x002fca00078e00ff */
[----:B------:R-:W-:-:S04]  /*10810*/  LOP3.LUT R20, R20, 0x38, RZ, 0xc0, !PT ;  /* 0x0000003814147812 */ /* 0x000fc800078ec0ff */
[C---:B------:R-:W-:Y:S02]  /*10820*/  LOP3.LUT R4, R20.reuse, 0x40, RZ, 0xfc, !PT ;  /* 0x0000004014047812 */ /* 0x040fe400078efcff */
[----:B------:R-:W-:Y:S02]  /*10830*/  LOP3.LUT R20, R20, 0x80, RZ, 0xfc, !PT ;  /* 0x0000008014147812 */ /* 0x000fe400078efcff */
[----:B------:R-:W-:Y:S02]  /*10840*/  ISETP.GE.AND P1, PT, R4, UR4, PT ;  /* 0x0000000404007c0c */ /* 0x000fe4000bf26270 */
[----:B------:R-:W-:Y:S02]  /*10850*/  ISETP.GE.AND P0, PT, R20, UR4, PT ;  /* 0x0000000414007c0c */ /* 0x000fe4000bf06270 */
[----:B------:R-:W1:Y:S09]  /*10860*/  S2R R20, SR_TID.X ;  /* 0x0000000000147919 */ /* 0x000e720000002100 */
[----:B------:R-:W-:Y:S01]  /*10870*/  @P1 LOP3.LUT R16, R16, 0x10, RZ, 0xfc, !PT ;  /* 0x0000001010101812 */ /* 0x000fe200078efcff */
[----:B----4-:R-:W-:-:S05]  /*10880*/  IMAD.SHL.U32 R21, R21, 0x8, RZ ;  /* 0x0000000815157824 */ /* 0x010fca00078e00ff */
[----:B------:R-:W-:-:S04]  /*10890*/  LOP3.LUT R21, R21, 0x38, RZ, 0xc0, !PT ;  /* 0x0000003815157812 */ /* 0x000fc800078ec0ff */
[C---:B------:R-:W-:Y:S02]  /*108a0*/  ISETP.GE.AND P2, PT, R21.reuse, UR4, PT ;  /* 0x0000000415007c0c */ /* 0x040fe4000bf46270 */
[----:B------:R-:W-:Y:S02]  /*108b0*/  LOP3.LUT R21, R21, 0xc0, RZ, 0xfc, !PT ;  /* 0x000000c015157812 */ /* 0x000fe400078efcff */
[----:B-1----:R-:W-:-:S09]  /*108c0*/  LOP3.LUT R20, R20, 0x7f, RZ, 0xc0, !PT ;  /* 0x0000007f14147812 */ /* 0x002fd200078ec0ff */
[----:B------:R-:W-:Y:S02]  /*108d0*/  @P2 LOP3.LUT R16, R16, 0x1, RZ, 0xfc, !PT ;  /* 0x0000000110102812 */ /* 0x000fe400078efcff */
[----:B------:R-:W-:Y:S02]  /*108e0*/  SHF.R.U32.HI R4, RZ, 0x3, R20 ;  /* 0x00000003ff047819 */ /* 0x000fe40000011614 */
[----:B------:R-:W1:Y:S01]  /*108f0*/  S2R R20, SR_TID.X ;  /* 0x0000000000147919 */ /* 0x000e620000002100 */
[----:B------:R-:W-:-:S04]  /*10900*/  LOP3.LUT R16, R16, 0xfffffff7, RZ, 0xc0, !PT ;  /* 0xfffffff710107812 */ /* 0x000fc800078ec0ff */
[----:B------:R-:W-:Y:S02]  /*10910*/  @P0 LOP3.LUT R16, R16, 0x8, RZ, 0xfc, !PT ;  /* 0x0000000810100812 */ /* 0x000fe400078efcff */
[----:B------:R-:W-:Y:S02]  /*10920*/  ISETP.GE.AND P0, PT, R21, UR4, PT ;  /* 0x0000000415007c0c */ /* 0x000fe4000bf06270 */
[----:B------:R-:W-:-:S11]  /*10930*/  LOP3.LUT R16, R16, 0xfffffffb, RZ, 0xc0, !PT ;  /* 0xfffffffb10107812 */ /* 0x000fd600078ec0ff */
[----:B------:R-:W-:Y:S01]  /*10940*/  @P0 LOP3.LUT R16, R16, 0x4, RZ, 0xfc, !PT ;  /* 0x0000000410100812 */ /* 0x000fe200078efcff */
[----:B-1----:R-:W-:-:S05]  /*10950*/  IMAD.SHL.U32 R20, R20, 0x10, RZ ;  /* 0x0000001014147824 */ /* 0x002fca00078e00ff */
[----:B------:R-:W-:Y:S01]  /*10960*/  LOP3.LUT R20, R4, 0x70, R20, 0xf8, !PT ;  /* 0x0000007004147812 */ /* 0x000fe200078ef814 */
[----:B--2---:R-:W-:-:S04]  /*10970*/  VIADD R0, R0, 0xffffffff ;  /* 0xffffffff00007836 */ /* 0x004fc80000000000 */
[----:B------:R-:W-:Y:S01]  /*10980*/  IMAD R37, R0, 0x60, R20 ;  /* 0x0000006000257824 */ /* 0x000fe200078e0214 */
[----:B0--3--:R-:W-:Y:S06]  /*10990*/  BRA.DIV UR5, `(.L_x_5800) ;  /* 0x0000005205147947 */ /* 0x009fec000b800000 */
.L_x_5873:
        /* <DEDUP_REMOVED lines=20> */
[----:B------:R-:W-:Y:S01]  /*10ae0*/  @!P0 IMAD.IADD R7, R3, 0x1, R7 ;  /* 0x0000000103078824 */ /* 0x000fe200078e0207 */
[----:B------:R-:W-:-:S05]  /*10af0*/  SEL R3, RZ, 0x1, P2 ;  /* 0x00000001ff037807 */ /* 0x000fca0001000000 */
[----:B------:R1:W-:Y:S01]  /*10b00*/  STL [R1+0x24], R3 ;  /* 0x0000240301007387 */ /* 0x0003e20000100800 */
[----:B0-----:R-:W-:-:S04]  /*10b10*/  @!P0 LEA R4, P1, R2, R4, 0x2 ;  /* 0x0000000402048211 */ /* 0x001fc800078210ff */
[----:B------:R-:W-:Y:S01]  /*10b20*/  @!P0 LEA.HI.X R5, R2, R5, R7, 0x2, P1 ;  /* 0x0000000502058211 */ /* 0x000fe200008f1407 */
[----:B------:R-:W-:-:S04]  /*10b30*/  IMAD.MOV R2, RZ, RZ, -R6 ;  /* 0x000000ffff027224 */ /* 0x000fc800078e0a06 */
[----:B------:R-:W-:Y:S01]  /*10b40*/  IMAD R37, R8, R2, R37 ;  /* 0x0000000208257224 */ /* 0x000fe200078e0225 */
[----:B------:R1:W5:Y:S01]  /*10b50*/  @!P0 LDG.E R36, desc[UR36][R4.64] ;  /* 0x0000002404248981 */ /* 0x000362000c1e1900 */
[----:B------:R-:W-:Y:S01]  /*10b60*/  IMAD.U32 R2, RZ, RZ, UR38 ;  /* 0x00000026ff027e24 */ /* 0x000fe2000f8e00ff */
[----:B------:R-:W-:Y:S02]  /*10b70*/  ISETP.GT.U32.AND P1, PT, R20, 0x5f, PT ;  /* 0x0000005f1400780c */ /* 0x000fe40003f24070 */
[----:B------:R-:W-:Y:S02]  /*10b80*/  LOP3.LUT R16, R16, 0xfffffbff, RZ, 0xc0, !PT ;  /* 0xfffffbff10107812 */ /* 0x000fe400078ec0ff */
[----:B------:R-:W-:Y:S02]  /*10b90*/  ISETP.NE.AND P0, PT, R2, 0x3, PT ;  /* 0x000000030200780c */ /* 0x000fe40003f05270 */
[----:B------:R-:W-:-:S11]  /*10ba0*/  LOP3.LUT R26, R26, 0xffff, RZ, 0xc0, !PT ;  /* 0x0000ffff1a1a7812 */ /* 0x000fd600078ec0ff */
[----:B------:R-:W-:-:S04]  /*10bb0*/  @P0 LOP3.LUT R16, R16, 0x400, RZ, 0xfc, !PT ;  /* 0x0000040010100812 */ /* 0x000fc800078efcff */
[----:B------:R-:W-:-:S04]  /*10bc0*/  LOP3.LUT R16, R16, 0xffffffdf, RZ, 0xc0, !PT ;  /* 0xffffffdf10107812 */ /* 0x000fc800078ec0ff */
[----:B------:R-:W-:Y:S01]  /*10bd0*/  @P1 LOP3.LUT R16, R16, 0x20, RZ, 0xfc, !PT ;  /* 0x0000002010101812 */ /* 0x000fe200078efcff */
[----:B-1----:R-:W-:Y:S06]  /*10be0*/  @!P0 BRA `(.L_x_5801) ;  /* 0x0000000000048947 */ /* 0x002fec0003800000 */
[----:B------:R-:W-:Y:S01]  /*10bf0*/  BPT.TRAP 0x1 ;  /* 0x000000040000795c */ /* 0x000fe20000300000 */
.L_x_5801:
[----:B------:R-:W-:Y:S01]  /*10c00*/  IMAD R22, R0, -0x60, R19 ;  /* 0xffffffa000167824 */ /* 0x000fe200078e0213 */
[----:B------:R-:W-:Y:S01]  /*10c10*/  SHF.L.U32 R0, R28, 0x1f, RZ ;  /* 0x0000001f1c007819 */ /* 0x000fe200000006ff */
[----:B------:R-:W-:Y:S01]  /*10c20*/  IMAD R19, R18, 0x8, R17 ;  /* 0x0000000812137824 */ /* 0x000fe200078e0211 */
[----:B------:R-:W-:Y:S03]  /*10c30*/  BSSY B0, `(.L_x_5802) ;  /* 0x0000003000007945 */ /* 0x000fe60003800000 */
[----:B------:R-:W0:Y:S02]  /*10c40*/  SYNCS.PHASECHK.TRANS64.TRYWAIT P0, [R19+URZ+0x32440], R0 ;  /* 0x03244000130075a7 */ /* 0x000e24000800017f */
[----:B0-----:R-:W-:Y:S05]  /*10c50*/  @!P0 BRA `(.L_x_5803) ;  /* 0x0000004c00988947 */ /* 0x001fea0003800000 */
.L_x_5874:
[----:B------:R-:W-:Y:S05]  /*10c60*/  BSYNC B0 ;  /* 0x0000000000007941 */ /* 0x000fea0003800000 */
.L_x_5802:
        /* <DEDUP_REMOVED lines=87> */
.L_x_5888:
        /* <DEDUP_REMOVED lines=10> */
.L_x_5805:
        /* <DEDUP_REMOVED lines=10> */
.L_x_5806:
[----:B------:R1:W5:Y:S01]  /*11320*/  LDL.LU R0, [R1+0x8] ;  /* 0x0000080001007983 */ /* 0x0003620000300800 */
[----:B------:R-:W-:Y:S01]  /*11330*/  LOP3.LUT P0, RZ, R16, 0x40, RZ, 0xc0, !PT ;  /* 0x0000004010ff7812 */ /* 0x000fe2000780c0ff */
[----:B------:R1:W-:-:S12]  /*11340*/  SYNCS.ARRIVE.TRANS64.A1T0 RZ, [R19+URZ+0x32430], RZ ;  /* 0x032430ff13ff79a7 */ /* 0x0003d8000810003f */
[----:B------:R-:W-:Y:S05]  /*11350*/  WARPSYNC.ALL ;  /* 0x0000000000007948 */ /* 0x000fea0003800000 */
[----:B0-----:R-:W-:Y:S01]  /*11360*/  SEL R2, R34, RZ, !P0 ;  /* 0x000000ff22027207 */ /* 0x001fe20004000000 */
[----:B------:R-:W-:Y:S04]  /*11370*/  BSSY B6, `(.L_x_5807) ;  /* 0x000001a000067945 */ /* 0x000fe80003800000 */
[----:B------:R0:W-:Y:S01]  /*11380*/  STL [R1], R2 ;  /* 0x0000000201007387 */ /* 0x0001e20000100800 */
[----:B------:R-:W-:Y:S01]  /*11390*/  BAR.SYNC.DEFER_BLOCKING 0x8, 0x180 ;  /* 0x0206000000007b1d */ /* 0x000fe20000010000 */
[----:B-----5:R-:W-:Y:S01]  /*113a0*/  SEL R34, R0, RZ, !P0 ;  /* 0x000000ff00227207 */ /* 0x020fe20004000000 */
[----:B------:R-:W-:-:S04]  /*113b0*/  VIADD R0, R17, 0x18400 ;  /* 0x0001840011007836 */ /* 0x000fc80000000000 */
[----:B------:R0:W-:Y:S01]  /*113c0*/  STL [R1+0xc], R34 ;  /* 0x00000c2201007387 */ /* 0x0001e20000100800 */
[----:B------:R-:W-:Y:S02]  /*113d0*/  LOP3.LUT P0, RZ, R0, 0x3ff, RZ, 0xc0, !PT ;  /* 0x000003ff00ff7812 */ /* 0x000fe4000780c0ff */
[----:B------:R-:W-:-:S05]  /*113e0*/  SHF.R.S32.HI R0, RZ, 0x1f, R35 ;  /* 0x0000001fff007819 */ /* 0x000fca0000011423 */
        /* <DEDUP_REMOVED lines=18> */
.L_x_5808:
[----:B------:R-:W-:Y:S05]  /*11510*/  BSYNC B6 ;  /* 0x0000000000067941 */ /* 0x000fea0003800000 */
.L_x_5807:
[----:B------:R-:W2:Y:S01]  /*11520*/  LDL R4, [R1+0x8] ;  /* 0x0000080001047983 */ /* 0x000ea20000100800 */
[----:B0-----:R-:W0:Y:S01]  /*11530*/  S2R R2, SR_TID.X ;  /* 0x0000000000027919 */ /* 0x001e220000002100 */
[----:B------:R-:W-:Y:S01]  /*11540*/  IMAD.MOV.U32 R21, RZ, RZ, R34 ;  /* 0x000000ffff157224 */ /* 0x000fe200078e0022 */
[----:B------:R-:W-:Y:S01]  /*11550*/  ULDC.64 UR4, c[0x0][0x298] ;  /* 0x0000a60000047ab9 */ /* 0x000fe20000000a00 */
[----:B------:R-:W3:Y:S01]  /*11560*/  LDC R5, c[0x0][0x448] ;  /* 0x00011200ff057b82 */ /* 0x000ee20000000800 */
[----:B------:R-:W4:Y:S01]  /*11570*/  LDL R20, [R1] ;  /* 0x0000000001147983 */ /* 0x000f220000100800 */
[----:B------:R-:W5:Y:S01]  /*11580*/  S2R R34, SR_TID.X ;  /* 0x0000000000227919 */ /* 0x000f620000002100 */
[----:B0-----:R-:W-:-:S04]  /*11590*/  LOP3.LUT R2, R2, 0x7f, RZ, 0xc0, !PT ;  /* 0x0000007f02027812 */ /* 0x001fc800078ec0ff */
[----:B------:R-:W-:Y:S02]  /*115a0*/  SHF.R.U32.HI R0, RZ, 0x3, R2 ;  /* 0x00000003ff007819 */ /* 0x000fe40000011602 */
[----:B------:R-:W0:Y:S02]  /*115b0*/  LDC R2, c[0x0][0x448] ;  /* 0x00011200ff027b82 */ /* 0x000e240000000800 */
[----:B0-----:R-:W-:Y:S01]  /*115c0*/  ISETP.NE.AND P6, PT, R2, 0x1, PT ;  /* 0x000000010200780c */ /* 0x001fe20003fc5270 */
[----:B-----5:R-:W-:-:S12]  /*115d0*/  IMAD.SHL.U32 R34, R34, 0x10, RZ ;  /* 0x0000001022227824 */ /* 0x020fd800078e00ff */
[----:B------:R-:W0:Y:S08]  /*115e0*/  @P6 LDC R3, c[0x0][0x44c] ;  /* 0x00011300ff036b82 */ /* 0x000e300000000800 */
[----:B------:R-:W5:Y:S01]  /*115f0*/  @P6 LDC R2, c[0x0][0x450] ;  /* 0x00011400ff026b82 */ /* 0x000f620000000800 */
[----:B------:R-:W-:-:S05]  /*11600*/  LOP3.LUT R34, R0, 0x70, R34, 0xf8, !PT ;  /* 0x0000007000227812 */ /* 0x000fca00078ef822 */
[----:B------:R-:W-:-:S04]  /*11610*/  IMAD R34, R25, 0x80, R34 ;  /* 0x0000008019227824 */ /* 0x000fc800078e0222 */
[----:B------:R-:W-:Y:S02]  /*11620*/  IMAD.MOV.U32 R0, RZ, RZ, R34 ;  /* 0x000000ffff007224 */ /* 0x000fe400078e0022 */
[----:B0-----:R-:W-:-:S05]  /*11630*/  @P6 IMAD.HI.U32 R3, R34, R3, RZ ;  /* 0x0000000322036227 */ /* 0x001fca00078e00ff */
[----:B-----5:R-:W-:Y:S01]  /*11640*/  @P6 SHF.R.U32.HI R0, RZ, R2, R3 ;  /* 0x00000002ff006219 */ /* 0x020fe20000011603 */
[----:B------:R-:W-:-:S04]  /*11650*/  IMAD.WIDE.U32 R2, R35, UR4, RZ ;  /* 0x0000000423027c25 */ /* 0x000fc8000f8e00ff */
[----:B--2---:R-:W-:-:S04]  /*11660*/  IMAD R4, R4, UR4, RZ ;  /* 0x0000000404047c24 */ /* 0x004fc8000f8e02ff */
[----:B------:R-:W-:Y:S01]  /*11670*/  IMAD R4, R35, UR5, R4 ;  /* 0x0000000523047c24 */ /* 0x000fe2000f8e0204 */
[----:B------:R-:W-:-:S03]  /*11680*/  ULDC.64 UR4, c[0x0][0x2d8] ;  /* 0x0000b60000047ab9 */ /* 0x000fc60000000a00 */
[----:B------:R-:W-:Y:S02]  /*11690*/  IMAD.IADD R3, R3, 0x1, R4 ;  /* 0x0000000103037824 */ /* 0x000fe400078e0204 */
[----:B------:R-:W-:-:S04]  /*116a0*/  IMAD.WIDE.U32 R2, R26, UR4, R2 ;  /* 0x000000041a027c25 */ /* 0x000fc8000f8e0002 */
[----:B------:R-:W-:Y:S01]  /*116b0*/  IMAD R3, R26, UR5, R3 ;  /* 0x000000051a037c24 */ /* 0x000fe2000f8e0203 */
[----:B------:R-:W-:Y:S02]  /*116c0*/  ULDC.64 UR4, c[0x0][0x2e0] ;  /* 0x0000b80000047ab9 */ /* 0x000fe40000000a00 */
[----:B------:R-:W-:Y:S02]  /*116d0*/  IMAD R4, R21, UR4, RZ ;  /* 0x0000000415047c24 */ /* 0x000fe4000f8e02ff */
[----:B----4-:R-:W-:-:S04]  /*116e0*/  IMAD.WIDE.U32 R2, R20, UR4, R2 ;  /* 0x0000000414027c25 */ /* 0x010fc8000f8e0002 */
[----:B------:R-:W-:Y:S01]  /*116f0*/  IMAD R4, R20, UR5, R4 ;  /* 0x0000000514047c24 */ /* 0x000fe2000f8e0204 */
[----:B------:R-:W-:Y:S01]  /*11700*/  ULDC.64 UR4, c[0x0][0x2d0] ;  /* 0x0000b40000047ab9 */ /* 0x000fe20000000a00 */
[----:B------:R-:W0:Y:S02]  /*11710*/  S2R R20, SR_TID.X ;  /* 0x0000000000147919 */ /* 0x000e240000002100 */
[----:B------:R-:W-:Y:S01]  /*11720*/  IMAD.IADD R3, R3, 0x1, R4 ;  /* 0x0000000103037824 */ /* 0x000fe200078e0204 */
[----:B------:R-:W-:Y:S01]  /*11730*/  SHF.R.S32.HI R4, RZ, 0x1f, R0 ;  /* 0x0000001fff047819 */ /* 0x000fe20000011400 */
[----:B------:R-:W2:Y:S04]  /*11740*/  S2R R21, SR_TID.X ;  /* 0x0000000000157919 */ /* 0x000ea80000002100 */
[----:B------:R-:W-:-:S02]  /*11750*/  IMAD R4, R4, UR4, RZ ;  /* 0x0000000404047c24 */ /* 0x000fc4000f8e02ff */
[----:B------:R-:W-:-:S04]  /*11760*/  IMAD.WIDE.U32 R2, R0, UR4, R2 ;  /* 0x0000000400027c25 */ /* 0x000fc8000f8e0002 */
[----:B------:R-:W-:Y:S01]  /*11770*/  IMAD R4, R0, UR5, R4 ;  /* 0x0000000500047c24 */ /* 0x000fe2000f8e0204 */
[----:B------:R-:W-:Y:S01]  /*11780*/  ULDC.64 UR4, c[0x0][0x2c8] ;  /* 0x0000b20000047ab9 */ /* 0x000fe20000000a00 */
[----:B------:R-:W-:-:S04]  /*11790*/  IMAD.MOV R0, RZ, RZ, -R0 ;  /* 0x000000ffff007224 */ /* 0x000fc800078e0a00 */
[----:B---3--:R-:W-:Y:S02]  /*117a0*/  IMAD R0, R5, R0, R34 ;  /* 0x0000000005007224 */ /* 0x008fe400078e0222 */
[----:B------:R-:W-:-:S03]  /*117b0*/  IMAD.IADD R3, R3, 0x1, R4 ;  /* 0x0000000103037824 */ /* 0x000fc600078e0204 */
[----:B------:R-:W-:Y:S01]  /*117c0*/  SHF.R.S32.HI R4, RZ, 0x1f, R0 ;  /* 0x0000001fff047819 */ /* 0x000fe20000011400 */
[----:B------:R-:W-:-:S04]  /*117d0*/  IMAD.WIDE.U32 R2, R0, UR4, R2 ;  /* 0x0000000400027c25 */ /* 0x000fc8000f8e0002 */
[----:B------:R-:W-:-:S04]  /*117e0*/  IMAD R4, R4, UR4, RZ ;  /* 0x0000000404047c24 */ /* 0x000fc8000f8e02ff */
[----:B------:R-:W-:Y:S01]  /*117f0*/  IMAD R4, R0, UR5, R4 ;  /* 0x0000000500047c24 */ /* 0x000fe2000f8e0204 */
[----:B------:R-:W-:Y:S01]  /*11800*/  ULDC.64 UR4, c[0x0][0x280] ;  /* 0x0000a00000047ab9 */ /* 0x000fe20000000a00 */
[----:B0-----:R-:W-:Y:S01]  /*11810*/  IMAD.SHL.U32 R20, R20, 0x8, RZ ;  /* 0x0000000814147824 */ /* 0x001fe200078e00ff */
[----:B------:R-:W-:Y:S01]  /*11820*/  LEA R0, P0, R2, UR4, 0x1 ;  /* 0x0000000402007c11 */ /* 0x000fe2000f8008ff */
[----:B------:R-:W-:Y:S01]  /*11830*/  IMAD.IADD R4, R3, 0x1, R4 ;  /* 0x0000000103047824 */ /* 0x000fe200078e0204 */
[----:B------:R-:W-:Y:S02]  /*11840*/  ULDC UR4, c[0x0][0x2b8] ;  /* 0x0000ae0000047ab9 */ /* 0x000fe40000000800 */
[----:B------:R-:W-:Y:S02]  /*11850*/  LOP3.LUT R20, R20, 0x38, RZ, 0xc0, !PT ;  /* 0x0000003814147812 */ /* 0x000fe400078ec0ff */
[----:B------:R-:W-:Y:S01]  /*11860*/  LEA.HI.X R4, R2, UR5, R4, 0x1, P0 ;  /* 0x0000000502047c11 */ /* 0x000fe200080f0c04 */
[----:B------:R-:W-:Y:S01]  /*11870*/  UMOV UR5, 0xffffffff ;  /* 0xffffffff00057882 */ /* 0x000fe20000000000 */
[----:B--2---:R-:W-:-:S02]  /*11880*/  LOP3.LUT R21, R21, 0x7f, RZ, 0xc0, !PT ;  /* 0x0000007f15157812 */ /* 0x004fc400078ec0ff */
[----:B------:R-:W-:Y:S02]  /*11890*/  ISETP.GE.AND P0, PT, R20, UR4, PT ;  /* 0x0000000414007c0c */ /* 0x000fe4000bf06270 */
[----:B------:R-:W-:Y:S01]  /*118a0*/  SHF.R.U32.HI R21, RZ, 0x3, R21 ;  /* 0x00000003ff157819 */ /* 0x000fe20000011615 */
[----:B------:R-:W-:Y:S10]  /*118b0*/  BRA.DIV UR5, `(.L_x_5809) ;  /* 0x0000004a05947947 */ /* 0x000ff4000b800000 */
[----:B------:R-:W2:Y:S01]  /*118c0*/  LDL.LU R2, [R1+0x4] ;  /* 0x0000040001027983 */ /* 0x000ea20000300800 */
[----:B------:R-:W-:Y:S01]  /*118d0*/  IMAD R25, R25, 0x80, R21 ;  /* 0x0000008019197824 */ /* 0x000fe200078e0215 */
[----:B------:R-:W-:Y:S02]  /*118e0*/  LOP3.LUT R16, R16, 0xffffdfff, RZ, 0xc0, !PT ;  /* 0xffffdfff10107812 */ /* 0x000fe400078ec0ff */
[----:B------:R-:W0:Y:S01]  /*118f0*/  SHFL.IDX PT, R9, R0, RZ, 0x181f ;  /* 0x00181fff00097589 */ /* 0x000e2200000e0000 */
[----:B------:R-:W-:-:S03]  /*11900*/  VIADD R7, R25, 0x10 ;  /* 0x0000001019077836 */ /* 0x000fc60000000000 */
[----:B------:R-:W3:Y:S04]  /*11910*/  SHFL.IDX PT, R3, R4, RZ, 0x181f ;  /* 0x00181fff04037589 */ /* 0x000ee800000e0000 */
[----:B------:R-:W4:Y:S04]  /*11920*/  SHFL.IDX PT, R6, R0, 0x1, 0x181f ;  /* 0x00381f0000067f89 */ /* 0x000f2800000e0000 */
[----:B------:R-:W-:Y:S04]  /*11930*/  SHFL.IDX PT, R10, R0, 0x2, 0x181f ;  /* 0x00581f00000a7f89 */ /* 0x000fe800000e0000 */
[----:B------:R-:W-:Y:S01]  /*11940*/  SHFL.IDX PT, R11, R0, 0x3, 0x181f ;  /* 0x00781f00000b7f89 */ /* 0x000fe200000e0000 */
[----:B--2---:R-:W-:-:S03]  /*11950*/  IMAD R5, R2, R5, RZ ;  /* 0x0000000502057224 */ /* 0x004fc600078e02ff */
[----:B------:R-:W2:Y:S02]  /*11960*/  SHFL.IDX PT, R2, R4, 0x1, 0x181f ;  /* 0x00381f0004027f89 */ /* 0x000ea400000e0000 */
[-C--:B------:R-:W-:Y:S02]  /*11970*/  ISETP.GE.AND P6, PT, R25, R5.reuse, PT ;  /* 0x000000051900720c */ /* 0x080fe40003fc6270 */
[----:B------:R-:W-:Y:S01]  /*11980*/  ISETP.GE.AND P5, PT, R7, R5, PT ;  /* 0x000000050700720c */ /* 0x000fe20003fa6270 */
[----:B------:R-:W-:-:S05]  /*11990*/  VIADD R7, R25, 0x20 ;  /* 0x0000002019077836 */ /* 0x000fca0000000000 */
[----:B------:R-:W-:-:S05]  /*119a0*/  ISETP.GE.AND P3, PT, R7, R5, PT ;  /* 0x000000050700720c */ /* 0x000fca0003f66270 */
[----:B0-----:R-:W-:Y:S02]  /*119b0*/  @!P6 LEA R9, P1, R20, R9, 0x1 ;  /* 0x000000091409e211 */ /* 0x001fe400078208ff */
[----:B------:R-:W-:-:S03]  /*119c0*/  @P6 LOP3.LUT R16, R16, 0x2000, RZ, 0xfc, !PT ;  /* 0x0000200010106812 */ /* 0x000fc600078efcff */
[----:B---3--:R-:W-:Y:S01]  /*119d0*/  @!P6 IMAD.X R3, RZ, RZ, R3, P1 ;  /* 0x000000ffff03e224 */ /* 0x008fe200008e0603 */
[----:B----4-:R-:W-:Y:S02]  /*119e0*/  @!P5 LEA R6, P1, R20, R6, 0x1 ;  /* 0x000000061406d211 */ /* 0x010fe400078208ff */
[----:B------:R-:W-:-:S03]  /*119f0*/  LOP3.LUT R16, R16, 0xffffefff, RZ, 0xc0, !PT ;  /* 0xffffefff10107812 */ /* 0x000fc600078ec0ff */
[----:B--2---:R-:W-:Y:S01]  /*11a00*/  @!P5 IMAD.X R8, RZ, RZ, R2, P1 ;  /* 0x000000ffff08d224 */ /* 0x004fe200008e0602 */
[----:B------:R-:W-:Y:S01]  /*11a10*/  @!P3 LEA R10, P1, R20, R10, 0x1 ;  /* 0x0000000a140ab211 */ /* 0x000fe200078208ff */
[----:B------:R-:W0:Y:S01]  /*11a20*/  SHFL.IDX PT, R2, R4, 0x2, 0x181f ;  /* 0x00581f0004027f89 */ /* 0x000e2200000e0000 */
[----:B------:R-:W-:-:S04]  /*11a30*/  @P5 LOP3.LUT R16, R16, 0x1000, RZ, 0xfc, !PT ;  /* 0x0000100010105812 */ /* 0x000fc800078efcff */
[----:B------:R-:W-:-:S04]  /*11a40*/  LOP3.LUT R16, R16, 0xfffff7ff, RZ, 0xc0, !PT ;  /* 0xfffff7ff10107812 */ /* 0x000fc800078ec0ff */
[----:B------:R-:W-:-:S04]  /*11a50*/  @P3 LOP3.LUT R16, R16, 0x800, RZ, 0xfc, !PT ;  /* 0x0000080010103812 */ /* 0x000fc800078efcff */
[----:B------:R-:W-:Y:S01]  /*11a60*/  LOP3.LUT R16, R16, 0xfffffdff, RZ, 0xc0, !PT ;  /* 0xfffffdff10107812 */ /* 0x000fe200078ec0ff */
[----:B0-----:R-:W-:Y:S02]  /*11a70*/  @!P3 IMAD.X R7, RZ, RZ, R2, P1 ;  /* 0x000000ffff07b224 */ /* 0x001fe400008e0602 */
[----:B------:R-:W-:-:S05]  /*11a80*/  VIADD R2, R25, 0x30 ;  /* 0x0000003019027836 */ /* 0x000fca0000000000 */
[----:B------:R-:W-:Y:S01]  /*11a90*/  ISETP.GE.AND P2, PT, R2, R5, PT ;  /* 0x000000050200720c */ /* 0x000fe20003f46270 */
[----:B------:R-:W-:-:S05]  /*11aa0*/  VIADD R2, R25, 0x40 ;  /* 0x0000004019027836 */ /* 0x000fca0000000000 */
[----:B------:R-:W-:Y:S02]  /*11ab0*/  ISETP.GE.AND P4, PT, R2, R5, PT ;  /* 0x000000050200720c */ /* 0x000fe40003f86270 */
[----:B------:R-:W0:Y:S05]  /*11ac0*/  SHFL.IDX PT, R2, R4, 0x3, 0x181f ;  /* 0x00781f0004027f89 */ /* 0x000e2a00000e0000 */
[----:B------:R-:W-:Y:S02]  /*11ad0*/  @!P2 LEA R13, P1, R20, R11, 0x1 ;  /* 0x0000000b140da211 */ /* 0x000fe400078208ff */
[----:B------:R-:W2:Y:S01]  /*11ae0*/  SHFL.IDX PT, R11, R0, 0x4, 0x181f ;  /* 0x00981f00000b7f89 */ /* 0x000ea200000e0000 */
[----:B------:R-:W-:-:S04]  /*11af0*/  @P2 LOP3.LUT R16, R16, 0x200, RZ, 0xfc, !PT ;  /* 0x0000020010102812 */ /* 0x000fc800078efcff */
[----:B------:R-:W-:-:S04]  /*11b00*/  LOP3.LUT R16, R16, 0xfffffeff, RZ, 0xc0, !PT ;  /* 0xfffffeff10107812 */ /* 0x000fc800078ec0ff */
[----:B------:R-:W-:-:S04]  /*11b10*/  @P4 LOP3.LUT R16, R16, 0x100, RZ, 0xfc, !PT ;  /* 0x0000010010104812 */ /* 0x000fc800078efcff */
[----:B------:R-:W-:Y:S01]  /*11b20*/  LOP3.LUT R16, R16, 0xffffff7f, RZ, 0xc0, !PT ;  /* 0xffffff7f10107812 */ /* 0x000fe200078ec0ff */
[----:B0-----:R-:W-:Y:S02]  /*11b30*/  @!P2 IMAD.X R12, RZ, RZ, R2, P1 ;  /* 0x000000ffff0ca224 */ /* 0x001fe400008e0602 */
[----:B------:R-:W0:Y:S01]  /*11b40*/  SHFL.IDX PT, R2, R4, 0x4, 0x181f ;  /* 0x00981f0004027f89 */ /* 0x000e2200000e0000 */
[----:B--2---:R-:W-:-:S05]  /*11b50*/  @!P4 LEA R14, P1, R20, R11, 0x1 ;  /* 0x0000000b140ec211 */ /* 0x004fca00078208ff */
[----:B0-----:R-:W-:Y:S02]  /*11b60*/  @!P4 IMAD.X R11, RZ, RZ, R2, P1 ;  /* 0x000000ffff0bc224 */ /* 0x001fe400008e0602 */
[----:B------:R-:W-:-:S05]  /*11b70*/  @!P6 IMAD.MOV.U32 R2, RZ, RZ, R9 ;  /* 0x000000ffff02e224 */ /* 0x000fca00078e0009 */
[----:B------:R0:W-:Y:S02]  /*11b80*/  @!P6 LDGSTS.E.BYPASS.LTC128B.128 [R23+0x18400], desc[UR36][R2.64], !P0 ;  /* 0x184000000217efae */ /* 0x0001e4000c101d64 */
[----:B0-----:R-:W-:Y:S02]  /*11b90*/  @!P5 IMAD.MOV.U32 R2, RZ, RZ, R6 ;  /* 0x000000ffff02d224 */ /* 0x001fe400078e0006 */
[----:B------:R-:W-:Y:S01]  /*11ba0*/  @!P5 IMAD.MOV.U32 R3, RZ, RZ, R8 ;  /* 0x000000ffff03d224 */ /* 0x000fe200078e0008 */
[----:B------:R-:W-:Y:S04]  /*11bb0*/  SHFL.IDX PT, R6, R0, 0x6, 0x181f ;  /* 0x00d81f0000067f89 */ /* 0x000fe800000e0000 */
[----:B------:R0:W-:Y:S04]  /*11bc0*/  @!P5 LDGSTS.E.BYPASS.LTC128B.128 [R23+0x18c00], desc[UR36][R2.64], !P0 ;  /* 0x18c000000217dfae */ /* 0x0001e8000c101d64 */
[----:B------:R-:W2:Y:S04]  /*11bd0*/  SHFL.IDX PT, R8, R0, 0x5, 0x181f ;  /* 0x00b81f0000087f89 */ /* 0x000ea800000e0000 */
[----:B------:R-:W-:Y:S01]  /*11be0*/  SHFL.IDX PT, R0, R0, 0x7, 0x181f ;  /* 0x00f81f0000007f89 */ /* 0x000fe200000e0000 */
[----:B0-----:R-:W-:-:S02]  /*11bf0*/  @!P3 IMAD.MOV.U32 R2, RZ, RZ, R10 ;  /* 0x000000ffff02b224 */ /* 0x001fc400078e000a */
[----:B------:R-:W-:Y:S02]  /*11c00*/  @!P3 IMAD.MOV.U32 R3, RZ, RZ, R7 ;  /* 0x000000ffff03b224 */ /* 0x000fe400078e0007 */
[----:B------:R-:W0:Y:S04]  /*11c10*/  SHFL.IDX PT, R7, R4, 0x5, 0x181f ;  /* 0x00b81f0004077f89 */ /* 0x000e2800000e0000 */
[----:B------:R3:W-:Y:S02]  /*11c20*/  @!P3 LDGSTS.E.BYPASS.LTC128B.128 [R23+0x19400], desc[UR36][R2.64], !P0 ;  /* 0x194000000217bfae */ /* 0x0007e4000c101d64 */
[----:B---3--:R-:W-:Y:S02]  /*11c30*/  VIADD R2, R25, 0x50 ;  /* 0x0000005019027836 */ /* 0x008fe40000000000 */
[----:B------:R-:W-:-:S03]  /*11c40*/  @!P2 IMAD.MOV.U32 R3, RZ, RZ, R12 ;  /* 0x000000ffff03a224 */ /* 0x000fc600078e000c */
[----:B------:R-:W-:Y:S01]  /*11c50*/  ISETP.GE.AND P3, PT, R2, R5, PT ;  /* 0x000000050200720c */ /* 0x000fe20003f66270 */
[----:B------:R-:W-:-:S05]  /*11c60*/  @!P2 IMAD.MOV.U32 R2, RZ, RZ, R13 ;  /* 0x000000ffff02a224 */ /* 0x000fca00078e000d */
[----:B------:R3:W-:Y:S07]  /*11c70*/  @!P2 LDGSTS.E.BYPASS.LTC128B.128 [R23+0x19c00], desc[UR36][R2.64], !P0 ;  /* 0x19c000000217afae */ /* 0x0007ee000c101d64 */
[----:B--2---:R-:W-:Y:S02]  /*11c80*/  @!P3 LEA R8, P1, R20, R8, 0x1 ;  /* 0x000000081408b211 */ /* 0x004fe400078208ff */
[----:B------:R-:W-:Y:S01]  /*11c90*/  @P3 LOP3.LUT R16, R16, 0x80, RZ, 0xfc, !PT ;  /* 0x0000008010103812 */ /* 0x000fe200078efcff */
[----:B---3--:R-:W2:Y:S01]  /*11ca0*/  SHFL.IDX PT, R2, R4, 0x6, 0x181f ;  /* 0x00d81f0004027f89 */ /* 0x008ea200000e0000 */
[----:B------:R-:W-:-:S02]  /*11cb0*/  VIADD R3, R25, 0x60 ;  /* 0x0000006019037836 */ /* 0x000fc40000000000 */
[----:B------:R-:W-:Y:S01]  /*11cc0*/  LOP3.LUT R16, R16, 0xffffffbf, RZ, 0xc0, !PT ;  /* 0xffffffbf10107812 */ /* 0x000fe200078ec0ff */
[----:B0-----:R-:W-:Y:S01]  /*11cd0*/  @!P3 IMAD.X R7, RZ, RZ, R7, P1 ;  /* 0x000000ffff07b224 */ /* 0x001fe200008e0607 */
[----:B------:R-:W0:Y:S01]  /*11ce0*/  SHFL.IDX PT, R4, R4, 0x7, 0x181f ;  /* 0x00f81f0004047f89 */ /* 0x000e2200000e0000 */
[----:B------:R-:W-:Y:S01]  /*11cf0*/  ISETP.GE.AND P2, PT, R3, R5, PT ;  /* 0x000000050300720c */ /* 0x000fe20003f46270 */
[----:B------:R-:W-:-:S12]  /*11d00*/  @!P4 IMAD.MOV.U32 R3, RZ, RZ, R11 ;  /* 0x000000ffff03c224 */ /* 0x000fd800078e000b */
[----:B------:R-:W-:Y:S02]  /*11d10*/  @!P2 LEA R6, P1, R20, R6, 0x1 ;  /* 0x000000061406a211 */ /* 0x000fe400078208ff */
[----:B------:R-:W-:-:S03]  /*11d20*/  @P2 LOP3.LUT R16, R16, 0x40, RZ, 0xfc, !PT ;  /* 0x0000004010102812 */ /* 0x000fc600078efcff */
[----:B--2---:R-:W-:Y:S02]  /*11d30*/  @!P2 IMAD.X R9, RZ, RZ, R2, P1 ;  /* 0x000000ffff09a224 */ /* 0x004fe400008e0602 */
[----:B------:R-:W-:-:S05]  /*11d40*/  @!P4 IMAD.MOV.U32 R2, RZ, RZ, R14 ;  /* 0x000000ffff02c224 */ /* 0x000fca00078e000e */
[----:B------:R2:W-:Y:S02]  /*11d50*/  @!P4 LDGSTS.E.BYPASS.LTC128B.128 [R23+0x1a400], desc[UR36][R2.64], !P0 ;  /* 0x1a4000000217cfae */ /* 0x0005e4000c101d64 */
[----:B--2---:R-:W-:Y:S02]  /*11d60*/  @!P3 IMAD.MOV.U32 R2, RZ, RZ, R8 ;  /* 0x000000ffff02b224 */ /* 0x004fe400078e0008 */
[----:B------:R-:W-:-:S05]  /*11d70*/  @!P3 IMAD.MOV.U32 R3, RZ, RZ, R7 ;  /* 0x000000ffff03b224 */ /* 0x000fca00078e0007 */
[----:B------:R2:W-:Y:S02]  /*11d80*/  @!P3 LDGSTS.E.BYPASS.LTC128B.128 [R23+0x1ac00], desc[UR36][R2.64], !P0 ;  /* 0x1ac000000217bfae */ /* 0x0005e4000c101d64 */
[----:B--2---:R-:W-:Y:S02]  /*11d90*/  @!P2 IMAD.MOV.U32 R2, RZ, RZ, R6 ;  /* 0x000000ffff02a224 */ /* 0x004fe400078e0006 */
[----:B------:R-:W-:-:S05]  /*11da0*/  @!P2 IMAD.MOV.U32 R3, RZ, RZ, R9 ;  /* 0x000000ffff03a224 */ /* 0x000fca00078e0009 */
[----:B0-----:R2:W-:Y:S02]  /*11db0*/  @!P2 LDGSTS.E.BYPASS.LTC128B.128 [R23+0x1b400], desc[UR36][R2.64], !P0 ;  /* 0x1b4000000217afae */ /* 0x0015e4000c101d64 */
.L_x_5905:
[----:B------:R-:W-:Y:S01]  /*11dc0*/  VIADD R25, R25, 0x70 ;  /* 0x0000007019197836 */ /* 0x000fe20000000000 */
[----:B------:R-:W-:-:S04]  /*11dd0*/  LOP3.LUT R16, R16, 0xffffbfff, RZ, 0xc0, !PT ;  /* 0xffffbfff10107812 */ /* 0x000fc800078ec0ff */
[----:B------:R-:W-:-:S13]  /*11de0*/  ISETP.GE.AND P2, PT, R25, R5, PT ;  /* 0x000000051900720c */ /* 0x000fda0003f46270 */
[----:B--2---:R-:W-:Y:S02]  /*11df0*/  @!P2 LEA R2, P1, R20, R0, 0x1 ;  /* 0x000000001402a211 */ /* 0x004fe400078208ff */
        /* <DEDUP_REMOVED lines=8> */
.L_x_5810:
        /* <DEDUP_REMOVED lines=11> */
[----:B--2---:R-:W-:Y:S05]  /*11f30*/  @!P0 BRA `(.L_x_5812) ;  /* 0x0000000000408947 */ /* 0x004fea0003800000 */
        /* <DEDUP_REMOVED lines=16> */
.L_x_5812:
[----:B------:R-:W-:Y:S05]  /*12040*/  BSYNC B6 ;  /* 0x0000000000067941 */ /* 0x000fea0003800000 */
.L_x_5811:
[----:B------:R-:W2:Y:S01]  /*12050*/  LDL.LU R25, [R1+0x8] ;  /* 0x0000080001197983 */ /* 0x000ea20000300800 */
[----:B0-----:R-:W0:Y:S01]  /*12060*/  LDC R2, c[0x0][0x448] ;  /* 0x00011200ff027b82 */ /* 0x001e220000000800 */
[----:B------:R-:W-:Y:S02]  /*12070*/  ULDC.64 UR4, c[0x0][0x398] ;  /* 0x0000e60000047ab9 */ /* 0x000fe40000000a00 */
[----:B------:R-:W3:Y:S04]  /*12080*/  LDL.LU R21, [R1+0xc] ;  /* 0x00000c0001157983 */ /* 0x000ee80000300800 */
[----:B------:R-:W4:Y:S01]  /*12090*/  LDL.LU R20, [R1] ;  /* 0x0000000001147983 */ /* 0x000f220000300800 */
[----:B0-----:R-:W-:-:S13]  /*120a0*/  ISETP.NE.AND P6, PT, R2, 0x1, PT ;  /* 0x000000010200780c */ /* 0x001fda0003fc5270 */
[----:B------:R-:W0:Y:S08]  /*120b0*/  @P6 LDC R3, c[0x0][0x44c] ;  /* 0x00011300ff036b82 */ /* 0x000e300000000800 */
[----:B------:R-:W5:Y:S01]  /*120c0*/  @P6 LDC R2, c[0x0][0x450] ;  /* 0x00011400ff026b82 */ /* 0x000f620000000800 */
[----:B------:R-:W-:Y:S02]  /*120d0*/  IMAD.MOV.U32 R0, RZ, RZ, R34 ;  /* 0x000000ffff007224 */ /* 0x000fe400078e0022 */
[----:B0-----:R-:W-:-:S05]  /*120e0*/  @P6 IMAD.HI.U32 R3, R34, R3, RZ ;  /* 0x0000000322036227 */ /* 0x001fca00078e00ff */
[----:B-----5:R-:W-:Y:S01]  /*120f0*/  @P6 SHF.R.U32.HI R0, RZ, R2, R3 ;  /* 0x00000002ff006219 */ /* 0x020fe20000011603 */
        /* <DEDUP_REMOVED lines=15> */
[----:B------:R-:W-:Y:S02]  /*121f0*/  IMAD R4, R20, UR5, R4 ;  /* 0x0000000514047c24 */ /* 0x000fe4000f8e0204 */
[----:B------:R-:W0:Y:S02]  /*12200*/  S2R R20, SR_TID.X ;  /* 0x0000000000147919 */ /* 0x000e240000002100 */
        /* <DEDUP_REMOVED lines=14> */
[----:B0-----:R-:W-:Y:S02]  /*122f0*/  IMAD.SHL.U32 R20, R20, 0x8, RZ ;  /* 0x0000000814147824 */ /* 0x001fe400078e00ff */
[----:B------:R-:W-:Y:S01]  /*12300*/  IMAD.IADD R3, R3, 0x1, R0 ;  /* 0x0000000103037824 */ /* 0x000fe200078e0200 */
[----:B------:R-:W-:Y:S01]  /*12310*/  LEA R0, P0, R2, UR4, 0x1 ;  /* 0x0000000402007c11 */ /* 0x000fe2000f8008ff */
[----:B------:R-:W-:Y:S01]  /*12320*/  ULDC UR4, c[0x0][0x3b8] ;  /* 0x0000ee0000047ab9 */ /* 0x000fe20000000800 */
[----:B------:R-:W-:Y:S02]  /*12330*/  LOP3.LUT R20, R20, 0x38, RZ, 0xc0, !PT ;  /* 0x0000003814147812 */ /* 0x000fe400078ec0ff */
[----:B------:R-:W-:Y:S02]  /*12340*/  LEA.HI.X R4, R2, UR5, R3, 0x1, P0 ;  /* 0x0000000502047c11 */ /* 0x000fe400080f0c03 */
[----:B------:R-:W-:-:S02]  /*12350*/  LOP3.LUT R9, R20, 0x40, RZ, 0xfc, !PT ;  /* 0x0000004014097812 */ /* 0x000fc400078efcff */
[C---:B------:R-:W-:Y:S02]  /*12360*/  LOP3.LUT R7, R20.reuse, 0x80, RZ, 0xfc, !PT ;  /* 0x0000008014077812 */ /* 0x040fe400078efcff */
[----:B------:R-:W-:Y:S01]  /*12370*/  LOP3.LUT R6, R20, 0xc0, RZ, 0xfc, !PT ;  /* 0x000000c014067812 */ /* 0x000fe200078efcff */
        /* <DEDUP_REMOVED lines=9> */
[----:B------:R-:W2:Y:S10]  /*12410*/  SHFL.IDX PT, R2, R4, RZ, 0x181f ;  /* 0x00181fff04027589 */ /* 0x000eb400000e0000 */
[----:B0-----:R-:W-:-:S02]  /*12420*/  @!P6 LEA R5, P0, R8, R14, 0x1 ;  /* 0x0000000e0805e211 */ /* 0x001fc400078008ff */
[----:B------:R-:W0:Y:S03]  /*12430*/  SHFL.IDX PT, R14, R0, 0x1, 0x181f ;  /* 0x00381f00000e7f89 */ /* 0x000e2600000e0000 */
[----:B--2---:R-:W-:Y:S02]  /*12440*/  @!P6 IMAD.X R3, RZ, RZ, R2, P0 ;  /* 0x000000ffff03e224 */ /* 0x004fe400000e0602 */
[----:B------:R-:W-:Y:S02]  /*12450*/  @!P6 IMAD.MOV.U32 R2, RZ, RZ, R5 ;  /* 0x000000ffff02e224 */ /* 0x000fe400078e0005 */
[----:B------:R-:W2:Y:S04]  /*12460*/  SHFL.IDX PT, R5, R4, 0x1, 0x181f ;  /* 0x00381f0004057f89 */ /* 0x000ea800000e0000 */
        /* <DEDUP_REMOVED lines=8> */
[----:B--2---:R-:W-:Y:S02]  /*124f0*/  @!P5 IMAD.X R7, RZ, RZ, R5, P0 ;  /* 0x000000ffff07d224 */ /* 0x004fe400000e0605 */
[----:B------:R-:W2:Y:S01]  /*12500*/  SHFL.IDX PT, R5, R4, 0x2, 0x181f ;  /* 0x00581f0004057f89 */ /* 0x000ea200000e0000 */
[----:B---3--:R-:W-:Y:S02]  /*12510*/  @!P5 IMAD.MOV.U32 R2, RZ, RZ, R6 ;  /* 0x000000ffff02d224 */ /* 0x008fe400078e0006 */
        /* <DEDUP_REMOVED lines=16> */
[----:B--2---:R-:W-:Y:S02]  /*12620*/  @!P5 IMAD.X R7, RZ, RZ, R5, P0 ;  /* 0x000000ffff07d224 */ /* 0x004fe400000e0605 */
[----:B------:R-:W2:Y:S01]  /*12630*/  SHFL.IDX PT, R5, R4, 0x3, 0x181f ;  /* 0x00781f0004057f89 */ /* 0x000ea200000e0000 */
[----:B---3--:R-:W-:Y:S02]  /*12640*/  @!P5 IMAD.MOV.U32 R2, RZ, RZ, R6 ;  /* 0x000000ffff02d224 */ /* 0x008fe400078e0006 */
[----:B------:R-:W-:-:S05]  /*12650*/  @!P5 IMAD.MOV.U32 R3, RZ, RZ, R7 ;  /* 0x000000ffff03d224 */ /* 0x000fca00078e0007 */
[----:B------:R-:W-:Y:S04]  /*12660*/  @!P5 LDGSTS.E.BYPASS.LTC128B.128 [R23+0x23400], desc[UR36][R2.64], !P4 ;  /* 0x234000000217dfae */ /* 0x000fe8000e101d64 */
[----:B------:R-:W-:Y:S04]  /*12670*/  @!P5 LDGSTS.E.BYPASS.LTC128B.128 [R23+0x27400], desc[UR36][R2.64+0x80], !P3 ;  /* 0x274000800217dfae */ /* 0x000fe8000d901d64 */
[----:B------:R-:W-:Y:S01]  /*12680*/  @!P5 LDGSTS.E.BYPASS.LTC128B.128 [R23+0x2b400], desc[UR36][R2.64+0x100], !P2 ;  /* 0x2b4001000217dfae */ /* 0x000fe2000d101d64 */
[----:B0-----:R-:W-:-:S03]  /*12690*/  @!P6 LEA R6, P0, R8, R14, 0x1 ;  /* 0x0000000e0806e211 */ /* 0x001fc600078008ff */
[----:B------:R0:W-:Y:S01]  /*126a0*/  @!P5 LDGSTS.E.BYPASS.LTC128B.128 [R23+0x2f400], desc[UR36][R2.64+0x180], !P1 ;  /* 0x2f4001800217dfae */ /* 0x0001e2000c901d64 */
[----:B------:R-:W-:-:S03]  /*126b0*/  LOP3.LUT P5, RZ, R16, 0x100000, RZ, 0xc0, !PT ;  /* 0x0010000010ff7812 */ /* 0x000fc600078ac0ff */
[----:B------:R-:W3:Y:S01]  /*126c0*/  SHFL.IDX PT, R14, R0, 0x4, 0x181f ;  /* 0x00981f00000e7f89 */ /* 0x000ee200000e0000 */
[----:B--2---:R-:W-:-:S03]  /*126d0*/  @!P6 IMAD.X R7, RZ, RZ, R5, P0 ;  /* 0x000000ffff07e224 */ /* 0x004fc600000e0605 */
[----:B------:R-:W2:Y:S01]  /*126e0*/  SHFL.IDX PT, R5, R4, 0x4, 0x181f ;  /* 0x00981f0004057f89 */ /* 0x000ea200000e0000 */
[----:B0-----:R-:W-:Y:S02]  /*126f0*/  @!P6 IMAD.MOV.U32 R2, RZ, RZ, R6 ;  /* 0x000000ffff02e224 */ /* 0x001fe400078e0006 */
[----:B------:R-:W-:-:S05]  /*12700*/  @!P6 IMAD.MOV.U32 R3, RZ, RZ, R7 ;  /* 0x000000ffff03e224 */ /* 0x000fca00078e0007 */
[----:B------:R-:W-:Y:S04]  /*12710*/  @!P6 LDGSTS.E.BYPASS.LTC128B.128 [R23+0x23c00], desc[UR36][R2.64], !P4 ;  /* 0x23c000000217efae */ /* 0x000fe8000e101d64 */
[----:B------:R-:W-:Y:S04]  /*12720*/  @!P6 LDGSTS.E.BYPASS.LTC128B.128 [R23+0x27c00], desc[UR36][R2.64+0x80], !P3 ;  /* 0x27c000800217efae */ /* 0x000fe8000d901d64 */
[----:B------:R-:W-:Y:S01]  /*12730*/  @!P6 LDGSTS.E.BYPASS.LTC128B.128 [R23+0x2bc00], desc[UR36][R2.64+0x100], !P2 ;  /* 0x2bc001000217efae */ /* 0x000fe2000d101d64 */
[----:B---3--:R-:W-:-:S03]  /*12740*/  @!P5 LEA R6, P0, R8, R14, 0x1 ;  /* 0x0000000e0806d211 */ /* 0x008fc600078008ff */
[----:B------:R-:W0:Y:S02]  /*12750*/  SHFL.IDX PT, R14, R0, 0x5, 0x181f ;  /* 0x00b81f00000e7f89 */ /* 0x000e2400000e0000 */
[----:B--2---:R-:W-:Y:S02]  /*12760*/  @!P5 IMAD.X R7, RZ, RZ, R5, P0 ;  /* 0x000000ffff07d224 */ /* 0x004fe400000e0605 */
[----:B------:R-:W2:Y:S04]  /*12770*/  SHFL.IDX PT, R5, R4, 0x5, 0x181f ;  /* 0x00b81f0004057f89 */ /* 0x000ea800000e0000 */
[----:B------:R3:W-:Y:S01]  /*12780*/  @!P6 LDGSTS.E.BYPASS.LTC128B.128 [R23+0x2fc00], desc[UR36][R2.64+0x180], !P1 ;  /* 0x2fc001800217efae */ /* 0x0007e2000c901d64 */
[----:B------:R-:W-:Y:S01]  /*12790*/  LOP3.LUT P6, RZ, R16, 0x80000, RZ, 0xc0, !PT ;  /* 0x0008000010ff7812 */ /* 0x000fe200078cc0ff */
[----:B---3--:R-:W-:-:S02]  /*127a0*/  @!P5 IMAD.MOV.U32 R2, RZ, RZ, R6 ;  /* 0x000000ffff02d224 */ /* 0x008fc400078e0006 */
[----:B------:R-:W-:-:S10]  /*127b0*/  @!P5 IMAD.MOV.U32 R3, RZ, RZ, R7 ;  /* 0x000000ffff03d224 */ /* 0x000fd400078e0007 */
[----:B0-----:R-:W-:Y:S02]  /*127c0*/  @!P6 LEA R6, P0, R8, R14, 0x1 ;  /* 0x0000000e0806e211 */ /* 0x001fe400078008ff */
[----:B------:R-:W0:Y:S03]  /*127d0*/  SHFL.IDX PT, R14, R0, 0x6, 0x181f ;  /* 0x00d81f00000e7f89 */ /* 0x000e2600000e0000 */
[----:B--2---:R-:W-:Y:S01]  /*127e0*/  @!P6 IMAD.X R7, RZ, RZ, R5, P0 ;  /* 0x000000ffff07e224 */ /* 0x004fe200000e0605 */
[----:B------:R-:W-:Y:S04]  /*127f0*/  @!P5 LDGSTS.E.BYPASS.LTC128B.128 [R23+0x24400], desc[UR36][R2.64], !P4 ;  /* 0x244000000217dfae */ /* 0x000fe8000e101d64 */
[----:B------:R-:W2:Y:S04]  /*12800*/  SHFL.IDX PT, R5, R4, 0x6, 0x181f ;  /* 0x00d81f0004057f89 */ /* 0x000ea800000e0000 */
[----:B------:R-:W-:Y:S04]  /*12810*/  @!P5 LDGSTS.E.BYPASS.LTC128B.128 [R23+0x28400], desc[UR36][R2.64+0x80], !P3 ;  /* 0x284000800217dfae */ /* 0x000fe8000d901d64 */
[----:B------:R-:W-:Y:S04]  /*12820*/  @!P5 LDGSTS.E.BYPASS.LTC128B.128 [R23+0x2c400], desc[UR36][R2.64+0x100], !P2 ;  /* 0x2c4001000217dfae */ /* 0x000fe8000d101d64 */
[----:B------:R3:W-:Y:S01]  /*12830*/  @!P5 LDGSTS.E.BYPASS.LTC128B.128 [R23+0x30400], desc[UR36][R2.64+0x180], !P1 ;  /* 0x304001800217dfae */ /* 0x0007e2000c901d64 */
[----:B------:R-:W-:Y:S01]  /*12840*/  LOP3.LUT P5, RZ, R16, 0x40000, RZ, 0xc0, !PT ;  /* 0x0004000010ff7812 */ /* 0x000fe200078ac0ff */
[----:B---3--:R-:W-:-:S02]  /*12850*/  @!P6 IMAD.MOV.U32 R2, RZ, RZ, R6 ;  /* 0x000000ffff02e224 */ /* 0x008fc400078e0006 */
[----:B------:R-:W-:-:S10]  /*12860*/  @!P6 IMAD.MOV.U32 R3, RZ, RZ, R7 ;  /* 0x000000ffff03e224 */ /* 0x000fd400078e0007 */
[----:B0-----:R-:W-:Y:S02]  /*12870*/  @!P5 LEA R6, P0, R8, R14, 0x1 ;  /* 0x0000000e0806d211 */ /* 0x001fe400078008ff */
[----:B------:R0:W3:Y:S03]  /*12880*/  SHFL.IDX PT, R14, R0, 0x7, 0x181f ;  /* 0x00f81f00000e7f89 */ /* 0x0000e600000e0000 */
[----:B--2---:R-:W-:Y:S01]  /*12890*/  @!P5 IMAD.X R7, RZ, RZ, R5, P0 ;  /* 0x000000ffff07d224 */ /* 0x004fe200000e0605 */
[----:B------:R-:W-:Y:S04]  /*128a0*/  @!P6 LDGSTS.E.BYPASS.LTC128B.128 [R23+0x24c00], desc[UR36][R2.64], !P4 ;  /* 0x24c000000217efae */ /* 0x000fe8000e101d64 */
[----:B------:R-:W-:Y:S04]  /*128b0*/  @!P6 LDGSTS.E.BYPASS.LTC128B.128 [R23+0x28c00], desc[UR36][R2.64+0x80], !P3 ;  /* 0x28c000800217efae */ /* 0x000fe8000d901d64 */
[----:B------:R-:W-:Y:S04]  /*128c0*/  @!P6 LDGSTS.E.BYPASS.LTC128B.128 [R23+0x2cc00], desc[UR36][R2.64+0x100], !P2 ;  /* 0x2cc001000217efae */ /* 0x000fe8000d101d64 */
[----:B------:R2:W-:Y:S04]  /*128d0*/  @!P6 LDGSTS.E.BYPASS.LTC128B.128 [R23+0x30c00], desc[UR36][R2.64+0x180], !P1 ;  /* 0x30c001800217efae */ /* 0x0005e8000c901d64 */
[----:B------:R0:W4:Y:S01]  /*128e0*/  SHFL.IDX PT, R5, R4, 0x7, 0x181f ;  /* 0x00f81f0004057f89 */ /* 0x00012200000e0000 */
[----:B--2---:R-:W-:-:S02]  /*128f0*/  @!P5 IMAD.MOV.U32 R2, RZ, RZ, R6 ;  /* 0x000000ffff02d224 */ /* 0x004fc400078e0006 */
[----:B------:R-:W-:-:S05]  /*12900*/  @!P5 IMAD.MOV.U32 R3, RZ, RZ, R7 ;  /* 0x000000ffff03d224 */ /* 0x000fca00078e0007 */
[----:B------:R0:W-:Y:S04]  /*12910*/  @!P5 LDGSTS.E.BYPASS.LTC128B.128 [R23+0x25400], desc[UR36][R2.64], !P4 ;  /* 0x254000000217dfae */ /* 0x0001e8000e101d64 */
[----:B------:R0:W-:Y:S04]  /*12920*/  @!P5 LDGSTS.E.BYPASS.LTC128B.128 [R23+0x29400], desc[UR36][R2.64+0x80], !P3 ;  /* 0x294000800217dfae */ /* 0x0001e8000d901d64 */
[----:B------:R0:W-:Y:S04]  /*12930*/  @!P5 LDGSTS.E.BYPASS.LTC128B.128 [R23+0x2d400], desc[UR36][R2.64+0x100], !P2 ;  /* 0x2d4001000217dfae */ /* 0x0001e8000d101d64 */
[----:B---34-:R0:W-:Y:S02]  /*12940*/  @!P5 LDGSTS.E.BYPASS.LTC128B.128 [R23+0x31400], desc[UR36][R2.64+0x180], !P1 ;  /* 0x314001800217dfae */ /* 0x0181e4000c901d64 */
.L_x_5923:
        /* <DEDUP_REMOVED lines=12> */
.L_x_5815:
[----:B------:R-:W-:Y:S05]  /*12a10*/  BSYNC B0 ;  /* 0x0000000000007941 */ /* 0x000fea0003800000 */
.L_x_5814:
[----:B------:R-:W-:Y:S01]  /*12a20*/  NOP ;  /* 0x0000000000007918 */ /* 0x000fe20000000000 */
[----:B------:R-:W-:-:S13]  /*12a30*/  PLOP3.LUT P0, PT, PT, PT, PT, 0x80, 0x0 ;  /* 0x000000000000781c */ /* 0x000fda0003f0f070 */
.L_x_5816:
[----:B------:R-:W-:Y:S02]  /*12a40*/  PLOP3.LUT P1, PT, P1, P0, PT, 0xa2, 0x0 ;  /* 0x000000000000781c */ /* 0x000fe40000f21472 */
[----:B------:R-:W-:-:S08]  /*12a50*/  @P0 R2UR P1, UR4, R17 ;  /* 0x00000000110402ca */ /* 0x000fd00000020000 */
[----:B------:R-:W-:-:S05]  /*12a60*/  @P0 PLOP3.LUT P0, PT, P1, PT, PT, 0x80, 0x0 ;  /* 0x000000000000081c */ /* 0x000fca0000f0f070 */
[----:B------:R-:W-:Y:S01]  /*12a70*/  @!P1 SYNCS.ARRIVE.TRANS64.RED.A0T1 RZ, [UR4+0x32410], RZ ;  /* 0x032410ffffff99a7 */ /* 0x000fe20008200404 */
[----:B------:R-:W-:Y:S07]  /*12a80*/  @!P1 ARRIVES.LDGSTSBAR.64.TRANSCNT [UR4+0x32410] ;  /* 0x03241000ff0099b0 */ /* 0x000fee0008000a84 */
[----:B------:R-:W-:Y:S05]  /*12a90*/  @P0 BRA.U.ANY `(.L_x_5816) ;  /* 0xfffffffd00e80947 */ /* 0x000fea000393ffff */
[----:B0-2---:R-:W2:Y:S02]  /*12aa0*/  LDL.LU R2, [R1+0x1c] ;  /* 0x00001c0001027983 */ /* 0x005ea40000300800 */
        /* <DEDUP_REMOVED lines=11> */
.L_x_5924:
[----:B------:R-:W-:Y:S05]  /*12b60*/  BSYNC B0 ;  /* 0x0000000000007941 */ /* 0x000fea0003800000 */
.L_x_5817:
[----:B------:R-:W-:-:S13]  /*12b70*/  LOP3.LUT P0, RZ, R16, 0x400, RZ, 0xc0, !PT ;  /* 0x0000040010ff7812 */ /* 0x000fda000780c0ff */
[----:B------:R-:W-:Y:S05]  /*12b80*/  @!P0 BRA `(.L_x_5819) ;  /* 0x0000000000048947 */ /* 0x000fea0003800000 */
[----:B------:R-:W-:Y:S01]  /*12b90*/  BPT.TRAP 0x1 ;  /* 0x000000040000795c */ /* 0x000fe20000300000 */
.L_x_5819:
[----:B0-----:R-:W-:Y:S01]  /*12ba0*/  SHF.L.U32 R0, R28, 0x1f, RZ ;  /* 0x0000001f1c007819 */ /* 0x001fe200000006ff */
[----:B------:R-:W-:Y:S03]  /*12bb0*/  BSSY B0, `(.L_x_5820) ;  /* 0x0000003000007945 */ /* 0x000fe60003800000 */
[----:B------:R-:W0:Y:S02]  /*12bc0*/  SYNCS.PHASECHK.TRANS64.TRYWAIT P0, [R19+URZ+0x32460], R0 ;  /* 0x03246000130075a7 */ /* 0x000e24000800017f */
[----:B0-----:R-:W-:Y:S05]  /*12bd0*/  @!P0 BRA `(.L_x_5821) ;  /* 0x0000004c00548947 */ /* 0x001fea0003800000 */
.L_x_5925:
[----:B------:R-:W-:Y:S05]  /*12be0*/  BSYNC B0 ;  /* 0x0000000000007941 */ /* 0x000fea0003800000 */
.L_x_5820:
[----:B------:R-:W0:Y:S01]  /*12bf0*/  LDL.LU R2, [R1+0x14] ;  /* 0x0000140001027983 */ /* 0x000e220000300800 */
        /* <DEDUP_REMOVED lines=9> */
[----:B0-----:R-:W-:Y:S02]  /*12c90*/  IMAD R0, R2, UR4, RZ ;  /* 0x0000000402007c24 */ /* 0x001fe4000f8e02ff */
[----:B------:R-:W-:-:S04]  /*12ca0*/  IMAD.WIDE.U32 R2, R37, UR4, RZ ;  /* 0x0000000425027c25 */ /* 0x000fc8000f8e00ff */
        /* <DEDUP_REMOVED lines=89> */
.L_x_5939:
        /* <DEDUP_REMOVED lines=15> */
.L_x_5823:
        /* <DEDUP_REMOVED lines=10> */
.L_x_5824:
[----:B0-----:R-:W2:Y:S01]  /*133d0*/  LDL.LU R2, [R1+0x10] ;  /* 0x0000100001027983 */ /* 0x001ea20000300800 */
[----:B------:R0:W-:Y:S01]  /*133e0*/  SYNCS.ARRIVE.TRANS64.A1T0 RZ, [R19+URZ+0x32450], RZ ;  /* 0x032450ff13ff79a7 */ /* 0x0001e2000810003f */
[----:B------:R-:W-:Y:S01]  /*133f0*/  BSSY B0, `(.L_x_5825) ;  /* 0x00000d9000007945 */ /* 0x000fe20003800000 */
[----:B--2---:R-:W-:-:S05]  /*13400*/  VIADD R21, R2, 0xfffffffe ;  /* 0xfffffffe02157836 */ /* 0x004fca0000000000 */
[----:B------:R-:W-:-:S13]  /*13410*/  ISETP.GE.AND P0, PT, R21, R31, PT ;  /* 0x0000001f1500720c */ /* 0x000fda0003f06270 */
[----:B0-----:R-:W-:Y:S05]  /*13420*/  @!P0 BRA `(.L_x_5826) ;  /* 0x0000000c00548947 */ /* 0x001fea0003800000 */
.L_x_5839:
[----:B0-----:R-:W0:Y:S01]  /*13430*/  S2R R2, SR_TID.X ;  /* 0x0000000000027919 */ /* 0x001e220000002100 */
[----:B--2---:R-:W2:Y:S01]  /*13440*/  LDC R3, c[0x0][0x430] ;  /* 0x00010c00ff037b82 */ /* 0x004ea20000000800 */
[----:B------:R-:W-:Y:S01]  /*13450*/  IMAD R8, R21, 0x60, R32 ;  /* 0x0000006015087824 */ /* 0x000fe200078e0220 */
[----:B------:R-:W-:Y:S01]  /*13460*/  LOP3.LUT P1, RZ, R16, 0x400, RZ, 0xc0, !PT ;  /* 0x0000040010ff7812 */ /* 0x000fe2000782c0ff */
        /* <DEDUP_REMOVED lines=22> */
[----:B--2---:R-:W-:Y:S01]  /*135d0*/  @!P2 LEA R6, P0, R2, R6, 0x2 ;  /* 0x000000060206a211 */ /* 0x004fe200078010ff */
        /* <DEDUP_REMOVED lines=14> */
[----:B-1----:R-:W-:-:S12]  /*136c0*/  @!P1 BRA `(.L_x_5827) ;  /* 0x0000000000049947 */ /* 0x002fd80003800000 */
[----:B------:R-:W-:Y:S01]  /*136d0*/  BPT.TRAP 0x1 ;  /* 0x000000040000795c */ /* 0x000fe20000300000 */
.L_x_5827:
[----:B------:R-:W-:Y:S01]  /*136e0*/  IMAD R10, R18, 0x8, R17 ;  /* 0x00000008120a7824 */ /* 0x000fe200078e0211 */
[----:B------:R-:W-:Y:S01]  /*136f0*/  SHF.L.U32 R20, R28, 0x1f, RZ ;  /* 0x0000001f1c147819 */ /* 0x000fe200000006ff */
[----:B------:R-:W-:Y:S01]  /*13700*/  BSSY B1, `(.L_x_5828) ;  /* 0x0000004000017945 */ /* 0x000fe20003800000 */
[----:B------:R-:W-:Y:S02]  /*13710*/  SHF.R.S32.HI R9, RZ, 0x1f, R5 ;  /* 0x0000001fff097819 */ /* 0x000fe40000011405 */
[----:B------:R-:W2:Y:S02]  /*13720*/  SYNCS.PHASECHK.TRANS64.TRYWAIT P0, [R10+URZ+0x32440], R20 ;  /* 0x032440140a0075a7 */ /* 0x000ea4000800017f */
[----:B--2---:R-:W-:Y:S05]  /*13730*/  @!P0 BRA `(.L_x_5829) ;  /* 0x0000004800d08947 */ /* 0x004fea0003800000 */
.L_x_5940:
[----:B------:R-:W-:Y:S05]  /*13740*/  BSYNC B1 ;  /* 0x0000000000017941 */ /* 0x000fea0003800000 */
.L_x_5828:
[----:B------:R-:W-:Y:S01]  /*13750*/  ULDC.64 UR4, c[0x0][0x300] ;  /* 0x0000c00000047ab9 */ /* 0x000fe20000000a00 */
[----:B-1---5:R-:W-:Y:S01]  /*13760*/  SHF.R.S32.HI R19, RZ, 0x1f, R4 ;  /* 0x0000001fff137819 */ /* 0x022fe20000011404 */
        /* <DEDUP_REMOVED lines=22> */
[----:B------:R-:W-:Y:S01]  /*138d0*/  SHFL.IDX PT, R14, R6, 0x5, 0x181f ;  /* 0x00b81f00060e7f89 */ /* 0x000fe200000e0000 */
[----:B0-----:R-:W-:-:S05]  /*138e0*/  IADD3 R2, P0, R2, R0, RZ ;  /* 0x0000000002027210 */ /* 0x001fca0007f1e0ff */
[----:B-1----:R-:W-:-:S05]  /*138f0*/  IMAD.X R3, RZ, RZ, R3, P0 ;  /* 0x000000ffff037224 */ /* 0x002fca00000e0603 */
[----:B------:R0:W-:Y:S04]  /*13900*/  LDGSTS.E.BYPASS.LTC128B.128 [R7+0x1c400], desc[UR36][R2.64], !P1 ;  /* 0x1c40000002077fae */ /* 0x0001e8000c901d64 */
[----:B0-----:R-:W0:Y:S04]  /*13910*/  SHFL.IDX PT, R2, R6, 0x1, 0x181f ;  /* 0x00381f0006027f89 */ /* 0x001e2800000e0000 */
[----:B------:R-:W1:Y:S01]  /*13920*/  SHFL.IDX PT, R3, R8, 0x1, 0x181f ;  /* 0x00381f0008037f89 */ /* 0x000e6200000e0000 */
        /* <DEDUP_REMOVED lines=14> */
[----:B------:R-:W1:Y:S04]  /*13a10*/  SHFL.IDX PT, R3, R8, 0x4, 0x181f ;  /* 0x00981f0008037f89 */ /* 0x000e6800000e0000 */
[----:B------:R-:W3:Y:S01]  /*13a20*/  SHFL.IDX PT, R8, R8, 0x5, 0x181f ;  /* 0x00b81f0008087f89 */ /* 0x000ee200000e0000 */
[----:B0-----:R-:W-:-:S05]  /*13a30*/  IADD3 R2, P0, R2, R0, RZ ;  /* 0x0000000002027210 */ /* 0x001fca0007f1e0ff */
[----:B-1----:R-:W-:-:S05]  /*13a40*/  IMAD.X R3, RZ, RZ, R3, P0 ;  /* 0x000000ffff037224 */ /* 0x002fca00000e0603 */
[----:B---3--:R0:W-:Y:S03]  /*13a50*/  LDGSTS.E.BYPASS.LTC128B.128 [R7+0x1e400], desc[UR36][R2.64], !P1 ;  /* 0x1e40000002077fae */ /* 0x0081e6000c901d64 */
.L_x_5954:
        /* <DEDUP_REMOVED lines=8> */
.L_x_5831:
        /* <DEDUP_REMOVED lines=10> */
.L_x_5832:
[----:B------:R1:W-:Y:S01]  /*13b80*/  SYNCS.ARRIVE.TRANS64.A1T0 RZ, [R10+URZ+0x32430], RZ ;  /* 0x032430ff0aff79a7 */ /* 0x0003e2000810003f */
[----:B------:R-:W-:Y:S05]  /*13b90*/  @!P3 BRA `(.L_x_5833) ;  /* 0x000000000004b947 */ /* 0x000fea0003800000 */
[----:B------:R-:W-:Y:S01]  /*13ba0*/  BPT.TRAP 0x1 ;  /* 0x000000040000795c */ /* 0x000fe20000300000 */
.L_x_5833:
[----:B------:R-:W3:Y:S01]  /*13bb0*/  SYNCS.PHASECHK.TRANS64.TRYWAIT P0, [R10+URZ+0x32460], R20 ;  /* 0x032460140a0075a7 */ /* 0x000ee2000800017f */
[----:B------:R-:W-:Y:S04]  /*13bc0*/  BSSY B1, `(.L_x_5834) ;  /* 0x0000002000017945 */ /* 0x000fe80003800000 */
[----:B---3--:R-:W-:Y:S05]  /*13bd0*/  @!P0 BRA `(.L_x_5835) ;  /* 0x0000004c005c8947 */ /* 0x008fea0003800000 */
.L_x_5955:
[----:B------:R-:W-:Y:S05]  /*13be0*/  BSYNC B1 ;  /* 0x0000000000017941 */ /* 0x000fea0003800000 */
.L_x_5834:
[----:B------:R-:W-:Y:S01]  /*13bf0*/  ULDC.64 UR4, c[0x0][0x328] ;  /* 0x0000ca0000047ab9 */ /* 0x000fe20000000a00 */
[----:B------:R-:W-:Y:S01]  /*13c00*/  ULDC.64 UR6, c[0x0][0x318] ;  /* 0x0000c60000067ab9 */ /* 0x000fe20000000a00 */
[----:B0-----:R-:W-:Y:S01]  /*13c10*/  IMAD R2, R9, UR4, RZ ;  /* 0x0000000409027c24 */ /* 0x001fe2000f8e02ff */
[----:B------:R-:W-:Y:S01]  /*13c20*/  LOP3.LUT P5, RZ, R16, 0x1, RZ, 0xc0, !PT ;  /* 0x0000000110ff7812 */ /* 0x000fe200078ac0ff */
[----:B--23--:R-:W-:Y:S01]  /*13c30*/  IMAD R20, R18, 0x6000, R30 ;  /* 0x0000600012147824 */ /* 0x00cfe200078e021e */
        /* <DEDUP_REMOVED lines=61> */
.L_x_5969:
        /* <DEDUP_REMOVED lines=11> */
.L_x_5837:
        /* <DEDUP_REMOVED lines=10> */
.L_x_5838:
[----:B------:R2:W-:Y:S01]  /*14160*/  SYNCS.ARRIVE.TRANS64.A1T0 RZ, [R10+URZ+0x32450], RZ ;  /* 0x032450ff0aff79a7 */ /* 0x0005e2000810003f */
[----:B------:R-:W-:Y:S05]  /*14170*/  @P2 BRA `(.L_x_5839) ;  /* 0xfffffff000ac2947 */ /* 0x000fea000383ffff */
.L_x_5826:
[----:B------:R-:W-:Y:S05]  /*14180*/  BSYNC B0 ;  /* 0x0000000000007941 */ /* 0x000fea0003800000 */
.L_x_5825:
        /* <DEDUP_REMOVED lines=20> */
.L_x_5841:
[----:B------:R-:W-:Y:S05]  /*142d0*/  BSYNC B0 ;  /* 0x0000000000007941 */ /* 0x000fea0003800000 */
.L_x_5840:
[----:B------:R-:W-:Y:S02]  /*142e0*/  SEL R18, R18, RZ, P0 ;  /* 0x000000ff12127207 */ /* 0x000fe40000000000 */
[----:B------:R-:W-:-:S07]  /*142f0*/  LOP3.LUT R28, R28, R5, RZ, 0x3c, !PT ;  /* 0x000000051c1c7212 */ /* 0x000fce00078e3cff */
.L_x_5794:
[----:B------:R-:W-:Y:S05]  /*14300*/  BSYNC B7 ;  /* 0x0000000000077941 */ /* 0x000fea0003800000 */
.L_x_5792:
        /* <DEDUP_REMOVED lines=11> */
.L_x_5842:
        /* <DEDUP_REMOVED lines=43> */
.L_x_5979:
[----:B------:R-:W-:Y:S02]  /*14670*/  ULDC UR4, c[0x0][0xd38] ;  /* 0x00034e0000047ab9 */ /* 0x000fe40000000800 */
[----:B------:R-:W-:-:S04]  /*14680*/  IMAD.U32 R5, RZ, RZ, UR4 ;  /* 0x00000004ff057e24 */ /* 0x000fc8000f8e00ff */
[----:B---3--:R-:W-:-:S04]  /*14690*/  IMAD R14, R14, R5, RZ ;  /* 0x000000050e0e7224 */ /* 0x008fc800078e02ff */
[----:B------:R-:W-:-:S05]  /*146a0*/  IMAD.IADD R7, R7, 0x1, R14 ;  /* 0x0000000107077824 */ /* 0x000fca00078e020e */
[----:B------:R-:W-:-:S13]  /*146b0*/  ISETP.GT.AND P6, PT, R7, R0, PT ;  /* 0x000000000700720c */ /* 0x000fda0003fc4270 */
[----:B------:R-:W-:Y:S05]  /*146c0*/  @P6 BRA `(.L_x_5845) ;  /* 0x0000000000a46947 */ /* 0x000fea0003800000 */
.L_x_5848:
        /* <DEDUP_REMOVED lines=35> */
.L_x_5987:
[----:B------:R-:W-:Y:S02]  /*14900*/  ULDC UR4, c[0x0][0xd38] ;  /* 0x00034e0000047ab9 */ /* 0x000fe40000000800 */
[----:B------:R-:W-:-:S04]  /*14910*/  IMAD.U32 R5, RZ, RZ, UR4 ;  /* 0x00000004ff057e24 */ /* 0x000fc8000f8e00ff */
[----:B---3--:R-:W-:-:S04]  /*14920*/  IMAD R14, R14, R5, RZ ;  /* 0x000000050e0e7224 */ /* 0x008fc800078e02ff */
[----:B------:R-:W-:-:S05]  /*14930*/  IMAD.IADD R7, R14, 0x1, R7 ;  /* 0x000000010e077824 */ /* 0x000fca00078e0207 */
[----:B------:R-:W-:-:S13]  /*14940*/  ISETP.GT.AND P6, PT, R7, R0, PT ;  /* 0x000000000700720c */ /* 0x000fda0003fc4270 */
[----:B------:R-:W-:Y:S05]  /*14950*/  @!P6 BRA `(.L_x_5848) ;  /* 0xfffffffc005ce947 */ /* 0x000fea000383ffff */
.L_x_5845:
        /* <DEDUP_REMOVED lines=10> */
.L_x_5992:
[----:B------:R-:W-:-:S13]  /*14a00*/  ISETP.NE.AND P0, PT, R3, RZ, PT ;  /* 0x000000ff0300720c */ /* 0x000fda0003f05270 */
[----:B------:R-:W-:Y:S05]  /*14a10*/  @!P0 BRA `(.L_x_5850) ;  /* 0x0000000000108947 */ /* 0x000fea0003800000 */
[----:B------:R-:W-:Y:S01]  /*14a20*/  UMOV UR4, 0xffffffff ;  /* 0xffffffff00047882 */ /* 0x000fe20000000000 */
[----:B---3--:R-:W-:Y:S02]  /*14a30*/  VIADD R12, R12, 0xffffffff ;  /* 0xffffffff0c0c7836 */ /* 0x008fe40000000000 */
[----:B------:R-:W-:Y:S05]  /*14a40*/  BRA.DIV UR4, `(.L_x_5851) ;  /* 0x0000004e04f07947 */ /* 0x000fea000b800000 */
[----:B------:R3:W0:Y:S02]  /*14a50*/  SHFL.IDX PT, R6, R2, R12, 0x1f ;  /* 0x00001f0c02067589 */ /* 0x00062400000e0000 */
.L_x_5850:
        /* <DEDUP_REMOVED lines=59> */
.L_x_5852:
        /* <DEDUP_REMOVED lines=60> */
.L_x_5853:
[----:B------:R-:W-:-:S05]  /*151d0*/  LOP3.LUT R2, RZ, R2, RZ, 0x33, !PT ;  /* 0x00000002ff027212 */ /* 0x000fca00078e33ff */
[----:B------:R-:W-:Y:S01]  /*151e0*/  IMAD.IADD R25, R25, 0x1, R2 ;  /* 0x0000000119197824 */ /* 0x000fe200078e0202 */
[----:B------:R-:W-:Y:S06]  /*151f0*/  BRA `(.L_x_5854) ;  /* 0x00000000001c7947 */ /* 0x000fec0003800000 */
.L_x_5846:
[----:B------:R-:W-:Y:S01]  /*15200*/  UMOV UR4, URZ ;  /* 0x0000003f00047c82 */ /* 0x000fe20008000000 */
[----:B------:R-:W-:Y:S01]  /*15210*/  UMOV UR5, URZ ;  /* 0x0000003f00057c82 */ /* 0x000fe20008000000 */
[----:B------:R-:W-:Y:S01]  /*15220*/  ULDC UR6, c[0x0][0xd3c] ;  /* 0x00034f0000067ab9 */ /* 0x000fe20000000800 */
[----:B------:R-:W-:Y:S02]  /*15230*/  IMAD.MOV.U32 R24, RZ, RZ, R0 ;  /* 0x000000ffff187224 */ /* 0x000fe400078e0000 */
[----:B------:R-:W-:Y:S02]  /*15240*/  IMAD.U32 R25, RZ, RZ, UR4 ;  /* 0x00000004ff197e24 */ /* 0x000fe4000f8e00ff */
[----:B------:R-:W-:Y:S02]  /*15250*/  IMAD.U32 R26, RZ, RZ, UR5 ;  /* 0x00000005ff1a7e24 */ /* 0x000fe4000f8e00ff */
[----:B------:R-:W-:-:S07]  /*15260*/  IMAD.U32 R27, RZ, RZ, UR6 ;  /* 0x00000006ff1b7e24 */ /* 0x000fce000f8e00ff */
.L_x_5854:
        /* <DEDUP_REMOVED lines=10> */
.L_x_5843:
[----:B------:R-:W-:Y:S02]  /*15310*/  ULDC UR4, c[0x0][0xd3c] ;  /* 0x00034f0000047ab9 */ /* 0x000fe40000000800 */
[----:B---3--:R-:W-:-:S13]  /*15320*/  ISETP.GE.AND P0, PT, R27, UR4, PT ;  /* 0x000000041b007c0c */ /* 0x008fda000bf06270 */
[----:B------:R-:W-:Y:S05]  /*15330*/  @!P0 BRA `(.L_x_5855) ;  /* 0xffffffa400bc8947 */ /* 0x000fea000383ffff */
[----:B------:R-:W-:Y:S05]  /*15340*/  BSYNC B8 ;  /* 0x0000000000087941 */ /* 0x000fea0003800000 */
.L_x_5786:
        /* <DEDUP_REMOVED lines=12> */
.L_x_5995:
[----:B------:R-:W-:Y:S05]  /*15410*/  BSYNC B0 ;  /* 0x0000000000007941 */ /* 0x000fea0003800000 */
.L_x_5856:
[----:B------:R-:W-:-:S03]  /*15420*/  UMOV UR4, 0xffffffff ;  /* 0xffffffff00047882 */ /* 0x000fc60000000000 */
[----:B------:R-:W-:Y:S05]  /*15430*/  BRA.DIV UR4, `(.L_x_5858) ;  /* 0x0000004604b07947 */ /* 0x000fea000b800000 */
[----:B-1----:R-:W1:Y:S02]  /*15440*/  S2R R0, SR_TID.X ;  /* 0x0000000000007919 */ /* 0x002e640000002100 */
[----:B-1----:R-:W-:-:S04]  /*15450*/  SHF.R.U32.HI R0, RZ, 0x5, R0 ;  /* 0x00000005ff007819 */ /* 0x002fc80000011600 */
[----:B------:R-:W-:-:S05]  /*15460*/  LOP3.LUT R0, R0, 0x3, RZ, 0xc0, !PT ;  /* 0x0000000300007812 */ /* 0x000fca00078ec0ff */
[----:B------:R1:W3:Y:S02]  /*15470*/  SHFL.IDX PT, R14, R0, RZ, 0x1f ;  /* 0x00001fff000e7589 */ /* 0x0002e400000e0000 */
.L_x_5998:
[----:B---3--:R-:W-:Y:S01]  /*15480*/  ISETP.NE.AND P0, PT, R14, RZ, PT ;  /* 0x000000ff0e00720c */ /* 0x008fe20003f05270 */
[----:B------:R-:W-:-:S12]  /*15490*/  BSSY B0, `(.L_x_5859) ;  /* 0x0000026000007945 */ /* 0x000fd80003800000 */
[----:B------:R-:W-:Y:S05]  /*154a0*/  @P0 BRA `(.L_x_5860) ;  /* 0x0000000000900947 */ /* 0x000fea0003800000 */
[----:B------:R-:W-:-:S03]  /*154b0*/  UMOV UR4, 0xffffffff ;  /* 0xffffffff00047882 */ /* 0x000fc60000000000 */
[----:B------:R-:W-:Y:S05]  /*154c0*/  BRA.DIV UR4, `(.L_x_5861) ;  /* 0x0000004604c07947 */ /* 0x000fea000b800000 */
[----:B------:R-:W-:-:S13]  /*154d0*/  ELECT P6, URZ, PT ;  /* 0x00000000003f782f */ /* 0x000fda00038c0000 */
.L_x_6001:
        /* <DEDUP_REMOVED lines=8> */
.L_x_5862:
[----:B------:R-:W-:Y:S01]  /*15560*/  IMAD R5, R18, 0x8, R7 ;  /* 0x0000000812057824 */ /* 0x000fe200078e0207 */
[----:B------:R-:W-:Y:S01]  /*15570*/  SHF.L.U32 R0, R28, 0x1f, RZ ;  /* 0x0000001f1c007819 */ /* 0x000fe200000006ff */
[----:B------:R-:W-:-:S03]  /*15580*/  VIADD R18, R18, 0x1 ;  /* 0x0000000112127836 */ /* 0x000fc60000000000 */
[----:B------:R-:W1:Y:S02]  /*15590*/  SYNCS.PHASECHK.TRANS64.TRYWAIT P1, [R5+URZ+0x32440], R0 ;  /* 0x03244000050075a7 */ /* 0x000e64000802017f */
[----:B------:R-:W-:-:S04]  /*155a0*/  ISETP.NE.AND P2, PT, R18, 0x2, PT ;  /* 0x000000021200780c */ /* 0x000fc80003f45270 */
[----:B------:R-:W-:Y:S01]  /*155b0*/  SEL R3, RZ, 0x1, P2 ;  /* 0x00000001ff037807 */ /* 0x000fe20001000000 */
[----:B-1----:R-:W-:Y:S08]  /*155c0*/  @!P1 BRA `(.L_x_5863) ;  /* 0x0000004400a09947 */ /* 0x002ff00003800000 */
.L_x_6002:
[----:B------:R-:W-:Y:S02]  /*155d0*/  SEL R18, R18, RZ, P2 ;  /* 0x000000ff12127207 */ /* 0x000fe40001000000 */
[----:B------:R-:W-:Y:S01]  /*155e0*/  LOP3.LUT R2, R28, R3, RZ, 0x3c, !PT ;  /* 0x000000031c027212 */ /* 0x000fe200078e3cff */
[----:B------:R-:W-:Y:S06]  /*155f0*/  @!P0 BRA `(.L_x_5864) ;  /* 0x0000000000048947 */ /* 0x000fec0003800000 */
[----:B------:R-:W-:Y:S01]  /*15600*/  BPT.TRAP 0x1 ;  /* 0x000000040000795c */ /* 0x000fe20000300000 */
.L_x_5864:
[----:B------:R-:W-:Y:S01]  /*15610*/  IMAD R3, R18, 0x8, R7 ;  /* 0x0000000812037824 */ /* 0x000fe200078e0207 */
[----:B------:R-:W-:-:S04]  /*15620*/  SHF.L.U32 R2, R2, 0x1f, RZ ;  /* 0x0000001f02027819 */ /* 0x000fc800000006ff */
[----:B------:R-:W3:Y:S02]  /*15630*/  SYNCS.PHASECHK.TRANS64.TRYWAIT P1, [R3+URZ+0x32440], R2 ;  /* 0x03244002030075a7 */ /* 0x000ee4000802017f */
[----:B---3--:R-:W-:Y:S05]  /*15640*/  @!P1 BRA `(.L_x_5865) ;  /* 0x0000004400949947 */ /* 0x008fea0003800000 */
.L_x_6003:
[----:B------:R-:W-:Y:S05]  /*15650*/  @!P0 BRA `(.L_x_5866) ;  /* 0x0000000000048947 */ /* 0x000fea0003800000 */
[----:B------:R-:W-:Y:S01]  /*15660*/  BPT.TRAP 0x1 ;  /* 0x000000040000795c */ /* 0x000fe20000300000 */
.L_x_5866:
[----:B------:R-:W5:Y:S02]  /*15670*/  SYNCS.PHASECHK.TRANS64.TRYWAIT P1, [R5+URZ+0x32460], R0 ;  /* 0x03246000050075a7 */ /* 0x000f64000802017f */
[----:B-----5:R-:W-:Y:S05]  /*15680*/  @!P1 BRA `(.L_x_5867) ;  /* 0x0000004400989947 */ /* 0x020fea0003800000 */
.L_x_6004:
[----:B------:R-:W-:Y:S05]  /*15690*/  @!P0 BRA `(.L_x_5868) ;  /* 0x0000000000048947 */ /* 0x000fea0003800000 */
[----:B------:R-:W-:Y:S01]  /*156a0*/  BPT.TRAP 0x1 ;  /* 0x000000040000795c */ /* 0x000fe20000300000 */
.L_x_5868:
[----:B------:R0:W0:Y:S02]  /*156b0*/  SYNCS.PHASECHK.TRANS64.TRYWAIT P0, [R3+URZ+0x32460], R2 ;  /* 0x03246002030075a7 */ /* 0x000024000800017f */
[----:B0-----:R-:W-:Y:S05]  /*156c0*/  @!P0 NANOSLEEP.SYNCS 0x989680 ;  /* 0x009896800000895d */ /* 0x001fea0003900000 */
[----:B------:R-:W0:Y:S02]  /*156d0*/  @!P0 SYNCS.PHASECHK.TRANS64 P0, [R3+URZ+0x32460], R2 ;  /* 0x03246002030085a7 */ /* 0x000e24000800007f */
[----:B0-----:R-:W-:Y:S05]  /*156e0*/  @!P0 BRA `(.L_x_5868) ;  /* 0xfffffffc00f08947 */ /* 0x001fea000383ffff */
.L_x_5860:
[----:B------:R-:W-:Y:S05]  /*156f0*/  BSYNC B0 ;  /* 0x0000000000007941 */ /* 0x000fea0003800000 */
.L_x_5859:
[----:B------:R-:W-:Y:S05]  /*15700*/  EXIT ;  /* 0x000000000000794d */ /* 0x000fea0003800000 */
.L_x_5718:
[----:B-1----:R1:W2:Y:S02]  /*15710*/  SYNCS.PHASECHK.TRANS64.TRYWAIT P0, [R3+URZ+0x32400], R0 ;  /* 0x03240000030075a7 */ /* 0x0022a4000800017f */
[----:B--2---:R-:W-:Y:S05]  /*15720*/  @!P0 NANOSLEEP.SYNCS 0x989680 ;  /* 0x009896800000895d */ /* 0x004fea0003900000 */
[----:B------:R-:W2:Y:S02]  /*15730*/  @!P0 SYNCS.PHASECHK.TRANS64 P0, [R3+URZ+0x32400], R0 ;  /* 0x03240000030085a7 */ /* 0x000ea4000800007f */
[----:B--2---:R-:W-:Y:S05]  /*15740*/  @!P0 BRA `(.L_x_5718) ;  /* 0xfffffffc00f08947 */ /* 0x004fea000383ffff */
[----:B------:R-:W-:Y:S05]  /*15750*/  BRA `(.L_x_5869) ;  /* 0xfffffec800407947 */ /* 0x000fea000383ffff */
.L_x_5722:
[----:B---3--:R-:W-:-:S04]  /*15760*/  IMAD.U32 R5, RZ, RZ, UR6 ;  /* 0x00000006ff057e24 */ /* 0x008fc8000f8e00ff */
[----:B------:R3:W4:Y:S03]  /*15770*/  SYNCS.PHASECHK.TRANS64.TRYWAIT P1, [R5+URZ+0x32430], R2 ;  /* 0x03243002050075a7 */ /* 0x000726000802017f */
[----:B----4-:R-:W-:Y:S05]  /*15780*/  @!P1 NANOSLEEP.SYNCS 0x989680 ;  /* 0x009896800000995d */ /* 0x010fea0003900000 */
[----:B------:R-:W4:Y:S02]  /*15790*/  @!P1 SYNCS.PHASECHK.TRANS64 P1, [R5+URZ+0x32430], R2 ;  /* 0x03243002050095a7 */ /* 0x000f24000802007f */
[----:B----4-:R-:W-:Y:S05]  /*157a0*/  @!P1 BRA `(.L_x_5722) ;  /* 0xfffffffc00ec9947 */ /* 0x010fea000383ffff */
[----:B------:R-:W-:Y:S05]  /*157b0*/  BRA `(.L_x_5721) ;  /* 0xfffffec800707947 */ /* 0x000fea000383ffff */
.L_x_5723:
[----:B----4-:R4:W0:Y:S02]  /*157c0*/  SYNCS.PHASECHK.TRANS64.TRYWAIT P1, [R3+URZ+0x32410], R0 ;  /* 0x03241000030075a7 */ /* 0x010824000802017f */
[----:B0-----:R-:W-:Y:S05]  /*157d0*/  @!P1 NANOSLEEP.SYNCS 0x989680 ;  /* 0x009896800000995d */ /* 0x001fea0003900000 */
[----:B------:R-:W0:Y:S02]  /*157e0*/  @!P1 SYNCS.PHASECHK.TRANS64 P1, [R3+URZ+0x32410], R0 ;  /* 0x03241000030095a7 */ /* 0x000e24000802007f */
[----:B0-----:R-:W-:Y:S05]  /*157f0*/  @!P1 BRA `(.L_x_5723) ;  /* 0xfffffffc00f09947 */ /* 0x001fea000383ffff */
[----:B------:R-:W-:Y:S05]  /*15800*/  BRA `(.L_x_5870) ;  /* 0xfffffecc001c7947 */ /* 0x000fea000383ffff */
.L_x_5727:
[----:B0--3--:R-:W-:-:S04]  /*15810*/  IMAD.U32 R5, RZ, RZ, UR6 ;  /* 0x00000006ff057e24 */ /* 0x009fc8000f8e00ff */
[----:B------:R0:W3:Y:S03]  /*15820*/  SYNCS.PHASECHK.TRANS64.TRYWAIT P1, [R5+URZ+0x32450], R2 ;  /* 0x03245002050075a7 */ /* 0x0000e6000802017f */
[----:B---3--:R-:W-:Y:S05]  /*15830*/  @!P1 NANOSLEEP.SYNCS 0x989680 ;  /* 0x009896800000995d */ /* 0x008fea0003900000 */
[----:B------:R-:W3:Y:S02]  /*15840*/  @!P1 SYNCS.PHASECHK.TRANS64 P1, [R5+URZ+0x32450], R2 ;  /* 0x03245002050095a7 */ /* 0x000ee4000802007f */
[----:B---3--:R-:W-:Y:S05]  /*15850*/  @!P1 BRA `(.L_x_5727) ;  /* 0xfffffffc00ec9947 */ /* 0x008fea000383ffff */
[----:B------:R-:W-:Y:S05]  /*15860*/  BRA `(.L_x_5726) ;  /* 0xfffffecc00247947 */ /* 0x000fea000383ffff */
.L_x_5734:
[----:B-1----:R-:W-:-:S04]  /*15870*/  IMAD.U32 R153, RZ, RZ, UR4 ;  /* 0x00000004ff997e24 */ /* 0x002fc8000f8e00ff */
[----:B------:R1:W2:Y:S03]  /*15880*/  SYNCS.PHASECHK.TRANS64.TRYWAIT P1, [R153+URZ+0x32430], R0 ;  /* 0x03243000990075a7 */ /* 0x0002a6000802017f */
[----:B--2---:R-:W-:Y:S05]  /*15890*/  @!P1 NANOSLEEP.SYNCS 0x989680 ;  /* 0x009896800000995d */ /* 0x004fea0003900000 */
[----:B------:R-:W2:Y:S02]  /*158a0*/  @!P1 SYNCS.PHASECHK.TRANS64 P1, [R153+URZ+0x32430], R0 ;  /* 0x03243000990095a7 */ /* 0x000ea4000802007f */
[----:B--2---:R-:W-:Y:S05]  /*158b0*/  @!P1 BRA `(.L_x_5734) ;  /* 0xfffffffc00ec9947 */ /* 0x004fea000383ffff */
[----:B------:R-:W-:Y:S05]  /*158c0*/  BRA `(.L_x_5733) ;  /* 0xfffffeec00e07947 */ /* 0x000fea000383ffff */
.L_x_5738:
[----:B--2---:R-:W-:-:S04]  /*158d0*/  IMAD.U32 R203, RZ, RZ, UR4 ;  /* 0x00000004ffcb7e24 */ /* 0x004fc8000f8e00ff */
[----:B------:R2:W3:Y:S03]  /*158e0*/  SYNCS.PHASECHK.TRANS64.TRYWAIT P1, [R203+URZ+0x32450], R0 ;  /* 0x03245000cb0075a7 */ /* 0x0004e6000802017f */
[----:B---3--:R-:W-:Y:S05]  /*158f0*/  @!P1 NANOSLEEP.SYNCS 0x989680 ;  /* 0x009896800000995d */ /* 0x008fea0003900000 */
[----:B------:R-:W3:Y:S02]  /*15900*/  @!P1 SYNCS.PHASECHK.TRANS64 P1, [R203+URZ+0x32450], R0 ;  /* 0x03245000cb0095a7 */ /* 0x000ee4000802007f */
[----:B---3--:R-:W-:Y:S05]  /*15910*/  @!P1 BRA `(.L_x_5738) ;  /* 0xfffffffc00ec9947 */ /* 0x008fea000383ffff */
[----:B------:R-:W-:Y:S05]  /*15920*/  BRA `(.L_x_5737) ;  /* 0xfffffef0005c7947 */ /* 0x000fea000383ffff */
.L_x_5746:
[----:B-1----:R-:W-:-:S04]  /*15930*/  IMAD.U32 R153, RZ, RZ, UR4 ;  /* 0x00000004ff997e24 */ /* 0x002fc8000f8e00ff */
[----:B------:R1:W2:Y:S03]  /*15940*/  SYNCS.PHASECHK.TRANS64.TRYWAIT P1, [R153+URZ+0x32430], R0 ;  /* 0x03243000990075a7 */ /* 0x0002a6000802017f */
[----:B--2---:R-:W-:Y:S05]  /*15950*/  @!P1 NANOSLEEP.SYNCS 0x989680 ;  /* 0x009896800000995d */ /* 0x004fea0003900000 */
[----:B------:R-:W2:Y:S02]  /*15960*/  @!P1 SYNCS.PHASECHK.TRANS64 P1, [R153+URZ+0x32430], R0 ;  /* 0x03243000990095a7 */ /* 0x000ea4000802007f */
[----:B--2---:R-:W-:Y:S05]  /*15970*/  @!P1 BRA `(.L_x_5746) ;  /* 0xfffffffc00ec9947 */ /* 0x004fea000383ffff */
[----:B------:R-:W-:Y:S05]  /*15980*/  BRA `(.L_x_5745) ;  /* 0xffffff1800947947 */ /* 0x000fea000383ffff */
.L_x_5750:
[----:B--2---:R-:W-:-:S04]  /*15990*/  IMAD.U32 R200, RZ, RZ, UR4 ;  /* 0x00000004ffc87e24 */ /* 0x004fc8000f8e00ff */
[----:B------:R2:W3:Y:S03]  /*159a0*/  SYNCS.PHASECHK.TRANS64.TRYWAIT P1, [R200+URZ+0x32450], R0 ;  /* 0x03245000c80075a7 */ /* 0x0004e6000802017f */
[----:B---3--:R-:W-:Y:S05]  /*159b0*/  @!P1 NANOSLEEP.SYNCS 0x989680 ;  /* 0x009896800000995d */ /* 0x008fea0003900000 */
[----:B------:R-:W3:Y:S02]  /*159c0*/  @!P1 SYNCS.PHASECHK.TRANS64 P1, [R200+URZ+0x32450], R0 ;  /* 0x03245000c80095a7 */ /* 0x000ee4000802007f */
[----:B---3--:R-:W-:Y:S05]  /*159d0*/  @!P1 BRA `(.L_x_5750) ;  /* 0xfffffffc00ec9947 */ /* 0x008fea000383ffff */
[----:B------:R-:W-:Y:S05]  /*159e0*/  BRA `(.L_x_5749) ;  /* 0xffffff1c00107947 */ /* 0x000fea000383ffff */
.L_x_5800:
        /* <DEDUP_REMOVED lines=11> */
.L_x_5872:
[----:B------:R-:W-:Y:S05]  /*15aa0*/  BSYNC B0 ;  /* 0x0000000000007941 */ /* 0x000fea0003800000 */
.L_x_5871:
[----:B------:R-:W-:Y:S05]  /*15ab0*/  BRA `(.L_x_5873) ;  /* 0xffffffac00b87947 */ /* 0x000fea000383ffff */
.L_x_5803:
[----:B0-----:R0:W1:Y:S02]  /*15ac0*/  SYNCS.PHASECHK.TRANS64.TRYWAIT P0, [R19+URZ+0x32440], R0 ;  /* 0x03244000130075a7 */ /* 0x001064000800017f */
[----:B-1----:R-:W-:Y:S05]  /*15ad0*/  @!P0 NANOSLEEP.SYNCS 0x989680 ;  /* 0x009896800000895d */ /* 0x002fea0003900000 */
[----:B------:R-:W1:Y:S02]  /*15ae0*/  @!P0 SYNCS.PHASECHK.TRANS64 P0, [R19+URZ+0x32440], R0 ;  /* 0x03244000130085a7 */ /* 0x000e64000800007f */
[----:B-1----:R-:W-:Y:S05]  /*15af0*/  @!P0 BRA `(.L_x_5803) ;  /* 0xfffffffc00f08947 */ /* 0x002fea000383ffff */
[----:B------:R-:W-:Y:S05]  /*15b00*/  BRA `(.L_x_5874) ;  /* 0xffffffb000547947 */ /* 0x000fea000383ffff */
.L_x_5804:
        /* <DEDUP_REMOVED lines=8> */
.L_x_5876:
[----:B------:R-:W-:Y:S05]  /*15b90*/  BSYNC B0 ;  /* 0x0000000000007941 */ /* 0x000fea0003800000 */
.L_x_5875:
        /* <DEDUP_REMOVED lines=9> */
.L_x_5877:
[----:B------:R-:W-:Y:S02]  /*15c30*/  IMAD.MOV.U32 R13, RZ, RZ, R4 ;  /* 0x000000ffff0d7224 */ /* 0x000fe400078e0004 */
[----:B------:R-:W-:Y:S02]  /*15c40*/  IMAD.MOV.U32 R12, RZ, RZ, 0x1 ;  /* 0x00000001ff0c7424 */ /* 0x000fe400078e00ff */
[----:B------:R-:W-:-:S07]  /*15c50*/  IMAD.MOV.U32 R3, RZ, RZ, R14 ;  /* 0x000000ffff037224 */ /* 0x000fce00078e000e */
[----:B------:R-:W-:Y:S05]  /*15c60*/  WARPSYNC.COLLECTIVE R15, `(.L_x_5878) ;  /* 0x000000000f087348 */ /* 0x000fea0003c00000 */
[----:B------:R0:W1:Y:S02]  /*15c70*/  SHFL.IDX P6, R14, R13, R12, R11 ;  /* 0x0000000c0d0e7389 */ /* 0x00006400000c000b */
[----:B01----:R-:W-:Y:S01]  /*15c80*/  ENDCOLLECTIVE ;  /* 0x000000000000791b */ /* 0x003fe20003800000 */
.L_x_5878:
        /* <DEDUP_REMOVED lines=15> */
.L_x_5879:
[----:B------:R-:W-:Y:S02]  /*15d80*/  @P0 IMAD R6, R5, 0x2, R17 ;  /* 0x0000000205060824 */ /* 0x000fe400078e0211 */
[----:B------:R-:W-:Y:S02]  /*15d90*/  IMAD.MOV.U32 R13, RZ, RZ, R4 ;  /* 0x000000ffff0d7224 */ /* 0x000fe400078e0004 */
[----:B------:R-:W-:Y:S02]  /*15da0*/  IMAD.MOV.U32 R12, RZ, RZ, 0x2 ;  /* 0x00000002ff0c7424 */ /* 0x000fe400078e00ff */
[----:B------:R-:W-:-:S07]  /*15db0*/  IMAD.MOV.U32 R3, RZ, RZ, R14 ;  /* 0x000000ffff037224 */ /* 0x000fce00078e000e */
[----:B------:R-:W-:Y:S05]  /*15dc0*/  WARPSYNC.COLLECTIVE R15, `(.L_x_5880) ;  /* 0x000000000f087348 */ /* 0x000fea0003c00000 */
[----:B------:R0:W1:Y:S02]  /*15dd0*/  SHFL.IDX P6, R14, R13, R12, R11 ;  /* 0x0000000c0d0e7389 */ /* 0x00006400000c000b */
[----:B01----:R-:W-:Y:S01]  /*15de0*/  ENDCOLLECTIVE ;  /* 0x000000000000791b */ /* 0x003fe20003800000 */
.L_x_5880:
        /* <DEDUP_REMOVED lines=15> */
.L_x_5881:
[----:B------:R-:W-:Y:S02]  /*15ee0*/  @P0 IMAD R6, R5, 0x2, R17 ;  /* 0x0000000205060824 */ /* 0x000fe400078e0211 */
[----:B------:R-:W-:Y:S02]  /*15ef0*/  IMAD.MOV.U32 R13, RZ, RZ, R4 ;  /* 0x000000ffff0d7224 */ /* 0x000fe400078e0004 */
[----:B------:R-:W-:Y:S02]  /*15f00*/  IMAD.MOV.U32 R12, RZ, RZ, 0x3 ;  /* 0x00000003ff0c7424 */ /* 0x000fe400078e00ff */
[----:B------:R-:W-:-:S07]  /*15f10*/  IMAD.MOV.U32 R3, RZ, RZ, R14 ;  /* 0x000000ffff037224 */ /* 0x000fce00078e000e */
[----:B------:R-:W-:Y:S05]  /*15f20*/  WARPSYNC.COLLECTIVE R15, `(.L_x_5882) ;  /* 0x000000000f087348 */ /* 0x000fea0003c00000 */
[----:B------:R0:W1:Y:S02]  /*15f30*/  SHFL.IDX P6, R14, R13, R12, R11 ;  /* 0x0000000c0d0e7389 */ /* 0x00006400000c000b */
[----:B01----:R-:W-:Y:S01]  /*15f40*/  ENDCOLLECTIVE ;  /* 0x000000000000791b */ /* 0x003fe20003800000 */
.L_x_5882:
        /* <DEDUP_REMOVED lines=15> */
.L_x_5883:
[----:B------:R-:W-:Y:S02]  /*16040*/  @P0 IMAD R6, R5, 0x2, R17 ;  /* 0x0000000205060824 */ /* 0x000fe400078e0211 */
[----:B------:R-:W-:Y:S02]  /*16050*/  IMAD.MOV.U32 R13, RZ, RZ, R4 ;  /* 0x000000ffff0d7224 */ /* 0x000fe400078e0004 */
[----:B------:R-:W-:Y:S02]  /*16060*/  IMAD.MOV.U32 R12, RZ, RZ, 0x4 ;  /* 0x00000004ff0c7424 */ /* 0x000fe400078e00ff */
[----:B------:R-:W-:-:S07]  /*16070*/  IMAD.MOV.U32 R3, RZ, RZ, R14 ;  /* 0x000000ffff037224 */ /* 0x000fce00078e000e */
[----:B------:R-:W-:Y:S05]  /*16080*/  WARPSYNC.COLLECTIVE R15, `(.L_x_5884) ;  /* 0x000000000f087348 */ /* 0x000fea0003c00000 */
[----:B------:R0:W1:Y:S02]  /*16090*/  SHFL.IDX P6, R14, R13, R12, R11 ;  /* 0x0000000c0d0e7389 */ /* 0x00006400000c000b */
[----:B01----:R-:W-:Y:S01]  /*160a0*/  ENDCOLLECTIVE ;  /* 0x000000000000791b */ /* 0x003fe20003800000 */
.L_x_5884:
        /* <DEDUP_REMOVED lines=15> */
.L_x_5885:
[----:B------:R-:W-:Y:S02]  /*161a0*/  @P0 IMAD R6, R5, 0x2, R17 ;  /* 0x0000000205060824 */ /* 0x000fe400078e0211 */
[----:B------:R-:W-:Y:S02]  /*161b0*/  IMAD.MOV.U32 R13, RZ, RZ, R4 ;  /* 0x000000ffff0d7224 */ /* 0x000fe400078e0004 */
[----:B------:R-:W-:Y:S02]  /*161c0*/  IMAD.MOV.U32 R12, RZ, RZ, 0x5 ;  /* 0x00000005ff0c7424 */ /* 0x000fe400078e00ff */
[----:B------:R-:W-:-:S07]  /*161d0*/  IMAD.MOV.U32 R3, RZ, RZ, R14 ;  /* 0x000000ffff037224 */ /* 0x000fce00078e000e */
[----:B------:R-:W-:Y:S05]  /*161e0*/  WARPSYNC.COLLECTIVE R15, `(.L_x_5886) ;  /* 0x000000000f087348 */ /* 0x000fea0003c00000 */
[----:B------:R0:W1:Y:S02]  /*161f0*/  SHFL.IDX P6, R14, R13, R12, R11 ;  /* 0x0000000c0d0e7389 */ /* 0x00006400000c000b */
[----:B01----:R-:W-:Y:S01]  /*16200*/  ENDCOLLECTIVE ;  /* 0x000000000000791b */ /* 0x003fe20003800000 */
.L_x_5886:
        /* <DEDUP_REMOVED lines=10> */
.L_x_5887:
[----:B------:R-:W-:Y:S01]  /*162b0*/  @!PT LDS RZ, [RZ] ;  /* 0x00000000fffff984 */ /* 0x000fe20000000800 */
[----:B------:R-:W-:Y:S01]  /*162c0*/  @!PT LDS RZ, [RZ] ;  /* 0x00000000fffff984 */ /* 0x000fe20000000800 */
[----:B------:R-:W-:Y:S01]  /*162d0*/  @!PT LDS RZ, [RZ] ;  /* 0x00000000fffff984 */ /* 0x000fe20000000800 */
[----:B------:R0:W-:Y:S01]  /*162e0*/  @P0 LDGSTS.E.BYPASS.LTC128B.128 [R6+0x1e400], desc[UR36][R2.64], !P2 ;  /* 0x1e40000002060fae */ /* 0x0001e2000d101d64 */
[----:B------:R-:W-:Y:S01]  /*162f0*/  IMAD.MOV.U32 R0, RZ, RZ, R14 ;  /* 0x000000ffff007224 */ /* 0x000fe200078e000e */
[----:B------:R-:W-:Y:S06]  /*16300*/  BRA `(.L_x_5888) ;  /* 0xffffffac00b47947 */ /* 0x000fec000383ffff */
.L_x_5809:
[----:B------:R0:W5:Y:S01]  /*16310*/  LDL.LU R6, [R1+0x4] ;  /* 0x0000040001067983 */ /* 0x0001620000300800 */
[----:B------:R-:W-:Y:S01]  /*16320*/  IMAD.MOV.U32 R13, RZ, RZ, R4 ;  /* 0x000000ffff0d7224 */ /* 0x000fe200078e0004 */
[----:B------:R-:W-:Y:S01]  /*16330*/  LOP3.LUT R16, R16, 0xffffdfff, RZ, 0xc0, !PT ;  /* 0xffffdfff10107812 */ /* 0x000fe200078ec0ff */
[----:B------:R-:W-:Y:S02]  /*16340*/  IMAD.MOV.U32 R12, RZ, RZ, RZ ;  /* 0x000000ffff0c7224 */ /* 0x000fe400078e00ff */
[----:B------:R-:W-:Y:S02]  /*16350*/  IMAD.MOV.U32 R11, RZ, RZ, 0x181f ;  /* 0x0000181fff0b7424 */ /* 0x000fe400078e00ff */
[----:B------:R-:W-:Y:S02]  /*16360*/  IMAD.MOV.U32 R15, RZ, RZ, -0x1 ;  /* 0xffffffffff0f7424 */ /* 0x000fe400078e00ff */
[----:B0-----:R-:W-:-:S07]  /*16370*/  IMAD R25, R25, 0x80, R21 ;  /* 0x0000008019197824 */ /* 0x001fce00078e0215 */
[----:B-1---5:R-:W-:Y:S05]  /*16380*/  WARPSYNC.COLLECTIVE R15, `(.L_x_5889) ;  /* 0x000000000f087348 */ /* 0x022fea0003c00000 */
[----:B------:R0:W2:Y:S02]  /*16390*/  SHFL.IDX P6, R14, R13, R12, R11 ;  /* 0x0000000c0d0e7389 */ /* 0x0000a400000c000b */
[----:B012--5:R-:W-:Y:S01]  /*163a0*/  ENDCOLLECTIVE ;  /* 0x000000000000791b */ /* 0x027fe20003800000 */
.L_x_5889:
[----:B------:R-:W-:Y:S02]  /*163b0*/  IMAD.MOV.U32 R13, RZ, RZ, R0 ;  /* 0x000000ffff0d7224 */ /* 0x000fe400078e0000 */
[----:B------:R-:W-:-:S07]  /*163c0*/  IMAD.MOV.U32 R3, RZ, RZ, R14 ;  /* 0x000000ffff037224 */ /* 0x000fce00078e000e */
[----:B------:R-:W-:Y:S05]  /*163d0*/  WARPSYNC.COLLECTIVE R15, `(.L_x_5890) ;  /* 0x000000000f087348 */ /* 0x000fea0003c00000 */
[----:B------:R0:W1:Y:S02]  /*163e0*/  SHFL.IDX P6, R14, R13, R12, R11 ;  /* 0x0000000c0d0e7389 */ /* 0x00006400000c000b */
[----:B01----:R-:W-:Y:S01]  /*163f0*/  ENDCOLLECTIVE ;  /* 0x000000000000791b */ /* 0x003fe20003800000 */
.L_x_5890:
[----:B------:R-:W-:Y:S02]  /*16400*/  IMAD.MOV.U32 R13, RZ, RZ, R4 ;  /* 0x000000ffff0d7224 */ /* 0x000fe400078e0004 */
[----:B------:R-:W-:Y:S02]  /*16410*/  IMAD.MOV.U32 R12, RZ, RZ, 0x1 ;  /* 0x00000001ff0c7424 */ /* 0x000fe400078e00ff */
[----:B------:R-:W-:-:S07]  /*16420*/  IMAD.MOV.U32 R9, RZ, RZ, R14 ;  /* 0x000000ffff097224 */ /* 0x000fce00078e000e */
[----:B------:R-:W-:Y:S05]  /*16430*/  WARPSYNC.COLLECTIVE R15, `(.L_x_5891) ;  /* 0x000000000f087348 */ /* 0x000fea0003c00000 */
[----:B------:R0:W1:Y:S02]  /*16440*/  SHFL.IDX P6, R14, R13, R12, R11 ;  /* 0x0000000c0d0e7389 */ /* 0x00006400000c000b */
[----:B01----:R-:W-:Y:S01]  /*16450*/  ENDCOLLECTIVE ;  /* 0x000000000000791b */ /* 0x003fe20003800000 */
.L_x_5891:
        /* <DEDUP_REMOVED lines=18> */
.L_x_5892:
        /* <DEDUP_REMOVED lines=8> */
.L_x_5893:
        /* <DEDUP_REMOVED lines=15> */
.L_x_5894:
        /* <DEDUP_REMOVED lines=8> */
.L_x_5895:
        /* <DEDUP_REMOVED lines=15> */
.L_x_5896:
        /* <DEDUP_REMOVED lines=8> */
[----:B------:R-:W-:Y:S02]  /*168e0*/  IMAD.MOV.U32 R13, RZ, RZ, R4 ;  /* 0x000000ffff0d7224 */ /* 0x000fe400078e0004 */
[----:B------:R-:W-:Y:S01]  /*168f0*/  IMAD.MOV.U32 R12, RZ, RZ, 0x4 ;  /* 0x00000004ff0c7424 */ /* 0x000fe200078e00ff */
[----:B------:R-:W-:Y:S01]  /*16900*/  @!PT LDS RZ, [RZ] ;  /* 0x00000000fffff984 */ /* 0x000fe20000000800 */
[----:B------:R-:W-:Y:S01]  /*16910*/  @!PT LDS RZ, [RZ] ;  /* 0x00000000fffff984 */ /* 0x000fe20000000800 */
[----:B------:R-:W-:Y:S01]  /*16920*/  @!PT LDS RZ, [RZ] ;  /* 0x00000000fffff984 */ /* 0x000fe20000000800 */
[----:B------:R0:W-:Y:S06]  /*16930*/  @!P2 LDGSTS.E.BYPASS.LTC128B.128 [R23+0x19c00], desc[UR36][R2.64], !P0 ;  /* 0x19c000000217afae */ /* 0x0001ec000c101d64 */
[----:B0-----:R-:W-:Y:S05]  /*16940*/  WARPSYNC.COLLECTIVE R15, `(.L_x_5897) ;  /* 0x000000000f087348 */ /* 0x001fea0003c00000 */
[----:B------:R1:W2:Y:S02]  /*16950*/  SHFL.IDX P6, R14, R13, R12, R11 ;  /* 0x0000000c0d0e7389 */ /* 0x0002a400000c000b */
[----:B012---:R-:W-:Y:S01]  /*16960*/  ENDCOLLECTIVE ;  /* 0x000000000000791b */ /* 0x007fe20003800000 */
.L_x_5897:
[----:B------:R-:W-:-:S05]  /*16970*/  VIADD R2, R25, 0x40 ;  /* 0x0000004019027836 */ /* 0x000fca0000000000 */
[----:B------:R-:W-:Y:S01]  /*16980*/  ISETP.GE.AND P2, PT, R2, R5, PT ;  /* 0x000000050200720c */ /* 0x000fe20003f46270 */
[----:B------:R-:W-:Y:S02]  /*16990*/  IMAD.MOV.U32 R13, RZ, RZ, R0 ;  /* 0x000000ffff0d7224 */ /* 0x000fe400078e0000 */
[----:B------:R-:W-:-:S10]  /*169a0*/  IMAD.MOV.U32 R2, RZ, RZ, R14 ;  /* 0x000000ffff027224 */ /* 0x000fd400078e000e */
[----:B------:R-:W-:Y:S05]  /*169b0*/  WARPSYNC.COLLECTIVE R15, `(.L_x_5898) ;  /* 0x000000000f087348 */ /* 0x000fea0003c00000 */
[----:B------:R0:W1:Y:S02]  /*169c0*/  SHFL.IDX P6, R14, R13, R12, R11 ;  /* 0x0000000c0d0e7389 */ /* 0x00006400000c000b */
[----:B01----:R-:W-:Y:S01]  /*169d0*/  ENDCOLLECTIVE ;  /* 0x000000000000791b */ /* 0x003fe20003800000 */
.L_x_5898:
[----:B------:R-:W-:-:S04]  /*169e0*/  @P2 LOP3.LUT R16, R16, 0x100, RZ, 0xfc, !PT ;  /* 0x0000010010102812 */ /* 0x000fc800078efcff */
[----:B------:R-:W-:Y:S01]  /*169f0*/  LOP3.LUT R16, R16, 0xffffff7f, RZ, 0xc0, !PT ;  /* 0xffffff7f10107812 */ /* 0x000fe200078ec0ff */
[----:B------:R-:W-:Y:S02]  /*16a00*/  IMAD.MOV.U32 R13, RZ, RZ, R4 ;  /* 0x000000ffff0d7224 */ /* 0x000fe400078e0004 */
[----:B------:R-:W-:Y:S02]  /*16a10*/  IMAD.MOV.U32 R12, RZ, RZ, 0x5 ;  /* 0x00000005ff0c7424 */ /* 0x000fe400078e00ff */
[----:B------:R-:W-:-:S05]  /*16a20*/  IMAD.MOV.U32 R11, RZ, RZ, R14 ;  /* 0x000000ffff0b7224 */ /* 0x000fca00078e000e */
        /* <DEDUP_REMOVED lines=12> */
.L_x_5899:
[----:B------:R-:W-:-:S05]  /*16af0*/  VIADD R2, R25, 0x50 ;  /* 0x0000005019027836 */ /* 0x000fca0000000000 */
[----:B------:R-:W-:Y:S01]  /*16b00*/  ISETP.GE.AND P2, PT, R2, R5, PT ;  /* 0x000000050200720c */ /* 0x000fe20003f46270 */
[----:B------:R-:W-:Y:S02]  /*16b10*/  IMAD.MOV.U32 R13, RZ, RZ, R0 ;  /* 0x000000ffff0d7224 */ /* 0x000fe400078e0000 */
[----:B------:R-:W-:-:S10]  /*16b20*/  IMAD.MOV.U32 R7, RZ, RZ, R14 ;  /* 0x000000ffff077224 */ /* 0x000fd400078e000e */
[----:B------:R-:W-:Y:S05]  /*16b30*/  WARPSYNC.COLLECTIVE R15, `(.L_x_5900) ;  /* 0x000000000f087348 */ /* 0x000fea0003c00000 */
[----:B------:R0:W1:Y:S02]  /*16b40*/  SHFL.IDX P6, R14, R13, R12, R11 ;  /* 0x0000000c0d0e7389 */ /* 0x00006400000c000b */
[----:B01----:R-:W-:Y:S01]  /*16b50*/  ENDCOLLECTIVE ;  /* 0x000000000000791b */ /* 0x003fe20003800000 */
.L_x_5900:
        /* <DEDUP_REMOVED lines=8> */
.L_x_5901:
        /* <DEDUP_REMOVED lines=15> */
.L_x_5902:
[----:B------:R-:W-:Y:S01]  /*16cd0*/  @P2 LOP3.LUT R16, R16, 0x40, RZ, 0xfc, !PT ;  /* 0x0000004010102812 */ /* 0x000fe200078efcff */
[----:B------:R-:W-:Y:S02]  /*16ce0*/  IMAD.MOV.U32 R13, RZ, RZ, R4 ;  /* 0x000000ffff0d7224 */ /* 0x000fe400078e0004 */
[----:B------:R-:W-:Y:S02]  /*16cf0*/  IMAD.MOV.U32 R12, RZ, RZ, 0x7 ;  /* 0x00000007ff0c7424 */ /* 0x000fe400078e00ff */
[----:B------:R-:W-:-:S07]  /*16d00*/  IMAD.MOV.U32 R6, RZ, RZ, R14 ;  /* 0x000000ffff067224 */ /* 0x000fce00078e000e */
[----:B------:R-:W-:Y:S05]  /*16d10*/  WARPSYNC.COLLECTIVE R15, `(.L_x_5903) ;  /* 0x000000000f087348 */ /* 0x000fea0003c00000 */
[----:B------:R0:W1:Y:S02]  /*16d20*/  SHFL.IDX P6, R14, R13, R12, R11 ;  /* 0x0000000c0d0e7389 */ /* 0x00006400000c000b */
[----:B01----:R-:W-:Y:S01]  /*16d30*/  ENDCOLLECTIVE ;  /* 0x000000000000791b */ /* 0x003fe20003800000 */
.L_x_5903:
        /* <DEDUP_REMOVED lines=13> */
.L_x_5904:
[----:B------:R-:W-:Y:S01]  /*16e10*/  IMAD.MOV.U32 R0, RZ, RZ, R14 ;  /* 0x000000ffff007224 */ /* 0x000fe200078e000e */
[----:B------:R-:W-:Y:S06]  /*16e20*/  BRA `(.L_x_5905) ;  /* 0xffffffac00e47947 */ /* 0x000fec000383ffff */
.L_x_5813:
        /* <DEDUP_REMOVED lines=8> */
.L_x_5907:
[----:B------:R-:W-:Y:S05]  /*16eb0*/  BSYNC B0 ;  /* 0x0000000000007941 */ /* 0x000fea0003800000 */
.L_x_5906:
        /* <DEDUP_REMOVED lines=9> */
.L_x_5908:
[----:B------:R-:W-:Y:S02]  /*16f50*/  IMAD.MOV.U32 R13, RZ, RZ, R4 ;  /* 0x000000ffff0d7224 */ /* 0x000fe400078e0004 */
[----:B------:R-:W-:Y:S01]  /*16f60*/  IMAD.MOV.U32 R12, RZ, RZ, 0x1 ;  /* 0x00000001ff0c7424 */ /* 0x000fe200078e00ff */
[----:B------:R-:W-:-:S13]  /*16f70*/  @!P5 LEA R5, P0, R8, R14, 0x1 ;  /* 0x0000000e0805d211 */ /* 0x000fda00078008ff */
[----:B------:R-:W-:Y:S05]  /*16f80*/  WARPSYNC.COLLECTIVE R15, `(.L_x_5909) ;  /* 0x000000000f087348 */ /* 0x000fea0003c00000 */
[----:B------:R0:W1:Y:S02]  /*16f90*/  SHFL.IDX P6, R14, R13, R12, R11 ;  /* 0x0000000c0d0e7389 */ /* 0x00006400000c000b */
[----:B01----:R-:W-:Y:S01]  /*16fa0*/  ENDCOLLECTIVE ;  /* 0x000000000000791b */ /* 0x003fe20003800000 */
.L_x_5909:
        /* <DEDUP_REMOVED lines=15> */
.L_x_5910:
        /* <DEDUP_REMOVED lines=17> */
.L_x_5911:
[----:B------:R-:W-:Y:S02]  /*171b0*/  IMAD.MOV.U32 R13, RZ, RZ, R0 ;  /* 0x000000ffff0d7224 */ /* 0x000fe400078e0000 */
[----:B------:R-:W-:-:S07]  /*171c0*/  IMAD.MOV.U32 R5, RZ, RZ, R14 ;  /* 0x000000ffff057224 */ /* 0x000fce00078e000e */
[----:B------:R-:W-:Y:S05]  /*171d0*/  WARPSYNC.COLLECTIVE R15, `(.L_x_5912) ;  /* 0x000000000f087348 */ /* 0x000fea0003c00000 */
[----:B------:R0:W1:Y:S02]  /*171e0*/  SHFL.IDX P6, R14, R13, R12, R11 ;  /* 0x0000000c0d0e7389 */ /* 0x00006400000c000b */
[----:B01----:R-:W-:Y:S01]  /*171f0*/  ENDCOLLECTIVE ;  /* 0x000000000000791b */ /* 0x003fe20003800000 */
.L_x_5912:
[----:B------:R-:W-:Y:S02]  /*17200*/  IMAD.MOV.U32 R13, RZ, RZ, R4 ;  /* 0x000000ffff0d7224 */ /* 0x000fe400078e0004 */
[----:B------:R-:W-:Y:S01]  /*17210*/  IMAD.MOV.U32 R12, RZ, RZ, 0x3 ;  /* 0x00000003ff0c7424 */ /* 0x000fe200078e00ff */
[----:B------:R-:W-:-:S13]  /*17220*/  @!P5 LEA R6, P0, R8, R14, 0x1 ;  /* 0x0000000e0806d211 */ /* 0x000fda00078008ff */
[----:B------:R-:W-:Y:S05]  /*17230*/  WARPSYNC.COLLECTIVE R15, `(.L_x_5913) ;  /* 0x000000000f087348 */ /* 0x000fea0003c00000 */
[----:B------:R0:W1:Y:S02]  /*17240*/  SHFL.IDX P6, R14, R13, R12, R11 ;  /* 0x0000000c0d0e7389 */ /* 0x00006400000c000b */
[----:B01----:R-:W-:Y:S01]  /*17250*/  ENDCOLLECTIVE ;  /* 0x000000000000791b */ /* 0x003fe20003800000 */
.L_x_5913:
        /* <DEDUP_REMOVED lines=16> */
.L_x_5914:
        /* <DEDUP_REMOVED lines=17> */
.L_x_5915:
[----:B------:R-:W-:Y:S02]  /*17470*/  IMAD.MOV.U32 R13, RZ, RZ, R0 ;  /* 0x000000ffff0d7224 */ /* 0x000fe400078e0000 */
[----:B------:R-:W-:-:S07]  /*17480*/  IMAD.MOV.U32 R5, RZ, RZ, R14 ;  /* 0x000000ffff057224 */ /* 0x000fce00078e000e */
[----:B------:R-:W-:Y:S05]  /*17490*/  WARPSYNC.COLLECTIVE R15, `(.L_x_5916) ;  /* 0x000000000f087348 */ /* 0x000fea0003c00000 */
[----:B------:R0:W1:Y:S02]  /*174a0*/  SHFL.IDX P6, R14, R13, R12, R11 ;  /* 0x0000000c0d0e7389 */ /* 0x00006400000c000b */
[----:B01----:R-:W-:Y:S01]  /*174b0*/  ENDCOLLECTIVE ;  /* 0x000000000000791b */ /* 0x003fe20003800000 */
.L_x_5916:
[----:B------:R-:W-:Y:S02]  /*174c0*/  IMAD.MOV.U32 R13, RZ, RZ, R4 ;  /* 0x000000ffff0d7224 */ /* 0x000fe400078e0004 */
[----:B------:R-:W-:Y:S01]  /*174d0*/  IMAD.MOV.U32 R12, RZ, RZ, 0x5 ;  /* 0x00000005ff0c7424 */ /* 0x000fe200078e00ff */
[----:B------:R-:W-:-:S13]  /*174e0*/  @!P5 LEA R6, P0, R8, R14, 0x1 ;  /* 0x0000000e0806d211 */ /* 0x000fda00078008ff */
[----:B------:R-:W-:Y:S05]  /*174f0*/  WARPSYNC.COLLECTIVE R15, `(.L_x_5917) ;  /* 0x000000000f087348 */ /* 0x000fea0003c00000 */
[----:B------:R0:W1:Y:S02]  /*17500*/  SHFL.IDX P6, R14, R13, R12, R11 ;  /* 0x0000000c0d0e7389 */ /* 0x00006400000c000b */
[----:B01----:R-:W-:Y:S01]  /*17510*/  ENDCOLLECTIVE ;  /* 0x000000000000791b */ /* 0x003fe20003800000 */
.L_x_5917:
        /* <DEDUP_REMOVED lines=16> */
.L_x_5918:
        /* <DEDUP_REMOVED lines=17> */
.L_x_5919:
[----:B------:R-:W-:Y:S02]  /*17730*/  IMAD.MOV.U32 R13, RZ, RZ, R0 ;  /* 0x000000ffff0d7224 */ /* 0x000fe400078e0000 */
[----:B------:R-:W-:-:S07]  /*17740*/  IMAD.MOV.U32 R5, RZ, RZ, R14 ;  /* 0x000000ffff057224 */ /* 0x000fce00078e000e */
[----:B------:R-:W-:Y:S05]  /*17750*/  WARPSYNC.COLLECTIVE R15, `(.L_x_5920) ;  /* 0x000000000f087348 */ /* 0x000fea0003c00000 */
[----:B------:R0:W1:Y:S02]  /*17760*/  SHFL.IDX P6, R14, R13, R12, R11 ;  /* 0x0000000c0d0e7389 */ /* 0x00006400000c000b */
[----:B01----:R-:W-:Y:S01]  /*17770*/  ENDCOLLECTIVE ;  /* 0x000000000000791b */ /* 0x003fe20003800000 */
.L_x_5920:
[----:B------:R-:W-:Y:S02]  /*17780*/  IMAD.MOV.U32 R13, RZ, RZ, R4 ;  /* 0x000000ffff0d7224 */ /* 0x000fe400078e0004 */
[----:B------:R-:W-:Y:S01]  /*17790*/  IMAD.MOV.U32 R12, RZ, RZ, 0x7 ;  /* 0x00000007ff0c7424 */ /* 0x000fe200078e00ff */
[----:B------:R-:W-:-:S13]  /*177a0*/  @!P5 LEA R6, P0, R8, R14, 0x1 ;  /* 0x0000000e0806d211 */ /* 0x000fda00078008ff */
[----:B------:R-:W-:Y:S05]  /*177b0*/  WARPSYNC.COLLECTIVE R15, `(.L_x_5921) ;  /* 0x000000000f087348 */ /* 0x000fea0003c00000 */
[----:B------:R0:W1:Y:S02]  /*177c0*/  SHFL.IDX P6, R14, R13, R12, R11 ;  /* 0x0000000c0d0e7389 */ /* 0x00006400000c000b */
[----:B01----:R-:W-:Y:S01]  /*177d0*/  ENDCOLLECTIVE ;  /* 0x000000000000791b */ /* 0x003fe20003800000 */
.L_x_5921:
        /* <DEDUP_REMOVED lines=15> */
.L_x_5922:
[----:B------:R-:W-:Y:S05]  /*178d0*/  BRA `(.L_x_5923) ;  /* 0xffffffb0001c7947 */ /* 0x000fea000383ffff */
.L_x_5818:
[----:B0-----:R0:W2:Y:S02]  /*178e0*/  SYNCS.PHASECHK.TRANS64.TRYWAIT P0, [R17+URZ+0x32420], R0 ;  /* 0x03242000110075a7 */ /* 0x0010a4000800017f */
[----:B--2---:R-:W-:Y:S05]  /*178f0*/  @!P0 NANOSLEEP.SYNCS 0x989680 ;  /* 0x009896800000895d */ /* 0x004fea0003900000 */
[----:B------:R-:W2:Y:S02]  /*17900*/  @!P0 SYNCS.PHASECHK.TRANS64 P0, [R17+URZ+0x32420], R0 ;  /* 0x03242000110085a7 */ /* 0x000ea4000800007f */
[----:B--2---:R-:W-:Y:S05]  /*17910*/  @!P0 BRA `(.L_x_5818) ;  /* 0xfffffffc00f08947 */ /* 0x004fea000383ffff */
[----:B------:R-:W-:Y:S05]  /*17920*/  BRA `(.L_x_5924) ;  /* 0xffffffb0008c7947 */ /* 0x000fea000383ffff */
.L_x_5821:
[----:B0-----:R0:W2:Y:S02]  /*17930*/  SYNCS.PHASECHK.TRANS64.TRYWAIT P0, [R19+URZ+0x32460], R0 ;  /* 0x03246000130075a7 */ /* 0x0010a4000800017f */
[----:B--2---:R-:W-:Y:S05]  /*17940*/  @!P0 NANOSLEEP.SYNCS 0x989680 ;  /* 0x009896800000895d */ /* 0x004fea0003900000 */
[----:B------:R-:W2:Y:S02]  /*17950*/  @!P0 SYNCS.PHASECHK.TRANS64 P0, [R19+URZ+0x32460], R0 ;  /* 0x03246000130085a7 */ /* 0x000ea4000800007f */
[----:B--2---:R-:W-:Y:S05]  /*17960*/  @!P0 BRA `(.L_x_5821) ;  /* 0xfffffffc00f08947 */ /* 0x004fea000383ffff */
[----:B------:R-:W-:Y:S05]  /*17970*/  BRA `(.L_x_5925) ;  /* 0xffffffb000987947 */ /* 0x000fea000383ffff */
.L_x_5822:
        /* <DEDUP_REMOVED lines=8> */
.L_x_5927:
[----:B------:R-:W-:Y:S05]  /*17a00*/  BSYNC B0 ;  /* 0x0000000000007941 */ /* 0x000fea0003800000 */
.L_x_5926:
        /* <DEDUP_REMOVED lines=13> */
.L_x_5928:
        /* <DEDUP_REMOVED lines=9> */
.L_x_5929:
        /* <DEDUP_REMOVED lines=17> */
.L_x_5930:
[----:B------:R-:W-:Y:S02]  /*17c80*/  IMAD.MOV.U32 R13, RZ, RZ, R6 ;  /* 0x000000ffff0d7224 */ /* 0x000fe400078e0006 */
[----:B------:R-:W-:Y:S01]  /*17c90*/  IMAD.MOV.U32 R12, RZ, RZ, 0x2 ;  /* 0x00000002ff0c7424 */ /* 0x000fe200078e00ff */
[----:B------:R-:W-:-:S13]  /*17ca0*/  IADD3 R2, P3, R14, R0, RZ ;  /* 0x000000000e027210 */ /* 0x000fda0007f7e0ff */
[----:B------:R-:W-:Y:S05]  /*17cb0*/  WARPSYNC.COLLECTIVE R15, `(.L_x_5931) ;  /* 0x000000000f087348 */ /* 0x000fea0003c00000 */
[----:B------:R0:W1:Y:S02]  /*17cc0*/  SHFL.IDX P6, R14, R13, R12, R11 ;  /* 0x0000000c0d0e7389 */ /* 0x00006400000c000b */
[----:B01----:R-:W-:Y:S01]  /*17cd0*/  ENDCOLLECTIVE ;  /* 0x000000000000791b */ /* 0x003fe20003800000 */
.L_x_5931:
        /* <DEDUP_REMOVED lines=17> */
.L_x_5932:
[----:B------:R-:W-:Y:S02]  /*17df0*/  IMAD.MOV.U32 R13, RZ, RZ, R6 ;  /* 0x000000ffff0d7224 */ /* 0x000fe400078e0006 */
[----:B------:R-:W-:Y:S01]  /*17e00*/  IMAD.MOV.U32 R12, RZ, RZ, 0x3 ;  /* 0x00000003ff0c7424 */ /* 0x000fe200078e00ff */
[----:B------:R-:W-:-:S13]  /*17e10*/  IADD3 R2, P3, R14, R0, RZ ;  /* 0x000000000e027210 */ /* 0x000fda0007f7e0ff */
[----:B------:R-:W-:Y:S05]  /*17e20*/  WARPSYNC.COLLECTIVE R15, `(.L_x_5933) ;  /* 0x000000000f087348 */ /* 0x000fea0003c00000 */
[----:B------:R0:W1:Y:S02]  /*17e30*/  SHFL.IDX P6, R14, R13, R12, R11 ;  /* 0x0000000c0d0e7389 */ /* 0x00006400000c000b */
[----:B01----:R-:W-:Y:S01]  /*17e40*/  ENDCOLLECTIVE ;  /* 0x000000000000791b */ /* 0x003fe20003800000 */
.L_x_5933:
        /* <DEDUP_REMOVED lines=17> */
.L_x_5934:
[----:B------:R-:W-:Y:S02]  /*17f60*/  IMAD.MOV.U32 R13, RZ, RZ, R6 ;  /* 0x000000ffff0d7224 */ /* 0x000fe400078e0006 */
[----:B------:R-:W-:Y:S01]  /*17f70*/  IMAD.MOV.U32 R12, RZ, RZ, 0x4 ;  /* 0x00000004ff0c7424 */ /* 0x000fe200078e00ff */
[----:B------:R-:W-:-:S13]  /*17f80*/  IADD3 R2, P3, R14, R0, RZ ;  /* 0x000000000e027210 */ /* 0x000fda0007f7e0ff */
[----:B------:R-:W-:Y:S05]  /*17f90*/  WARPSYNC.COLLECTIVE R15, `(.L_x_5935) ;  /* 0x000000000f087348 */ /* 0x000fea0003c00000 */
[----:B------:R0:W1:Y:S02]  /*17fa0*/  SHFL.IDX P6, R14, R13, R12, R11 ;  /* 0x0000000c0d0e7389 */ /* 0x00006400000c000b */
[----:B01----:R-:W-:Y:S01]  /*17fb0*/  ENDCOLLECTIVE ;  /* 0x000000000000791b */ /* 0x003fe20003800000 */
.L_x_5935:
        /* <DEDUP_REMOVED lines=17> */
.L_x_5936:
[----:B------:R-:W-:Y:S02]  /*180d0*/  IMAD.MOV.U32 R13, RZ, RZ, R6 ;  /* 0x000000ffff0d7224 */ /* 0x000fe400078e0006 */
[----:B------:R-:W-:Y:S01]  /*180e0*/  IMAD.MOV.U32 R12, RZ, RZ, 0x5 ;  /* 0x00000005ff0c7424 */ /* 0x000fe200078e00ff */
[----:B------:R-:W-:-:S13]  /*180f0*/  IADD3 R2, P3, R14, R0, RZ ;  /* 0x000000000e027210 */ /* 0x000fda0007f7e0ff */
[----:B------:R-:W-:Y:S05]  /*18100*/  WARPSYNC.COLLECTIVE R15, `(.L_x_5937) ;  /* 0x000000000f087348 */ /* 0x000fea0003c00000 */
[----:B------:R0:W1:Y:S02]  /*18110*/  SHFL.IDX P6, R14, R13, R12, R11 ;  /* 0x0000000c0d0e7389 */ /* 0x00006400000c000b */
[----:B01----:R-:W-:Y:S01]  /*18120*/  ENDCOLLECTIVE ;  /* 0x000000000000791b */ /* 0x003fe20003800000 */
.L_x_5937:
        /* <DEDUP_REMOVED lines=12> */
.L_x_5938:
        /* <DEDUP_REMOVED lines=9> */
.L_x_5829:
[----:B--2---:R2:W3:Y:S02]  /*18280*/  SYNCS.PHASECHK.TRANS64.TRYWAIT P0, [R10+URZ+0x32440], R20 ;  /* 0x032440140a0075a7 */ /* 0x0044e4000800017f */
[----:B---3--:R-:W-:Y:S05]  /*18290*/  @!P0 NANOSLEEP.SYNCS 0x989680 ;  /* 0x009896800000895d */ /* 0x008fea0003900000 */
[----:B------:R-:W3:Y:S02]  /*182a0*/  @!P0 SYNCS.PHASECHK.TRANS64 P0, [R10+URZ+0x32440], R20 ;  /* 0x032440140a0085a7 */ /* 0x000ee4000800007f */
[----:B---3--:R-:W-:Y:S05]  /*182b0*/  @!P0 BRA `(.L_x_5829) ;  /* 0xfffffffc00f08947 */ /* 0x008fea000383ffff */
[----:B------:R-:W-:Y:S05]  /*182c0*/  BRA `(.L_x_5940) ;  /* 0xffffffb4001c7947 */ /* 0x000fea000383ffff */
.L_x_5830:
        /* <DEDUP_REMOVED lines=8> */
.L_x_5942:
[----:B------:R-:W-:Y:S05]  /*18350*/  BSYNC B1 ;  /* 0x0000000000017941 */ /* 0x000fea0003800000 */
.L_x_5941:
        /* <DEDUP_REMOVED lines=9> */
.L_x_5943:
[----:B------:R-:W-:Y:S02]  /*183f0*/  IMAD.MOV.U32 R13, RZ, RZ, R8 ;  /* 0x000000ffff0d7224 */ /* 0x000fe400078e0008 */
[----:B------:R-:W-:Y:S02]  /*18400*/  IMAD.MOV.U32 R12, RZ, RZ, 0x1 ;  /* 0x00000001ff0c7424 */ /* 0x000fe400078e00ff */
[----:B------:R-:W-:-:S07]  /*18410*/  IMAD.MOV.U32 R2, RZ, RZ, R14 ;  /* 0x000000ffff027224 */ /* 0x000fce00078e000e */
[----:B------:R-:W-:Y:S05]  /*18420*/  WARPSYNC.COLLECTIVE R15, `(.L_x_5944) ;  /* 0x000000000f087348 */ /* 0x000fea0003c00000 */
[----:B------:R0:W1:Y:S02]  /*18430*/  SHFL.IDX P6, R14, R13, R12, R11 ;  /* 0x0000000c0d0e7389 */ /* 0x00006400000c000b */
[----:B01----:R-:W-:Y:S01]  /*18440*/  ENDCOLLECTIVE ;  /* 0x000000000000791b */ /* 0x003fe20003800000 */
.L_x_5944:
        /* <DEDUP_REMOVED lines=11> */
.L_x_5945:
[----:B------:R-:W-:Y:S02]  /*18500*/  IMAD.MOV.U32 R13, RZ, RZ, R8 ;  /* 0x000000ffff0d7224 */ /* 0x000fe400078e0008 */
[----:B------:R-:W-:Y:S02]  /*18510*/  IMAD.MOV.U32 R12, RZ, RZ, 0x2 ;  /* 0x00000002ff0c7424 */ /* 0x000fe400078e00ff */
[----:B------:R-:W-:-:S07]  /*18520*/  IMAD.MOV.U32 R2, RZ, RZ, R14 ;  /* 0x000000ffff027224 */ /* 0x000fce00078e000e */
[----:B------:R-:W-:Y:S05]  /*18530*/  WARPSYNC.COLLECTIVE R15, `(.L_x_5946) ;  /* 0x000000000f087348 */ /* 0x000fea0003c00000 */
[----:B------:R0:W1:Y:S02]  /*18540*/  SHFL.IDX P6, R14, R13, R12, R11 ;  /* 0x0000000c0d0e7389 */ /* 0x00006400000c000b */
[----:B01----:R-:W-:Y:S01]  /*18550*/  ENDCOLLECTIVE ;  /* 0x000000000000791b */ /* 0x003fe20003800000 */
.L_x_5946:
        /* <DEDUP_REMOVED lines=11> */
.L_x_5947:
[----:B------:R-:W-:Y:S02]  /*18610*/  IMAD.MOV.U32 R13, RZ, RZ, R8 ;  /* 0x000000ffff0d7224 */ /* 0x000fe400078e0008 */
[----:B------:R-:W-:Y:S02]  /*18620*/  IMAD.MOV.U32 R12, RZ, RZ, 0x3 ;  /* 0x00000003ff0c7424 */ /* 0x000fe400078e00ff */
[----:B------:R-:W-:-:S07]  /*18630*/  IMAD.MOV.U32 R2, RZ, RZ, R14 ;  /* 0x000000ffff027224 */ /* 0x000fce00078e000e */
[----:B------:R-:W-:Y:S05]  /*18640*/  WARPSYNC.COLLECTIVE R15, `(.L_x_5948) ;  /* 0x000000000f087348 */ /* 0x000fea0003c00000 */
[----:B------:R0:W1:Y:S02]  /*18650*/  SHFL.IDX P6, R14, R13, R12, R11 ;  /* 0x0000000c0d0e7389 */ /* 0x00006400000c000b */
[----:B01----:R-:W-:Y:S01]  /*18660*/  ENDCOLLECTIVE ;  /* 0x000000000000791b */ /* 0x003fe20003800000 */
.L_x_5948:
        /* <DEDUP_REMOVED lines=11> */
.L_x_5949:
[----:B------:R-:W-:Y:S02]  /*18720*/  IMAD.MOV.U32 R13, RZ, RZ, R8 ;  /* 0x000000ffff0d7224 */ /* 0x000fe400078e0008 */
[----:B------:R-:W-:Y:S02]  /*18730*/  IMAD.MOV.U32 R12, RZ, RZ, 0x4 ;  /* 0x00000004ff0c7424 */ /* 0x000fe400078e00ff */
[----:B------:R-:W-:-:S07]  /*18740*/  IMAD.MOV.U32 R2, RZ, RZ, R14 ;  /* 0x000000ffff027224 */ /* 0x000fce00078e000e */
[----:B------:R-:W-:Y:S05]  /*18750*/  WARPSYNC.COLLECTIVE R15, `(.L_x_5950) ;  /* 0x000000000f087348 */ /* 0x000fea0003c00000 */
[----:B------:R0:W1:Y:S02]  /*18760*/  SHFL.IDX P6, R14, R13, R12, R11 ;  /* 0x0000000c0d0e7389 */ /* 0x00006400000c000b */
[----:B01----:R-:W-:Y:S01]  /*18770*/  ENDCOLLECTIVE ;  /* 0x000000000000791b */ /* 0x003fe20003800000 */
.L_x_5950:
        /* <DEDUP_REMOVED lines=11> */
.L_x_5951:
[----:B------:R-:W-:Y:S02]  /*18830*/  IMAD.MOV.U32 R13, RZ, RZ, R8 ;  /* 0x000000ffff0d7224 */ /* 0x000fe400078e0008 */
[----:B------:R-:W-:Y:S02]  /*18840*/  IMAD.MOV.U32 R12, RZ, RZ, 0x5 ;  /* 0x00000005ff0c7424 */ /* 0x000fe400078e00ff */
[----:B------:R-:W-:-:S07]  /*18850*/  IMAD.MOV.U32 R2, RZ, RZ, R14 ;  /* 0x000000ffff027224 */ /* 0x000fce00078e000e */
[----:B------:R-:W-:Y:S05]  /*18860*/  WARPSYNC.COLLECTIVE R15, `(.L_x_5952) ;  /* 0x000000000f087348 */ /* 0x000fea0003c00000 */
[----:B------:R0:W1:Y:S02]  /*18870*/  SHFL.IDX P6, R14, R13, R12, R11 ;  /* 0x0000000c0d0e7389 */ /* 0x00006400000c000b */
[----:B01----:R-:W-:Y:S01]  /*18880*/  ENDCOLLECTIVE ;  /* 0x000000000000791b */ /* 0x003fe20003800000 */
.L_x_5952:
        /* <DEDUP_REMOVED lines=11> */
.L_x_5953:
[----:B------:R-:W-:Y:S05]  /*18940*/  BRA `(.L_x_5954) ;  /* 0xffffffb000447947 */ /* 0x000fea000383ffff */
.L_x_5835:
[----:B---3--:R3:W4:Y:S02]  /*18950*/  SYNCS.PHASECHK.TRANS64.TRYWAIT P0, [R10+URZ+0x32460], R20 ;  /* 0x032460140a0075a7 */ /* 0x008724000800017f */
[----:B----4-:R-:W-:Y:S05]  /*18960*/  @!P0 NANOSLEEP.SYNCS 0x989680 ;  /* 0x009896800000895d */ /* 0x010fea0003900000 */
[----:B------:R-:W4:Y:S02]  /*18970*/  @!P0 SYNCS.PHASECHK.TRANS64 P0, [R10+URZ+0x32460], R20 ;  /* 0x032460140a0085a7 */ /* 0x000f24000800007f */
[----:B----4-:R-:W-:Y:S05]  /*18980*/  @!P0 BRA `(.L_x_5835) ;  /* 0xfffffffc00f08947 */ /* 0x010fea000383ffff */
[----:B------:R-:W-:Y:S05]  /*18990*/  BRA `(.L_x_5955) ;  /* 0xffffffb000907947 */ /* 0x000fea000383ffff */
.L_x_5836:
        /* <DEDUP_REMOVED lines=8> */
.L_x_5957:
[----:B------:R-:W-:Y:S05]  /*18a20*/  BSYNC B1 ;  /* 0x0000000000017941 */ /* 0x000fea0003800000 */
.L_x_5956:
        /* <DEDUP_REMOVED lines=9> */
.L_x_5958:
[----:B------:R-:W-:Y:S02]  /*18ac0*/  IMAD.MOV.U32 R13, RZ, RZ, R22 ;  /* 0x000000ffff0d7224 */ /* 0x000fe400078e0016 */
[----:B------:R-:W-:Y:S01]  /*18ad0*/  IMAD.MOV.U32 R12, RZ, RZ, 0x1 ;  /* 0x00000001ff0c7424 */ /* 0x000fe200078e00ff */
[----:B------:R-:W-:-:S13]  /*18ae0*/  IADD3 R2, P0, R14, R0, RZ ;  /* 0x000000000e027210 */ /* 0x000fda0007f1e0ff */
[----:B------:R-:W-:Y:S05]  /*18af0*/  WARPSYNC.COLLECTIVE R15, `(.L_x_5959) ;  /* 0x000000000f087348 */ /* 0x000fea0003c00000 */
[----:B------:R0:W1:Y:S02]  /*18b00*/  SHFL.IDX P6, R14, R13, R12, R11 ;  /* 0x0000000c0d0e7389 */ /* 0x00006400000c000b */
[----:B01----:R-:W-:Y:S01]  /*18b10*/  ENDCOLLECTIVE ;  /* 0x000000000000791b */ /* 0x003fe20003800000 */
.L_x_5959:
        /* <DEDUP_REMOVED lines=13> */
.L_x_5960:
[----:B------:R-:W-:Y:S02]  /*18bf0*/  IMAD.MOV.U32 R13, RZ, RZ, R22 ;  /* 0x000000ffff0d7224 */ /* 0x000fe400078e0016 */
[----:B------:R-:W-:Y:S01]  /*18c00*/  IMAD.MOV.U32 R12, RZ, RZ, 0x2 ;  /* 0x00000002ff0c7424 */ /* 0x000fe200078e00ff */
[----:B------:R-:W-:-:S13]  /*18c10*/  IADD3 R2, P0, R14, R0, RZ ;  /* 0x000000000e027210 */ /* 0x000fda0007f1e0ff */
[----:B------:R-:W-:Y:S05]  /*18c20*/  WARPSYNC.COLLECTIVE R15, `(.L_x_5961) ;  /* 0x000000000f087348 */ /* 0x000fea0003c00000 */
[----:B------:R0:W1:Y:S02]  /*18c30*/  SHFL.IDX P6, R14, R13, R12, R11 ;  /* 0x0000000c0d0e7389 */ /* 0x00006400000c000b */
[----:B01----:R-:W-:Y:S01]  /*18c40*/  ENDCOLLECTIVE ;  /* 0x000000000000791b */ /* 0x003fe20003800000 */
.L_x_5961:
        /* <DEDUP_REMOVED lines=13> */
.L_x_5962:
[----:B------:R-:W-:Y:S02]  /*18d20*/  IMAD.MOV.U32 R13, RZ, RZ, R22 ;  /* 0x000000ffff0d7224 */ /* 0x000fe400078e0016 */
[----:B------:R-:W-:Y:S02]  /*18d30*/  IMAD.MOV.U32 R12, RZ, RZ, 0x3 ;  /* 0x00000003ff0c7424 */ /* 0x000fe400078e00ff */
[----:B------:R-:W-:-:S07]  /*18d40*/  IMAD.MOV.U32 R8, RZ, RZ, R14 ;  /* 0x000000ffff087224 */ /* 0x000fce00078e000e */
[----:B------:R-:W-:Y:S05]  /*18d50*/  WARPSYNC.COLLECTIVE R15, `(.L_x_5963) ;  /* 0x000000000f087348 */ /* 0x000fea0003c00000 */
[----:B------:R0:W1:Y:S02]  /*18d60*/  SHFL.IDX P6, R14, R13, R12, R11 ;  /* 0x0000000c0d0e7389 */ /* 0x00006400000c000b */
[----:B01----:R-:W-:Y:S01]  /*18d70*/  ENDCOLLECTIVE ;  /* 0x000000000000791b */ /* 0x003fe20003800000 */
.L_x_5963:
        /* <DEDUP_REMOVED lines=14> */
.L_x_5964:
[----:B------:R-:W-:Y:S02]  /*18e60*/  IMAD.MOV.U32 R13, RZ, RZ, R22 ;  /* 0x000000ffff0d7224 */ /* 0x000fe400078e0016 */
[----:B------:R-:W-:Y:S01]  /*18e70*/  IMAD.MOV.U32 R12, RZ, RZ, 0x4 ;  /* 0x00000004ff0c7424 */ /* 0x000fe200078e00ff */
[----:B------:R-:W-:-:S13]  /*18e80*/  IADD3 R2, P0, R14, R0, RZ ;  /* 0x000000000e027210 */ /* 0x000fda0007f1e0ff */
[----:B------:R-:W-:Y:S05]  /*18e90*/  WARPSYNC.COLLECTIVE R15, `(.L_x_5965) ;  /* 0x000000000f087348 */ /* 0x000fea0003c00000 */
[----:B------:R0:W1:Y:S02]  /*18ea0*/  SHFL.IDX P6, R14, R13, R12, R11 ;  /* 0x0000000c0d0e7389 */ /* 0x00006400000c000b */
[----:B01----:R-:W-:Y:S01]  /*18eb0*/  ENDCOLLECTIVE ;  /* 0x000000000000791b */ /* 0x003fe20003800000 */
.L_x_5965:
        /* <DEDUP_REMOVED lines=13> */
.L_x_5966:
[----:B------:R-:W-:Y:S02]  /*18f90*/  IMAD.MOV.U32 R13, RZ, RZ, R22 ;  /* 0x000000ffff0d7224 */ /* 0x000fe400078e0016 */
[----:B------:R-:W-:Y:S01]  /*18fa0*/  IMAD.MOV.U32 R12, RZ, RZ, 0x5 ;  /* 0x00000005ff0c7424 */ /* 0x000fe200078e00ff */
[----:B------:R-:W-:-:S13]  /*18fb0*/  IADD3 R2, P0, R14, R0, RZ ;  /* 0x000000000e027210 */ /* 0x000fda0007f1e0ff */
[----:B------:R-:W-:Y:S05]  /*18fc0*/  WARPSYNC.COLLECTIVE R15, `(.L_x_5967) ;  /* 0x000000000f087348 */ /* 0x000fea0003c00000 */
[----:B------:R0:W1:Y:S02]  /*18fd0*/  SHFL.IDX P6, R14, R13, R12, R11 ;  /* 0x0000000c0d0e7389 */ /* 0x00006400000c000b */
[----:B01----:R-:W-:Y:S01]  /*18fe0*/  ENDCOLLECTIVE ;  /* 0x000000000000791b */ /* 0x003fe20003800000 */
.L_x_5967:
        /* <DEDUP_REMOVED lines=13> */
.L_x_5968:
[----:B------:R-:W-:Y:S05]  /*190c0*/  BRA `(.L_x_5969) ;  /* 0xffffffac00d07947 */ /* 0x000fea000383ffff */
.L_x_5844:
        /* <DEDUP_REMOVED lines=8> */
.L_x_5971:
[----:B------:R-:W-:Y:S05]  /*19150*/  BSYNC B0 ;  /* 0x0000000000007941 */ /* 0x000fea0003800000 */
.L_x_5970:
        /* <DEDUP_REMOVED lines=9> */
.L_x_5972:
        /* <DEDUP_REMOVED lines=24> */
.L_x_5973:
[----:B------:R-:W-:Y:S01]  /*19370*/  IMAD.MOV.U32 R12, RZ, RZ, 0x2 ;  /* 0x00000002ff0c7424 */ /* 0x000fe200078e00ff */
[----:B------:R-:W-:-:S05]  /*19380*/  SEL R14, R14, RZ, P1 ;  /* 0x000000ff0e0e7207 */ /* 0x000fca0000800000 */
[----:B------:R-:W-:-:S04]  /*19390*/  IMAD.IADD R5, R13, 0x1, R14 ;  /* 0x000000010d057824 */ /* 0x000fc800078e020e */
[----:B------:R-:W-:-:S07]  /*193a0*/  IMAD.MOV.U32 R13, RZ, RZ, R5 ;  /* 0x000000ffff0d7224 */ /* 0x000fce00078e0005 */
[----:B------:R-:W-:Y:S05]  /*193b0*/  WARPSYNC.COLLECTIVE R15, `(.L_x_5974) ;  /* 0x000000000f087348 */ /* 0x000fea0003c00000 */
[----:B------:R0:W1:Y:S02]  /*193c0*/  SHFL.UP P6, R14, R13, R12, R11 ;  /* 0x0400000c0d0e7389 */ /* 0x00006400000c000b */
[----:B01----:R-:W-:Y:S01]  /*193d0*/  ENDCOLLECTIVE ;  /* 0x000000000000791b */ /* 0x003fe20003800000 */
.L_x_5974:
[----:B------:R-:W-:Y:S01]  /*193e0*/  IMAD.MOV.U32 R12, RZ, RZ, 0x4 ;  /* 0x00000004ff0c7424 */ /* 0x000fe200078e00ff */
[----:B------:R-:W-:-:S05]  /*193f0*/  SEL R2, R14, RZ, P2 ;  /* 0x000000ff0e027207 */ /* 0x000fca0001000000 */
[----:B------:R-:W-:-:S04]  /*19400*/  IMAD.IADD R2, R5, 0x1, R2 ;  /* 0x0000000105027824 */ /* 0x000fc800078e0202 */
[----:B------:R-:W-:-:S07]  /*19410*/  IMAD.MOV.U32 R13, RZ, RZ, R2 ;  /* 0x000000ffff0d7224 */ /* 0x000fce00078e0002 */
[----:B------:R-:W-:Y:S05]  /*19420*/  WARPSYNC.COLLECTIVE R15, `(.L_x_5975) ;  /* 0x000000000f087348 */ /* 0x000fea0003c00000 */
[----:B------:R0:W1:Y:S02]  /*19430*/  SHFL.UP P6, R14, R13, R12, R11 ;  /* 0x0400000c0d0e7389 */ /* 0x00006400000c000b */
[----:B01----:R-:W-:Y:S01]  /*19440*/  ENDCOLLECTIVE ;  /* 0x000000000000791b */ /* 0x003fe20003800000 */
.L_x_5975:
[----:B------:R-:W-:Y:S01]  /*19450*/  IMAD.MOV.U32 R12, RZ, RZ, 0x8 ;  /* 0x00000008ff0c7424 */ /* 0x000fe200078e00ff */
[----:B------:R-:W-:-:S05]  /*19460*/  SEL R3, R14, RZ, P3 ;  /* 0x000000ff0e037207 */ /* 0x000fca0001800000 */
[----:B------:R-:W-:-:S04]  /*19470*/  IMAD.IADD R3, R2, 0x1, R3 ;  /* 0x0000000102037824 */ /* 0x000fc800078e0203 */
[----:B------:R-:W-:-:S07]  /*19480*/  IMAD.MOV.U32 R13, RZ, RZ, R3 ;  /* 0x000000ffff0d7224 */ /* 0x000fce00078e0003 */
[----:B------:R-:W-:Y:S05]  /*19490*/  WARPSYNC.COLLECTIVE R15, `(.L_x_5976) ;  /* 0x000000000f087348 */ /* 0x000fea0003c00000 */
[----:B------:R0:W1:Y:S02]  /*194a0*/  SHFL.UP P6, R14, R13, R12, R11 ;  /* 0x0400000c0d0e7389 */ /* 0x00006400000c000b */
[----:B01----:R-:W-:Y:S01]  /*194b0*/  ENDCOLLECTIVE ;  /* 0x000000000000791b */ /* 0x003fe20003800000 */
.L_x_5976:
[----:B------:R-:W-:Y:S01]  /*194c0*/  IMAD.MOV.U32 R12, RZ, RZ, 0x10 ;  /* 0x00000010ff0c7424 */ /* 0x000fe200078e00ff */
[----:B------:R-:W-:-:S05]  /*194d0*/  SEL R14, R14, RZ, P4 ;  /* 0x000000ff0e0e7207 */ /* 0x000fca0002000000 */
[----:B------:R-:W-:-:S04]  /*194e0*/  IMAD.IADD R5, R3, 0x1, R14 ;  /* 0x0000000103057824 */ /* 0x000fc800078e020e */
[----:B------:R-:W-:-:S07]  /*194f0*/  IMAD.MOV.U32 R13, RZ, RZ, R5 ;  /* 0x000000ffff0d7224 */ /* 0x000fce00078e0005 */
[----:B------:R-:W-:Y:S05]  /*19500*/  WARPSYNC.COLLECTIVE R15, `(.L_x_5977) ;  /* 0x000000000f087348 */ /* 0x000fea0003c00000 */
[----:B------:R0:W1:Y:S02]  /*19510*/  SHFL.UP P6, R14, R13, R12, R11 ;  /* 0x0400000c0d0e7389 */ /* 0x00006400000c000b */
[----:B01----:R-:W-:Y:S01]  /*19520*/  ENDCOLLECTIVE ;  /* 0x000000000000791b */ /* 0x003fe20003800000 */
.L_x_5977:
        /* <DEDUP_REMOVED lines=8> */
.L_x_5978:
[----:B------:R-:W-:Y:S05]  /*195b0*/  BRA `(.L_x_5979) ;  /* 0xffffffb0002c7947 */ /* 0x000fea000383ffff */
.L_x_5847:
[----:B------:R-:W-:Y:S01]  /*195c0*/  BSSY B0, `(.L_x_5980) ;  /* 0x0000007000007945 */ /* 0x000fe20003800000 */
[----:B------:R-:W-:Y:S02]  /*195d0*/  IMAD.MOV.U32 R12, RZ, RZ, 0x1 ;  /* 0x00000001ff0c7424 */ /* 0x000fe400078e00ff */
[----:B------:R-:W-:Y:S02]  /*195e0*/  IMAD.MOV.U32 R11, RZ, RZ, RZ ;  /* 0x000000ffff0b7224 */ /* 0x000fe400078e00ff */
[----:B------:R-:W-:-:S07]  /*195f0*/  IMAD.MOV.U32 R15, RZ, RZ, -0x1 ;  /* 0xffffffffff0f7424 */ /* 0x000fce00078e00ff */
[----:B-12---:R-:W-:Y:S05]  /*19600*/  WARPSYNC.COLLECTIVE R15, `(.L_x_5981) ;  /* 0x000000000f087348 */ /* 0x006fea0003c00000 */
[----:B------:R0:W3:Y:S02]  /*19610*/  SHFL.UP P6, R14, R13, R12, R11 ;  /* 0x0400000c0d0e7389 */ /* 0x0000e400000c000b */
[----:B0123--:R-:W-:Y:S01]  /*19620*/  ENDCOLLECTIVE ;  /* 0x000000000000791b */ /* 0x00ffe20003800000 */
.L_x_5981:
[----:B------:R-:W-:Y:S05]  /*19630*/  BSYNC B0 ;  /* 0x0000000000007941 */ /* 0x000fea0003800000 */
.L_x_5980:
        /* <DEDUP_REMOVED lines=8> */
.L_x_5982:
[----:B------:R-:W-:Y:S01]  /*196c0*/  IMAD.MOV.U32 R12, RZ, RZ, 0x4 ;  /* 0x00000004ff0c7424 */ /* 0x000fe200078e00ff */
[----:B------:R-:W-:-:S05]  /*196d0*/  SEL R2, R14, RZ, P2 ;  /* 0x000000ff0e027207 */ /* 0x000fca0001000000 */
[----:B------:R-:W-:-:S04]  /*196e0*/  IMAD.IADD R2, R13, 0x1, R2 ;  /* 0x000000010d027824 */ /* 0x000fc800078e0202 */
[----:B------:R-:W-:-:S07]  /*196f0*/  IMAD.MOV.U32 R13, RZ, RZ, R2 ;  /* 0x000000ffff0d7224 */ /* 0x000fce00078e0002 */
[----:B------:R-:W-:Y:S05]  /*19700*/  WARPSYNC.COLLECTIVE R15, `(.L_x_5983) ;  /* 0x000000000f087348 */ /* 0x000fea0003c00000 */
[----:B------:R0:W1:Y:S02]  /*19710*/  SHFL.UP P6, R14, R13, R12, R11 ;  /* 0x0400000c0d0e7389 */ /* 0x00006400000c000b */
[----:B01----:R-:W-:Y:S01]  /*19720*/  ENDCOLLECTIVE ;  /* 0x000000000000791b */ /* 0x003fe20003800000 */
.L_x_5983:
[----:B------:R-:W-:Y:S01]  /*19730*/  IMAD.MOV.U32 R12, RZ, RZ, 0x8 ;  /* 0x00000008ff0c7424 */ /* 0x000fe200078e00ff */
[----:B------:R-:W-:-:S05]  /*19740*/  SEL R3, R14, RZ, P3 ;  /* 0x000000ff0e037207 */ /* 0x000fca0001800000 */
[----:B------:R-:W-:-:S04]  /*19750*/  IMAD.IADD R3, R2, 0x1, R3 ;  /* 0x0000000102037824 */ /* 0x000fc800078e0203 */
[----:B------:R-:W-:-:S07]  /*19760*/  IMAD.MOV.U32 R13, RZ, RZ, R3 ;  /* 0x000000ffff0d7224 */ /* 0x000fce00078e0003 */
[----:B------:R-:W-:Y:S05]  /*19770*/  WARPSYNC.COLLECTIVE R15, `(.L_x_5984) ;  /* 0x000000000f087348 */ /* 0x000fea0003c00000 */
[----:B------:R0:W1:Y:S02]  /*19780*/  SHFL.UP P6, R14, R13, R12, R11 ;  /* 0x0400000c0d0e7389 */ /* 0x00006400000c000b */
[----:B01----:R-:W-:Y:S01]  /*19790*/  ENDCOLLECTIVE ;  /* 0x000000000000791b */ /* 0x003fe20003800000 */
.L_x_5984:
[----:B------:R-:W-:Y:S01]  /*197a0*/  IMAD.MOV.U32 R12, RZ, RZ, 0x10 ;  /* 0x00000010ff0c7424 */ /* 0x000fe200078e00ff */
[----:B------:R-:W-:-:S05]  /*197b0*/  SEL R14, R14, RZ, P4 ;  /* 0x000000ff0e0e7207 */ /* 0x000fca0002000000 */
[----:B------:R-:W-:-:S04]  /*197c0*/  IMAD.IADD R5, R3, 0x1, R14 ;  /* 0x0000000103057824 */ /* 0x000fc800078e020e */
[----:B------:R-:W-:-:S07]  /*197d0*/  IMAD.MOV.U32 R13, RZ, RZ, R5 ;  /* 0x000000ffff0d7224 */ /* 0x000fce00078e0005 */
[----:B------:R-:W-:Y:S05]  /*197e0*/  WARPSYNC.COLLECTIVE R15, `(.L_x_5985) ;  /* 0x000000000f087348 */ /* 0x000fea0003c00000 */
[----:B------:R0:W1:Y:S02]  /*197f0*/  SHFL.UP P6, R14, R13, R12, R11 ;  /* 0x0400000c0d0e7389 */ /* 0x00006400000c000b */
[----:B01----:R-:W-:Y:S01]  /*19800*/  ENDCOLLECTIVE ;  /* 0x000000000000791b */ /* 0x003fe20003800000 */
.L_x_5985:
        /* <DEDUP_REMOVED lines=8> */
.L_x_5986:
[----:B------:R-:W-:Y:S05]  /*19890*/  BRA `(.L_x_5987) ;  /* 0xffffffb000187947 */ /* 0x000fea000383ffff */
.L_x_5849:
[----:B------:R-:W-:Y:S01]  /*198a0*/  BSSY B0, `(.L_x_5988) ;  /* 0x0000006000007945 */ /* 0x000fe20003800000 */
[----:B------:R-:W-:Y:S01]  /*198b0*/  PLOP3.LUT P6, PT, P6, PT, PT, 0x8, 0x0 ;  /* 0x000000000000781c */ /* 0x000fe200037ce170 */
[----:B------:R-:W-:-:S12]  /*198c0*/  IMAD.MOV.U32 R15, RZ, RZ, -0x1 ;  /* 0xffffffffff0f7424 */ /* 0x000fd800078e00ff */
[----:B012---:R-:W-:Y:S05]  /*198d0*/  WARPSYNC.COLLECTIVE R15, `(.L_x_5989) ;  /* 0x000000000f087348 */ /* 0x007fea0003c00000 */
[----:B------:R-:W-:Y:S01]  /*198e0*/  VOTE.ANY R14, PT, P6 ;  /* 0x00000000000e7806 */ /* 0x000fe200030e0100 */
[----:B012---:R-:W-:Y:S06]  /*198f0*/  ENDCOLLECTIVE ;  /* 0x000000000000791b */ /* 0x007fec0003800000 */
.L_x_5989:
[----:B------:R-:W-:Y:S05]  /*19900*/  BSYNC B0 ;  /* 0x0000000000007941 */ /* 0x000fea0003800000 */
.L_x_5988:
        /* <DEDUP_REMOVED lines=8> */
.L_x_5990:
[----:B------:R-:W-:Y:S02]  /*19990*/  IMAD.IADD R27, R12, 0x1, R27 ;  /* 0x000000010c1b7824 */ /* 0x000fe400078e021b */
[----:B------:R-:W-:Y:S02]  /*199a0*/  IMAD.MOV.U32 R13, RZ, RZ, R4 ;  /* 0x000000ffff0d7224 */ /* 0x000fe400078e0004 */
[----:B------:R-:W-:-:S07]  /*199b0*/  IMAD.MOV.U32 R25, RZ, RZ, R14 ;  /* 0x000000ffff197224 */ /* 0x000fce00078e000e */
[----:B------:R-:W-:Y:S05]  /*199c0*/  WARPSYNC.COLLECTIVE R15, `(.L_x_5991) ;  /* 0x000000000f087348 */ /* 0x000fea0003c00000 */
[----:B------:R0:W1:Y:S02]  /*199d0*/  SHFL.IDX P6, R14, R13, R12, R11 ;  /* 0x0000000c0d0e7389 */ /* 0x00006400000c000b */
[----:B01----:R-:W-:Y:S01]  /*199e0*/  ENDCOLLECTIVE ;  /* 0x000000000000791b */ /* 0x003fe20003800000 */
.L_x_5991:
[----:B------:R-:W-:Y:S01]  /*199f0*/  IMAD.MOV.U32 R4, RZ, RZ, R14 ;  /* 0x000000ffff047224 */ /* 0x000fe200078e000e */
[----:B------:R-:W-:Y:S06]  /*19a00*/  BRA `(.L_x_5992) ;  /* 0xffffffac00fc7947 */ /* 0x000fec000383ffff */
.L_x_5851:
[----:B------:R-:W-:Y:S01]  /*19a10*/  BSSY B0, `(.L_x_5993) ;  /* 0x0000007000007945 */ /* 0x000fe20003800000 */
[----:B------:R-:W-:Y:S02]  /*19a20*/  IMAD.MOV.U32 R13, RZ, RZ, R2 ;  /* 0x000000ffff0d7224 */ /* 0x000fe400078e0002 */
[----:B------:R-:W-:Y:S02]  /*19a30*/  IMAD.MOV.U32 R11, RZ, RZ, 0x1f ;  /* 0x0000001fff0b7424 */ /* 0x000fe400078e00ff */
[----:B------:R-:W-:-:S07]  /*19a40*/  IMAD.MOV.U32 R15, RZ, RZ, -0x1 ;  /* 0xffffffffff0f7424 */ /* 0x000fce00078e00ff */
[----:B012-4-:R-:W-:Y:S05]  /*19a50*/  WARPSYNC.COLLECTIVE R15, `(.L_x_5994) ;  /* 0x000000000f087348 */ /* 0x017fea0003c00000 */
[----:B------:R3:W0:Y:S02]  /*19a60*/  SHFL.IDX P6, R14, R13, R12, R11 ;  /* 0x0000000c0d0e7389 */ /* 0x00062400000c000b */
[----:B01234-:R-:W-:Y:S01]  /*19a70*/  ENDCOLLECTIVE ;  /* 0x000000000000791b */ /* 0x01ffe20003800000 */
.L_x_5994:
[----:B------:R-:W-:Y:S05]  /*19a80*/  BSYNC B0 ;  /* 0x0000000000007941 */ /* 0x000fea0003800000 */
.L_x_5993:
[----:B------:R-:W-:Y:S01]  /*19a90*/  IMAD.MOV.U32 R6, RZ, RZ, R14 ;  /* 0x000000ffff067224 */ /* 0x000fe200078e000e */
[----:B------:R-:W-:Y:S06]  /*19aa0*/  BRA `(.L_x_5850) ;  /* 0xffffffac00ec7947 */ /* 0x000fec000383ffff */
.L_x_5857:
[----:B-1----:R1:W3:Y:S02]  /*19ab0*/  SYNCS.PHASECHK.TRANS64.TRYWAIT P0, [R7+URZ+0x32420], R0 ;  /* 0x03242000070075a7 */ /* 0x0022e4000800017f */
[----:B---3--:R-:W-:Y:S05]  /*19ac0*/  @!P0 NANOSLEEP.SYNCS 0x989680 ;  /* 0x009896800000895d */ /* 0x008fea0003900000 */
[----:B------:R-:W3:Y:S02]  /*19ad0*/  @!P0 SYNCS.PHASECHK.TRANS64 P0, [R7+URZ+0x32420], R0 ;  /* 0x03242000070085a7 */ /* 0x000ee4000800007f */
[----:B---3--:R-:W-:Y:S05]  /*19ae0*/  @!P0 BRA `(.L_x_5857) ;  /* 0xfffffffc00f08947 */ /* 0x008fea000383ffff */
[----:B------:R-:W-:Y:S05]  /*19af0*/  BRA `(.L_x_5995) ;  /* 0xffffffb800447947 */ /* 0x000fea000383ffff */
.L_x_5858:
        /* <DEDUP_REMOVED lines=11> */
.L_x_5997:
[----:B------:R-:W-:Y:S05]  /*19bb0*/  BSYNC B0 ;  /* 0x0000000000007941 */ /* 0x000fea0003800000 */
.L_x_5996:
[----:B------:R-:W-:Y:S05]  /*19bc0*/  BRA `(.L_x_5998) ;  /* 0xffffffb8002c7947 */ /* 0x000fea000383ffff */
.L_x_5861:
[----:B------:R-:W-:Y:S01]  /*19bd0*/  BSSY B1, `(.L_x_5999) ;  /* 0x0000006000017945 */ /* 0x000fe20003800000 */
[----:B------:R-:W-:-:S07]  /*19be0*/  IMAD.MOV.U32 R15, RZ, RZ, -0x1 ;  /* 0xffffffffff0f7424 */ /* 0x000fce00078e00ff */
[----:B012-4-:R-:W-:Y:S05]  /*19bf0*/  WARPSYNC.COLLECTIVE R15, `(.L_x_6000) ;  /* 0x000000000f0c7348 */ /* 0x017fea0003c00000 */
[----:B------:R-:W-:Y:S02]  /*19c00*/  ELECT P6, UR62, PT ;  /* 0x00000000003e782f */ /* 0x000fe400038c0000 */
[----:B------:R-:W-:Y:S01]  /*19c10*/  MOV R14, UR62 ;  /* 0x0000003e000e7c02 */ /* 0x000fe20008000f00 */
[----:B012-4-:R-:W-:Y:S10]  /*19c20*/  ENDCOLLECTIVE ;  /* 0x000000000000791b */ /* 0x017ff40003800000 */
.L_x_6000:
[----:B------:R-:W-:Y:S05]  /*19c30*/  BSYNC B1 ;  /* 0x0000000000017941 */ /* 0x000fea0003800000 */
.L_x_5999:
[----:B------:R-:W-:Y:S05]  /*19c40*/  BRA `(.L_x_6001) ;  /* 0xffffffb800247947 */ /* 0x000fea000383ffff */
.L_x_5863:
[----:B-1----:R1:W3:Y:S02]  /*19c50*/  SYNCS.PHASECHK.TRANS64.TRYWAIT P1, [R5+URZ+0x32440], R0 ;  /* 0x03244000050075a7 */ /* 0x0022e4000802017f */
[----:B---3--:R-:W-:Y:S05]  /*19c60*/  @!P1 NANOSLEEP.SYNCS 0x989680 ;  /* 0x009896800000995d */ /* 0x008fea0003900000 */
[----:B------:R-:W3:Y:S02]  /*19c70*/  @!P1 SYNCS.PHASECHK.TRANS64 P1, [R5+URZ+0x32440], R0 ;  /* 0x03244000050095a7 */ /* 0x000ee4000802007f */
[----:B---3--:R-:W-:Y:S05]  /*19c80*/  @!P1 BRA `(.L_x_5863) ;  /* 0xfffffffc00f09947 */ /* 0x008fea000383ffff */
[----:B------:R-:W-:Y:S05]  /*19c90*/  BRA `(.L_x_6002) ;  /* 0xffffffb8004c7947 */ /* 0x000fea000383ffff */
.L_x_5865:
[----:B---3--:R3:W0:Y:S02]  /*19ca0*/  SYNCS.PHASECHK.TRANS64.TRYWAIT P1, [R3+URZ+0x32440], R2 ;  /* 0x03244002030075a7 */ /* 0x008624000802017f */
[----:B0-----:R-:W-:Y:S05]  /*19cb0*/  @!P1 NANOSLEEP.SYNCS 0x989680 ;  /* 0x009896800000995d */ /* 0x001fea0003900000 */
[----:B------:R-:W0:Y:S02]  /*19cc0*/  @!P1 SYNCS.PHASECHK.TRANS64 P1, [R3+URZ+0x32440], R2 ;  /* 0x03244002030095a7 */ /* 0x000e24000802007f */
[----:B0-----:R-:W-:Y:S05]  /*19cd0*/  @!P1 BRA `(.L_x_5865) ;  /* 0xfffffffc00f09947 */ /* 0x001fea000383ffff */
[----:B------:R-:W-:Y:S05]  /*19ce0*/  BRA `(.L_x_6003) ;  /* 0xffffffb800587947 */ /* 0x000fea000383ffff */
.L_x_5867:
[----:B------:R0:W0:Y:S02]  /*19cf0*/  SYNCS.PHASECHK.TRANS64.TRYWAIT P1, [R5+URZ+0x32460], R0 ;  /* 0x03246000050075a7 */ /* 0x000024000802017f */
[----:B0-----:R-:W-:Y:S05]  /*19d00*/  @!P1 NANOSLEEP.SYNCS 0x989680 ;  /* 0x009896800000995d */ /* 0x001fea0003900000 */
[----:B------:R-:W0:Y:S02]  /*19d10*/  @!P1 SYNCS.PHASECHK.TRANS64 P1, [R5+URZ+0x32460], R0 ;  /* 0x03246000050095a7 */ /* 0x000e24000802007f */
[----:B0-----:R-:W-:Y:S05]  /*19d20*/  @!P1 BRA `(.L_x_5867) ;  /* 0xfffffffc00f09947 */ /* 0x001fea000383ffff */
[----:B------:R-:W-:Y:S05]  /*19d30*/  BRA `(.L_x_6004) ;  /* 0xffffffb800547947 */ /* 0x000fea000383ffff */
.L_x_6005:
        /* <DEDUP_REMOVED lines=12> */
.L_x_6575:


//--------------------- .text._ZN7cutlass13device_kernelIN5flash11enable_sm90INS1_16FlashAttnFwdSm90INS1_25CollectiveMainloopFwdSm90ILi2EN4cute5tupleIJNS5_1CILi1EEES8_S8_EEENS6_IJNS7_ILi128EEENS7_ILi96EEENS7_ILi64EEEEEELi256ENS_10bfloat16_tEfNS_4arch4Sm90ELb1ELb0ELb0ELb1ELb1ELb1ELb1ELb1ELb0ELb1ELb1ELb0EEENS1_21CollectiveEpilogueFwdINS6_IJSA_NS7_ILi256EEESB_EEES9_SE_SG_Li256ELb1ELb1ELb1ELb0EEENS1_36VarlenDynamicPersistentTileSchedulerILi128ELi96ELi256ELi128ELb1ELb1ELb1ELb1ELb1ELb1EEEEEEEEEvNT_6ParamsE --------------------------
	.section	.text._ZN7cutlass13device_kernelIN5flash11enable_sm90INS1_16FlashAttnFwdSm90INS1_25CollectiveMainloopFwdSm90ILi2EN4cute5tupleIJNS5_1CILi1EEES8_S8_EEENS6_IJNS7_ILi128EEENS7_ILi96EEENS7_ILi64EEEEEELi256ENS_10bfloat16_tEfNS_4arch4Sm90ELb1ELb0ELb0ELb1ELb1ELb1ELb1ELb1ELb0ELb1ELb1ELb0EEENS1_21CollectiveEpilogueFwdINS6_IJSA_NS7_ILi256EEESB_EEES9_SE_SG_Li256ELb1ELb1ELb1ELb0EEENS1_36VarlenDynamicPersistentTileSchedulerILi128ELi96ELi256ELi128ELb1ELb1ELb1ELb1ELb1ELb1EEEEEEEEEvNT_6ParamsE,"ax",@progbits
	.align	128
.text._ZN7cutlass13device_kernelIN5flash11enable_sm90INS1_16FlashAttnFwdSm90INS1_25CollectiveMainloopFwdSm90ILi2EN4cute5tupleIJNS5_1CILi1EEES8_S8_EEENS6_IJNS7_ILi128EEENS7_ILi96EEENS7_ILi64EEEEEELi256ENS_10bfloat16_tEfNS_4arch4Sm90ELb1ELb0ELb0ELb1ELb1ELb1ELb1ELb1ELb0ELb1ELb1ELb0EEENS1_21CollectiveEpilogueFwdINS6_IJSA_NS7_ILi256EEESB_EEES9_SE_SG_Li256ELb1ELb1ELb1ELb0EEENS1_36VarlenDynamicPersistentTileSchedulerILi128ELi96ELi256ELi128ELb1ELb1ELb1ELb1ELb1ELb1EEEEEEEEEvNT_6ParamsE:
        .type           _ZN7cutlass13device_kernelIN5flash11enable_sm90INS1_16FlashAttnFwdSm90INS1_25CollectiveMainloopFwdSm90ILi2EN4cute5tupleIJNS5_1CILi1EEES8_S8_EEENS6_IJNS7_ILi128EEENS7_ILi96EEENS7_ILi64EEEEEELi256ENS_10bfloat16_tEfNS_4arch4Sm90ELb1ELb0ELb0ELb1ELb1ELb1ELb1ELb1ELb0ELb1ELb1ELb0EEENS1_21CollectiveEpilogueFwdINS6_IJSA_NS7_ILi256EEESB_EEES9_SE_SG_Li256ELb1ELb1ELb1ELb0EEENS1_36VarlenDynamicPersistentTileSchedulerILi128ELi96ELi256ELi128ELb1ELb1ELb1ELb1ELb1ELb1EEEEEEEEEvNT_6ParamsE,@function
        .size           _ZN7cutlass13device_kernelIN5flash11enable_sm90INS1_16FlashAttnFwdSm90INS1_25CollectiveMainloopFwdSm90ILi2EN4cute5tupleIJNS5_1CILi1EEES8_S8_EEENS6_IJNS7_ILi128EEENS7_ILi96EEENS7_ILi64EEEEEELi256ENS_10bfloat16_tEfNS_4arch4Sm90ELb1ELb0ELb0ELb1ELb1ELb1ELb1ELb1ELb0ELb1ELb1ELb0EEENS1_21CollectiveEpilogueFwdINS6_IJSA_NS7_ILi256EEESB_EEES9_SE_SG_Li256ELb1ELb1ELb1ELb0EEENS1_36VarlenDynamicPersistentTileSchedulerILi128ELi96ELi256ELi128ELb1ELb1ELb1ELb1ELb1ELb1EEEEEEEEEvNT_6ParamsE,(.L_x_6576 - _ZN7cutlass13device_kernelIN5flash11enable_sm90INS1_16FlashAttnFwdSm90INS1_25CollectiveMainloopFwdSm90ILi2EN4cute5tupleIJNS5_1CILi1EEES8_S8_EEENS6_IJNS7_ILi128EEENS7_ILi96EEENS7_ILi64EEEEEELi256ENS_10bfloat16_tEfNS_4arch4Sm90ELb1ELb0ELb0ELb1ELb1ELb1ELb1ELb1ELb0ELb1ELb1ELb0EEENS1_21CollectiveEpilogueFwdINS6_IJSA_NS7_ILi256EEESB_EEES9_SE_SG_Li256ELb1ELb1ELb1ELb0EEENS1_36VarlenDynamicPersistentTileSchedulerILi128ELi96ELi256ELi128ELb1ELb1ELb1ELb1ELb1ELb1EEEEEEEEEvNT_6ParamsE)
        .other          _ZN7cutlass13device_kernelIN5flash11enable_sm90INS1_16FlashAttnFwdSm90INS1_25CollectiveMainloopFwdSm90ILi2EN4cute5tupleIJNS5_1CILi1EEES8_S8_EEENS6_IJNS7_ILi128EEENS7_ILi96EEENS7_ILi64EEEEEELi256ENS_10bfloat16_tEfNS_4arch4Sm90ELb1ELb0ELb0ELb1ELb1ELb1ELb1ELb1ELb0ELb1ELb1ELb0EEENS1_21CollectiveEpilogueFwdINS6_IJSA_NS7_ILi256EEESB_EEES9_SE_SG_Li256ELb1ELb1ELb1ELb0EEENS1_36VarlenDynamicPersistentTileSchedulerILi128ELi96ELi256ELi128ELb1ELb1ELb1ELb1ELb1ELb1EEEEEEEEEvNT_6ParamsE,@"STO_CUDA_ENTRY STV_DEFAULT"
_ZN7cutlass13device_kernelIN5flash11enable_sm90INS1_16FlashAttnFwdSm90INS1_25CollectiveMainloopFwdSm90ILi2EN4cute5tupleIJNS5_1CILi1EEES8_S8_EEENS6_IJNS7_ILi128EEENS7_ILi96EEENS7_ILi64EEEEEELi256ENS_10bfloat16_tEfNS_4arch4Sm90ELb1ELb0ELb0ELb1ELb1ELb1ELb1ELb1ELb0ELb1ELb1ELb0EEENS1_21CollectiveEpilogueFwdINS6_IJSA_NS7_ILi256EEESB_EEES9_SE_SG_Li256ELb1ELb1ELb1ELb0EEENS1_36VarlenDynamicPersistentTileSchedulerILi128ELi96ELi256ELi128ELb1ELb1ELb1ELb1ELb1ELb1EEEEEEEEEvNT_6ParamsE:
        /* <DEDUP_REMOVED lines=18> */
.L_x_6007:
[----:B------:R-:W-:Y:S05]  /*0120*/  BSYNC B0 ;  /* 0x0000000000007941 */ /* 0x000fea0003800000 */
.L_x_6006:
        /* <DEDUP_REMOVED lines=43> */
.L_x_6008:
        /* <DEDUP_REMOVED lines=22> */
.L_x_6009:
        /* <DEDUP_REMOVED lines=18> */
.L_x_6010:
        /* <DEDUP_REMOVED lines=22> */
.L_x_6011:
        /* <DEDUP_REMOVED lines=22> */
.L_x_6012:
[----:B------:R-:W-:Y:S01]  /*0920*/  PLOP3.LUT P0, PT, PT, PT, UP0, 0x80, 0x0 ;  /* 0x000000000000781c */ /* 0x000fe20003f0f008 */
[----:B------:R-:W-:Y:S01]  /*0930*/  UMOV UR36, 0x1 ;  /* 0x0000000100247882 */ /* 0x000fe20000000000 */
[----:B------:R-:W-:Y:S01]  /*0940*/  NOP ;  /* 0x0000000000007918 */ /* 0x000fe20000000000 */
[----:B------:R-:W-:Y:S01]  /*0950*/  USEL UR36, UR36, 0x2, !UP0 ;  /* 0x0000000224247887 */ /* 0x000fe2000c000000 */
[----:B------:R-:W-:Y:S01]  /*0960*/  BSSY B9, `(.L_x_6013) ;  /* 0x000204c000097945 */ /* 0x000fe20003800000 */
[----:B------:R-:W-:Y:S01]  /*0970*/  ULDC.64 UR42, c[0x0][0x208] ;  /* 0x00008200002a7ab9 */ /* 0x000fe20000000a00 */
[----:B0123--:R-:W-:Y:S07]  /*0980*/  BAR.SYNC.DEFER_BLOCKING 0x0 ;  /* 0x0000000000007b1d */ /* 0x00ffee0000010000 */
[----:B------:R-:W-:Y:S05]  /*0990*/  @!P0 BRA `(.L_x_6014) ;  /* 0x0000017c00f48947 */ /* 0x000fea0003800000 */
.L_x_6015:
        /* <DEDUP_REMOVED lines=48> */
[CC--:B------:R-:W-:Y:S02]  /*0ca0*/  LEA.HI R2, R3.reuse, R0.reuse, RZ, 0x5 ;  /* 0x0000000003027211 */ /* 0x0c0fe400078f28ff */
[----:B------:R-:W-:Y:S01]  /*0cb0*/  LEA.HI R3, R3, R0, RZ, 0x3 ;  /* 0x0000000003037211 */ /* 0x000fe200078f18ff */
[----:B------:R-:W-:Y:S01]  /*0cc0*/  IMAD.IADD R12, R11, 0x1, -R12 ;  /* 0x000000010b0c7824 */ /* 0x000fe200078e0a0c */
[----:B------:R-:W-:Y:S02]  /*0cd0*/  SHF.R.S32.HI R9, RZ, 0x5, R9 ;  /* 0x00000005ff097819 */ /* 0x000fe40000011409 */
[----:B------:R-:W-:-:S02]  /*0ce0*/  LOP3.LUT R5, R4, 0x3fffff0, RZ, 0xc0, !PT ;  /* 0x03fffff004057812 */ /* 0x000fc400078ec0ff */
[----:B------:R-:W-:Y:S01]  /*0cf0*/  LOP3.LUT R7, R3, 0xfffffff8, RZ, 0xc0, !PT ;  /* 0xfffffff803077812 */ /* 0x000fe200078ec0ff */
[----:B------:R-:W-:Y:S01]  /*0d00*/  IMAD R9, R9, 0x10, R12 ;  /* 0x0000001009097824 */ /* 0x000fe200078e020c */
[----:B------:R-:W-:Y:S01]  /*0d10*/  LOP3.LUT R3, R206, 0xfffffffc, RZ, 0xc0, !PT ;  /* 0xfffffffcce037812 */ /* 0x000fe200078ec0ff */
[----:B------:R-:W-:Y:S01]  /*0d20*/  IMAD.IADD R5, R0, 0x1, -R5 ;  /* 0x0000000100057824 */ /* 0x000fe200078e0a05 */
[----:B------:R-:W-:Y:S01]  /*0d30*/  SHF.R.S32.HI R16, RZ, 0x5, R2 ;  /* 0x00000005ff107819 */ /* 0x000fe20000011402 */
[----:B------:R-:W-:Y:S01]  /*0d40*/  IMAD R8, R8, 0x40, R9 ;  /* 0x0000004008087824 */ /* 0x000fe200078e0209 */
[----:B------:R-:W-:Y:S01]  /*0d50*/  SHF.R.S32.HI R206, RZ, 0x2, R206 ;  /* 0x00000002ffce7819 */ /* 0x000fe200000114ce */
[----:B------:R-:W-:Y:S01]  /*0d60*/  IMAD.IADD R3, R0, 0x1, -R3 ;  /* 0x0000000100037824 */ /* 0x000fe200078e0a03 */
[----:B------:R-:W-:Y:S01]  /*0d70*/  LOP3.LUT R10, R10, 0x7ffffffc, RZ, 0xc0, !PT ;  /* 0x7ffffffc0a0a7812 */ /* 0x000fe200078ec0ff */
[----:B------:R0:W-:Y:S01]  /*0d80*/  STL [R1+0x9c], R16 ;  /* 0x00009c1001007387 */ /* 0x0001e20000100800 */
[----:B------:R-:W-:-:S02]  /*0d90*/  IMAD R5, R16, 0x10, R5 ;  /* 0x0000001010057824 */ /* 0x000fc400078e0205 */
[----:B------:R-:W-:Y:S01]  /*0da0*/  VIADD R9, R206, 0x40 ;  /* 0x00000040ce097836 */ /* 0x000fe20000000000 */
[----:B------:R-:W-:Y:S01]  /*0db0*/  STL [R1+0x1c4], R8 ;  /* 0x0001c40801007387 */ /* 0x000fe20000100800 */
[----:B------:R-:W-:Y:S01]  /*0dc0*/  IMAD.IADD R212, R0, 0x1, -R7 ;  /* 0x0000000100d47824 */ /* 0x000fe200078e0a07 */
[----:B------:R-:W-:Y:S01]  /*0dd0*/  LEA.HI R0, R3, R3, RZ, 0x1 ;  /* 0x0000000303007211 */ /* 0x000fe200078f08ff */
[----:B------:R-:W-:Y:S01]  /*0de0*/  IMAD.MOV.U32 R7, RZ, RZ, R15 ;  /* 0x000000ffff077224 */ /* 0x000fe200078e000f */
[----:B------:R-:W-:Y:S01]  /*0df0*/  SHF.R.S32.HI R4, RZ, 0x1f, R9 ;  /* 0x0000001fff047819 */ /* 0x000fe20000011409 */
[----:B------:R-:W-:Y:S01]  /*0e00*/  IMAD.SHL.U32 R2, R9, 0x40, RZ ;  /* 0x0000004009027824 */ /* 0x000fe200078e00ff */
[----:B------:R-:W-:Y:S01]  /*0e10*/  LOP3.LUT R0, R0, 0x1ffffffe, RZ, 0xc0, !PT ;  /* 0x1ffffffe00007812 */ /* 0x000fe200078ec0ff */
[C---:B0-----:R-:W-:Y:S01]  /*0e20*/  IMAD.SHL.U32 R16, R3.reuse, 0x8, RZ ;  /* 0x0000000803107824 */ /* 0x041fe200078e00ff */
[----:B------:R-:W-:Y:S01]  /*0e30*/  LEA.HI R4, R4, R9, RZ, 0x3 ;  /* 0x0000000904047211 */ /* 0x000fe200078f18ff */
[----:B------:R-:W-:Y:S01]  /*0e40*/  STL [R1+0xb8], RZ ;  /* 0x0000b8ff01007387 */ /* 0x000fe20000100800 */
[----:B------:R-:W-:-:S02]  /*0e50*/  IMAD.SHL.U32 R204, R3, 0x4, RZ ;  /* 0x0000000403cc7824 */ /* 0x000fc400078e00ff */
[C---:B------:R-:W-:Y:S01]  /*0e60*/  VIADD R216, R16.reuse, 0x40 ;  /* 0x0000004010d87836 */ /* 0x040fe20000000000 */
[----:B------:R-:W-:Y:S01]  /*0e70*/  SHF.R.S32.HI R17, RZ, 0x1f, R16 ;  /* 0x0000001fff117819 */ /* 0x000fe20000011410 */
[C---:B------:R-:W-:Y:S02]  /*0e80*/  VIADD R215, R16.reuse, 0x60 ;  /* 0x0000006010d77836 */ /* 0x040fe40000000000 */
[C---:B------:R-:W-:Y:S01]  /*0e90*/  VIADD R214, R16.reuse, 0x80 ;  /* 0x0000008010d67836 */ /* 0x040fe20000000000 */
[----:B------:R-:W-:Y:S01]  /*0ea0*/  SHF.R.S32.HI R24, RZ, 0x1f, R216 ;  /* 0x0000001fff187819 */ /* 0x000fe200000114d8 */
[C---:B------:R-:W-:Y:S01]  /*0eb0*/  VIADD R213, R16.reuse, 0xa0 ;  /* 0x000000a010d57836 */ /* 0x040fe20000000000 */
[----:B------:R-:W-:Y:S01]  /*0ec0*/  SHF.R.S32.HI R21, RZ, 0x1f, R215 ;  /* 0x0000001fff157819 */ /* 0x000fe200000114d7 */
[C---:B------:R-:W-:Y:S01]  /*0ed0*/  VIADD R218, R16.reuse, 0xc0 ;  /* 0x000000c010da7836 */ /* 0x040fe20000000000 */
[----:B------:R-:W-:Y:S01]  /*0ee0*/  SHF.R.S32.HI R15, RZ, 0x1f, R214 ;  /* 0x0000001fff0f7819 */ /* 0x000fe200000114d6 */
[----:B------:R-:W-:Y:S01]  /*0ef0*/  VIADD R217, R16, 0xe0 ;  /* 0x000000e010d97836 */ /* 0x000fe20000000000 */
[----:B------:R0:W-:Y:S01]  /*0f00*/  STL [R1+0x90], R24 ;  /* 0x0000901801007387 */ /* 0x0001e20000100800 */
[----:B------:R-:W-:-:S02]  /*0f10*/  IMAD.SHL.U32 R4, R4, 0x40, RZ ;  /* 0x0000004004047824 */ /* 0x000fc400078e00ff */
[----:B------:R-:W-:Y:S01]  /*0f20*/  IMAD.IADD R0, R3, 0x1, -R0 ;  /* 0x0000000103007824 */ /* 0x000fe200078e0a00 */
[----:B------:R-:W-:Y:S01]  /*0f30*/  LOP3.LUT R3, R2, 0x1c0, RZ, 0xc0, !PT ;  /* 0x000001c002037812 */ /* 0x000fe200078ec0ff */
[----:B------:R1:W-:Y:S01]  /*0f40*/  STL [R1+0x8c], R21 ;  /* 0x00008c1501007387 */ /* 0x0003e20000100800 */
[----:B------:R-:W-:Y:S01]  /*0f50*/  IMAD.SHL.U32 R212, R212, 0x8, RZ ;  /* 0x00000008d4d47824 */ /* 0x000fe200078e00ff */
[----:B------:R-:W-:Y:S01]  /*0f60*/  LOP3.LUT R4, R4, 0xfffffe00, RZ, 0xc0, !PT ;  /* 0xfffffe0004047812 */ /* 0x000fe200078ec0ff */
[----:B------:R-:W-:Y:S01]  /*0f70*/  IMAD.IADD R10, R20, 0x1, -R10 ;  /* 0x00000001140a7824 */ /* 0x000fe200078e0a0a */
[----:B------:R2:W-:Y:S01]  /*0f80*/  STL [R1+0x88], R15 ;  /* 0x0000880f01007387 */ /* 0x0005e20000100800 */
[----:B0-----:R-:W-:Y:S01]  /*0f90*/  SHF.R.S32.HI R24, RZ, 0x1f, R213 ;  /* 0x0000001fff187819 */ /* 0x001fe200000114d5 */
[----:B------:R-:W-:Y:S01]  /*0fa0*/  IMAD R11, R5, 0x8, R6 ;  /* 0x00000008050b7824 */ /* 0x000fe200078e0206 */
[----:B------:R-:W-:Y:S01]  /*0fb0*/  SHF.R.U32.HI R12, RZ, 0x3, R3 ;  /* 0x00000003ff0c7819 */ /* 0x000fe20000011603 */
[----:B------:R-:W-:Y:S01]  /*0fc0*/  IMAD.SHL.U32 R45, R10, 0x2, RZ ;  /* 0x000000020a2d7824 */ /* 0x000fe200078e00ff */
[----:B------:R-:W-:Y:S01]  /*0fd0*/  LOP3.LUT R3, R3, 0x38, R16, 0xf8, !PT ;  /* 0x0000003803037812 */ /* 0x000fe200078ef810 */
[----:B------:R-:W-:Y:S01]  /*0fe0*/  STL [R1+0x84], R24 ;  /* 0x0000841801007387 */ /* 0x000fe20000100800 */
[----:B-1----:R-:W-:Y:S01]  /*0ff0*/  SHF.R.S32.HI R21, RZ, 0x1f, R218 ;  /* 0x0000001fff157819 */ /* 0x002fe200000114da */
[C---:B------:R-:W-:Y:S01]  /*1000*/  VIADD R44, R45.reuse, 0x8 ;  /* 0x000000082d2c7836 */ /* 0x040fe20000000000 */
[----:B------:R-:W-:Y:S01]  /*1010*/  SHF.R.S32.HI R9, RZ, 0x1f, R212 ;  /* 0x0000001fff097819 */ /* 0x000fe200000114d4 */
[----:B------:R-:W-:Y:S01]  /*1020*/  VIADD R9, R212, 0xc0 ;  /* 0x000000c0d4097836 */ /* 0x000fe20000000000 */
[----:B--2---:R-:W-:Y:S01]  /*1030*/  SHF.R.S32.HI R15, RZ, 0x1f, R217 ;  /* 0x0000001fff0f7819 */ /* 0x004fe200000114d9 */
[----:B------:R-:W-:Y:S01]  /*1040*/  STL [R1+0x80], R21 ;  /* 0x0000801501007387 */ /* 0x000fe20000100800 */
[----:B------:R-:W-:-:S02]  /*1050*/  VIADD R43, R45, 0x10 ;  /* 0x000000102d2b7836 */ /* 0x000fc40000000000 */
[----:B------:R-:W-:Y:S01]  /*1060*/  SHF.R.S32.HI R10, RZ, 0x1f, R9 ;  /* 0x0000001fff0a7819 */ /* 0x000fe20000011409 */
[----:B------:R-:W-:Y:S01]  /*1070*/  STL [R1+0x7c], R15 ;  /* 0x00007c0f01007387 */ /* 0x000fe20000100800 */
[----:B------:R-:W-:Y:S02]  /*1080*/  IMAD.SHL.U32 R9, R11, 0x8, RZ ;  /* 0x000000080b097824 */ /* 0x000fe400078e00ff */
[C---:B------:R-:W-:Y:S01]  /*1090*/  VIADD R42, R45.reuse, 0x18 ;  /* 0x000000182d2a7836 */ /* 0x040fe20000000000 */
[----:B------:R0:W-:Y:S01]  /*10a0*/  STL [R1+0xa0], R4 ;  /* 0x0000a00401007387 */ /* 0x0001e20000100800 */
[C---:B------:R-:W-:Y:S02]  /*10b0*/  VIADD R41, R45.reuse, 0x20 ;  /* 0x000000202d297836 */ /* 0x040fe40000000000 */
[C---:B------:R-:W-:Y:S01]  /*10c0*/  VIADD R40, R45.reuse, 0x28 ;  /* 0x000000282d287836 */ /* 0x040fe20000000000 */
[----:B------:R-:W-:Y:S01]  /*10d0*/  STL [R1+0x94], R45 ;  /* 0x0000942d01007387 */ /* 0x000fe20000100800 */
[----:B------:R-:W-:-:S02]  /*10e0*/  VIADD R39, R45, 0x30 ;  /* 0x000000302d277836 */ /* 0x000fc40000000000 */
[C---:B------:R-:W-:Y:S01]  /*10f0*/  VIADD R38, R45.reuse, 0x38 ;  /* 0x000000382d267836 */ /* 0x040fe20000000000 */
[----:B------:R-:W-:Y:S01]  /*1100*/  STL [R1+0x1c8], R9 ;  /* 0x0001c80901007387 */ /* 0x000fe20000100800 */
[C---:B------:R-:W-:Y:S01]  /*1110*/  VIADD R37, R45.reuse, 0x40 ;  /* 0x000000402d257836 */ /* 0x040fe20000000000 */
[----:B0-----:R-:W-:Y:S01]  /*1120*/  LOP3.LUT R4, R4, R3, R12, 0xf6, !PT ;  /* 0x0000000304047212 */ /* 0x001fe200078ef60c */
[C---:B------:R-:W-:Y:S02]  /*1130*/  VIADD R36, R45.reuse, 0x48 ;  /* 0x000000482d247836 */ /* 0x040fe40000000000 */
[C---:B------:R-:W-:Y:S02]  /*1140*/  VIADD R35, R45.reuse, 0x50 ;  /* 0x000000502d237836 */ /* 0x040fe40000000000 */
[----:B------:R-:W-:Y:S01]  /*1150*/  IMAD R3, R4, 0x2, R23 ;  /* 0x0000000204037824 */ /* 0x000fe200078e0217 */
[----:B------:R-:W-:Y:S01]  /*1160*/  SHF.R.S32.HI R4, RZ, 0x1f, R44 ;  /* 0x0000001fff047819 */ /* 0x000fe2000001142c */
[----:B------:R-:W-:-:S02]  /*1170*/  VIADD R34, R45, 0x58 ;  /* 0x000000582d227836 */ /* 0x000fc40000000000 */
[C---:B------:R-:W-:Y:S01]  /*1180*/  VIADD R33, R45.reuse, 0x60 ;  /* 0x000000602d217836 */ /* 0x040fe20000000000 */
[----:B------:R-:W-:Y:S01]  /*1190*/  STL [R1+0x1c0], R3 ;  /* 0x0001c00301007387 */ /* 0x000fe20000100800 */
[C---:B------:R-:W-:Y:S02]  /*11a0*/  VIADD R32, R45.reuse, 0x68 ;  /* 0x000000682d207836 */ /* 0x040fe40000000000 */
[C---:B------:R-:W-:Y:S01]  /*11b0*/  VIADD R31, R45.reuse, 0x70 ;  /* 0x000000702d1f7836 */ /* 0x040fe20000000000 */
[----:B------:R-:W-:Y:S01]  /*11c0*/  STL [R1+0x138], R44 ;  /* 0x0001382c01007387 */ /* 0x000fe20000100800 */
[C---:B------:R-:W-:Y:S02]  /*11d0*/  VIADD R30, R45.reuse, 0x78 ;  /* 0x000000782d1e7836 */ /* 0x040fe40000000000 */
[C---:B------:R-:W-:Y:S01]  /*11e0*/  VIADD R29, R45.reuse, 0x80 ;  /* 0x000000802d1d7836 */ /* 0x040fe20000000000 */
[----:B------:R0:W-:Y:S01]  /*11f0*/  STL [R1+0x134], R43 ;  /* 0x0001342b01007387 */ /* 0x0001e20000100800 */
[----:B------:R-:W-:-:S02]  /*1200*/  VIADD R28, R45, 0x88 ;  /* 0x000000882d1c7836 */ /* 0x000fc40000000000 */
[----:B------:R-:W-:Y:S01]  /*1210*/  IMAD.MOV.U32 R6, RZ, RZ, R14 ;  /* 0x000000ffff067224 */ /* 0x000fe200078e000e */
[----:B------:R-:W-:Y:S01]  /*1220*/  STL [R1+0x130], R42 ;  /* 0x0001302a01007387 */ /* 0x000fe20000100800 */
[C---:B------:R-:W-:Y:S02]  /*1230*/  VIADD R27, R45.reuse, 0x90 ;  /* 0x000000902d1b7836 */ /* 0x040fe40000000000 */
[----:B------:R-:W-:Y:S01]  /*1240*/  IMAD.MOV.U32 R5, RZ, RZ, R13 ;  /* 0x000000ffff057224 */ /* 0x000fe200078e000d */
[----:B------:R1:W-:Y:S01]  /*1250*/  STL [R1+0x12c], R41 ;  /* 0x00012c2901007387 */ /* 0x0003e20000100800 */
[C---:B------:R-:W-:Y:S01]  /*1260*/  VIADD R14, R212.reuse, 0x40 ;  /* 0x00000040d40e7836 */ /* 0x040fe20000000000 */
[----:B0-----:R-:W-:Y:S01]  /*1270*/  SHF.R.S32.HI R43, RZ, 0x1f, R43 ;  /* 0x0000001fff2b7819 */ /* 0x001fe2000001142b */
[C---:B------:R-:W-:Y:S01]  /*1280*/  VIADD R26, R45.reuse, 0x98 ;  /* 0x000000982d1a7836 */ /* 0x040fe20000000000 */
[----:B------:R0:W-:Y:S01]  /*1290*/  STL [R1+0x128], R40 ;  /* 0x0001282801007387 */ /* 0x0001e20000100800 */
[----:B------:R-:W-:Y:S01]  /*12a0*/  VIADD R13, R212, 0x80 ;  /* 0x00000080d40d7836 */ /* 0x000fe20000000000 */
[----:B------:R-:W-:Y:S01]  /*12b0*/  SHF.R.S32.HI R14, RZ, 0x1f, R14 ;  /* 0x0000001fff0e7819 */ /* 0x000fe2000001140e */
        /* <DEDUP_REMOVED lines=13> */
[----:B------:R-:W-:Y:S01]  /*1390*/  STL [R1+0x118], R36 ;  /* 0x0001182401007387 */ /* 0x000fe20000100800 */
[C---:B------:R-:W-:Y:S01]  /*13a0*/  VIADD R12, R45.reuse, 0xd8 ;  /* 0x000000d82d0c7836 */ /* 0x040fe20000000000 */
[----:B--2---:R-:W-:Y:S01]  /*13b0*/  SHF.R.S32.HI R38, RZ, 0x1f, R38 ;  /* 0x0000001fff267819 */ /* 0x004fe20000011426 */
[C---:B------:R-:W-:Y:S01]  /*13c0*/  VIADD R11, R45.reuse, 0xe0 ;  /* 0x000000e02d0b7836 */ /* 0x040fe20000000000 */
[----:B------:R0:W-:Y:S01]  /*13d0*/  STL [R1+0x114], R35 ;  /* 0x0001142301007387 */ /* 0x0001e20000100800 */
[C---:B------:R-:W-:Y:S01]  /*13e0*/  VIADD R10, R45.reuse, 0xe8 ;  /* 0x000000e82d0a7836 */ /* 0x040fe20000000000 */
[----:B-1----:R-:W-:Y:S01]  /*13f0*/  SHF.R.S32.HI R37, RZ, 0x1f, R37 ;  /* 0x0000001fff257819 */ /* 0x002fe20000011425 */
[C---:B------:R-:W-:Y:S01]  /*1400*/  VIADD R9, R45.reuse, 0xf0 ;  /* 0x000000f02d097836 */ /* 0x040fe20000000000 */
[----:B------:R1:W-:Y:S01]  /*1410*/  STL [R1+0x110], R34 ;  /* 0x0001102201007387 */ /* 0x0003e20000100800 */
[----:B------:R-:W-:-:S02]  /*1420*/  VIADD R3, R45, 0xf8 ;  /* 0x000000f82d037836 */ /* 0x000fc40000000000 */
[----:B------:R-:W-:Y:S01]  /*1430*/  IMAD R0, R0, 0x8, R8 ;  /* 0x0000000800007824 */ /* 0x000fe200078e0208 */
[----:B------:R-:W-:Y:S01]  /*1440*/  STL [R1+0x10c], R33 ;  /* 0x00010c2101007387 */ /* 0x000fe20000100800 */
[----:B------:R-:W-:Y:S01]  /*1450*/  VIADD R2, R16, 0x20 ;  /* 0x0000002010027836 */ /* 0x000fe20000000000 */
[----:B0-----:R-:W-:Y:S01]  /*1460*/  SHF.R.S32.HI R35, RZ, 0x1f, R35 ;  /* 0x0000001fff237819 */ /* 0x001fe20000011423 */
[----:B------:R-:W-:Y:S01]  /*1470*/  VIADD R211, R204, 0x10 ;  /* 0x00000010ccd37836 */ /* 0x000fe20000000000 */
[----:B------:R0:W-:Y:S01]  /*1480*/  STL [R1+0x108], R32 ;  /* 0x0001082001007387 */ /* 0x0001e20000100800 */
[----:B-1----:R-:W-:-:S03]  /*1490*/  SHF.R.S32.HI R34, RZ, 0x1f, R34 ;  /* 0x0000001fff227819 */ /* 0x002fc60000011422 */
[----:B------:R1:W-:Y:S01]  /*14a0*/  STL [R1+0x104], R31 ;  /* 0x0001041f01007387 */ /* 0x0003e20000100800 */
[----:B------:R-:W-:-:S03]  /*14b0*/  SHF.R.S32.HI R209, RZ, 0x1f, R2 ;  /* 0x0000001fffd17819 */ /* 0x000fc60000011402 */
        /* <DEDUP_REMOVED lines=72> */
.L_x_6187:
        /* <DEDUP_REMOVED lines=8> */
[----:B-1--4-:R-:W-:Y:S01]  /*19c0*/  IMAD.MOV.U32 R4, RZ, RZ, RZ ;  /* 0x000000ffff047224 */ /* 0x012fe200078e00ff */
        /* <DEDUP_REMOVED lines=44> */
.L_x_6017:
        /* <DEDUP_REMOVED lines=13> */
.L_x_6018:
[----:B------:R-:W-:Y:S05]  /*1d60*/  @!P0 BRA `(.L_x_6019) ;  /* 0x00000000000c8947 */ /* 0x000fea0003800000 */
[----:B------:R-:W2:Y:S04]  /*1d70*/  LDG.E R0, desc[UR42][R8.64] ;  /* 0x0000002a08007981 */ /* 0x000ea8000c1e1900 */
[----:B------:R-:W2:Y:S02]  /*1d80*/  LDG.E R33, desc[UR42][R8.64+0x4] ;  /* 0x0000042a08217981 */ /* 0x000ea4000c1e1900 */
[----:B--2---:R-:W-:-:S07]  /*1d90*/  IMAD.IADD R33, R33, 0x1, -R0 ;  /* 0x0000000121217824 */ /* 0x004fce00078e0a00 */
.L_x_6019:
        /* <DEDUP_REMOVED lines=19> */
[----:B------:R-:W-:Y:S02]  /*1ed0*/  BSSY B0, `(.L_x_6020) ;  /* 0x0000037000007945 */ /* 0x000fe40003800000 */
[----:B------:R1:W-:Y:S07]  /*1ee0*/  STL [R1+0x78], R5 ;  /* 0x0000780501007387 */ /* 0x0003ee0000100800 */
[----:B------:R-:W3:Y:S01]  /*1ef0*/  @P1 LDC R8, c[0x0][0x44c] ;  /* 0x00011300ff081b82 */ /* 0x000ee20000000800 */
[----:B-1----:R-:W-:-:S07]  /*1f00*/  VIADD R5, R5, 0x7f ;  /* 0x0000007f05057836 */ /* 0x002fce0000000000 */
[----:B------:R-:W1:Y:S01]  /*1f10*/  @P1 LDC R9, c[0x0][0x450] ;  /* 0x00011400ff091b82 */ /* 0x000e620000000800 */
[----:B--2---:R-:W-:Y:S02]  /*1f20*/  @P0 IMAD.IADD R25, R3, 0x1, -R0 ;  /* 0x0000000103190824 */ /* 0x004fe400078e0a00 */
[----:B---3--:R-:W-:-:S04]  /*1f30*/  @P1 IMAD.HI.U32 R0, R5, R8, RZ ;  /* 0x0000000805001227 */ /* 0x008fc800078e00ff */
[----:B0-----:R-:W-:Y:S01]  /*1f40*/  IMAD.IADD R6, R12, 0x1, R25 ;  /* 0x000000010c067824 */ /* 0x001fe200078e0219 */
[----:B-1----:R-:W-:-:S03]  /*1f50*/  @P1 SHF.R.U32.HI R5, RZ, R9, R0 ;  /* 0x00000009ff051219 */ /* 0x002fc60000011600 */
[C---:B------:R-:W-:Y:S01]  /*1f60*/  VIADD R0, R6.reuse, 0x5f ;  /* 0x0000005f06007836 */ /* 0x040fe20000000000 */
[----:B------:R-:W-:Y:S01]  /*1f70*/  IADD3 R31, R6, 0x60, -R219 ;  /* 0x00000060061f7810 */ /* 0x000fe20007ffe8db */
[----:B------:R0:W-:Y:S02]  /*1f80*/  STL [R1+0x28], R6 ;  /* 0x0000280601007387 */ /* 0x0001e40000100800 */
[----:B------:R-:W-:Y:S02]  /*1f90*/  IMAD.HI R0, R0, 0x2aaaaaab, RZ ;  /* 0x2aaaaaab00007827 */ /* 0x000fe400078e02ff */
[----:B------:R1:W-:Y:S02]  /*1fa0*/  STL [R1+0xbc], R13 ;  /* 0x0000bc0d01007387 */ /* 0x0003e40000100800 */
[----:B------:R-:W-:Y:S01]  /*1fb0*/  IMAD.IADD R5, R31, 0x1, R5 ;  /* 0x000000011f057824 */ /* 0x000fe200078e0205 */
[----:B------:R-:W-:-:S03]  /*1fc0*/  SHF.R.U32.HI R3, RZ, 0x1f, R0 ;  /* 0x0000001fff037819 */ /* 0x000fc60000011600 */
[----:B------:R-:W-:Y:S01]  /*1fd0*/  IMAD.HI R5, R5, 0x2aaaaaab, RZ ;  /* 0x2aaaaaab05057827 */ /* 0x000fe200078e02ff */
[----:B0-----:R-:W-:Y:S02]  /*1fe0*/  SHF.R.U32.HI R6, RZ, 0x10, R10 ;  /* 0x00000010ff067819 */ /* 0x001fe4000001160a */
[----:B------:R-:W-:Y:S01]  /*1ff0*/  LEA.HI.SX32 R30, R0, R3, 0x1c ;  /* 0x00000003001e7211 */ /* 0x000fe200078fe2ff */
[----:B------:R-:W-:Y:S01]  /*2000*/  IMAD.MOV.U32 R0, RZ, RZ, RZ ;  /* 0x000000ffff007224 */ /* 0x000fe200078e00ff */
[----:B------:R-:W-:Y:S01]  /*2010*/  SHF.R.U32.HI R4, RZ, 0x1f, R5 ;  /* 0x0000001fff047819 */ /* 0x000fe20000011605 */
[----:B------:R1:W-:Y:S03]  /*2020*/  STL [R1+0xa8], R6 ;  /* 0x0000a80601007387 */ /* 0x0003e60000100800 */
[----:B------:R-:W-:-:S04]  /*2030*/  LEA.HI.SX32 R5, R5, R4, 0x1c ;  /* 0x0000000405057211 */ /* 0x000fc800078fe2ff */
[----:B------:R-:W-:-:S04]  /*2040*/  VIMNMX R9, R30, R5, PT ;  /* 0x000000051e097248 */ /* 0x000fc80003fe0100 */
[----:B------:R-:W-:-:S13]  /*2050*/  ISETP.GE.AND P0, PT, R9, 0x1, PT ;  /* 0x000000010900780c */ /* 0x000fda0003f06270 */
[----:B-1----:R-:W-:Y:S05]  /*2060*/  @!P0 BRA `(.L_x_6021) ;  /* 0x0000000000748947 */ /* 0x002fea0003800000 */
        /* <DEDUP_REMOVED lines=29> */
.L_x_6021:
[----:B------:R-:W-:Y:S05]  /*2240*/  BSYNC B0 ;  /* 0x0000000000007941 */ /* 0x000fea0003800000 */
.L_x_6020:
        /* <DEDUP_REMOVED lines=37> */
.L_x_6024:
[----:B------:R-:W-:Y:S05]  /*24a0*/  BSYNC B6 ;  /* 0x0000000000067941 */ /* 0x000fea0003800000 */
.L_x_6023:
        /* <DEDUP_REMOVED lines=20> */
.L_x_6026:
[----:B------:R-:W-:Y:S05]  /*25f0*/  BSYNC B6 ;  /* 0x0000000000067941 */ /* 0x000fea0003800000 */
.L_x_6025:
        /* <DEDUP_REMOVED lines=136> */
.L_x_6080:
        /* <DEDUP_REMOVED lines=97> */
.L_x_6031:
[----:B------:R-:W-:Y:S05]  /*3490*/  BSYNC B1 ;  /* 0x0000000000017941 */ /* 0x000fea0003800000 */
.L_x_6030:
        /* <DEDUP_REMOVED lines=29> */
.L_x_6033:
[----:B------:R-:W-:Y:S05]  /*3670*/  BSYNC B1 ;  /* 0x0000000000017941 */ /* 0x000fea0003800000 */
.L_x_6032:
        /* <DEDUP_REMOVED lines=34> */
.L_x_6034:
[----:B------:R-:W-:Y:S01]  /*38a0*/  IMAD R87, R22, 0x8, R23 ;  /* 0x0000000816577824 */ /* 0x000fe200078e0217 */
[----:B------:R-:W-:Y:S01]  /*38b0*/  SHF.L.U32 R95, R210, 0x1f, RZ ;  /* 0x0000001fd25f7819 */ /* 0x000fe200000006ff */
[----:B------:R-:W-:Y:S03]  /*38c0*/  BSSY B1, `(.L_x_6035) ;  /* 0x0000003000017945 */ /* 0x000fe60003800000 */
[----:B------:R-:W0:Y:S02]  /*38d0*/  SYNCS.PHASECHK.TRANS64.TRYWAIT P5, [R87+URZ+0x32490], R95 ;  /* 0x0324905f570075a7 */ /* 0x000e2400080a017f */
[----:B0-----:R-:W-:Y:S05]  /*38e0*/  @!P5 BRA `(.L_x_6036) ;  /* 0x000001d40054d947 */ /* 0x001fea0003800000 */
.L_x_6318:
[----:B------:R-:W-:Y:S05]  /*38f0*/  BSYNC B1 ;  /* 0x0000000000017941 */ /* 0x000fea0003800000 */
.L_x_6035:
[----:B------:R-:W-:-:S03]  /*3900*/  UMOV UR4, 0xffffffff ;  /* 0xffffffff00047882 */ /* 0x000fc60000000000 */
[----:B------:R-:W-:Y:S05]  /*3910*/  BRA.DIV UR4, `(.L_x_6037) ;  /* 0x000001d6045c7947 */ /* 0x000fea000b800000 */
[----:B------:R1:W2:Y:S04]  /*3920*/  SHFL.IDX PT, R99, R97, RZ, 0x1c1f ;  /* 0x001c1fff61637589 */ /* 0x0002a800000e0000 */
[----:B------:R1:W3:Y:S02]  /*3930*/  SHFL.IDX PT, R14, R96, RZ, 0x1c1f ;  /* 0x001c1fff600e7589 */ /* 0x0002e400000e0000 */
.L_x_6322:
        /* <DEDUP_REMOVED lines=13> */
[----:B------:R-:W-:Y:S02]  /*3a10*/  PRMT R11, R104, 0x5410, R11 ;  /* 0x00005410680b7816 */ /* 0x000fe4000000000b */
[----:B0-----:R-:W-:Y:S02]  /*3a20*/  LOP3.LUT R105, R5, 0xffff0000, RZ, 0xc0, !PT ;  /* 0xffff000005697812 */ /* 0x001fe400078ec0ff */
[C---:B------:R-:W-:Y:S01]  /*3a30*/  LOP3.LUT R44, R15.reuse, 0xffff0000, RZ, 0xc0, !PT ;  /* 0xffff00000f2c7812 */ /* 0x040fe200078ec0ff */
[----:B------:R-:W-:Y:S01]  /*3a40*/  IMAD.U32 R15, R15, 0x10000, RZ ;  /* 0x000100000f0f7824 */ /* 0x000fe200078e00ff */
[----:B------:R-:W-:-:S02]  /*3a50*/  LOP3.LUT R104, R11, 0xffff0000, RZ, 0xc0, !PT ;  /* 0xffff00000b687812 */ /* 0x000fc400078ec0ff */
[----:B------:R-:W-:Y:S01]  /*3a60*/  SHF.R.U32.HI R46, RZ, 0x10, R47 ;  /* 0x00000010ff2e7819 */ /* 0x000fe2000001162f */
[----:B------:R-:W-:Y:S01]  /*3a70*/  FMUL.FTZ R106, R105, R44 ;  /* 0x0000002c696a7220 */ /* 0x000fe20000410000 */
[----:B------:R-:W-:Y:S02]  /*3a80*/  IMAD.U32 R47, R5, 0x10000, RZ ;  /* 0x00010000052f7824 */ /* 0x000fe400078e00ff */
[-C--:B------:R-:W-:Y:S01]  /*3a90*/  FMUL.FTZ R105, R105, R104.reuse ;  /* 0x0000006869697220 */ /* 0x080fe20000410000 */
[----:B------:R-:W-:Y:S02]  /*3aa0*/  SHF.R.U32.HI R45, RZ, 0x10, R45 ;  /* 0x00000010ff2d7819 */ /* 0x000fe4000001162d */
[----:B------:R-:W-:Y:S01]  /*3ab0*/  PRMT R46, R101, 0x5432, R46 ;  /* 0x00005432652e7816 */ /* 0x000fe2000000002e */
[C---:B------:R-:W-:Y:S01]  /*3ac0*/  FFMA.FTZ R5, R47.reuse, R104, -R106 ;  /* 0x000000682f057223 */ /* 0x040fe2000001086a */
[----:B------:R-:W-:Y:S01]  /*3ad0*/  FFMA.FTZ R44, R47, R44, R105 ;  /* 0x0000002c2f2c7223 */ /* 0x000fe20000010069 */
[----:B------:R-:W-:Y:S01]  /*3ae0*/  PRMT R47, R107, 0x5410, R45 ;  /* 0x000054106b2f7816 */ /* 0x000fe2000000002d */
[C---:B------:R-:W-:Y:S01]  /*3af0*/  IMAD.U32 R104, R6.reuse, 0x10000, RZ ;  /* 0x0001000006687824 */ /* 0x040fe200078e00ff */
[----:B------:R-:W-:Y:S01]  /*3b00*/  LOP3.LUT R106, R6, 0xffff0000, RZ, 0xc0, !PT ;  /* 0xffff0000066a7812 */ /* 0x000fe200078ec0ff */
[C---:B------:R-:W-:Y:S01]  /*3b10*/  IMAD.U32 R45, R46.reuse, 0x10000, RZ ;  /* 0x000100002e2d7824 */ /* 0x040fe200078e00ff */
[----:B------:R-:W-:Y:S01]  /*3b20*/  LOP3.LUT R46, R46, 0xffff0000, RZ, 0xc0, !PT ;  /* 0xffff00002e2e7812 */ /* 0x000fe200078ec0ff */
[C---:B------:R-:W-:Y:S01]  /*3b30*/  IMAD.U32 R105, R47.reuse, 0x10000, RZ ;  /* 0x000100002f697824 */ /* 0x040fe200078e00ff */
[----:B------:R-:W-:Y:S01]  /*3b40*/  LOP3.LUT R47, R47, 0xffff0000, RZ, 0xc0, !PT ;  /* 0xffff00002f2f7812 */ /* 0x000fe200078ec0ff */
[----:B------:R-:W-:Y:S01]  /*3b50*/  FMUL.FTZ R107, R106, R45 ;  /* 0x0000002d6a6b7220 */ /* 0x000fe20000410000 */
        /* <DEDUP_REMOVED lines=20> */
.L_x_6043:
[----:B------:R-:W-:Y:S05]  /*3ca0*/  BSYNC B3 ;  /* 0x0000000000037941 */ /* 0x000fea0003800000 */
.L_x_6042:
[----:B0-----:R4:W-:Y:S02]  /*3cb0*/  ST.E.128 desc[UR42][R12.64], R4 ;  /* 0x000000040c007985 */ /* 0x0019e4000c101d2a */
.L_x_6041:
[----:B------:R-:W-:Y:S05]  /*3cc0*/  BSYNC B2 ;  /* 0x0000000000027941 */ /* 0x000fea0003800000 */
.L_x_6040:
        /* <DEDUP_REMOVED lines=13> */
[----:B------:R-:W-:Y:S02]  /*3da0*/  LOP3.LUT R15, R5, 0xffff0000, RZ, 0xc0, !PT ;  /* 0xffff0000050f7812 */ /* 0x000fe400078ec0ff */
[C---:B------:R-:W-:Y:S01]  /*3db0*/  LOP3.LUT R44, R14.reuse, 0xffff0000, RZ, 0xc0, !PT ;  /* 0xffff00000e2c7812 */ /* 0x040fe200078ec0ff */
[----:B------:R-:W-:Y:S01]  /*3dc0*/  IMAD.U32 R14, R14, 0x10000, RZ ;  /* 0x000100000e0e7824 */ /* 0x000fe200078e00ff */
[C---:B------:R-:W-:Y:S01]  /*3dd0*/  LOP3.LUT R42, R11.reuse, 0xffff0000, RZ, 0xc0, !PT ;  /* 0xffff00000b2a7812 */ /* 0x040fe200078ec0ff */
[----:B------:R-:W-:Y:S01]  /*3de0*/  IMAD.U32 R11, R11, 0x10000, RZ ;  /* 0x000100000b0b7824 */ /* 0x000fe200078e00ff */
[----:B------:R-:W-:Y:S01]  /*3df0*/  SHF.R.U32.HI R45, RZ, 0x10, R43 ;  /* 0x00000010ff2d7819 */ /* 0x000fe2000001162b */
[C---:B------:R-:W-:Y:S01]  /*3e00*/  FMUL.FTZ R5, R15.reuse, R44 ;  /* 0x0000002c0f057220 */ /* 0x040fe20000410000 */
[----:B------:R-:W-:Y:S01]  /*3e10*/  SHF.R.U32.HI R41, RZ, 0x10, R41 ;  /* 0x00000010ff297819 */ /* 0x000fe20000011629 */
[-C--:B------:R-:W-:Y:S01]  /*3e20*/  FMUL.FTZ R15, R15, R42.reuse ;  /* 0x0000002a0f0f7220 */ /* 0x080fe20000410000 */
[----:B------:R-:W-:Y:S01]  /*3e30*/  PRMT R45, R110, 0x5410, R45 ;  /* 0x000054106e2d7816 */ /* 0x000fe2000000002d */
[C---:B------:R-:W-:Y:S01]  /*3e40*/  FFMA.FTZ R5, R40.reuse, R42, -R5 ;  /* 0x0000002a28057223 */ /* 0x040fe20000010805 */
[----:B------:R-:W-:Y:S01]  /*3e50*/  PRMT R41, R109, 0x5410, R41 ;  /* 0x000054106d297816 */ /* 0x000fe20000000029 */
[----:B------:R-:W-:Y:S01]  /*3e60*/  FFMA.FTZ R40, R40, R44, R15 ;  /* 0x0000002c28287223 */ /* 0x000fe2000001000f */
[C---:B------:R-:W-:Y:S01]  /*3e70*/  LOP3.LUT R42, R6.reuse, 0xffff0000, RZ, 0xc0, !PT ;  /* 0xffff0000062a7812 */ /* 0x040fe200078ec0ff */
[C---:B------:R-:W-:Y:S01]  /*3e80*/  IMAD.U32 R44, R45.reuse, 0x10000, RZ ;  /* 0x000100002d2c7824 */ /* 0x040fe200078e00ff */
[----:B------:R-:W-:Y:S01]  /*3e90*/  LOP3.LUT R45, R45, 0xffff0000, RZ, 0xc0, !PT ;  /* 0xffff00002d2d7812 */ /* 0x000fe200078ec0ff */
[----:B------:R-:W-:Y:S01]  /*3ea0*/  IMAD.U32 R15, R6, 0x10000, RZ ;  /* 0x00010000060f7824 */ /* 0x000fe200078e00ff */
[----:B------:R-:W-:Y:S01]  /*3eb0*/  F2FP.BF16.F32.PACK_AB R5, R40, R5 ;  /* 0x000000052805723e */ /* 0x000fe200000010ff */
[----:B------:R-:W-:-:S02]  /*3ec0*/  IMAD.U32 R43, R41, 0x10000, RZ ;  /* 0x00010000292b7824 */ /* 0x000fc400078e00ff */
[CC--:B------:R-:W-:Y:S01]  /*3ed0*/  FMUL.FTZ R6, R42.reuse, R44.reuse ;  /* 0x0000002c2a067220 */ /* 0x0c0fe20000410000 */
[----:B------:R-:W-:Y:S01]  /*3ee0*/  LOP3.LUT R41, R41, 0xffff0000, RZ, 0xc0, !PT ;  /* 0xffff000029297812 */ /* 0x000fe200078ec0ff */
[-C--:B------:R-:W-:Y:S02]  /*3ef0*/  FMUL.FTZ R47, R42, R43.reuse ;  /* 0x0000002b2a2f7220 */ /* 0x080fe40000410000 */
[----:B------:R-:W-:Y:S01]  /*3f00*/  FFMA.FTZ R6, R15, R43, -R6 ;  /* 0x0000002b0f067223 */ /* 0x000fe20000010806 */
[C---:B------:R-:W-:Y:S01]  /*3f10*/  LOP3.LUT R43, R7.reuse, 0xffff0000, RZ, 0xc0, !PT ;  /* 0xffff0000072b7812 */ /* 0x040fe200078ec0ff */
[----:B------:R-:W-:Y:S02]  /*3f20*/  IMAD.U32 R42, R7, 0x10000, RZ ;  /* 0x00010000072a7824 */ /* 0x000fe400078e00ff */
[----:B------:R-:W-:Y:S01]  /*3f30*/  FFMA.FTZ R15, R15, R44, R47 ;  /* 0x0000002c0f0f7223 */ /* 0x000fe2000001002f */
[C---:B------:R-:W-:Y:S01]  /*3f40*/  IMAD.U32 R7, R4.reuse, 0x10000, RZ ;  /* 0x0001000004077824 */ /* 0x040fe200078e00ff */
[----:B------:R-:W-:Y:S01]  /*3f50*/  LOP3.LUT R4, R4, 0xffff0000, RZ, 0xc0, !PT ;  /* 0xffff000004047812 */ /* 0x000fe200078ec0ff */
[C---:B------:R-:W-:Y:S01]  /*3f60*/  FMUL.FTZ R47, R43.reuse, R45 ;  /* 0x0000002d2b2f7220 */ /* 0x040fe20000410000 */
[----:B------:R-:W-:Y:S01]  /*3f70*/  FMUL.FTZ R46, R43, R41 ;  /* 0x000000292b2e7220 */ /* 0x000fe20000410000 */
[----:B------:R-:W-:-:S02]  /*3f80*/  F2FP.BF16.F32.PACK_AB R6, R15, R6 ;  /* 0x000000060f06723e */ /* 0x000fc400000010ff */
[----:B------:R-:W-:Y:S01]  /*3f90*/  FFMA.FTZ R47, R42, R41, -R47 ;  /* 0x000000292a2f7223 */ /* 0x000fe2000001082f */
[CC--:B------:R-:W-:Y:S01]  /*3fa0*/  FMUL.FTZ R44, R4.reuse, R14.reuse ;  /* 0x0000000e042c7220 */ /* 0x0c0fe20000410000 */
[----:B------:R-:W-:Y:S01]  /*3fb0*/  FMUL.FTZ R41, R4, R11 ;  /* 0x0000000b04297220 */ /* 0x000fe20000410000 */
[----:B------:R-:W-:Y:S02]  /*3fc0*/  FFMA.FTZ R46, R42, R45, R46 ;  /* 0x0000002d2a2e7223 */ /* 0x000fe4000001002e */
[C---:B------:R-:W-:Y:S01]  /*3fd0*/  FFMA.FTZ R44, R7.reuse, R11, -R44 ;  /* 0x0000000b072c7223 */ /* 0x040fe2000001082c */
[----:B------:R-:W-:Y:S02]  /*3fe0*/  FFMA.FTZ R41, R7, R14, R41 ;  /* 0x0000000e07297223 */ /* 0x000fe40000010029 */
[----:B------:R-:W-:-:S03]  /*3ff0*/  F2FP.BF16.F32.PACK_AB R7, R46, R47 ;  /* 0x0000002f2e07723e */ /* 0x000fc600000010ff */
[----:B------:R-:W-:-:S07]  /*4000*/  F2FP.BF16.F32.PACK_AB R4, R41, R44 ;  /* 0x0000002c2904723e */ /* 0x000fce00000010ff */
.L_x_6045:
[----:B------:R-:W-:Y:S05]  /*4010*/  BSYNC B2 ;  /* 0x0000000000027941 */ /* 0x000fea0003800000 */
.L_x_6044:
[----:B0-----:R0:W-:Y:S02]  /*4020*/  ST.E.128 desc[UR42][R12.64], R4 ;  /* 0x000000040c007985 */ /* 0x0011e4000c101d2a */
.L_x_6039:
[----:B------:R-:W-:Y:S05]  /*4030*/  BSYNC B1 ;  /* 0x0000000000017941 */ /* 0x000fea0003800000 */
.L_x_6038:
[----:B------:R-:W-:-:S03]  /*4040*/  UMOV UR4, 0xffffffff ;  /* 0xffffffff00047882 */ /* 0x000fc60000000000 */
[----:B------:R-:W-:Y:S05]  /*4050*/  BRA.DIV UR4, `(.L_x_6046) ;  /* 0x000001ce04d47947 */ /* 0x000fea000b800000 */
[----:B-1----:R-:W1:Y:S04]  /*4060*/  SHFL.IDX PT, R97, R97, 0x1, 0x1c1f ;  /* 0x003c1f0061617f89 */ /* 0x002e6800000e0000 */
[----:B---3--:R3:W0:Y:S02]  /*4070*/  SHFL.IDX PT, R14, R96, 0x1, 0x1c1f ;  /* 0x003c1f00600e7f89 */ /* 0x00862400000e0000 */
.L_x_6326:
        /* <DEDUP_REMOVED lines=11> */
[----:B------:R-:W-:Y:S02]  /*4130*/  SHF.R.U64 R36, R36, 0x10, R37 ;  /* 0x0000001024247819 */ /* 0x000fe40000001225 */
[----:B------:R-:W-:Y:S02]  /*4140*/  PRMT R41, R111, 0x5410, R41 ;  /* 0x000054106f297816 */ /* 0x000fe40000000029 */
[----:B------:R-:W-:Y:S02]  /*4150*/  SHF.R.U32.HI R44, RZ, 0x10, R39 ;  /* 0x00000010ff2c7819 */ /* 0x000fe40000011627 */
[----:B------:R-:W-:Y:S02]  /*4160*/  PRMT R38, R102, 0x5432, R36 ;  /* 0x0000543266267816 */ /* 0x000fe40000000024 */
[----:B------:R-:W-:-:S02]  /*4170*/  SHF.R.U32.HI R40, RZ, 0x10, R37 ;  /* 0x00000010ff287819 */ /* 0x000fc40000011625 */
[----:B------:R-:W-:Y:S02]  /*4180*/  LOP3.LUT R36, R5, 0xffff0000, RZ, 0xc0, !PT ;  /* 0xffff000005247812 */ /* 0x000fe400078ec0ff */
[C---:B------:R-:W-:Y:S01]  /*4190*/  LOP3.LUT R43, R41.reuse, 0xffff0000, RZ, 0xc0, !PT ;  /* 0xffff0000292b7812 */ /* 0x040fe200078ec0ff */
[----:B------:R-:W-:Y:S01]  /*41a0*/  IMAD.U32 R41, R41, 0x10000, RZ ;  /* 0x0001000029297824 */ /* 0x000fe200078e00ff */
[----:B------:R-:W-:Y:S02]  /*41b0*/  PRMT R44, R108, 0x5432, R44 ;  /* 0x000054326c2c7816 */ /* 0x000fe4000000002c */
[----:B------:R-:W-:Y:S01]  /*41c0*/  LOP3.LUT R39, R38, 0xffff0000, RZ, 0xc0, !PT ;  /* 0xffff000026277812 */ /* 0x000fe200078ec0ff */
[----:B---3--:R-:W-:Y:S01]  /*41d0*/  FMUL.FTZ R96, R36, R43 ;  /* 0x0000002b24607220 */ /* 0x008fe20000410000 */
[----:B------:R-:W-:Y:S01]  /*41e0*/  PRMT R40, R103, 0x5432, R40 ;  /* 0x0000543267287816 */ /* 0x000fe20000000028 */
[----:B------:R-:W-:Y:S01]  /*41f0*/  IMAD.U32 R46, R44, 0x10000, RZ ;  /* 0x000100002c2e7824 */ /* 0x000fe200078e00ff */
[----:B------:R-:W-:Y:S01]  /*4200*/  LOP3.LUT R37, R6, 0xffff0000, RZ, 0xc0, !PT ;  /* 0xffff000006257812 */ /* 0x000fe200078ec0ff */
[C---:B------:R-:W-:Y:S01]  /*4210*/  IMAD.U32 R6, R7.reuse, 0x10000, RZ ;  /* 0x0001000007067824 */ /* 0x040fe200078e00ff */
[----:B------:R-:W-:Y:S01]  /*4220*/  LOP3.LUT R11, R7, 0xffff0000, RZ, 0xc0, !PT ;  /* 0xffff0000070b7812 */ /* 0x000fe200078ec0ff */
[----:B------:R-:W-:-:S02]  /*4230*/  IMAD.U32 R7, R5, 0x10000, RZ ;  /* 0x0001000005077824 */ /* 0x000fc400078e00ff */
[-C--:B------:R-:W-:Y:S01]  /*4240*/  FMUL.FTZ R36, R36, R39.reuse ;  /* 0x0000002724247220 */ /* 0x080fe20000410000 */
        /* <DEDUP_REMOVED lines=13> */
[CC--:B------:R-:W-:Y:S01]  /*4320*/  FMUL.FTZ R36, R4.reuse, R41.reuse ;  /* 0x0000002904247220 */ /* 0x0c0fe20000410000 */
[----:B------:R-:W-:Y:S01]  /*4330*/  FMUL.FTZ R11, R11, R40 ;  /* 0x000000280b0b7220 */ /* 0x000fe20000410000 */
[----:B------:R-:W-:Y:S01]  /*4340*/  FMUL.FTZ R4, R4, R38 ;  /* 0x0000002604047220 */ /* 0x000fe20000410000 */
        /* <DEDUP_REMOVED lines=9> */
.L_x_6051:
[----:B------:R-:W-:Y:S05]  /*43e0*/  BSYNC B2 ;  /* 0x0000000000027941 */ /* 0x000fea0003800000 */
.L_x_6050:
[----:B----4-:R0:W-:Y:S02]  /*43f0*/  ST.E.128 desc[UR42][R12.64], R4 ;  /* 0x000000040c007985 */ /* 0x0101e4000c101d2a */
.L_x_6049:
[----:B------:R-:W-:Y:S05]  /*4400*/  BSYNC B1 ;  /* 0x0000000000017941 */ /* 0x000fea0003800000 */
.L_x_6048:
        /* <DEDUP_REMOVED lines=54> */
.L_x_6053:
[----:B------:R-:W-:Y:S05]  /*4770*/  BSYNC B1 ;  /* 0x0000000000017941 */ /* 0x000fea0003800000 */
.L_x_6052:
[----:B----4-:R0:W-:Y:S01]  /*4780*/  ST.E.128 desc[UR42][R12.64], R4 ;  /* 0x000000040c007985 */ /* 0x0101e2000c101d2a */
[----:B------:R-:W-:Y:S05]  /*4790*/  BRA `(.L_x_6047) ;  /* 0x0000001800587947 */ /* 0x000fea0003800000 */
.L_x_6029:
        /* <DEDUP_REMOVED lines=45> */
[----:B------:R-:W-:-:S04]  /*4a70*/  PRMT R101, R101, 0x5410, R46 ;  /* 0x0000541065657816 */ /* 0x000fc8000000002e */
        /* <DEDUP_REMOVED lines=11> */
[----:B------:R-:W-:Y:S02]  /*4b30*/  IMAD.MOV.U32 R13, RZ, RZ, R36 ;  /* 0x000000ffff0d7224 */ /* 0x000fe400078e0024 */
[----:B------:R-:W-:Y:S01]  /*4b40*/  IMAD.MOV.U32 R14, RZ, RZ, R37 ;  /* 0x000000ffff0e7224 */ /* 0x000fe200078e0025 */
[----:B------:R-:W-:Y:S01]  /*4b50*/  PRMT R111, R11, 0x5410, R12 ;  /* 0x000054100b6f7816 */ /* 0x000fe2000000000c */
        /* <DEDUP_REMOVED lines=11> */
.L_x_6054:
[----:B------:R-:W-:Y:S01]  /*4c10*/  IMAD R87, R22, 0x8, R23 ;  /* 0x0000000816577824 */ /* 0x000fe200078e0217 */
[----:B------:R-:W-:Y:S01]  /*4c20*/  SHF.L.U32 R95, R210, 0x1f, RZ ;  /* 0x0000001fd25f7819 */ /* 0x000fe200000006ff */
[----:B------:R-:W0:Y:S01]  /*4c30*/  LDC R98, c[0x0][0x2f4] ;  /* 0x0000bd00ff627b82 */ /* 0x000e220000000800 */
[----:B------:R-:W-:Y:S02]  /*4c40*/  BSSY B1, `(.L_x_6055) ;  /* 0x0000003000017945 */ /* 0x000fe40003800000 */
[----:B------:R-:W1:Y:S02]  /*4c50*/  SYNCS.PHASECHK.TRANS64.TRYWAIT P4, [R87+URZ+0x32490], R95 ;  /* 0x0324905f570075a7 */ /* 0x000e64000808017f */
[----:B-1----:R-:W-:Y:S05]  /*4c60*/  @!P4 BRA `(.L_x_6056) ;  /* 0x000001c40018c947 */ /* 0x002fea0003800000 */
.L_x_6327:
[----:B------:R-:W-:Y:S05]  /*4c70*/  BSYNC B1 ;  /* 0x0000000000017941 */ /* 0x000fea0003800000 */
.L_x_6055:
[----:B------:R-:W-:Y:S01]  /*4c80*/  UMOV UR4, 0xffffffff ;  /* 0xffffffff00047882 */ /* 0x000fe20000000000 */
[----:B0-----:R-:W-:Y:S02]  /*4c90*/  IMAD.IADD R102, R98, 0x1, -R61 ;  /* 0x0000000162667824 */ /* 0x001fe400078e0a3d */
[----:B------:R-:W-:Y:S05]  /*4ca0*/  BRA.DIV UR4, `(.L_x_6057) ;  /* 0x000001c6041c7947 */ /* 0x000fea000b800000 */
[----:B------:R0:W2:Y:S04]  /*4cb0*/  SHFL.IDX PT, R99, R97, RZ, 0x1c1f ;  /* 0x001c1fff61637589 */ /* 0x0000a800000e0000 */
[----:B------:R0:W3:Y:S02]  /*4cc0*/  SHFL.IDX PT, R100, R96, RZ, 0x1c1f ;  /* 0x001c1fff60647589 */ /* 0x0000e400000e0000 */
.L_x_6331:
        /* <DEDUP_REMOVED lines=40> */
[----:B------:R-:W-:Y:S01]  /*4f50*/  LOP3.LUT R13, R13, 0xffff0000, RZ, 0xc0, !PT ;  /* 0xffff00000d0d7812 */ /* 0x000fe200078ec0ff */
[C---:B------:R-:W-:Y:S01]  /*4f60*/  FMUL.FTZ R106, R33.reuse, R32 ;  /* 0x00000020216a7220 */ /* 0x040fe20000410000 */
[----:B------:R-:W-:Y:S01]  /*4f70*/  SHF.R.U32.HI R105, RZ, 0x10, R7 ;  /* 0x00000010ff697819 */ /* 0x000fe20000011607 */
[-C--:B------:R-:W-:Y:S01]  /*4f80*/  FMUL.FTZ R33, R33, R104.reuse ;  /* 0x0000006821217220 */ /* 0x080fe20000410000 */
[----:B------:R-:W-:Y:S01]  /*4f90*/  PRMT R45, R112, 0x5410, R45 ;  /* 0x00005410702d7816 */ /* 0x000fe2000000002d */
[C---:B------:R-:W-:Y:S01]  /*4fa0*/  FFMA.FTZ R104, R13.reuse, R104, -R106 ;  /* 0x000000680d687223 */ /* 0x040fe2000001086a */
[C---:B------:R-:W-:Y:S01]  /*4fb0*/  PRMT R105, R110.reuse, 0x5410, R105 ;  /* 0x000054106e697816 */ /* 0x040fe20000000069 */
[----:B------:R-:W-:Y:S01]  /*4fc0*/  FFMA.FTZ R32, R13, R32, R33 ;  /* 0x000000200d207223 */ /* 0x000fe20000010021 */
[----:B------:R-:W-:Y:S01]  /*4fd0*/  PRMT R33, R110, 0x5432, R4 ;  /* 0x000054326e217816 */ /* 0x000fe20000000004 */
[----:B------:R-:W-:Y:S01]  /*4fe0*/  IMAD.U32 R108, R47, 0x10000, RZ ;  /* 0x000100002f6c7824 */ /* 0x000fe200078e00ff */
[----:B------:R-:W-:Y:S01]  /*4ff0*/  PRMT R4, R116, 0x5410, R5 ;  /* 0x0000541074047816 */ /* 0x000fe20000000005 */
        /* <DEDUP_REMOVED lines=8> */
[----:B------:R-:W-:Y:S02]  /*5080*/  IMAD.U32 R112, R44, 0x10000, RZ ;  /* 0x000100002c707824 */ /* 0x000fe400078e00ff */
[C---:B------:R-:W-:Y:S01]  /*5090*/  FFMA.FTZ R13, R106.reuse, R13, -R107 ;  /* 0x0000000d6a0d7223 */ /* 0x040fe2000001086b */
[----:B------:R-:W-:Y:S01]  /*50a0*/  FFMA.FTZ R5, R106, R5, R108 ;  /* 0x000000056a057223 */ /* 0x000fe2000001006c */
[----:B------:R-:W-:Y:S01]  /*50b0*/  LOP3.LUT R108, R15, 0xffff0000, RZ, 0xc0, !PT ;  /* 0xffff00000f6c7812 */ /* 0x000fe200078ec0ff */
[C---:B------:R-:W-:Y:S01]  /*50c0*/  FMUL.FTZ R15, R110.reuse, R45 ;  /* 0x0000002d6e0f7220 */ /* 0x040fe20000410000 */
[----:B------:R-:W-:Y:S01]  /*50d0*/  FMUL.FTZ R110, R110, R105 ;  /* 0x000000696e6e7220 */ /* 0x000fe20000410000 */
[----:B------:R-:W-:Y:S01]  /*50e0*/  SHF.R.U64 R6, R6, 0x10, R7 ;  /* 0x0000001006067819 */ /* 0x000fe20000001207 */
[----:B------:R-:W-:-:S02]  /*50f0*/  IMAD.U32 R47, R33, 0x10000, RZ ;  /* 0x00010000212f7824 */ /* 0x000fc400078e00ff */
[C---:B------:R-:W-:Y:S01]  /*5100*/  FFMA.FTZ R106, R108.reuse, R105, -R15 ;  /* 0x000000696c6a7223 */ /* 0x040fe2000001080f */
[----:B------:R-:W-:Y:S01]  /*5110*/  FFMA.FTZ R108, R108, R45, R110 ;  /* 0x0000002d6c6c7223 */ /* 0x000fe2000001006e */
[----:B------:R-:W-:Y:S01]  /*5120*/  IMAD.U32 R45, R4, 0x10000, RZ ;  /* 0x00010000042d7824 */ /* 0x000fe200078e00ff */
[----:B------:R-:W-:Y:S01]  /*5130*/  LOP3.LUT R44, R44, 0xffff0000, RZ, 0xc0, !PT ;  /* 0xffff00002c2c7812 */ /* 0x000fe200078ec0ff */
[----:B------:R-:W-:Y:S01]  /*5140*/  IMAD.U32 R110, R12, 0x10000, RZ ;  /* 0x000100000c6e7824 */ /* 0x000fe200078e00ff */
[----:B------:R-:W-:Y:S01]  /*5150*/  LOP3.LUT R7, R4, 0xffff0000, RZ, 0xc0, !PT ;  /* 0xffff000004077812 */ /* 0x000fe200078ec0ff */
[----:B------:R-:W-:Y:S01]  /*5160*/  FMUL.FTZ R15, R112, R45 ;  /* 0x0000002d700f7220 */ /* 0x000fe20000410000 */
[----:B------:R-:W-:Y:S01]  /*5170*/  SHF.R.U64 R34, R34, 0x10, R35 ;  /* 0x0000001022227819 */ /* 0x000fe20000001223 */
[----:B------:R-:W-:Y:S01]  /*5180*/  FMUL.FTZ R112, R112, R47 ;  /* 0x0000002f70707220 */ /* 0x000fe20000410000 */
[----:B------:R-:W-:Y:S01]  /*5190*/  LOP3.LUT R33, R33, 0xffff0000, RZ, 0xc0, !PT ;  /* 0xffff000021217812 */ /* 0x000fe200078ec0ff */
[----:B------:R-:W-:Y:S01]  /*51a0*/  FMUL.FTZ R35, R44, R7 ;  /* 0x000000072c237220 */ /* 0x000fe20000410000 */
[----:B------:R-:W-:Y:S01]  /*51b0*/  LOP3.LUT R12, R12, 0xffff0000, RZ, 0xc0, !PT ;  /* 0xffff00000c0c7812 */ /* 0x000fe200078ec0ff */
[----:B------:R-:W-:Y:S01]  /*51c0*/  FFMA.FTZ R15, R110, R47, -R15 ;  /* 0x0000002f6e0f7223 */ /* 0x000fe2000001080f */
[----:B------:R-:W-:Y:S01]  /*51d0*/  PRMT R34, R115, 0x5432, R34 ;  /* 0x0000543273227816 */ /* 0x000fe20000000022 */
[----:B------:R-:W-:Y:S01]  /*51e0*/  FMUL.FTZ R44, R44, R33 ;  /* 0x000000212c2c7220 */ /* 0x000fe20000410000 */
[----:B------:R-:W-:Y:S01]  /*51f0*/  PRMT R6, R114, 0x5432, R6 ;  /* 0x0000543272067816 */ /* 0x000fe20000000006 */
        /* <DEDUP_REMOVED lines=11> */
[----:B------:R-:W-:Y:S01]  /*52b0*/  FMUL.FTZ R110, R110, R7 ;  /* 0x000000076e6e7220 */ /* 0x000fe20000410000 */
        /* <DEDUP_REMOVED lines=19> */
[----:B------:R-:W-:-:S07]  /*53f0*/  IMAD.MOV.U32 R47, RZ, RZ, R5 ;  /* 0x000000ffff2f7224 */ /* 0x000fce00078e0005 */
.L_x_6061:
[----:B------:R-:W-:Y:S05]  /*5400*/  BSYNC B2 ;  /* 0x0000000000027941 */ /* 0x000fea0003800000 */
.L_x_6060:
[----:B------:R-:W-:Y:S01]  /*5410*/  ISETP.GE.AND P4, PT, R11, R98, PT ;  /* 0x000000620b00720c */ /* 0x000fe20003f86270 */
[----:B------:R-:W-:Y:S01]  /*5420*/  IMAD.MOV.U32 R4, RZ, RZ, R100 ;  /* 0x000000ffff047224 */ /* 0x000fe200078e0064 */
[----:B--2---:R4:W-:Y:S01]  /*5430*/  ST.E.128 desc[UR42][R88.64], R12 ;  /* 0x0000000c58007985 */ /* 0x0049e2000c101d2a */
[----:B------:R-:W-:-:S10]  /*5440*/  IMAD.MOV.U32 R5, RZ, RZ, R99 ;  /* 0x000000ffff057224 */ /* 0x000fd400078e0063 */
[----:B------:R-:W-:-:S05]  /*5450*/  @!P4 IMAD.WIDE R4, R11, 0x2, R4 ;  /* 0x000000020b04c825 */ /* 0x000fca00078e0204 */
[----:B---3--:R4:W-:Y:S02]  /*5460*/  @!P4 ST.E.128 desc[UR42][R4.64], R44 ;  /* 0x0000002c0400c985 */ /* 0x0089e4000c101d2a */
.L_x_6059:
[----:B------:R-:W-:Y:S05]  /*5470*/  BSYNC B1 ;  /* 0x0000000000017941 */ /* 0x000fea0003800000 */
.L_x_6058:
[----:B------:R-:W-:-:S03]  /*5480*/  UMOV UR4, 0xffffffff ;  /* 0xffffffff00047882 */ /* 0x000fc60000000000 */
[----:B------:R-:W-:Y:S05]  /*5490*/  BRA.DIV UR4, `(.L_x_6062) ;  /* 0x000001be046c7947 */ /* 0x000fea000b800000 */
[----:B0-----:R-:W0:Y:S04]  /*54a0*/  SHFL.IDX PT, R97, R97, 0x1, 0x1c1f ;  /* 0x003c1f0061617f89 */ /* 0x001e2800000e0000 */
[----:B------:R-:W0:Y:S02]  /*54b0*/  SHFL.IDX PT, R96, R96, 0x1, 0x1c1f ;  /* 0x003c1f0060607f89 */ /* 0x000e2400000e0000 */
.L_x_6335:
        /* <DEDUP_REMOVED lines=29> */
[--C-:B------:R-:W-:Y:S01]  /*5690*/  SHF.R.U64 R34, R36, 0x10, R37.reuse ;  /* 0x0000001024227819 */ /* 0x100fe20000001225 */
[----:B0-----:R-:W-:Y:S01]  /*56a0*/  IMAD.U32 R45, R7, 0x10000, RZ ;  /* 0x00010000072d7824 */ /* 0x001fe200078e00ff */
[----:B------:R-:W-:Y:S02]  /*56b0*/  SHF.R.U32.HI R44, RZ, 0x10, R37 ;  /* 0x00000010ff2c7819 */ /* 0x000fe40000011625 */
[----:B------:R-:W-:Y:S02]  /*56c0*/  SHF.R.U32.HI R37, RZ, 0x10, R41 ;  /* 0x00000010ff257819 */ /* 0x000fe40000011629 */
[----:B------:R-:W-:Y:S02]  /*56d0*/  PRMT R115, R115, 0x5410, R44 ;  /* 0x0000541073737816 */ /* 0x000fe4000000002c */
[----:B------:R-:W-:Y:S01]  /*56e0*/  PRMT R114, R114, 0x5410, R37 ;  /* 0x0000541072727816 */ /* 0x000fe20000000025 */
[----:B------:R-:W-:Y:S01]  /*56f0*/  IMAD.U32 R37, R5, 0x10000, RZ ;  /* 0x0001000005257824 */ /* 0x000fe200078e00ff */
[----:B------:R-:W-:Y:S01]  /*5700*/  SHF.R.U64 R35, R38, 0x10, R39 ;  /* 0x0000001026237819 */ /* 0x000fe20000001227 */
[----:B------:R-:W-:Y:S01]  /*5710*/  IMAD.U32 R88, R115, 0x10000, RZ ;  /* 0x0001000073587824 */ /* 0x000fe200078e00ff */
[----:B----4-:R-:W-:Y:S01]  /*5720*/  LOP3.LUT R46, R13, 0xffff0000, RZ, 0xc0, !PT ;  /* 0xffff00000d2e7812 */ /* 0x010fe200078ec0ff */
[C---:B---3--:R-:W-:Y:S01]  /*5730*/  IMAD.U32 R100, R114.reuse, 0x10000, RZ ;  /* 0x0001000072647824 */ /* 0x048fe200078e00ff */
[----:B------:R-:W-:-:S02]  /*5740*/  LOP3.LUT R89, R114, 0xffff0000, RZ, 0xc0, !PT ;  /* 0xffff000072597812 */ /* 0x000fc400078ec0ff */
[----:B------:R-:W-:Y:S01]  /*5750*/  SHF.R.U32.HI R38, RZ, 0x10, R39 ;  /* 0x00000010ff267819 */ /* 0x000fe20000011627 */
[----:B------:R-:W-:Y:S01]  /*5760*/  IMAD.U32 R39, R13, 0x10000, RZ ;  /* 0x000100000d277824 */ /* 0x000fe200078e00ff */
[--C-:B------:R-:W-:Y:S01]  /*5770*/  SHF.R.U64 R36, R42, 0x10, R43.reuse ;  /* 0x000000102a247819 */ /* 0x100fe2000000122b */
[----:B--2---:R-:W-:Y:S01]  /*5780*/  FMUL.FTZ R99, R46, R89 ;  /* 0x000000592e637220 */ /* 0x004fe20000410000 */
[----:B------:R-:W-:Y:S01]  /*5790*/  LOP3.LUT R115, R115, 0xffff0000, RZ, 0xc0, !PT ;  /* 0xffff000073737812 */ /* 0x000fe200078ec0ff */
[----:B------:R-:W-:Y:S01]  /*57a0*/  FMUL.FTZ R102, R39, R100 ;  /* 0x0000006427667220 */ /* 0x000fe20000410000 */
[----:B------:R-:W-:Y:S01]  /*57b0*/  SHF.R.U32.HI R42, RZ, 0x10, R43 ;  /* 0x00000010ff2a7819 */ /* 0x000fe2000001162b */
[----:B------:R-:W-:Y:S01]  /*57c0*/  IMAD.U32 R13, R12, 0x10000, RZ ;  /* 0x000100000c0d7824 */ /* 0x000fe200078e00ff */
[----:B------:R-:W-:Y:S01]  /*57d0*/  LOP3.LUT R44, R5, 0xffff0000, RZ, 0xc0, !PT ;  /* 0xffff0000052c7812 */ /* 0x000fe200078ec0ff */
[-C--:B------:R-:W-:Y:S01]  /*57e0*/  FMUL.FTZ R46, R46, R115.reuse ;  /* 0x000000732e2e7220 */ /* 0x080fe20000410000 */
[C---:B------:R-:W-:Y:S01]  /*57f0*/  PRMT R47, R113.reuse, 0x5432, R34 ;  /* 0x00005432712f7816 */ /* 0x040fe20000000022 */
[----:B------:R-:W-:Y:S01]  /*5800*/  IMAD.U32 R5, R4, 0x10000, RZ ;  /* 0x0001000004057824 */ /* 0x000fe200078e00ff */
[----:B------:R-:W-:Y:S01]  /*5810*/  PRMT R113, R113, 0x5410, R42 ;  /* 0x0000541071717816 */ /* 0x000fe2000000002a */
[C---:B------:R-:W-:Y:S01]  /*5820*/  FFMA.FTZ R34, R44.reuse, R115, -R99 ;  /* 0x000000732c227223 */ /* 0x040fe20000010863 */
[----:B------:R-:W-:Y:S01]  /*5830*/  PRMT R38, R111, 0x5432, R38 ;  /* 0x000054326f267816 */ /* 0x000fe20000000026 */
[----:B------:R-:W-:Y:S01]  /*5840*/  FFMA.FTZ R44, R44, R89, R46 ;  /* 0x000000592c2c7223 */ /* 0x000fe2000001002e */
[----:B------:R-:W-:Y:S01]  /*5850*/  SHF.R.U64 R40, R40, 0x10, R41 ;  /* 0x0000001028287819 */ /* 0x000fe20000001229 */
[-C--:B------:R-:W-:Y:S01]  /*5860*/  FMUL.FTZ R41, R39, R88.reuse ;  /* 0x0000005827297220 */ /* 0x080fe20000410000 */
[----:B------:R-:W-:Y:S01]  /*5870*/  FFMA.FTZ R39, R37, R88, -R102 ;  /* 0x0000005825277223 */ /* 0x000fe20000010866 */
[----:B------:R-:W-:Y:S01]  /*5880*/  IMAD.U32 R88, R15, 0x10000, RZ ;  /* 0x000100000f587824 */ /* 0x000fe200078e00ff */
[----:B------:R-:W-:Y:S01]  /*5890*/  PRMT R46, R109, 0x5432, R40 ;  /* 0x000054326d2e7816 */ /* 0x000fe20000000028 */
[----:B------:R-:W-:-:S02]  /*58a0*/  IMAD.U32 R89, R113, 0x10000, RZ ;  /* 0x0001000071597824 */ /* 0x000fc400078e00ff */
[----:B------:R-:W-:Y:S01]  /*58b0*/  FFMA.FTZ R37, R37, R100, R41 ;  /* 0x0000006425257223 */ /* 0x000fe20000010029 */
[----:B------:R-:W-:Y:S01]  /*58c0*/  IMAD.U32 R42, R38, 0x10000, RZ ;  /* 0x00010000262a7824 */ /* 0x000fe200078e00ff */
[----:B------:R-:W-:Y:S01]  /*58d0*/  PRMT R109, R109, 0x5410, R36 ;  /* 0x000054106d6d7816 */ /* 0x000fe20000000024 */
[CC--:B------:R-:W-:Y:S01]  /*58e0*/  FMUL.FTZ R40, R88.reuse, R89.reuse ;  /* 0x0000005958287220 */ /* 0x0c0fe20000410000 */
[----:B------:R-:W-:Y:S01]  /*58f0*/  LOP3.LUT R15, R15, 0xffff0000, RZ, 0xc0, !PT ;  /* 0xffff00000f0f7812 */ /* 0x000fe200078ec0ff */
[-C--:B------:R-:W-:Y:S01]  /*5900*/  FMUL.FTZ R88, R88, R42.reuse ;  /* 0x0000002a58587220 */ /* 0x080fe20000410000 */
[----:B------:R-:W-:Y:S02]  /*5910*/  LOP3.LUT R100, R113, 0xffff0000, RZ, 0xc0, !PT ;  /* 0xffff000071647812 */ /* 0x000fe400078ec0ff */
[----:B------:R-:W-:Y:S02]  /*5920*/  LOP3.LUT R36, R38, 0xffff0000, RZ, 0xc0, !PT ;  /* 0xffff000026247812 */ /* 0x000fe400078ec0ff */
[----:B------:R-:W-:Y:S01]  /*5930*/  PRMT R111, R111, 0x5410, R35 ;  /* 0x000054106f6f7816 */ /* 0x000fe20000000023 */
[----:B------:R-:W-:Y:S01]  /*5940*/  FFMA.FTZ R35, R45, R42, -R40 ;  /* 0x0000002a2d237223 */ /* 0x000fe20000010828 */
[----:B------:R-:W-:Y:S01]  /*5950*/  LOP3.LUT R43, R7, 0xffff0000, RZ, 0xc0, !PT ;  /* 0xffff0000072b7812 */ /* 0x000fe200078ec0ff */
[----:B------:R-:W-:Y:S01]  /*5960*/  FFMA.FTZ R45, R45, R89, R88 ;  /* 0x000000592d2d7223 */ /* 0x000fe20000010058 */
[----:B------:R-:W-:-:S02]  /*5970*/  IMAD.U32 R40, R47, 0x10000, RZ ;  /* 0x000100002f287824 */ /* 0x000fc400078e00ff */
[C---:B------:R-:W-:Y:S01]  /*5980*/  FMUL.FTZ R38, R15.reuse, R100 ;  /* 0x000000640f267220 */ /* 0x040fe20000410000 */
[----:B------:R-:W-:Y:S02]  /*5990*/  IMAD.U32 R42, R46, 0x10000, RZ ;  /* 0x000100002e2a7824 */ /* 0x000fe400078e00ff */
[----:B------:R-:W-:Y:S01]  /*59a0*/  FMUL.FTZ R88, R15, R36 ;  /* 0x000000240f587220 */ /* 0x000fe20000410000 */
[----:B------:R-:W-:Y:S01]  /*59b0*/  LOP3.LUT R12, R12, 0xffff0000, RZ, 0xc0, !PT ;  /* 0xffff00000c0c7812 */ /* 0x000fe200078ec0ff */
[C---:B------:R-:W-:Y:S01]  /*59c0*/  FMUL.FTZ R89, R13.reuse, R40 ;  /* 0x000000280d597220 */ /* 0x040fe20000410000 */
[----:B------:R-:W-:Y:S01]  /*59d0*/  LOP3.LUT R15, R46, 0xffff0000, RZ, 0xc0, !PT ;  /* 0xffff00002e0f7812 */ /* 0x000fe200078ec0ff */
[----:B------:R-:W-:Y:S01]  /*59e0*/  FMUL.FTZ R46, R13, R42 ;  /* 0x0000002a0d2e7220 */ /* 0x000fe20000410000 */
[----:B------:R-:W-:Y:S01]  /*59f0*/  LOP3.LUT R47, R47, 0xffff0000, RZ, 0xc0, !PT ;  /* 0xffff00002f2f7812 */ /* 0x000fe200078ec0ff */
[C---:B------:R-:W-:Y:S01]  /*5a00*/  FFMA.FTZ R36, R43.reuse, R36, -R38 ;  /* 0x000000242b247223 */ /* 0x040fe20000010826 */
[----:B------:R-:W-:Y:S01]  /*5a10*/  LOP3.LUT R4, R4, 0xffff0000, RZ, 0xc0, !PT ;  /* 0xffff000004047812 */ /* 0x000fe200078ec0ff */
[----:B------:R-:W-:Y:S01]  /*5a20*/  FFMA.FTZ R38, R43, R100, R88 ;  /* 0x000000642b267223 */ /* 0x000fe20000010058 */
[C---:B------:R-:W-:Y:S01]  /*5a30*/  IMAD.U32 R7, R6.reuse, 0x10000, RZ ;  /* 0x0001000006077824 */ /* 0x040fe200078e00ff */
[----:B------:R-:W-:Y:S01]  /*5a40*/  LOP3.LUT R41, R6, 0xffff0000, RZ, 0xc0, !PT ;  /* 0xffff000006297812 */ /* 0x000fe200078ec0ff */
[C---:B------:R-:W-:Y:S01]  /*5a50*/  FMUL.FTZ R43, R12.reuse, R15 ;  /* 0x0000000f0c2b7220 */ /* 0x040fe20000410000 */
[----:B------:R-:W-:Y:S01]  /*5a60*/  FMUL.FTZ R99, R12, R47 ;  /* 0x0000002f0c637220 */ /* 0x000fe20000410000 */
[----:B------:R-:W-:-:S02]  /*5a70*/  IMAD.U32 R6, R14, 0x10000, RZ ;  /* 0x000100000e067824 */ /* 0x000fc400078e00ff */
[C---:B------:R-:W-:Y:S01]  /*5a80*/  FFMA.FTZ R13, R5.reuse, R40, -R46 ;  /* 0x00000028050d7223 */ /* 0x040fe2000001082e */
[----:B------:R-:W-:Y:S01]  /*5a90*/  FFMA.FTZ R89, R5, R42, R89 ;  /* 0x0000002a05597223 */ /* 0x000fe20000010059 */
        /* <DEDUP_REMOVED lines=26> */
.L_x_6064:
[----:B------:R-:W-:Y:S05]  /*5c40*/  BSYNC B1 ;  /* 0x0000000000017941 */ /* 0x000fea0003800000 */
.L_x_6063:
        /* <DEDUP_REMOVED lines=8> */
.L_x_6028:
[----:B------:R-:W-:-:S06]  /*5cd0*/  UISETP.NE.AND UP0, UPT, UR44, 0x3, UPT ;  /* 0x000000032c00788c */ /* 0x000fcc000bf05270 */
[----:B------:R-:W-:-:S13]  /*5ce0*/  PLOP3.LUT P3, PT, PT, PT, UP0, 0x80, 0x0 ;  /* 0x000000000000781c */ /* 0x000fda0003f6f008 */
[----:B------:R-:W-:Y:S05]  /*5cf0*/  @!P3 BRA `(.L_x_6065) ;  /* 0x000000000004b947 */ /* 0x000fea0003800000 */
[----:B------:R-:W-:Y:S01]  /*5d00*/  BPT.TRAP 0x1 ;  /* 0x000000040000795c */ /* 0x000fe20000300000 */
.L_x_6065:
[----:B------:R-:W-:Y:S01]  /*5d10*/  IMAD R87, R22, 0x8, R23 ;  /* 0x0000000816577824 */ /* 0x000fe200078e0217 */
[----:B------:R-:W-:Y:S01]  /*5d20*/  SHF.L.U32 R95, R210, 0x1f, RZ ;  /* 0x0000001fd25f7819 */ /* 0x000fe200000006ff */
[----:B------:R-:W-:Y:S01]  /*5d30*/  BSSY B1, `(.L_x_6066) ;  /* 0x0000004000017945 */ /* 0x000fe20003800000 */
[----:B------:R-:W-:Y:S02]  /*5d40*/  SHF.R.S32.HI R92, RZ, 0x1f, R91 ;  /* 0x0000001fff5c7819 */ /* 0x000fe4000001145b */
[----:B------:R-:W0:Y:S02]  /*5d50*/  SYNCS.PHASECHK.TRANS64.TRYWAIT P2, [R87+URZ+0x32490], R95 ;  /* 0x0324905f570075a7 */ /* 0x000e24000804017f */
[----:B0-----:R-:W-:Y:S05]  /*5d60*/  @!P2 BRA `(.L_x_6067) ;  /* 0x000001b40084a947 */ /* 0x001fea0003800000 */
.L_x_6336:
[----:B------:R-:W-:Y:S05]  /*5d70*/  BSYNC B1 ;  /* 0x0000000000017941 */ /* 0x000fea0003800000 */
.L_x_6066:
        /* <DEDUP_REMOVED lines=25> */
.L_x_6340:
        /* <DEDUP_REMOVED lines=13> */
.L_x_6070:
[----:B------:R-:W-:Y:S05]  /*5fe0*/  BSYNC B1 ;  /* 0x0000000000017941 */ /* 0x000fea0003800000 */
.L_x_6069:
[----:B------:R-:W-:-:S03]  /*5ff0*/  UMOV UR4, 0xffffffff ;  /* 0xffffffff00047882 */ /* 0x000fc60000000000 */
[----:B------:R-:W-:Y:S05]  /*6000*/  BRA.DIV UR4, `(.L_x_6071) ;  /* 0x000001b6043c7947 */ /* 0x000fea000b800000 */
[----:B--2-4-:R2:W4:Y:S04]  /*6010*/  SHFL.IDX PT, R5, R33, 0x1, 0x1c1f ;  /* 0x003c1f0021057f89 */ /* 0x01452800000e0000 */
[----:B---3--:R2:W3:Y:S02]  /*6020*/  SHFL.IDX PT, R7, R32, 0x1, 0x1c1f ;  /* 0x003c1f0020077f89 */ /* 0x0084e400000e0000 */
.L_x_6344:
        /* <DEDUP_REMOVED lines=13> */
.L_x_6047:
[----:B------:R-:W-:Y:S05]  /*6100*/  BSYNC B0 ;  /* 0x0000000000007941 */ /* 0x000fea0003800000 */
.L_x_6027:
        /* <DEDUP_REMOVED lines=17> */
.L_x_6073:
[----:B------:R-:W-:Y:S05]  /*6220*/  BSYNC B0 ;  /* 0x0000000000007941 */ /* 0x000fea0003800000 */
.L_x_6072:
[----:B------:R-:W3:Y:S01]  /*6230*/  SYNCS.PHASECHK.TRANS64.TRYWAIT P3, [R87+URZ+0x324b0], R95 ;  /* 0x0324b05f570075a7 */ /* 0x000ee2000806017f */
[----:B------:R-:W-:Y:S04]  /*6240*/  BSSY B0, `(.L_x_6074) ;  /* 0x0000002000007945 */ /* 0x000fe80003800000 */
[----:B---3--:R-:W-:Y:S05]  /*6250*/  @!P3 BRA `(.L_x_6075) ;  /* 0x000001b000f4b947 */ /* 0x008fea0003800000 */
.L_x_6345:
[----:B------:R-:W-:Y:S05]  /*6260*/  BSYNC B0 ;  /* 0x0000000000007941 */ /* 0x000fea0003800000 */
.L_x_6074:
        /* <DEDUP_REMOVED lines=73> */
.L_x_6077:
[----:B------:R-:W-:Y:S05]  /*6700*/  BSYNC B0 ;  /* 0x0000000000007941 */ /* 0x000fea0003800000 */
.L_x_6076:
        /* <DEDUP_REMOVED lines=46> */
.L_x_6079:
[----:B------:R-:W-:Y:S05]  /*69f0*/  BSYNC B0 ;  /* 0x0000000000007941 */ /* 0x000fea0003800000 */
.L_x_6078:
        /* <DEDUP_REMOVED lines=23> */
.L_x_6022:
[----:B------:R-:W3:Y:S01]  /*6b70*/  LDL R5, [R1+0x78] ;  /* 0x0000780001057983 */ /* 0x000ee20000100800 */
[----:B------:R-:W0:Y:S01]  /*6b80*/  LDC R0, c[0x0][0x448] ;  /* 0x00011200ff007b82 */ /* 0x000e220000000800 */
[----:B------:R-:W-:Y:S01]  /*6b90*/  IMAD.MOV.U32 R172, RZ, RZ, RZ ;  /* 0x000000ffffac7224 */ /* 0x000fe200078e00ff */
[----:B0-----:R-:W-:-:S13]  /*6ba0*/  ISETP.NE.AND P1, PT, R0, 0x1, PT ;  /* 0x000000010000780c */ /* 0x001fda0003f25270 */
[----:B------:R-:W0:Y:S08]  /*6bb0*/  @P1 LDC R3, c[0x0][0x44c] ;  /* 0x00011300ff031b82 */ /* 0x000e300000000800 */
[----:B------:R-:W4:Y:S01]  /*6bc0*/  @P1 LDC R4, c[0x0][0x450] ;  /* 0x00011400ff041b82 */ /* 0x000f220000000800 */
[----:B---3--:R-:W-:-:S04]  /*6bd0*/  VIADD R0, R5, 0x7f ;  /* 0x0000007f05007836 */ /* 0x008fc80000000000 */
[----:B0-----:R-:W-:-:S05]  /*6be0*/  @P1 IMAD.HI.U32 R3, R0, R3, RZ ;  /* 0x0000000300031227 */ /* 0x001fca00078e00ff */
[----:B----4-:R-:W-:-:S05]  /*6bf0*/  @P1 SHF.R.U32.HI R0, RZ, R4, R3 ;  /* 0x00000004ff001219 */ /* 0x010fca0000011603 */
        /* <DEDUP_REMOVED lines=10> */
.L_x_6081:
        /* <DEDUP_REMOVED lines=32> */
.L_x_6083:
[----:B------:R-:W-:Y:S05]  /*6ea0*/  BSYNC B0 ;  /* 0x0000000000007941 */ /* 0x000fea0003800000 */
.L_x_6082:
        /* <DEDUP_REMOVED lines=80> */
.L_x_6348:
[----:B-1----:R-:W-:Y:S01]  /*73b0*/  LEA.HI R0, R14, R14, RZ, 0x1 ;  /* 0x0000000e0e007211 */ /* 0x002fe200078f08ff */
[----:B------:R-:W-:Y:S01]  /*73c0*/  VIADD R26, R23, 0x18400 ;  /* 0x00018400171a7836 */ /* 0x000fe20000000000 */
[----:B------:R-:W-:Y:S01]  /*73d0*/  BSSY B6, `(.L_x_6086) ;  /* 0x000001d000067945 */ /* 0x000fe20003800000 */
[----:B------:R-:W-:Y:S01]  /*73e0*/  IMAD.MOV.U32 R221, RZ, RZ, 0x40000040 ;  /* 0x40000040ffdd7424 */ /* 0x000fe200078e00ff */
[----:B------:R-:W-:Y:S02]  /*73f0*/  LOP3.LUT R3, R0, 0x7fffe, RZ, 0xc0, !PT ;  /* 0x0007fffe00037812 */ /* 0x000fe400078ec0ff */
[----:B------:R-:W-:-:S03]  /*7400*/  LOP3.LUT P0, RZ, R26, 0x1bf, RZ, 0xc0, !PT ;  /* 0x000001bf1aff7812 */ /* 0x000fc6000780c0ff */
[----:B------:R-:W-:-:S04]  /*7410*/  IMAD.IADD R3, R14, 0x1, -R3 ;  /* 0x000000010e037824 */ /* 0x000fc800078e0a03 */
[----:B------:R-:W-:-:S05]  /*7420*/  IMAD R3, R3, 0x2000, R26 ;  /* 0x0000200003037824 */ /* 0x000fca00078e021a */
[----:B------:R-:W-:Y:S01]  /*7430*/  SHF.R.U32.HI R0, RZ, 0x4, R3 ;  /* 0x00000004ff007819 */ /* 0x000fe20000011603 */
[----:B------:R-:W-:-:S03]  /*7440*/  VIADD R3, R3, 0xa000 ;  /* 0x0000a00003037836 */ /* 0x000fc60000000000 */
[----:B------:R-:W-:Y:S02]  /*7450*/  LOP3.LUT R0, R0, 0x3fff, RZ, 0xc0, !PT ;  /* 0x00003fff00007812 */ /* 0x000fe400078ec0ff */
[----:B------:R-:W-:Y:S02]  /*7460*/  SHF.R.U32.HI R3, RZ, 0x4, R3 ;  /* 0x00000004ff037819 */ /* 0x000fe40000011603 */
[----:B------:R-:W-:Y:S02]  /*7470*/  LOP3.LUT R220, R0, 0x10000, RZ, 0xfc, !PT ;  /* 0x0001000000dc7812 */ /* 0x000fe400078efcff */
        /* <DEDUP_REMOVED lines=18> */
.L_x_6087:
[----:B------:R-:W-:Y:S05]  /*75a0*/  BSYNC B6 ;  /* 0x0000000000067941 */ /* 0x000fea0003800000 */
.L_x_6086:
        /* <DEDUP_REMOVED lines=13> */
.L_x_6091:
[----:B--2---:R2:W3:Y:S02]  /*7680*/  SYNCS.PHASECHK.TRANS64.TRYWAIT P0, [R23+URZ+0x32400], R4 ;  /* 0x03240004170075a7 */ /* 0x0044e4000800017f */
[----:B---3--:R-:W-:Y:S05]  /*7690*/  @!P0 NANOSLEEP.SYNCS 0x989680 ;  /* 0x009896800000895d */ /* 0x008fea0003900000 */
[----:B------:R-:W3:Y:S02]  /*76a0*/  @!P0 SYNCS.PHASECHK.TRANS64 P0, [R23+URZ+0x32400], R4 ;  /* 0x03240004170085a7 */ /* 0x000ee4000800007f */
[----:B---3--:R-:W-:Y:S05]  /*76b0*/  @!P0 BRA `(.L_x_6091) ;  /* 0xfffffffc00f08947 */ /* 0x008fea000383ffff */
.L_x_6090:
[----:B------:R-:W-:Y:S05]  /*76c0*/  BSYNC B0 ;  /* 0x0000000000007941 */ /* 0x000fea0003800000 */
.L_x_6089:
[----:B------:R-:W-:Y:S05]  /*76d0*/  BRA `(.L_x_6092) ;  /* 0x0000002c00bc7947 */ /* 0x000fea0003800000 */
.L_x_6088:
        /* <DEDUP_REMOVED lines=30> */
.L_x_6094:
[----:B------:R-:W-:Y:S05]  /*78c0*/  BSYNC B6 ;  /* 0x0000000000067941 */ /* 0x000fea0003800000 */
.L_x_6093:
[----:B------:R-:W2:Y:S01]  /*78d0*/  LDL R35, [R1+0x78] ;  /* 0x0000780001237983 */ /* 0x000ea20000100800 */
[----:B------:R-:W-:Y:S01]  /*78e0*/  LEA.HI R33, R33, R28, RZ, 0x2 ;  /* 0x0000001c21217211 */ /* 0x000fe200078f10ff */
[----:B------:R-:W-:Y:S01]  /*78f0*/  ULDC.U8 UR4, c[0x0][0x410] ;  /* 0x0001040000047ab9 */ /* 0x000fe20000000000 */
[----:B------:R-:W-:Y:S01]  /*7900*/  BSSY B0, `(.L_x_6095) ;  /* 0x00002c4000007945 */ /* 0x000fe20003800000 */
[----:B------:R-:W-:Y:S02]  /*7910*/  ISETP.NE.AND P0, PT, RZ, UR4, PT ;  /* 0x00000004ff007c0c */ /* 0x000fe4000bf05270 */
[----:B------:R-:W-:Y:S02]  /*7920*/  SHF.R.S32.HI R3, RZ, 0x1f, R33 ;  /* 0x0000001fff037819 */ /* 0x000fe40000011421 */
[----:B------:R-:W-:Y:S02]  /*7930*/  LOP3.LUT R33, R33, 0xfffffffc, RZ, 0xc0, !PT ;  /* 0xfffffffc21217812 */ /* 0x000fe400078ec0ff */
[----:B------:R-:W-:-:S03]  /*7940*/  LEA.HI R3, R3, R206, RZ, 0x3 ;  /* 0x000000ce03037211 */ /* 0x000fc600078f18ff */
[----:B------:R-:W-:Y:S01]  /*7950*/  IMAD.IADD R33, R28, 0x1, -R33 ;  /* 0x000000011c217824 */ /* 0x000fe200078e0a21 */
[----:B------:R-:W-:-:S05]  /*7960*/  LOP3.LUT R3, R3, 0xfffffff8, RZ, 0xc0, !PT ;  /* 0xfffffff803037812 */ /* 0x000fca00078ec0ff */
[C---:B------:R-:W-:Y:S02]  /*7970*/  IMAD.IADD R34, R206.reuse, 0x1, -R3 ;  /* 0x00000001ce227824 */ /* 0x040fe400078e0a03 */
[----:B--2---:R-:W-:Y:S01]  /*7980*/  IMAD.IADD R38, R206, 0x1, R35 ;  /* 0x00000001ce267824 */ /* 0x004fe200078e0223 */
        /* <DEDUP_REMOVED lines=34> */
.L_x_6354:
        /* <DEDUP_REMOVED lines=30> */
.L_x_6099:
[----:B------:R-:W-:Y:S05]  /*7d90*/  BSYNC B1 ;  /* 0x0000000000017941 */ /* 0x000fea0003800000 */
.L_x_6098:
        /* <DEDUP_REMOVED lines=19> */
.L_x_6360:
        /* <DEDUP_REMOVED lines=18> */
[----:B-1----:R-:W-:-:S08]  /*7ff0*/  IMAD.MOV.U32 R8, RZ, RZ, R30 ;  /* 0x000000ffff087224 */ /* 0x002fd000078e001e */
        /* <DEDUP_REMOVED lines=8> */
[----:B----4-:R-:W-:Y:S02]  /*8080*/  IMAD.MOV.U32 R9, RZ, RZ, R7 ;  /* 0x000000ffff097224 */ /* 0x010fe400078e0007 */
[----:B------:R-:W-:Y:S02]  /*8090*/  @!P3 IMAD.X R5, R3, 0x1, R36, P0 ;  /* 0x000000010305b824 */ /* 0x000fe400000e0624 */
[----:B------:R-:W-:Y:S01]  /*80a0*/  @!P2 IMAD.WIDE R30, R204, 0x2, R8 ;  /* 0x00000002cc1ea825 */ /* 0x000fe200078e0208 */
[----:B------:R-:W-:Y:S02]  /*80b0*/  CS2R R8, SRZ ;  /* 0x0000000000087805 */ /* 0x000fe4000001ff00 */
[----:B------:R0:W5:Y:S01]  /*80c0*/  @!P3 LD.E.64 R10, desc[UR42][R4.64] ;  /* 0x0000002a040ab980 */ /* 0x000162000c101b00 */
[----:B------:R-:W-:-:S03]  /*80d0*/  @!P3 IMAD.X R7, R7, 0x1, R36, P1 ;  /* 0x000000010707b824 */ /* 0x000fc600008e0624 */
[----:B------:R0:W5:Y:S04]  /*80e0*/  @!P2 LD.E.64 R12, desc[UR42][R30.64] ;  /* 0x0000002a1e0ca980 */ /* 0x000168000c101b00 */
[----:B------:R0:W5:Y:S02]  /*80f0*/  @!P3 LD.E.64 R8, desc[UR42][R6.64] ;  /* 0x0000002a0608b980 */ /* 0x000164000c101b00 */
.L_x_6102:
[----:B------:R-:W-:Y:S05]  /*8100*/  BSYNC B1 ;  /* 0x0000000000017941 */ /* 0x000fea0003800000 */
.L_x_6101:
[----:B01----:R-:W3:Y:S01]  /*8110*/  LDL R30, [R1+0x9c] ;  /* 0x00009c00011e7983 */ /* 0x003ee20000100800 */
[----:B------:R-:W0:Y:S01]  /*8120*/  SYNCS.PHASECHK.TRANS64.TRYWAIT P0, [R23+URZ+0x32400], R32 ;  /* 0x03240020170075a7 */ /* 0x000e22000800017f */
[----:B--2---:R-:W-:Y:S01]  /*8130*/  IMAD.SHL.U32 R3, R34, 0x40, RZ ;  /* 0x0000004022037824 */ /* 0x004fe200078e00ff */
[----:B------:R-:W-:Y:S01]  /*8140*/  VIADDMNMX R31, R33, -R35, 0x80, PT ;  /* 0x00000080211f7446 */ /* 0x000fe20003800923 */
[----:B-----5:R-:W-:Y:S01]  /*8150*/  IMAD.MOV.U32 R5, RZ, RZ, R8 ;  /* 0x000000ffff057224 */ /* 0x020fe200078e0008 */
[----:B------:R-:W-:Y:S01]  /*8160*/  BSSY B1, `(.L_x_6103) ;  /* 0x0000019000017945 */ /* 0x000fe20003800000 */
[----:B----4-:R-:W-:Y:S01]  /*8170*/  IMAD.MOV.U32 R7, RZ, RZ, R14 ;  /* 0x000000ffff077224 */ /* 0x010fe200078e000e */
[----:B------:R-:W-:Y:S01]  /*8180*/  LOP3.LUT R3, R3, 0x1c0, RZ, 0xc0, !PT ;  /* 0x000001c003037812 */ /* 0x000fe200078ec0ff */
[----:B---3--:R-:W-:Y:S01]  /*8190*/  IMAD.MOV.U32 R6, RZ, RZ, R13 ;  /* 0x000000ffff067224 */ /* 0x008fe200078e000d */
[----:B------:R-:W-:Y:S01]  /*81a0*/  PRMT R43, R5, 0x7610, R43 ;  /* 0x00007610052b7816 */ /* 0x000fe2000000002b */
[----:B------:R-:W-:Y:S01]  /*81b0*/  IMAD.MOV.U32 R5, RZ, RZ, R12 ;  /* 0x000000ffff057224 */ /* 0x000fe200078e000c */
[----:B------:R-:W-:-:S02]  /*81c0*/  LOP3.LUT R4, R3, 0x18, R16, 0xf8, !PT ;  /* 0x0000001803047812 */ /* 0x000fc400078ef810 */
[----:B------:R-:W-:Y:S02]  /*81d0*/  SHF.R.U32.HI R3, RZ, 0x3, R3 ;  /* 0x00000003ff037819 */ /* 0x000fe40000011603 */
[----:B------:R-:W-:Y:S02]  /*81e0*/  PRMT R45, R45, 0x5410, R7 ;  /* 0x000054102d2d7816 */ /* 0x000fe40000000007 */
[----:B------:R-:W-:Y:S01]  /*81f0*/  LOP3.LUT R3, R4, R3, RZ, 0x3c, !PT ;  /* 0x0000000304037212 */ /* 0x000fe200078e3cff */
[----:B------:R-:W-:Y:S01]  /*8200*/  IMAD.MOV.U32 R4, RZ, RZ, R9 ;  /* 0x000000ffff047224 */ /* 0x000fe200078e0009 */
[----:B------:R-:W-:Y:S01]  /*8210*/  PRMT R44, R5, 0x5410, R6 ;  /* 0x00005410052c7816 */ /* 0x000fe20000000006 */
[----:B------:R-:W-:Y:S01]  /*8220*/  IMAD.MOV.U32 R5, RZ, RZ, R11 ;  /* 0x000000ffff057224 */ /* 0x000fe200078e000b */
[----:B------:R-:W-:Y:S02]  /*8230*/  LOP3.LUT P2, RZ, R34, 0x4, RZ, 0xc0, !PT ;  /* 0x0000000422ff7812 */ /* 0x000fe4000784c0ff */
[----:B------:R-:W-:Y:S01]  /*8240*/  PRMT R43, R43, 0x5410, R4 ;  /* 0x000054102b2b7816 */ /* 0x000fe20000000004 */
[----:B------:R-:W-:Y:S01]  /*8250*/  IMAD.MOV.U32 R4, RZ, RZ, R10 ;  /* 0x000000ffff047224 */ /* 0x000fe200078e000a */
[----:B------:R-:W-:-:S04]  /*8260*/  ISETP.GE.AND P1, PT, R206, R31, PT ;  /* 0x0000001fce00720c */ /* 0x000fc80003f26270 */
[----:B------:R-:W-:Y:S01]  /*8270*/  PRMT R46, R46, 0x5410, R4 ;  /* 0x000054102e2e7816 */ /* 0x000fe20000000004 */
[----:B------:R-:W-:Y:S02]  /*8280*/  IMAD R30, R30, 0x200, R3 ;  /* 0x000002001e1e7824 */ /* 0x000fe400078e0203 */
[----:B------:R-:W-:Y:S02]  /*8290*/  IMAD.MOV.U32 R3, RZ, RZ, R15 ;  /* 0x000000ffff037224 */ /* 0x000fe400078e000f */
[----:B------:R-:W-:-:S03]  /*82a0*/  IMAD R30, R30, 0x2, R23 ;  /* 0x000000021e1e7824 */ /* 0x000fc600078e0217 */
[----:B------:R-:W-:Y:S01]  /*82b0*/  PRMT R45, R3, 0x7610, R45 ;  /* 0x00007610032d7816 */ /* 0x000fe2000000002d */
[C---:B------:R-:W-:Y:S02]  /*82c0*/  VIADD R4, R30.reuse, 0x18400 ;  /* 0x000184001e047836 */ /* 0x040fe40000000000 */
[----:B------:R-:W-:Y:S01]  /*82d0*/  VIADD R3, R30, 0x18440 ;  /* 0x000184401e037836 */ /* 0x000fe20000000000 */
[----:B0-----:R-:W-:Y:S06]  /*82e0*/  @!P0 BRA `(.L_x_6104) ;  /* 0x0000019400f08947 */ /* 0x001fec0003800000 */
.L_x_6361:
[----:B------:R-:W-:Y:S05]  /*82f0*/  BSYNC B1 ;  /* 0x0000000000017941 */ /* 0x000fea0003800000 */
.L_x_6103:
        /* <DEDUP_REMOVED lines=11> */
[--C-:B------:R-:W-:Y:S02]  /*83b0*/  SHF.R.U32.HI R33, RZ, 0x10, R27.reuse ;  /* 0x00000010ff217819 */ /* 0x100fe4000001161b */
[----:B0-----:R-:W-:Y:S02]  /*83c0*/  SHF.R.U64 R32, R26, 0x10, R27 ;  /* 0x000000101a207819 */ /* 0x001fe4000000121b */
        /* <DEDUP_REMOVED lines=42> */
.L_x_6108:
[----:B------:R-:W-:Y:S05]  /*8670*/  BSYNC B2 ;  /* 0x0000000000027941 */ /* 0x000fea0003800000 */
.L_x_6107:
[----:B------:R-:W-:Y:S05]  /*8680*/  @P1 BRA `(.L_x_6106) ;  /* 0x0000000000b81947 */ /* 0x000fea0003800000 */
[----:B-1----:R-:W1:Y:S01]  /*8690*/  LDS.128 R4, [R3] ;  /* 0x0000000003047984 */ /* 0x002e620000000c00 */
[----:B0-----:R-:W-:Y:S02]  /*86a0*/  SHF.R.U32.HI R32, RZ, 0x10, R21 ;  /* 0x00000010ff207819 */ /* 0x001fe40000011615 */
        /* <DEDUP_REMOVED lines=44> */
.L_x_6106:
[----:B------:R-:W-:Y:S05]  /*8970*/  BSYNC B1 ;  /* 0x0000000000017941 */ /* 0x000fea0003800000 */
.L_x_6105:
        /* <DEDUP_REMOVED lines=54> */
.L_x_6111:
[----:B------:R-:W-:Y:S05]  /*8ce0*/  BSYNC B1 ;  /* 0x0000000000017941 */ /* 0x000fea0003800000 */
.L_x_6110:
[----:B------:R-:W-:Y:S05]  /*8cf0*/  @P1 BRA `(.L_x_6109) ;  /* 0x0000001800101947 */ /* 0x000fea0003800000 */
[----:B-1----:R-:W1:Y:S01]  /*8d00*/  LDS.128 R4, [R3+0x2000] ;  /* 0x0020000003047984 */ /* 0x002e620000000c00 */
        /* <DEDUP_REMOVED lines=46> */
.L_x_6096:
        /* <DEDUP_REMOVED lines=50> */
[----:B------:R-:W4:Y:S04]  /*9310*/  SHFL.IDX PT, R25, R25, 0x1, 0x1c1f ;  /* 0x003c1f0019197f89 */ /* 0x000f2800000e0000 */
[----:B------:R5:W0:Y:S01]  /*9320*/  SHFL.IDX PT, R24, R35, 0x1, 0x1c1f ;  /* 0x003c1f0023187f89 */ /* 0x000a2200000e0000 */
[----:B--2---:R-:W-:Y:S02]  /*9330*/  @!P1 IMAD.MOV.U32 R21, RZ, RZ, R9 ;  /* 0x000000ffff159224 */ /* 0x004fe400078e0009 */
[----:B------:R-:W-:Y:S02]  /*9340*/  @!P1 IMAD.MOV.U32 R20, RZ, RZ, R8 ;  /* 0x000000ffff149224 */ /* 0x000fe400078e0008 */
[----:B------:R-:W-:Y:S02]  /*9350*/  IMAD.MOV.U32 R3, RZ, RZ, R21 ;  /* 0x000000ffff037224 */ /* 0x000fe400078e0015 */
[----:B------:R-:W-:-:S02]  /*9360*/  IMAD.MOV.U32 R0, RZ, RZ, R20 ;  /* 0x000000ffff007224 */ /* 0x000fc400078e0014 */
[----:B------:R-:W-:Y:S01]  /*9370*/  @!P1 IMAD.MOV.U32 R28, RZ, RZ, R10 ;  /* 0x000000ffff1c9224 */ /* 0x000fe200078e000a */
[----:B------:R-:W-:Y:S01]  /*9380*/  PRMT R49, R3, 0x7610, R49 ;  /* 0x0000761003317816 */ /* 0x000fe20000000031 */
[----:B------:R-:W-:Y:S01]  /*9390*/  @!P1 IMAD.MOV.U32 R29, RZ, RZ, R11 ;  /* 0x000000ffff1d9224 */ /* 0x000fe200078e000b */
[----:B------:R2:W0:Y:S01]  /*93a0*/  SHFL.IDX PT, R3, R26, 0x1, 0x1c1f ;  /* 0x003c1f001a037f89 */ /* 0x00042200000e0000 */
[----:B------:R-:W-:Y:S01]  /*93b0*/  PRMT R37, R37, 0x5410, R0 ;  /* 0x0000541025257816 */ /* 0x000fe20000000000 */
[----:B------:R-:W-:Y:S02]  /*93c0*/  IMAD.MOV.U32 R0, RZ, RZ, R28 ;  /* 0x000000ffff007224 */ /* 0x000fe400078e001c */
[----:B------:R-:W-:Y:S02]  /*93d0*/  IMAD.MOV.U32 R8, RZ, RZ, R29 ;  /* 0x000000ffff087224 */ /* 0x000fe400078e001d */
[----:B---3--:R-:W-:Y:S01]  /*93e0*/  @!P1 IMAD.MOV.U32 R30, RZ, RZ, R4 ;  /* 0x000000ffff1e9224 */ /* 0x008fe200078e0004 */
[----:B------:R-:W-:Y:S01]  /*93f0*/  PRMT R37, R0, 0x7610, R37 ;  /* 0x0000761000257816 */ /* 0x000fe20000000025 */
[----:B------:R-:W-:Y:S01]  /*9400*/  @!P1 IMAD.MOV.U32 R31, RZ, RZ, R5 ;  /* 0x000000ffff1f9224 */ /* 0x000fe200078e0005 */
[----:B-----5:R-:W-:Y:S01]  /*9410*/  PRMT R35, R8, 0x7610, R35 ;  /* 0x0000761008237816 */ /* 0x020fe20000000023 */
[----:B------:R-:W-:-:S02]  /*9420*/  @!P1 IMAD.MOV.U32 R32, RZ, RZ, R6 ;  /* 0x000000ffff209224 */ /* 0x000fc400078e0006 */
[----:B------:R-:W-:Y:S02]  /*9430*/  @!P1 IMAD.MOV.U32 R33, RZ, RZ, R7 ;  /* 0x000000ffff219224 */ /* 0x000fe400078e0007 */
[----:B------:R-:W-:Y:S02]  /*9440*/  IMAD.MOV.U32 R0, RZ, RZ, R30 ;  /* 0x000000ffff007224 */ /* 0x000fe400078e001e */
[----:B------:R-:W-:Y:S02]  /*9450*/  IMAD.MOV.U32 R4, RZ, RZ, R31 ;  /* 0x000000ffff047224 */ /* 0x000fe400078e001f */
[----:B------:R-:W-:Y:S02]  /*9460*/  IMAD.MOV.U32 R5, RZ, RZ, R32 ;  /* 0x000000ffff057224 */ /* 0x000fe400078e0020 */
[----:B------:R-:W-:Y:S01]  /*9470*/  IMAD.MOV.U32 R6, RZ, RZ, R33 ;  /* 0x000000ffff067224 */ /* 0x000fe200078e0021 */
[----:B------:R-:W-:Y:S02]  /*9480*/  PRMT R35, R35, 0x5410, R4 ;  /* 0x0000541023237816 */ /* 0x000fe40000000004 */
[----:B------:R-:W-:-:S02]  /*9490*/  PRMT R45, R0, 0x5410, R5 ;  /* 0x00005410002d7816 */ /* 0x000fc40000000005 */
[----:B------:R-:W-:Y:S02]  /*94a0*/  CS2R R4, SRZ ;  /* 0x0000000000047805 */ /* 0x000fe4000001ff00 */
[----:B012-4-:R-:W-:-:S07]  /*94b0*/  PRMT R48, R6, 0x7610, R48 ;  /* 0x0000761006307816 */ /* 0x017fce0000000030 */
.L_x_6371:
        /* <DEDUP_REMOVED lines=24> */
.L_x_6114:
[----:B------:R-:W-:Y:S05]  /*9640*/  BSYNC B1 ;  /* 0x0000000000017941 */ /* 0x000fea0003800000 */
.L_x_6113:
[----:B------:R-:W2:Y:S01]  /*9650*/  LDL R3, [R1+0x78] ;  /* 0x0000780001037983 */ /* 0x000ea20000100800 */
[----:B------:R-:W0:Y:S01]  /*9660*/  SYNCS.PHASECHK.TRANS64.TRYWAIT P1, [R23+URZ+0x32400], R12 ;  /* 0x0324000c170075a7 */ /* 0x000e22000802017f */
[----:B------:R-:W-:Y:S01]  /*9670*/  VIADD R14, R206, 0x40 ;  /* 0x00000040ce0e7836 */ /* 0x000fe20000000000 */
[----:B------:R-:W-:Y:S01]  /*9680*/  BSSY B1, `(.L_x_6115) ;  /* 0x0000013000017945 */ /* 0x000fe20003800000 */
[----:B-----5:R-:W-:Y:S02]  /*9690*/  IMAD.MOV.U32 R13, RZ, RZ, R5 ;  /* 0x000000ffff0d7224 */ /* 0x020fe400078e0005 */
[----:B------:R-:W-:Y:S02]  /*96a0*/  IMAD.MOV.U32 R15, RZ, RZ, R9 ;  /* 0x000000ffff0f7224 */ /* 0x000fe400078e0009 */
[----:B------:R-:W-:Y:S01]  /*96b0*/  IMAD.MOV.U32 R36, RZ, RZ, R11 ;  /* 0x000000ffff247224 */ /* 0x000fe200078e000b */
[----:B------:R-:W-:Y:S01]  /*96c0*/  PRMT R56, R56, 0x5410, R13 ;  /* 0x0000541038387816 */ /* 0x000fe2000000000d */
[----:B------:R-:W-:-:S03]  /*96d0*/  IMAD.MOV.U32 R13, RZ, RZ, R7 ;  /* 0x000000ffff0d7224 */ /* 0x000fc600078e0007 */
[----:B------:R-:W-:Y:S02]  /*96e0*/  PRMT R56, R15, 0x7610, R56 ;  /* 0x000076100f387816 */ /* 0x000fe40000000038 */
[----:B------:R-:W-:Y:S02]  /*96f0*/  PRMT R57, R57, 0x5410, R13 ;  /* 0x0000541039397816 */ /* 0x000fe4000000000d */
[----:B--2---:R-:W-:Y:S01]  /*9700*/  VIADDMNMX R27, R27, -R3, 0x80, PT ;  /* 0x000000801b1b7446 */ /* 0x004fe20003800903 */
[----:B------:R-:W-:-:S03]  /*9710*/  IMAD.MOV.U32 R3, RZ, RZ, R4 ;  /* 0x000000ffff037224 */ /* 0x000fc600078e0004 */
[-C--:B------:R-:W-:Y:S02]  /*9720*/  ISETP.GE.OR P2, PT, R206, R27.reuse, P0 ;  /* 0x0000001bce00720c */ /* 0x080fe40000746670 */
[----:B------:R-:W-:Y:S01]  /*9730*/  PRMT R55, R55, 0x5410, R3 ;  /* 0x0000541037377816 */ /* 0x000fe20000000003 */
[----:B------:R-:W-:Y:S01]  /*9740*/  IMAD.MOV.U32 R3, RZ, RZ, R6 ;  /* 0x000000ffff037224 */ /* 0x000fe200078e0006 */
[----:B------:R-:W-:Y:S01]  /*9750*/  ISETP.GE.OR P0, PT, R14, R27, P0 ;  /* 0x0000001b0e00720c */ /* 0x000fe20000706670 */
[----:B------:R-:W-:-:S03]  /*9760*/  IMAD.MOV.U32 R14, RZ, RZ, R8 ;  /* 0x000000ffff0e7224 */ /* 0x000fc600078e0008 */
[----:B------:R-:W-:Y:S01]  /*9770*/  PRMT R55, R3, 0x7610, R55 ;  /* 0x0000761003377816 */ /* 0x000fe20000000037 */
[----:B------:R-:W-:Y:S01]  /*9780*/  IMAD.MOV.U32 R3, RZ, RZ, R10 ;  /* 0x000000ffff037224 */ /* 0x000fe200078e000a */
[----:B------:R-:W-:Y:S01]  /*9790*/  PRMT R58, R58, 0x5410, R14 ;  /* 0x000054103a3a7816 */ /* 0x000fe2000000000e */
[----:B0-----:R-:W-:Y:S06]  /*97a0*/  @!P1 BRA `(.L_x_6116) ;  /* 0x00000188003c9947 */ /* 0x001fec0003800000 */
.L_x_6372:
[----:B------:R-:W-:Y:S05]  /*97b0*/  BSYNC B1 ;  /* 0x0000000000017941 */ /* 0x000fea0003800000 */
.L_x_6115:
        /* <DEDUP_REMOVED lines=14> */
[----:B------:R-:W-:Y:S02]  /*98a0*/  PRMT R43, R45, 0x5410, R43 ;  /* 0x000054102d2b7816 */ /* 0x000fe4000000002b */
[----:B------:R-:W-:-:S02]  /*98b0*/  SHF.R.U32.HI R41, RZ, 0x10, R21 ;  /* 0x00000010ff297819 */ /* 0x000fc40000011615 */
[--C-:B------:R-:W-:Y:S02]  /*98c0*/  SHF.R.U64 R20, R28, 0x10, R29.reuse ;  /* 0x000000101c147819 */ /* 0x100fe4000000121d */
[----:B------:R-:W-:Y:S02]  /*98d0*/  SHF.R.U32.HI R42, RZ, 0x10, R29 ;  /* 0x00000010ff2a7819 */ /* 0x000fe4000001161d */
[----:B------:R-:W-:Y:S02]  /*98e0*/  SHF.R.U32.HI R44, RZ, 0x10, R31 ;  /* 0x00000010ff2c7819 */ /* 0x000fe4000001161f */
[----:B------:R-:W-:Y:S02]  /*98f0*/  PRMT R40, R37, 0x5432, R40 ;  /* 0x0000543225287816 */ /* 0x000fe40000000028 */
[----:B------:R-:W-:Y:S01]  /*9900*/  PRMT R46, R45, 0x5432, R46 ;  /* 0x000054322d2e7816 */ /* 0x000fe2000000002e */
[----:B------:R-:W-:Y:S01]  /*9910*/  IMAD.U32 R45, R43, 0x10000, RZ ;  /* 0x000100002b2d7824 */ /* 0x000fe200078e00ff */
[----:B------:R-:W-:-:S02]  /*9920*/  PRMT R41, R49, 0x5410, R41 ;  /* 0x0000541031297816 */ /* 0x000fc40000000029 */
[----:B------:R-:W-:Y:S02]  /*9930*/  PRMT R37, R37, 0x5410, R20 ;  /* 0x0000541025257816 */ /* 0x000fe40000000014 */
[C---:B------:R-:W-:Y:S02]  /*9940*/  PRMT R42, R35.reuse, 0x5410, R42 ;  /* 0x00005410232a7816 */ /* 0x040fe4000000002a */
[----:B------:R-:W-:Y:S01]  /*9950*/  PRMT R44, R35, 0x5432, R44 ;  /* 0x00005432232c7816 */ /* 0x000fe2000000002c */
[----:B------:R-:W-:Y:S01]  /*9960*/  IMAD.U32 R35, R40, 0x10000, RZ ;  /* 0x0001000028237824 */ /* 0x000fe200078e00ff */
[----:B------:R-:W-:Y:S02]  /*9970*/  SHF.R.U32.HI R47, RZ, 0x10, R33 ;  /* 0x00000010ff2f7819 */ /* 0x000fe40000011621 */
[----:B------:R-:W-:Y:S02]  /*9980*/  LOP3.LUT R43, R43, 0xffff0000, RZ, 0xc0, !PT ;  /* 0xffff00002b2b7812 */ /* 0x000fe400078ec0ff */
        /* <DEDUP_REMOVED lines=13> */
[-C--:B------:R-:W-:Y:S01]  /*9a60*/  FMUL.FTZ R51, R30, R35.reuse ;  /* 0x000000231e337220 */ /* 0x080fe20000410000 */
[----:B------:R-:W-:Y:S01]  /*9a70*/  IMAD.U32 R30, R44, 0x10000, RZ ;  /* 0x000100002c1e7824 */ /* 0x000fe200078e00ff */
[----:B------:R-:W-:Y:S01]  /*9a80*/  LOP3.LUT R12, R12, 0xffff0000, RZ, 0xc0, !PT ;  /* 0xffff00000c0c7812 */ /* 0x000fe200078ec0ff */
[----:B------:R-:W-:Y:S01]  /*9a90*/  FFMA.FTZ R49, R20, R35, -R49 ;  /* 0x0000002314317223 */ /* 0x000fe20000010831 */
[----:B------:R-:W-:Y:S01]  /*9aa0*/  LOP3.LUT R35, R40, 0xffff0000, RZ, 0xc0, !PT ;  /* 0xffff000028237812 */ /* 0x000fe200078ec0ff */
[----:B------:R-:W-:Y:S01]  /*9ab0*/  FFMA.FTZ R51, R20, R45, R51 ;  /* 0x0000002d14337223 */ /* 0x000fe20000010033 */
[----:B------:R-:W-:-:S02]  /*9ac0*/  IMAD.U32 R21, R13, 0x10000, RZ ;  /* 0x000100000d157824 */ /* 0x000fc400078e00ff */
[C---:B------:R-:W-:Y:S01]  /*9ad0*/  FMUL.FTZ R53, R24.reuse, R43 ;  /* 0x0000002b18357220 */ /* 0x040fe20000410000 */
[----:B------:R-:W-:Y:S02]  /*9ae0*/  IMAD.U32 R20, R41, 0x10000, RZ ;  /* 0x0001000029147824 */ /* 0x000fe400078e00ff */
[-C--:B------:R-:W-:Y:S01]  /*9af0*/  FMUL.FTZ R45, R24, R35.reuse ;  /* 0x00000023182d7220 */ /* 0x080fe20000410000 */
[----:B------:R-:W-:Y:S01]  /*9b00*/  FMUL.FTZ R50, R31, R30 ;  /* 0x0000001e1f327220 */ /* 0x000fe20000410000 */
[----:B------:R-:W-:Y:S02]  /*9b10*/  IMAD.U32 R33, R27, 0x10000, RZ ;  /* 0x000100001b217824 */ /* 0x000fe400078e00ff */
[C---:B------:R-:W-:Y:S01]  /*9b20*/  FFMA.FTZ R40, R12.reuse, R35, -R53 ;  /* 0x000000230c287223 */ /* 0x040fe20000010835 */
[----:B------:R-:W-:Y:S02]  /*9b30*/  IMAD.U32 R24, R47, 0x10000, RZ ;  /* 0x000100002f187824 */ /* 0x000fe400078e00ff */
[-C--:B------:R-:W-:Y:S01]  /*9b40*/  FMUL.FTZ R31, R31, R20.reuse ;  /* 0x000000141f1f7220 */ /* 0x080fe20000410000 */
[----:B------:R-:W-:Y:S01]  /*9b50*/  FFMA.FTZ R48, R12, R43, R45 ;  /* 0x0000002b0c307223 */ /* 0x000fe2000001002d */
[----:B------:R-:W-:Y:S01]  /*9b60*/  FFMA.FTZ R50, R21, R20, -R50 ;  /* 0x0000001415327223 */ /* 0x000fe20000010832 */
[----:B------:R-:W-:-:S02]  /*9b70*/  IMAD.U32 R29, R15, 0x10000, RZ ;  /* 0x000100000f1d7824 */ /* 0x000fc400078e00ff */
[----:B------:R-:W-:Y:S01]  /*9b80*/  FMUL.FTZ R52, R33, R24 ;  /* 0x0000001821347220 */ /* 0x000fe20000410000 */
[----:B------:R-:W-:Y:S01]  /*9b90*/  IMAD.U32 R20, R42, 0x10000, RZ ;  /* 0x000100002a147824 */ /* 0x000fe200078e00ff */
[----:B------:R-:W-:Y:S01]  /*9ba0*/  LOP3.LUT R12, R41, 0xffff0000, RZ, 0xc0, !PT ;  /* 0xffff0000290c7812 */ /* 0x000fe200078ec0ff */
[----:B------:R-:W-:Y:S01]  /*9bb0*/  FFMA.FTZ R30, R21, R30, R31 ;  /* 0x0000001e151e7223 */ /* 0x000fe2000001001f */
[----:B------:R-:W-:Y:S01]  /*9bc0*/  LOP3.LUT R44, R44, 0xffff0000, RZ, 0xc0, !PT ;  /* 0xffff00002c2c7812 */ /* 0x000fe200078ec0ff */
[-C--:B------:R-:W-:Y:S01]  /*9bd0*/  FMUL.FTZ R54, R33, R20.reuse ;  /* 0x0000001421367220 */ /* 0x080fe20000410000 */
[----:B------:R-:W-:Y:S01]  /*9be0*/  LOP3.LUT R13, R13, 0xffff0000, RZ, 0xc0, !PT ;  /* 0xffff00000d0d7812 */ /* 0x000fe200078ec0ff */
[----:B------:R-:W-:Y:S01]  /*9bf0*/  FFMA.FTZ R52, R29, R20, -R52 ;  /* 0x000000141d347223 */ /* 0x000fe20000010834 */
[C---:B------:R-:W-:Y:S01]  /*9c00*/  FMUL.FTZ R33, R25.reuse, R12 ;  /* 0x0000000c19217220 */ /* 0x040fe20000410000 */
[----:B------:R-:W-:Y:S01]  /*9c10*/  FMUL.FTZ R20, R25, R44 ;  /* 0x0000002c19147220 */ /* 0x000fe20000410000 */
[----:B------:R-:W-:-:S02]  /*9c20*/  IMAD.U32 R32, R26, 0x10000, RZ ;  /* 0x000100001a207824 */ /* 0x000fc400078e00ff */
[----:B------:R-:W-:Y:S01]  /*9c30*/  FFMA.FTZ R54, R29, R24, R54 ;  /* 0x000000181d367223 */ /* 0x000fe20000010036 */
[----:B------:R-:W-:Y:S02]  /*9c40*/  IMAD.U32 R31, R46, 0x10000, RZ ;  /* 0x000100002e1f7824 */ /* 0x000fe400078e00ff */
[C---:B------:R-:W-:Y:S01]  /*9c50*/  FFMA.FTZ R25, R13.reuse, R12, -R20 ;  /* 0x0000000c0d197223 */ /* 0x040fe20000010814 */
[----:B------:R-:W-:Y:S01]  /*9c60*/  FFMA.FTZ R33, R13, R44, R33 ;  /* 0x0000002c0d217223 */ /* 0x000fe20000010021 */
[----:B------:R-:W-:Y:S01]  /*9c70*/  IMAD.U32 R28, R14, 0x10000, RZ ;  /* 0x000100000e1c7824 */ /* 0x000fe200078e00ff */
[----:B------:R-:W-:Y:S01]  /*9c80*/  LOP3.LUT R26, R26, 0xffff0000, RZ, 0xc0, !PT ;  /* 0xffff00001a1a7812 */ /* 0x000fe200078ec0ff */
[----:B------:R-:W-:Y:S02]  /*9c90*/  IMAD.U32 R21, R37, 0x10000, RZ ;  /* 0x0001000025157824 */ /* 0x000fe400078e00ff */
[----:B------:R-:W-:Y:S01]  /*9ca0*/  FMUL.FTZ R29, R32, R31 ;  /* 0x0000001f201d7220 */ /* 0x000fe20000410000 */
[----:B------:R-:W-:-:S02]  /*9cb0*/  LOP3.LUT R13, R46, 0xffff0000, RZ, 0xc0, !PT ;  /* 0xffff00002e0d7812 */ /* 0x000fc400078ec0ff */
[----:B------:R-:W-:Y:S01]  /*9cc0*/  LOP3.LUT R27, R27, 0xffff0000, RZ, 0xc0, !PT ;  /* 0xffff00001b1b7812 */ /* 0x000fe200078ec0ff */
[-C--:B------:R-:W-:Y:S01]  /*9cd0*/  FMUL.FTZ R35, R32, R21.reuse ;  /* 0x0000001520237220 */ /* 0x080fe20000410000 */
[----:B------:R-:W-:Y:S01]  /*9ce0*/  LOP3.LUT R12, R47, 0xffff0000, RZ, 0xc0, !PT ;  /* 0xffff00002f0c7812 */ /* 0x000fe200078ec0ff */
[----:B------:R-:W-:Y:S01]  /*9cf0*/  FFMA.FTZ R29, R28, R21, -R29 ;  /* 0x000000151c1d7223 */ /* 0x000fe2000001081d */
[----:B------:R-:W-:Y:S01]  /*9d00*/  LOP3.LUT R37, R37, 0xffff0000, RZ, 0xc0, !PT ;  /* 0xffff000025257812 */ /* 0x000fe200078ec0ff */
[----:B------:R-:W-:Y:S01]  /*9d10*/  FMUL.FTZ R21, R26, R13 ;  /* 0x0000000d1a157220 */ /* 0x000fe20000410000 */
[----:B------:R-:W-:Y:S01]  /*9d20*/  LOP3.LUT R42, R42, 0xffff0000, RZ, 0xc0, !PT ;  /* 0xffff00002a2a7812 */ /* 0x000fe200078ec0ff */
[----:B------:R-:W-:Y:S01]  /*9d30*/  FMUL.FTZ R24, R27, R12 ;  /* 0x0000000c1b187220 */ /* 0x000fe20000410000 */
[----:B------:R-:W-:Y:S01]  /*9d40*/  LOP3.LUT R14, R14, 0xffff0000, RZ, 0xc0, !PT ;  /* 0xffff00000e0e7812 */ /* 0x000fe200078ec0ff */
[----:B------:R-:W-:Y:S01]  /*9d50*/  FMUL.FTZ R26, R26, R37 ;  /* 0x000000251a1a7220 */ /* 0x000fe20000410000 */
[----:B------:R-:W-:Y:S01]  /*9d60*/  LOP3.LUT R15, R15, 0xffff0000, RZ, 0xc0, !PT ;  /* 0xffff00000f0f7812 */ /* 0x000fe200078ec0ff */
[-C--:B------:R-:W-:Y:S01]  /*9d70*/  FMUL.FTZ R27, R27, R42.reuse ;  /* 0x0000002a1b1b7220 */ /* 0x080fe20000410000 */
[----:B------:R-:W-:Y:S01]  /*9d80*/  FFMA.FTZ R35, R28, R31, R35 ;  /* 0x0000001f1c237223 */ /* 0x000fe20000010023 */
        /* <DEDUP_REMOVED lines=14> */
.L_x_6118:
[----:B------:R-:W-:Y:S05]  /*9e70*/  BSYNC B1 ;  /* 0x0000000000017941 */ /* 0x000fea0003800000 */
.L_x_6117:
        /* <DEDUP_REMOVED lines=18> */
[----:B------:R-:W-:-:S02]  /*9fa0*/  PRMT R28, R58, 0x5432, R28 ;  /* 0x000054323a1c7816 */ /* 0x000fc4000000001c */
[--C-:B------:R-:W-:Y:S02]  /*9fb0*/  SHF.R.U64 R30, R10, 0x10, R11.reuse ;  /* 0x000000100a1e7819 */ /* 0x100fe4000000120b */
[----:B------:R-:W-:Y:S02]  /*9fc0*/  SHF.R.U32.HI R31, RZ, 0x10, R11 ;  /* 0x00000010ff1f7819 */ /* 0x000fe4000001160b */
[----:B------:R-:W-:Y:S01]  /*9fd0*/  SHF.R.U64 R35, R6, 0x10, R7 ;  /* 0x0000001006237819 */ /* 0x000fe20000001207 */
[----:B------:R-:W-:Y:S01]  /*9fe0*/  IMAD.U32 R33, R32, 0x10000, RZ ;  /* 0x0001000020217824 */ /* 0x000fe200078e00ff */
[----:B------:R-:W-:Y:S02]  /*9ff0*/  SHF.R.U32.HI R29, RZ, 0x10, R9 ;  /* 0x00000010ff1d7819 */ /* 0x000fe40000011609 */
[----:B------:R-:W-:Y:S02]  /*a000*/  SHF.R.U32.HI R36, RZ, 0x10, R7 ;  /* 0x00000010ff247819 */ /* 0x000fe40000011607 */
[----:B------:R-:W-:-:S02]  /*a010*/  PRMT R34, R56, 0x5432, R34 ;  /* 0x0000543238227816 */ /* 0x000fc40000000022 */
[C---:B------:R-:W-:Y:S02]  /*a020*/  PRMT R30, R21.reuse, 0x5432, R30 ;  /* 0x00005432151e7816 */ /* 0x040fe4000000001e */
[----:B------:R-:W-:Y:S02]  /*a030*/  PRMT R31, R21, 0x5410, R31 ;  /* 0x00005410151f7816 */ /* 0x000fe4000000001f */
[----:B------:R-:W-:Y:S02]  /*a040*/  PRMT R29, R56, 0x5410, R29 ;  /* 0x00005410381d7816 */ /* 0x000fe4000000001d */
[----:B------:R-:W-:-:S05]  /*a050*/  PRMT R36, R57, 0x5432, R36 ;  /* 0x0000543239247816 */ /* 0x000fca0000000024 */
[----:B------:R-:W-:Y:S01]  /*a060*/  IMAD.U32 R38, R36, 0x10000, RZ ;  /* 0x0001000024267824 */ /* 0x000fe200078e00ff */
[----:B------:R-:W-:Y:S02]  /*a070*/  LOP3.LUT R32, R32, 0xffff0000, RZ, 0xc0, !PT ;  /* 0xffff000020207812 */ /* 0x000fe400078ec0ff */
[----:B------:R-:W-:Y:S01]  /*a080*/  PRMT R35, R55, 0x5410, R35 ;  /* 0x0000541037237816 */ /* 0x000fe20000000023 */
[----:B--2---:R-:W-:-:S04]  /*a090*/  IMAD.IADD R20, R12, 0x1, R3 ;  /* 0x000000010c147824 */ /* 0x004fc800078e0203 */
[----:B------:R-:W-:Y:S01]  /*a0a0*/  IMAD R3, R20, 0x2, R23 ;  /* 0x0000000214037824 */ /* 0x000fe200078e0217 */
[----:B---3--:R-:W0:Y:S04]  /*a0b0*/  LDS.128 R12, [R40+0x18400] ;  /* 0x01840000280c7984 */ /* 0x008e280000000c00 */
[----:B------:R-:W1:Y:S01]  /*a0c0*/  LDS.128 R24, [R3+0x18400] ;  /* 0x0184000003187984 */ /* 0x000e620000000c00 */
[C---:B0-----:R-:W-:Y:S01]  /*a0d0*/  IMAD.U32 R4, R12.reuse, 0x10000, RZ ;  /* 0x000100000c047824 */ /* 0x041fe200078e00ff */
[----:B------:R-:W-:Y:S01]  /*a0e0*/  LOP3.LUT R5, R12, 0xffff0000, RZ, 0xc0, !PT ;  /* 0xffff00000c057812 */ /* 0x000fe200078ec0ff */
        /* <DEDUP_REMOVED lines=8> */
[----:B------:R-:W-:Y:S01]  /*a170*/  IMAD.U32 R25, R28, 0x10000, RZ ;  /* 0x000100001c197824 */ /* 0x000fe200078e00ff */
[C---:B------:R-:W-:Y:S01]  /*a180*/  LOP3.LUT R14, R15.reuse, 0xffff0000, RZ, 0xc0, !PT ;  /* 0xffff00000f0e7812 */ /* 0x040fe200078ec0ff */
[----:B------:R-:W-:Y:S01]  /*a190*/  IMAD.U32 R9, R15, 0x10000, RZ ;  /* 0x000100000f097824 */ /* 0x000fe200078e00ff */
[C---:B------:R-:W-:Y:S01]  /*a1a0*/  LOP3.LUT R20, R26.reuse, 0xffff0000, RZ, 0xc0, !PT ;  /* 0xffff00001a147812 */ /* 0x040fe200078ec0ff */
[----:B------:R-:W-:-:S02]  /*a1b0*/  IMAD.U32 R15, R26, 0x10000, RZ ;  /* 0x000100001a0f7824 */ /* 0x000fc400078e00ff */
[----:B------:R-:W-:Y:S01]  /*a1c0*/  FMUL.FTZ R37, R10, R33 ;  /* 0x000000210a257220 */ /* 0x000fe20000410000 */
[C---:B------:R-:W-:Y:S01]  /*a1d0*/  IMAD.U32 R21, R27.reuse, 0x10000, RZ ;  /* 0x000100001b157824 */ /* 0x040fe200078e00ff */
[----:B------:R-:W-:Y:S01]  /*a1e0*/  LOP3.LUT R26, R27, 0xffff0000, RZ, 0xc0, !PT ;  /* 0xffff00001b1a7812 */ /* 0x000fe200078ec0ff */
[----:B------:R-:W-:Y:S02]  /*a1f0*/  IMAD.U32 R27, R34, 0x10000, RZ ;  /* 0x00010000221b7824 */ /* 0x000fe400078e00ff */
[-C--:B------:R-:W-:Y:S01]  /*a200*/  FMUL.FTZ R39, R10, R25.reuse ;  /* 0x000000190a277220 */ /* 0x080fe20000410000 */
[C---:B------:R-:W-:Y:S01]  /*a210*/  FFMA.FTZ R37, R4.reuse, R25, -R37 ;  /* 0x0000001904257223 */ /* 0x040fe20000010825 */
[----:B------:R-:W-:Y:S02]  /*a220*/  IMAD.U32 R10, R29, 0x10000, RZ ;  /* 0x000100001d0a7824 */ /* 0x000fe400078e00ff */
[----:B------:R-:W-:Y:S01]  /*a230*/  FMUL.FTZ R25, R13, R27 ;  /* 0x0000001b0d197220 */ /* 0x000fe20000410000 */
[----:B------:R-:W-:Y:S01]  /*a240*/  FFMA.FTZ R39, R4, R33, R39 ;  /* 0x0000002104277223 */ /* 0x000fe20000010027 */
[----:B------:R-:W-:-:S02]  /*a250*/  IMAD.U32 R4, R31, 0x10000, RZ ;  /* 0x000100001f047824 */ /* 0x000fc400078e00ff */
[-C--:B------:R-:W-:Y:S01]  /*a260*/  FMUL.FTZ R13, R13, R10.reuse ;  /* 0x0000000a0d0d7220 */ /* 0x080fe20000410000 */
[----:B------:R-:W-:Y:S01]  /*a270*/  FFMA.FTZ R25, R6, R10, -R25 ;  /* 0x0000000a06197223 */ /* 0x000fe20000010819 */
[C---:B------:R-:W-:Y:S01]  /*a280*/  FMUL.FTZ R10, R21.reuse, R38 ;  /* 0x00000026150a7220 */ /* 0x040fe20000410000 */
[-C--:B------:R-:W-:Y:S01]  /*a290*/  FMUL.FTZ R33, R21, R4.reuse ;  /* 0x0000000415217220 */ /* 0x080fe20000410000 */
[----:B------:R-:W-:Y:S02]  /*a2a0*/  LOP3.LUT R28, R28, 0xffff0000, RZ, 0xc0, !PT ;  /* 0xffff00001c1c7812 */ /* 0x000fe400078ec0ff */
[C---:B------:R-:W-:Y:S01]  /*a2b0*/  FFMA.FTZ R21, R9.reuse, R4, -R10 ;  /* 0x0000000409157223 */ /* 0x040fe2000001080a */
[----:B------:R-:W-:Y:S01]  /*a2c0*/  FFMA.FTZ R33, R9, R38, R33 ;  /* 0x0000002609217223 */ /* 0x000fe20000010021 */
[----:B------:R-:W-:Y:S01]  /*a2d0*/  LOP3.LUT R29, R29, 0xffff0000, RZ, 0xc0, !PT ;  /* 0xffff00001d1d7812 */ /* 0x000fe200078ec0ff */
[C---:B------:R-:W-:Y:S01]  /*a2e0*/  FMUL.FTZ R4, R11.reuse, R32 ;  /* 0x000000200b047220 */ /* 0x040fe20000410000 */
[----:B------:R-:W-:Y:S01]  /*a2f0*/  LOP3.LUT R9, R34, 0xffff0000, RZ, 0xc0, !PT ;  /* 0xffff000022097812 */ /* 0x000fe200078ec0ff */
[-C--:B------:R-:W-:Y:S01]  /*a300*/  FMUL.FTZ R10, R11, R28.reuse ;  /* 0x0000001c0b0a7220 */ /* 0x080fe20000410000 */
[----:B------:R-:W-:Y:S01]  /*a310*/  FFMA.FTZ R13, R6, R27, R13 ;  /* 0x0000001b060d7223 */ /* 0x000fe2000001000d */
[----:B------:R-:W-:Y:S01]  /*a320*/  FFMA.FTZ R28, R5, R28, -R4 ;  /* 0x0000001c051c7223 */ /* 0x000fe20000010804 */
[C---:B------:R-:W-:Y:S01]  /*a330*/  FMUL.FTZ R34, R24.reuse, R29 ;  /* 0x0000001d18227220 */ /* 0x040fe20000410000 */
[----:B------:R-:W-:Y:S01]  /*a340*/  FMUL.FTZ R11, R24, R9 ;  /* 0x00000009180b7220 */ /* 0x000fe20000410000 */
[----:B------:R-:W-:-:S02]  /*a350*/  IMAD.U32 R6, R35, 0x10000, RZ ;  /* 0x0001000023067824 */ /* 0x000fc400078e00ff */
[----:B------:R-:W-:Y:S02]  /*a360*/  IMAD.U32 R4, R30, 0x10000, RZ ;  /* 0x000100001e047824 */ /* 0x000fe400078e00ff */
[----:B------:R-:W-:Y:S01]  /*a370*/  FFMA.FTZ R10, R5, R32, R10 ;  /* 0x00000020050a7223 */ /* 0x000fe2000001000a */
[C---:B------:R-:W-:Y:S01]  /*a380*/  FFMA.FTZ R24, R12.reuse, R29, -R11 ;  /* 0x0000001d0c187223 */ /* 0x040fe2000001080b */
[----:B------:R-:W-:Y:S01]  /*a390*/  FFMA.FTZ R34, R12, R9, R34 ;  /* 0x000000090c227223 */ /* 0x000fe20000010022 */
[C---:B------:R-:W-:Y:S01]  /*a3a0*/  FMUL.FTZ R32, R15.reuse, R6 ;  /* 0x000000060f207220 */ /* 0x040fe20000410000 */
[-C--:B------:R-:W-:Y:S01]  /*a3b0*/  FMUL.FTZ R12, R15, R4.reuse ;  /* 0x000000040f0c7220 */ /* 0x080fe20000410000 */
[----:B------:R-:W-:Y:S02]  /*a3c0*/  LOP3.LUT R35, R35, 0xffff0000, RZ, 0xc0, !PT ;  /* 0xffff000023237812 */ /* 0x000fe400078ec0ff */
[----:B------:R-:W-:Y:S02]  /*a3d0*/  LOP3.LUT R5, R30, 0xffff0000, RZ, 0xc0, !PT ;  /* 0xffff00001e057812 */ /* 0x000fe400078ec0ff */
[----:B------:R-:W-:Y:S01]  /*a3e0*/  LOP3.LUT R9, R36, 0xffff0000, RZ, 0xc0, !PT ;  /* 0xffff000024097812 */ /* 0x000fe200078ec0ff */
[----:B------:R-:W-:Y:S01]  /*a3f0*/  FFMA.FTZ R32, R7, R4, -R32 ;  /* 0x0000000407207223 */ /* 0x000fe20000010820 */
        /* <DEDUP_REMOVED lines=20> */
.L_x_6109:
[----:B------:R-:W-:Y:S05]  /*a540*/  BSYNC B0 ;  /* 0x0000000000007941 */ /* 0x000fea0003800000 */
.L_x_6095:
        /* <DEDUP_REMOVED lines=8> */
.L_x_6092:
        /* <DEDUP_REMOVED lines=9> */
.L_x_6119:
[----:B------:R-:W-:Y:S01]  /*a660*/  IMAD R9, R19, 0x8, R23 ;  /* 0x0000000813097824 */ /* 0x000fe200078e0217 */
[----:B------:R-:W-:-:S04]  /*a670*/  SHF.L.U32 R8, R208, 0x1f, RZ ;  /* 0x0000001fd0087819 */ /* 0x000fc800000006ff */
[----:B------:R0:W1:Y:S01]  /*a680*/  SYNCS.PHASECHK.TRANS64.TRYWAIT P1, [R9+URZ+0x32430], R8 ;  /* 0x03243008090075a7 */ /* 0x000062000802017f */
[----:B------:R-:W-:Y:S05]  /*a690*/  @!P0 BRA `(.L_x_6120) ;  /* 0x0000000000048947 */ /* 0x000fea0003800000 */
[----:B------:R-:W-:Y:S01]  /*a6a0*/  BPT.TRAP 0x1 ;  /* 0x000000040000795c */ /* 0x000fe20000300000 */
.L_x_6120:
[----:B------:R-:W-:-:S05]  /*a6b0*/  VIADD R3, R23, 0x1c400 ;  /* 0x0001c40017037836 */ /* 0x000fca0000000000 */
[----:B------:R-:W-:-:S04]  /*a6c0*/  SHF.R.U32.HI R3, RZ, 0x4, R3 ;  /* 0x00000004ff037819 */ /* 0x000fc80000011603 */
[----:B------:R-:W-:-:S04]  /*a6d0*/  LOP3.LUT R3, R3, 0x3fff, RZ, 0xc0, !PT ;  /* 0x00003fff03037812 */ /* 0x000fc800078ec0ff */
[----:B------:R-:W-:-:S05]  /*a6e0*/  LOP3.LUT R3, R3, 0x10000, RZ, 0xfc, !PT ;  /* 0x0001000003037812 */ /* 0x000fca00078efcff */
[----:B------:R2:W-:Y:S01]  /*a6f0*/  STL [R1+0x2c], R3 ;  /* 0x00002c0301007387 */ /* 0x0005e20000100800 */
[----:B-1----:R-:W-:Y:S05]  /*a700*/  @P1 BRA `(.L_x_6121) ;  /* 0x0000000000081947 */ /* 0x002fea0003800000 */
[----:B------:R-:W1:Y:S02]  /*a710*/  SYNCS.PHASECHK.TRANS64.TRYWAIT P1, [R9+URZ+0x32430], R8 ;  /* 0x03243008090075a7 */ /* 0x000e64000802017f */
[----:B-1----:R-:W-:Y:S05]  /*a720*/  @!P1 BRA `(.L_x_6122) ;  /* 0x0000017800709947 */ /* 0x002fea0003800000 */
.L_x_6121:
[----:B--2---:R-:W2:Y:S01]  /*a730*/  LDL R3, [R1+0x2c] ;  /* 0x00002c0001037983 */ /* 0x004ea20000100800 */
        /* <DEDUP_REMOVED lines=11> */
[----:B------:R-:W-:Y:S01]  /*a7f0*/  VIADD R14, R220, 0x4 ;  /* 0x00000004dc0e7836 */ /* 0x000fe20000000000 */
[----:B------:R3:W-:Y:S01]  /*a800*/  STL.64 [R1+0x70], R20 ;  /* 0x0000701401007387 */ /* 0x0007e20000100a00 */
[----:B------:R-:W-:-:S02]  /*a810*/  IMAD.MOV.U32 R15, RZ, RZ, 0x40000040 ;  /* 0x40000040ff0f7424 */ /* 0x000fc400078e00ff */
[----:B------:R-:W-:Y:S02]  /*a820*/  VIADD R10, R220, 0x6 ;  /* 0x00000006dc0a7836 */ /* 0x000fe40000000000 */
[----:B------:R-:W-:Y:S01]  /*a830*/  IMAD.MOV.U32 R11, RZ, RZ, 0x40000040 ;  /* 0x40000040ff0b7424 */ /* 0x000fe200078e00ff */
[----:B------:R3:W-:Y:S01]  /*a840*/  STL.64 [R1+0x68], R14 ;  /* 0x0000680e01007387 */ /* 0x0007e20000100a00 */
[----:B------:R-:W-:-:S03]  /*a850*/  IMAD.MOV.U32 R5, RZ, RZ, 0x40000040 ;  /* 0x40000040ff057424 */ /* 0x000fc600078e00ff */
[----:B------:R3:W-:Y:S01]  /*a860*/  STL.64 [R1+0x60], R10 ;  /* 0x0000600a01007387 */ /* 0x0007e20000100a00 */
[----:B--2---:R-:W-:-:S04]  /*a870*/  IMAD R4, R19, 0x300, R3 ;  /* 0x0000030013047824 */ /* 0x004fc800078e0203 */
        /* <DEDUP_REMOVED lines=28> */
[----:B------:R-:W2:Y:S02]  /*aa40*/  SYNCS.PHASECHK.TRANS64.TRYWAIT P1, [R23+URZ+0x32410], R0 ;  /* 0x03241000170075a7 */ /* 0x000ea4000802017f */
[----:B--23--:R-:W-:Y:S05]  /*aa50*/  @!P1 BRA `(.L_x_6124) ;  /* 0x0000017400b89947 */ /* 0x00cfea0003800000 */
.L_x_6373:
[----:B------:R-:W-:Y:S05]  /*aa60*/  BSYNC B0 ;  /* 0x0000000000007941 */ /* 0x000fea0003800000 */
.L_x_6123:
[----:B------:R-:W-:Y:S05]  /*aa70*/  @!P0 BRA `(.L_x_6125) ;  /* 0x0000000000048947 */ /* 0x000fea0003800000 */
[----:B------:R-:W-:Y:S01]  /*aa80*/  BPT.TRAP 0x1 ;  /* 0x000000040000795c */ /* 0x000fe20000300000 */
.L_x_6125:
[----:B------:R3:W4:Y:S01]  /*aa90*/  SYNCS.PHASECHK.TRANS64.TRYWAIT P1, [R9+URZ+0x32450], R8 ;  /* 0x03245008090075a7 */ /* 0x000722000802017f */
[----:B------:R-:W-:Y:S05]  /*aaa0*/  @!P0 BRA `(.L_x_6126) ;  /* 0x0000000000048947 */ /* 0x000fea0003800000 */
[----:B------:R-:W-:Y:S01]  /*aab0*/  BPT.TRAP 0x1 ;  /* 0x000000040000795c */ /* 0x000fe20000300000 */
.L_x_6126:
[----:B----4-:R-:W-:Y:S05]  /*aac0*/  @P1 BRA `(.L_x_6127) ;  /* 0x0000000000081947 */ /* 0x010fea0003800000 */
[----:B------:R-:W4:Y:S02]  /*aad0*/  SYNCS.PHASECHK.TRANS64.TRYWAIT P1, [R9+URZ+0x32450], R8 ;  /* 0x03245008090075a7 */ /* 0x000f24000802017f */
[----:B----4-:R-:W-:Y:S05]  /*aae0*/  @!P1 BRA `(.L_x_6128) ;  /* 0x0000017400a89947 */ /* 0x010fea0003800000 */
.L_x_6127:
[----:B------:R-:W-:Y:S05]  /*aaf0*/  WARPSYNC.ALL ;  /* 0x0000000000007948 */ /* 0x000fea0003800000 */
[----:B------:R-:W-:Y:S01]  /*ab00*/  R2UR UR38, R23 ;  /* 0x00000000172672ca */ /* 0x000fe200000e0000 */
[----:B------:R-:W-:Y:S01]  /*ab10*/  IMAD.MOV.U32 R6, RZ, RZ, 0xc00 ;  /* 0x00000c00ff067424 */ /* 0x000fe200078e00ff */
[----:B------:R-:W-:Y:S01]  /*ab20*/  LOP3.LUT R4, R72, 0x10000, RZ, 0xfc, !PT ;  /* 0x0001000048047812 */ /* 0x000fe200078efcff */
[----:B------:R-:W-:Y:S01]  /*ab30*/  IMAD.MOV.U32 R5, RZ, RZ, 0x40000040 ;  /* 0x40000040ff057424 */ /* 0x000fe200078e00ff */
[----:B------:R-:W-:Y:S01]  /*ab40*/  WARPGROUP.ARRIVE ;  /* 0x00000000000079c5 */ /* 0x000fe20000000000 */
[----:B------:R-:W-:Y:S01]  /*ab50*/  IMAD.MOV.U32 R7, RZ, RZ, 0x40000040 ;  /* 0x40000040ff077424 */ /* 0x000fe200078e00ff */
[C---:B------:R-:W-:Y:S01]  /*ab60*/  R2UR UR4, R4.reuse ;  /* 0x00000000040472ca */ /* 0x040fe200000e0000 */
[C---:B------:R-:W-:Y:S01]  /*ab70*/  VIADD R88, R4.reuse, 0x2 ;  /* 0x0000000204587836 */ /* 0x040fe20000000000 */
[----:B------:R-:W-:Y:S01]  /*ab80*/  R2UR UR5, R5 ;  /* 0x00000000050572ca */ /* 0x000fe200000e0000 */
[----:B------:R-:W-:Y:S01]  /*ab90*/  IMAD.MOV.U32 R89, RZ, RZ, 0x40000040 ;  /* 0x40000040ff597424 */ /* 0x000fe200078e00ff */
[----:B------:R-:W-:Y:S01]  /*aba0*/  R2UR UR7, R7 ;  /* 0x00000000070772ca */ /* 0x000fe200000e0000 */
[----:B------:R-:W-:Y:S01]  /*abb0*/  IMAD.MOV.U32 R11, RZ, RZ, 0x40000040 ;  /* 0x40000040ff0b7424 */ /* 0x000fe200078e00ff */
[----:B--2---:R-:W2:Y:S01]  /*abc0*/  S2R R0, SR_TID.X ;  /* 0x0000000000007919 */ /* 0x004ea20000002100 */
[----:B------:R-:W-:Y:S01]  /*abd0*/  UIADD3 UR38, UR38, 0x400, URZ ;  /* 0x0000040026267890 */ /* 0x000fe2000fffe03f */
[----:B------:R-:W-:-:S02]  /*abe0*/  VIADD R86, R4, 0x4 ;  /* 0x0000000404567836 */ /* 0x000fc40000000000 */
[----:B------:R-:W-:Y:S01]  /*abf0*/  IMAD.MOV.U32 R87, RZ, RZ, 0x40000040 ;  /* 0x40000040ff577424 */ /* 0x000fe200078e00ff */
[----:B------:R-:W-:Y:S01]  /*ac00*/  USHF.R.U32.HI UR38, URZ, 0x4, UR38 ;  /* 0x000000043f267899 */ /* 0x000fe20008011626 */
[C---:B------:R-:W-:Y:S01]  /*ac10*/  VIADD R84, R4.reuse, 0x6 ;  /* 0x0000000604547836 */ /* 0x040fe20000000000 */
[----:B------:R0:W-:Y:S01]  /*ac20*/  STL.64 [R1+0x58], R88 ;  /* 0x0000585801007387 */ /* 0x0001e20000100a00 */
[----:B------:R-:W-:Y:S01]  /*ac30*/  IMAD.MOV.U32 R85, RZ, RZ, 0x40000040 ;  /* 0x40000040ff557424 */ /* 0x000fe200078e00ff */
[----:B------:R-:W-:Y:S01]  /*ac40*/  ULOP3.LUT UR38, UR38, 0x3fff, URZ, 0xc0, !UPT ;  /* 0x00003fff26267892 */ /* 0x000fe2000f8ec03f */
[C---:B------:R-:W-:Y:S01]  /*ac50*/  VIADD R82, R4.reuse, 0x400 ;  /* 0x0000040004527836 */ /* 0x040fe20000000000 */
[----:B------:R0:W-:Y:S01]  /*ac60*/  STL.64 [R1+0x50], R86 ;  /* 0x0000505601007387 */ /* 0x0001e20000100a00 */
[----:B------:R-:W-:Y:S01]  /*ac70*/  IMAD.MOV.U32 R83, RZ, RZ, 0x40000040 ;  /* 0x40000040ff537424 */ /* 0x000fe200078e00ff */
[----:B------:R-:W-:Y:S01]  /*ac80*/  ULOP3.LUT UR45, UR38, 0x10000, URZ, 0xfc, !UPT ;  /* 0x00010000262d7892 */ /* 0x000fe2000f8efc3f */
[----:B------:R-:W-:Y:S01]  /*ac90*/  VIADD R80, R4, 0x402 ;  /* 0x0000040204507836 */ /* 0x000fe20000000000 */
[----:B------:R0:W-:Y:S01]  /*aca0*/  STL.64 [R1+0x48], R84 ;  /* 0x0000485401007387 */ /* 0x0001e20000100a00 */
[----:B------:R-:W-:-:S02]  /*acb0*/  IMAD.MOV.U32 R81, RZ, RZ, 0x40000040 ;  /* 0x40000040ff517424 */ /* 0x000fc400078e00ff */
[----:B------:R-:W-:Y:S01]  /*acc0*/  VIADD R78, R4, 0x404 ;  /* 0x00000404044e7836 */ /* 0x000fe20000000000 */
[----:B------:R0:W-:Y:S01]  /*acd0*/  STL.64 [R1+0x40], R82 ;  /* 0x0000405201007387 */ /* 0x0001e20000100a00 */
[----:B------:R-:W-:Y:S02]  /*ace0*/  IMAD R6, R19, R6, UR45 ;  /* 0x0000002d13067e24 */ /* 0x000fe4000f8e0206 */
[----:B------:R-:W-:Y:S01]  /*acf0*/  IMAD.MOV.U32 R79, RZ, RZ, 0x40000040 ;  /* 0x40000040ff4f7424 */ /* 0x000fe200078e00ff */
[----:B------:R0:W-:Y:S01]  /*ad00*/  STL.64 [R1+0x38], R80 ;  /* 0x0000385001007387 */ /* 0x0001e20000100a00 */
[C---:B------:R-:W-:Y:S01]  /*ad10*/  VIADD R10, R6.reuse, 0x2 ;  /* 0x00000002060a7836 */ /* 0x040fe20000000000 */
[----:B------:R-:W-:Y:S01]  /*ad20*/  R2UR UR6, R6 ;  /* 0x00000000060672ca */ /* 0x000fe200000e0000 */
[----:B------:R-:W-:Y:S01]  /*ad30*/  VIADD R76, R4, 0x406 ;  /* 0x00000406044c7836 */ /* 0x000fe20000000000 */
[----:B------:R0:W-:Y:S01]  /*ad40*/  STL.64 [R1+0x30], R78 ;  /* 0x0000304e01007387 */ /* 0x0001e20000100a00 */
[----:B------:R-:W-:-:S02]  /*ad50*/  IMAD.MOV.U32 R77, RZ, RZ, 0x40000040 ;  /* 0x40000040ff4d7424 */ /* 0x000fc400078e00ff */
[C---:B------:R-:W-:Y:S02]  /*ad60*/  VIADD R74, R4.reuse, 0x800 ;  /* 0x00000800044a7836 */ /* 0x040fe40000000000 */
[----:B------:R-:W-:Y:S01]  /*ad70*/  IMAD.MOV.U32 R75, RZ, RZ, 0x40000040 ;  /* 0x40000040ff4b7424 */ /* 0x000fe200078e00ff */
[----:B------:R0:W-:Y:S01]  /*ad80*/  STL.64 [R1+0x20], R76 ;  /* 0x0000204c01007387 */ /* 0x0001e20000100a00 */
[----:B------:R-:W-:Y:S01]  /*ad90*/  VIADD R72, R4, 0x802 ;  /* 0x0000080204487836 */ /* 0x000fe20000000000 */
[----:B--2---:R-:W-:Y:S01]  /*ada0*/  SHF.R.U32.HI R0, RZ, 0x7, R0 ;  /* 0x00000007ff007819 */ /* 0x004fe20000011600 */
[----:B------:R-:W-:Y:S01]  /*adb0*/  IMAD.MOV.U32 R73, RZ, RZ, 0x40000040 ;  /* 0x40000040ff497424 */ /* 0x000fe200078e00ff */
[----:B------:R0:W-:Y:S01]  /*adc0*/  STL.64 [R1+0x18], R74 ;  /* 0x0000184a01007387 */ /* 0x0001e20000100a00 */
[----:B------:R-:W-:Y:S01]  /*add0*/  HGMMA.64x96x16.F32.BF16 R24, gdesc[UR4], R24, gsb0 ;  /* 0x01600000041879f0 */ /* 0x000fe20008001818 */
        /* <DEDUP_REMOVED lines=8> */
[----:B------:R0:W-:Y:S01]  /*ae60*/  STL.64 [R1+0x10], R72 ;  /* 0x0000104801007387 */ /* 0x0001e20000100a00 */
[----:B------:R-:W-:-:S02]  /*ae70*/  VIADD R14, R4, 0x806 ;  /* 0x00000806040e7836 */ /* 0x000fc40000000000 */
[----:B------:R-:W-:Y:S01]  /*ae80*/  IMAD.MOV.U32 R15, RZ, RZ, 0x40000040 ;  /* 0x40000040ff0f7424 */ /* 0x000fe200078e00ff */
[----:B------:R0:W-:Y:S01]  /*ae90*/  STL.64 [R1+0x8], R20 ;  /* 0x0000081401007387 */ /* 0x0001e20000100a00 */
[C---:B------:R-:W-:Y:S02]  /*aea0*/  VIADD R228, R4.reuse, 0xc00 ;  /* 0x00000c0004e47836 */ /* 0x040fe40000000000 */
[----:B------:R-:W-:Y:S01]  /*aeb0*/  IMAD.MOV.U32 R229, RZ, RZ, 0x40000040 ;  /* 0x40000040ffe57424 */ /* 0x000fe200078e00ff */
[----:B------:R0:W-:Y:S01]  /*aec0*/  STL.64 [R1], R14 ;  /* 0x0000000e01007387 */ /* 0x0001e20000100a00 */
[C---:B------:R-:W-:Y:S02]  /*aed0*/  VIADD R226, R4.reuse, 0xc02 ;  /* 0x00000c0204e27836 */ /* 0x040fe40000000000 */
[----:B------:R-:W-:Y:S02]  /*aee0*/  IMAD.MOV.U32 R227, RZ, RZ, 0x40000040 ;  /* 0x40000040ffe37424 */ /* 0x000fe400078e00ff */
[----:B------:R-:W-:-:S02]  /*aef0*/  VIADD R224, R4, 0xc04 ;  /* 0x00000c0404e07836 */ /* 0x000fc40000000000 */
[----:B------:R-:W-:Y:S02]  /*af00*/  IMAD.MOV.U32 R225, RZ, RZ, 0x40000040 ;  /* 0x40000040ffe17424 */ /* 0x000fe400078e00ff */
[----:B------:R-:W-:Y:S02]  /*af10*/  VIADD R222, R4, 0xc06 ;  /* 0x00000c0604de7836 */ /* 0x000fe40000000000 */
[----:B------:R-:W-:Y:S02]  /*af20*/  IMAD.MOV.U32 R7, RZ, RZ, 0x40000040 ;  /* 0x40000040ff077424 */ /* 0x000fe400078e00ff */
[----:B------:R-:W-:Y:S01]  /*af30*/  IMAD.MOV.U32 R223, RZ, RZ, 0x40000040 ;  /* 0x40000040ffdf7424 */ /* 0x000fe200078e00ff */
        /* <DEDUP_REMOVED lines=126> */
[----:B------:R-:W-:Y:S03]  /*b720*/  HGMMA.64x96x16.F32.BF16 R24, gdesc[UR4], R24, gsb0 ;  /* 0x01600000041879f0 */ /* 0x000fe60008001818 */
[----:B------:R-:W-:Y:S02]  /*b730*/  WARPGROUP.DEPBAR.LE gsb0, 0x0 ;  /* 0x00008000000079c5 */ /* 0x000fe40000010000 */
[----:B------:R0:W-:Y:S06]  /*b740*/  BAR.ARV R7, 0x100 ;  /* 0x000400070000751d */ /* 0x0001ec0000002000 */
[----:B------:R-:W-:Y:S05]  /*b750*/  @!P0 BRA `(.L_x_6129) ;  /* 0x0000000000048947 */ /* 0x000fea0003800000 */
[----:B------:R-:W-:Y:S01]  /*b760*/  BPT.TRAP 0x1 ;  /* 0x000000040000795c */ /* 0x000fe20000300000 */
.L_x_6129:
[----:B------:R-:W2:Y:S01]  /*b770*/  LDL R0, [R1+0xa4] ;  /* 0x0000a40001007983 */ /* 0x000ea20000100800 */
[----:B------:R-:W5:Y:S01]  /*b780*/  LDC R3, c[0x0][0x448] ;  /* 0x00011200ff037b82 */ /* 0x000f620000000800 */
[----:B------:R-:W-:Y:S02]  /*b790*/  ULDC UR37, c[0x0][0xa80] ;  /* 0x0002a00000257ab9 */ /* 0x000fe40000000800 */
[----:B------:R-:W2:Y:S04]  /*b7a0*/  LDL R174, [R1+0x78] ;  /* 0x0000780001ae7983 */ /* 0x000ea80000100800 */
[----:B------:R-:W0:Y:S04]  /*b7b0*/  LDL R173, [R1+0x28] ;  /* 0x0000280001ad7983 */ /* 0x000e280000100800 */
[----:B------:R-:W3:Y:S01]  /*b7c0*/  LDL R11, [R1+0x94] ;  /* 0x00009400010b7983 */ /* 0x000ee20000100800 */
[----:B-----5:R-:W-:-:S13]  /*b7d0*/  ISETP.NE.AND P5, PT, R3, 0x1, PT ;  /* 0x000000010300780c */ /* 0x020fda0003fa5270 */
[----:B------:R-:W5:Y:S08]  /*b7e0*/  @P5 LDC R3, c[0x0][0x44c] ;  /* 0x00011300ff035b82 */ /* 0x000f700000000800 */
[----:B------:R-:W1:Y:S01]  /*b7f0*/  @P5 LDC R6, c[0x0][0x450] ;  /* 0x00011400ff065b82 */ /* 0x000e620000000800 */
[----:B--2---:R-:W-:-:S04]  /*b800*/  IMAD.IADD R0, R0, 0x1, R174 ;  /* 0x0000000100007824 */ /* 0x004fc800078e02ae */
[----:B-----5:R-:W-:-:S05]  /*b810*/  @P5 IMAD.HI.U32 R3, R0, R3, RZ ;  /* 0x0000000300035227 */ /* 0x020fca00078e00ff */
[----:B-1----:R-:W-:-:S05]  /*b820*/  @P5 SHF.R.U32.HI R0, RZ, R6, R3 ;  /* 0x00000006ff005219 */ /* 0x002fca0000011603 */
[----:B------:R-:W1:Y:S01]  /*b830*/  SHFL.IDX PT, R10, R0, RZ, 0x1c1f ;  /* 0x001c1fff000a7589 */ /* 0x000e6200000e0000 */
[----:B0--34-:R-:W-:-:S05]  /*b840*/  IMAD R8, R172, -0x60, R173 ;  /* 0xffffffa0ac087824 */ /* 0x019fca00078e02ad */
[C-C-:B------:R-:W-:Y:S02]  /*b850*/  IADD3 R6, -R11.reuse, 0x61, R8.reuse ;  /* 0x000000610b067810 */ /* 0x140fe40007ffe108 */
[----:B------:R-:W-:-:S03]  /*b860*/  IADD3 R8, -R11, 0x60, R8 ;  /* 0x000000600b087810 */ /* 0x000fc60007ffe108 */
[----:B------:R-:W-:-:S05]  /*b870*/  IMAD.IADD R3, R6, 0x1, -R219 ;  /* 0x0000000106037824 */ /* 0x000fca00078e0adb */
[----:B-1----:R-:W-:-:S04]  /*b880*/  VIADDMNMX R6, R10, R3, R8, PT ;  /* 0x000000030a067246 */ /* 0x002fc80003800108 */
        /* <DEDUP_REMOVED lines=64> */
[----:B------:R-:W-:Y:S01]  /*bc90*/  FMNMX.FTZ R10, R64, R11, !PT ;  /* 0x0000000b400a7209 */ /* 0x000fe20007810000 */
[----:B------:R-:W0:Y:S01]  /*bca0*/  SHFL.IDX PT, R0, R0, 0x1, 0x1c1f ;  /* 0x003c1f0000007f89 */ /* 0x000e2200000e0000 */
[----:B------:R-:W-:-:S02]  /*bcb0*/  ISETP.GT.AND P1, PT, R6, 0x59, PT ;  /* 0x000000590600780c */ /* 0x000fc40003f24270 */
[----:B------:R-:W-:Y:S02]  /*bcc0*/  FSEL R68, R68, -INF , P2 ;  /* 0xff80000044447808 */ /* 0x000fe40001000000 */
[----:B------:R-:W-:Y:S02]  /*bcd0*/  FMNMX.FTZ R11, R65, R10, !PT ;  /* 0x0000000a410b7209 */ /* 0x000fe40007810000 */
[----:B------:R-:W-:Y:S02]  /*bce0*/  FSEL R69, R69, -INF , P1 ;  /* 0xff80000045457808 */ /* 0x000fe40000800000 */
[----:B------:R-:W-:-:S04]  /*bcf0*/  FMNMX.FTZ R6, R68, R11, !PT ;  /* 0x0000000b44067209 */ /* 0x000fc80007810000 */
[----:B------:R-:W-:-:S05]  /*bd00*/  FMNMX.FTZ R6, R69, R6, !PT ;  /* 0x0000000645067209 */ /* 0x000fca0007810000 */
[----:B------:R-:W1:Y:S01]  /*bd10*/  SHFL.BFLY PT, R11, R6, 0x2, 0x1f ;  /* 0x0c401f00060b7f89 */ /* 0x000e6200000e0000 */
        /* <DEDUP_REMOVED lines=9> */
[----:B-1----:R-:W-:Y:S02]  /*bdb0*/  FMNMX.FTZ R11, R6, R11, !PT ;  /* 0x0000000b060b7209 */ /* 0x002fe40007810000 */
[----:B------:R-:W-:Y:S02]  /*bdc0*/  ISETP.GT.AND P2, PT, R8, 0x10, PT ;  /* 0x000000100800780c */ /* 0x000fe40003f44270 */
[----:B------:R-:W-:Y:S02]  /*bdd0*/  FSEL R31, R31, -INF , P1 ;  /* 0xff8000001f1f7808 */ /* 0x000fe40000800000 */
[----:B------:R-:W-:Y:S01]  /*bde0*/  FMNMX.FTZ R6, R30, R3, !PT ;  /* 0x000000031e067209 */ /* 0x000fe20007810000 */
[----:B------:R-:W0:Y:S01]  /*bdf0*/  SHFL.BFLY PT, R10, R11, 0x1, 0x1f ;  /* 0x0c201f000b0a7f89 */ /* 0x000e2200000e0000 */
        /* <DEDUP_REMOVED lines=18> */
[----:B0-----:R-:W-:-:S02]  /*bf20*/  FMNMX.FTZ R0, R11, R10, !PT ;  /* 0x0000000a0b007209 */ /* 0x001fc40007810000 */
        /* <DEDUP_REMOVED lines=41> */
[----:B------:R-:W-:-:S05]  /*c1c0*/  FMNMX.FTZ R8, R71, R8, !PT ;  /* 0x0000000847087209 */ /* 0x000fca0007810000 */
[----:B------:R-:W0:Y:S02]  /*c1d0*/  SHFL.BFLY PT, R13, R8, 0x2, 0x1f ;  /* 0x0c401f00080d7f89 */ /* 0x000e2400000e0000 */
[----:B0-----:R-:W-:-:S05]  /*c1e0*/  FMNMX.FTZ R13, R8, R13, !PT ;  /* 0x0000000d080d7209 */ /* 0x001fca0007810000 */
[----:B------:R-:W0:Y:S01]  /*c1f0*/  SHFL.BFLY PT, R8, R13, 0x1, 0x1f ;  /* 0x0c201f000d087f89 */ /* 0x000e2200000e0000 */
[C---:B------:R-:W-:Y:S01]  /*c200*/  FMUL.FTZ R10, R0.reuse, UR37 ;  /* 0x00000025000a7c20 */ /* 0x040fe20008410000 */
[----:B------:R-:W-:-:S04]  /*c210*/  FSETP.NEU.FTZ.AND P4, PT, R0, -INF , PT ;  /* 0xff8000000000780b */ /* 0x000fc80003f9d000 */
[----:B------:R-:W-:-:S05]  /*c220*/  FSEL R10, R10, RZ, P4 ;  /* 0x000000ff0a0a7208 */ /* 0x000fca0002000000 */
[--C-:B------:R-:W-:Y:S01]  /*c230*/  FFMA.FTZ R200, R24, UR37, -R10.reuse ;  /* 0x0000002518c87c23 */ /* 0x100fe2000801080a */
[----:B------:R-:W-:Y:S01]  /*c240*/  FFMA.FTZ R25, R25, UR37, -R10 ;  /* 0x0000002519197c23 */ /* 0x000fe2000801080a */
[----:B0-----:R-:W-:-:S04]  /*c250*/  FMNMX.FTZ R8, R13, R8, !PT ;  /* 0x000000080d087209 */ /* 0x001fc80007810000 */
[C---:B------:R-:W-:Y:S01]  /*c260*/  FSETP.NEU.FTZ.AND P1, PT, R8.reuse, -INF , PT ;  /* 0xff8000000800780b */ /* 0x040fe20003f3d000 */
[----:B------:R-:W-:Y:S01]  /*c270*/  FMUL.FTZ R171, R8, UR37 ;  /* 0x0000002508ab7c20 */ /* 0x000fe20008410000 */
[----:B------:R-:W-:-:S04]  /*c280*/  FFMA.FTZ R202, R28, UR37, -R10 ;  /* 0x000000251cca7c23 */ /* 0x000fc8000801080a */
[----:B------:R-:W-:Y:S01]  /*c290*/  FSEL R171, R171, RZ, P1 ;  /* 0x000000ffabab7208 */ /* 0x000fe20000800000 */
[----:B------:R-:W-:Y:S01]  /*c2a0*/  MUFU.EX2 R200, R200 ;  /* 0x000000c800c87308 */ /* 0x000fe20000000800 */
[----:B------:R-:W-:Y:S02]  /*c2b0*/  VIADD R13, R9, 0x32440 ;  /* 0x00032440090d7836 */ /* 0x000fe40000000000 */
[--C-:B------:R-:W-:Y:S01]  /*c2c0*/  FFMA.FTZ R6, R29, UR37, -R10.reuse ;  /* 0x000000251d067c23 */ /* 0x100fe2000801080a */
[----:B------:R-:W-:Y:S02]  /*c2d0*/  IMAD.U32 R14, RZ, RZ, UR41 ;  /* 0x00000029ff0e7e24 */ /* 0x000fe4000f8e00ff */
[--C-:B------:R-:W-:Y:S01]  /*c2e0*/  FFMA.FTZ R201, R26, UR37, -R171.reuse ;  /* 0x000000251ac97c23 */ /* 0x100fe200080108ab */
[--C-:B------:R-:W-:Y:S01]  /*c2f0*/  FFMA.FTZ R26, R27, UR37, -R171.reuse ;  /* 0x000000251b1a7c23 */ /* 0x100fe200080108ab */
[----:B------:R-:W0:Y:S01]  /*c300*/  MUFU.EX2 R3, R25 ;  /* 0x0000001900037308 */ /* 0x000e220000000800 */
[----:B------:R-:W-:Y:S01]  /*c310*/  FFMA.FTZ R203, R30, UR37, -R171 ;  /* 0x000000251ecb7c23 */ /* 0x000fe200080108ab */
[----:B------:R-:W-:Y:S01]  /*c320*/  FFMA.FTZ R152, R32, UR37, -R10 ;  /* 0x0000002520987c23 */ /* 0x000fe2000801080a */
[----:B------:R-:W-:Y:S01]  /*c330*/  PRMT R13, R14, 0x654, R13 ;  /* 0x000006540e0d7816 */ /* 0x000fe2000000000d */
[----:B------:R-:W-:-:S04]  /*c340*/  ULOP3.LUT UR38, UR38, 0x3000000, URZ, 0xfc, !UPT ;  /* 0x0300000026267892 */ /* 0x000fc8000f8efc3f */
[----:B------:R-:W1:Y:S01]  /*c350*/  MUFU.EX2 R202, R202 ;  /* 0x000000ca00ca7308 */ /* 0x000e620000000800 */
[----:B------:R-:W-:Y:S01]  /*c360*/  FFMA.FTZ R27, R31, UR37, -R171 ;  /* 0x000000251f1b7c23 */ /* 0x000fe200080108ab */
[----:B------:R-:W-:Y:S01]  /*c370*/  IMAD.MOV.U32 R14, RZ, RZ, 0xc00 ;  /* 0x00000c00ff0e7424 */ /* 0x000fe200078e00ff */
[----:B------:R2:W-:Y:S01]  /*c380*/  SYNCS.ARRIVE.TRANS64.RED.A1T0 RZ, [R13+URZ], RZ ;  /* 0x000000ff0dff79a7 */ /* 0x0005e2000810043f */
[----:B------:R-:W-:Y:S01]  /*c390*/  FFMA.FTZ R33, R33, UR37, -R10 ;  /* 0x0000002521217c23 */ /* 0x000fe2000801080a */
[----:B------:R3:W-:Y:S06]  /*c3a0*/  BAR.SYNC.DEFER_BLOCKING R12, 0x100 ;  /* 0x0004000c0000751d */ /* 0x0007ec0000010000 */
[----:B------:R-:W-:Y:S01]  /*c3b0*/  MUFU.EX2 R201, R201 ;  /* 0x000000c900c97308 */ /* 0x000fe20000000800 */
[----:B--2---:R-:W-:-:S02]  /*c3c0*/  IMAD.MOV.U32 R13, RZ, RZ, 0x40000040 ;  /* 0x40000040ff0d7424 */ /* 0x004fc400078e00ff */
[----:B------:R-:W-:-:S05]  /*c3d0*/  FFMA.FTZ R153, R34, UR37, -R171 ;  /* 0x0000002522997c23 */ /* 0x000fca00080108ab */
[----:B------:R-:W2:Y:S01]  /*c3e0*/  MUFU.EX2 R26, R26 ;  /* 0x0000001a001a7308 */ /* 0x000ea20000000800 */
[----:B---3--:R-:W-:Y:S02]  /*c3f0*/  IMAD R12, R19, R14, UR38 ;  /* 0x00000026130c7e24 */ /* 0x008fe4000f8e020e */
[----:B------:R-:W-:-:S05]  /*c400*/  FFMA.FTZ R154, R36, UR37, -R10 ;  /* 0x00000025249a7c23 */ /* 0x000fca000801080a */
[----:B------:R-:W3:Y:S01]  /*c410*/  MUFU.EX2 R6, R6 ;  /* 0x0000000600067308 */ /* 0x000ee20000000800 */
[----:B------:R-:W-:Y:S01]  /*c420*/  R2UR UR7, R13 ;  /* 0x000000000d0772ca */ /* 0x000fe200000e0000 */
[----:B------:R-:W-:-:S06]  /*c430*/  FFMA.FTZ R30, R35, UR37, -R171 ;  /* 0x00000025231e7c23 */ /* 0x000fcc00080108ab */
[----:B------:R-:W4:Y:S01]  /*c440*/  MUFU.EX2 R203, R203 ;  /* 0x000000cb00cb7308 */ /* 0x000f220000000800 */
[----:B------:R-:W-:Y:S02]  /*c450*/  VIADD R14, R12, 0x80 ;  /* 0x000000800c0e7836 */ /* 0x000fe40000000000 */
[----:B0-----:R-:W-:-:S05]  /*c460*/  FADD.FTZ R13, R200, R3 ;  /* 0x00000003c80d7221 */ /* 0x001fca0000010000 */
[----:B------:R-:W0:Y:S01]  /*c470*/  MUFU.EX2 R152, R152 ;  /* 0x0000009800987308 */ /* 0x000e220000000800 */
[----:B------:R-:W-:Y:S01]  /*c480*/  FFMA.FTZ R24, R37, UR37, -R10 ;  /* 0x0000002525187c23 */ /* 0x000fe2000801080a */
[----:B------:R-:W-:-:S06]  /*c490*/  FFMA.FTZ R155, R38, UR37, -R171 ;  /* 0x00000025269b7c23 */ /* 0x000fcc00080108ab */
[----:B------:R-:W5:Y:S01]  /*c4a0*/  MUFU.EX2 R27, R27 ;  /* 0x0000001b001b7308 */ /* 0x000f620000000800 */
[----:B-1----:R-:W-:Y:S01]  /*c4b0*/  FADD.FTZ R13, R202, R13 ;  /* 0x0000000dca0d7221 */ /* 0x002fe20000010000 */
[----:B------:R-:W-:-:S06]  /*c4c0*/  FFMA.FTZ R156, R40, UR37, -R10 ;  /* 0x00000025289c7c23 */ /* 0x000fcc000801080a */
[----:B------:R-:W1:Y:S01]  /*c4d0*/  MUFU.EX2 R11, R33 ;  /* 0x00000021000b7308 */ /* 0x000e620000000800 */
[----:B------:R-:W-:Y:S01]  /*c4e0*/  R2UR UR10, R14 ;  /* 0x000000000e0a72ca */ /* 0x000fe200000e0000 */
[----:B------:R-:W-:Y:S02]  /*c4f0*/  VIADD R14, R12, 0x100 ;  /* 0x000001000c0e7836 */ /* 0x000fe40000000000 */
[----:B--2---:R-:W-:-:S04]  /*c500*/  FADD.FTZ R40, R201, R26 ;  /* 0x0000001ac9287221 */ /* 0x004fc80000010000 */
[----:B------:R-:W2:Y:S01]  /*c510*/  MUFU.EX2 R153, R153 ;  /* 0x0000009900997308 */ /* 0x000ea20000000800 */
[----:B------:R-:W-:Y:S01]  /*c520*/  FFMA.FTZ R31, R39, UR37, -R171 ;  /* 0x00000025271f7c23 */ /* 0x000fe200080108ab */
[----:B---3--:R-:W-:-:S06]  /*c530*/  FADD.FTZ R13, R6, R13 ;  /* 0x0000000d060d7221 */ /* 0x008fcc0000010000 */
[----:B------:R-:W3:Y:S01]  /*c540*/  MUFU.EX2 R154, R154 ;  /* 0x0000009a009a7308 */ /* 0x000ee20000000800 */
[----:B------:R-:W-:Y:S01]  /*c550*/  FFMA.FTZ R25, R41, UR37, -R10 ;  /* 0x0000002529197c23 */ /* 0x000fe2000801080a */
[----:B------:R-:W-:Y:S02]  /*c560*/  IMAD.MOV.U32 R15, RZ, RZ, 0x40000040 ;  /* 0x40000040ff0f7424 */ /* 0x000fe400078e00ff */
[----:B----4-:R-:W-:-:S04]  /*c570*/  FADD.FTZ R40, R203, R40 ;  /* 0x00000028cb287221 */ /* 0x010fc80000010000 */
[----:B------:R-:W4:Y:S01]  /*c580*/  MUFU.EX2 R30, R30 ;  /* 0x0000001e001e7308 */ /* 0x000f220000000800 */
[----:B------:R-:W-:Y:S01]  /*c590*/  R2UR UR14, R14 ;  /* 0x000000000e0e72ca */ /* 0x000fe200000e0000 */
[----:B------:R-:W-:Y:S01]  /*c5a0*/  FFMA.FTZ R157, R42, UR37, -R171 ;  /* 0x000000252a9d7c23 */ /* 0x000fe200080108ab */
[----:B0-----:R-:W-:-:S05]  /*c5b0*/  FADD.FTZ R14, R152, R13 ;  /* 0x0000000d980e7221 */ /* 0x001fca0000010000 */
[----:B------:R-:W0:Y:S01]  /*c5c0*/  MUFU.EX2 R24, R24 ;  /* 0x0000001800187308 */ /* 0x000e220000000800 */
[----:B------:R-:W-:Y:S01]  /*c5d0*/  FFMA.FTZ R158, R44, UR37, -R10 ;  /* 0x000000252c9e7c23 */ /* 0x000fe2000801080a */
[----:B------:R-:W-:Y:S01]  /*c5e0*/  R2UR UR11, R15 ;  /* 0x000000000f0b72ca */ /* 0x000fe200000e0000 */
[----:B-----5:R-:W-:-:S05]  /*c5f0*/  FADD.FTZ R40, R27, R40 ;  /* 0x000000281b287221 */ /* 0x020fca0000010000 */
[----:B------:R-:W5:Y:S01]  /*c600*/  MUFU.EX2 R155, R155 ;  /* 0x0000009b009b7308 */ /* 0x000f620000000800 */
[----:B------:R-:W-:Y:S01]  /*c610*/  R2UR UR15, R15 ;  /* 0x000000000f0f72ca */ /* 0x000fe200000e0000 */
[----:B------:R-:W-:Y:S01]  /*c620*/  FFMA.FTZ R34, R43, UR37, -R171 ;  /* 0x000000252b227c23 */ /* 0x000fe200080108ab */
[----:B-1----:R-:W-:-:S05]  /*c630*/  FADD.FTZ R15, R11, R14 ;  /* 0x0000000e0b0f7221 */ /* 0x002fca0000010000 */
[----:B------:R-:W1:Y:S01]  /*c640*/  MUFU.EX2 R156, R156 ;  /* 0x0000009c009c7308 */ /* 0x000e620000000800 */
[----:B------:R-:W-:Y:S01]  /*c650*/  FFMA.FTZ R28, R45, UR37, -R10 ;  /* 0x000000252d1c7c23 */ /* 0x000fe2000801080a */
[----:B------:R-:W-:Y:S02]  /*c660*/  VIADD R20, R12, 0x180 ;  /* 0x000001800c147836 */ /* 0x000fe40000000000 */
[----:B--2---:R-:W-:-:S04]  /*c670*/  FADD.FTZ R13, R153, R40 ;  /* 0x00000028990d7221 */ /* 0x004fc80000010000 */
[----:B------:R-:W2:Y:S01]  /*c680*/  MUFU.EX2 R31, R31 ;  /* 0x0000001f001f7308 */ /* 0x000ea20000000800 */
[----:B------:R-:W-:Y:S01]  /*c690*/  FFMA.FTZ R159, R46, UR37, -R171 ;  /* 0x000000252e9f7c23 */ /* 0x000fe200080108ab */
[----:B---3--:R-:W-:-:S06]  /*c6a0*/  FADD.FTZ R15, R154, R15 ;  /* 0x0000000f9a0f7221 */ /* 0x008fcc0000010000 */
[----:B------:R-:W3:Y:S01]  /*c6b0*/  MUFU.EX2 R25, R25 ;  /* 0x0000001900197308 */ /* 0x000ee20000000800 */
[----:B------:R-:W-:Y:S01]  /*c6c0*/  FFMA.FTZ R160, R48, UR37, -R10 ;  /* 0x0000002530a07c23 */ /* 0x000fe2000801080a */
[----:B------:R-:W-:Y:S01]  /*c6d0*/  R2UR UR18, R20 ;  /* 0x00000000141272ca */ /* 0x000fe200000e0000 */
[----:B------:R-:W-:-:S05]  /*c6e0*/  VIADD R14, R12, 0x200 ;  /* 0x000002000c0e7836 */ /* 0x000fca0000000000 */
[----:B------:R-:W3:Y:S01]  /*c6f0*/  MUFU.EX2 R157, R157 ;  /* 0x0000009d009d7308 */ /* 0x000ee20000000800 */
[----:B----4-:R-:W-:Y:S01]  /*c700*/  FADD.FTZ R20, R30, R13 ;  /* 0x0000000d1e147221 */ /* 0x010fe20000010000 */
[----:B------:R-:W-:Y:S01]  /*c710*/  FFMA.FTZ R35, R47, UR37, -R171 ;  /* 0x000000252f237c23 */ /* 0x000fe200080108ab */
[----:B0-----:R-:W-:-:S05]  /*c720*/  FADD.FTZ R13, R24, R15 ;  /* 0x0000000f180d7221 */ /* 0x001fca0000010000 */
[----:B------:R-:W0:Y:S01]  /*c730*/  MUFU.EX2 R158, R158 ;  /* 0x0000009e009e7308 */ /* 0x000e220000000800 */
[----:B------:R-:W-:Y:S01]  /*c740*/  FFMA.FTZ R29, R49, UR37, -R10 ;  /* 0x00000025311d7c23 */ /* 0x000fe2000801080a */
[----:B------:R-:W-:Y:S02]  /*c750*/  IMAD.MOV.U32 R15, RZ, RZ, 0x40000040 ;  /* 0x40000040ff0f7424 */ /* 0x000fe400078e00ff */
[----:B-----5:R-:W-:-:S04]  /*c760*/  FADD.FTZ R20, R155, R20 ;  /* 0x000000149b147221 */ /* 0x020fc80000010000 */
[----:B------:R-:W4:Y:S01]  /*c770*/  MUFU.EX2 R34, R34 ;  /* 0x0000002200227308 */ /* 0x000f220000000800 */
[----:B------:R-:W-:Y:S01]  /*c780*/  R2UR UR22, R14 ;  /* 0x000000000e1672ca */ /* 0x000fe200000e0000 */
[----:B------:R-:W-:Y:S01]  /*c790*/  FFMA.FTZ R161, R50, UR37, -R171 ;  /* 0x0000002532a17c23 */ /* 0x000fe200080108ab */
[----:B-1----:R-:W-:-:S05]  /*c7a0*/  FADD.FTZ R14, R156, R13 ;  /* 0x0000000d9c0e7221 */ /* 0x002fca0000010000 */
[----:B------:R-:W1:Y:S01]  /*c7b0*/  MUFU.EX2 R28, R28 ;  /* 0x0000001c001c7308 */ /* 0x000e620000000800 */
[----:B------:R-:W-:Y:S01]  /*c7c0*/  FFMA.FTZ R162, R52, UR37, -R10 ;  /* 0x0000002534a27c23 */ /* 0x000fe2000801080a */
[----:B------:R-:W-:Y:S01]  /*c7d0*/  IMAD.MOV.U32 R13, RZ, RZ, 0x40000040 ;  /* 0x40000040ff0d7424 */ /* 0x000fe200078e00ff */
[----:B------:R-:W-:-:S05]  /*c7e0*/  R2UR UR23, R15 ;  /* 0x000000000f1772ca */ /* 0x000fca00000e0000 */
[----:B------:R-:W5:Y:S01]  /*c7f0*/  MUFU.EX2 R159, R159 ;  /* 0x0000009f009f7308 */ /* 0x000f620000000800 */
[----:B--2---:R-:W-:Y:S01]  /*c800*/  FADD.FTZ R20, R31, R20 ;  /* 0x000000141f147221 */ /* 0x004fe20000010000 */
[----:B------:R-:W-:Y:S01]  /*c810*/  FFMA.FTZ R38, R51, UR37, -R171 ;  /* 0x0000002533267c23 */ /* 0x000fe200080108ab */
[----:B---3--:R-:W-:-:S05]  /*c820*/  FADD.FTZ R15, R25, R14 ;  /* 0x0000000e190f7221 */ /* 0x008fca0000010000 */
[----:B------:R-:W2:Y:S01]  /*c830*/  MUFU.EX2 R160, R160 ;  /* 0x000000a000a07308 */ /* 0x000ea20000000800 */
[----:B------:R-:W-:Y:S01]  /*c840*/  FFMA.FTZ R32, R53, UR37, -R10 ;  /* 0x0000002535207c23 */ /* 0x000fe2000801080a */
[----:B------:R-:W-:Y:S01]  /*c850*/  R2UR UR27, R13 ;  /* 0x000000000d1b72ca */ /* 0x000fe200000e0000 */
[----:B------:R-:W-:-:S05]  /*c860*/  FADD.FTZ R13, R157, R20 ;  /* 0x000000149d0d7221 */ /* 0x000fca0000010000 */
[----:B------:R-:W3:Y:S01]  /*c870*/  MUFU.EX2 R35, R35 ;  /* 0x0000002300237308 */ /* 0x000ee20000000800 */
[----:B------:R-:W-:Y:S01]  /*c880*/  FFMA.FTZ R163, R54, UR37, -R171 ;  /* 0x0000002536a37c23 */ /* 0x000fe200080108ab */
[----:B0-----:R-:W-:-:S06]  /*c890*/  FADD.FTZ R15, R158, R15 ;  /* 0x0000000f9e0f7221 */ /* 0x001fcc0000010000 */
[----:B------:R-:W0:Y:S01]  /*c8a0*/  MUFU.EX2 R29, R29 ;  /* 0x0000001d001d7308 */ /* 0x000e220000000800 */
[----:B------:R-:W-:Y:S01]  /*c8b0*/  FFMA.FTZ R164, R56, UR37, -R10 ;  /* 0x0000002538a47c23 */ /* 0x000fe2000801080a */
[C---:B------:R-:W-:Y:S01]  /*c8c0*/  R2UR UR6, R12.reuse ;  /* 0x000000000c0672ca */ /* 0x040fe200000e0000 */
[----:B------:R-:W-:Y:S01]  /*c8d0*/  VIADD R12, R12, 0x280 ;  /* 0x000002800c0c7836 */ /* 0x000fe20000000000 */
[----:B------:R-:W-:-:S04]  /*c8e0*/  F2FP.BF16.F32.PACK_AB R202, R6, R202 ;  /* 0x000000ca06ca723e */ /* 0x000fc800000010ff */
[----:B------:R-:W0:Y:S01]  /*c8f0*/  MUFU.EX2 R161, R161 ;  /* 0x000000a100a17308 */ /* 0x000e220000000800 */
[----:B----4-:R-:W-:Y:S01]  /*c900*/  FADD.FTZ R6, R34, R13 ;  /* 0x0000000d22067221 */ /* 0x010fe20000010000 */
[----:B------:R-:W-:Y:S01]  /*c910*/  FFMA.FTZ R39, R55, UR37, -R171 ;  /* 0x0000002537277c23 */ /* 0x000fe200080108ab */
[----:B-1----:R-:W-:-:S05]  /*c920*/  FADD.FTZ R15, R28, R15 ;  /* 0x0000000f1c0f7221 */ /* 0x002fca0000010000 */
[----:B------:R-:W1:Y:S01]  /*c930*/  MUFU.EX2 R162, R162 ;  /* 0x000000a200a27308 */ /* 0x000e620000000800 */
[----:B------:R-:W-:Y:S01]  /*c940*/  FFMA.FTZ R33, R57, UR37, -R10 ;  /* 0x0000002539217c23 */ /* 0x000fe2000801080a */
[----:B------:R-:W-:Y:S01]  /*c950*/  R2UR UR26, R12 ;  /* 0x000000000c1a72ca */ /* 0x000fe200000e0000 */
[----:B-----5:R-:W-:-:S05]  /*c960*/  FADD.FTZ R6, R159, R6 ;  /* 0x000000069f067221 */ /* 0x020fca0000010000 */
[----:B------:R-:W4:Y:S01]  /*c970*/  MUFU.EX2 R38, R38 ;  /* 0x0000002600267308 */ /* 0x000f220000000800 */
[----:B------:R-:W-:Y:S01]  /*c980*/  FFMA.FTZ R165, R58, UR37, -R171 ;  /* 0x000000253aa57c23 */ /* 0x000fe200080108ab */
[----:B--2---:R-:W-:-:S06]  /*c990*/  FADD.FTZ R12, R160, R15 ;  /* 0x0000000fa00c7221 */ /* 0x004fcc0000010000 */
[----:B------:R-:W2:Y:S01]  /*c9a0*/  MUFU.EX2 R32, R32 ;  /* 0x0000002000207308 */ /* 0x000ea20000000800 */
[----:B------:R-:W-:Y:S01]  /*c9b0*/  FFMA.FTZ R166, R60, UR37, -R10 ;  /* 0x000000253ca67c23 */ /* 0x000fe2000801080a */
[----:B------:R-:W-:Y:S01]  /*c9c0*/  F2FP.BF16.F32.PACK_AB R152, R11, R152 ;  /* 0x000000980b98723e */ /* 0x000fe200000010ff */
[----:B---3--:R-:W-:-:S05]  /*c9d0*/  FADD.FTZ R6, R35, R6 ;  /* 0x0000000623067221 */ /* 0x008fca0000010000 */
[----:B------:R-:W3:Y:S01]  /*c9e0*/  MUFU.EX2 R163, R163 ;  /* 0x000000a300a37308 */ /* 0x000ee20000000800 */
[----:B------:R-:W-:Y:S01]  /*c9f0*/  FFMA.FTZ R59, R59, UR37, -R171 ;  /* 0x000000253b3b7c23 */ /* 0x000fe200080108ab */
[----:B0-----:R-:W-:-:S06]  /*ca00*/  FADD.FTZ R11, R29, R12 ;  /* 0x0000000c1d0b7221 */ /* 0x001fcc0000010000 */
[----:B------:R-:W0:Y:S01]  /*ca10*/  MUFU.EX2 R164, R164 ;  /* 0x000000a400a47308 */ /* 0x000e220000000800 */
[----:B------:R-:W-:Y:S01]  /*ca20*/  FFMA.FTZ R36, R61, UR37, -R10 ;  /* 0x000000253d247c23 */ /* 0x000fe2000801080a */
[----:B------:R-:W-:Y:S01]  /*ca30*/  F2FP.BF16.F32.PACK_AB R200, R3, R200 ;  /* 0x000000c803c8723e */ /* 0x000fe200000010ff */
[----:B------:R-:W-:-:S05]  /*ca40*/  FADD.FTZ R3, R161, R6 ;  /* 0x00000006a1037221 */ /* 0x000fca0000010000 */
[----:B------:R-:W5:Y:S01]  /*ca50*/  MUFU.EX2 R39, R39 ;  /* 0x0000002700277308 */ /* 0x000f620000000800 */
[----:B------:R-:W-:Y:S01]  /*ca60*/  FFMA.FTZ R62, R62, UR37, -R171 ;  /* 0x000000253e3e7c23 */ /* 0x000fe200080108ab */
[----:B-1----:R-:W-:-:S06]  /*ca70*/  FADD.FTZ R11, R162, R11 ;  /* 0x0000000ba20b7221 */ /* 0x002fcc0000010000 */
[----:B------:R-:W1:Y:S01]  /*ca80*/  MUFU.EX2 R33, R33 ;  /* 0x0000002100217308 */ /* 0x000e620000000800 */
[----:B------:R-:W-:Y:S01]  /*ca90*/  FFMA.FTZ R168, R64, UR37, -R10 ;  /* 0x0000002540a87c23 */ /* 0x000fe2000801080a */
[----:B----4-:R-:W-:-:S06]  /*caa0*/  FADD.FTZ R6, R38, R3 ;  /* 0x0000000326067221 */ /* 0x010fcc0000010000 */
[----:B------:R-:W4:Y:S01]  /*cab0*/  MUFU.EX2 R165, R165 ;  /* 0x000000a500a57308 */ /* 0x000f220000000800 */
[----:B------:R-:W-:Y:S01]  /*cac0*/  FFMA.FTZ R63, R63, UR37, -R171 ;  /* 0x000000253f3f7c23 */ /* 0x000fe200080108ab */
[----:B--2---:R-:W-:-:S06]  /*cad0*/  FADD.FTZ R11, R32, R11 ;  /* 0x0000000b200b7221 */ /* 0x004fcc0000010000 */
[----:B------:R-:W2:Y:S01]  /*cae0*/  MUFU.EX2 R166, R166 ;  /* 0x000000a600a67308 */ /* 0x000ea20000000800 */
[----:B------:R-:W-:Y:S01]  /*caf0*/  FFMA.FTZ R37, R65, UR37, -R10 ;  /* 0x0000002541257c23 */ /* 0x000fe2000801080a */
[----:B---3--:R-:W-:-:S06]  /*cb00*/  FADD.FTZ R6, R163, R6 ;  /* 0x00000006a3067221 */ /* 0x008fcc0000010000 */
[----:B------:R-:W3:Y:S01]  /*cb10*/  MUFU.EX2 R59, R59 ;  /* 0x0000003b003b7308 */ /* 0x000ee20000000800 */
[----:B------:R-:W-:Y:S01]  /*cb20*/  FFMA.FTZ R66, R66, UR37, -R171 ;  /* 0x0000002542427c23 */ /* 0x000fe200080108ab */
[----:B0-----:R-:W-:-:S06]  /*cb30*/  FADD.FTZ R12, R164, R11 ;  /* 0x0000000ba40c7221 */ /* 0x001fcc0000010000 */
[----:B------:R-:W0:Y:S01]  /*cb40*/  MUFU.EX2 R36, R36 ;  /* 0x0000002400247308 */ /* 0x000e220000000800 */
[----:B------:R-:W-:Y:S01]  /*cb50*/  FFMA.FTZ R170, R68, UR37, -R10 ;  /* 0x0000002544aa7c23 */ /* 0x000fe2000801080a */
[----:B-----5:R-:W-:-:S06]  /*cb60*/  FADD.FTZ R6, R39, R6 ;  /* 0x0000000627067221 */ /* 0x020fcc0000010000 */
[----:B------:R-:W5:Y:S01]  /*cb70*/  MUFU.EX2 R62, R62 ;  /* 0x0000003e003e7308 */ /* 0x000f620000000800 */
[----:B------:R-:W-:Y:S01]  /*cb80*/  FFMA.FTZ R67, R67, UR37, -R171 ;  /* 0x0000002543437c23 */ /* 0x000fe200080108ab */
[----:B-1----:R-:W-:-:S06]  /*cb90*/  FADD.FTZ R3, R33, R12 ;  /* 0x0000000c21037221 */ /* 0x002fcc0000010000 */
[----:B------:R-:W1:Y:S01]  /*cba0*/  MUFU.EX2 R168, R168 ;  /* 0x000000a800a87308 */ /* 0x000e620000000800 */
[----:B------:R-:W-:Y:S01]  /*cbb0*/  FFMA.FTZ R69, R69, UR37, -R10 ;  /* 0x0000002545457c23 */ /* 0x000fe2000801080a */
[----:B----4-:R-:W-:-:S06]  /*cbc0*/  FADD.FTZ R6, R165, R6 ;  /* 0x00000006a5067221 */ /* 0x010fcc0000010000 */
[----:B------:R-:W4:Y:S01]  /*cbd0*/  MUFU.EX2 R63, R63 ;  /* 0x0000003f003f7308 */ /* 0x000f220000000800 */
[----:B--2---:R-:W-:-:S07]  /*cbe0*/  FADD.FTZ R11, R166, R3 ;  /* 0x00000003a60b7221 */ /* 0x004fce0000010000 */
[----:B------:R-:W2:Y:S01]  /*cbf0*/  MUFU.EX2 R37, R37 ;  /* 0x0000002500257308 */ /* 0x000ea20000000800 */
[----:B---3--:R-:W-:Y:S01]  /*cc00*/  FADD.FTZ R3, R59, R6 ;  /* 0x000000063b037221 */ /* 0x008fe20000010000 */
[----:B0-----:R-:W-:-:S06]  /*cc10*/  FADD.FTZ R11, R36, R11 ;  /* 0x0000000b240b7221 */ /* 0x001fcc0000010000 */
[----:B------:R-:W0:Y:S08]  /*cc20*/  MUFU.EX2 R66, R66 ;  /* 0x0000004200427308 */ /* 0x000e300000000800 */
[----:B------:R-:W3:Y:S01]  /*cc30*/  MUFU.EX2 R170, R170 ;  /* 0x000000aa00aa7308 */ /* 0x000ee20000000800 */
[----:B-----5:R-:W-:Y:S01]  /*cc40*/  FADD.FTZ R6, R62, R3 ;  /* 0x000000033e067221 */ /* 0x020fe20000010000 */
[----:B-1----:R-:W-:-:S06]  /*cc50*/  FADD.FTZ R12, R168, R11 ;  /* 0x0000000ba80c7221 */ /* 0x002fcc0000010000 */
[----:B------:R-:W1:Y:S08]  /*cc60*/  MUFU.EX2 R67, R67 ;  /* 0x0000004300437308 */ /* 0x000e700000000800 */
[----:B------:R-:W5:Y:S01]  /*cc70*/  MUFU.EX2 R69, R69 ;  /* 0x0000004500457308 */ /* 0x000f620000000800 */
[----:B----4-:R-:W-:Y:S01]  /*cc80*/  FADD.FTZ R3, R63, R6 ;  /* 0x000000063f037221 */ /* 0x010fe20000010000 */
[----:B--2---:R-:W-:Y:S01]  /*cc90*/  FADD.FTZ R11, R37, R12 ;  /* 0x0000000c250b7221 */ /* 0x004fe20000010000 */
[----:B------:R-:W-:-:S02]  /*cca0*/  F2FP.BF16.F32.PACK_AB R201, R26, R201 ;  /* 0x000000c91ac9723e */ /* 0x000fc400000010ff */
[----:B0-----:R-:W-:Y:S01]  /*ccb0*/  FADD.FTZ R6, R66, R3 ;  /* 0x0000000342067221 */ /* 0x001fe20000010000 */
[----:B---3--:R-:W-:Y:S01]  /*ccc0*/  FADD.FTZ R12, R170, R11 ;  /* 0x0000000baa0c7221 */ /* 0x008fe20000010000 */
[----:B------:R-:W-:Y:S01]  /*ccd0*/  F2FP.BF16.F32.PACK_AB R203, R27, R203 ;  /* 0x000000cb1bcb723e */ /* 0x000fe200000010ff */
[--C-:B------:R-:W-:Y:S01]  /*cce0*/  FFMA.FTZ R10, R70, UR37, -R171.reuse ;  /* 0x00000025460a7c23 */ /* 0x100fe200080108ab */
[----:B-1----:R-:W-:Y:S01]  /*ccf0*/  FADD.FTZ R3, R67, R6 ;  /* 0x0000000643037221 */ /* 0x002fe20000010000 */
[----:B------:R-:W-:Y:S01]  /*cd00*/  FFMA.FTZ R171, R71, UR37, -R171 ;  /* 0x0000002547ab7c23 */ /* 0x000fe200080108ab */
[----:B------:R-:W-:Y:S02]  /*cd10*/  F2FP.BF16.F32.PACK_AB R153, R30, R153 ;  /* 0x000000991e99723e */ /* 0x000fe400000010ff */
[----:B------:R-:W-:Y:S02]  /*cd20*/  F2FP.BF16.F32.PACK_AB R154, R24, R154 ;  /* 0x0000009a189a723e */ /* 0x000fe400000010ff */
[----:B------:R-:W-:-:S02]  /*cd30*/  F2FP.BF16.F32.PACK_AB R155, R31, R155 ;  /* 0x0000009b1f9b723e */ /* 0x000fc400000010ff */
[----:B------:R-:W-:Y:S01]  /*cd40*/  F2FP.BF16.F32.PACK_AB R156, R25, R156 ;  /* 0x0000009c199c723e */ /* 0x000fe200000010ff */
[----:B-----5:R-:W-:Y:S01]  /*cd50*/  FADD.FTZ R6, R69, R12 ;  /* 0x0000000c45067221 */ /* 0x020fe20000010000 */
        /* <DEDUP_REMOVED lines=14> */
[----:B------:R-:W-:-:S06]  /*ce40*/  WARPGROUP.ARRIVE ;  /* 0x00000000000079c5 */ /* 0x000fcc0000000000 */
[----:B------:R-:W-:Y:S03]  /*ce50*/  HGMMA.64x256x16.F32.BF16 R24, R200, gdesc[UR4].tnspB, RZ, !UPT, gsb0 ;  /* 0x43e00004c8187df0 */ /* 0x000fe6000c0018ff */
[----:B------:R-:W-:Y:S02]  /*ce60*/  WARPGROUP.DEPBAR.LE gsb0, 0x0 ;  /* 0x00008000000079c5 */ /* 0x000fe40000010000 */
[----:B------:R-:W-:-:S15]  /*ce70*/  WARPGROUP.ARRIVE ;  /* 0x00000000000079c5 */ /* 0x000fde0000000000 */
[----:B------:R-:W-:-:S08]  /*ce80*/  NOP ;  /* 0x0000000000007918 */ /* 0x000fd00000000000 */
[----:B------:R-:W-:Y:S01]  /*ce90*/  HGMMA.64x256x16.F32.BF16 R24, R152, gdesc[UR8].tnspB, R24, gsb0 ;  /* 0x43e0000898187df0 */ /* 0x000fe20008001818 */
[----:B------:R-:W-:-:S05]  /*cea0*/  IMAD.MOV.U32 R21, RZ, RZ, 0x40000040 ;  /* 0x40000040ff157424 */ /* 0x000fca00078e00ff */
[----:B------:R-:W-:Y:S01]  /*ceb0*/  R2UR UR19, R21 ;  /* 0x00000000151372ca */ /* 0x000fe200000e0000 */
[----:B------:R-:W-:Y:S02]  /*cec0*/  WARPGROUP.DEPBAR.LE gsb0, 0x0 ;  /* 0x00008000000079c5 */ /* 0x000fe40000010000 */
[----:B------:R-:W-:-:S15]  /*ced0*/  WARPGROUP.ARRIVE ;  /* 0x00000000000079c5 */ /* 0x000fde0000000000 */
[----:B------:R-:W-:-:S04]  /*cee0*/  NOP ;  /* 0x0000000000007918 */ /* 0x000fc80000000000 */
[----:B------:R-:W-:Y:S03]  /*cef0*/  HGMMA.64x256x16.F32.BF16 R24, R156, gdesc[UR12].tnspB, R24, gsb0 ;  /* 0x43e0000c9c187df0 */ /* 0x000fe60008001818 */
[----:B------:R-:W-:Y:S02]  /*cf00*/  WARPGROUP.DEPBAR.LE gsb0, 0x0 ;  /* 0x00008000000079c5 */ /* 0x000fe40000010000 */
[----:B------:R-:W-:-:S15]  /*cf10*/  WARPGROUP.ARRIVE ;  /* 0x00000000000079c5 */ /* 0x000fde0000000000 */
[----:B------:R-:W-:-:S08]  /*cf20*/  NOP ;  /* 0x0000000000007918 */ /* 0x000fd00000000000 */
[----:B------:R-:W-:Y:S01]  /*cf30*/  HGMMA.64x256x16.F32.BF16 R24, R160, gdesc[UR16].tnspB, R24, gsb0 ;  /* 0x43e00010a0187df0 */ /* 0x000fe20008001818 */
[----:B------:R-:W0:Y:S08]  /*cf40*/  MUFU.EX2 R10, R10 ;  /* 0x0000000a000a7308 */ /* 0x000e300000000800 */
[----:B------:R-:W1:Y:S01]  /*cf50*/  MUFU.EX2 R171, R171 ;  /* 0x000000ab00ab7308 */ /* 0x000e620000000800 */
[----:B0-----:R-:W-:-:S04]  /*cf60*/  FADD.FTZ R3, R10, R3 ;  /* 0x000000030a037221 */ /* 0x001fc80000010000 */
[C---:B-1----:R-:W-:Y:S01]  /*cf70*/  FADD.FTZ R3, R171.reuse, R3 ;  /* 0x00000003ab037221 */ /* 0x042fe20000010000 */
[----:B------:R-:W-:Y:S01]  /*cf80*/  F2FP.BF16.F32.PACK_AB R171, R171, R10 ;  /* 0x0000000aabab723e */ /* 0x000fe200000010ff */
[----:B------:R-:W-:Y:S02]  /*cf90*/  WARPGROUP.DEPBAR.LE gsb0, 0x0 ;  /* 0x00008000000079c5 */ /* 0x000fe40000010000 */
[----:B------:R-:W-:-:S10]  /*cfa0*/  WARPGROUP.ARRIVE ;  /* 0x00000000000079c5 */ /* 0x000fd40000000000 */
[----:B------:R-:W-:Y:S01]  /*cfb0*/  HGMMA.64x256x16.F32.BF16 R24, R164, gdesc[UR20].tnspB, R24, gsb0 ;  /* 0x43e00014a4187df0 */ /* 0x000fe20008001818 */
[----:B------:R-:W-:-:S04]  /*cfc0*/  LOP3.LUT R18, R18, 0xfffffff7, RZ, 0xc0, !PT ;  /* 0xfffffff712127812 */ /* 0x000fc800078ec0ff */
[----:B------:R-:W-:Y:S01]  /*cfd0*/  @P5 LOP3.LUT R18, R18, 0x8, RZ, 0xfc, !PT ;  /* 0x0000000812125812 */ /* 0x000fe200078efcff */
[----:B------:R-:W-:Y:S02]  /*cfe0*/  WARPGROUP.DEPBAR.LE gsb0, 0x0 ;  /* 0x00008000000079c5 */ /* 0x000fe40000010000 */
[----:B------:R-:W-:-:S15]  /*cff0*/  WARPGROUP.ARRIVE ;  /* 0x00000000000079c5 */ /* 0x000fde0000000000 */
[----:B------:R-:W-:-:S05]  /*d000*/  NOP ;  /* 0x0000000000007918 */ /* 0x000fca0000000000 */
[----:B------:R-:W-:Y:S03]  /*d010*/  HGMMA.64x256x16.F32.BF16 R24, R168, gdesc[UR24].tnspB, R24, gsb0 ;  /* 0x43e00018a8187df0 */ /* 0x000fe60008001818 */
[----:B------:R-:W-:Y:S02]  /*d020*/  WARPGROUP.DEPBAR.LE gsb0, 0x0 ;  /* 0x00008000000079c5 */ /* 0x000fe40000010000 */
[----:B------:R-:W-:Y:S05]  /*d030*/  @!P0 BRA `(.L_x_6130) ;  /* 0x0000000000048947 */ /* 0x000fea0003800000 */
[----:B------:R-:W-:Y:S01]  /*d040*/  BPT.TRAP 0x1 ;  /* 0x000000040000795c */ /* 0x000fe20000300000 */
.L_x_6130:
[----:B------:R-:W2:Y:S01]  /*d050*/  LDL R12, [R1+0x98] ;  /* 0x00009800010c7983 */ /* 0x000ea20000100800 */
[----:B------:R-:W-:Y:S01]  /*d060*/  VIADD R9, R9, 0x32460 ;  /* 0x0003246009097836 */ /* 0x000fe20000000000 */
[----:B------:R-:W-:Y:S01]  /*d070*/  ULDC UR39, c[0x0][0xa80] ;  /* 0x0002a00000277ab9 */ /* 0x000fe20000000800 */
[----:B------:R-:W-:Y:S01]  /*d080*/  IMAD.U32 R10, RZ, RZ, UR41 ;  /* 0x00000029ff0a7e24 */ /* 0x000fe2000f8e00ff */
[----:B------:R-:W-:Y:S01]  /*d090*/  ULDC UR40, c[0x0][0xa80] ;  /* 0x0002a00000287ab9 */ /* 0x000fe20000000800 */
[----:B------:R-:W-:-:S03]  /*d0a0*/  IMAD.MOV.U32 R11, RZ, RZ, R174 ;  /* 0x000000ffff0b7224 */ /* 0x000fc600078e00ae */
[----:B------:R-:W-:Y:S02]  /*d0b0*/  PRMT R9, R10, 0x654, R9 ;  /* 0x000006540a097816 */ /* 0x000fe40000000009 */
[----:B------:R-:W0:Y:S02]  /*d0c0*/  @P5 LDC R10, c[0x0][0x44c] ;  /* 0x00011300ff0a5b82 */ /* 0x000e240000000800 */
[----:B------:R1:W-:Y:S06]  /*d0d0*/  SYNCS.ARRIVE.TRANS64.RED.A1T0 RZ, [R9+URZ], RZ ;  /* 0x000000ff09ff79a7 */ /* 0x0003ec000810043f */
[----:B-1----:R-:W1:Y:S01]  /*d0e0*/  @P5 LDC R9, c[0x0][0x450] ;  /* 0x00011400ff095b82 */ /* 0x002e620000000800 */
[----:B0-----:R-:W-:-:S05]  /*d0f0*/  @P5 IMAD.HI.U32 R10, R174, R10, RZ ;  /* 0x0000000aae0a5227 */ /* 0x001fca00078e00ff */
[----:B-1----:R-:W-:-:S04]  /*d100*/  @P5 SHF.R.U32.HI R11, RZ, R9, R10 ;  /* 0x00000009ff0b5219 */ /* 0x002fc8000001160a */
[----:B------:R-:W-:-:S05]  /*d110*/  IADD3 R9, R11, R173, -R219 ;  /* 0x000000ad0b097210 */ /* 0x000fca0007ffe8db */
[----:B------:R-:W-:-:S05]  /*d120*/  IMAD.HI R9, R9, 0x2aaaaaab, RZ ;  /* 0x2aaaaaab09097827 */ /* 0x000fca00078e02ff */
[----:B------:R-:W-:-:S04]  /*d130*/  SHF.R.U32.HI R10, RZ, 0x1f, R9 ;  /* 0x0000001fff0a7819 */ /* 0x000fc80000011609 */
[----:B------:R-:W-:Y:S01]  /*d140*/  LEA.HI.SX32 R10, R9, R10, 0x1c ;  /* 0x0000000a090a7211 */ /* 0x000fe200078fe2ff */
[----:B------:R-:W-:-:S03]  /*d150*/  VIADD R9, R172, 0xfffffffe ;  /* 0xfffffffeac097836 */ /* 0x000fc60000000000 */
[----:B--2---:R-:W-:-:S04]  /*d160*/  VIMNMX R200, R12, R10, !PT ;  /* 0x0000000a0cc87248 */ /* 0x004fc80007fe0100 */
[----:B------:R-:W-:-:S13]  /*d170*/  ISETP.GE.AND P1, PT, R9, R200, PT ;  /* 0x000000c80900720c */ /* 0x000fda0003f26270 */
[----:B------:R-:W-:Y:S05]  /*d180*/  @!P1 BRA `(.L_x_6131) ;  /* 0x00000030003c9947 */ /* 0x000fea0003800000 */
[----:B------:R-:W-:Y:S02]  /*d190*/  IMAD.MOV.U32 R11, RZ, RZ, R8 ;  /* 0x000000ffff0b7224 */ /* 0x000fe400078e0008 */
[----:B------:R-:W-:-:S07]  /*d1a0*/  IMAD.MOV.U32 R12, RZ, RZ, R0 ;  /* 0x000000ffff0c7224 */ /* 0x000fce00078e0000 */
.L_x_6142:
[----:B------:R-:W-:Y:S01]  /*d1b0*/  VIADD R19, R19, 0x1 ;  /* 0x0000000113137836 */ /* 0x000fe20000000000 */
[----:B------:R-:W-:Y:S05]  /*d1c0*/  YIELD ;  /* 0x0000000000007946 */ /* 0x000fea0003800000 */
[----:B------:R-:W-:-:S04]  /*d1d0*/  ISETP.NE.AND P1, PT, R19, 0x2, PT ;  /* 0x000000021300780c */ /* 0x000fc80003f25270 */
[----:B------:R-:W-:Y:S02]  /*d1e0*/  SEL R0, RZ, 0x1, P1 ;  /* 0x00000001ff007807 */ /* 0x000fe40000800000 */
[----:B------:R-:W-:Y:S02]  /*d1f0*/  SEL R19, R19, RZ, P1 ;  /* 0x000000ff13137207 */ /* 0x000fe40000800000 */
[----:B------:R-:W-:Y:S01]  /*d200*/  LOP3.LUT R208, R208, R0, RZ, 0x3c, !PT ;  /* 0x00000000d0d07212 */ /* 0x000fe200078e3cff */
[----:B0-----:R-:W-:Y:S06]  /*d210*/  @!P0 BRA `(.L_x_6132) ;  /* 0x0000000000048947 */ /* 0x001fec0003800000 */
[----:B------:R-:W-:Y:S01]  /*d220*/  BPT.TRAP 0x1 ;  /* 0x000000040000795c */ /* 0x000fe20000300000 */
.L_x_6132:
[----:B------:R-:W-:Y:S01]  /*d230*/  IMAD R10, R19, 0x8, R23 ;  /* 0x00000008130a7824 */ /* 0x000fe200078e0217 */
[----:B------:R-:W-:-:S04]  /*d240*/  SHF.L.U32 R0, R208, 0x1f, RZ ;  /* 0x0000001fd0007819 */ /* 0x000fc800000006ff */
[----:B------:R0:W1:Y:S01]  /*d250*/  SYNCS.PHASECHK.TRANS64.TRYWAIT P1, [R10+URZ+0x32430], R0 ;  /* 0x032430000a0075a7 */ /* 0x000062000802017f */
[----:B------:R-:W-:Y:S05]  /*d260*/  @!P0 BRA `(.L_x_6133) ;  /* 0x0000000000048947 */ /* 0x000fea0003800000 */
[----:B------:R-:W-:Y:S01]  /*d270*/  BPT.TRAP 0x1 ;  /* 0x000000040000795c */ /* 0x000fe20000300000 */
.L_x_6133:
[----:B------:R-:W2:Y:S01]  /*d280*/  LDL R7, [R1+0x2c] ;  /* 0x00002c0001077983 */ /* 0x000ea20000100800 */
[----:B------:R-:W-:Y:S02]  /*d290*/  IMAD.MOV.U32 R153, RZ, RZ, 0x40000040 ;  /* 0x40000040ff997424 */ /* 0x000fe400078e00ff */
[----:B--2---:R-:W-:Y:S01]  /*d2a0*/  IMAD R152, R19, 0x300, R7 ;  /* 0x0000030013987824 */ /* 0x004fe200078e0207 */
[----:B-1----:R-:W-:Y:S06]  /*d2b0*/  @P1 BRA `(.L_x_6134) ;  /* 0x0000000000081947 */ /* 0x002fec0003800000 */
[----:B------:R-:W1:Y:S02]  /*d2c0*/  SYNCS.PHASECHK.TRANS64.TRYWAIT P1, [R10+URZ+0x32430], R0 ;  /* 0x032430000a0075a7 */ /* 0x000e64000802017f */
[----:B-1----:R-:W-:Y:S05]  /*d2d0*/  @!P1 BRA `(.L_x_6135) ;  /* 0x0000014c00c09947 */ /* 0x002fea0003800000 */
.L_x_6134:
[----:B------:R-:W-:Y:S01]  /*d2e0*/  VIADD R14, R152, 0x4 ;  /* 0x00000004980e7836 */ /* 0x000fe20000000000 */
[----:B------:R-:W2:Y:S01]  /*d2f0*/  LDL.64 R202, [R1+0x60] ;  /* 0x0000600001ca7983 */ /* 0x000ea20000100a00 */
[----:B------:R-:W-:Y:S01]  /*d300*/  IMAD.MOV.U32 R15, RZ, RZ, 0x40000040 ;  /* 0x40000040ff0f7424 */ /* 0x000fe200078e00ff */
[----:B------:R-:W-:Y:S05]  /*d310*/  WARPSYNC.ALL ;  /* 0x0000000000007948 */ /* 0x000fea0003800000 */
[----:B------:R-:W-:Y:S01]  /*d320*/  R2UR UR14, R14 ;  /* 0x000000000e0e72ca */ /* 0x000fe200000e0000 */
[C---:B------:R-:W-:Y:S01]  /*d330*/  VIADD R20, R152.reuse, 0x2 ;  /* 0x0000000298147836 */ /* 0x040fe20000000000 */
[----:B------:R-:W-:Y:S01]  /*d340*/  R2UR UR15, R15 ;  /* 0x000000000f0f72ca */ /* 0x000fe200000e0000 */
[----:B------:R-:W-:Y:S01]  /*d350*/  IMAD.MOV.U32 R21, RZ, RZ, 0x40000040 ;  /* 0x40000040ff157424 */ /* 0x000fe200078e00ff */
[----:B------:R-:W3:Y:S01]  /*d360*/  LDL.64 R14, [R1+0x70] ;  /* 0x00007000010e7983 */ /* 0x000ee20000100a00 */
[C---:B------:R-:W-:Y:S01]  /*d370*/  R2UR UR6, R152.reuse ;  /* 0x00000000980672ca */ /* 0x040fe200000e0000 */
[----:B------:R-:W-:Y:S01]  /*d380*/  VIADD R152, R152, 0x6 ;  /* 0x0000000698987836 */ /* 0x000fe20000000000 */
[----:B------:R-:W-:-:S02]  /*d390*/  R2UR UR10, R20 ;  /* 0x00000000140a72ca */ /* 0x000fc400000e0000 */
[----:B------:R-:W-:Y:S02]  /*d3a0*/  R2UR UR11, R21 ;  /* 0x00000000150b72ca */ /* 0x000fe400000e0000 */
[----:B------:R-:W4:Y:S01]  /*d3b0*/  LDL.64 R20, [R1+0x68] ;  /* 0x0000680001147983 */ /* 0x000f220000100a00 */
[----:B------:R-:W-:Y:S01]  /*d3c0*/  R2UR UR7, R153 ;  /* 0x00000000990772ca */ /* 0x000fe200000e0000 */
[----:B------:R-:W-:Y:S01]  /*d3d0*/  IMAD.MOV.U32 R153, RZ, RZ, 0x40000040 ;  /* 0x40000040ff997424 */ /* 0x000fe200078e00ff */
[----:B------:R-:W-:Y:S02]  /*d3e0*/  R2UR UR4, R220 ;  /* 0x00000000dc0472ca */ /* 0x000fe400000e0000 */
[----:B------:R-:W-:Y:S02]  /*d3f0*/  R2UR UR5, R221 ;  /* 0x00000000dd0572ca */ /* 0x000fe400000e0000 */
[----:B------:R-:W-:Y:S02]  /*d400*/  R2UR UR18, R152 ;  /* 0x00000000981272ca */ /* 0x000fe400000e0000 */
[----:B------:R-:W-:-:S02]  /*d410*/  R2UR UR19, R153 ;  /* 0x00000000991372ca */ /* 0x000fc400000e0000 */
[----:B------:R-:W-:-:S07]  /*d420*/  WARPGROUP.ARRIVE ;  /* 0x00000000000079c5 */ /* 0x000fce0000000000 */
[----:B------:R-:W-:Y:S03]  /*d430*/  HGMMA.64x96x16.F32.BF16 R152, gdesc[UR4], RZ, !UPT, gsb0 ;  /* 0x01600000049879f0 */ /* 0x000fe6000c0018ff */
[----:B------:R-:W-:Y:S02]  /*d440*/  WARPGROUP.DEPBAR.LE gsb0, 0x0 ;  /* 0x00008000000079c5 */ /* 0x000fe40000010000 */
[----:B------:R-:W-:Y:S01]  /*d450*/  WARPGROUP.ARRIVE ;  /* 0x00000000000079c5 */ /* 0x000fe20000000000 */
[----:B---3--:R-:W-:Y:S02]  /*d460*/  R2UR UR8, R14 ;  /* 0x000000000e0872ca */ /* 0x008fe400000e0000 */
[----:B------:R-:W-:-:S13]  /*d470*/  R2UR UR9, R15 ;  /* 0x000000000f0972ca */ /* 0x000fda00000e0000 */
[----:B------:R-:W-:Y:S01]  /*d480*/  HGMMA.64x96x16.F32.BF16 R152, gdesc[UR8], R152, gsb0 ;  /* 0x01600000089879f0 */ /* 0x000fe20008001898 */
[----:B----4-:R-:W-:Y:S02]  /*d490*/  R2UR UR12, R20 ;  /* 0x00000000140c72ca */ /* 0x010fe400000e0000 */
[----:B------:R-:W-:Y:S02]  /*d4a0*/  R2UR UR13, R21 ;  /* 0x00000000150d72ca */ /* 0x000fe400000e0000 */
[----:B--2---:R-:W-:Y:S02]  /*d4b0*/  R2UR UR16, R202 ;  /* 0x00000000ca1072ca */ /* 0x004fe400000e0000 */
        /* <DEDUP_REMOVED lines=10> */
.L_x_6136:
[----:B------:R2:W3:Y:S01]  /*d560*/  SYNCS.PHASECHK.TRANS64.TRYWAIT P1, [R10+URZ+0x32450], R0 ;  /* 0x032450000a0075a7 */ /* 0x0004e2000802017f */
[----:B------:R-:W-:Y:S05]  /*d570*/  @!P0 BRA `(.L_x_6137) ;  /* 0x0000000000048947 */ /* 0x000fea0003800000 */
[----:B------:R-:W-:Y:S01]  /*d580*/  BPT.TRAP 0x1 ;  /* 0x000000040000795c */ /* 0x000fe20000300000 */
.L_x_6137:
[----:B---3--:R-:W-:Y:S05]  /*d590*/  @P1 BRA `(.L_x_6138) ;  /* 0x0000000000081947 */ /* 0x008fea0003800000 */
[----:B------:R-:W3:Y:S02]  /*d5a0*/  SYNCS.PHASECHK.TRANS64.TRYWAIT P1, [R10+URZ+0x32450], R0 ;  /* 0x032450000a0075a7 */ /* 0x000ee4000802017f */
[----:B---3--:R-:W-:Y:S05]  /*d5b0*/  @!P1 BRA `(.L_x_6139) ;  /* 0x0000014c001c9947 */ /* 0x008fea0003800000 */
.L_x_6138:
[----:B------:R-:W4:Y:S04]  /*d5c0*/  LDL.64 R202, [R1+0x48] ;  /* 0x0000480001ca7983 */ /* 0x000f280000100a00 */
[----:B------:R0:W-:Y:S04]  /*d5d0*/  STL.64 [R1+0x1e0], R10 ;  /* 0x0001e00a01007387 */ /* 0x0001e80000100a00 */
[----:B0123--:R-:W2:Y:S04]  /*d5e0*/  LDL.64 R10, [R1+0x58] ;  /* 0x00005800010a7983 */ /* 0x00fea80000100a00 */
[----:B------:R0:W-:Y:S04]  /*d5f0*/  STL [R1+0x1d8], R9 ;  /* 0x0001d80901007387 */ /* 0x0001e80000100800 */
[----:B0-----:R-:W3:Y:S01]  /*d600*/  LDL.64 R8, [R1+0x50] ;  /* 0x0000500001087983 */ /* 0x001ee20000100a00 */
[----:B------:R-:W-:Y:S01]  /*d610*/  IMAD.MOV.U32 R14, RZ, RZ, 0xc00 ;  /* 0x00000c00ff0e7424 */ /* 0x000fe200078e00ff */
[----:B------:R-:W-:Y:S05]  /*d620*/  WARPSYNC.ALL ;  /* 0x0000000000007948 */ /* 0x000fea0003800000 */
[----:B------:R-:W-:Y:S01]  /*d630*/  IMAD R14, R19, R14, UR45 ;  /* 0x0000002d130e7e24 */ /* 0x000fe2000f8e020e */
[----:B------:R-:W-:Y:S01]  /*d640*/  R2UR UR4, R4 ;  /* 0x00000000040472ca */ /* 0x000fe200000e0000 */
[----:B------:R-:W-:Y:S01]  /*d650*/  IMAD.MOV.U32 R15, RZ, RZ, 0x40000040 ;  /* 0x40000040ff0f7424 */ /* 0x000fe200078e00ff */
[----:B------:R-:W-:Y:S01]  /*d660*/  R2UR UR5, R5 ;  /* 0x00000000050572ca */ /* 0x000fe200000e0000 */
[----:B------:R-:W-:Y:S01]  /*d670*/  WARPGROUP.ARRIVE ;  /* 0x00000000000079c5 */ /* 0x000fe20000000000 */
[C---:B------:R-:W-:Y:S01]  /*d680*/  R2UR UR6, R14.reuse ;  /* 0x000000000e0672ca */ /* 0x040fe200000e0000 */
[----:B------:R-:W-:Y:S01]  /*d690*/  VIADD R20, R14, 0x2 ;  /* 0x000000020e147836 */ /* 0x000fe20000000000 */
[----:B------:R-:W-:Y:S01]  /*d6a0*/  R2UR UR7, R15 ;  /* 0x000000000f0772ca */ /* 0x000fe200000e0000 */
[----:B------:R-:W-:Y:S01]  /*d6b0*/  IMAD.MOV.U32 R21, RZ, RZ, 0x40000040 ;  /* 0x40000040ff157424 */ /* 0x000fe200078e00ff */
[----:B------:R0:W-:Y:S11]  /*d6c0*/  STL.64 [R1+0x1d0], R2 ;  /* 0x0001d00201007387 */ /* 0x0001f60000100a00 */
[----:B------:R-:W-:Y:S01]  /*d6d0*/  HGMMA.64x96x16.F32.BF16 R152, gdesc[UR4], R152, gsb0 ;  /* 0x01600000049879f0 */ /* 0x000fe20008001898 */
[----:B------:R-:W-:Y:S01]  /*d6e0*/  R2UR UR6, R20 ;  /* 0x00000000140672ca */ /* 0x000fe200000e0000 */
[----:B0-----:R-:W4:Y:S01]  /*d6f0*/  LDL.64 R2, [R1+0x30] ;  /* 0x0000300001027983 */ /* 0x001f220000100a00 */
[----:B------:R-:W-:Y:S01]  /*d700*/  R2UR UR7, R21 ;  /* 0x00000000150772ca */ /* 0x000fe200000e0000 */
[----:B------:R-:W-:-:S02]  /*d710*/  VIADD R20, R14, 0x4 ;  /* 0x000000040e147836 */ /* 0x000fc40000000000 */
[----:B------:R-:W-:Y:S01]  /*d720*/  IMAD.MOV.U32 R21, RZ, RZ, 0x40000040 ;  /* 0x40000040ff157424 */ /* 0x000fe200078e00ff */
[----:B------:R-:W-:Y:S02]  /*d730*/  WARPGROUP.DEPBAR.LE gsb0, 0x0 ;  /* 0x00008000000079c5 */ /* 0x000fe40000010000 */
[----:B------:R-:W-:Y:S01]  /*d740*/  WARPGROUP.ARRIVE ;  /* 0x00000000000079c5 */ /* 0x000fe20000000000 */
[----:B--2---:R-:W-:Y:S02]  /*d750*/  R2UR UR4, R10 ;  /* 0x000000000a0472ca */ /* 0x004fe400000e0000 */
[----:B------:R-:W-:Y:S02]  /*d760*/  R2UR UR5, R11 ;  /* 0x000000000b0572ca */ /* 0x000fe400000e0000 */
[----:B------:R-:W2:Y:S11]  /*d770*/  LDL.64 R10, [R1+0x40] ;  /* 0x00004000010a7983 */ /* 0x000eb60000100a00 */
[----:B------:R-:W-:Y:S01]  /*d780*/  HGMMA.64x96x16.F32.BF16 R152, gdesc[UR4], R152, gsb0 ;  /* 0x01600000049879f0 */ /* 0x000fe20008001898 */
[----:B---3--:R-:W-:-:S02]  /*d790*/  R2UR UR4, R8 ;  /* 0x00000000080472ca */ /* 0x008fc400000e0000 */
[----:B------:R-:W-:Y:S02]  /*d7a0*/  R2UR UR5, R9 ;  /* 0x00000000090572ca */ /* 0x000fe400000e0000 */
[----:B------:R-:W3:Y:S01]  /*d7b0*/  LDL.64 R8, [R1+0x38] ;  /* 0x0000380001087983 */ /* 0x000ee20000100a00 */
[----:B------:R-:W-:Y:S02]  /*d7c0*/  R2UR UR6, R20 ;  /* 0x00000000140672ca */ /* 0x000fe400000e0000 */
[----:B------:R-:W-:Y:S01]  /*d7d0*/  R2UR UR7, R21 ;  /* 0x00000000150772ca */ /* 0x000fe200000e0000 */
[----:B------:R-:W-:Y:S02]  /*d7e0*/  VIADD R20, R14, 0x6 ;  /* 0x000000060e147836 */ /* 0x000fe40000000000 */
[----:B------:R-:W-:Y:S01]  /*d7f0*/  IMAD.MOV.U32 R21, RZ, RZ, 0x40000040 ;  /* 0x40000040ff157424 */ /* 0x000fe200078e00ff */
[----:B------:R-:W-:Y:S02]  /*d800*/  WARPGROUP.DEPBAR.LE gsb0, 0x0 ;  /* 0x00008000000079c5 */ /* 0x000fe40000010000 */
[----:B------:R-:W-:-:S07]  /*d810*/  WARPGROUP.ARRIVE ;  /* 0x00000000000079c5 */ /* 0x000fce0000000000 */
[----:B------:R-:W-:Y:S01]  /*d820*/  HGMMA.64x96x16.F32.BF16 R152, gdesc[UR4], R152, gsb0 ;  /* 0x01600000049879f0 */ /* 0x000fe20008001898 */
[----:B------:R-:W-:Y:S02]  /*d830*/  R2UR UR6, R20 ;  /* 0x00000000140672ca */ /* 0x000fe400000e0000 */
[----:B------:R-:W-:Y:S02]  /*d840*/  R2UR UR7, R21 ;  /* 0x00000000150772ca */ /* 0x000fe400000e0000 */
[----:B----4-:R-:W-:Y:S02]  /*d850*/  R2UR UR4, R202 ;  /* 0x00000000ca0472ca */ /* 0x010fe400000e0000 */
[----:B------:R-:W-:Y:S01]  /*d860*/  R2UR UR5, R203 ;  /* 0x00000000cb0572ca */ /* 0x000fe200000e0000 */
[----:B------:R-:W-:Y:S01]  /*d870*/  VIADD R20, R14, 0x300 ;  /* 0x000003000e147836 */ /* 0x000fe20000000000 */
[----:B------:R-:W4:Y:S01]  /*d880*/  LDL.64 R202, [R1+0x20] ;  /* 0x0000200001ca7983 */ /* 0x000f220000100a00 */
[----:B------:R-:W-:Y:S01]  /*d890*/  IMAD.MOV.U32 R21, RZ, RZ, 0x40000040 ;  /* 0x40000040ff157424 */ /* 0x000fe200078e00ff */
[----:B------:R-:W-:-:S02]  /*d8a0*/  WARPGROUP.DEPBAR.LE gsb0, 0x0 ;  /* 0x00008000000079c5 */ /* 0x000fc40000010000 */
[----:B------:R-:W-:-:S07]  /*d8b0*/  WARPGROUP.ARRIVE ;  /* 0x00000000000079c5 */ /* 0x000fce0000000000 */
[----:B------:R-:W-:Y:S01]  /*d8c0*/  HGMMA.64x96x16.F32.BF16 R152, gdesc[UR4], R152, gsb0 ;  /* 0x01600000049879f0 */ /* 0x000fe20008001898 */
[----:B------:R-:W-:Y:S02]  /*d8d0*/  R2UR UR6, R20 ;  /* 0x00000000140672ca */ /* 0x000fe400000e0000 */
[----:B------:R-:W-:Y:S02]  /*d8e0*/  R2UR UR7, R21 ;  /* 0x00000000150772ca */ /* 0x000fe400000e0000 */
[----:B--2---:R-:W-:Y:S02]  /*d8f0*/  R2UR UR4, R10 ;  /* 0x000000000a0472ca */ /* 0x004fe400000e0000 */
[----:B------:R-:W-:Y:S01]  /*d900*/  R2UR UR5, R11 ;  /* 0x000000000b0572ca */ /* 0x000fe200000e0000 */
[----:B------:R-:W-:Y:S02]  /*d910*/  WARPGROUP.DEPBAR.LE gsb0, 0x0 ;  /* 0x00008000000079c5 */ /* 0x000fe40000010000 */
[----:B------:R-:W-:Y:S01]  /*d920*/  WARPGROUP.ARRIVE ;  /* 0x00000000000079c5 */ /* 0x000fe20000000000 */
[----:B------:R-:W-:Y:S01]  /*d930*/  VIADD R20, R14, 0x302 ;  /* 0x000003020e147836 */ /* 0x000fe20000000000 */
[----:B------:R-:W2:Y:S08]  /*d940*/  LDL.64 R10, [R1+0x18] ;  /* 0x00001800010a7983 */ /* 0x000eb00000100a00 */
[----:B------:R-:W-:Y:S01]  /*d950*/  HGMMA.64x96x16.F32.BF16 R152, gdesc[UR4], R152, gsb0 ;  /* 0x01600000049879f0 */ /* 0x000fe20008001898 */
[----:B------:R-:W-:Y:S01]  /*d960*/  IMAD.MOV.U32 R21, RZ, RZ, 0x40000040 ;  /* 0x40000040ff157424 */ /* 0x000fe200078e00ff */
[----:B------:R-:W-:-:S02]  /*d970*/  R2UR UR6, R20 ;  /* 0x00000000140672ca */ /* 0x000fc400000e0000 */
[----:B---3--:R-:W-:Y:S02]  /*d980*/  R2UR UR4, R8 ;  /* 0x00000000080472ca */ /* 0x008fe400000e0000 */
[----:B------:R-:W-:Y:S02]  /*d990*/  R2UR UR7, R21 ;  /* 0x00000000150772ca */ /* 0x000fe400000e0000 */
[----:B------:R-:W-:Y:S01]  /*d9a0*/  R2UR UR5, R9 ;  /* 0x00000000090572ca */ /* 0x000fe200000e0000 */
[----:B------:R-:W-:Y:S01]  /*d9b0*/  VIADD R20, R14, 0x304 ;  /* 0x000003040e147836 */ /* 0x000fe20000000000 */
[----:B------:R-:W3:Y:S01]  /*d9c0*/  LDL.64 R8, [R1+0x10] ;  /* 0x0000100001087983 */ /* 0x000ee20000100a00 */
[----:B------:R-:W-:Y:S01]  /*d9d0*/  IMAD.MOV.U32 R21, RZ, RZ, 0x40000040 ;  /* 0x40000040ff157424 */ /* 0x000fe200078e00ff */
[----:B------:R-:W-:Y:S02]  /*d9e0*/  WARPGROUP.DEPBAR.LE gsb0, 0x0 ;  /* 0x00008000000079c5 */ /* 0x000fe40000010000 */
[----:B------:R-:W-:-:S07]  /*d9f0*/  WARPGROUP.ARRIVE ;  /* 0x00000000000079c5 */ /* 0x000fce0000000000 */
[----:B------:R-:W-:Y:S01]  /*da00*/  HGMMA.64x96x16.F32.BF16 R152, gdesc[UR4], R152, gsb0 ;  /* 0x01600000049879f0 */ /* 0x000fe20008001898 */
[----:B------:R-:W-:Y:S02]  /*da10*/  R2UR UR6, R20 ;  /* 0x00000000140672ca */ /* 0x000fe400000e0000 */
[----:B------:R-:W-:Y:S02]  /*da20*/  R2UR UR7, R21 ;  /* 0x00000000150772ca */ /* 0x000fe400000e0000 */
[----:B------:R-:W-:Y:S02]  /*da30*/  R2UR UR4, R2 ;  /* 0x00000000020472ca */ /* 0x000fe400000e0000 */
[----:B------:R-:W-:Y:S01]  /*da40*/  R2UR UR5, R3 ;  /* 0x00000000030572ca */ /* 0x000fe200000e0000 */
[----:B------:R-:W-:Y:S01]  /*da50*/  VIADD R20, R14, 0x306 ;  /* 0x000003060e147836 */ /* 0x000fe20000000000 */
[----:B------:R-:W3:Y:S01]  /*da60*/  LDL.64 R2, [R1+0x8] ;  /* 0x0000080001027983 */ /* 0x000ee20000100a00 */
        /* <DEDUP_REMOVED lines=8> */
[----:B------:R-:W-:Y:S01]  /*daf0*/  VIADD R20, R14, 0x600 ;  /* 0x000006000e147836 */ /* 0x000fe20000000000 */
[----:B------:R-:W4:Y:S01]  /*db00*/  LDL.64 R202, [R1] ;  /* 0x0000000001ca7983 */ /* 0x000f220000100a00 */
        /* <DEDUP_REMOVED lines=8> */
[----:B------:R-:W-:Y:S01]  /*db90*/  VIADD R20, R14, 0x602 ;  /* 0x000006020e147836 */ /* 0x000fe20000000000 */
[----:B------:R0:W5:Y:S01]  /*dba0*/  LDL.LU.64 R10, [R1+0x1e0] ;  /* 0x0001e000010a7983 */ /* 0x0001620000300a00 */
[----:B------:R-:W-:Y:S01]  /*dbb0*/  IMAD.MOV.U32 R21, RZ, RZ, 0x40000040 ;  /* 0x40000040ff157424 */ /* 0x000fe200078e00ff */
[----:B------:R-:W-:-:S02]  /*dbc0*/  WARPGROUP.DEPBAR.LE gsb0, 0x0 ;  /* 0x00008000000079c5 */ /* 0x000fc40000010000 */
[----:B------:R-:W-:-:S07]  /*dbd0*/  WARPGROUP.ARRIVE ;  /* 0x00000000000079c5 */ /* 0x000fce0000000000 */
[----:B------:R-:W-:Y:S01]  /*dbe0*/  HGMMA.64x96x16.F32.BF16 R152, gdesc[UR4], R152, gsb0 ;  /* 0x01600000049879f0 */ /* 0x000fe20008001898 */
[----:B------:R-:W-:Y:S02]  /*dbf0*/  R2UR UR6, R20 ;  /* 0x00000000140672ca */ /* 0x000fe400000e0000 */
[----:B------:R-:W-:Y:S02]  /*dc00*/  R2UR UR7, R21 ;  /* 0x00000000150772ca */ /* 0x000fe400000e0000 */
[----:B---3--:R-:W-:Y:S02]  /*dc10*/  R2UR UR4, R8 ;  /* 0x00000000080472ca */ /* 0x008fe400000e0000 */
[----:B------:R-:W-:Y:S01]  /*dc20*/  R2UR UR5, R9 ;  /* 0x00000000090572ca */ /* 0x000fe200000e0000 */
[----:B------:R-:W-:Y:S01]  /*dc30*/  VIADD R20, R14, 0x604 ;  /* 0x000006040e147836 */ /* 0x000fe20000000000 */
[----:B------:R0:W5:Y:S01]  /*dc40*/  LDL.LU R9, [R1+0x1d8] ;  /* 0x0001d80001097983 */ /* 0x0001620000300800 */
[----:B------:R-:W-:Y:S01]  /*dc50*/  IMAD.MOV.U32 R21, RZ, RZ, 0x40000040 ;  /* 0x40000040ff157424 */ /* 0x000fe200078e00ff */
[----:B------:R-:W-:-:S02]  /*dc60*/  WARPGROUP.DEPBAR.LE gsb0, 0x0 ;  /* 0x00008000000079c5 */ /* 0x000fc40000010000 */
[----:B------:R-:W-:-:S07]  /*dc70*/  WARPGROUP.ARRIVE ;  /* 0x00000000000079c5 */ /* 0x000fce0000000000 */
[----:B------:R-:W-:Y:S01]  /*dc80*/  HGMMA.64x96x16.F32.BF16 R152, gdesc[UR4], R152, gsb0 ;  /* 0x01600000049879f0 */ /* 0x000fe20008001898 */
[----:B------:R-:W-:Y:S02]  /*dc90*/  R2UR UR6, R20 ;  /* 0x00000000140672ca */ /* 0x000fe400000e0000 */
[----:B------:R-:W-:Y:S02]  /*dca0*/  R2UR UR7, R21 ;  /* 0x00000000150772ca */ /* 0x000fe400000e0000 */
[----:B------:R-:W-:Y:S02]  /*dcb0*/  R2UR UR4, R2 ;  /* 0x00000000020472ca */ /* 0x000fe400000e0000 */
        /* <DEDUP_REMOVED lines=48> */
[----:B------:R-:W-:Y:S02]  /*dfc0*/  WARPGROUP.DEPBAR.LE gsb0, 0x0 ;  /* 0x00008000000079c5 */ /* 0x000fe40000010000 */
[----:B------:R-:W-:-:S09]  /*dfd0*/  WARPGROUP.ARRIVE ;  /* 0x00000000000079c5 */ /* 0x000fd20000000000 */
[----:B------:R-:W-:Y:S01]  /*dfe0*/  HGMMA.64x96x16.F32.BF16 R152, gdesc[UR4], R152, gsb0 ;  /* 0x01600000049879f0 */ /* 0x000fe20008001898 */
[----:B-1----:R-:W-:-:S04]  /*dff0*/  SHF.R.U32.HI R201, RZ, 0x7, R201 ;  /* 0x00000007ffc97819 */ /* 0x002fc800000116c9 */
[----:B------:R-:W-:Y:S01]  /*e000*/  IADD3 R7, -R201, 0xb, RZ ;  /* 0x0000000bc9077810 */ /* 0x000fe20007ffe1ff */
[----:B------:R-:W-:-:S04]  /*e010*/  WARPGROUP.DEPBAR.LE gsb0, 0x0 ;  /* 0x00008000000079c5 */ /* 0x000fc80000010000 */
[----:B------:R0:W-:Y:S06]  /*e020*/  BAR.ARV R7, 0x100 ;  /* 0x000400070000751d */ /* 0x0001ec0000002000 */
[----:B------:R-:W-:Y:S05]  /*e030*/  @!P0 BRA `(.L_x_6140) ;  /* 0x0000000000048947 */ /* 0x000fea0003800000 */
[----:B------:R-:W-:Y:S01]  /*e040*/  BPT.TRAP 0x1 ;  /* 0x000000040000795c */ /* 0x000fe20000300000 */
.L_x_6140:
[----:B------:R-:W2:Y:S01]  /*e050*/  LDL R20, [R1+0x78] ;  /* 0x0000780001147983 */ /* 0x000ea20000100800 */
[----:B------:R-:W1:Y:S03]  /*e060*/  LDC R0, c[0x0][0x448] ;  /* 0x00011200ff007b82 */ /* 0x000e660000000800 */
[----:B------:R-:W2:Y:S04]  /*e070*/  LDL R8, [R1+0xa4] ;  /* 0x0000a40001087983 */ /* 0x000ea80000100800 */
[----:B------:R-:W3:Y:S04]  /*e080*/  LDL R15, [R1+0x94] ;  /* 0x00009400010f7983 */ /* 0x000ee80000100800 */
[----:B------:R-:W4:Y:S01]  /*e090*/  LDL R14, [R1+0x28] ;  /* 0x00002800010e7983 */ /* 0x000f220000100800 */
[----:B------:R-:W-:Y:S01]  /*e0a0*/  LOP3.LUT R18, R18, 0xffffdfff, RZ, 0xc0, !PT ;  /* 0xffffdfff12127812 */ /* 0x000fe200078ec0ff */
[----:B------:R-:W-:-:S03]  /*e0b0*/  UMOV UR37, UR40 ;  /* 0x0000002800257c82 */ /* 0x000fc60008000000 */
[----:B------:R-:W-:-:S04]  /*e0c0*/  @P0 LOP3.LUT R18, R18, 0x2000, RZ, 0xfc, !PT ;  /* 0x0000200012120812 */ /* 0x000fc800078efcff */
[----:B------:R-:W-:Y:S02]  /*e0d0*/  LOP3.LUT R18, R18, 0xffffbfff, RZ, 0xc0, !PT ;  /* 0xffffbfff12127812 */ /* 0x000fe400078ec0ff */
[----:B-1----:R-:W-:-:S13]  /*e0e0*/  ISETP.NE.AND P1, PT, R0, 0x1, PT ;  /* 0x000000010000780c */ /* 0x002fda0003f25270 */
[----:B------:R-:W1:Y:S08]  /*e0f0*/  @P1 LDC R13, c[0x0][0x44c] ;  /* 0x00011300ff0d1b82 */ /* 0x000e700000000800 */
[----:B------:R-:W0:Y:S01]  /*e100*/  @P1 LDC R0, c[0x0][0x450] ;  /* 0x00011400ff001b82 */ /* 0x000e220000000800 */
[----:B--2---:R-:W-:-:S04]  /*e110*/  IMAD.IADD R8, R8, 0x1, R20 ;  /* 0x0000000108087824 */ /* 0x004fc800078e0214 */
[----:B-1----:R-:W-:-:S05]  /*e120*/  @P1 IMAD.HI.U32 R13, R8, R13, RZ ;  /* 0x0000000d080d1227 */ /* 0x002fca00078e00ff */
[----:B0-----:R-:W-:Y:S01]  /*e130*/  @P1 SHF.R.U32.HI R8, RZ, R0, R13 ;  /* 0x00000000ff081219 */ /* 0x001fe2000001160d */
[----:B-----5:R-:W-:-:S04]  /*e140*/  IMAD R13, R9, -0x60, RZ ;  /* 0xffffffa0090d7824 */ /* 0x020fc800078e02ff */
[----:B------:R-:W0:Y:S01]  /*e150*/  SHFL.IDX PT, R0, R8, RZ, 0x1c1f ;  /* 0x001c1fff08007589 */ /* 0x000e2200000e0000 */
[----:B---3--:R-:W-:-:S03]  /*e160*/  IADD3 R13, -R15, 0x1, R13 ;  /* 0x000000010f0d7810 */ /* 0x008fc60007ffe10d */
[----:B------:R-:W1:Y:S01]  /*e170*/  SHFL.IDX PT, R8, R8, 0x1, 0x1c1f ;  /* 0x003c1f0008087f89 */ /* 0x000e6200000e0000 */
[----:B----4-:R-:W-:-:S05]  /*e180*/  IADD3 R13, -R219, R13, R14 ;  /* 0x0000000ddb0d7210 */ /* 0x010fca0007ffe10e */
[C---:B0-----:R-:W-:Y:S02]  /*e190*/  IMAD.IADD R0, R13.reuse, 0x1, R0 ;  /* 0x000000010d007824 */ /* 0x041fe400078e0200 */
[----:B-1----:R-:W-:-:S03]  /*e1a0*/  IMAD.IADD R8, R13, 0x1, R8 ;  /* 0x000000010d087824 */ /* 0x002fc600078e0208 */
[C---:B------:R-:W-:Y:S02]  /*e1b0*/  ISETP.GT.AND P4, PT, R0.reuse, RZ, PT ;  /* 0x000000ff0000720c */ /* 0x040fe40003f84270 */
        /* <DEDUP_REMOVED lines=43> */
[----:B------:R-:W-:Y:S02]  /*e470*/  FMNMX.FTZ R0, R152, R12, !PT ;  /* 0x0000000c98007209 */ /* 0x000fe40007810000 */
[----:B------:R-:W-:Y:S02]  /*e480*/  FSEL R192, R192, -INF , P4 ;  /* 0xff800000c0c07808 */ /* 0x000fe40002000000 */
[----:B------:R-:W-:Y:S02]  /*e490*/  FMNMX.FTZ R0, R153, R0, !PT ;  /* 0x0000000099007209 */ /* 0x000fe40007810000 */
[----:B------:R-:W-:-:S02]  /*e4a0*/  FSEL R193, R193, -INF , P3 ;  /* 0xff800000c1c17808 */ /* 0x000fc40001800000 */
[----:B------:R-:W-:Y:S02]  /*e4b0*/  FMNMX.FTZ R0, R156, R0, !PT ;  /* 0x000000009c007209 */ /* 0x000fe40007810000 */
[----:B------:R-:W-:Y:S02]  /*e4c0*/  FSEL R196, R196, -INF , P2 ;  /* 0xff800000c4c47808 */ /* 0x000fe40001000000 */
[----:B------:R-:W-:Y:S02]  /*e4d0*/  FMNMX.FTZ R0, R157, R0, !PT ;  /* 0x000000009d007209 */ /* 0x000fe40007810000 */
[----:B------:R-:W-:Y:S02]  /*e4e0*/  FSEL R197, R197, -INF , P1 ;  /* 0xff800000c5c57808 */ /* 0x000fe40000800000 */
[----:B------:R-:W-:Y:S02]  /*e4f0*/  FMNMX.FTZ R0, R160, R0, !PT ;  /* 0x00000000a0007209 */ /* 0x000fe40007810000 */
[----:B------:R-:W-:-:S02]  /*e500*/  ISETP.GT.AND P4, PT, R8, RZ, PT ;  /* 0x000000ff0800720c */ /* 0x000fc40003f84270 */
[----:B------:R-:W-:Y:S02]  /*e510*/  FMNMX.FTZ R0, R161, R0, !PT ;  /* 0x00000000a1007209 */ /* 0x000fe40007810000 */
[----:B------:R-:W-:Y:S02]  /*e520*/  ISETP.GT.AND P3, PT, R8, 0x1, PT ;  /* 0x000000010800780c */ /* 0x000fe40003f64270 */
[----:B------:R-:W-:Y:S02]  /*e530*/  FMNMX.FTZ R0, R164, R0, !PT ;  /* 0x00000000a4007209 */ /* 0x000fe40007810000 */
[C---:B------:R-:W-:Y:S02]  /*e540*/  ISETP.GT.AND P2, PT, R8.reuse, 0x8, PT ;  /* 0x000000080800780c */ /* 0x040fe40003f44270 */
[----:B------:R-:W-:Y:S02]  /*e550*/  FMNMX.FTZ R0, R165, R0, !PT ;  /* 0x00000000a5007209 */ /* 0x000fe40007810000 */
[----:B------:R-:W-:-:S02]  /*e560*/  ISETP.GT.AND P1, PT, R8, 0x9, PT ;  /* 0x000000090800780c */ /* 0x000fc40003f24270 */
        /* <DEDUP_REMOVED lines=8> */
[----:B------:R-:W-:Y:S02]  /*e5f0*/  FMNMX.FTZ R0, R176, R0, !PT ;  /* 0x00000000b0007209 */ /* 0x000fe40007810000 */
[C---:B------:R-:W-:Y:S02]  /*e600*/  ISETP.GT.AND P4, PT, R8.reuse, 0x10, PT ;  /* 0x000000100800780c */ /* 0x040fe40003f84270 */
[----:B------:R-:W-:Y:S02]  /*e610*/  FMNMX.FTZ R0, R177, R0, !PT ;  /* 0x00000000b1007209 */ /* 0x000fe40007810000 */
[----:B------:R-:W-:-:S02]  /*e620*/  ISETP.GT.AND P3, PT, R8, 0x11, PT ;  /* 0x000000110800780c */ /* 0x000fc40003f64270 */
[----:B------:R-:W-:Y:S02]  /*e630*/  FMNMX.FTZ R0, R180, R0, !PT ;  /* 0x00000000b4007209 */ /* 0x000fe40007810000 */
[C---:B------:R-:W-:Y:S02]  /*e640*/  ISETP.GT.AND P2, PT, R8.reuse, 0x18, PT ;  /* 0x000000180800780c */ /* 0x040fe40003f44270 */
[----:B------:R-:W-:Y:S02]  /*e650*/  FMNMX.FTZ R0, R181, R0, !PT ;  /* 0x00000000b5007209 */ /* 0x000fe40007810000 */
[----:B------:R-:W-:Y:S02]  /*e660*/  ISETP.GT.AND P1, PT, R8, 0x19, PT ;  /* 0x000000190800780c */ /* 0x000fe40003f24270 */
        /* <DEDUP_REMOVED lines=11> */
[----:B------:R-:W-:Y:S02]  /*e720*/  ISETP.GT.AND P4, PT, R8, 0x20, PT ;  /* 0x000000200800780c */ /* 0x000fe40003f84270 */
[----:B------:R-:W-:Y:S02]  /*e730*/  FMNMX.FTZ R0, R196, R0, !PT ;  /* 0x00000000c4007209 */ /* 0x000fe40007810000 */
[----:B------:R-:W-:-:S02]  /*e740*/  ISETP.GT.AND P3, PT, R8, 0x21, PT ;  /* 0x000000210800780c */ /* 0x000fc40003f64270 */
[----:B------:R-:W-:Y:S02]  /*e750*/  FMNMX.FTZ R0, R197, R0, !PT ;  /* 0x00000000c5007209 */ /* 0x000fe40007810000 */
[C---:B------:R-:W-:Y:S02]  /*e760*/  ISETP.GT.AND P2, PT, R8.reuse, 0x28, PT ;  /* 0x000000280800780c */ /* 0x040fe40003f44270 */
[----:B------:R-:W-:Y:S01]  /*e770*/  ISETP.GT.AND P1, PT, R8, 0x29, PT ;  /* 0x000000290800780c */ /* 0x000fe20003f24270 */
[----:B------:R-:W0:Y:S01]  /*e780*/  SHFL.BFLY PT, R14, R0, 0x2, 0x1f ;  /* 0x0c401f00000e7f89 */ /* 0x000e2200000e0000 */
[----:B------:R-:W-:Y:S02]  /*e790*/  FSEL R170, R170, -INF , P4 ;  /* 0xff800000aaaa7808 */ /* 0x000fe40002000000 */
[----:B------:R-:W-:Y:S02]  /*e7a0*/  FSEL R171, R171, -INF , P3 ;  /* 0xff800000abab7808 */ /* 0x000fe40001800000 */
[----:B------:R-:W-:-:S02]  /*e7b0*/  FSEL R174, R174, -INF , P2 ;  /* 0xff800000aeae7808 */ /* 0x000fc40001000000 */
[----:B------:R-:W-:Y:S02]  /*e7c0*/  FSEL R175, R175, -INF , P1 ;  /* 0xff800000afaf7808 */ /* 0x000fe40000800000 */
[C---:B------:R-:W-:Y:S02]  /*e7d0*/  ISETP.GT.AND P4, PT, R8.reuse, 0x30, PT ;  /* 0x000000300800780c */ /* 0x040fe40003f84270 */
[C---:B------:R-:W-:Y:S02]  /*e7e0*/  ISETP.GT.AND P3, PT, R8.reuse, 0x31, PT ;  /* 0x000000310800780c */ /* 0x040fe40003f64270 */
[C---:B------:R-:W-:Y:S02]  /*e7f0*/  ISETP.GT.AND P2, PT, R8.reuse, 0x38, PT ;  /* 0x000000380800780c */ /* 0x040fe40003f44270 */
[----:B------:R-:W-:Y:S02]  /*e800*/  ISETP.GT.AND P1, PT, R8, 0x39, PT ;  /* 0x000000390800780c */ /* 0x000fe40003f24270 */
[----:B------:R-:W-:-:S02]  /*e810*/  FSEL R178, R178, -INF , P4 ;  /* 0xff800000b2b27808 */ /* 0x000fc40002000000 */
[----:B------:R-:W-:Y:S02]  /*e820*/  FSEL R179, R179, -INF , P3 ;  /* 0xff800000b3b37808 */ /* 0x000fe40001800000 */
[----:B------:R-:W-:Y:S02]  /*e830*/  @P0 LOP3.LUT R18, R18, 0x4000, RZ, 0xfc, !PT ;  /* 0x0000400012120812 */ /* 0x000fe400078efcff */
[----:B------:R-:W-:Y:S02]  /*e840*/  FSEL R182, R182, -INF , P2 ;  /* 0xff800000b6b67808 */ /* 0x000fe40001000000 */
[----:B0-----:R-:W-:Y:S02]  /*e850*/  FMNMX.FTZ R0, R0, R14, !PT ;  /* 0x0000000e00007209 */ /* 0x001fe40007810000 */
[----:B------:R-:W-:Y:S02]  /*e860*/  FSEL R183, R183, -INF , P1 ;  /* 0xff800000b7b77808 */ /* 0x000fe40000800000 */
[C---:B------:R-:W-:Y:S01]  /*e870*/  ISETP.GT.AND P1, PT, R8.reuse, 0x49, PT ;  /* 0x000000490800780c */ /* 0x040fe20003f24270 */
[----:B------:R-:W0:Y:S01]  /*e880*/  SHFL.BFLY PT, R14, R0, 0x1, 0x1f ;  /* 0x0c201f00000e7f89 */ /* 0x000e2200000e0000 */
[----:B------:R-:W-:-:S02]  /*e890*/  ISETP.GT.AND P2, PT, R8, 0x50, PT ;  /* 0x000000500800780c */ /* 0x000fc40003f44270 */
[C---:B------:R-:W-:Y:S02]  /*e8a0*/  ISETP.GT.AND P3, PT, R8.reuse, 0x51, PT ;  /* 0x000000510800780c */ /* 0x040fe40003f64270 */
[C---:B------:R-:W-:Y:S02]  /*e8b0*/  ISETP.GT.AND P4, PT, R8.reuse, 0x58, PT ;  /* 0x000000580800780c */ /* 0x040fe40003f84270 */
[C---:B------:R-:W-:Y:S02]  /*e8c0*/  ISETP.GT.AND P5, PT, R8.reuse, 0x59, PT ;  /* 0x000000590800780c */ /* 0x040fe40003fa4270 */
[----:B------:R-:W-:Y:S02]  /*e8d0*/  ISETP.GT.AND P0, PT, R8, 0x40, PT ;  /* 0x000000400800780c */ /* 0x000fe40003f04270 */
[----:B------:R-:W-:Y:S02]  /*e8e0*/  FSEL R191, R191, -INF , P1 ;  /* 0xff800000bfbf7808 */ /* 0x000fe40000800000 */
[----:B------:R-:W-:-:S02]  /*e8f0*/  FSEL R186, R186, -INF , P0 ;  /* 0xff800000baba7808 */ /* 0x000fc40000000000 */
[----:B------:R-:W-:Y:S02]  /*e900*/  LOP3.LUT P0, RZ, R18, 0x4000, RZ, 0xc0, !PT ;  /* 0x0000400012ff7812 */ /* 0x000fe4000780c0ff */
[----:B------:R-:W-:Y:S02]  /*e910*/  FSEL R194, R194, -INF , P2 ;  /* 0xff800000c2c27808 */ /* 0x000fe40001000000 */
[----:B------:R-:W-:Y:S02]  /*e920*/  FSEL R187, R187, -INF , P0 ;  /* 0xff800000bbbb7808 */ /* 0x000fe40000000000 */
[----:B------:R-:W-:Y:S02]  /*e930*/  FSEL R195, R195, -INF , P3 ;  /* 0xff800000c3c37808 */ /* 0x000fe40001800000 */
[----:B------:R-:W-:Y:S02]  /*e940*/  FSEL R198, R198, -INF , P4 ;  /* 0xff800000c6c67808 */ /* 0x000fe40002000000 */
[----:B0-----:R-:W-:-:S02]  /*e950*/  FMNMX.FTZ R0, R0, R14, !PT ;  /* 0x0000000e00007209 */ /* 0x001fc40007810000 */
[----:B------:R-:W-:Y:S02]  /*e960*/  FSEL R199, R199, -INF , P5 ;  /* 0xff800000c7c77808 */ /* 0x000fe40002800000 */
[----:B------:R-:W-:Y:S02]  /*e970*/  FSETP.NEU.FTZ.AND P6, PT, R0, -INF , PT ;  /* 0xff8000000000780b */ /* 0x000fe40003fdd000 */
[----:B------:R-:W-:Y:S02]  /*e980*/  LOP3.LUT P0, RZ, R18, 0x2000, RZ, 0xc0, !PT ;  /* 0x0000200012ff7812 */ /* 0x000fe4000780c0ff */
[----:B------:R-:W-:-:S05]  /*e990*/  FSEL R14, R0, RZ, P6 ;  /* 0x000000ff000e7208 */ /* 0x000fca0003000000 */
[----:B------:R-:W-:Y:S01]  /*e9a0*/  FADD.FTZ R14, -R14, R12 ;  /* 0x0000000c0e0e7221 */ /* 0x000fe20000010100 */
[----:B------:R-:W-:-:S03]  /*e9b0*/  FMUL.FTZ R12, R0, UR37 ;  /* 0x00000025000c7c20 */ /* 0x000fc60008410000 */
[----:B------:R-:W-:Y:S02]  /*e9c0*/  FMUL.FTZ R14, R14, UR37 ;  /* 0x000000250e0e7c20 */ /* 0x000fe40008410000 */
[----:B------:R-:W-:Y:S02]  /*e9d0*/  FSEL R12, R12, RZ, P6 ;  /* 0x000000ff0c0c7208 */ /* 0x000fe40003000000 */
[----:B------:R-:W-:Y:S02]  /*e9e0*/  ISETP.GT.AND P6, PT, R8, 0x48, PT ;  /* 0x000000480800780c */ /* 0x000fe40003fc4270 */
[----:B------:R-:W-:Y:S01]  /*e9f0*/  FMNMX.FTZ R8, R13, R11, !PT ;  /* 0x0000000b0d087209 */ /* 0x000fe20007810000 */
[--C-:B------:R-:W-:Y:S01]  /*ea00*/  FFMA.FTZ R152, R152, UR37, -R12.reuse ;  /* 0x0000002598987c23 */ /* 0x100fe2000801080c */
[----:B------:R-:W-:Y:S01]  /*ea10*/  FSEL R190, R190, -INF , P6 ;  /* 0xff800000bebe7808 */ /* 0x000fe20003000000 */
[--C-:B------:R-:W-:Y:S01]  /*ea20*/  FFMA.FTZ R153, R153, UR37, -R12.reuse ;  /* 0x0000002599997c23 */ /* 0x100fe2000801080c */
        /* <DEDUP_REMOVED lines=29> */
[----:B------:R-:W-:Y:S01]  /*ec00*/  FFMA.FTZ R197, R197, UR37, -R12 ;  /* 0x00000025c5c57c23 */ /* 0x000fe2000801080c */
[----:B------:R-:W-:Y:S02]  /*ec10*/  MUFU.EX2 R152, R152 ;  /* 0x0000009800987308 */ /* 0x000fe40000000800 */
[----:B------:R-:W-:-:S04]  /*ec20*/  FMNMX.FTZ R8, R171, R8, !PT ;  /* 0x00000008ab087209 */ /* 0x000fc80007810000 */
[----:B------:R-:W-:Y:S02]  /*ec30*/  FMNMX.FTZ R8, R174, R8, !PT ;  /* 0x00000008ae087209 */ /* 0x000fe40007810000 */
[----:B------:R-:W0:Y:S02]  /*ec40*/  MUFU.EX2 R14, R14 ;  /* 0x0000000e000e7308 */ /* 0x000e240000000800 */
[----:B------:R-:W-:-:S04]  /*ec50*/  FMNMX.FTZ R8, R175, R8, !PT ;  /* 0x00000008af087209 */ /* 0x000fc80007810000 */
[----:B------:R-:W-:Y:S02]  /*ec60*/  FMNMX.FTZ R8, R178, R8, !PT ;  /* 0x00000008b2087209 */ /* 0x000fe40007810000 */
[----:B------:R-:W1:Y:S02]  /*ec70*/  MUFU.EX2 R153, R153 ;  /* 0x0000009900997308 */ /* 0x000e640000000800 */
[----:B------:R-:W-:-:S04]  /*ec80*/  FMNMX.FTZ R8, R179, R8, !PT ;  /* 0x00000008b3087209 */ /* 0x000fc80007810000 */
[----:B------:R-:W-:Y:S02]  /*ec90*/  FMNMX.FTZ R8, R182, R8, !PT ;  /* 0x00000008b6087209 */ /* 0x000fe40007810000 */
[----:B------:R-:W2:Y:S01]  /*eca0*/  MUFU.EX2 R154, R156 ;  /* 0x0000009c009a7308 */ /* 0x000ea20000000800 */
[----:B0-----:R-:W-:Y:S01]  /*ecb0*/  FFMA.FTZ R6, R14, R6, R152 ;  /* 0x000000060e067223 */ /* 0x001fe20000010098 */
[----:B------:R-:W-:Y:S01]  /*ecc0*/  FMNMX.FTZ R8, R183, R8, !PT ;  /* 0x00000008b7087209 */ /* 0x000fe20007810000 */
[-C--:B------:R-:W-:Y:S01]  /*ecd0*/  FMUL.FTZ R24, R24, R14.reuse ;  /* 0x0000000e18187220 */ /* 0x080fe20000410000 */
[-C--:B------:R-:W-:Y:S01]  /*ece0*/  FMUL.FTZ R25, R25, R14.reuse ;  /* 0x0000000e19197220 */ /* 0x080fe20000410000 */
[----:B------:R-:W-:Y:S01]  /*ecf0*/  FMUL.FTZ R28, R28, R14 ;  /* 0x0000000e1c1c7220 */ /* 0x000fe20000410000 */
[----:B------:R-:W-:Y:S01]  /*ed00*/  FMNMX.FTZ R8, R186, R8, !PT ;  /* 0x00000008ba087209 */ /* 0x000fe20007810000 */
[----:B------:R-:W-:Y:S01]  /*ed10*/  FMUL.FTZ R29, R29, R14 ;  /* 0x0000000e1d1d7220 */ /* 0x000fe20000410000 */
[----:B------:R-:W0:Y:S01]  /*ed20*/  MUFU.EX2 R157, R157 ;  /* 0x0000009d009d7308 */ /* 0x000e220000000800 */
[----:B-1----:R-:W-:Y:S01]  /*ed30*/  FADD.FTZ R6, R153, R6 ;  /* 0x0000000699067221 */ /* 0x002fe20000010000 */
[----:B------:R-:W-:Y:S01]  /*ed40*/  FMNMX.FTZ R8, R187, R8, !PT ;  /* 0x00000008bb087209 */ /* 0x000fe20007810000 */
[----:B------:R-:W-:Y:S01]  /*ed50*/  FMUL.FTZ R32, R32, R14 ;  /* 0x0000000e20207220 */ /* 0x000fe20000410000 */
[----:B------:R-:W-:Y:S01]  /*ed60*/  F2FP.BF16.F32.PACK_AB R152, R153, R152 ;  /* 0x000000989998723e */ /* 0x000fe200000010ff */
[----:B------:R-:W-:Y:S01]  /*ed70*/  FMUL.FTZ R33, R33, R14 ;  /* 0x0000000e21217220 */ /* 0x000fe20000410000 */
[----:B------:R-:W-:Y:S01]  /*ed80*/  FMNMX.FTZ R8, R190, R8, !PT ;  /* 0x00000008be087209 */ /* 0x000fe20007810000 */
[-C--:B------:R-:W-:Y:S01]  /*ed90*/  FMUL.FTZ R36, R36, R14.reuse ;  /* 0x0000000e24247220 */ /* 0x080fe20000410000 */
[----:B------:R-:W-:Y:S01]  /*eda0*/  FMUL.FTZ R37, R37, R14 ;  /* 0x0000000e25257220 */ /* 0x000fe20000410000 */
[----:B--2---:R-:W-:Y:S01]  /*edb0*/  FADD.FTZ R6, R154, R6 ;  /* 0x000000069a067221 */ /* 0x004fe20000010000 */
[----:B------:R-:W-:Y:S01]  /*edc0*/  FMNMX.FTZ R8, R191, R8, !PT ;  /* 0x00000008bf087209 */ /* 0x000fe20007810000 */
[-C--:B------:R-:W-:Y:S01]  /*edd0*/  FMUL.FTZ R40, R40, R14.reuse ;  /* 0x0000000e28287220 */ /* 0x080fe20000410000 */
[-C--:B------:R-:W-:Y:S01]  /*ede0*/  FMUL.FTZ R41, R41, R14.reuse ;  /* 0x0000000e29297220 */ /* 0x080fe20000410000 */
[----:B------:R-:W-:Y:S01]  /*edf0*/  FMUL.FTZ R44, R44, R14 ;  /* 0x0000000e2c2c7220 */ /* 0x000fe20000410000 */
[----:B------:R-:W-:Y:S01]  /*ee00*/  FMNMX.FTZ R8, R194, R8, !PT ;  /* 0x00000008c2087209 */ /* 0x000fe20007810000 */
[-C--:B------:R-:W-:Y:S01]  /*ee10*/  FMUL.FTZ R45, R45, R14.reuse ;  /* 0x0000000e2d2d7220 */ /* 0x080fe20000410000 */
[----:B------:R-:W-:Y:S01]  /*ee20*/  FMUL.FTZ R48, R48, R14 ;  /* 0x0000000e30307220 */ /* 0x000fe20000410000 */
[----:B0-----:R-:W-:Y:S01]  /*ee30*/  FADD.FTZ R20, R157, R6 ;  /* 0x000000069d147221 */ /* 0x001fe20000010000 */
        /* <DEDUP_REMOVED lines=37> */
[----:B0-----:R-:W-:Y:S01]  /*f090*/  FMNMX.FTZ R8, R8, R12, !PT ;  /* 0x0000000c08087209 */ /* 0x001fe20007810000 */
        /* <DEDUP_REMOVED lines=19> */
[----:B------:R-:W-:Y:S01]  /*f1d0*/  VIADD R14, R201, 0x8 ;  /* 0x00000008c90e7836 */ /* 0x000fe20000000000 */
[----:B------:R-:W-:Y:S01]  /*f1e0*/  F2FP.BF16.F32.PACK_AB R154, R157, R154 ;  /* 0x0000009a9d9a723e */ /* 0x000fe200000010ff */
[----:B------:R-:W-:Y:S01]  /*f1f0*/  MUFU.EX2 R161, R161 ;  /* 0x000000a100a17308 */ /* 0x000fe20000000800 */
[----:B0-----:R-:W-:Y:S01]  /*f200*/  FMNMX.FTZ R8, R8, R12, !PT ;  /* 0x0000000c08087209 */ /* 0x001fe20007810000 */
[----:B------:R-:W-:-:S06]  /*f210*/  VIADD R12, R10, 0x32440 ;  /* 0x000324400a0c7836 */ /* 0x000fcc0000000000 */
[----:B------:R-:W-:Y:S01]  /*f220*/  MUFU.EX2 R164, R164 ;  /* 0x000000a400a47308 */ /* 0x000fe20000000800 */
[----:B------:R-:W-:-:S04]  /*f230*/  FSETP.NEU.FTZ.AND P1, PT, R8, -INF , PT ;  /* 0xff8000000800780b */ /* 0x000fc80003f3d000 */
[----:B------:R-:W-:-:S03]  /*f240*/  FSEL R6, R8, RZ, P1 ;  /* 0x000000ff08067208 */ /* 0x000fc60000800000 */
[----:B------:R-:W-:Y:S02]  /*f250*/  MUFU.EX2 R165, R165 ;  /* 0x000000a500a57308 */ /* 0x000fe40000000800 */
[----:B------:R-:W-:Y:S01]  /*f260*/  FADD.FTZ R11, -R6, R11 ;  /* 0x0000000b060b7221 */ /* 0x000fe20000010100 */
[----:B------:R-:W-:-:S03]  /*f270*/  FMUL.FTZ R6, R8, UR37 ;  /* 0x0000002508067c20 */ /* 0x000fc60008410000 */
[----:B------:R-:W-:Y:S02]  /*f280*/  FMUL.FTZ R11, R11, UR37 ;  /* 0x000000250b0b7c20 */ /* 0x000fe40008410000 */
[----:B------:R-:W-:Y:S01]  /*f290*/  MUFU.EX2 R168, R168 ;  /* 0x000000a800a87308 */ /* 0x000fe20000000800 */
[----:B------:R-:W-:-:S05]  /*f2a0*/  FSEL R6, R6, RZ, P1 ;  /* 0x000000ff06067208 */ /* 0x000fca0000800000 */
[--C-:B------:R-:W-:Y:S01]  /*f2b0*/  FFMA.FTZ R153, R13, UR37, -R6.reuse ;  /* 0x000000250d997c23 */ /* 0x100fe20008010806 */
[----:B------:R-:W-:Y:S01]  /*f2c0*/  IMAD.U32 R13, RZ, RZ, UR41 ;  /* 0x00000029ff0d7e24 */ /* 0x000fe2000f8e00ff */
[----:B------:R0:W1:Y:S01]  /*f2d0*/  MUFU.EX2 R15, R11 ;  /* 0x0000000b000f7308 */ /* 0x0000620000000800 */
[--C-:B------:R-:W-:Y:S01]  /*f2e0*/  FFMA.FTZ R156, R163, UR37, -R6.reuse ;  /* 0x00000025a39c7c23 */ /* 0x100fe20008010806 */
[--C-:B------:R-:W-:Y:S01]  /*f2f0*/  FFMA.FTZ R157, R166, UR37, -R6.reuse ;  /* 0x00000025a69d7c23 */ /* 0x100fe20008010806 */
[----:B------:R-:W-:Y:S01]  /*f300*/  FFMA.FTZ R21, R167, UR37, -R6 ;  /* 0x00000025a7157c23 */ /* 0x000fe20008010806 */
[----:B------:R-:W-:Y:S01]  /*f310*/  PRMT R12, R13, 0x654, R12 ;  /* 0x000006540d0c7816 */ /* 0x000fe2000000000c */
[----:B------:R-:W-:Y:S02]  /*f320*/  IMAD.MOV.U32 R13, RZ, RZ, 0x40000040 ;  /* 0x40000040ff0d7424 */ /* 0x000fe400078e00ff */
[--C-:B------:R-:W-:Y:S01]  /*f330*/  FFMA.FTZ R194, R194, UR37, -R6.reuse ;  /* 0x00000025c2c27c23 */ /* 0x100fe20008010806 */
[--C-:B------:R-:W-:Y:S01]  /*f340*/  FFMA.FTZ R195, R195, UR37, -R6.reuse ;  /* 0x00000025c3c37c23 */ /* 0x100fe20008010806 */
[----:B------:R-:W2:Y:S01]  /*f350*/  MUFU.EX2 R153, R153 ;  /* 0x0000009900997308 */ /* 0x000ea20000000800 */
[--C-:B0-----:R-:W-:Y:S01]  /*f360*/  FFMA.FTZ R11, R155, UR37, -R6.reuse ;  /* 0x000000259b0b7c23 */ /* 0x101fe20008010806 */
[----:B------:R-:W-:Y:S01]  /*f370*/  R2UR UR7, R13 ;  /* 0x000000000d0772ca */ /* 0x000fe200000e0000 */
[--C-:B------:R-:W-:Y:S01]  /*f380*/  FFMA.FTZ R13, R159, UR37, -R6.reuse ;  /* 0x000000259f0d7c23 */ /* 0x100fe20008010806 */
[----:B------:R0:W-:Y:S01]  /*f390*/  SYNCS.ARRIVE.TRANS64.RED.A1T0 RZ, [R12+URZ], RZ ;  /* 0x000000ff0cff79a7 */ /* 0x0001e2000810043f */
[--C-:B------:R-:W-:Y:S01]  /*f3a0*/  FFMA.FTZ R159, R170, UR37, -R6.reuse ;  /* 0x00000025aa9f7c23 */ /* 0x100fe20008010806 */
[----:B------:R-:W-:-:S02]  /*f3b0*/  FFMA.FTZ R198, R198, UR37, -R6 ;  /* 0x00000025c6c67c23 */ /* 0x000fc40008010806 */
[----:B------:R-:W3:Y:S01]  /*f3c0*/  MUFU.EX2 R11, R11 ;  /* 0x0000000b000b7308 */ /* 0x000ee20000000800 */
[-C--:B-1----:R-:W-:Y:S01]  /*f3d0*/  FMUL.FTZ R26, R26, R15.reuse ;  /* 0x0000000f1a1a7220 */ /* 0x082fe20000410000 */
[-C--:B------:R-:W-:Y:S01]  /*f3e0*/  FMUL.FTZ R27, R27, R15.reuse ;  /* 0x0000000f1b1b7220 */ /* 0x080fe20000410000 */
[-C--:B------:R-:W-:Y:S01]  /*f3f0*/  FMUL.FTZ R30, R30, R15.reuse ;  /* 0x0000000f1e1e7220 */ /* 0x080fe20000410000 */
[----:B0-----:R-:W-:Y:S02]  /*f400*/  IMAD.MOV.U32 R12, RZ, RZ, 0xc00 ;  /* 0x00000c00ff0c7424 */ /* 0x001fe400078e00ff */
[-C--:B------:R-:W-:Y:S01]  /*f410*/  FMUL.FTZ R31, R31, R15.reuse ;  /* 0x0000000f1f1f7220 */ /* 0x080fe20000410000 */
[-C--:B------:R-:W-:Y:S01]  /*f420*/  FMUL.FTZ R34, R34, R15.reuse ;  /* 0x0000000f22227220 */ /* 0x080fe20000410000 */
[----:B------:R-:W-:Y:S01]  /*f430*/  FMUL.FTZ R35, R35, R15 ;  /* 0x0000000f23237220 */ /* 0x000fe20000410000 */
[----:B------:R-:W-:Y:S01]  /*f440*/  MUFU.EX2 R13, R13 ;  /* 0x0000000d000d7308 */ /* 0x000fe20000000800 */
[----:B--2---:R-:W-:Y:S01]  /*f450*/  FFMA.FTZ R3, R15, R3, R153 ;  /* 0x000000030f037223 */ /* 0x004fe20000010099 */
[----:B------:R-:W-:Y:S01]  /*f460*/  IMAD R12, R19, R12, UR38 ;  /* 0x00000026130c7e24 */ /* 0x000fe2000f8e020c */
[----:B------:R0:W-:Y:S01]  /*f470*/  BAR.SYNC.DEFER_BLOCKING R14, 0x100 ;  /* 0x0004000e0000751d */ /* 0x0001e20000010000 */
[-C--:B------:R-:W-:Y:S01]  /*f480*/  FMUL.FTZ R38, R38, R15.reuse ;  /* 0x0000000f26267220 */ /* 0x080fe20000410000 */
[-C--:B------:R-:W-:Y:S01]  /*f490*/  FMUL.FTZ R39, R39, R15.reuse ;  /* 0x0000000f27277220 */ /* 0x080fe20000410000 */
[-C--:B------:R-:W-:Y:S01]  /*f4a0*/  FMUL.FTZ R42, R42, R15.reuse ;  /* 0x0000000f2a2a7220 */ /* 0x080fe20000410000 */
[----:B------:R-:W-:Y:S01]  /*f4b0*/  R2UR UR6, R12 ;  /* 0x000000000c0672ca */ /* 0x000fe200000e0000 */
[----:B------:R-:W-:Y:S01]  /*f4c0*/  FMUL.FTZ R43, R43, R15 ;  /* 0x0000000f2b2b7220 */ /* 0x000fe20000410000 */
[C---:B---3--:R-:W-:Y:S01]  /*f4d0*/  FADD.FTZ R3, R11.reuse, R3 ;  /* 0x000000030b037221 */ /* 0x048fe20000010000 */
[----:B------:R-:W-:Y:S01]  /*f4e0*/  F2FP.BF16.F32.PACK_AB R153, R11, R153 ;  /* 0x000000990b99723e */ /* 0x000fe200000010ff */
[----:B------:R-:W-:Y:S01]  /*f4f0*/  FFMA.FTZ R11, R158, UR37, -R6 ;  /* 0x000000259e0b7c23 */ /* 0x000fe20008010806 */
        /* <DEDUP_REMOVED lines=57> */
[----:B------:R-:W-:Y:S01]  /*f890*/  FADD.FTZ R3, R11, R3 ;  /* 0x000000030b037221 */ /* 0x000fe20000010000 */
[----:B0-----:R-:W-:-:S02]  /*f8a0*/  VIADD R14, R12, 0x80 ;  /* 0x000000800c0e7836 */ /* 0x001fc40000000000 */
[--C-:B------:R-:W-:Y:S01]  /*f8b0*/  FFMA.FTZ R11, R175, UR37, -R6.reuse ;  /* 0x00000025af0b7c23 */ /* 0x100fe20008010806 */
[----:B------:R-:W-:Y:S01]  /*f8c0*/  WARPGROUP.ARRIVE ;  /* 0x00000000000079c5 */ /* 0x000fe20000000000 */
[----:B------:R-:W-:Y:S02]  /*f8d0*/  IMAD.MOV.U32 R15, RZ, RZ, 0x40000040 ;  /* 0x40000040ff0f7424 */ /* 0x000fe400078e00ff */
[----:B------:R-:W-:Y:S01]  /*f8e0*/  FADD.FTZ R158, R13, R3 ;  /* 0x000000030d9e7221 */ /* 0x000fe20000010000 */
[--C-:B------:R-:W-:Y:S01]  /*f8f0*/  FFMA.FTZ R13, R171, UR37, -R6.reuse ;  /* 0x00000025ab0d7c23 */ /* 0x100fe20008010806 */
[----:B------:R-:W-:Y:S01]  /*f900*/  MUFU.EX2 R157, R157 ;  /* 0x0000009d009d7308 */ /* 0x000fe20000000800 */
[----:B------:R-:W-:Y:S01]  /*f910*/  FFMA.FTZ R3, R174, UR37, -R6 ;  /* 0x00000025ae037c23 */ /* 0x000fe20008010806 */
[----:B------:R-:W-:Y:S01]  /*f920*/  HGMMA.64x256x16.F32.BF16 R24, R152, gdesc[UR4].tnspB, R24, gsb0 ;  /* 0x43e0000498187df0 */ /* 0x000fe20008001818 */
[----:B------:R-:W-:Y:S01]  /*f930*/  R2UR UR6, R14 ;  /* 0x000000000e0672ca */ /* 0x000fe200000e0000 */
[----:B------:R-:W-:Y:S01]  /*f940*/  VIADD R14, R12, 0x100 ;  /* 0x000001000c0e7836 */ /* 0x000fe20000000000 */
[----:B------:R-:W-:Y:S01]  /*f950*/  R2UR UR7, R15 ;  /* 0x000000000f0772ca */ /* 0x000fe200000e0000 */
[----:B------:R-:W-:-:S02]  /*f960*/  IMAD.MOV.U32 R15, RZ, RZ, 0x40000040 ;  /* 0x40000040ff0f7424 */ /* 0x000fc400078e00ff */
[----:B------:R-:W0:Y:S08]  /*f970*/  MUFU.EX2 R21, R21 ;  /* 0x0000001500157308 */ /* 0x000e300000000800 */
        /* <DEDUP_REMOVED lines=23> */
[----:B------:R-:W-:-:S05]  /*faf0*/  FFMA.FTZ R153, R162, UR37, -R6 ;  /* 0x00000025a2997c23 */ /* 0x000fca0008010806 */
[----:B------:R-:W1:Y:S01]  /*fb00*/  MUFU.EX2 R152, R160 ;  /* 0x000000a000987308 */ /* 0x000e620000000800 */
[----:B------:R-:W-:Y:S01]  /*fb10*/  F2FP.BF16.F32.PACK_AB R154, R165, R164 ;  /* 0x000000a4a59a723e */ /* 0x000fe200000010ff */
[----:B------:R-:W-:Y:S01]  /*fb20*/  FFMA.FTZ R162, R191, UR37, -R6 ;  /* 0x00000025bfa27c23 */ /* 0x000fe20008010806 */
[----:B0-----:R-:W-:-:S05]  /*fb30*/  F2FP.BF16.F32.PACK_AB R155, R21, R157 ;  /* 0x0000009d159b723e */ /* 0x001fca00000010ff */
[----:B------:R-:W0:Y:S08]  /*fb40*/  MUFU.EX2 R153, R153 ;  /* 0x0000009900997308 */ /* 0x000e300000000800 */
[----:B------:R-:W-:Y:S01]  /*fb50*/  MUFU.EX2 R162, R162 ;  /* 0x000000a200a27308 */ /* 0x000fe20000000800 */
[----:B-1----:R-:W-:Y:S01]  /*fb60*/  FADD.FTZ R20, R152, R20 ;  /* 0x0000001498147221 */ /* 0x002fe20000010000 */
[----:B------:R-:W-:-:S03]  /*fb70*/  F2FP.BF16.F32.PACK_AB R152, R161, R152 ;  /* 0x00000098a198723e */ /* 0x000fc600000010ff */
[----:B------:R-:W-:Y:S01]  /*fb80*/  FADD.FTZ R20, R161, R20 ;  /* 0x00000014a1147221 */ /* 0x000fe20000010000 */
[----:B------:R-:W-:Y:S01]  /*fb90*/  FFMA.FTZ R161, R190, UR37, -R6 ;  /* 0x00000025bea17c23 */ /* 0x000fe20008010806 */
[----:B0-----:R-:W-:Y:S01]  /*fba0*/  FADD.FTZ R158, R153, R158 ;  /* 0x0000009e999e7221 */ /* 0x001fe20000010000 */
[----:B------:R-:W-:Y:S01]  /*fbb0*/  F2FP.BF16.F32.PACK_AB R153, R156, R153 ;  /* 0x000000999c99723e */ /* 0x000fe200000010ff */
[----:B------:R-:W-:Y:S01]  /*fbc0*/  FADD.FTZ R164, R164, R20 ;  /* 0x00000014a4a47221 */ /* 0x000fe20000010000 */
[----:B------:R-:W-:Y:S01]  /*fbd0*/  FFMA.FTZ R20, R179, UR37, -R6 ;  /* 0x00000025b3147c23 */ /* 0x000fe20008010806 */
[----:B------:R-:W-:Y:S01]  /*fbe0*/  FADD.FTZ R158, R156, R158 ;  /* 0x0000009e9c9e7221 */ /* 0x000fe20000010000 */
[----:B------:R-:W-:Y:S01]  /*fbf0*/  WARPGROUP.ARRIVE ;  /* 0x00000000000079c5 */ /* 0x000fe20000000000 */
[----:B------:R-:W-:Y:S01]  /*fc00*/  FFMA.FTZ R156, R182, UR37, -R6 ;  /* 0x00000025b69c7c23 */ /* 0x000fe20008010806 */
[----:B------:R-:W-:Y:S01]  /*fc10*/  MUFU.EX2 R161, R161 ;  /* 0x000000a100a17308 */ /* 0x000fe20000000800 */
[----:B------:R-:W-:Y:S01]  /*fc20*/  FADD.FTZ R160, R157, R158 ;  /* 0x0000009e9da07221 */ /* 0x000fe20000010000 */
[--C-:B------:R-:W-:Y:S01]  /*fc30*/  FFMA.FTZ R158, R178, UR37, -R6.reuse ;  /* 0x00000025b29e7c23 */ /* 0x100fe20008010806 */
[----:B------:R-:W-:Y:S01]  /*fc40*/  FFMA.FTZ R157, R183, UR37, -R6 ;  /* 0x00000025b79d7c23 */ /* 0x000fe20008010806 */
[----:B------:R-:W-:Y:S01]  /*fc50*/  HGMMA.64x256x16.F32.BF16 R24, R152, gdesc[UR4].tnspB, R24, gsb0 ;  /* 0x43e0000498187df0 */ /* 0x000fe20008001818 */
[----:B------:R-:W-:Y:S01]  /*fc60*/  R2UR UR6, R14 ;  /* 0x000000000e0672ca */ /* 0x000fe200000e0000 */
[----:B------:R-:W-:Y:S01]  /*fc70*/  VIADD R14, R12, 0x180 ;  /* 0x000001800c0e7836 */ /* 0x000fe20000000000 */
[----:B------:R-:W-:Y:S01]  /*fc80*/  R2UR UR7, R15 ;  /* 0x000000000f0772ca */ /* 0x000fe200000e0000 */
[----:B------:R-:W-:Y:S01]  /*fc90*/  MUFU.EX2 R158, R158 ;  /* 0x0000009e009e7308 */ /* 0x000fe20000000800 */
[----:B------:R-:W-:-:S02]  /*fca0*/  IMAD.MOV.U32 R15, RZ, RZ, 0x40000040 ;  /* 0x40000040ff0f7424 */ /* 0x000fc400078e00ff */
[----:B------:R-:W-:Y:S01]  /*fcb0*/  FADD.FTZ R160, R21, R160 ;  /* 0x000000a015a07221 */ /* 0x000fe20000010000 */
[----:B------:R-:W-:Y:S01]  /*fcc0*/  FFMA.FTZ R21, R186, UR37, -R6 ;  /* 0x00000025ba157c23 */ /* 0x000fe20008010806 */
[----:B------:R-:W-:Y:S02]  /*fcd0*/  FADD.FTZ R164, R165, R164 ;  /* 0x000000a4a5a47221 */ /* 0x000fe40000010000 */
[----:B------:R-:W-:Y:S01]  /*fce0*/  FADD.FTZ R160, R159, R160 ;  /* 0x000000a09fa07221 */ /* 0x000fe20000010000 */
[----:B------:R-:W0:Y:S03]  /*fcf0*/  MUFU.EX2 R20, R20 ;  /* 0x0000001400147308 */ /* 0x000e260000000800 */
[----:B------:R-:W-:-:S04]  /*fd00*/  FADD.FTZ R160, R13, R160 ;  /* 0x000000a00da07221 */ /* 0x000fc80000010000 */
[----:B------:R-:W-:Y:S01]  /*fd10*/  FADD.FTZ R160, R3, R160 ;  /* 0x000000a003a07221 */ /* 0x000fe20000010000 */
[----:B------:R-:W-:Y:S03]  /*fd20*/  MUFU.EX2 R156, R156 ;  /* 0x0000009c009c7308 */ /* 0x000fe60000000800 */
[----:B------:R-:W-:-:S05]  /*fd30*/  FADD.FTZ R160, R11, R160 ;  /* 0x000000a00ba07221 */ /* 0x000fca0000010000 */
[----:B------:R-:W1:Y:S08]  /*fd40*/  MUFU.EX2 R157, R157 ;  /* 0x0000009d009d7308 */ /* 0x000e700000000800 */
[----:B------:R-:W2:Y:S01]  /*fd50*/  MUFU.EX2 R21, R21 ;  /* 0x0000001500157308 */ /* 0x000ea20000000800 */
[----:B------:R-:W-:Y:S02]  /*fd60*/  WARPGROUP.DEPBAR.LE gsb0, 0x0 ;  /* 0x00008000000079c5 */ /* 0x000fe40000010000 */
[----:B------:R-:W-:Y:S01]  /*fd70*/  F2FP.BF16.F32.PACK_AB R152, R169, R168 ;  /* 0x000000a8a998723e */ /* 0x000fe200000010ff */
[----:B------:R-:W-:Y:S01]  /*fd80*/  FADD.FTZ R168, R168, R164 ;  /* 0x000000a4a8a87221 */ /* 0x000fe20000010000 */
[----:B------:R-:W-:Y:S01]  /*fd90*/  F2FP.BF16.F32.PACK_AB R153, R13, R159 ;  /* 0x0000009f0d99723e */ /* 0x000fe200000010ff */
[--C-:B------:R-:W-:Y:S01]  /*fda0*/  FFMA.FTZ R159, R187, UR37, -R6.reuse ;  /* 0x00000025bb9f7c23 */ /* 0x100fe20008010806 */
[----:B------:R-:W-:Y:S01]  /*fdb0*/  F2FP.BF16.F32.PACK_AB R154, R173, R172 ;  /* 0x000000acad9a723e */ /* 0x000fe200000010ff */
[----:B------:R-:W-:Y:S01]  /*fdc0*/  FFMA.FTZ R6, R199, UR37, -R6 ;  /* 0x00000025c7067c23 */ /* 0x000fe20008010806 */
[----:B------:R-:W-:Y:S01]  /*fdd0*/  F2FP.BF16.F32.PACK_AB R155, R11, R3 ;  /* 0x000000030b9b723e */ /* 0x000fe200000010ff */
[----:B------:R-:W-:-:S02]  /*fde0*/  IMAD.MOV.U32 R13, RZ, RZ, 0x40000040 ;  /* 0x40000040ff0d7424 */ /* 0x000fc400078e00ff */
[----:B------:R-:W-:Y:S01]  /*fdf0*/  FADD.FTZ R168, R169, R168 ;  /* 0x000000a8a9a87221 */ /* 0x000fe20000010000 */
[----:B------:R-:W3:Y:S01]  /*fe00*/  MUFU.EX2 R159, R159 ;  /* 0x0000009f009f7308 */ /* 0x000ee20000000800 */
[----:B------:R-:W-:Y:S02]  /*fe10*/  WARPGROUP.ARRIVE ;  /* 0x00000000000079c5 */ /* 0x000fe40000000000 */
[----:B------:R-:W-:-:S04]  /*fe20*/  FADD.FTZ R168, R172, R168 ;  /* 0x000000a8aca87221 */ /* 0x000fc80000010000 */
[----:B------:R-:W-:Y:S01]  /*fe30*/  HGMMA.64x256x16.F32.BF16 R24, R152, gdesc[UR4].tnspB, R24, gsb0 ;  /* 0x43e0000498187df0 */ /* 0x000fe20008001818 */
[----:B------:R-:W-:Y:S01]  /*fe40*/  R2UR UR6, R14 ;  /* 0x000000000e0672ca */ /* 0x000fe200000e0000 */
[C---:B------:R-:W-:Y:S01]  /*fe50*/  VIADD R14, R12.reuse, 0x200 ;  /* 0x000002000c0e7836 */ /* 0x040fe20000000000 */
[----:B------:R-:W-:Y:S01]  /*fe60*/  R2UR UR7, R15 ;  /* 0x000000000f0772ca */ /* 0x000fe200000e0000 */
[----:B------:R-:W-:Y:S02]  /*fe70*/  IMAD.MOV.U32 R15, RZ, RZ, 0x40000040 ;  /* 0x40000040ff0f7424 */ /* 0x000fe400078e00ff */
[----:B------:R-:W-:Y:S01]  /*fe80*/  FADD.FTZ R168, R173, R168 ;  /* 0x000000a8ada87221 */ /* 0x000fe20000010000 */
[----:B------:R-:W-:Y:S01]  /*fe90*/  VIADD R12, R12, 0x280 ;  /* 0x000002800c0c7836 */ /* 0x000fe20000000000 */
[----:B------:R-:W-:Y:S02]  /*fea0*/  WARPGROUP.DEPBAR.LE gsb0, 0x0 ;  /* 0x00008000000079c5 */ /* 0x000fe40000010000 */
[----:B------:R-:W-:Y:S01]  /*feb0*/  F2FP.BF16.F32.PACK_AB R152, R177, R176 ;  /* 0x000000b0b198723e */ /* 0x000fe200000010ff */
        /* <DEDUP_REMOVED lines=11> */
[----:B------:R-:W-:-:S03]  /*ff70*/  FADD.FTZ R158, R157, R158 ;  /* 0x0000009e9d9e7221 */ /* 0x000fc60000010000 */
[----:B------:R-:W-:Y:S01]  /*ff80*/  HGMMA.64x256x16.F32.BF16 R24, R152, gdesc[UR4].tnspB, R24, gsb0 ;  /* 0x43e0000498187df0 */ /* 0x000fe20008001818 */
[----:B------:R-:W-:Y:S01]  /*ff90*/  R2UR UR6, R14 ;  /* 0x000000000e0672ca */ /* 0x000fe200000e0000 */
[----:B------:R-:W-:Y:S01]  /*ffa0*/  FADD.FTZ R176, R184, R176 ;  /* 0x000000b0b8b07221 */ /* 0x000fe20000010000 */
[----:B------:R-:W-:Y:S01]  /*ffb0*/  R2UR UR7, R15 ;  /* 0x000000000f0772ca */ /* 0x000fe200000e0000 */
[----:B------:R0:W1:Y:S01]  /*ffc0*/  MUFU.EX2 R14, R6 ;  /* 0x00000006000e7308 */ /* 0x0000620000000800 */
[----:B--2---:R-:W-:Y:S01]  /*ffd0*/  FADD.FTZ R158, R21, R158 ;  /* 0x0000009e159e7221 */ /* 0x004fe20000010000 */
[----:B------:R-:W-:-:S03]  /*ffe0*/  FADD.FTZ R176, R185, R176 ;  /* 0x000000b0b9b07221 */ /* 0x000fc60000010000 */
[----:B---3--:R-:W-:Y:S01]  /*fff0*/  FADD.FTZ R158, R159, R158 ;  /* 0x0000009e9f9e7221 */ /* 0x008fe20000010000 */
        /* <DEDUP_REMOVED lines=10> */
[----:B0-----:R-:W-:-:S03]  /*100a0*/  FADD.FTZ R6, R197, R176 ;  /* 0x000000b0c5067221 */ /* 0x001fc60000010000 */
[----:B-1----:R-:W-:Y:S01]  /*100b0*/  FADD.FTZ R3, R14, R158 ;  /* 0x0000009e0e037221 */ /* 0x002fe20000010000 */
[----:B------:R-:W-:Y:S02]  /*100c0*/  WARPGROUP.DEPBAR.LE gsb0, 0x0 ;  /* 0x00008000000079c5 */ /* 0x000fe40000010000 */
[----:B------:R-:W-:Y:S02]  /*100d0*/  F2FP.BF16.F32.PACK_AB R152, R185, R184 ;  /* 0x000000b8b998723e */ /* 0x000fe400000010ff */
[----:B------:R-:W-:Y:S02]  /*100e0*/  F2FP.BF16.F32.PACK_AB R153, R159, R21 ;  /* 0x000000159f99723e */ /* 0x000fe400000010ff */
[----:B------:R-:W-:Y:S02]  /*100f0*/  F2FP.BF16.F32.PACK_AB R154, R189, R188 ;  /* 0x000000bcbd9a723e */ /* 0x000fe400000010ff */
[----:B------:R-:W-:-:S04]  /*10100*/  F2FP.BF16.F32.PACK_AB R155, R162, R161 ;  /* 0x000000a1a29b723e */ /* 0x000fc800000010ff */
[----:B------:R-:W-:-:S06]  /*10110*/  WARPGROUP.ARRIVE ;  /* 0x00000000000079c5 */ /* 0x000fcc0000000000 */
[----:B------:R-:W-:Y:S01]  /*10120*/  HGMMA.64x256x16.F32.BF16 R24, R152, gdesc[UR4].tnspB, R24, gsb0 ;  /* 0x43e0000498187df0 */ /* 0x000fe20008001818 */
[----:B------:R-:W-:Y:S02]  /*10130*/  R2UR UR6, R12 ;  /* 0x000000000c0672ca */ /* 0x000fe400000e0000 */
[----:B------:R-:W-:Y:S01]  /*10140*/  R2UR UR7, R13 ;  /* 0x000000000d0772ca */ /* 0x000fe200000e0000 */
[----:B------:R-:W-:Y:S02]  /*10150*/  WARPGROUP.DEPBAR.LE gsb0, 0x0 ;  /* 0x00008000000079c5 */ /* 0x000fe40000010000 */
[----:B------:R-:W-:Y:S02]  /*10160*/  F2FP.BF16.F32.PACK_AB R152, R193, R192 ;  /* 0x000000c0c198723e */ /* 0x000fe400000010ff */
[----:B------:R-:W-:Y:S02]  /*10170*/  F2FP.BF16.F32.PACK_AB R153, R195, R194 ;  /* 0x000000c2c399723e */ /* 0x000fe400000010ff */
[----:B------:R-:W-:-:S02]  /*10180*/  F2FP.BF16.F32.PACK_AB R154, R197, R196 ;  /* 0x000000c4c59a723e */ /* 0x000fc400000010ff */
[----:B------:R-:W-:-:S04]  /*10190*/  F2FP.BF16.F32.PACK_AB R155, R14, R198 ;  /* 0x000000c60e9b723e */ /* 0x000fc800000010ff */
[----:B------:R-:W-:-:S12]  /*101a0*/  WARPGROUP.ARRIVE ;  /* 0x00000000000079c5 */ /* 0x000fd80000000000 */
[----:B------:R-:W-:Y:S03]  /*101b0*/  HGMMA.64x256x16.F32.BF16 R24, R152, gdesc[UR4].tnspB, R24, gsb0 ;  /* 0x43e0000498187df0 */ /* 0x000fe60008001818 */
[----:B------:R-:W-:Y:S02]  /*101c0*/  WARPGROUP.DEPBAR.LE gsb0, 0x0 ;  /* 0x00008000000079c5 */ /* 0x000fe40000010000 */
[----:B------:R-:W-:Y:S05]  /*101d0*/  @!P0 BRA `(.L_x_6141) ;  /* 0x0000000000048947 */ /* 0x000fea0003800000 */
[----:B------:R-:W-:Y:S01]  /*101e0*/  BPT.TRAP 0x1 ;  /* 0x000000040000795c */ /* 0x000fe20000300000 */
.L_x_6141:
[C---:B------:R-:W-:Y:S01]  /*101f0*/  ISETP.GT.AND P1, PT, R9.reuse, R200, PT ;  /* 0x000000c80900720c */ /* 0x040fe20003f24270 */
[----:B------:R-:W-:Y:S02]  /*10200*/  VIADD R10, R10, 0x32460 ;  /* 0x000324600a0a7836 */ /* 0x000fe40000000000 */
[----:B------:R-:W-:Y:S02]  /*10210*/  IMAD.U32 R11, RZ, RZ, UR41 ;  /* 0x00000029ff0b7e24 */ /* 0x000fe4000f8e00ff */
[----:B------:R-:W-:Y:S02]  /*10220*/  VIADD R9, R9, 0xffffffff ;  /* 0xffffffff09097836 */ /* 0x000fe40000000000 */
[----:B------:R-:W-:Y:S01]  /*10230*/  IMAD.MOV.U32 R12, RZ, RZ, R0 ;  /* 0x000000ffff0c7224 */ /* 0x000fe200078e0000 */
[----:B------:R-:W-:Y:S01]  /*10240*/  PRMT R10, R11, 0x654, R10 ;  /* 0x000006540b0a7816 */ /* 0x000fe2000000000a */
[----:B------:R-:W-:-:S03]  /*10250*/  IMAD.MOV.U32 R11, RZ, RZ, R8 ;  /* 0x000000ffff0b7224 */ /* 0x000fc600078e0008 */
[----:B------:R0:W-:Y:S01]  /*10260*/  SYNCS.ARRIVE.TRANS64.RED.A1T0 RZ, [R10+URZ], RZ ;  /* 0x000000ff0aff79a7 */ /* 0x0001e2000810043f */
[----:B------:R-:W-:Y:S05]  /*10270*/  @P1 BRA `(.L_x_6142) ;  /* 0xffffffcc00cc1947 */ /* 0x000fea000383ffff */
.L_x_6131:
[----:B0-----:R-:W2:Y:S02]  /*10280*/  LDL R10, [R1+0x98] ;  /* 0x00009800010a7983 */ /* 0x001ea40000100800 */
[----:B--2---:R-:W-:-:S13]  /*10290*/  ISETP.GE.AND P1, PT, R9, R10, PT ;  /* 0x0000000a0900720c */ /* 0x004fda0003f26270 */
[----:B------:R-:W-:Y:S05]  /*102a0*/  @!P1 BRA `(.L_x_6143) ;  /* 0x0000002800509947 */ /* 0x000fea0003800000 */
[----:B------:R-:W-:Y:S02]  /*102b0*/  IMAD.MOV.U32 R11, RZ, RZ, R8 ;  /* 0x000000ffff0b7224 */ /* 0x000fe400078e0008 */
[----:B------:R-:W-:-:S07]  /*102c0*/  IMAD.MOV.U32 R12, RZ, RZ, R0 ;  /* 0x000000ffff0c7224 */ /* 0x000fce00078e0000 */
.L_x_6154:
        /* <DEDUP_REMOVED lines=8> */
.L_x_6144:
[----:B------:R-:W-:Y:S01]  /*10350*/  IMAD R10, R19, 0x8, R23 ;  /* 0x00000008130a7824 */ /* 0x000fe200078e0217 */
[----:B------:R-:W-:-:S04]  /*10360*/  SHF.L.U32 R0, R208, 0x1f, RZ ;  /* 0x0000001fd0007819 */ /* 0x000fc800000006ff */
[----:B------:R0:W1:Y:S01]  /*10370*/  SYNCS.PHASECHK.TRANS64.TRYWAIT P1, [R10+URZ+0x32430], R0 ;  /* 0x032430000a0075a7 */ /* 0x000062000802017f */
[----:B------:R-:W-:Y:S05]  /*10380*/  @!P0 BRA `(.L_x_6145) ;  /* 0x0000000000048947 */ /* 0x000fea0003800000 */
[----:B------:R-:W-:Y:S01]  /*10390*/  BPT.TRAP 0x1 ;  /* 0x000000040000795c */ /* 0x000fe20000300000 */
.L_x_6145:
[----:B------:R-:W2:Y:S01]  /*103a0*/  LDL R7, [R1+0x2c] ;  /* 0x00002c0001077983 */ /* 0x000ea20000100800 */
[----:B------:R-:W-:Y:S02]  /*103b0*/  IMAD.MOV.U32 R153, RZ, RZ, 0x40000040 ;  /* 0x40000040ff997424 */ /* 0x000fe400078e00ff */
[----:B--2---:R-:W-:Y:S01]  /*103c0*/  IMAD R152, R19, 0x300, R7 ;  /* 0x0000030013987824 */ /* 0x004fe200078e0207 */
[----:B-1----:R-:W-:Y:S06]  /*103d0*/  @P1 BRA `(.L_x_6146) ;  /* 0x0000000000081947 */ /* 0x002fec0003800000 */
[----:B------:R-:W1:Y:S02]  /*103e0*/  SYNCS.PHASECHK.TRANS64.TRYWAIT P1, [R10+URZ+0x32430], R0 ;  /* 0x032430000a0075a7 */ /* 0x000e64000802017f */
[----:B-1----:R-:W-:Y:S05]  /*103f0*/  @!P1 BRA `(.L_x_6147) ;  /* 0x0000011c00a09947 */ /* 0x002fea0003800000 */
.L_x_6146:
[----:B------:R-:W-:Y:S01]  /*10400*/  VIADD R20, R152, 0x2 ;  /* 0x0000000298147836 */ /* 0x000fe20000000000 */
[----:B------:R-:W2:Y:S01]  /*10410*/  LDL.64 R202, [R1+0x68] ;  /* 0x0000680001ca7983 */ /* 0x000ea20000100a00 */
[----:B------:R-:W-:Y:S01]  /*10420*/  IMAD.MOV.U32 R21, RZ, RZ, 0x40000040 ;  /* 0x40000040ff157424 */ /* 0x000fe200078e00ff */
[----:B------:R-:W-:Y:S05]  /*10430*/  WARPSYNC.ALL ;  /* 0x0000000000007948 */ /* 0x000fea0003800000 */
[----:B------:R-:W-:Y:S01]  /*10440*/  R2UR UR10, R20 ;  /* 0x00000000140a72ca */ /* 0x000fe200000e0000 */
[----:B------:R-:W3:Y:S01]  /*10450*/  LDL.64 R200, [R1+0x60] ;  /* 0x0000600001c87983 */ /* 0x000ee20000100a00 */
[----:B------:R-:W-:Y:S01]  /*10460*/  R2UR UR11, R21 ;  /* 0x00000000150b72ca */ /* 0x000fe200000e0000 */
[C---:B------:R-:W-:Y:S01]  /*10470*/  VIADD R14, R152.reuse, 0x4 ;  /* 0x00000004980e7836 */ /* 0x040fe20000000000 */
[C---:B------:R-:W-:Y:S01]  /*10480*/  R2UR UR6, R152.reuse ;  /* 0x00000000980672ca */ /* 0x040fe200000e0000 */
[----:B------:R-:W4:Y:S01]  /*10490*/  LDL.64 R20, [R1+0x70] ;  /* 0x0000700001147983 */ /* 0x000f220000100a00 */
[----:B------:R-:W-:Y:S01]  /*104a0*/  R2UR UR7, R153 ;  /* 0x00000000990772ca */ /* 0x000fe200000e0000 */
[----:B------:R-:W-:Y:S01]  /*104b0*/  VIADD R152, R152, 0x6 ;  /* 0x0000000698987836 */ /* 0x000fe20000000000 */
[----:B------:R-:W-:Y:S01]  /*104c0*/  R2UR UR4, R220 ;  /* 0x00000000dc0472ca */ /* 0x000fe200000e0000 */
[----:B------:R-:W-:Y:S01]  /*104d0*/  IMAD.MOV.U32 R153, RZ, RZ, 0x40000040 ;  /* 0x40000040ff997424 */ /* 0x000fe200078e00ff */
[----:B------:R-:W-:-:S02]  /*104e0*/  R2UR UR5, R221 ;  /* 0x00000000dd0572ca */ /* 0x000fc400000e0000 */
[----:B------:R-:W-:Y:S02]  /*104f0*/  R2UR UR18, R152 ;  /* 0x00000000981272ca */ /* 0x000fe400000e0000 */
[----:B------:R-:W-:Y:S02]  /*10500*/  R2UR UR19, R153 ;  /* 0x00000000991372ca */ /* 0x000fe400000e0000 */
[----:B------:R-:W-:-:S07]  /*10510*/  WARPGROUP.ARRIVE ;  /* 0x00000000000079c5 */ /* 0x000fce0000000000 */
[----:B------:R-:W-:Y:S01]  /*10520*/  HGMMA.64x96x16.F32.BF16 R152, gdesc[UR4], RZ, !UPT, gsb0 ;  /* 0x01600000049879f0 */ /* 0x000fe2000c0018ff */
[----:B------:R-:W-:Y:S01]  /*10530*/  IMAD.MOV.U32 R15, RZ, RZ, 0x40000040 ;  /* 0x40000040ff0f7424 */ /* 0x000fe200078e00ff */
[----:B------:R-:W-:-:S04]  /*10540*/  R2UR UR14, R14 ;  /* 0x000000000e0e72ca */ /* 0x000fc800000e0000 */
[----:B------:R-:W-:Y:S01]  /*10550*/  R2UR UR15, R15 ;  /* 0x000000000f0f72ca */ /* 0x000fe200000e0000 */
[----:B------:R-:W-:Y:S02]  /*10560*/  WARPGROUP.DEPBAR.LE gsb0, 0x0 ;  /* 0x00008000000079c5 */ /* 0x000fe40000010000 */
[----:B------:R-:W-:Y:S01]  /*10570*/  WARPGROUP.ARRIVE ;  /* 0x00000000000079c5 */ /* 0x000fe20000000000 */
[----:B----4-:R-:W-:Y:S02]  /*10580*/  R2UR UR8, R20 ;  /* 0x00000000140872ca */ /* 0x010fe400000e0000 */
[----:B------:R-:W-:-:S13]  /*10590*/  R2UR UR9, R21 ;  /* 0x00000000150972ca */ /* 0x000fda00000e0000 */
[----:B------:R-:W-:Y:S01]  /*105a0*/  HGMMA.64x96x16.F32.BF16 R152, gdesc[UR8], R152, gsb0 ;  /* 0x01600000089879f0 */ /* 0x000fe20008001898 */
[----:B--2---:R-:W-:Y:S02]  /*105b0*/  R2UR UR12, R202 ;  /* 0x00000000ca0c72ca */ /* 0x004fe400000e0000 */
[----:B------:R-:W-:Y:S02]  /*105c0*/  R2UR UR13, R203 ;  /* 0x00000000cb0d72ca */ /* 0x000fe400000e0000 */
[----:B---3--:R-:W-:Y:S02]  /*105d0*/  R2UR UR16, R200 ;  /* 0x00000000c81072ca */ /* 0x008fe400000e0000 */
        /* <DEDUP_REMOVED lines=10> */
.L_x_6148:
[----:B------:R2:W3:Y:S01]  /*10680*/  SYNCS.PHASECHK.TRANS64.TRYWAIT P1, [R10+URZ+0x32450], R0 ;  /* 0x032450000a0075a7 */ /* 0x0004e2000802017f */
[----:B------:R-:W-:Y:S05]  /*10690*/  @!P0 BRA `(.L_x_6149) ;  /* 0x0000000000048947 */ /* 0x000fea0003800000 */
[----:B------:R-:W-:Y:S01]  /*106a0*/  BPT.TRAP 0x1 ;  /* 0x000000040000795c */ /* 0x000fe20000300000 */
.L_x_6149:
[----:B---3--:R-:W-:Y:S05]  /*106b0*/  @P1 BRA `(.L_x_6150) ;  /* 0x0000000000081947 */ /* 0x008fea0003800000 */
[----:B------:R-:W3:Y:S02]  /*106c0*/  SYNCS.PHASECHK.TRANS64.TRYWAIT P1, [R10+URZ+0x32450], R0 ;  /* 0x032450000a0075a7 */ /* 0x000ee4000802017f */
[----:B---3--:R-:W-:Y:S05]  /*106d0*/  @!P1 BRA `(.L_x_6151) ;  /* 0x0000011800fc9947 */ /* 0x008fea0003800000 */
.L_x_6150:
[----:B------:R-:W4:Y:S04]  /*106e0*/  LDL.64 R200, [R1+0x58] ;  /* 0x0000580001c87983 */ /* 0x000f280000100a00 */
[----:B------:R-:W2:Y:S04]  /*106f0*/  LDL.64 R202, [R1+0x48] ;  /* 0x0000480001ca7983 */ /* 0x000ea80000100a00 */
        /* <DEDUP_REMOVED lines=10> */
[----:B------:R0:W-:Y:S01]  /*107a0*/  STL.64 [R1+0x1d0], R2 ;  /* 0x0001d00201007387 */ /* 0x0001e20000100a00 */
[----:B------:R-:W-:Y:S01]  /*107b0*/  R2UR UR7, R15 ;  /* 0x000000000f0772ca */ /* 0x000fe200000e0000 */
[----:B------:R-:W-:-:S02]  /*107c0*/  VIADD R20, R14, 0x2 ;  /* 0x000000020e147836 */ /* 0x000fc40000000000 */
[----:B------:R-:W-:Y:S01]  /*107d0*/  IMAD.MOV.U32 R21, RZ, RZ, 0x40000040 ;  /* 0x40000040ff157424 */ /* 0x000fe200078e00ff */
[----:B0-----:R-:W2:Y:S09]  /*107e0*/  LDL.64 R2, [R1+0x30] ;  /* 0x0000300001027983 */ /* 0x001eb20000100a00 */
[----:B------:R-:W-:Y:S01]  /*107f0*/  HGMMA.64x96x16.F32.BF16 R152, gdesc[UR4], R152, gsb0 ;  /* 0x01600000049879f0 */ /* 0x000fe20008001898 */
[----:B------:R-:W-:-:S02]  /*10800*/  R2UR UR6, R20 ;  /* 0x00000000140672ca */ /* 0x000fc400000e0000 */
[----:B------:R-:W-:Y:S01]  /*10810*/  R2UR UR7, R21 ;  /* 0x00000000150772ca */ /* 0x000fe200000e0000 */
[----:B------:R-:W-:Y:S02]  /*10820*/  VIADD R20, R14, 0x4 ;  /* 0x000000040e147836 */ /* 0x000fe40000000000 */
[----:B------:R-:W-:Y:S01]  /*10830*/  IMAD.MOV.U32 R21, RZ, RZ, 0x40000040 ;  /* 0x40000040ff157424 */ /* 0x000fe200078e00ff */
[----:B------:R-:W-:Y:S02]  /*10840*/  WARPGROUP.DEPBAR.LE gsb0, 0x0 ;  /* 0x00008000000079c5 */ /* 0x000fe40000010000 */
[----:B------:R-:W-:Y:S01]  /*10850*/  WARPGROUP.ARRIVE ;  /* 0x00000000000079c5 */ /* 0x000fe20000000000 */
[----:B----4-:R-:W-:Y:S02]  /*10860*/  R2UR UR4, R200 ;  /* 0x00000000c80472ca */ /* 0x010fe400000e0000 */
[----:B------:R-:W-:Y:S02]  /*10870*/  R2UR UR5, R201 ;  /* 0x00000000c90572ca */ /* 0x000fe400000e0000 */
[----:B------:R-:W4:Y:S11]  /*10880*/  LDL.64 R200, [R1+0x40] ;  /* 0x0000400001c87983 */ /* 0x000f360000100a00 */
[----:B------:R-:W-:Y:S01]  /*10890*/  HGMMA.64x96x16.F32.BF16 R152, gdesc[UR4], R152, gsb0 ;  /* 0x01600000049879f0 */ /* 0x000fe20008001898 */
[----:B------:R-:W-:-:S02]  /*108a0*/  R2UR UR6, R20 ;  /* 0x00000000140672ca */ /* 0x000fc400000e0000 */
[----:B---3--:R-:W-:Y:S02]  /*108b0*/  R2UR UR4, R8 ;  /* 0x00000000080472ca */ /* 0x008fe400000e0000 */
[----:B------:R-:W-:Y:S02]  /*108c0*/  R2UR UR5, R9 ;  /* 0x00000000090572ca */ /* 0x000fe400000e0000 */
[----:B------:R-:W3:Y:S01]  /*108d0*/  LDL.64 R8, [R1+0x38] ;  /* 0x0000380001087983 */ /* 0x000ee20000100a00 */
        /* <DEDUP_REMOVED lines=8> */
[----:B--2---:R-:W-:Y:S02]  /*10960*/  R2UR UR4, R202 ;  /* 0x00000000ca0472ca */ /* 0x004fe400000e0000 */
[----:B------:R-:W-:Y:S01]  /*10970*/  R2UR UR5, R203 ;  /* 0x00000000cb0572ca */ /* 0x000fe200000e0000 */
[----:B------:R-:W-:Y:S01]  /*10980*/  VIADD R20, R14, 0x300 ;  /* 0x000003000e147836 */ /* 0x000fe20000000000 */
[----:B------:R-:W2:Y:S01]  /*10990*/  LDL.64 R202, [R1+0x8] ;  /* 0x0000080001ca7983 */ /* 0x000ea20000100a00 */
        /* <DEDUP_REMOVED lines=13> */
[----:B---3--:R-:W-:Y:S01]  /*10a70*/  R2UR UR4, R8 ;  /* 0x00000000080472ca */ /* 0x008fe200000e0000 */
[----:B------:R-:W-:Y:S01]  /*10a80*/  IMAD.MOV.U32 R21, RZ, RZ, 0x40000040 ;  /* 0x40000040ff157424 */ /* 0x000fe200078e00ff */
[----:B------:R-:W-:Y:S02]  /*10a90*/  R2UR UR5, R9 ;  /* 0x00000000090572ca */ /* 0x000fe400000e0000 */
[----:B------:R-:W3:Y:S01]  /*10aa0*/  LDL.64 R8, [R1+0x18] ;  /* 0x0000180001087983 */ /* 0x000ee20000100a00 */
        /* <DEDUP_REMOVED lines=9> */
[----:B------:R-:W2:Y:S01]  /*10b40*/  LDL.64 R2, [R1+0x10] ;  /* 0x0000100001027983 */ /* 0x000ea20000100a00 */
        /* <DEDUP_REMOVED lines=11> */
[----:B------:R-:W-:Y:S02]  /*10c00*/  WARPGROUP.DEPBAR.LE gsb0, 0x0 ;  /* 0x00008000000079c5 */ /* 0x000fe40000010000 */
[----:B------:R-:W-:Y:S01]  /*10c10*/  WARPGROUP.ARRIVE ;  /* 0x00000000000079c5 */ /* 0x000fe20000000000 */
[----:B------:R-:W-:Y:S01]  /*10c20*/  VIADD R20, R14, 0x600 ;  /* 0x000006000e147836 */ /* 0x000fe20000000000 */
[----:B------:R-:W4:Y:S08]  /*10c30*/  LDL.64 R200, [R1] ;  /* 0x0000000001c87983 */ /* 0x000f300000100a00 */
[----:B------:R-:W-:Y:S01]  /*10c40*/  HGMMA.64x96x16.F32.BF16 R152, gdesc[UR4], R152, gsb0 ;  /* 0x01600000049879f0 */ /* 0x000fe20008001898 */
[----:B------:R-:W-:Y:S01]  /*10c50*/  IMAD.MOV.U32 R21, RZ, RZ, 0x40000040 ;  /* 0x40000040ff157424 */ /* 0x000fe200078e00ff */
[----:B------:R-:W-:-:S02]  /*10c60*/  R2UR UR6, R20 ;  /* 0x00000000140672ca */ /* 0x000fc400000e0000 */
[----:B---3--:R-:W-:Y:S02]  /*10c70*/  R2UR UR4, R8 ;  /* 0x00000000080472ca */ /* 0x008fe400000e0000 */
[----:B------:R-:W-:Y:S02]  /*10c80*/  R2UR UR7, R21 ;  /* 0x00000000150772ca */ /* 0x000fe400000e0000 */
[----:B------:R-:W-:Y:S01]  /*10c90*/  R2UR UR5, R9 ;  /* 0x00000000090572ca */ /* 0x000fe200000e0000 */
[----:B------:R-:W-:Y:S01]  /*10ca0*/  VIADD R20, R14, 0x602 ;  /* 0x000006020e147836 */ /* 0x000fe20000000000 */
[----:B------:R0:W5:Y:S01]  /*10cb0*/  LDL.LU R9, [R1+0x1d8] ;  /* 0x0001d80001097983 */ /* 0x0001620000300800 */
        /* <DEDUP_REMOVED lines=63> */
[----:B------:R-:W2:Y:S01]  /*110b0*/  S2R R203, SR_TID.X ;  /* 0x0000000000cb7919 */ /* 0x000ea20000002100 */
[----:B------:R-:W-:Y:S02]  /*110c0*/  WARPGROUP.DEPBAR.LE gsb0, 0x0 ;  /* 0x00008000000079c5 */ /* 0x000fe40000010000 */
[----:B------:R-:W-:-:S09]  /*110d0*/  WARPGROUP.ARRIVE ;  /* 0x00000000000079c5 */ /* 0x000fd20000000000 */
[----:B------:R-:W-:Y:S01]  /*110e0*/  HGMMA.64x96x16.F32.BF16 R152, gdesc[UR4], R152, gsb0 ;  /* 0x01600000049879f0 */ /* 0x000fe20008001898 */
[----:B--2---:R-:W-:-:S04]  /*110f0*/  SHF.R.U32.HI R203, RZ, 0x7, R203 ;  /* 0x00000007ffcb7819 */ /* 0x004fc800000116cb */
[----:B------:R-:W-:Y:S01]  /*11100*/  IADD3 R7, -R203, 0xb, RZ ;  /* 0x0000000bcb077810 */ /* 0x000fe20007ffe1ff */
[----:B------:R-:W-:-:S04]  /*11110*/  WARPGROUP.DEPBAR.LE gsb0, 0x0 ;  /* 0x00008000000079c5 */ /* 0x000fc80000010000 */
[----:B------:R0:W-:Y:S06]  /*11120*/  BAR.ARV R7, 0x100 ;  /* 0x000400070000751d */ /* 0x0001ec0000002000 */
[----:B------:R-:W-:Y:S05]  /*11130*/  @!P0 BRA `(.L_x_6152) ;  /* 0x0000000000048947 */ /* 0x000fea0003800000 */
[----:B------:R-:W-:Y:S01]  /*11140*/  BPT.TRAP 0x1 ;  /* 0x000000040000795c */ /* 0x000fe20000300000 */
.L_x_6152:
[----:B-1----:R-:W-:Y:S01]  /*11150*/  FMNMX.FTZ R0, R152, R12, !PT ;  /* 0x0000000c98007209 */ /* 0x002fe20007810000 */
[----:B------:R-:W-:Y:S01]  /*11160*/  UMOV UR37, UR39 ;  /* 0x0000002700257c82 */ /* 0x000fe20008000000 */
[----:B------:R-:W-:Y:S02]  /*11170*/  IMAD.U32 R13, RZ, RZ, UR41 ;  /* 0x00000029ff0d7e24 */ /* 0x000fe4000f8e00ff */
[----:B------:R-:W-:Y:S01]  /*11180*/  FMNMX.FTZ R0, R153, R0, !PT ;  /* 0x0000000099007209 */ /* 0x000fe20007810000 */
[----:B------:R-:W-:-:S03]  /*11190*/  IMAD.MOV.U32 R15, RZ, RZ, 0x40000040 ;  /* 0x40000040ff0f7424 */ /* 0x000fc600078e00ff */
        /* <DEDUP_REMOVED lines=57> */
[----:B------:R-:W1:Y:S02]  /*11530*/  MUFU.EX2 R14, R12 ;  /* 0x0000000c000e7308 */ /* 0x000e640000000800 */
[----:B------:R-:W-:-:S04]  /*11540*/  FMNMX.FTZ R8, R159, R8, !PT ;  /* 0x000000089f087209 */ /* 0x000fc80007810000 */
[----:B------:R-:W-:Y:S02]  /*11550*/  FMNMX.FTZ R8, R162, R8, !PT ;  /* 0x00000008a2087209 */ /* 0x000fe40007810000 */
[----:B------:R-:W2:Y:S02]  /*11560*/  MUFU.EX2 R153, R153 ;  /* 0x0000009900997308 */ /* 0x000ea40000000800 */
[----:B------:R-:W-:-:S04]  /*11570*/  FMNMX.FTZ R8, R163, R8, !PT ;  /* 0x00000008a3087209 */ /* 0x000fc80007810000 */
[----:B------:R-:W-:Y:S02]  /*11580*/  FMNMX.FTZ R8, R166, R8, !PT ;  /* 0x00000008a6087209 */ /* 0x000fe40007810000 */
[----:B------:R-:W-:Y:S01]  /*11590*/  MUFU.EX2 R156, R156 ;  /* 0x0000009c009c7308 */ /* 0x000fe20000000800 */
[----:B-1----:R-:W-:Y:S01]  /*115a0*/  FMUL.FTZ R24, R24, R14 ;  /* 0x0000000e18187220 */ /* 0x002fe20000410000 */
[----:B------:R-:W-:Y:S01]  /*115b0*/  FMNMX.FTZ R8, R167, R8, !PT ;  /* 0x00000008a7087209 */ /* 0x000fe20007810000 */
[-C--:B------:R-:W-:Y:S01]  /*115c0*/  FMUL.FTZ R25, R25, R14.reuse ;  /* 0x0000000e19197220 */ /* 0x080fe20000410000 */
[-C--:B------:R-:W-:Y:S01]  /*115d0*/  FMUL.FTZ R28, R28, R14.reuse ;  /* 0x0000000e1c1c7220 */ /* 0x080fe20000410000 */
[----:B------:R-:W-:Y:S01]  /*115e0*/  FMUL.FTZ R29, R29, R14 ;  /* 0x0000000e1d1d7220 */ /* 0x000fe20000410000 */
[----:B------:R-:W-:Y:S01]  /*115f0*/  FMNMX.FTZ R8, R170, R8, !PT ;  /* 0x00000008aa087209 */ /* 0x000fe20007810000 */
[-C--:B------:R-:W-:Y:S01]  /*11600*/  FMUL.FTZ R32, R32, R14.reuse ;  /* 0x0000000e20207220 */ /* 0x080fe20000410000 */
[----:B------:R-:W1:Y:S01]  /*11610*/  MUFU.EX2 R157, R157 ;  /* 0x0000009d009d7308 */ /* 0x000e620000000800 */
        /* <DEDUP_REMOVED lines=62> */
[----:B------:R-:W3:Y:S01]  /*11a00*/  SHFL.BFLY PT, R12, R8, 0x2, 0x1f ;  /* 0x0c401f00080c7f89 */ /* 0x000ee200000e0000 */
        /* <DEDUP_REMOVED lines=13> */
[----:B------:R-:W-:Y:S01]  /*11ae0*/  FFMA.FTZ R6, R14, R6, R152 ;  /* 0x000000060e067223 */ /* 0x000fe20000010098 */
[----:B-1----:R-:W-:Y:S01]  /*11af0*/  F2FP.BF16.F32.PACK_AB R202, R157, R156 ;  /* 0x0000009c9dca723e */ /* 0x002fe200000010ff */
[----:B------:R-:W1:Y:S02]  /*11b00*/  MUFU.EX2 R152, R160 ;  /* 0x000000a000987308 */ /* 0x000e640000000800 */
[----:B------:R-:W-:-:S04]  /*11b10*/  FADD.FTZ R6, R153, R6 ;  /* 0x0000000699067221 */ /* 0x000fc80000010000 */
[----:B------:R-:W-:Y:S01]  /*11b20*/  FADD.FTZ R6, R156, R6 ;  /* 0x000000069c067221 */ /* 0x000fe20000010000 */
[----:B---3--:R-:W-:Y:S01]  /*11b30*/  FMNMX.FTZ R8, R8, R12, !PT ;  /* 0x0000000c08087209 */ /* 0x008fe20007810000 */
[----:B------:R-:W2:Y:S02]  /*11b40*/  MUFU.EX2 R161, R161 ;  /* 0x000000a100a17308 */ /* 0x000ea40000000800 */
[----:B------:R-:W-:Y:S02]  /*11b50*/  FADD.FTZ R6, R157, R6 ;  /* 0x000000069d067221 */ /* 0x000fe40000010000 */
[----:B------:R-:W3:Y:S04]  /*11b60*/  SHFL.BFLY PT, R12, R8, 0x1, 0x1f ;  /* 0x0c201f00080c7f89 */ /* 0x000ee800000e0000 */
[----:B------:R-:W-:Y:S01]  /*11b70*/  MUFU.EX2 R165, R165 ;  /* 0x000000a500a57308 */ /* 0x000fe20000000800 */
[----:B-1----:R-:W-:-:S07]  /*11b80*/  FADD.FTZ R6, R152, R6 ;  /* 0x0000000698067221 */ /* 0x002fce0000010000 */
[----:B------:R-:W-:Y:S01]  /*11b90*/  MUFU.EX2 R156, R168 ;  /* 0x000000a8009c7308 */ /* 0x000fe20000000800 */
[C---:B--2---:R-:W-:Y:S01]  /*11ba0*/  FADD.FTZ R6, R161.reuse, R6 ;  /* 0x00000006a1067221 */ /* 0x044fe20000010000 */
[----:B------:R-:W-:-:S06]  /*11bb0*/  F2FP.BF16.F32.PACK_AB R152, R161, R152 ;  /* 0x00000098a198723e */ /* 0x000fcc00000010ff */
[----:B------:R-:W-:Y:S01]  /*11bc0*/  MUFU.EX2 R169, R169 ;  /* 0x000000a900a97308 */ /* 0x000fe20000000800 */
[----:B---3--:R-:W-:-:S07]  /*11bd0*/  FMNMX.FTZ R8, R8, R12, !PT ;  /* 0x0000000c08087209 */ /* 0x008fce0007810000 */
        /* <DEDUP_REMOVED lines=32> */
[----:B-1---5:R-:W-:Y:S01]  /*11de0*/  FFMA.FTZ R3, R11, R3, R154 ;  /* 0x000000030b037223 */ /* 0x022fe2000001009a */
        /* <DEDUP_REMOVED lines=64> */
[----:B------:R-:W-:Y:S01]  /*121f0*/  PRMT R12, R13, 0x654, R12 ;  /* 0x000006540d0c7816 */ /* 0x000fe2000000000c */
[----:B------:R-:W-:Y:S01]  /*12200*/  VIADD R11, R203, 0x8 ;  /* 0x00000008cb0b7836 */ /* 0x000fe20000000000 */
[----:B------:R-:W1:Y:S01]  /*12210*/  MUFU.EX2 R219, R158 ;  /* 0x0000009e00db7308 */ /* 0x000e620000000800 */
[----:B------:R-:W-:Y:S01]  /*12220*/  IMAD.MOV.U32 R13, RZ, RZ, 0x40000040 ;  /* 0x40000040ff0d7424 */ /* 0x000fe200078e00ff */
[----:B------:R3:W-:Y:S01]  /*12230*/  SYNCS.ARRIVE.TRANS64.RED.A1T0 RZ, [R12+URZ], RZ ;  /* 0x000000ff0cff79a7 */ /* 0x0007e2000810043f */
[C---:B--2---:R-:W-:Y:S01]  /*12240*/  F2FP.BF16.F32.PACK_AB R201, R155.reuse, R154 ;  /* 0x0000009a9bc9723e */ /* 0x044fe200000010ff */
[----:B------:R2:W-:Y:S01]  /*12250*/  BAR.SYNC.DEFER_BLOCKING R11, 0x100 ;  /* 0x0004000b0000751d */ /* 0x0005e20000010000 */
[----:B------:R-:W-:Y:S01]  /*12260*/  FADD.FTZ R3, R155, R3 ;  /* 0x000000039b037221 */ /* 0x000fe20000010000 */
[----:B------:R-:W-:-:S04]  /*12270*/  R2UR UR7, R13 ;  /* 0x000000000d0772ca */ /* 0x000fc800000e0000 */
[----:B------:R-:W4:Y:S01]  /*12280*/  MUFU.EX2 R20, R159 ;  /* 0x0000009f00147308 */ /* 0x000f220000000800 */
[----:B---3--:R-:W-:-:S04]  /*12290*/  IMAD.MOV.U32 R12, RZ, RZ, 0xc00 ;  /* 0x00000c00ff0c7424 */ /* 0x008fc800078e00ff */
[----:B------:R-:W-:Y:S02]  /*122a0*/  IMAD R12, R19, R12, UR38 ;  /* 0x00000026130c7e24 */ /* 0x000fe4000f8e020c */
[----:B-1----:R-:W-:Y:S01]  /*122b0*/  FADD.FTZ R3, R219, R3 ;  /* 0x00000003db037221 */ /* 0x002fe20000010000 */
[----:B------:R-:W1:Y:S01]  /*122c0*/  MUFU.EX2 R154, R164 ;  /* 0x000000a4009a7308 */ /* 0x000e620000000800 */
[C---:B------:R-:W-:Y:S01]  /*122d0*/  VIADD R14, R12.reuse, 0x80 ;  /* 0x000000800c0e7836 */ /* 0x040fe20000000000 */
[----:B------:R-:W-:-:S06]  /*122e0*/  R2UR UR6, R12 ;  /* 0x000000000c0672ca */ /* 0x000fcc00000e0000 */
[----:B------:R-:W-:Y:S01]  /*122f0*/  MUFU.EX2 R21, R166 ;  /* 0x000000a600157308 */ /* 0x000fe20000000800 */
[----:B----4-:R-:W-:-:S04]  /*12300*/  F2FP.BF16.F32.PACK_AB R203, R20, R219 ;  /* 0x000000db14cb723e */ /* 0x010fc800000010ff */
[----:B------:R-:W-:-:S03]  /*12310*/  WARPGROUP.ARRIVE ;  /* 0x00000000000079c5 */ /* 0x000fc60000000000 */
[----:B------:R-:W3:Y:S01]  /*12320*/  MUFU.EX2 R158, R172 ;  /* 0x000000ac009e7308 */ /* 0x000ee20000000800 */
[----:B-1----:R-:W-:Y:S01]  /*12330*/  FADD.FTZ R6, R154, R6 ;  /* 0x000000069a067221 */ /* 0x002fe20000010000 */
[C---:B------:R-:W-:Y:S01]  /*12340*/  F2FP.BF16.F32.PACK_AB R154, R165.reuse, R154 ;  /* 0x0000009aa59a723e */ /* 0x040fe200000010ff */
[----:B------:R-:W-:Y:S01]  /*12350*/  HGMMA.64x256x16.F32.BF16 R24, R200, gdesc[UR4].tnspB, R24, gsb0 ;  /* 0x43e00004c8187df0 */ /* 0x000fe20008001818 */
[----:B------:R-:W-:Y:S01]  /*12360*/  R2UR UR6, R14 ;  /* 0x000000000e0672ca */ /* 0x000fe200000e0000 */
[----:B------:R-:W-:Y:S01]  /*12370*/  FADD.FTZ R6, R165, R6 ;  /* 0x00000006a5067221 */ /* 0x000fe20000010000 */
[----:B------:R-:W-:Y:S01]  /*12380*/  R2UR UR7, R15 ;  /* 0x000000000f0772ca */ /* 0x000fe200000e0000 */
[----:B------:R-:W-:Y:S01]  /*12390*/  VIADD R14, R12, 0x100 ;  /* 0x000001000c0e7836 */ /* 0x000fe20000000000 */
[----:B--2---:R-:W-:Y:S01]  /*123a0*/  MUFU.EX2 R11, R170 ;  /* 0x000000aa000b7308 */ /* 0x004fe20000000800 */
[----:B------:R-:W-:Y:S01]  /*123b0*/  FADD.FTZ R6, R156, R6 ;  /* 0x000000069c067221 */ /* 0x000fe20000010000 */
[----:B------:R-:W-:Y:S01]  /*123c0*/  IMAD.MOV.U32 R15, RZ, RZ, 0x40000040 ;  /* 0x40000040ff0f7424 */ /* 0x000fe200078e00ff */
[----:B------:R-:W-:-:S02]  /*123d0*/  F2FP.BF16.F32.PACK_AB R156, R169, R156 ;  /* 0x0000009ca99c723e */ /* 0x000fc400000010ff */
[----:B------:R-:W-:-:S03]  /*123e0*/  FADD.FTZ R6, R169, R6 ;  /* 0x00000006a9067221 */ /* 0x000fc60000010000 */
[----:B------:R-:W1:Y:S01]  /*123f0*/  MUFU.EX2 R13, R171 ;  /* 0x000000ab000d7308 */ /* 0x000e620000000800 */
[----:B---3--:R-:W-:Y:S01]  /*12400*/  FADD.FTZ R6, R158, R6 ;  /* 0x000000069e067221 */ /* 0x008fe20000010000 */
[----:B------:R-:W-:-:S03]  /*12410*/  F2FP.BF16.F32.PACK_AB R158, R173, R158 ;  /* 0x0000009ead9e723e */ /* 0x000fc600000010ff */
[----:B------:R-:W-:-:S03]  /*12420*/  FADD.FTZ R6, R173, R6 ;  /* 0x00000006ad067221 */ /* 0x000fc60000010000 */
[----:B------:R-:W-:Y:S08]  /*12430*/  MUFU.EX2 R174, R174 ;  /* 0x000000ae00ae7308 */ /* 0x000ff00000000800 */
[----:B------:R-:W2:Y:S01]  /*12440*/  MUFU.EX2 R175, R175 ;  /* 0x000000af00af7308 */ /* 0x000ea20000000800 */
[----:B-1----:R-:W-:-:S07]  /*12450*/  F2FP.BF16.F32.PACK_AB R157, R13, R11 ;  /* 0x0000000b0d9d723e */ /* 0x002fce00000010ff */
[----:B------:R-:W1:Y:S08]  /*12460*/  MUFU.EX2 R160, R176 ;  /* 0x000000b000a07308 */ /* 0x000e700000000800 */
[----:B------:R-:W3:Y:S01]  /*12470*/  MUFU.EX2 R177, R177 ;  /* 0x000000b100b17308 */ /* 0x000ee20000000800 */
[----:B--2---:R-:W-:-:S07]  /*12480*/  F2FP.BF16.F32.PACK_AB R159, R175, R174 ;  /* 0x000000aeaf9f723e */ /* 0x004fce00000010ff */
[----:B------:R-:W-:Y:S01]  /*12490*/  MUFU.EX2 R181, R181 ;  /* 0x000000b500b57308 */ /* 0x000fe20000000800 */
[----:B-1----:R-:W-:-:S07]  /*124a0*/  FADD.FTZ R6, R160, R6 ;  /* 0x00000006a0067221 */ /* 0x002fce0000010000 */
[----:B------:R-:W-:Y:S01]  /*124b0*/  MUFU.EX2 R178, R178 ;  /* 0x000000b200b27308 */ /* 0x000fe20000000800 */
[C---:B---3--:R-:W-:Y:S01]  /*124c0*/  FADD.FTZ R6, R177.reuse, R6 ;  /* 0x00000006b1067221 */ /* 0x048fe20000010000 */
[----:B------:R-:W-:-:S06]  /*124d0*/  F2FP.BF16.F32.PACK_AB R160, R177, R160 ;  /* 0x000000a0b1a0723e */ /* 0x000fcc00000010ff */
[----:B------:R-:W1:Y:S08]  /*124e0*/  MUFU.EX2 R179, R179 ;  /* 0x000000b300b37308 */ /* 0x000e700000000800 */
[----:B------:R-:W-:Y:S08]  /*124f0*/  MUFU.EX2 R182, R182 ;  /* 0x000000b600b67308 */ /* 0x000ff00000000800 */
[----:B------:R-:W-:Y:S01]  /*12500*/  MUFU.EX2 R183, R183 ;  /* 0x000000b700b77308 */ /* 0x000fe20000000800 */
[----:B-1----:R-:W-:-:S07]  /*12510*/  F2FP.BF16.F32.PACK_AB R161, R179, R178 ;  /* 0x000000b2b3a1723e */ /* 0x002fce00000010ff */
[----:B------:R-:W-:Y:S08]  /*12520*/  MUFU.EX2 R164, R184 ;  /* 0x000000b800a47308 */ /* 0x000ff00000000800 */
[----:B------:R-:W-:Y:S08]  /*12530*/  MUFU.EX2 R185, R185 ;  /* 0x000000b900b97308 */ /* 0x000ff00000000800 */
[----:B------:R-:W-:Y:S08]  /*12540*/  MUFU.EX2 R166, R188 ;  /* 0x000000bc00a67308 */ /* 0x000ff00000000800 */
[----:B------:R-:W-:Y:S08]  /*12550*/  MUFU.EX2 R189, R189 ;  /* 0x000000bd00bd7308 */ /* 0x000ff00000000800 */
[----:B------:R-:W-:Y:S08]  /*12560*/  MUFU.EX2 R186, R186 ;  /* 0x000000ba00ba7308 */ /* 0x000ff00000000800 */
        /* <DEDUP_REMOVED lines=12> */
[----:B-1----:R-:W-:-:S02]  /*12630*/  F2FP.BF16.F32.PACK_AB R169, R195, R194 ;  /* 0x000000c2c3a9723e */ /* 0x002fc400000010ff */
[----:B--2---:R-:W-:Y:S01]  /*12640*/  F2FP.BF16.F32.PACK_AB R171, R199, R198 ;  /* 0x000000c6c7ab723e */ /* 0x004fe200000010ff */
[----:B------:R-:W-:Y:S02]  /*12650*/  WARPGROUP.DEPBAR.LE gsb0, 0x0 ;  /* 0x00008000000079c5 */ /* 0x000fe40000010000 */
[----:B------:R-:W-:Y:S02]  /*12660*/  IMAD.MOV.U32 R203, RZ, RZ, R20 ;  /* 0x000000ffffcb7224 */ /* 0x000fe400078e0014 */
[----:B------:R-:W1:Y:S02]  /*12670*/  MUFU.EX2 R201, R162 ;  /* 0x000000a200c97308 */ /* 0x000e640000000800 */
[----:B------:R-:W-:-:S06]  /*12680*/  FADD.FTZ R3, R203, R3 ;  /* 0x00000003cb037221 */ /* 0x000fcc0000010000 */
[----:B------:R2:W3:Y:S08]  /*12690*/  MUFU.EX2 R200, R163 ;  /* 0x000000a300c87308 */ /* 0x0004f00000000800 */
[----:B------:R4:W0:Y:S01]  /*126a0*/  MUFU.EX2 R20, R167 ;  /* 0x000000a700147308 */ /* 0x0008220000000800 */
[----:B--2---:R-:W-:Y:S01]  /*126b0*/  F2FP.BF16.F32.PACK_AB R163, R183, R182 ;  /* 0x000000b6b7a3723e */ /* 0x004fe200000010ff */
[----:B-1----:R-:W-:-:S06]  /*126c0*/  FADD.FTZ R3, R201, R3 ;  /* 0x00000003c9037221 */ /* 0x002fcc0000010000 */
[----:B------:R-:W1:Y:S01]  /*126d0*/  MUFU.EX2 R162, R180 ;  /* 0x000000b400a27308 */ /* 0x000e620000000800 */
[C---:B---3--:R-:W-:Y:S01]  /*126e0*/  F2FP.BF16.F32.PACK_AB R153, R200.reuse, R201 ;  /* 0x000000c9c899723e */ /* 0x048fe200000010ff */
[----:B------:R-:W-:Y:S01]  /*126f0*/  FADD.FTZ R3, R200, R3 ;  /* 0x00000003c8037221 */ /* 0x000fe20000010000 */
[----:B----4-:R-:W-:-:S03]  /*12700*/  F2FP.BF16.F32.PACK_AB R167, R191, R190 ;  /* 0x000000bebfa7723e */ /* 0x010fc600000010ff */
[----:B------:R-:W-:Y:S01]  /*12710*/  FADD.FTZ R3, R21, R3 ;  /* 0x0000000315037221 */ /* 0x000fe20000010000 */
[----:B0-----:R-:W-:-:S03]  /*12720*/  F2FP.BF16.F32.PACK_AB R155, R20, R21 ;  /* 0x00000015149b723e */ /* 0x001fc600000010ff */
[----:B------:R-:W-:Y:S01]  /*12730*/  FADD.FTZ R3, R20, R3 ;  /* 0x0000000314037221 */ /* 0x000fe20000010000 */
[----:B------:R-:W-:-:S03]  /*12740*/  WARPGROUP.ARRIVE ;  /* 0x00000000000079c5 */ /* 0x000fc60000000000 */
[----:B------:R-:W-:Y:S01]  /*12750*/  FADD.FTZ R3, R11, R3 ;  /* 0x000000030b037221 */ /* 0x000fe20000010000 */
[----:B-1----:R-:W-:Y:S01]  /*12760*/  FADD.FTZ R6, R162, R6 ;  /* 0x00000006a2067221 */ /* 0x002fe20000010000 */
[----:B------:R-:W-:Y:S01]  /*12770*/  F2FP.BF16.F32.PACK_AB R162, R181, R162 ;  /* 0x000000a2b5a2723e */ /* 0x000fe200000010ff */
        /* <DEDUP_REMOVED lines=8> */
[C---:B------:R-:W-:Y:S01]  /*12800*/  F2FP.BF16.F32.PACK_AB R164, R185.reuse, R164 ;  /* 0x000000a4b9a4723e */ /* 0x040fe200000010ff */
[----:B------:R-:W-:Y:S02]  /*12810*/  FADD.FTZ R3, R174, R3 ;  /* 0x00000003ae037221 */ /* 0x000fe40000010000 */
[----:B------:R-:W-:Y:S02]  /*12820*/  FADD.FTZ R6, R185, R6 ;  /* 0x00000006b9067221 */ /* 0x000fe40000010000 */
[----:B------:R-:W-:Y:S02]  /*12830*/  FADD.FTZ R3, R175, R3 ;  /* 0x00000003af037221 */ /* 0x000fe40000010000 */
[----:B------:R-:W-:Y:S01]  /*12840*/  FADD.FTZ R6, R166, R6 ;  /* 0x00000006a6067221 */ /* 0x000fe20000010000 */
[----:B------:R-:W-:Y:S01]  /*12850*/  F2FP.BF16.F32.PACK_AB R166, R189, R166 ;  /* 0x000000a6bda6723e */ /* 0x000fe200000010ff */
[----:B------:R-:W-:-:S02]  /*12860*/  FADD.FTZ R3, R178, R3 ;  /* 0x00000003b2037221 */ /* 0x000fc40000010000 */
[----:B------:R-:W-:Y:S02]  /*12870*/  FADD.FTZ R6, R189, R6 ;  /* 0x00000006bd067221 */ /* 0x000fe40000010000 */
[----:B------:R-:W-:Y:S02]  /*12880*/  FADD.FTZ R3, R179, R3 ;  /* 0x00000003b3037221 */ /* 0x000fe40000010000 */
[----:B------:R-:W-:Y:S01]  /*12890*/  FADD.FTZ R6, R168, R6 ;  /* 0x00000006a8067221 */ /* 0x000fe20000010000 */
[C---:B------:R-:W-:Y:S01]  /*128a0*/  F2FP.BF16.F32.PACK_AB R168, R193.reuse, R168 ;  /* 0x000000a8c1a8723e */ /* 0x040fe200000010ff */
[----:B------:R-:W-:Y:S02]  /*128b0*/  FADD.FTZ R3, R182, R3 ;  /* 0x00000003b6037221 */ /* 0x000fe40000010000 */
[----:B------:R-:W-:Y:S02]  /*128c0*/  FADD.FTZ R6, R193, R6 ;  /* 0x00000006c1067221 */ /* 0x000fe40000010000 */
[----:B------:R-:W-:-:S02]  /*128d0*/  FADD.FTZ R3, R183, R3 ;  /* 0x00000003b7037221 */ /* 0x000fc40000010000 */
[----:B------:R-:W-:Y:S01]  /*128e0*/  FADD.FTZ R6, R170, R6 ;  /* 0x00000006aa067221 */ /* 0x000fe20000010000 */
[C---:B------:R-:W-:Y:S01]  /*128f0*/  F2FP.BF16.F32.PACK_AB R170, R197.reuse, R170 ;  /* 0x000000aac5aa723e */ /* 0x040fe200000010ff */
[----:B------:R-:W-:Y:S02]  /*12900*/  FADD.FTZ R3, R186, R3 ;  /* 0x00000003ba037221 */ /* 0x000fe40000010000 */
[----:B------:R-:W-:Y:S02]  /*12910*/  FADD.FTZ R6, R197, R6 ;  /* 0x00000006c5067221 */ /* 0x000fe40000010000 */
        /* <DEDUP_REMOVED lines=35> */
.L_x_6153:
[----:B------:R-:W2:Y:S01]  /*12b50*/  LDL R12, [R1+0x98] ;  /* 0x00009800010c7983 */ /* 0x000ea20000100800 */
[----:B------:R-:W-:Y:S02]  /*12b60*/  VIADD R10, R10, 0x32460 ;  /* 0x000324600a0a7836 */ /* 0x000fe40000000000 */
[----:B------:R-:W-:-:S05]  /*12b70*/  IMAD.U32 R11, RZ, RZ, UR41 ;  /* 0x00000029ff0b7e24 */ /* 0x000fca000f8e00ff */
[----:B------:R-:W-:Y:S01]  /*12b80*/  PRMT R10, R11, 0x654, R10 ;  /* 0x000006540b0a7816 */ /* 0x000fe2000000000a */
[----:B------:R-:W-:-:S03]  /*12b90*/  IMAD.MOV.U32 R11, RZ, RZ, R8 ;  /* 0x000000ffff0b7224 */ /* 0x000fc600078e0008 */
[----:B------:R0:W-:Y:S01]  /*12ba0*/  SYNCS.ARRIVE.TRANS64.RED.A1T0 RZ, [R10+URZ], RZ ;  /* 0x000000ff0aff79a7 */ /* 0x0001e2000810043f */
[C---:B--2---:R-:W-:Y:S01]  /*12bb0*/  ISETP.GT.AND P1, PT, R9.reuse, R12, PT ;  /* 0x0000000c0900720c */ /* 0x044fe20003f24270 */
[----:B------:R-:W-:Y:S02]  /*12bc0*/  VIADD R9, R9, 0xffffffff ;  /* 0xffffffff09097836 */ /* 0x000fe40000000000 */
[----:B------:R-:W-:-:S10]  /*12bd0*/  IMAD.MOV.U32 R12, RZ, RZ, R0 ;  /* 0x000000ffff0c7224 */ /* 0x000fd400078e0000 */
[----:B0-----:R-:W-:Y:S05]  /*12be0*/  @P1 BRA `(.L_x_6154) ;  /* 0xffffffd400b81947 */ /* 0x001fea000383ffff */
.L_x_6143:
[----:B------:R-:W2:Y:S01]  /*12bf0*/  LDL.LU R10, [R1+0xb8] ;  /* 0x0000b800010a7983 */ /* 0x000ea20000300800 */
        /* <DEDUP_REMOVED lines=16> */
[----:B---3--:R-:W-:-:S02]  /*12d00*/  IMAD.U32 R5, RZ, RZ, UR37 ;  /* 0x00000025ff057e24 */ /* 0x008fc4000f8e00ff */
        /* <DEDUP_REMOVED lines=73> */
[----:B------:R-:W0:Y:S08]  /*131a0*/  @P0 MUFU.RCP R0, R3 ;  /* 0x0000000300000308 */ /* 0x000e300000001000 */
[----:B------:R3:W4:Y:S02]  /*131b0*/  @P0 MUFU.LG2 R5, R3 ;  /* 0x0000000300050308 */ /* 0x0007240000000c00 */
[----:B---3--:R-:W-:-:S02]  /*131c0*/  IMAD.U32 R3, RZ, RZ, UR37 ;  /* 0x00000025ff037e24 */ /* 0x008fc4000f8e00ff */
[-C--:B0-----:R-:W-:Y:S01]  /*131d0*/  FMUL.FTZ R26, R26, R0.reuse ;  /* 0x000000001a1a7220 */ /* 0x081fe20000410000 */
[-C--:B------:R-:W-:Y:S01]  /*131e0*/  FMUL.FTZ R27, R27, R0.reuse ;  /* 0x000000001b1b7220 */ /* 0x080fe20000410000 */
[-C--:B------:R-:W-:Y:S01]  /*131f0*/  FMUL.FTZ R30, R30, R0.reuse ;  /* 0x000000001e1e7220 */ /* 0x080fe20000410000 */
[----:B------:R-:W-:Y:S01]  /*13200*/  @P0 FMUL.FTZ R3, R3, 0.69314718246459960938 ;  /* 0x3f31721803030820 */ /* 0x000fe20000410000 */
[-C--:B------:R-:W-:Y:S01]  /*13210*/  FMUL.FTZ R31, R31, R0.reuse ;  /* 0x000000001f1f7220 */ /* 0x080fe20000410000 */
[-C--:B------:R-:W-:Y:S01]  /*13220*/  FMUL.FTZ R34, R34, R0.reuse ;  /* 0x0000000022227220 */ /* 0x080fe20000410000 */
[-C--:B------:R-:W-:Y:S01]  /*13230*/  FMUL.FTZ R35, R35, R0.reuse ;  /* 0x0000000023237220 */ /* 0x080fe20000410000 */
[----:B----4-:R-:W-:Y:S01]  /*13240*/  @P0 FMUL.FTZ R5, R5, 0.69314718246459960938 ;  /* 0x3f31721805050820 */ /* 0x010fe20000410000 */
        /* <DEDUP_REMOVED lines=58> */
[----:B------:R-:W-:Y:S01]  /*135f0*/  SEL R0, RZ, 0x1, P1 ;  /* 0x00000001ff007807 */ /* 0x000fe20000800000 */
[----:B------:R-:W-:Y:S01]  /*13600*/  @P0 FFMA.FTZ R154, R3, R8, R5 ;  /* 0x00000008039a0223 */ /* 0x000fe20000010005 */
[----:B------:R-:W-:-:S02]  /*13610*/  PLOP3.LUT P0, PT, PT, PT, PT, 0x8, 0x0 ;  /* 0x000000000000781c */ /* 0x000fc40003f0e170 */
[----:B------:R-:W-:Y:S01]  /*13620*/  LOP3.LUT R208, R208, R0, RZ, 0x3c, !PT ;  /* 0x00000000d0d07212 */ /* 0x000fe200078e3cff */
[----:B--2---:R-:W-:-:S05]  /*13630*/  VIADD R10, R10, 0x1 ;  /* 0x000000010a0a7836 */ /* 0x004fca0000000000 */
[----:B------:R1:W-:Y:S05]  /*13640*/  STL [R1+0xb8], R10 ;  /* 0x0000b80a01007387 */ /* 0x0003ea0000100800 */
.L_x_6084:
[----:B------:R-:W-:Y:S05]  /*13650*/  WARPSYNC.ALL ;  /* 0x0000000000007948 */ /* 0x000fea0003800000 */
[----:B------:R-:W0:Y:S08]  /*13660*/  S2UR UR41, SR_CgaCtaId ;  /* 0x00000000002979c3 */ /* 0x000e300000008800 */
[----:B------:R-:W-:Y:S06]  /*13670*/  BAR.SYNC.DEFER_BLOCKING 0x5, 0x180 ;  /* 0x0146000000007b1d */ /* 0x000fec0000010000 */
[----:B------:R-:W-:Y:S01]  /*13680*/  UMOV UR4, 0x400 ;  /* 0x0000040000047882 */ /* 0x000fe20000000000 */
[----:B------:R-:W-:Y:S01]  /*13690*/  BSSY B0, `(.L_x_6155) ;  /* 0x0000529000007945 */ /* 0x000fe20003800000 */
[----:B0-----:R-:W-:-:S06]  /*136a0*/  ULEA UR4, UR41, UR4, 0x18 ;  /* 0x0000000429047291 */ /* 0x001fcc000f8ec03f */
[----:B------:R-:W-:-:S05]  /*136b0*/  IMAD.U32 R23, RZ, RZ, UR4 ;  /* 0x00000004ff177e24 */ /* 0x000fca000f8e00ff */
[----:B-1----:R0:W1:Y:S01]  /*136c0*/  LDS.128 R4, [R23+0x324d0] ;  /* 0x0324d00017047984 */ /* 0x0020620000000c00 */
[----:B------:R-:W-:Y:S06]  /*136d0*/  BAR.ARV 0x4, 0x180 ;  /* 0x0106000000007b1d */ /* 0x000fec0000002000 */
[----:B------:R-:W-:Y:S05]  /*136e0*/  @P0 BRA `(.L_x_6156) ;  /* 0x0000004000340947 */ /* 0x000fea0003800000 */
[----:B------:R-:W2:Y:S01]  /*136f0*/  LDL R3, [R1+0x1c8] ;  /* 0x0001c80001037983 */ /* 0x000ea20000100800 */
[----:B------:R-:W-:-:S03]  /*13700*/  ULDC UR4, c[0x0][0xbd4] ;  /* 0x0002f50000047ab9 */ /* 0x000fc60000000800 */
[----:B------:R-:W3:Y:S01]  /*13710*/  LDL.LU R10, [R1+0xa8] ;  /* 0x0000a800010a7983 */ /* 0x000ee20000300800 */
[----:B------:R-:W4:Y:S01]  /*13720*/  S2R R0, SR_SWINHI ;  /* 0x0000000000007919 */ /* 0x000f220000002f00 */
[----:B------:R-:W-:Y:S02]  /*13730*/  F2FP.BF16.F32.PACK_AB R11, R31, R30 ;  /* 0x0000001e1f0b723e */ /* 0x000fe400000010ff */
[----:B------:R-:W-:Y:S01]  /*13740*/  F2FP.BF16.F32.PACK_AB R12, R33, R32 ;  /* 0x00000020210c723e */ /* 0x000fe200000010ff */
[----:B------:R-:W3:Y:S01]  /*13750*/  LDL.LU R157, [R1+0xb0] ;  /* 0x0000b000019d7983 */ /* 0x000ee20000300800 */
[----:B------:R-:W-:Y:S02]  /*13760*/  F2FP.BF16.F32.PACK_AB R13, R35, R34 ;  /* 0x00000022230d723e */ /* 0x000fe400000010ff */
[----:B------:R-:W-:Y:S01]  /*13770*/  F2FP.BF16.F32.PACK_AB R14, R37, R36 ;  /* 0x00000024250e723e */ /* 0x000fe200000010ff */
[----:B------:R-:W3:Y:S01]  /*13780*/  LDL.LU R156, [R1+0xb4] ;  /* 0x0000b400019c7983 */ /* 0x000ee20000300800 */
[----:B------:R-:W-:-:S02]  /*13790*/  MOV R20, R23 ;  /* 0x0000001700147202 */ /* 0x000fc40000000f00 */
[----:B----4-:R-:W-:Y:S02]  /*137a0*/  MOV R21, R0 ;  /* 0x0000000000157202 */ /* 0x010fe40000000f00 */
[----:B------:R-:W-:Y:S01]  /*137b0*/  F2FP.BF16.F32.PACK_AB R15, R39, R38 ;  /* 0x00000026270f723e */ /* 0x000fe200000010ff */
[----:B--2---:R-:W-:Y:S01]  /*137c0*/  IMAD.WIDE R24, R3, 0x2, R20 ;  /* 0x0000000203187825 */ /* 0x004fe200078e0214 */
        /* <DEDUP_REMOVED lines=15> */
[----:B--2---:R-:W-:-:S04]  /*138c0*/  IADD3 R8, P0, R24, 0x20, RZ ;  /* 0x0000002018087810 */ /* 0x004fc80007f1e0ff */
[----:B------:R-:W-:Y:S01]  /*138d0*/  LOP3.LUT R3, R8, 0x380, RZ, 0xc0, !PT ;  /* 0x0000038008037812 */ /* 0x000fe200078ec0ff */
[----:B------:R-:W-:-:S03]  /*138e0*/  IMAD.X R9, RZ, RZ, R25, P0 ;  /* 0x000000ffff097224 */ /* 0x000fc600000e0619 */
[----:B------:R-:W-:-:S04]  /*138f0*/  SHF.R.U64 R3, R3, 0x3, RZ ;  /* 0x0000000303037819 */ /* 0x000fc800000012ff */
[----:B------:R-:W-:-:S04]  /*13900*/  LOP3.LUT R8, R3, R8, RZ, 0x3c, !PT ;  /* 0x0000000803087212 */ /* 0x000fc800078e3cff */
[----:B------:R-:W-:-:S05]  /*13910*/  MOV R8, R8 ;  /* 0x0000000800087202 */ /* 0x000fca0000000f00 */
[----:B------:R2:W-:Y:S02]  /*13920*/  STSM.16.M88.4 [R8], R12 ;  /* 0x0000000c08007844 */ /* 0x0005e40000000200 */
[----:B--2---:R-:W-:-:S04]  /*13930*/  IADD3 R8, P0, R24, 0x40, RZ ;  /* 0x0000004018087810 */ /* 0x004fc80007f1e0ff */
        /* <DEDUP_REMOVED lines=143> */
[----:B-1----:R-:W-:Y:S01]  /*14230*/  LOP3.LUT R4, R3, 0x380, RZ, 0xc0, !PT ;  /* 0x0000038003047812 */ /* 0x002fe200078ec0ff */
        /* <DEDUP_REMOVED lines=33> */
.L_x_6157:
[----:B------:R-:W4:Y:S01]  /*14450*/  LDL.LU R4, [R1+0xac] ;  /* 0x0000ac0001047983 */ /* 0x000f220000300800 */
[----:B------:R-:W0:Y:S03]  /*14460*/  LDC R158, c[0x0][0xce8] ;  /* 0x00033a00ff9e7b82 */ /* 0x000e260000000800 */
[----:B------:R-:W2:Y:S04]  /*14470*/  LDL.LU R3, [R1+0x13c] ;  /* 0x00013c0001037983 */ /* 0x000ea80000300800 */
[----:B------:R-:W3:Y:S04]  /*14480*/  LDL R159, [R1+0xbc] ;  /* 0x0000bc00019f7983 */ /* 0x000ee80000100800 */
        /* <DEDUP_REMOVED lines=214> */
.L_x_6376:
        /* <DEDUP_REMOVED lines=31> */
.L_x_6161:
[----:B------:R-:W-:Y:S05]  /*153e0*/  BSYNC B1 ;  /* 0x0000000000017941 */ /* 0x000fea0003800000 */
.L_x_6160:
[----:B------:R-:W-:-:S03]  /*153f0*/  UMOV UR4, 0xffffffff ;  /* 0xffffffff00047882 */ /* 0x000fc60000000000 */
[----:B------:R-:W-:Y:S05]  /*15400*/  BRA.DIV UR4, `(.L_x_6162) ;  /* 0x000000ce04f87947 */ /* 0x000fea000b800000 */
[----:B-1----:R1:W4:Y:S04]  /*15410*/  SHFL.IDX PT, R3, R20, 0x1, 0x181f ;  /* 0x00381f0014037f89 */ /* 0x00232800000e0000 */
[----:B--23--:R1:W2:Y:S02]  /*15420*/  SHFL.IDX PT, R14, R4, 0x1, 0x181f ;  /* 0x00381f00040e7f89 */ /* 0x00c2a400000e0000 */
.L_x_6380:
        /* <DEDUP_REMOVED lines=31> */
.L_x_6164:
[----:B------:R-:W-:Y:S05]  /*15620*/  BSYNC B1 ;  /* 0x0000000000017941 */ /* 0x000fea0003800000 */
.L_x_6163:
[----:B------:R-:W-:-:S03]  /*15630*/  UMOV UR4, 0xffffffff ;  /* 0xffffffff00047882 */ /* 0x000fc60000000000 */
[----:B------:R-:W-:Y:S05]  /*15640*/  BRA.DIV UR4, `(.L_x_6165) ;  /* 0x000000ce04b07947 */ /* 0x000fea000b800000 */
[----:B----4-:R4:W0:Y:S04]  /*15650*/  SHFL.IDX PT, R3, R20, 0x2, 0x181f ;  /* 0x00581f0014037f89 */ /* 0x01082800000e0000 */
[----:B--23--:R4:W2:Y:S02]  /*15660*/  SHFL.IDX PT, R14, R4, 0x2, 0x181f ;  /* 0x00581f00040e7f89 */ /* 0x00c8a400000e0000 */
.L_x_6384:
        /* <DEDUP_REMOVED lines=31> */
.L_x_6167:
[----:B------:R-:W-:Y:S05]  /*15860*/  BSYNC B1 ;  /* 0x0000000000017941 */ /* 0x000fea0003800000 */
.L_x_6166:
[----:B------:R-:W-:-:S03]  /*15870*/  UMOV UR4, 0xffffffff ;  /* 0xffffffff00047882 */ /* 0x000fc60000000000 */
[----:B------:R-:W-:Y:S05]  /*15880*/  BRA.DIV UR4, `(.L_x_6168) ;  /* 0x000000ce04687947 */ /* 0x000fea000b800000 */
[----:B0-----:R0:W0:Y:S04]  /*15890*/  SHFL.IDX PT, R3, R20, 0x3, 0x181f ;  /* 0x00781f0014037f89 */ /* 0x00102800000e0000 */
[----:B--23--:R2:W3:Y:S02]  /*158a0*/  SHFL.IDX PT, R14, R4, 0x3, 0x181f ;  /* 0x00781f00040e7f89 */ /* 0x00c4e400000e0000 */
.L_x_6388:
        /* <DEDUP_REMOVED lines=32> */
.L_x_6158:
        /* <DEDUP_REMOVED lines=46> */
.L_x_6391:
        /* <DEDUP_REMOVED lines=196> */
.L_x_6172:
[----:B------:R-:W-:Y:S05]  /*169d0*/  BSYNC B1 ;  /* 0x0000000000017941 */ /* 0x000fea0003800000 */
.L_x_6171:
[----:B------:R-:W-:-:S03]  /*169e0*/  UMOV UR4, 0xffffffff ;  /* 0xffffffff00047882 */ /* 0x000fc60000000000 */
[----:B------:R-:W-:Y:S05]  /*169f0*/  BRA.DIV UR4, `(.L_x_6173) ;  /* 0x000000be048c7947 */ /* 0x000fea000b800000 */
[----:B0-----:R-:W0:Y:S04]  /*16a00*/  SHFL.IDX PT, R4, R4, 0x1, 0x1c1f ;  /* 0x003c1f0004047f89 */ /* 0x001e2800000e0000 */
[----:B------:R-:W4:Y:S02]  /*16a10*/  SHFL.IDX PT, R3, R3, 0x1, 0x1c1f ;  /* 0x003c1f0003037f89 */ /* 0x000f2400000e0000 */
.L_x_6395:
        /* <DEDUP_REMOVED lines=45> */
[----:B-----5:R-:W-:Y:S01]  /*16cf0*/  ISETP.GE.AND P2, PT, R68, UR4, PT ;  /* 0x0000000444007c0c */ /* 0x020fe2000bf46270 */
[----:B----4-:R-:W-:-:S02]  /*16d00*/  IMAD.MOV.U32 R60, RZ, RZ, R57 ;  /* 0x000000ffff3c7224 */ /* 0x010fc400078e0039 */
[----:B------:R-:W-:Y:S01]  /*16d10*/  IMAD.MOV.U32 R57, RZ, RZ, R56 ;  /* 0x000000ffff397224 */ /* 0x000fe200078e0038 */
[----:B------:R-:W-:Y:S01]  /*16d20*/  ISETP.GE.AND P3, PT, R84, UR4, PT ;  /* 0x0000000454007c0c */ /* 0x000fe2000bf66270 */
[----:B------:R-:W-:Y:S02]  /*16d30*/  IMAD.MOV.U32 R56, RZ, RZ, R53 ;  /* 0x000000ffff387224 */ /* 0x000fe400078e0035 */
[----:B------:R-:W-:Y:S02]  /*16d40*/  IMAD.MOV.U32 R53, RZ, RZ, R52 ;  /* 0x000000ffff357224 */ /* 0x000fe400078e0034 */
[----:B------:R-:W-:Y:S02]  /*16d50*/  IMAD.MOV.U32 R52, RZ, RZ, R48 ;  /* 0x000000ffff347224 */ /* 0x000fe400078e0030 */
[----:B------:R-:W-:Y:S02]  /*16d60*/  IMAD.MOV.U32 R48, RZ, RZ, R32 ;  /* 0x000000ffff307224 */ /* 0x000fe400078e0020 */
[----:B---3--:R-:W-:-:S02]  /*16d70*/  IMAD.MOV.U32 R32, RZ, RZ, R13 ;  /* 0x000000ffff207224 */ /* 0x008fc400078e000d */
[----:B------:R-:W-:Y:S02]  /*16d80*/  IMAD.MOV.U32 R13, RZ, RZ, R11 ;  /* 0x000000ffff0d7224 */ /* 0x000fe400078e000b */
[----:B------:R-:W-:Y:S02]  /*16d90*/  IMAD.MOV.U32 R11, RZ, RZ, R10 ;  /* 0x000000ffff0b7224 */ /* 0x000fe400078e000a */
[----:B------:R-:W-:Y:S02]  /*16da0*/  IMAD.MOV.U32 R10, RZ, RZ, R9 ;  /* 0x000000ffff0a7224 */ /* 0x000fe400078e0009 */
[----:B0-----:R-:W-:Y:S02]  /*16db0*/  @!P2 IMAD.MOV.U32 R9, RZ, RZ, R4 ;  /* 0x000000ffff09a224 */ /* 0x001fe400078e0004 */
[----:B------:R-:W-:Y:S02]  /*16dc0*/  IMAD.MOV.U32 R61, RZ, RZ, R8 ;  /* 0x000000ffff3d7224 */ /* 0x000fe400078e0008 */
[----:B------:R-:W-:-:S02]  /*16dd0*/  @!P2 IMAD.MOV.U32 R8, RZ, RZ, R3 ;  /* 0x000000ffff08a224 */ /* 0x000fc400078e0003 */
[----:B------:R-:W-:Y:S02]  /*16de0*/  IMAD.MOV.U32 R72, RZ, RZ, R64 ;  /* 0x000000ffff487224 */ /* 0x000fe400078e0040 */
[----:B------:R-:W-:Y:S02]  /*16df0*/  IMAD.MOV.U32 R64, RZ, RZ, R60 ;  /* 0x000000ffff407224 */ /* 0x000fe400078e003c */
        /* <DEDUP_REMOVED lines=156> */
.L_x_6156:
[----:B------:R-:W2:Y:S01]  /*177c0*/  LDL.LU R10, [R1+0xb0] ;  /* 0x0000b000010a7983 */ /* 0x000ea20000300800 */
[----:B------:R-:W-:Y:S01]  /*177d0*/  ULDC.64 UR6, c[0x0][0xd08] ;  /* 0x0003420000067ab9 */ /* 0x000fe20000000a00 */
[----:B------:R-:W-:Y:S02]  /*177e0*/  ULDC.64 UR4, c[0x0][0xd00] ;  /* 0x0003400000047ab9 */ /* 0x000fe40000000a00 */
[----:B------:R-:W3:Y:S04]  /*177f0*/  LDL.LU R0, [R1+0xb4] ;  /* 0x0000b40001007983 */ /* 0x000ee80000300800 */
[----:B-1----:R-:W4:Y:S01]  /*17800*/  LDL R4, [R1+0xa8] ;  /* 0x0000a80001047983 */ /* 0x002f220000100800 */
[----:B------:R-:W-:Y:S01]  /*17810*/  ISETP.NE.U32.AND P1, PT, RZ, UR6, PT ;  /* 0x00000006ff007c0c */ /* 0x000fe2000bf25070 */
[----:B------:R-:W-:Y:S01]  /*17820*/  IMAD.MOV.U32 R3, RZ, RZ, RZ ;  /* 0x000000ffff037224 */ /* 0x000fe200078e00ff */
[----:B------:R-:W-:-:S02]  /*17830*/  ISETP.NE.U32.AND P0, PT, RZ, UR4, PT ;  /* 0x00000004ff007c0c */ /* 0x000fc4000bf05070 */
[----:B------:R-:W-:Y:S02]  /*17840*/  ISETP.NE.AND.EX P1, PT, RZ, UR7, PT, P1 ;  /* 0x00000007ff007c0c */ /* 0x000fe4000bf25310 */
[----:B------:R-:W-:Y:S02]  /*17850*/  ISETP.NE.AND.EX P0, PT, RZ, UR5, PT, P0 ;  /* 0x00000005ff007c0c */ /* 0x000fe4000bf05300 */
[----:B--2---:R-:W-:Y:S01]  /*17860*/  IADD3 R8, P2, R10, UR4, RZ ;  /* 0x000000040a087c10 */ /* 0x004fe2000ff5e0ff */
[----:B------:R-:W-:-:S03]  /*17870*/  ULDC UR4, c[0x0][0xb88] ;  /* 0x0002e20000047ab9 */ /* 0x000fc60000000800 */
[----:B---3--:R-:W-:-:S05]  /*17880*/  IADD3.X R9, R0, UR5, RZ, P2, !PT ;  /* 0x0000000500097c10 */ /* 0x008fca00097fe4ff */
[----:B------:R-:W-:Y:S01]  /*17890*/  @P1 IADD3 R10, P2, R10, UR6, RZ ;  /* 0x000000060a0a1c10 */ /* 0x000fe2000ff5e0ff */
[----:B------:R-:W-:Y:S01]  /*178a0*/  IMAD.U32 R26, RZ, RZ, UR4 ;  /* 0x00000004ff1a7e24 */ /* 0x000fe2000f8e00ff */
[----:B------:R1:W5:Y:S02]  /*178b0*/  @P0 LDG.E R3, desc[UR42][R8.64] ;  /* 0x0000002a08030981 */ /* 0x000364000c1e1900 */
[----:B------:R-:W-:-:S05]  /*178c0*/  @P1 IADD3.X R11, R0, UR7, RZ, P2, !PT ;  /* 0x00000007000b1c10 */ /* 0x000fca00097fe4ff */
[----:B------:R1:W5:Y:S01]  /*178d0*/  @P1 LDG.E R26, desc[UR42][R10.64] ;  /* 0x0000002a0a1a1981 */ /* 0x000362000c1e1900 */
[----:B----4-:R-:W-:Y:S01]  /*178e0*/  ISETP.NE.AND P2, PT, R4, RZ, PT ;  /* 0x000000ff0400720c */ /* 0x010fe20003f45270 */
[----:B------:R-:W2:-:S12]  /*178f0*/  S2R R0, SR_TID.X ;  /* 0x0000000000007919 */ /* 0x000e980000002100 */
[----:B------:R-:W3:Y:S01]  /*17900*/  @!P2 LDC R4, c[0x0][0xbd4] ;  /* 0x0002f500ff04ab82 */ /* 0x000ee20000000800 */
[----:B--2---:R-:W-:Y:S01]  /*17910*/  VIADD R32, R0, 0xffffff80 ;  /* 0xffffff8000207836 */ /* 0x004fe20000000000 */
[----:B---3--:R1:W-:Y:S01]  /*17920*/  @!P2 STL [R1+0xa8], R4 ;  /* 0x0000a8040100a387 */ /* 0x0083e20000100800 */
[----:B------:R-:W-:-:S03]  /*17930*/  ISETP.GT.AND P2, PT, R4, 0x1, PT ;  /* 0x000000010400780c */ /* 0x000fc60003f44270 */
[----:B------:R-:W-:Y:S01]  /*17940*/  ISETP.GT.AND P3, PT, R32, 0x7f, PT ;  /* 0x0000007f2000780c */ /* 0x000fe20003f64270 */
[----:B------:R-:W-:-:S12]  /*17950*/  @P1 BRA `(.L_x_6174) ;  /* 0x0000000000101947 */ /* 0x000fd80003800000 */
[----:B------:R-:W-:Y:S05]  /*17960*/  @!P0 BRA `(.L_x_6174) ;  /* 0x00000000000c8947 */ /* 0x000fea0003800000 */
[----:B-1----:R-:W2:Y:S04]  /*17970*/  LDG.E R11, desc[UR42][R8.64] ;  /* 0x0000002a080b7981 */ /* 0x002ea8000c1e1900 */
[----:B-----5:R-:W2:Y:S02]  /*17980*/  LDG.E R26, desc[UR42][R8.64+0x4] ;  /* 0x0000042a081a7981 */ /* 0x020ea4000c1e1900 */
[----:B--2---:R-:W-:-:S07]  /*17990*/  IMAD.IADD R26, R26, 0x1, -R11 ;  /* 0x000000011a1a7824 */ /* 0x004fce00078e0a0b */
.L_x_6174:
[----:B-1----:R-:W2:Y:S04]  /*179a0*/  LDL.LU R8, [R1+0xac] ;  /* 0x0000ac0001087983 */ /* 0x002ea80000300800 */
[----:B------:R-:W3:Y:S01]  /*179b0*/  LDL.LU R0, [R1+0x13c] ;  /* 0x00013c0001007983 */ /* 0x000ee20000300800 */
[----:B------:R-:W-:Y:S01]  /*179c0*/  BSSY B1, `(.L_x_6175) ;  /* 0x0000038000017945 */ /* 0x000fe20003800000 */
[----:B-----5:R-:W-:Y:S02]  /*179d0*/  SHF.R.S32.HI R28, RZ, 0x1f, R3 ;  /* 0x0000001fff1c7819 */ /* 0x020fe40000011403 */
[----:B--2---:R-:W-:Y:S02]  /*179e0*/  SEL R33, R8, RZ, !P0 ;  /* 0x000000ff08217207 */ /* 0x004fe40004000000 */
[----:B---3--:R-:W-:Y:S01]  /*179f0*/  SEL R30, R0, RZ, !P0 ;  /* 0x000000ff001e7207 */ /* 0x008fe20004000000 */
[----:B------:R-:W-:Y:S06]  /*17a00*/  @P3 BRA `(.L_x_6176) ;  /* 0x0000000000cc3947 */ /* 0x000fec0003800000 */
[----:B------:R-:W2:Y:S01]  /*17a10*/  LDL R8, [R1+0x78] ;  /* 0x0000780001087983 */ /* 0x000ea20000100800 */
[----:B------:R-:W1:Y:S01]  /*17a20*/  LDC R37, c[0x0][0xce8] ;  /* 0x00033a00ff257b82 */ /* 0x000e620000000800 */
[----:B------:R-:W2:Y:S01]  /*17a30*/  S2R R35, SR_TID.X ;  /* 0x0000000000237919 */ /* 0x000ea20000002100 */
[----:B-1----:R-:W-:Y:S01]  /*17a40*/  IMAD R0, R26, R37, RZ ;  /* 0x000000251a007224 */ /* 0x002fe200078e02ff */
[----:B--2---:R-:W-:-:S04]  /*17a50*/  IADD3 R35, R8, -0x80, R35 ;  /* 0xffffff8008237810 */ /* 0x004fc80007ffe023 */
        /* <DEDUP_REMOVED lines=46> */
.L_x_6176:
[----:B------:R-:W-:Y:S05]  /*17d40*/  BSYNC B1 ;  /* 0x0000000000017941 */ /* 0x000fea0003800000 */
.L_x_6175:
[----:B------:R-:W-:Y:S05]  /*17d50*/  @P2 BRA `(.L_x_6169) ;  /* 0x0000000800f02947 */ /* 0x000fea0003800000 */
[----:B------:R-:W2:Y:S01]  /*17d60*/  LDL R24, [R1+0x78] ;  /* 0x0000780001187983 */ /* 0x000ea20000100800 */
[----:B------:R-:W3:Y:S01]  /*17d70*/  LDC R21, c[0x0][0xce8] ;  /* 0x00033a00ff157b82 */ /* 0x000ee20000000800 */
[----:B-1----:R-:W-:Y:S01]  /*17d80*/  SHF.R.S32.HI R9, RZ, 0x1f, R32 ;  /* 0x0000001fff097819 */ /* 0x002fe20000011420 */
        /* <DEDUP_REMOVED lines=14> */
[----:B---3--:R-:W-:-:S03]  /*17e70*/  ISETP.NE.AND P0, PT, R21, 0x1, PT ;  /* 0x000000011500780c */ /* 0x008fc60003f05270 */
[----:B------:R-:W-:Y:S01]  /*17e80*/  IMAD R9, R207, UR5, R9 ;  /* 0x00000005cf097c24 */ /* 0x000fe2000f8e0209 */
[----:B------:R-:W-:Y:S01]  /*17e90*/  ULDC.64 UR4, c[0x0][0xbe0] ;  /* 0x0002f80000047ab9 */ /* 0x000fe20000000a00 */
[C---:B------:R-:W-:Y:S02]  /*17ea0*/  IMAD R11, R33.reuse, UR7, R4 ;  /* 0x00000007210b7c24 */ /* 0x040fe4000f8e0204 */
[----:B------:R-:W-:-:S04]  /*17eb0*/  IMAD.WIDE.U32 R8, R33, UR6, R8 ;  /* 0x0000000621087c25 */ /* 0x000fc8000f8e0008 */
[----:B------:R-:W-:Y:S02]  /*17ec0*/  IMAD.IADD R9, R9, 0x1, R11 ;  /* 0x0000000109097824 */ /* 0x000fe400078e020b */
[----:B------:R-:W1:Y:S08]  /*17ed0*/  @P0 LDC R10, c[0x0][0xcec] ;  /* 0x00033b00ff0a0b82 */ /* 0x000e700000000800 */
[----:B------:R-:W3:Y:S01]  /*17ee0*/  @P0 LDC R15, c[0x0][0xcf0] ;  /* 0x00033c00ff0f0b82 */ /* 0x000ee20000000800 */
[----:B--2---:R-:W-:-:S04]  /*17ef0*/  IMAD.IADD R13, R24, 0x1, R0 ;  /* 0x00000001180d7824 */ /* 0x004fc800078e0200 */
[----:B-1----:R-:W-:-:S04]  /*17f00*/  @P0 IMAD.HI.U32 R0, R13, R10, RZ ;  /* 0x0000000a0d000227 */ /* 0x002fc800078e00ff */
[----:B------:R-:W-:Y:S01]  /*17f10*/  IMAD.MOV.U32 R3, RZ, RZ, R13 ;  /* 0x000000ffff037224 */ /* 0x000fe200078e000d */
[----:B---3--:R-:W-:-:S04]  /*17f20*/  @P0 SHF.R.U32.HI R3, RZ, R15, R0 ;  /* 0x0000000fff030219 */ /* 0x008fc80000011600 */
        /* <DEDUP_REMOVED lines=20> */
.L_x_6398:
        /* <DEDUP_REMOVED lines=32> */
.L_x_6179:
[----:B------:R-:W-:Y:S05]  /*18270*/  BSYNC B1 ;  /* 0x0000000000017941 */ /* 0x000fea0003800000 */
.L_x_6178:
[----:B------:R-:W-:-:S03]  /*18280*/  UMOV UR4, 0xffffffff ;  /* 0xffffffff00047882 */ /* 0x000fc60000000000 */
[----:B------:R-:W-:Y:S05]  /*18290*/  BRA.DIV UR4, `(.L_x_6180) ;  /* 0x000000a604e87947 */ /* 0x000fea000b800000 */
[----:B--2---:R2:W0:Y:S04]  /*182a0*/  SHFL.IDX PT, R3, R4, 0x1, 0x181f ;  /* 0x00381f0004037f89 */ /* 0x00442800000e0000 */
[----:B---34-:R2:W3:Y:S02]  /*182b0*/  SHFL.IDX PT, R9, R0, 0x1, 0x181f ;  /* 0x00381f0000097f89 */ /* 0x0184e400000e0000 */
.L_x_6402:
        /* <DEDUP_REMOVED lines=31> */
.L_x_6182:
[----:B------:R-:W-:Y:S05]  /*184b0*/  BSYNC B1 ;  /* 0x0000000000017941 */ /* 0x000fea0003800000 */
.L_x_6181:
[----:B------:R-:W-:-:S03]  /*184c0*/  UMOV UR4, 0xffffffff ;  /* 0xffffffff00047882 */ /* 0x000fc60000000000 */
[----:B------:R-:W-:Y:S05]  /*184d0*/  BRA.DIV UR4, `(.L_x_6183) ;  /* 0x000000a604a47947 */ /* 0x000fea000b800000 */
[----:B0-----:R0:W0:Y:S04]  /*184e0*/  SHFL.IDX PT, R3, R4, 0x2, 0x181f ;  /* 0x00581f0004037f89 */ /* 0x00102800000e0000 */
[----:B---34-:R3:W4:Y:S02]  /*184f0*/  SHFL.IDX PT, R9, R0, 0x2, 0x181f ;  /* 0x00581f0000097f89 */ /* 0x01872400000e0000 */
.L_x_6406:
        /* <DEDUP_REMOVED lines=18> */
[-C--:B----4-:R-:W-:Y:S02]  /*18620*/  @!P3 LEA R10, P5, R212, R9.reuse, 0x1 ;  /* 0x00000009d40ab211 */ /* 0x090fe400078a08ff */
        /* <DEDUP_REMOVED lines=12> */
.L_x_6185:
[----:B------:R-:W-:Y:S05]  /*186f0*/  BSYNC B1 ;  /* 0x0000000000017941 */ /* 0x000fea0003800000 */
.L_x_6184:
[----:B------:R-:W-:-:S03]  /*18700*/  UMOV UR4, 0xffffffff ;  /* 0xffffffff00047882 */ /* 0x000fc60000000000 */
[----:B------:R-:W-:Y:S05]  /*18710*/  BRA.DIV UR4, `(.L_x_6186) ;  /* 0x000000a604607947 */ /* 0x000fea000b800000 */
[----:B0-----:R0:W0:Y:S04]  /*18720*/  SHFL.IDX PT, R3, R4, 0x3, 0x181f ;  /* 0x00781f0004037f89 */ /* 0x00102800000e0000 */
[----:B----4-:R4:W0:Y:S02]  /*18730*/  SHFL.IDX PT, R9, R0, 0x3, 0x181f ;  /* 0x00781f0000097f89 */ /* 0x01082400000e0000 */
.L_x_6410:
        /* <DEDUP_REMOVED lines=30> */
.L_x_6169:
[----:B------:R-:W-:Y:S05]  /*18920*/  BSYNC B0 ;  /* 0x0000000000007941 */ /* 0x000fea0003800000 */
.L_x_6155:
[----:B------:R-:W-:Y:S02]  /*18930*/  ULDC UR4, c[0x0][0xd3c] ;  /* 0x00034f0000047ab9 */ /* 0x000fe40000000800 */
[----:B------:R-:W-:-:S13]  /*18940*/  ISETP.GE.AND P0, PT, R7, UR4, PT ;  /* 0x0000000407007c0c */ /* 0x000fda000bf06270 */
[----:B------:R-:W-:Y:S05]  /*18950*/  @!P0 BRA `(.L_x_6187) ;  /* 0xfffffe8c00f88947 */ /* 0x000fea000383ffff */
[----:B------:R-:W-:Y:S05]  /*18960*/  BRA `(.L_x_6016) ;  /* 0x00000084002c7947 */ /* 0x000fea0003800000 */
.L_x_6014:
        /* <DEDUP_REMOVED lines=16> */
.L_x_6188:
        /* <DEDUP_REMOVED lines=43> */
.L_x_6192:
        /* <DEDUP_REMOVED lines=37> */
.L_x_6190:
        /* <DEDUP_REMOVED lines=13> */
.L_x_6193:
        /* <DEDUP_REMOVED lines=62> */
.L_x_6194:
        /* <DEDUP_REMOVED lines=61> */
.L_x_6195:
[----:B------:R-:W-:-:S05]  /*197f0*/  LOP3.LUT R25, RZ, R2, RZ, 0x33, !PT ;  /* 0x00000002ff197212 */ /* 0x000fca00078e33ff */
[----:B------:R-:W-:Y:S01]  /*19800*/  IMAD.IADD R25, R6, 0x1, R25 ;  /* 0x0000000106197824 */ /* 0x000fe200078e0219 */
[----:B------:R-:W-:Y:S06]  /*19810*/  BRA `(.L_x_6196) ;  /* 0x00000000000c7947 */ /* 0x000fec0003800000 */
.L_x_6191:
[----:B------:R-:W-:Y:S02]  /*19820*/  IMAD.MOV.U32 R25, RZ, RZ, RZ ;  /* 0x000000ffff197224 */ /* 0x000fe400078e00ff */
[----:B------:R-:W-:Y:S02]  /*19830*/  IMAD.U32 R24, RZ, RZ, UR6 ;  /* 0x00000006ff187e24 */ /* 0x000fe4000f8e00ff */
[----:B------:R-:W-:-:S07]  /*19840*/  IMAD.MOV.U32 R26, RZ, RZ, RZ ;  /* 0x000000ffff1a7224 */ /* 0x000fce00078e00ff */
.L_x_6196:
[----:B------:R-:W-:-:S13]  /*19850*/  ISETP.NE.AND P0, PT, R7, RZ, PT ;  /* 0x000000ff0700720c */ /* 0x000fda0003f05270 */
[----:B------:R-:W0:Y:S01]  /*19860*/  @!P0 S2R R3, SR_CgaCtaId ;  /* 0x0000000000038919 */ /* 0x000e220000008800 */
[----:B------:R-:W-:-:S04]  /*19870*/  @!P0 MOV R2, 0x400 ;  /* 0x0000040000028802 */ /* 0x000fc80000000f00 */
[----:B0-----:R-:W-:-:S05]  /*19880*/  @!P0 LEA R2, R3, R2, 0x18 ;  /* 0x0000000203028211 */ /* 0x001fca00078ec0ff */
[----:B------:R1:W-:Y:S01]  /*19890*/  @!P0 STS.128 [R2+0x324d0], R24 ;  /* 0x0324d01802008388 */ /* 0x0003e20000000c00 */
[----:B------:R-:W-:Y:S06]  /*198a0*/  BAR.ARV 0x5, 0x180 ;  /* 0x0146000000007b1d */ /* 0x000fec0000002000 */
.L_x_6189:
        /* <DEDUP_REMOVED lines=9> */
[----:B------:R-:W-:Y:S01]  /*19940*/  LOP3.LUT R4, R0, 0x7f, RZ, 0xc0, !PT ;  /* 0x0000007f00047812 */ /* 0x000fe200078ec0ff */
[----:B------:R-:W-:Y:S01]  /*19950*/  UMOV UR4, 0x400 ;  /* 0x0000040000047882 */ /* 0x000fe20000000000 */
[----:B------:R-:W-:Y:S01]  /*19960*/  BSSY B8, `(.L_x_6197) ;  /* 0x0000714000087945 */ /* 0x000fe20003800000 */
[----:B------:R-:W-:Y:S01]  /*19970*/  IMAD.MOV.U32 R29, RZ, RZ, 0x1 ;  /* 0x00000001ff1d7424 */ /* 0x000fe200078e00ff */
[----:B------:R-:W-:Y:S01]  /*19980*/  LOP3.LUT R3, R2, 0x1f8, RZ, 0xc0, !PT ;  /* 0x000001f802037812 */ /* 0x000fe200078ec0ff */
[----:B------:R-:W-:Y:S01]  /*19990*/  IMAD.SHL.U32 R32, R4, 0x8, RZ ;  /* 0x0000000804207824 */ /* 0x000fe200078e00ff */
[----:B------:R-:W-:Y:S01]  /*199a0*/  LOP3.LUT R2, R2, 0x38, RZ, 0xc0, !PT ;  /* 0x0000003802027812 */ /* 0x000fe200078ec0ff */
[----:B------:R-:W-:Y:S01]  /*199b0*/  IMAD.MOV.U32 R17, RZ, RZ, RZ ;  /* 0x000000ffff117224 */ /* 0x000fe200078e00ff */
[----:B------:R-:W-:Y:S01]  /*199c0*/  LOP3.LUT R3, R3, 0x38, R0, 0x78, !PT ;  /* 0x0000003803037812 */ /* 0x000fe200078e7800 */
[----:B------:R-:W-:Y:S01]  /*199d0*/  IMAD.SHL.U32 R0, R0, 0x10, RZ ;  /* 0x0000001000007824 */ /* 0x000fe200078e00ff */
[----:B------:R-:W-:Y:S01]  /*199e0*/  ULDC.64 UR40, c[0x0][0x198] ;  /* 0x0000660000287ab9 */ /* 0x000fe20000000a00 */
[----:B------:R-:W-:Y:S01]  /*199f0*/  IMAD.MOV.U32 R19, RZ, RZ, RZ ;  /* 0x000000ffff137224 */ /* 0x000fe200078e00ff */
[----:B------:R-:W-:Y:S01]  /*19a00*/  LOP3.LUT R32, R3, 0x200, R32, 0xf8, !PT ;  /* 0x0000020003207812 */ /* 0x000fe200078ef820 */
[----:B------:R-:W-:Y:S01]  /*19a10*/  IMAD.MOV.U32 R28, RZ, RZ, 0x1 ;  /* 0x00000001ff1c7424 */ /* 0x000fe200078e00ff */
[----:B------:R-:W-:Y:S01]  /*19a20*/  SHF.R.U32.HI R3, RZ, 0x3, R4 ;  /* 0x00000003ff037819 */ /* 0x000fe20000011604 */
[----:B------:R-:W-:Y:S01]  /*19a30*/  ULOP3.LUT UR38, UR36, 0x2, URZ, 0xfc, !UPT ;  /* 0x0000000224267892 */ /* 0x000fe2000f8efc3f */
[----:B------:R-:W-:Y:S01]  /*19a40*/  LOP3.LUT R4, R2, 0x40, RZ, 0xfc, !PT ;  /* 0x0000004002047812 */ /* 0x000fe200078efcff */
[----:B------:R-:W-:Y:S01]  /*19a50*/  ULDC UR37, c[0x0][0xc] ;  /* 0x0000030000257ab9 */ /* 0x000fe20000000800 */
[----:B------:R-:W-:-:S02]  /*19a60*/  LOP3.LUT R0, R3, 0x70, R0, 0xf8, !PT ;  /* 0x0000007003007812 */ /* 0x000fc400078ef800 */
[C---:B------:R-:W-:Y:S01]  /*19a70*/  LOP3.LUT R3, R2.reuse, 0x80, RZ, 0xfc, !PT ;  /* 0x0000008002037812 */ /* 0x040fe200078efcff */
[----:B0-----:R-:W-:Y:S01]  /*19a80*/  ULEA UR4, UR5, UR4, 0x18 ;  /* 0x0000000405047291 */ /* 0x001fe2000f8ec03f */
[----:B------:R-:W-:-:S05]  /*19a90*/  LOP3.LUT R0, R2, 0xc0, RZ, 0xfc, !PT ;  /* 0x000000c002007812 */ /* 0x000fca00078efcff */
[----:B------:R-:W-:-:S04]  /*19aa0*/  IMAD.U32 R16, RZ, RZ, UR4 ;  /* 0x00000004ff107e24 */ /* 0x000fc8000f8e00ff */
[----:B--2---:R-:W-:-:S07]  /*19ab0*/  IMAD R22, R32, 0x2, R16 ;  /* 0x0000000220167824 */ /* 0x004fce00078e0210 */
.L_x_6306:
[----:B0-----:R-:W0:Y:S02]  /*19ac0*/  LDC.64 R36, c[0x0][0xd88] ;  /* 0x00036200ff247b82 */ /* 0x001e240000000a00 */
[----:B0-----:R-:W-:-:S06]  /*19ad0*/  IMAD.WIDE R36, R27, 0x4, R36 ;  /* 0x000000041b247825 */ /* 0x001fcc00078e0224 */
[----:B--2---:R0:W2:Y:S01]  /*19ae0*/  LDG.E R36, desc[UR42][R36.64] ;  /* 0x0000002a24247981 */ /* 0x0040a2000c1e1900 */
        /* <DEDUP_REMOVED lines=9> */
[----:B0-----:R-:W-:Y:S01]  /*19b80*/  IMAD.MOV.U32 R37, RZ, RZ, RZ ;  /* 0x000000ffff257224 */ /* 0x001fe200078e00ff */
[----:B--2---:R-:W-:-:S05]  /*19b90*/  SHF.R.S32.HI R0, RZ, 0x1f, R36 ;  /* 0x0000001fff007819 */ /* 0x004fca0000011424 */
[C---:B------:R-:W-:Y:S01]  /*19ba0*/  @P0 LEA R2, P1, R36.reuse, UR4, 0x2 ;  /* 0x0000000424020c11 */ /* 0x040fe2000f8210ff */
[C---:B---3--:R-:W-:Y:S01]  /*19bb0*/  IMAD.SHL.U32 R23, R36.reuse, 0x4, RZ ;  /* 0x0000000424177824 */ /* 0x048fe200078e00ff */
[C-C-:B------:R-:W-:Y:S01]  /*19bc0*/  SHF.L.U64.HI R31, R36.reuse, 0x2, R0.reuse ;  /* 0x00000002241f7819 */ /* 0x140fe20000010200 */
[----:B------:R0:W-:Y:S01]  /*19bd0*/  STL [R1+0x18], R0 ;  /* 0x0000180001007387 */ /* 0x0001e20000100800 */
[----:B------:R-:W-:Y:S01]  /*19be0*/  @P0 LEA.HI.X R3, R36, UR5, R0, 0x2, P1 ;  /* 0x0000000524030c11 */ /* 0x000fe200088f1400 */
[----:B------:R-:W-:-:S04]  /*19bf0*/  ULDC.64 UR4, c[0x0][0xaf8] ;  /* 0x0002be0000047ab9 */ /* 0x000fc80000000a00 */
[----:B-1----:R1:W5:Y:S01]  /*19c00*/  @P0 LDG.E R34, desc[UR42][R2.64] ;  /* 0x0000002a02220981 */ /* 0x002362000c1e1900 */
[----:B------:R-:W-:Y:S02]  /*19c10*/  ISETP.NE.U32.AND P0, PT, RZ, UR4, PT ;  /* 0x00000004ff007c0c */ /* 0x000fe4000bf05070 */
[----:B------:R-:W-:Y:S01]  /*19c20*/  ISETP.NE.U32.AND P1, PT, RZ, UR6, PT ;  /* 0x00000006ff007c0c */ /* 0x000fe2000bf25070 */
[----:B0-----:R-:W-:Y:S01]  /*19c30*/  IMAD.MOV.U32 R0, RZ, RZ, RZ ;  /* 0x000000ffff007224 */ /* 0x001fe200078e00ff */
[----:B------:R-:W-:Y:S02]  /*19c40*/  ISETP.NE.AND.EX P0, PT, RZ, UR5, PT, P0 ;  /* 0x00000005ff007c0c */ /* 0x000fe4000bf05300 */
[----:B------:R-:W-:Y:S02]  /*19c50*/  ISETP.NE.AND.EX P1, PT, RZ, UR7, PT, P1 ;  /* 0x00000007ff007c0c */ /* 0x000fe4000bf25310 */
[C---:B------:R-:W-:Y:S02]  /*19c60*/  IADD3 R4, P4, R23.reuse, UR6, RZ ;  /* 0x0000000617047c10 */ /* 0x040fe4000ff9e0ff */
[----:B-1----:R-:W-:Y:S01]  /*19c70*/  IADD3 R2, P3, R23, UR4, RZ ;  /* 0x0000000417027c10 */ /* 0x002fe2000ff7e0ff */
[----:B------:R-:W-:Y:S01]  /*19c80*/  ULDC UR4, c[0x0][0x288] ;  /* 0x0000a20000047ab9 */ /* 0x000fe20000000800 */
[----:B------:R-:W-:-:S02]  /*19c90*/  IADD3.X R5, R31, UR7, RZ, P4, !PT ;  /* 0x000000071f057c10 */ /* 0x000fc4000a7fe4ff */
[----:B------:R-:W-:Y:S02]  /*19ca0*/  IADD3.X R3, R31, UR5, RZ, P3, !PT ;  /* 0x000000051f037c10 */ /* 0x000fe40009ffe4ff */
[----:B------:R-:W-:Y:S01]  /*19cb0*/  @P2 IADD3 R6, P3, R23, UR8, RZ ;  /* 0x0000000817062c10 */ /* 0x000fe2000ff7e0ff */
[----:B------:R-:W-:Y:S01]  /*19cc0*/  IMAD.U32 R8, RZ, RZ, UR4 ;  /* 0x00000004ff087e24 */ /* 0x000fe2000f8e00ff */
[----:B------:R-:W-:Y:S01]  /*19cd0*/  ULDC.64 UR4, c[0x0][0x418] ;  /* 0x0001060000047ab9 */ /* 0x000fe20000000a00 */
[----:B------:R-:W5:Y:S01]  /*19ce0*/  @P0 LDG.E R37, desc[UR42][R2.64] ;  /* 0x0000002a02250981 */ /* 0x000f62000c1e1900 */
[----:B------:R-:W-:-:S03]  /*19cf0*/  @P2 IADD3.X R7, R31, UR9, RZ, P3, !PT ;  /* 0x000000091f072c10 */ /* 0x000fc60009ffe4ff */
[----:B------:R-:W5:Y:S04]  /*19d00*/  @P1 LDG.E R0, desc[UR42][R4.64] ;  /* 0x0000002a04001981 */ /* 0x000f68000c1e1900 */
        /* <DEDUP_REMOVED lines=12> */
[----:B------:R-:W-:Y:S06]  /*19dd0*/  @P2 BRA `(.L_x_6198) ;  /* 0x0000000000142947 */ /* 0x000fec0003800000 */
[----:B------:R-:W-:Y:S05]  /*19de0*/  @!P0 BRA `(.L_x_6198) ;  /* 0x0000000000108947 */ /* 0x000fea0003800000 */
[----:B0-----:R-:W2:Y:S04]  /*19df0*/  LDG.E R8, desc[UR42][R2.64] ;  /* 0x0000002a02087981 */ /* 0x001ea8000c1e1900 */
[----:B------:R-:W2:Y:S02]  /*19e00*/  LDG.E R7, desc[UR42][R2.64+0x4] ;  /* 0x0000042a02077981 */ /* 0x000ea4000c1e1900 */
[----:B--2---:R-:W-:-:S05]  /*19e10*/  IMAD.IADD R11, R7, 0x1, -R8 ;  /* 0x00000001070b7824 */ /* 0x004fca00078e0a08 */
[----:B------:R1:W-:Y:S02]  /*19e20*/  STL [R1+0x8], R11 ;  /* 0x0000080b01007387 */ /* 0x0003e40000100800 */
.L_x_6198:
        /* <DEDUP_REMOVED lines=14> */
.L_x_6199:
        /* <DEDUP_REMOVED lines=9> */
.L_x_6200:
        /* <DEDUP_REMOVED lines=15> */
[----:B------:R2:W-:Y:S01]  /*1a090*/  STL [R1+0x10], R7 ;  /* 0x0000100701007387 */ /* 0x0005e20000100800 */
        /* <DEDUP_REMOVED lines=42> */
.L_x_6202:
[----:B------:R-:W-:Y:S05]  /*1a340*/  BSYNC B0 ;  /* 0x0000000000007941 */ /* 0x000fea0003800000 */
.L_x_6201:
        /* <DEDUP_REMOVED lines=9> */
[----:B------:R-:W-:-:S07]  /*1a3e0*/  SHF.R.U32.HI R3, RZ, 0x6, R3 ;  /* 0x00000006ff037819 */ /* 0x000fce0000011603 */
[----:B------:R-:W-:-:S04]  /*1a3f0*/  @P0 VIADD R6, R6, 0x5f ;  /* 0x0000005f06060836 */ /* 0x000fc80000000000 */
[----:B------:R-:W-:-:S04]  /*1a400*/  @P0 IMAD.HI R2, R6, 0x2aaaaaab, RZ ;  /* 0x2aaaaaab06020827 */ /* 0x000fc800078e02ff */
[----:B------:R-:W-:Y:S01]  /*1a410*/  IMAD.MOV.U32 R6, RZ, RZ, R3 ;  /* 0x000000ffff067224 */ /* 0x000fe200078e0003 */
        /* <DEDUP_REMOVED lines=12> */
.L_x_6413:
[----:B--2---:R-:W-:Y:S02]  /*1a4e0*/  ISETP.NE.AND P0, PT, R14, RZ, PT ;  /* 0x000000ff0e00720c */ /* 0x004fe40003f05270 */
[----:B------:R-:W-:-:S11]  /*1a4f0*/  PLOP3.LUT P6, PT, PT, PT, PT, 0x8, 0x0 ;  /* 0x000000000000781c */ /* 0x000fd60003fce170 */
[----:B------:R-:W-:Y:S05]  /*1a500*/  @P0 BRA `(.L_x_6206) ;  /* 0x00000000000c0947 */ /* 0x000fea0003800000 */
[----:B------:R-:W-:-:S03]  /*1a510*/  UMOV UR4, 0xffffffff ;  /* 0xffffffff00047882 */ /* 0x000fc60000000000 */
[----:B------:R-:W-:Y:S05]  /*1a520*/  BRA.DIV UR4, `(.L_x_6207) ;  /* 0x0000008a045c7947 */ /* 0x000fea000b800000 */
[----:B------:R-:W-:-:S13]  /*1a530*/  ELECT P6, URZ, PT ;  /* 0x00000000003f782f */ /* 0x000fda00038c0000 */
.L_x_6206:
        /* <DEDUP_REMOVED lines=9> */
.L_x_6416:
[----:B------:R-:W-:Y:S05]  /*1a5d0*/  BSYNC B1 ;  /* 0x0000000000017941 */ /* 0x000fea0003800000 */
.L_x_6208:
        /* <DEDUP_REMOVED lines=10> */
.L_x_6417:
[----:B------:R-:W-:Y:S05]  /*1a680*/  BSYNC B2 ;  /* 0x0000000000027941 */ /* 0x000fea0003800000 */
.L_x_6212:
        /* <DEDUP_REMOVED lines=9> */
.L_x_6215:
[----:B------:R-:W-:Y:S05]  /*1a720*/  BSYNC B2 ;  /* 0x0000000000027941 */ /* 0x000fea0003800000 */
.L_x_6214:
        /* <DEDUP_REMOVED lines=12> */
.L_x_6216:
        /* <DEDUP_REMOVED lines=13> */
.L_x_6418:
[----:B------:R-:W-:Y:S05]  /*1a8c0*/  BSYNC B2 ;  /* 0x0000000000027941 */ /* 0x000fea0003800000 */
.L_x_6217:
        /* <DEDUP_REMOVED lines=11> */
.L_x_6220:
[----:B------:R-:W-:Y:S05]  /*1a980*/  BSYNC B2 ;  /* 0x0000000000027941 */ /* 0x000fea0003800000 */
.L_x_6219:
        /* <DEDUP_REMOVED lines=9> */
.L_x_6221:
        /* <DEDUP_REMOVED lines=15> */
.L_x_6222:
        /* <DEDUP_REMOVED lines=15> */
.L_x_6223:
        /* <DEDUP_REMOVED lines=15> */
.L_x_6224:
        /* <DEDUP_REMOVED lines=10> */
.L_x_6211:
[----:B------:R-:W-:Y:S05]  /*1ad90*/  BSYNC B1 ;  /* 0x0000000000017941 */ /* 0x000fea0003800000 */
.L_x_6210:
        /* <DEDUP_REMOVED lines=9> */
.L_x_6240:
        /* <DEDUP_REMOVED lines=11> */
.L_x_6419:
[----:B------:R-:W-:Y:S05]  /*1aee0*/  BSYNC B2 ;  /* 0x0000000000027941 */ /* 0x000fea0003800000 */
.L_x_6227:
        /* <DEDUP_REMOVED lines=9> */
.L_x_6230:
[----:B------:R-:W-:Y:S05]  /*1af80*/  BSYNC B2 ;  /* 0x0000000000027941 */ /* 0x000fea0003800000 */
.L_x_6229:
[----:B------:R-:W-:Y:S01]  /*1af90*/  IMAD.MOV.U32 R14, RZ, RZ, RZ ;  /* 0x000000ffff0e7224 */ /* 0x000fe200078e00ff */
[----:B------:R-:W-:Y:S01]  /*1afa0*/  UIADD3 UR4, UP0, UR40, 0x570, URZ ;  /* 0x0000057028047890 */ /* 0x000fe2000ff1e03f */
[----:B-1----:R-:W-:Y:S01]  /*1afb0*/  IMAD R11, R17, 0x3000, R16 ;  /* 0x00003000110b7824 */ /* 0x002fe200078e0210 */
        /* <DEDUP_REMOVED lines=8> */
.L_x_6231:
        /* <DEDUP_REMOVED lines=13> */
.L_x_6420:
[----:B------:R-:W-:Y:S05]  /*1b110*/  BSYNC B2 ;  /* 0x0000000000027941 */ /* 0x000fea0003800000 */
.L_x_6232:
        /* <DEDUP_REMOVED lines=11> */
.L_x_6235:
[----:B------:R-:W-:Y:S05]  /*1b1d0*/  BSYNC B2 ;  /* 0x0000000000027941 */ /* 0x000fea0003800000 */
.L_x_6234:
        /* <DEDUP_REMOVED lines=9> */
.L_x_6236:
        /* <DEDUP_REMOVED lines=15> */
.L_x_6237:
        /* <DEDUP_REMOVED lines=15> */
.L_x_6238:
        /* <DEDUP_REMOVED lines=15> */
.L_x_6239:
        /* <DEDUP_REMOVED lines=10> */
.L_x_6226:
[----:B------:R-:W-:Y:S05]  /*1b5e0*/  BSYNC B1 ;  /* 0x0000000000017941 */ /* 0x000fea0003800000 */
.L_x_6225:
        /* <DEDUP_REMOVED lines=8> */
.L_x_6204:
[----:B------:R-:W-:Y:S05]  /*1b670*/  BSYNC B0 ;  /* 0x0000000000007941 */ /* 0x000fea0003800000 */
.L_x_6203:
        /* <DEDUP_REMOVED lines=8> */
[----:B------:R-:W2:Y:S08]  /*1b700*/  @P1 LDC R3, c[0x0][0x44c] ;  /* 0x00011300ff031b82 */ /* 0x000eb00000000800 */
[----:B------:R-:W4:Y:S01]  /*1b710*/  @P1 LDC R0, c[0x0][0x450] ;  /* 0x00011400ff001b82 */ /* 0x000f220000000800 */
[----:B--2---:R-:W-:-:S05]  /*1b720*/  @P1 IMAD.HI.U32 R3, R2, R3, RZ ;  /* 0x0000000302031227 */ /* 0x004fca00078e00ff */
[----:B----4-:R-:W-:Y:S01]  /*1b730*/  @P1 SHF.R.U32.HI R2, RZ, R0, R3 ;  /* 0x00000000ff021219 */ /* 0x010fe20000011603 */
        /* <DEDUP_REMOVED lines=10> */
[----:B0-----:R-:W0:Y:S03]  /*1b7e0*/  I2F.RP R8, R0 ;  /* 0x0000000000087306 */ /* 0x001e260000209400 */
        /* <DEDUP_REMOVED lines=23> */
.L_x_6242:
[----:B------:R-:W-:Y:S05]  /*1b960*/  BSYNC B0 ;  /* 0x0000000000007941 */ /* 0x000fea0003800000 */
.L_x_6241:
        /* <DEDUP_REMOVED lines=23> */
.L_x_6244:
        /* <DEDUP_REMOVED lines=14> */
[----:B-1----:R-:W-:Y:S02]  /*1bbc0*/  IMAD.U32 R11, RZ, RZ, UR5 ;  /* 0x00000005ff0b7e24 */ /* 0x002fe4000f8e00ff */
[----:B0-----:R-:W-:Y:S02]  /*1bbd0*/  IMAD.MOV.U32 R8, RZ, RZ, 0x70 ;  /* 0x00000070ff087424 */ /* 0x001fe400078e00ff */
[----:B------:R-:W-:Y:S02]  /*1bbe0*/  IMAD.MOV.U32 R12, RZ, RZ, 0x1 ;  /* 0x00000001ff0c7424 */ /* 0x000fe400078e00ff */
[----:B------:R-:W-:-:S07]  /*1bbf0*/  IMAD.MOV.U32 R13, RZ, RZ, RZ ;  /* 0x000000ffff0d7224 */ /* 0x000fce00078e00ff */
[----:B------:R-:W-:-:S07]  /*1bc00*/  LEPC R20, `(.L_x_6247) ;  /* 0x000000001014794e */ /* 0x000fce0000000000 */
[----:B--2---:R-:W-:Y:S05]  /*1bc10*/  CALL.ABS.NOINC R2 ;  /* 0x0000000002007343 */ /* 0x004fea0003c00000 */
.L_x_6247:
[----:B------:R-:W-:Y:S05]  /*1bc20*/  BSYNC B6 ;  /* 0x0000000000067941 */ /* 0x000fea0003800000 */
.L_x_6246:
        /* <DEDUP_REMOVED lines=12> */
[----:B------:R-:W-:-:S02]  /*1bcf0*/  IMAD.U32 R7, RZ, RZ, UR9 ;  /* 0x00000009ff077e24 */ /* 0x000fc4000f8e00ff */
[----:B------:R-:W-:Y:S02]  /*1bd00*/  IMAD.U32 R10, RZ, RZ, UR4 ;  /* 0x00000004ff0a7e24 */ /* 0x000fe4000f8e00ff */
[----:B-1----:R-:W-:Y:S02]  /*1bd10*/  IMAD.U32 R11, RZ, RZ, UR5 ;  /* 0x00000005ff0b7e24 */ /* 0x002fe4000f8e00ff */
[----:B0-----:R-:W-:Y:S02]  /*1bd20*/  IMAD.MOV.U32 R8, RZ, RZ, 0x70 ;  /* 0x00000070ff087424 */ /* 0x001fe400078e00ff */
[----:B------:R-:W-:Y:S02]  /*1bd30*/  IMAD.MOV.U32 R12, RZ, RZ, 0x1 ;  /* 0x00000001ff0c7424 */ /* 0x000fe400078e00ff */
[----:B--2---:R-:W-:-:S07]  /*1bd40*/  IMAD.MOV.U32 R13, RZ, RZ, RZ ;  /* 0x000000ffff0d7224 */ /* 0x004fce00078e00ff */
[----:B------:R-:W-:-:S07]  /*1bd50*/  LEPC R20, `(.L_x_6250) ;  /* 0x000000001014794e */ /* 0x000fce0000000000 */
[----:B---3--:R-:W-:Y:S05]  /*1bd60*/  CALL.ABS.NOINC R2 ;  /* 0x0000000002007343 */ /* 0x008fea0003c00000 */
.L_x_6250:
        /* <DEDUP_REMOVED lines=15> */
.L_x_6249:
[----:B------:R-:W-:Y:S05]  /*1be60*/  BSYNC B6 ;  /* 0x0000000000067941 */ /* 0x000fea0003800000 */
.L_x_6248:
[----:B------:R-:W2:Y:S01]  /*1be70*/  LDL R35, [R1+0x40] ;  /* 0x0000400001237983 */ /* 0x000ea20000100800 */
[----:B------:R-:W-:Y:S01]  /*1be80*/  ULDC.64 UR4, c[0x0][0xaf0] ;  /* 0x0002bc0000047ab9 */ /* 0x000fe20000000a00 */
[----:B------:R-:W3:Y:S02]  /*1be90*/  LDC R9, c[0x0][0x430] ;  /* 0x00010c00ff097b82 */ /* 0x000ee40000000800 */
[----:B------:R-:W4:Y:S01]  /*1bea0*/  LDL R20, [R1+0x10] ;  /* 0x0000100001147983 */ /* 0x000f220000100800 */
[----:B------:R-:W-:Y:S01]  /*1beb0*/  ISETP.NE.U32.AND P0, PT, RZ, UR4, PT ;  /* 0x00000004ff007c0c */ /* 0x000fe2000bf05070 */
[----:B------:R-:W5:Y:S03]  /*1bec0*/  S2R R21, SR_TID.X ;  /* 0x0000000000157919 */ /* 0x000f660000002100 */
[----:B------:R-:W-:-:S13]  /*1bed0*/  ISETP.NE.AND.EX P0, PT, RZ, UR5, PT, P0 ;  /* 0x00000005ff007c0c */ /* 0x000fda000bf05300 */
[----:B------:R-:W-:Y:S01]  /*1bee0*/  @P0 IADD3 R2, P1, R23, UR4, RZ ;  /* 0x0000000417020c10 */ /* 0x000fe2000ff3e0ff */
[----:B------:R-:W-:Y:S01]  /*1bef0*/  IMAD.MOV.U32 R10, RZ, RZ, RZ ;  /* 0x000000ffff0a7224 */ /* 0x000fe200078e00ff */
[----:B------:R-:W-:Y:S01]  /*1bf00*/  LOP3.LUT R18, R18, 0xffffffdf, RZ, 0xc0, !PT ;  /* 0xffffffdf12127812 */ /* 0x000fe200078ec0ff */
[----:B------:R-:W-:Y:S01]  /*1bf10*/  ULDC UR4, c[0x0][0x320] ;  /* 0x0000c80000047ab9 */ /* 0x000fe20000000800 */
[----:B------:R-:W-:-:S05]  /*1bf20*/  @P0 IADD3.X R3, R31, UR5, RZ, P1, !PT ;  /* 0x000000051f030c10 */ /* 0x000fca0008ffe4ff */
[----:B------:R0:W4:Y:S01]  /*1bf30*/  @P0 LDG.E R30, desc[UR42][R2.64] ;  /* 0x0000002a021e0981 */ /* 0x000122000c1e1900 */
[----:B-----5:R-:W-:-:S04]  /*1bf40*/  LOP3.LUT R21, R21, 0x7f, RZ, 0xc0, !PT ;  /* 0x0000007f15157812 */ /* 0x020fc800078ec0ff */
[----:B------:R-:W-:Y:S02]  /*1bf50*/  SHF.R.U32.HI R0, RZ, 0x3, R21 ;  /* 0x00000003ff007819 */ /* 0x000fe40000011615 */
[----:B------:R-:W5:Y:S01]  /*1bf60*/  S2R R21, SR_TID.X ;  /* 0x0000000000157919 */ /* 0x000f620000002100 */
[----:B---3--:R-:W-:-:S13]  /*1bf70*/  ISETP.NE.AND P1, PT, R9, 0x1, PT ;  /* 0x000000010900780c */ /* 0x008fda0003f25270 */
[----:B------:R-:W3:Y:S08]  /*1bf80*/  @P1 LDC R5, c[0x0][0x434] ;  /* 0x00010d00ff051b82 */ /* 0x000ef00000000800 */
[----:B------:R-:W1:Y:S01]  /*1bf90*/  @P1 LDC R4, c[0x0][0x438] ;  /* 0x00010e00ff041b82 */ /* 0x000e620000000800 */
[----:B-----5:R-:W-:-:S05]  /*1bfa0*/  IMAD.SHL.U32 R21, R21, 0x10, RZ ;  /* 0x0000001015157824 */ /* 0x020fca00078e00ff */
[----:B------:R-:W-:Y:S01]  /*1bfb0*/  LOP3.LUT R21, R0, 0x70, R21, 0xf8, !PT ;  /* 0x0000007000157812 */ /* 0x000fe200078ef815 */
[----:B--2---:R-:W-:-:S04]  /*1bfc0*/  VIADD R0, R35, 0xffffffff ;  /* 0xffffffff23007836 */ /* 0x004fc80000000000 */
[----:B------:R-:W-:-:S05]  /*1bfd0*/  IMAD R6, R0, 0x60, R21 ;  /* 0x0000006000067824 */ /* 0x000fca00078e0215 */
[----:B----4-:R-:W-:-:S04]  /*1bfe0*/  ISETP.GE.AND P0, PT, R6, R20, PT ;  /* 0x000000140600720c */ /* 0x010fc80003f06270 */
[----:B------:R-:W-:Y:S01]  /*1bff0*/  ISETP.GT.U32.OR P0, PT, R21, 0x5f, P0 ;  /* 0x0000005f1500780c */ /* 0x000fe20000704470 */
[----:B------:R-:W-:-:S12]  /*1c000*/  IMAD.IADD R6, R6, 0x1, R34 ;  /* 0x0000000106067824 */ /* 0x000fd800078e0222 */
[----:B0-----:R-:W0:Y:S01]  /*1c010*/  @!P0 LDC.64 R2, c[0x0][0x428] ;  /* 0x00010a00ff028b82 */ /* 0x001e220000000a00 */
[----:B---3--:R-:W-:-:S04]  /*1c020*/  @P1 IMAD.HI.U32 R5, R6, R5, RZ ;  /* 0x0000000506051227 */ /* 0x008fc800078e00ff */
[----:B------:R-:W-:Y:S01]  /*1c030*/  IMAD.MOV.U32 R7, RZ, RZ, R6 ;  /* 0x000000ffff077224 */ /* 0x000fe200078e0006 */
[----:B-1----:R-:W-:Y:S02]  /*1c040*/  @P1 SHF.R.U32.HI R7, RZ, R4, R5 ;  /* 0x00000004ff071219 */ /* 0x002fe40000011605 */
[----:B------:R-:W-:Y:S02]  /*1c050*/  SHF.R.S32.HI R35, RZ, 0x1f, R30 ;  /* 0x0000001fff237819 */ /* 0x000fe4000001141e */
[--C-:B------:R-:W-:Y:S01]  /*1c060*/  @!P0 SHF.R.S32.HI R5, RZ, 0x1f, R7.reuse ;  /* 0x0000001fff058819 */ /* 0x100fe20000011407 */
[----:B------:R-:W-:Y:S02]  /*1c070*/  @!P0 IMAD.MOV.U32 R4, RZ, RZ, R7 ;  /* 0x000000ffff048224 */ /* 0x000fe400078e0007 */
[-C--:B0-----:R-:W-:Y:S02]  /*1c080*/  @!P0 IMAD R8, R35, R2.reuse, RZ ;  /* 0x0000000223088224 */ /* 0x081fe400078e02ff */
[----:B------:R-:W-:-:S04]  /*1c090*/  @!P0 IMAD.WIDE.U32 R4, R30, R2, R4 ;  /* 0x000000021e048225 */ /* 0x000fc800078e0004 */
[----:B------:R-:W-:Y:S02]  /*1c0a0*/  @!P0 IMAD R8, R30, R3, R8 ;  /* 0x000000031e088224 */ /* 0x000fe400078e0208 */
[----:B------:R-:W0:Y:S02]  /*1c0b0*/  @!P0 LDC.64 R2, c[0x0][0x418] ;  /* 0x00010600ff028b82 */ /* 0x000e240000000a00 */
[----:B------:R-:W-:Y:S01]  /*1c0c0*/  @!P0 IMAD.IADD R8, R5, 0x1, R8 ;  /* 0x0000000105088824 */ /* 0x000fe200078e0208 */
[----:B0-----:R-:W-:-:S04]  /*1c0d0*/  @!P0 LEA R2, P1, R4, R2, 0x2 ;  /* 0x0000000204028211 */ /* 0x001fc800078210ff */
[----:B------:R-:W-:-:S05]  /*1c0e0*/  @!P0 LEA.HI.X R3, R4, R3, R8, 0x2, P1 ;  /* 0x0000000304038211 */ /* 0x000fca00008f1408 */
[----:B------:R0:W2:Y:S01]  /*1c0f0*/  @!P0 LDG.E R10, desc[UR42][R2.64] ;  /* 0x0000002a020a8981 */ /* 0x0000a2000c1e1900 */
[----:B------:R-:W-:Y:S02]  /*1c100*/  ISETP.GT.U32.AND P0, PT, R21, 0x5f, PT ;  /* 0x0000005f1500780c */ /* 0x000fe40003f04070 */
[----:B------:R-:W1:Y:S01]  /*1c110*/  S2R R21, SR_TID.X ;  /* 0x0000000000157919 */ /* 0x000e620000002100 */
[----:B0-----:R-:W-:-:S05]  /*1c120*/  IMAD.U32 R2, RZ, RZ, UR38 ;  /* 0x00000026ff027e24 */ /* 0x001fca000f8e00ff */
[----:B------:R-:W-:-:S05]  /*1c130*/  ISETP.NE.AND P2, PT, R2, 0x3, PT ;  /* 0x000000030200780c */ /* 0x000fca0003f45270 */
[----:B------:R-:W-:-:S04]  /*1c140*/  @P0 LOP3.LUT R18, R18, 0x20, RZ, 0xfc, !PT ;  /* 0x0000002012120812 */ /* 0x000fc800078efcff */
[----:B------:R-:W-:Y:S01]  /*1c150*/  LOP3.LUT R18, R18, 0xfffff7ff, RZ, 0xc0, !PT ;  /* 0xfffff7ff12127812 */ /* 0x000fe200078ec0ff */
[----:B-1----:R-:W-:-:S05]  /*1c160*/  IMAD.SHL.U32 R21, R21, 0x8, RZ ;  /* 0x0000000815157824 */ /* 0x002fca00078e00ff */
[----:B------:R-:W-:-:S04]  /*1c170*/  LOP3.LUT R21, R21, 0x38, RZ, 0xc0, !PT ;  /* 0x0000003815157812 */ /* 0x000fc800078ec0ff */
[----:B------:R-:W-:-:S04]  /*1c180*/  LOP3.LUT R12, R21, 0x40, RZ, 0xfc, !PT ;  /* 0x00000040150c7812 */ /* 0x000fc800078efcff */
[----:B------:R-:W-:Y:S02]  /*1c190*/  ISETP.GE.AND P4, PT, R12, UR4, PT ;  /* 0x000000040c007c0c */ /* 0x000fe4000bf86270 */
[----:B------:R-:W-:Y:S01]  /*1c1a0*/  @P2 LOP3.LUT R18, R18, 0x800, RZ, 0xfc, !PT ;  /* 0x0000080012122812 */ /* 0x000fe200078efcff */
[----:B------:R-:W-:Y:S01]  /*1c1b0*/  IMAD.MOV R4, RZ, RZ, -R7 ;  /* 0x000000ffff047224 */ /* 0x000fe200078e0a07 */
[----:B------:R-:W-:Y:S02]  /*1c1c0*/  LOP3.LUT R11, R21, 0x80, RZ, 0xfc, !PT ;  /* 0x00000080150b7812 */ /* 0x000fe400078efcff */
[----:B------:R-:W-:Y:S01]  /*1c1d0*/  LOP3.LUT R18, R18, 0xffffffef, RZ, 0xc0, !PT ;  /* 0xffffffef12127812 */ /* 0x000fe200078ec0ff */
[----:B------:R-:W-:Y:S01]  /*1c1e0*/  IMAD R3, R9, R4, R6 ;  /* 0x0000000409037224 */ /* 0x000fe200078e0206 */
[----:B------:R-:W-:Y:S02]  /*1c1f0*/  ISETP.GE.AND P3, PT, R11, UR4, PT ;  /* 0x000000040b007c0c */ /* 0x000fe4000bf66270 */
[----:B------:R-:W-:-:S03]  /*1c200*/  ISETP.GE.AND P0, PT, R21, UR4, PT ;  /* 0x0000000415007c0c */ /* 0x000fc6000bf06270 */
[----:B------:R-:W-:Y:S01]  /*1c210*/  @P4 LOP3.LUT R18, R18, 0x10, RZ, 0xfc, !PT ;  /* 0x0000001012124812 */ /* 0x000fe200078efcff */
[----:B------:R-:W-:Y:S03]  /*1c220*/  STL [R1+0x4], R3 ;  /* 0x0000040301007387 */ /* 0x000fe60000100800 */
[----:B------:R-:W-:-:S04]  /*1c230*/  LOP3.LUT R18, R18, 0xfffffffe, RZ, 0xc0, !PT ;  /* 0xfffffffe12127812 */ /* 0x000fc800078ec0ff */
[----:B------:R-:W-:-:S04]  /*1c240*/  LOP3.LUT R18, R18, 0xfffffff7, RZ, 0xc0, !PT ;  /* 0xfffffff712127812 */ /* 0x000fc800078ec0ff */
[----:B------:R-:W-:Y:S01]  /*1c250*/  @P3 LOP3.LUT R18, R18, 0x8, RZ, 0xfc, !PT ;  /* 0x0000000812123812 */ /* 0x000fe200078efcff */
[----:B------:R-:W-:-:S03]  /*1c260*/  UMOV UR5, 0xffffffff ;  /* 0xffffffff00057882 */ /* 0x000fc60000000000 */
[----:B------:R-:W-:-:S04]  /*1c270*/  @P0 LOP3.LUT R18, R18, 0x1, RZ, 0xfc, !PT ;  /* 0x0000000112120812 */ /* 0x000fc800078efcff */
[----:B------:R-:W-:Y:S01]  /*1c280*/  LOP3.LUT R18, R18, 0xfffffffb, RZ, 0xc0, !PT ;  /* 0xfffffffb12127812 */ /* 0x000fe200078ec0ff */
[----:B--2---:R0:W-:Y:S02]  /*1c290*/  STL [R1], R10 ;  /* 0x0000000a01007387 */ /* 0x0041e40000100800 */
[----:B0-----:R-:W-:-:S04]  /*1c2a0*/  LOP3.LUT R10, R21, 0xc0, RZ, 0xfc, !PT ;  /* 0x000000c0150a7812 */ /* 0x001fc800078efcff */
[----:B------:R-:W-:-:S13]  /*1c2b0*/  ISETP.GE.AND P1, PT, R10, UR4, PT ;  /* 0x000000040a007c0c */ /* 0x000fda000bf26270 */
[----:B------:R-:W-:Y:S01]  /*1c2c0*/  @P1 LOP3.LUT R18, R18, 0x4, RZ, 0xfc, !PT ;  /* 0x0000000412121812 */ /* 0x000fe200078efcff */
[----:B------:R-:W-:Y:S06]  /*1c2d0*/  BRA.DIV UR5, `(.L_x_6251) ;  /* 0x0000006e05747947 */ /* 0x000fec000b800000 */
.L_x_6423:
[----:B------:R-:W-:-:S05]  /*1c2e0*/  SEL R2, RZ, 0x1, P0 ;  /* 0x00000001ff027807 */ /* 0x000fca0000000000 */
[----:B------:R0:W-:Y:S01]  /*1c2f0*/  STL [R1+0x5c], R2 ;  /* 0x00005c0201007387 */ /* 0x0001e20000100800 */
[----:B------:R-:W-:Y:S05]  /*1c300*/  @!P2 BRA `(.L_x_6252) ;  /* 0x000000000004a947 */ /* 0x000fea0003800000 */
[----:B------:R-:W-:Y:S01]  /*1c310*/  BPT.TRAP 0x1 ;  /* 0x000000040000795c */ /* 0x000fe20000300000 */
.L_x_6252:
[----:B------:R-:W-:Y:S01]  /*1c320*/  IMAD R31, R0, -0x60, R20 ;  /* 0xffffffa0001f7824 */ /* 0x000fe200078e0214 */
[----:B------:R-:W-:Y:S01]  /*1c330*/  SHF.L.U32 R0, R28, 0x1f, RZ ;  /* 0x0000001f1c007819 */ /* 0x000fe200000006ff */
[----:B------:R-:W-:Y:S01]  /*1c340*/  IMAD R23, R19, 0x8, R16 ;  /* 0x0000000813177824 */ /* 0x000fe200078e0210 */
[----:B------:R-:W-:Y:S03]  /*1c350*/  BSSY B0, `(.L_x_6253) ;  /* 0x0000003000007945 */ /* 0x000fe60003800000 */
[----:B------:R-:W1:Y:S02]  /*1c360*/  SYNCS.PHASECHK.TRANS64.TRYWAIT P0, [R23+URZ+0x32440], R0 ;  /* 0x03244000170075a7 */ /* 0x000e64000800017f */
[----:B-1----:R-:W-:Y:S05]  /*1c370*/  @!P0 BRA `(.L_x_6254) ;  /* 0x0000006c00808947 */ /* 0x002fea0003800000 */
.L_x_6424:
[----:B------:R-:W-:Y:S05]  /*1c380*/  BSYNC B0 ;  /* 0x0000000000007941 */ /* 0x000fea0003800000 */
.L_x_6253:
[----:B0-----:R-:W1:Y:S01]  /*1c390*/  LDL R2, [R1+0x4] ;  /* 0x0000040001027983 */ /* 0x001e620000100800 */
[----:B------:R-:W-:Y:S01]  /*1c3a0*/  ULDC.64 UR4, c[0x0][0x300] ;  /* 0x0000c00000047ab9 */ /* 0x000fe20000000a00 */
[----:B------:R-:W-:Y:S02]  /*1c3b0*/  ULDC.64 UR6, c[0x0][0x2e8] ;  /* 0x0000ba0000067ab9 */ /* 0x000fe40000000a00 */
[----:B------:R-:W2:Y:S01]  /*1c3c0*/  LDL R4, [R1] ;  /* 0x0000000001047983 */ /* 0x000ea20000100800 */
[----:B------:R-:W-:Y:S01]  /*1c3d0*/  LOP3.LUT R18, R18, 0xfffffffd, RZ, 0xc0, !PT ;  /* 0xfffffffd12127812 */ /* 0x000fe200078ec0ff */
[----:B------:R-:W0:Y:S02]  /*1c3e0*/  S2R R7, SR_TID.X ;  /* 0x0000000000077919 */ /* 0x000e240000002100 */
[----:B0-----:R-:W-:-:S05]  /*1c3f0*/  IMAD.SHL.U32 R7, R7, 0x8, RZ ;  /* 0x0000000807077824 */ /* 0x001fca00078e00ff */
        /* <DEDUP_REMOVED lines=14> */
[----:B------:R-:W0:Y:S02]  /*1c4e0*/  S2R R4, SR_TID.X ;  /* 0x0000000000047919 */ /* 0x000e240000002100 */
[----:B------:R-:W-:Y:S02]  /*1c4f0*/  IMAD.IADD R3, R3, 0x1, R0 ;  /* 0x0000000103037824 */ /* 0x000fe400078e0200 */
[----:B------:R-:W-:Y:S01]  /*1c500*/  IMAD.WIDE.U32 R2, R26, UR4, R2 ;  /* 0x000000041a027c25 */ /* 0x000fe2000f8e0002 */
[----:B------:R-:W-:Y:S02]  /*1c510*/  ULDC UR4, c[0x0][0x2f4] ;  /* 0x0000bd0000047ab9 */ /* 0x000fe40000000800 */
[----:B------:R-:W-:Y:S02]  /*1c520*/  ISETP.GE.AND P2, PT, R7, UR4, PT ;  /* 0x0000000407007c0c */ /* 0x000fe4000bf46270 */
[----:B------:R-:W-:-:S11]  /*1c530*/  LEA R0, P0, R2, UR6, 0x1 ;  /* 0x0000000602007c11 */ /* 0x000fd6000f8008ff */
[----:B------:R-:W-:Y:S02]  /*1c540*/  @P2 LOP3.LUT R18, R18, 0x2, RZ, 0xfc, !PT ;  /* 0x0000000212122812 */ /* 0x000fe400078efcff */
[----:B0-----:R-:W-:-:S04]  /*1c550*/  LOP3.LUT R4, R4, 0x7f, RZ, 0xc0, !PT ;  /* 0x0000007f04047812 */ /* 0x001fc800078ec0ff */
[----:B-1----:R-:W-:Y:S01]  /*1c560*/  SHF.R.U32.HI R5, RZ, 0x3, R4 ;  /* 0x00000003ff057819 */ /* 0x002fe20000011604 */
        /* <DEDUP_REMOVED lines=59> */
.L_x_6438:
        /* <DEDUP_REMOVED lines=10> */
.L_x_6256:
        /* <DEDUP_REMOVED lines=11> */
.L_x_6257:
        /* <DEDUP_REMOVED lines=8> */
[----:B0-----:R-:W-:-:S05]  /*1caf0*/  SEL R3, R36, RZ, !P0 ;  /* 0x000000ff24037207 */ /* 0x001fca0004000000 */
[----:B------:R0:W-:Y:S01]  /*1cb00*/  STL [R1+0x10], R3 ;  /* 0x0000100301007387 */ /* 0x0001e20000100800 */
        /* <DEDUP_REMOVED lines=23> */
.L_x_6259:
[----:B------:R-:W-:Y:S05]  /*1cc80*/  BSYNC B6 ;  /* 0x0000000000067941 */ /* 0x000fea0003800000 */
.L_x_6258:
[----:B------:R-:W2:Y:S01]  /*1cc90*/  LDL R21, [R1+0x28] ;  /* 0x0000280001157983 */ /* 0x000ea20000100800 */
[----:B------:R-:W3:Y:S01]  /*1cca0*/  LDC R6, c[0x0][0x448] ;  /* 0x00011200ff067b82 */ /* 0x000ee20000000800 */
[----:B------:R-:W-:Y:S02]  /*1ccb0*/  ULDC.64 UR4, c[0x0][0x298] ;  /* 0x0000a60000047ab9 */ /* 0x000fe40000000a00 */
[----:B------:R-:W4:Y:S04]  /*1ccc0*/  LDL R20, [R1+0x34] ;  /* 0x0000340001147983 */ /* 0x000f280000100800 */
[----:B------:R1:W5:Y:S01]  /*1ccd0*/  LDL R9, [R1+0x8] ;  /* 0x0000080001097983 */ /* 0x0003620000100800 */
[----:B0-----:R-:W0:Y:S01]  /*1cce0*/  S2R R2, SR_TID.X ;  /* 0x0000000000027919 */ /* 0x001e220000002100 */
[----:B------:R-:W1:Y:S01]  /*1ccf0*/  S2R R0, SR_TID.X ;  /* 0x0000000000007919 */ /* 0x000e620000002100 */
[----:B---3--:R-:W-:-:S13]  /*1cd00*/  ISETP.NE.AND P0, PT, R6, 0x1, PT ;  /* 0x000000010600780c */ /* 0x008fda0003f05270 */
[----:B------:R-:W3:Y:S01]  /*1cd10*/  @P0 LDC R3, c[0x0][0x44c] ;  /* 0x00011300ff030b82 */ /* 0x000ee20000000800 */
[----:B0-----:R-:W-:-:S04]  /*1cd20*/  LOP3.LUT R2, R2, 0x7f, RZ, 0xc0, !PT ;  /* 0x0000007f02027812 */ /* 0x001fc800078ec0ff */
[----:B------:R-:W-:Y:S01]  /*1cd30*/  SHF.R.U32.HI R2, RZ, 0x3, R2 ;  /* 0x00000003ff027819 */ /* 0x000fe20000011602 */
[----:B--2---:R-:W-:Y:S02]  /*1cd40*/  IMAD.MOV.U32 R4, RZ, RZ, R21 ;  /* 0x000000ffff047224 */ /* 0x004fe400078e0015 */
[----:B----4-:R-:W-:Y:S02]  /*1cd50*/  IMAD.MOV.U32 R21, RZ, RZ, R20 ;  /* 0x000000ffff157224 */ /* 0x010fe400078e0014 */
[----:B------:R-:W2:Y:S01]  /*1cd60*/  LDL R20, [R1+0x10] ;  /* 0x0000100001147983 */ /* 0x000ea20000100800 */
[----:B-1----:R-:W-:Y:S02]  /*1cd70*/  IMAD.SHL.U32 R0, R0, 0x10, RZ ;  /* 0x0000001000007824 */ /* 0x002fe400078e00ff */
[----:B------:R-:W-:-:S03]  /*1cd80*/  IMAD R4, R4, UR4, RZ ;  /* 0x0000000404047c24 */ /* 0x000fc6000f8e02ff */
[----:B------:R-:W-:Y:S01]  /*1cd90*/  LOP3.LUT R0, R2, 0x70, R0, 0xf8, !PT ;  /* 0x0000007002007812 */ /* 0x000fe200078ef800 */
[----:B------:R-:W-:Y:S01]  /*1cda0*/  IMAD R4, R37, UR5, R4 ;  /* 0x0000000525047c24 */ /* 0x000fe2000f8e0204 */
[----:B------:R-:W0:Y:S03]  /*1cdb0*/  @P0 LDC R2, c[0x0][0x450] ;  /* 0x00011400ff020b82 */ /* 0x000e260000000800 */
[----:B------:R-:W-:-:S04]  /*1cdc0*/  IMAD R36, R25, 0x80, R0 ;  /* 0x0000008019247824 */ /* 0x000fc800078e0200 */
        /* <DEDUP_REMOVED lines=9> */
[----:B------:R-:W-:Y:S01]  /*1ce60*/  IMAD R4, R21, UR4, RZ ;  /* 0x0000000415047c24 */ /* 0x000fe2000f8e02ff */
[----:B------:R-:W0:Y:S02]  /*1ce70*/  S2R R7, SR_TID.X ;  /* 0x0000000000077919 */ /* 0x000e240000002100 */
[----:B0-----:R-:W-:-:S05]  /*1ce80*/  IMAD.SHL.U32 R7, R7, 0x8, RZ ;  /* 0x0000000807077824 */ /* 0x001fca00078e00ff */
[----:B------:R-:W-:Y:S01]  /*1ce90*/  LOP3.LUT R7, R7, 0x38, RZ, 0xc0, !PT ;  /* 0x0000003807077812 */ /* 0x000fe200078ec0ff */
[C---:B--2---:R-:W-:Y:S02]  /*1cea0*/  IMAD R4, R20.reuse, UR5, R4 ;  /* 0x0000000514047c24 */ /* 0x044fe4000f8e0204 */
[----:B------:R-:W-:Y:S01]  /*1ceb0*/  IMAD.WIDE.U32 R2, R20, UR4, R2 ;  /* 0x0000000414027c25 */ /* 0x000fe2000f8e0002 */
        /* <DEDUP_REMOVED lines=105> */
.L_x_6455:
        /* <DEDUP_REMOVED lines=11> */
.L_x_6261:
        /* <DEDUP_REMOVED lines=28> */
.L_x_6263:
[----:B------:R-:W-:Y:S05]  /*1d7c0*/  BSYNC B6 ;  /* 0x0000000000067941 */ /* 0x000fea0003800000 */
.L_x_6262:
        /* <DEDUP_REMOVED lines=134> */
.L_x_6473:
        /* <DEDUP_REMOVED lines=13> */
.L_x_6266:
[----:B------:R-:W-:Y:S05]  /*1e100*/  BSYNC B0 ;  /* 0x0000000000007941 */ /* 0x000fea0003800000 */
.L_x_6265:
[----:B------:R-:W-:Y:S01]  /*1e110*/  NOP ;  /* 0x0000000000007918 */ /* 0x000fe20000000000 */
[----:B------:R-:W-:-:S13]  /*1e120*/  PLOP3.LUT P0, PT, PT, PT, PT, 0x80, 0x0 ;  /* 0x000000000000781c */ /* 0x000fda0003f0f070 */
.L_x_6267:
        /* <DEDUP_REMOVED lines=18> */
.L_x_6474:
[----:B------:R-:W-:Y:S05]  /*1e250*/  BSYNC B0 ;  /* 0x0000000000007941 */ /* 0x000fea0003800000 */
.L_x_6268:
[----:B------:R-:W-:-:S05]  /*1e260*/  IMAD.U32 R0, RZ, RZ, UR38 ;  /* 0x00000026ff007e24 */ /* 0x000fca000f8e00ff */
[----:B------:R-:W-:-:S13]  /*1e270*/  ISETP.NE.AND P0, PT, R0, 0x3, PT ;  /* 0x000000030000780c */ /* 0x000fda0003f05270 */
[----:B------:R-:W-:Y:S05]  /*1e280*/  @!P0 BRA `(.L_x_6270) ;  /* 0x0000000000048947 */ /* 0x000fea0003800000 */
[----:B------:R-:W-:Y:S01]  /*1e290*/  BPT.TRAP 0x1 ;  /* 0x000000040000795c */ /* 0x000fe20000300000 */
.L_x_6270:
[----:B------:R-:W-:Y:S01]  /*1e2a0*/  SHF.L.U32 R0, R28, 0x1f, RZ ;  /* 0x0000001f1c007819 */ /* 0x000fe200000006ff */
[----:B------:R-:W-:Y:S03]  /*1e2b0*/  BSSY B0, `(.L_x_6271) ;  /* 0x0000003000007945 */ /* 0x000fe60003800000 */
[----:B------:R-:W1:Y:S02]  /*1e2c0*/  SYNCS.PHASECHK.TRANS64.TRYWAIT P0, [R23+URZ+0x32460], R0 ;  /* 0x03246000170075a7 */ /* 0x000e64000800017f */
[----:B-1----:R-:W-:Y:S05]  /*1e2d0*/  @!P0 BRA `(.L_x_6272) ;  /* 0x0000006c00e08947 */ /* 0x002fea0003800000 */
.L_x_6475:
[----:B------:R-:W-:Y:S05]  /*1e2e0*/  BSYNC B0 ;  /* 0x0000000000007941 */ /* 0x000fea0003800000 */
.L_x_6271:
[----:B0-----:R-:W1:Y:S01]  /*1e2f0*/  LDL.LU R3, [R1+0x44] ;  /* 0x0000440001037983 */ /* 0x001e620000300800 */
[----:B------:R-:W-:Y:S01]  /*1e300*/  ULDC.64 UR4, c[0x0][0x328] ;  /* 0x0000ca0000047ab9 */ /* 0x000fe20000000a00 */
[----:B------:R-:W-:Y:S02]  /*1e310*/  ULDC.64 UR6, c[0x0][0x318] ;  /* 0x0000c60000067ab9 */ /* 0x000fe40000000a00 */
[----:B------:R-:W3:Y:S04]  /*1e320*/  LDL.LU R2, [R1+0x4] ;  /* 0x0000040001027983 */ /* 0x000ee80000300800 */
[----:B------:R-:W4:Y:S04]  /*1e330*/  LDL.LU R7, [R1+0x48] ;  /* 0x0000480001077983 */ /* 0x000f280000300800 */
[----:B--2---:R-:W2:Y:S04]  /*1e340*/  LDL.LU R6, [R1] ;  /* 0x0000000001067983 */ /* 0x004ea80000300800 */
[----:B------:R-:W5:Y:S01]  /*1e350*/  LDL.LU R4, [R1+0x5c] ;  /* 0x00005c0001047983 */ /* 0x000f620000300800 */
[----:B------:R-:W-:-:S02]  /*1e360*/  LOP3.LUT P3, RZ, R18, 0x10, RZ, 0xc0, !PT ;  /* 0x0000001012ff7812 */ /* 0x000fc4000786c0ff */
[C---:B------:R-:W-:Y:S02]  /*1e370*/  LOP3.LUT P2, RZ, R18.reuse, 0x8, RZ, 0xc0, !PT ;  /* 0x0000000812ff7812 */ /* 0x040fe4000784c0ff */
[C---:B------:R-:W-:Y:S02]  /*1e380*/  LOP3.LUT P1, RZ, R18.reuse, 0x4, RZ, 0xc0, !PT ;  /* 0x0000000412ff7812 */ /* 0x040fe4000782c0ff */
[----:B------:R-:W-:Y:S01]  /*1e390*/  LOP3.LUT P4, RZ, R18, 0x1, RZ, 0xc0, !PT ;  /* 0x0000000112ff7812 */ /* 0x000fe2000788c0ff */
[----:B-1----:R-:W-:-:S04]  /*1e3a0*/  IMAD R0, R3, UR4, RZ ;  /* 0x0000000403007c24 */ /* 0x002fc8000f8e02ff */
        /* <DEDUP_REMOVED lines=91> */
.L_x_6489:
        /* <DEDUP_REMOVED lines=15> */
.L_x_6274:
        /* <DEDUP_REMOVED lines=11> */
.L_x_6275:
[----:B------:R-:W2:Y:S01]  /*1eb00*/  LDL.LU R2, [R1+0x40] ;  /* 0x0000400001027983 */ /* 0x000ea20000300800 */
[----:B------:R0:W-:Y:S01]  /*1eb10*/  SYNCS.ARRIVE.TRANS64.A1T0 RZ, [R23+URZ+0x32450], RZ ;  /* 0x032450ff17ff79a7 */ /* 0x0001e2000810003f */
[----:B------:R-:W-:Y:S01]  /*1eb20*/  BSSY B0, `(.L_x_6276) ;  /* 0x00000dc000007945 */ /* 0x000fe20003800000 */
[----:B--2---:R-:W-:-:S05]  /*1eb30*/  VIADD R10, R2, 0xfffffffe ;  /* 0xfffffffe020a7836 */ /* 0x004fca0000000000 */
[----:B------:R-:W-:-:S13]  /*1eb40*/  ISETP.GE.AND P0, PT, R10, R33, PT ;  /* 0x000000210a00720c */ /* 0x000fda0003f06270 */
[----:B0-----:R-:W-:Y:S05]  /*1eb50*/  @!P0 BRA `(.L_x_6277) ;  /* 0x0000000c00608947 */ /* 0x001fea0003800000 */
.L_x_6290:
        /* <DEDUP_REMOVED lines=43> */
.L_x_6278:
[----:B------:R-:W-:Y:S01]  /*1ee10*/  IMAD R6, R19, 0x8, R16 ;  /* 0x0000000813067824 */ /* 0x000fe200078e0210 */
[----:B------:R-:W-:Y:S01]  /*1ee20*/  SHF.L.U32 R23, R28, 0x1f, RZ ;  /* 0x0000001f1c177819 */ /* 0x000fe200000006ff */
[----:B------:R-:W-:Y:S01]  /*1ee30*/  BSSY B1, `(.L_x_6279) ;  /* 0x0000004000017945 */ /* 0x000fe20003800000 */
[----:B------:R-:W-:Y:S02]  /*1ee40*/  SHF.R.S32.HI R20, RZ, 0x1f, R5 ;  /* 0x0000001fff147819 */ /* 0x000fe40000011405 */
[----:B------:R-:W0:Y:S02]  /*1ee50*/  SYNCS.PHASECHK.TRANS64.TRYWAIT P0, [R6+URZ+0x32440], R23 ;  /* 0x03244017060075a7 */ /* 0x000e24000800017f */
[----:B0-----:R-:W-:Y:S05]  /*1ee60*/  @!P0 BRA `(.L_x_6280) ;  /* 0x0000006c00508947 */ /* 0x001fea0003800000 */
.L_x_6490:
[----:B------:R-:W-:Y:S05]  /*1ee70*/  BSYNC B1 ;  /* 0x0000000000017941 */ /* 0x000fea0003800000 */
.L_x_6279:
        /* <DEDUP_REMOVED lines=50> */
.L_x_6504:
        /* <DEDUP_REMOVED lines=8> */
.L_x_6282:
        /* <DEDUP_REMOVED lines=11> */
.L_x_6283:
[----:B------:R2:W-:Y:S01]  /*1f2d0*/  SYNCS.ARRIVE.TRANS64.A1T0 RZ, [R6+URZ+0x32430], RZ ;  /* 0x032430ff06ff79a7 */ /* 0x0005e2000810003f */
[----:B------:R-:W-:Y:S05]  /*1f2e0*/  @!P3 BRA `(.L_x_6284) ;  /* 0x000000000004b947 */ /* 0x000fea0003800000 */
[----:B------:R-:W-:Y:S01]  /*1f2f0*/  BPT.TRAP 0x1 ;  /* 0x000000040000795c */ /* 0x000fe20000300000 */
.L_x_6284:
[----:B------:R-:W3:Y:S01]  /*1f300*/  SYNCS.PHASECHK.TRANS64.TRYWAIT P0, [R6+URZ+0x32460], R23 ;  /* 0x03246017060075a7 */ /* 0x000ee2000800017f */
[----:B------:R-:W-:Y:S04]  /*1f310*/  BSSY B1, `(.L_x_6285) ;  /* 0x0000002000017945 */ /* 0x000fe80003800000 */
[----:B---3--:R-:W-:Y:S05]  /*1f320*/  @!P0 BRA `(.L_x_6286) ;  /* 0x0000006c00d88947 */ /* 0x008fea0003800000 */
.L_x_6505:
[----:B------:R-:W-:Y:S05]  /*1f330*/  BSYNC B1 ;  /* 0x0000000000017941 */ /* 0x000fea0003800000 */
.L_x_6285:
        /* <DEDUP_REMOVED lines=16> */
[----:B-1----:R-:W-:Y:S02]  /*1f440*/  IMAD R8, R19, 0x6000, R32 ;  /* 0x0000600013087824 */ /* 0x002fe400078e0220 */
        /* <DEDUP_REMOVED lines=49> */
.L_x_6519:
        /* <DEDUP_REMOVED lines=11> */
.L_x_6288:
        /* <DEDUP_REMOVED lines=11> */
.L_x_6289:
[----:B------:R0:W-:Y:S01]  /*1f8c0*/  SYNCS.ARRIVE.TRANS64.A1T0 RZ, [R6+URZ+0x32450], RZ ;  /* 0x032450ff06ff79a7 */ /* 0x0001e2000810003f */
[----:B------:R-:W-:Y:S05]  /*1f8d0*/  @P2 BRA `(.L_x_6290) ;  /* 0xfffffff000a02947 */ /* 0x000fea000383ffff */
.L_x_6277:
[----:B------:R-:W-:Y:S05]  /*1f8e0*/  BSYNC B0 ;  /* 0x0000000000007941 */ /* 0x000fea0003800000 */
.L_x_6276:
        /* <DEDUP_REMOVED lines=15> */
[----:B------:R-:W1:Y:S02]  /*1f9e0*/  S2R R4, SR_LTMASK ;  /* 0x0000000000047919 */ /* 0x000e640000003900 */
[----:B-1----:R-:W-:-:S04]  /*1f9f0*/  LOP3.LUT R4, R4, UR4, RZ, 0xc0, !PT ;  /* 0x0000000404047c12 */ /* 0x002fc8000f8ec0ff */
[----:B------:R-:W1:Y:S01]  /*1fa00*/  POPC R9, R4 ;  /* 0x0000000400097309 */ /* 0x000e620000000000 */
[----:B----4-:R-:W1:Y:S02]  /*1fa10*/  SHFL.IDX PT, R0, R3, R0, 0x1f ;  /* 0x00001f0003007589 */ /* 0x010e6400000e0000 */
[----:B-1----:R-:W-:-:S07]  /*1fa20*/  IADD3 R24, R0, UR37, R9 ;  /* 0x0000002500187c10 */ /* 0x002fce000fffe009 */
.L_x_6292:
[----:B------:R-:W-:Y:S05]  /*1fa30*/  BSYNC B0 ;  /* 0x0000000000007941 */ /* 0x000fea0003800000 */
.L_x_6291:
[----:B------:R-:W-:Y:S02]  /*1fa40*/  LOP3.LUT R28, R28, R5, RZ, 0x3c, !PT ;  /* 0x000000051c1c7212 */ /* 0x000fe400078e3cff */
[----:B------:R-:W-:-:S07]  /*1fa50*/  SEL R19, R19, RZ, P0 ;  /* 0x000000ff13137207 */ /* 0x000fce0000000000 */
.L_x_6245:
[----:B------:R-:W-:Y:S05]  /*1fa60*/  BSYNC B7 ;  /* 0x0000000000077941 */ /* 0x000fea0003800000 */
.L_x_6243:
        /* <DEDUP_REMOVED lines=11> */
.L_x_6293:
[----:B0-----:R-:W0:Y:S01]  /*1fb20*/  S2R R8, SR_TID.X ;  /* 0x0000000000087919 */ /* 0x001e220000002100 */
        /* <DEDUP_REMOVED lines=8> */
[----:B------:R-:W4:Y:S01]  /*1fbb0*/  @!P1 LDC.64 R4, c[0x0][0xd78] ;  /* 0x00035e00ff049b82 */ /* 0x000f220000000a00 */
[----:B0-----:R-:W-:-:S05]  /*1fbc0*/  @!P1 IMAD.WIDE R2, R7, 0x4, R2 ;  /* 0x0000000407029825 */ /* 0x001fca00078e0202 */
[----:B--23--:R4:W2:Y:S02]  /*1fbd0*/  @!P1 LDG.E R6, desc[UR42][R2.64] ;  /* 0x0000002a02069981 */ /* 0x00c8a4000c1e1900 */
[----:B----4-:R-:W-:-:S05]  /*1fbe0*/  @!P1 IMAD.WIDE R2, R7, 0x4, R4 ;  /* 0x0000000407029825 */ /* 0x010fca00078e0204 */
        /* <DEDUP_REMOVED lines=30> */
.L_x_6529:
[----:B------:R-:W-:Y:S02]  /*1fdd0*/  ULDC UR4, c[0x0][0xd38] ;  /* 0x00034e0000047ab9 */ /* 0x000fe40000000800 */
[----:B------:R-:W-:-:S04]  /*1fde0*/  IMAD.U32 R5, RZ, RZ, UR4 ;  /* 0x00000004ff057e24 */ /* 0x000fc8000f8e00ff */
[----:B--2---:R-:W-:-:S04]  /*1fdf0*/  IMAD R14, R14, R5, RZ ;  /* 0x000000050e0e7224 */ /* 0x004fc800078e02ff */
[----:B------:R-:W-:-:S05]  /*1fe00*/  IMAD.IADD R7, R7, 0x1, R14 ;  /* 0x0000000107077824 */ /* 0x000fca00078e020e */
[----:B------:R-:W-:-:S13]  /*1fe10*/  ISETP.GT.AND P6, PT, R7, R0, PT ;  /* 0x000000000700720c */ /* 0x000fda0003fc4270 */
[----:B------:R-:W-:Y:S05]  /*1fe20*/  @P6 BRA `(.L_x_6296) ;  /* 0x0000000000a46947 */ /* 0x000fea0003800000 */
.L_x_6299:
        /* <DEDUP_REMOVED lines=35> */
.L_x_6537:
[----:B------:R-:W-:Y:S02]  /*20060*/  ULDC UR4, c[0x0][0xd38] ;  /* 0x00034e0000047ab9 */ /* 0x000fe40000000800 */
[----:B------:R-:W-:-:S04]  /*20070*/  IMAD.U32 R5, RZ, RZ, UR4 ;  /* 0x00000004ff057e24 */ /* 0x000fc8000f8e00ff */
[----:B--2---:R-:W-:-:S04]  /*20080*/  IMAD R14, R14, R5, RZ ;  /* 0x000000050e0e7224 */ /* 0x004fc800078e02ff */
[----:B------:R-:W-:-:S05]  /*20090*/  IMAD.IADD R7, R14, 0x1, R7 ;  /* 0x000000010e077824 */ /* 0x000fca00078e0207 */
[----:B------:R-:W-:-:S13]  /*200a0*/  ISETP.GT.AND P6, PT, R7, R0, PT ;  /* 0x000000000700720c */ /* 0x000fda0003fc4270 */
[----:B------:R-:W-:Y:S05]  /*200b0*/  @!P6 BRA `(.L_x_6299) ;  /* 0xfffffffc005ce947 */ /* 0x000fea000383ffff */
.L_x_6296:
        /* <DEDUP_REMOVED lines=10> */
.L_x_6542:
[----:B------:R-:W-:-:S13]  /*20160*/  ISETP.NE.AND P0, PT, R3, RZ, PT ;  /* 0x000000ff0300720c */ /* 0x000fda0003f05270 */
[----:B------:R-:W-:Y:S05]  /*20170*/  @!P0 BRA `(.L_x_6301) ;  /* 0x0000000000108947 */ /* 0x000fea0003800000 */
[----:B------:R-:W-:Y:S01]  /*20180*/  UMOV UR4, 0xffffffff ;  /* 0xffffffff00047882 */ /* 0x000fe20000000000 */
[----:B--2---:R-:W-:Y:S02]  /*20190*/  VIADD R12, R12, 0xffffffff ;  /* 0xffffffff0c0c7836 */ /* 0x004fe40000000000 */
[----:B------:R-:W-:Y:S05]  /*201a0*/  BRA.DIV UR4, `(.L_x_6302) ;  /* 0x0000007204647947 */ /* 0x000fea000b800000 */
[----:B------:R2:W0:Y:S02]  /*201b0*/  SHFL.IDX PT, R6, R2, R12, 0x1f ;  /* 0x00001f0c02067589 */ /* 0x00042400000e0000 */
.L_x_6301:
        /* <DEDUP_REMOVED lines=59> */
.L_x_6303:
        /* <DEDUP_REMOVED lines=60> */
.L_x_6304:
[----:B------:R-:W-:-:S05]  /*20930*/  LOP3.LUT R2, RZ, R2, RZ, 0x33, !PT ;  /* 0x00000002ff027212 */ /* 0x000fca00078e33ff */
[----:B------:R-:W-:Y:S01]  /*20940*/  IMAD.IADD R25, R25, 0x1, R2 ;  /* 0x0000000119197824 */ /* 0x000fe200078e0202 */
[----:B------:R-:W-:Y:S06]  /*20950*/  BRA `(.L_x_6305) ;  /* 0x00000000001c7947 */ /* 0x000fec0003800000 */
.L_x_6297:
[----:B------:R-:W-:Y:S01]  /*20960*/  UMOV UR4, URZ ;  /* 0x0000003f00047c82 */ /* 0x000fe20008000000 */
[----:B------:R-:W-:Y:S01]  /*20970*/  UMOV UR5, URZ ;  /* 0x0000003f00057c82 */ /* 0x000fe20008000000 */
[----:B------:R-:W-:Y:S01]  /*20980*/  ULDC UR6, c[0x0][0xd3c] ;  /* 0x00034f0000067ab9 */ /* 0x000fe20000000800 */
[----:B------:R-:W-:Y:S02]  /*20990*/  IMAD.MOV.U32 R24, RZ, RZ, R0 ;  /* 0x000000ffff187224 */ /* 0x000fe400078e0000 */
[----:B------:R-:W-:Y:S02]  /*209a0*/  IMAD.U32 R25, RZ, RZ, UR4 ;  /* 0x00000004ff197e24 */ /* 0x000fe4000f8e00ff */
[----:B------:R-:W-:Y:S02]  /*209b0*/  IMAD.U32 R26, RZ, RZ, UR5 ;  /* 0x00000005ff1a7e24 */ /* 0x000fe4000f8e00ff */
[----:B------:R-:W-:-:S07]  /*209c0*/  IMAD.U32 R27, RZ, RZ, UR6 ;  /* 0x00000006ff1b7e24 */ /* 0x000fce000f8e00ff */
.L_x_6305:
        /* <DEDUP_REMOVED lines=10> */
.L_x_6294:
[----:B------:R-:W-:Y:S02]  /*20a70*/  ULDC UR4, c[0x0][0xd3c] ;  /* 0x00034f0000047ab9 */ /* 0x000fe40000000800 */
[----:B----4-:R-:W-:-:S13]  /*20a80*/  ISETP.GE.AND P0, PT, R27, UR4, PT ;  /* 0x000000041b007c0c */ /* 0x010fda000bf06270 */
[----:B------:R-:W-:Y:S05]  /*20a90*/  @!P0 BRA `(.L_x_6306) ;  /* 0xffffff9000088947 */ /* 0x000fea000383ffff */
[----:B------:R-:W-:Y:S05]  /*20aa0*/  BSYNC B8 ;  /* 0x0000000000087941 */ /* 0x000fea0003800000 */
.L_x_6197:
        /* <DEDUP_REMOVED lines=12> */
.L_x_6545:
[----:B------:R-:W-:Y:S05]  /*20b70*/  BSYNC B0 ;  /* 0x0000000000007941 */ /* 0x000fea0003800000 */
.L_x_6307:
[----:B------:R-:W-:-:S03]  /*20b80*/  UMOV UR4, 0xffffffff ;  /* 0xffffffff00047882 */ /* 0x000fc60000000000 */
[----:B------:R-:W-:Y:S05]  /*20b90*/  BRA.DIV UR4, `(.L_x_6309) ;  /* 0x0000006a04247947 */ /* 0x000fea000b800000 */
[----:B-1----:R-:W1:Y:S02]  /*20ba0*/  S2R R0, SR_TID.X ;  /* 0x0000000000007919 */ /* 0x002e640000002100 */
[----:B-1----:R-:W-:-:S04]  /*20bb0*/  SHF.R.U32.HI R0, RZ, 0x5, R0 ;  /* 0x00000005ff007819 */ /* 0x002fc80000011600 */
[----:B------:R-:W-:-:S05]  /*20bc0*/  LOP3.LUT R0, R0, 0x3, RZ, 0xc0, !PT ;  /* 0x0000000300007812 */ /* 0x000fca00078ec0ff */
[----:B------:R1:W4:Y:S02]  /*20bd0*/  SHFL.IDX PT, R14, R0, RZ, 0x1f ;  /* 0x00001fff000e7589 */ /* 0x00032400000e0000 */
.L_x_6548:
[----:B----4-:R-:W-:-:S13]  /*20be0*/  ISETP.NE.AND P0, PT, R14, RZ, PT ;  /* 0x000000ff0e00720c */ /* 0x010fda0003f05270 */
[----:B------:R-:W-:Y:S05]  /*20bf0*/  @P0 BRA `(.L_x_6016) ;  /* 0x0000000000880947 */ /* 0x000fea0003800000 */
[----:B------:R-:W-:-:S03]  /*20c00*/  UMOV UR4, 0xffffffff ;  /* 0xffffffff00047882 */ /* 0x000fc60000000000 */
[----:B------:R-:W-:Y:S05]  /*20c10*/  BRA.DIV UR4, `(.L_x_6310) ;  /* 0x0000006a04387947 */ /* 0x000fea000b800000 */
[----:B------:R-:W-:-:S13]  /*20c20*/  ELECT P6, URZ, PT ;  /* 0x00000000003f782f */ /* 0x000fda00038c0000 */
.L_x_6551:
[----:B------:R-:W-:Y:S05]  /*20c30*/  @!P6 BRA `(.L_x_6016) ;  /* 0x000000000078e947 */ /* 0x000fea0003800000 */
[----:B------:R-:W-:-:S06]  /*20c40*/  ULOP3.LUT UR4, UR36, 0x2, URZ, 0xfc, !UPT ;  /* 0x0000000224047892 */ /* 0x000fcc000f8efc3f */
[----:B-1----:R-:W-:-:S05]  /*20c50*/  IMAD.U32 R0, RZ, RZ, UR4 ;  /* 0x00000004ff007e24 */ /* 0x002fca000f8e00ff */
[----:B------:R-:W-:-:S13]  /*20c60*/  ISETP.NE.AND P0, PT, R0, 0x3, PT ;  /* 0x000000030000780c */ /* 0x000fda0003f05270 */
[----:B------:R-:W-:Y:S05]  /*20c70*/  @!P0 BRA `(.L_x_6311) ;  /* 0x0000000000048947 */ /* 0x000fea0003800000 */
[----:B------:R-:W-:Y:S01]  /*20c80*/  BPT.TRAP 0x1 ;  /* 0x000000040000795c */ /* 0x000fe20000300000 */
.L_x_6311:
[C---:B------:R-:W-:Y:S01]  /*20c90*/  IMAD R5, R19.reuse, 0x8, R4 ;  /* 0x0000000813057824 */ /* 0x040fe200078e0204 */
[----:B------:R-:W-:Y:S01]  /*20ca0*/  SHF.L.U32 R0, R28, 0x1f, RZ ;  /* 0x0000001f1c007819 */ /* 0x000fe200000006ff */
[----:B------:R-:W-:-:S03]  /*20cb0*/  VIADD R19, R19, 0x1 ;  /* 0x0000000113137836 */ /* 0x000fc60000000000 */
[----:B------:R-:W1:Y:S02]  /*20cc0*/  SYNCS.PHASECHK.TRANS64.TRYWAIT P1, [R5+URZ+0x32440], R0 ;  /* 0x03244000050075a7 */ /* 0x000e64000802017f */
[----:B------:R-:W-:-:S04]  /*20cd0*/  ISETP.NE.AND P2, PT, R19, 0x2, PT ;  /* 0x000000021300780c */ /* 0x000fc80003f45270 */
[----:B------:R-:W-:Y:S01]  /*20ce0*/  SEL R3, RZ, 0x1, P2 ;  /* 0x00000001ff037807 */ /* 0x000fe20001000000 */
[----:B-1----:R-:W-:Y:S08]  /*20cf0*/  @!P1 BRA `(.L_x_6312) ;  /* 0x0000006800209947 */ /* 0x002ff00003800000 */
.L_x_6552:
[----:B------:R-:W-:Y:S02]  /*20d00*/  SEL R19, R19, RZ, P2 ;  /* 0x000000ff13137207 */ /* 0x000fe40001000000 */
[----:B------:R-:W-:Y:S01]  /*20d10*/  LOP3.LUT R2, R28, R3, RZ, 0x3c, !PT ;  /* 0x000000031c027212 */ /* 0x000fe200078e3cff */
[----:B------:R-:W-:Y:S06]  /*20d20*/  @!P0 BRA `(.L_x_6313) ;  /* 0x0000000000048947 */ /* 0x000fec0003800000 */
[----:B------:R-:W-:Y:S01]  /*20d30*/  BPT.TRAP 0x1 ;  /* 0x000000040000795c */ /* 0x000fe20000300000 */
.L_x_6313:
[----:B------:R-:W-:Y:S01]  /*20d40*/  IMAD R19, R19, 0x8, R4 ;  /* 0x0000000813137824 */ /* 0x000fe200078e0204 */
[----:B------:R-:W-:-:S04]  /*20d50*/  SHF.L.U32 R2, R2, 0x1f, RZ ;  /* 0x0000001f02027819 */ /* 0x000fc800000006ff */
[----:B------:R-:W4:Y:S02]  /*20d60*/  SYNCS.PHASECHK.TRANS64.TRYWAIT P1, [R19+URZ+0x32440], R2 ;  /* 0x03244002130075a7 */ /* 0x000f24000802017f */
[----:B----4-:R-:W-:Y:S05]  /*20d70*/  @!P1 BRA `(.L_x_6314) ;  /* 0x0000006800149947 */ /* 0x010fea0003800000 */
.L_x_6553:
[----:B------:R-:W-:Y:S05]  /*20d80*/  @!P0 BRA `(.L_x_6315) ;  /* 0x0000000000048947 */ /* 0x000fea0003800000 */
[----:B------:R-:W-:Y:S01]  /*20d90*/  BPT.TRAP 0x1 ;  /* 0x000000040000795c */ /* 0x000fe20000300000 */
.L_x_6315:
[----:B------:R-:W5:Y:S02]  /*20da0*/  SYNCS.PHASECHK.TRANS64.TRYWAIT P1, [R5+URZ+0x32460], R0 ;  /* 0x03246000050075a7 */ /* 0x000f64000802017f */
[----:B-----5:R-:W-:Y:S05]  /*20db0*/  @!P1 BRA `(.L_x_6316) ;  /* 0x0000006800189947 */ /* 0x020fea0003800000 */
.L_x_6554:
[----:B------:R-:W-:Y:S05]  /*20dc0*/  @!P0 BRA `(.L_x_6317) ;  /* 0x0000000000048947 */ /* 0x000fea0003800000 */
[----:B------:R-:W-:Y:S01]  /*20dd0*/  BPT.TRAP 0x1 ;  /* 0x000000040000795c */ /* 0x000fe20000300000 */
.L_x_6317:
[----:B------:R0:W0:Y:S02]  /*20de0*/  SYNCS.PHASECHK.TRANS64.TRYWAIT P0, [R19+URZ+0x32460], R2 ;  /* 0x03246002130075a7 */ /* 0x000024000800017f */
[----:B0-----:R-:W-:Y:S05]  /*20df0*/  @!P0 NANOSLEEP.SYNCS 0x989680 ;  /* 0x009896800000895d */ /* 0x001fea0003900000 */
[----:B------:R-:W0:Y:S02]  /*20e00*/  @!P0 SYNCS.PHASECHK.TRANS64 P0, [R19+URZ+0x32460], R2 ;  /* 0x03246002130085a7 */ /* 0x000e24000800007f */
[----:B0-----:R-:W-:Y:S05]  /*20e10*/  @!P0 BRA `(.L_x_6317) ;  /* 0xfffffffc00f08947 */ /* 0x001fea000383ffff */
.L_x_6016:
[----:B------:R-:W-:Y:S05]  /*20e20*/  BSYNC B9 ;  /* 0x0000000000097941 */ /* 0x000fea0003800000 */
.L_x_6013:
[----:B------:R-:W-:Y:S05]  /*20e30*/  EXIT ;  /* 0x000000000000794d */ /* 0x000fea0003800000 */
.L_x_6036:
[----:B0-----:R0:W1:Y:S02]  /*20e40*/  SYNCS.PHASECHK.TRANS64.TRYWAIT P5, [R87+URZ+0x32490], R95 ;  /* 0x0324905f570075a7 */ /* 0x00106400080a017f */
[----:B-1----:R-:W-:Y:S05]  /*20e50*/  @!P5 NANOSLEEP.SYNCS 0x989680 ;  /* 0x009896800000d95d */ /* 0x002fea0003900000 */
[----:B------:R-:W1:Y:S02]  /*20e60*/  @!P5 SYNCS.PHASECHK.TRANS64 P5, [R87+URZ+0x32490], R95 ;  /* 0x0324905f5700d5a7 */ /* 0x000e6400080a007f */
[----:B-1----:R-:W-:Y:S05]  /*20e70*/  @!P5 BRA `(.L_x_6036) ;  /* 0xfffffffc00f0d947 */ /* 0x002fea000383ffff */
[----:B------:R-:W-:Y:S05]  /*20e80*/  BRA `(.L_x_6318) ;  /* 0xfffffe2800987947 */ /* 0x000fea000383ffff */
.L_x_6037:
        /* <DEDUP_REMOVED lines=8> */
.L_x_6320:
[----:B------:R-:W-:Y:S05]  /*20f10*/  BSYNC B1 ;  /* 0x0000000000017941 */ /* 0x000fea0003800000 */
.L_x_6319:
        /* <DEDUP_REMOVED lines=8> */
.L_x_6321:
[----:B------:R-:W-:Y:S05]  /*20fa0*/  BRA `(.L_x_6322) ;  /* 0xfffffe2800647947 */ /* 0x000fea000383ffff */
.L_x_6046:
        /* <DEDUP_REMOVED lines=8> */
.L_x_6324:
[----:B------:R-:W-:Y:S05]  /*21030*/  BSYNC B1 ;  /* 0x0000000000017941 */ /* 0x000fea0003800000 */
.L_x_6323:
        /* <DEDUP_REMOVED lines=8> */
.L_x_6325:
[----:B------:R-:W-:Y:S05]  /*210c0*/  BRA `(.L_x_6326) ;  /* 0xfffffe2c00ec7947 */ /* 0x000fea000383ffff */
.L_x_6056:
[----:B-1----:R1:W2:Y:S02]  /*210d0*/  SYNCS.PHASECHK.TRANS64.TRYWAIT P4, [R87+URZ+0x32490], R95 ;  /* 0x0324905f570075a7 */ /* 0x0022a4000808017f */
[----:B--2---:R-:W-:Y:S05]  /*210e0*/  @!P4 NANOSLEEP.SYNCS 0x989680 ;  /* 0x009896800000c95d */ /* 0x004fea0003900000 */
[----:B------:R-:W2:Y:S02]  /*210f0*/  @!P4 SYNCS.PHASECHK.TRANS64 P4, [R87+URZ+0x32490], R95 ;  /* 0x0324905f5700c5a7 */ /* 0x000ea4000808007f */
[----:B--2---:R-:W-:Y:S05]  /*21100*/  @!P4 BRA `(.L_x_6056) ;  /* 0xfffffffc00f0c947 */ /* 0x004fea000383ffff */
[----:B------:R-:W-:Y:S05]  /*21110*/  BRA `(.L_x_6327) ;  /* 0xfffffe3800d47947 */ /* 0x000fea000383ffff */
.L_x_6057:
        /* <DEDUP_REMOVED lines=8> */
.L_x_6329:
[----:B------:R-:W-:Y:S05]  /*211a0*/  BSYNC B1 ;  /* 0x0000000000017941 */ /* 0x000fea0003800000 */
.L_x_6328:
        /* <DEDUP_REMOVED lines=8> */
.L_x_6330:
[----:B------:R-:W-:Y:S01]  /*21230*/  IMAD.MOV.U32 R100, RZ, RZ, R14 ;  /* 0x000000ffff647224 */ /* 0x000fe200078e000e */
[----:B------:R-:W-:Y:S06]  /*21240*/  BRA `(.L_x_6331) ;  /* 0xfffffe3800a07947 */ /* 0x000fec000383ffff */
.L_x_6062:
        /* <DEDUP_REMOVED lines=8> */
.L_x_6333:
[----:B------:R-:W-:Y:S05]  /*212d0*/  BSYNC B1 ;  /* 0x0000000000017941 */ /* 0x000fea0003800000 */
.L_x_6332:
        /* <DEDUP_REMOVED lines=8> */
.L_x_6334:
[----:B------:R-:W-:Y:S01]  /*21360*/  IMAD.MOV.U32 R96, RZ, RZ, R14 ;  /* 0x000000ffff607224 */ /* 0x000fe200078e000e */
[----:B------:R-:W-:Y:S06]  /*21370*/  BRA `(.L_x_6335) ;  /* 0xfffffe4000507947 */ /* 0x000fec000383ffff */
.L_x_6067:
[----:B0-----:R0:W1:Y:S02]  /*21380*/  SYNCS.PHASECHK.TRANS64.TRYWAIT P2, [R87+URZ+0x32490], R95 ;  /* 0x0324905f570075a7 */ /* 0x001064000804017f */
[----:B-1----:R-:W-:Y:S05]  /*21390*/  @!P2 NANOSLEEP.SYNCS 0x989680 ;  /* 0x009896800000a95d */ /* 0x002fea0003900000 */
[----:B------:R-:W1:Y:S02]  /*213a0*/  @!P2 SYNCS.PHASECHK.TRANS64 P2, [R87+URZ+0x32490], R95 ;  /* 0x0324905f5700a5a7 */ /* 0x000e64000804007f */
[----:B-1----:R-:W-:Y:S05]  /*213b0*/  @!P2 BRA `(.L_x_6067) ;  /* 0xfffffffc00f0a947 */ /* 0x002fea000383ffff */
[----:B------:R-:W-:Y:S05]  /*213c0*/  BRA `(.L_x_6336) ;  /* 0xfffffe4800687947 */ /* 0x000fea000383ffff */
.L_x_6068:
        /* <DEDUP_REMOVED lines=8> */
.L_x_6338:
[----:B------:R-:W-:Y:S05]  /*21450*/  BSYNC B1 ;  /* 0x0000000000017941 */ /* 0x000fea0003800000 */
.L_x_6337:
        /* <DEDUP_REMOVED lines=8> */
.L_x_6339:
[----:B------:R-:W-:Y:S01]  /*214e0*/  IMAD.MOV.U32 R7, RZ, RZ, R14 ;  /* 0x000000ffff077224 */ /* 0x000fe200078e000e */
[----:B------:R-:W-:Y:S06]  /*214f0*/  BRA `(.L_x_6340) ;  /* 0xfffffe4800847947 */ /* 0x000fec000383ffff */
.L_x_6071:
        /* <DEDUP_REMOVED lines=8> */
.L_x_6342:
[----:B------:R-:W-:Y:S05]  /*21580*/  BSYNC B1 ;  /* 0x0000000000017941 */ /* 0x000fea0003800000 */
.L_x_6341:
        /* <DEDUP_REMOVED lines=8> */
.L_x_6343:
[----:B------:R-:W-:Y:S01]  /*21610*/  IMAD.MOV.U32 R7, RZ, RZ, R14 ;  /* 0x000000ffff077224 */ /* 0x000fe200078e000e */
[----:B------:R-:W-:Y:S06]  /*21620*/  BRA `(.L_x_6344) ;  /* 0xfffffe4800807947 */ /* 0x000fec000383ffff */
.L_x_6075:
[----:B---3--:R3:W4:Y:S02]  /*21630*/  SYNCS.PHASECHK.TRANS64.TRYWAIT P3, [R87+URZ+0x324b0], R95 ;  /* 0x0324b05f570075a7 */ /* 0x008724000806017f */
[----:B----4-:R-:W-:Y:S05]  /*21640*/  @!P3 NANOSLEEP.SYNCS 0x989680 ;  /* 0x009896800000b95d */ /* 0x010fea0003900000 */
[----:B------:R-:W4:Y:S02]  /*21650*/  @!P3 SYNCS.PHASECHK.TRANS64 P3, [R87+URZ+0x324b0], R95 ;  /* 0x0324b05f5700b5a7 */ /* 0x000f24000806007f */
[----:B----4-:R-:W-:Y:S05]  /*21660*/  @!P3 BRA `(.L_x_6075) ;  /* 0xfffffffc00f0b947 */ /* 0x010fea000383ffff */
[----:B------:R-:W-:Y:S05]  /*21670*/  BRA `(.L_x_6345) ;  /* 0xfffffe4800f87947 */ /* 0x000fea000383ffff */
.L_x_6085:
[----:B------:R-:W-:Y:S01]  /*21680*/  BSSY B0, `(.L_x_6346) ;  /* 0x0000007000007945 */ /* 0x000fe20003800000 */
[----:B------:R-:W-:Y:S02]  /*21690*/  IMAD.MOV.U32 R12, RZ, RZ, RZ ;  /* 0x000000ffff0c7224 */ /* 0x000fe400078e00ff */
[----:B------:R-:W-:Y:S02]  /*216a0*/  IMAD.MOV.U32 R11, RZ, RZ, 0x1f ;  /* 0x0000001fff0b7424 */ /* 0x000fe400078e00ff */
[----:B------:R-:W-:-:S07]  /*216b0*/  IMAD.MOV.U32 R15, RZ, RZ, -0x1 ;  /* 0xffffffffff0f7424 */ /* 0x000fce00078e00ff */
[----:B------:R-:W-:Y:S05]  /*216c0*/  WARPSYNC.COLLECTIVE R15, `(.L_x_6347) ;  /* 0x000000000f087348 */ /* 0x000fea0003c00000 */
[----:B------:R0:W1:Y:S02]  /*216d0*/  SHFL.IDX P6, R14, R13, R12, R11 ;  /* 0x0000000c0d0e7389 */ /* 0x00006400000c000b */
[----:B01----:R-:W-:Y:S01]  /*216e0*/  ENDCOLLECTIVE ;  /* 0x000000000000791b */ /* 0x003fe20003800000 */
.L_x_6347:
[----:B------:R-:W-:Y:S05]  /*216f0*/  BSYNC B0 ;  /* 0x0000000000007941 */ /* 0x000fea0003800000 */
.L_x_6346:
[----:B------:R-:W-:Y:S05]  /*21700*/  BRA `(.L_x_6348) ;  /* 0xfffffe5c00287947 */ /* 0x000fea000383ffff */
.L_x_6097:
        /* <DEDUP_REMOVED lines=8> */
.L_x_6350:
[----:B------:R-:W-:Y:S05]  /*21790*/  BSYNC B1 ;  /* 0x0000000000017941 */ /* 0x000fea0003800000 */
.L_x_6349:
        /* <DEDUP_REMOVED lines=8> */
.L_x_6351:
[----:B------:R-:W-:Y:S02]  /*21820*/  IMAD.MOV.U32 R13, RZ, RZ, R32 ;  /* 0x000000ffff0d7224 */ /* 0x000fe400078e0020 */
[----:B------:R-:W-:-:S07]  /*21830*/  IMAD.MOV.U32 R3, RZ, RZ, R14 ;  /* 0x000000ffff037224 */ /* 0x000fce00078e000e */
[----:B------:R-:W-:Y:S05]  /*21840*/  WARPSYNC.COLLECTIVE R15, `(.L_x_6352) ;  /* 0x000000000f087348 */ /* 0x000fea0003c00000 */
[----:B------:R0:W1:Y:S02]  /*21850*/  SHFL.IDX P6, R14, R13, R12, R11 ;  /* 0x0000000c0d0e7389 */ /* 0x00006400000c000b */
[----:B01----:R-:W-:Y:S01]  /*21860*/  ENDCOLLECTIVE ;  /* 0x000000000000791b */ /* 0x003fe20003800000 */
.L_x_6352:
[----:B------:R-:W-:Y:S02]  /*21870*/  IMAD.MOV.U32 R13, RZ, RZ, R30 ;  /* 0x000000ffff0d7224 */ /* 0x000fe400078e001e */
[----:B------:R-:W-:-:S07]  /*21880*/  IMAD.MOV.U32 R7, RZ, RZ, R14 ;  /* 0x000000ffff077224 */ /* 0x000fce00078e000e */
[----:B------:R-:W-:Y:S05]  /*21890*/  WARPSYNC.COLLECTIVE R15, `(.L_x_6353) ;  /* 0x000000000f087348 */ /* 0x000fea0003c00000 */
[----:B------:R0:W1:Y:S02]  /*218a0*/  SHFL.IDX P6, R14, R13, R12, R11 ;  /* 0x0000000c0d0e7389 */ /* 0x00006400000c000b */
[----:B01----:R-:W-:Y:S01]  /*218b0*/  ENDCOLLECTIVE ;  /* 0x000000000000791b */ /* 0x003fe20003800000 */
.L_x_6353:
[----:B------:R-:W-:Y:S01]  /*218c0*/  IMAD.MOV.U32 R8, RZ, RZ, R14 ;  /* 0x000000ffff087224 */ /* 0x000fe200078e000e */
[----:B------:R-:W-:Y:S06]  /*218d0*/  BRA `(.L_x_6354) ;  /* 0xfffffe6000b47947 */ /* 0x000fec000383ffff */
.L_x_6100:
        /* <DEDUP_REMOVED lines=8> */
.L_x_6356:
[----:B------:R-:W-:Y:S05]  /*21960*/  BSYNC B1 ;  /* 0x0000000000017941 */ /* 0x000fea0003800000 */
.L_x_6355:
        /* <DEDUP_REMOVED lines=8> */
.L_x_6357:
[----:B------:R-:W-:Y:S02]  /*219f0*/  IMAD.MOV.U32 R13, RZ, RZ, R32 ;  /* 0x000000ffff0d7224 */ /* 0x000fe400078e0020 */
[----:B------:R-:W-:-:S07]  /*21a00*/  IMAD.MOV.U32 R6, RZ, RZ, R14 ;  /* 0x000000ffff067224 */ /* 0x000fce00078e000e */
[----:B------:R-:W-:Y:S05]  /*21a10*/  WARPSYNC.COLLECTIVE R15, `(.L_x_6358) ;  /* 0x000000000f087348 */ /* 0x000fea0003c00000 */
[----:B------:R0:W1:Y:S02]  /*21a20*/  SHFL.IDX P6, R14, R13, R12, R11 ;  /* 0x0000000c0d0e7389 */ /* 0x00006400000c000b */
[----:B01----:R-:W-:Y:S01]  /*21a30*/  ENDCOLLECTIVE ;  /* 0x000000000000791b */ /* 0x003fe20003800000 */
.L_x_6358:
[----:B------:R-:W-:Y:S02]  /*21a40*/  IMAD.MOV.U32 R13, RZ, RZ, R30 ;  /* 0x000000ffff0d7224 */ /* 0x000fe400078e001e */
[----:B------:R-:W-:-:S07]  /*21a50*/  IMAD.MOV.U32 R7, RZ, RZ, R14 ;  /* 0x000000ffff077224 */ /* 0x000fce00078e000e */
[----:B------:R-:W-:Y:S05]  /*21a60*/  WARPSYNC.COLLECTIVE R15, `(.L_x_6359) ;  /* 0x000000000f087348 */ /* 0x000fea0003c00000 */
[----:B------:R0:W1:Y:S02]  /*21a70*/  SHFL.IDX P6, R14, R13, R12, R11 ;  /* 0x0000000c0d0e7389 */ /* 0x00006400000c000b */
[----:B01----:R-:W-:Y:S01]  /*21a80*/  ENDCOLLECTIVE ;  /* 0x000000000000791b */ /* 0x003fe20003800000 */
.L_x_6359:
[----:B------:R-:W-:Y:S01]  /*21a90*/  IMAD.MOV.U32 R30, RZ, RZ, R14 ;  /* 0x000000ffff1e7224 */ /* 0x000fe200078e000e */
[----:B------:R-:W-:Y:S06]  /*21aa0*/  BRA `(.L_x_6360) ;  /* 0xfffffe6400087947 */ /* 0x000fec000383ffff */
.L_x_6104:
[----:B0-----:R0:W1:Y:S02]  /*21ab0*/  SYNCS.PHASECHK.TRANS64.TRYWAIT P0, [R23+URZ+0x32400], R32 ;  /* 0x03240020170075a7 */ /* 0x001064000800017f */
[----:B-1----:R-:W-:Y:S05]  /*21ac0*/  @!P0 NANOSLEEP.SYNCS 0x989680 ;  /* 0x009896800000895d */ /* 0x002fea0003900000 */
[----:B------:R-:W1:Y:S02]  /*21ad0*/  @!P0 SYNCS.PHASECHK.TRANS64 P0, [R23+URZ+0x32400], R32 ;  /* 0x03240020170085a7 */ /* 0x000e64000800007f */
[----:B-1----:R-:W-:Y:S05]  /*21ae0*/  @!P0 BRA `(.L_x_6104) ;  /* 0xfffffffc00f08947 */ /* 0x002fea000383ffff */
[----:B------:R-:W-:Y:S05]  /*21af0*/  BRA `(.L_x_6361) ;  /* 0xfffffe6400fc7947 */ /* 0x000fea000383ffff */
.L_x_6112:
        /* <DEDUP_REMOVED lines=9> */
.L_x_6363:
[----:B------:R-:W-:Y:S05]  /*21b90*/  BSYNC B1 ;  /* 0x0000000000017941 */ /* 0x000fea0003800000 */
.L_x_6362:
        /* <DEDUP_REMOVED lines=10> */
.L_x_6364:
        /* <DEDUP_REMOVED lines=8> */
.L_x_6365:
[----:B------:R-:W-:-:S05]  /*21cc0*/  @!P1 IADD3 R8, P2, R3, R5, RZ ;  /* 0x0000000503089210 */ /* 0x000fca0007f5e0ff */
[----:B------:R-:W-:Y:S02]  /*21cd0*/  @!P1 IMAD.X R9, R0, 0x1, R7, P2 ;  /* 0x0000000100099824 */ /* 0x000fe400010e0607 */
[----:B------:R-:W-:Y:S02]  /*21ce0*/  IMAD.MOV.U32 R13, RZ, RZ, R36 ;  /* 0x000000ffff0d7224 */ /* 0x000fe400078e0024 */
[----:B------:R-:W-:-:S07]  /*21cf0*/  IMAD.MOV.U32 R4, RZ, RZ, R14 ;  /* 0x000000ffff047224 */ /* 0x000fce00078e000e */
[----:B------:R-:W-:Y:S05]  /*21d00*/  WARPSYNC.COLLECTIVE R15, `(.L_x_6366) ;  /* 0x000000000f087348 */ /* 0x000fea0003c00000 */
[----:B------:R0:W1:Y:S02]  /*21d10*/  SHFL.IDX P6, R14, R13, R12, R11 ;  /* 0x0000000c0d0e7389 */ /* 0x00006400000c000b */
[----:B01----:R-:W-:Y:S01]  /*21d20*/  ENDCOLLECTIVE ;  /* 0x000000000000791b */ /* 0x003fe20003800000 */
.L_x_6366:
        /* <DEDUP_REMOVED lines=18> */
.L_x_6367:
        /* <DEDUP_REMOVED lines=18> */
.L_x_6368:
[----:B------:R-:W-:Y:S02]  /*21f70*/  IMAD.MOV.U32 R0, RZ, RZ, R30 ;  /* 0x000000ffff007224 */ /* 0x000fe400078e001e */
[----:B------:R-:W-:Y:S02]  /*21f80*/  IMAD.MOV.U32 R4, RZ, RZ, R31 ;  /* 0x000000ffff047224 */ /* 0x000fe400078e001f */
[----:B------:R-:W-:Y:S02]  /*21f90*/  IMAD.MOV.U32 R5, RZ, RZ, R32 ;  /* 0x000000ffff057224 */ /* 0x000fe400078e0020 */
[----:B------:R-:W-:Y:S01]  /*21fa0*/  IMAD.MOV.U32 R6, RZ, RZ, R33 ;  /* 0x000000ffff067224 */ /* 0x000fe200078e0021 */
[----:B------:R-:W-:Y:S02]  /*21fb0*/  PRMT R35, R35, 0x5410, R4 ;  /* 0x0000541023237816 */ /* 0x000fe40000000004 */
[----:B------:R-:W-:Y:S02]  /*21fc0*/  PRMT R45, R0, 0x5410, R5 ;  /* 0x00005410002d7816 */ /* 0x000fe40000000005 */
[----:B------:R-:W-:-:S02]  /*21fd0*/  CS2R R4, SRZ ;  /* 0x0000000000047805 */ /* 0x000fc4000001ff00 */
[----:B------:R-:W-:Y:S01]  /*21fe0*/  PRMT R48, R6, 0x7610, R48 ;  /* 0x0000761006307816 */ /* 0x000fe20000000030 */
[----:B------:R-:W-:Y:S02]  /*21ff0*/  IMAD.MOV.U32 R13, RZ, RZ, R25 ;  /* 0x000000ffff0d7224 */ /* 0x000fe400078e0019 */
[----:B------:R-:W-:-:S07]  /*22000*/  IMAD.MOV.U32 R24, RZ, RZ, R14 ;  /* 0x000000ffff187224 */ /* 0x000fce00078e000e */
[----:B------:R-:W-:Y:S05]  /*22010*/  WARPSYNC.COLLECTIVE R15, `(.L_x_6369) ;  /* 0x000000000f087348 */ /* 0x000fea0003c00000 */
[----:B------:R0:W1:Y:S02]  /*22020*/  SHFL.IDX P6, R14, R13, R12, R11 ;  /* 0x0000000c0d0e7389 */ /* 0x00006400000c000b */
[----:B01----:R-:W-:Y:S01]  /*22030*/  ENDCOLLECTIVE ;  /* 0x000000000000791b */ /* 0x003fe20003800000 */
.L_x_6369:
[----:B------:R-:W-:Y:S02]  /*22040*/  IMAD.MOV.U32 R13, RZ, RZ, R36 ;  /* 0x000000ffff0d7224 */ /* 0x000fe400078e0024 */
[----:B------:R-:W-:-:S07]  /*22050*/  IMAD.MOV.U32 R25, RZ, RZ, R14 ;  /* 0x000000ffff197224 */ /* 0x000fce00078e000e */
[----:B------:R-:W-:Y:S05]  /*22060*/  WARPSYNC.COLLECTIVE R15, `(.L_x_6370) ;  /* 0x000000000f087348 */ /* 0x000fea0003c00000 */
[----:B------:R0:W1:Y:S02]  /*22070*/  SHFL.IDX P6, R14, R13, R12, R11 ;  /* 0x0000000c0d0e7389 */ /* 0x00006400000c000b */
[----:B01----:R-:W-:Y:S01]  /*22080*/  ENDCOLLECTIVE ;  /* 0x000000000000791b */ /* 0x003fe20003800000 */
.L_x_6370:
[----:B------:R-:W-:Y:S05]  /*22090*/  BRA `(.L_x_6371) ;  /* 0xfffffe7400087947 */ /* 0x000fea000383ffff */
.L_x_6116:
[----:B0-----:R0:W1:Y:S02]  /*220a0*/  SYNCS.PHASECHK.TRANS64.TRYWAIT P1, [R23+URZ+0x32400], R12 ;  /* 0x0324000c170075a7 */ /* 0x001064000802017f */
[----:B-1----:R-:W-:Y:S05]  /*220b0*/  @!P1 NANOSLEEP.SYNCS 0x989680 ;  /* 0x009896800000995d */ /* 0x002fea0003900000 */
[----:B------:R-:W1:Y:S02]  /*220c0*/  @!P1 SYNCS.PHASECHK.TRANS64 P1, [R23+URZ+0x32400], R12 ;  /* 0x0324000c170095a7 */ /* 0x000e64000802007f */
[----:B-1----:R-:W-:Y:S05]  /*220d0*/  @!P1 BRA `(.L_x_6116) ;  /* 0xfffffffc00f09947 */ /* 0x002fea000383ffff */
[----:B------:R-:W-:Y:S05]  /*220e0*/  BRA `(.L_x_6372) ;  /* 0xfffffe7400b07947 */ /* 0x000fea000383ffff */
.L_x_6122:
[----:B-1----:R1:W3:Y:S02]  /*220f0*/  SYNCS.PHASECHK.TRANS64.TRYWAIT P1, [R9+URZ+0x32430], R8 ;  /* 0x03243008090075a7 */ /* 0x0022e4000802017f */
[----:B---3--:R-:W-:Y:S05]  /*22100*/  @!P1 NANOSLEEP.SYNCS 0x989680 ;  /* 0x009896800000995d */ /* 0x008fea0003900000 */
[----:B------:R-:W3:Y:S02]  /*22110*/  @!P1 SYNCS.PHASECHK.TRANS64 P1, [R9+URZ+0x32430], R8 ;  /* 0x03243008090095a7 */ /* 0x000ee4000802007f */
[----:B---3--:R-:W-:Y:S05]  /*22120*/  @!P1 BRA `(.L_x_6122) ;  /* 0xfffffffc00f09947 */ /* 0x008fea000383ffff */
[----:B------:R-:W-:Y:S05]  /*22130*/  BRA `(.L_x_6121) ;  /* 0xfffffe84007c7947 */ /* 0x000fea000383ffff */
.L_x_6124:
[----:B--2---:R2:W3:Y:S02]  /*22140*/  SYNCS.PHASECHK.TRANS64.TRYWAIT P1, [R23+URZ+0x32410], R0 ;  /* 0x03241000170075a7 */ /* 0x0044e4000802017f */
[----:B---3--:R-:W-:Y:S05]  /*22150*/  @!P1 NANOSLEEP.SYNCS 0x989680 ;  /* 0x009896800000995d */ /* 0x008fea0003900000 */
[----:B------:R-:W3:Y:S02]  /*22160*/  @!P1 SYNCS.PHASECHK.TRANS64 P1, [R23+URZ+0x32410], R0 ;  /* 0x03241000170095a7 */ /* 0x000ee4000802007f */
[----:B---3--:R-:W-:Y:S05]  /*22170*/  @!P1 BRA `(.L_x_6124) ;  /* 0xfffffffc00f09947 */ /* 0x008fea000383ffff */
[----:B------:R-:W-:Y:S05]  /*22180*/  BRA `(.L_x_6373) ;  /* 0xfffffe8800347947 */ /* 0x000fea000383ffff */
.L_x_6128:
[----:B----4-:R4:W0:Y:S02]  /*22190*/  SYNCS.PHASECHK.TRANS64.TRYWAIT P1, [R9+URZ+0x32450], R8 ;  /* 0x03245008090075a7 */ /* 0x010824000802017f */
[----:B0-----:R-:W-:Y:S05]  /*221a0*/  @!P1 NANOSLEEP.SYNCS 0x989680 ;  /* 0x009896800000995d */ /* 0x001fea0003900000 */
[----:B------:R-:W0:Y:S02]  /*221b0*/  @!P1 SYNCS.PHASECHK.TRANS64 P1, [R9+URZ+0x32450], R8 ;  /* 0x03245008090095a7 */ /* 0x000e24000802007f */
[----:B0-----:R-:W-:Y:S05]  /*221c0*/  @!P1 BRA `(.L_x_6128) ;  /* 0xfffffffc00f09947 */ /* 0x001fea000383ffff */
[----:B------:R-:W-:Y:S05]  /*221d0*/  BRA `(.L_x_6127) ;  /* 0xfffffe8800447947 */ /* 0x000fea000383ffff */
.L_x_6135:
[----:B-1----:R1:W2:Y:S02]  /*221e0*/  SYNCS.PHASECHK.TRANS64.TRYWAIT P1, [R10+URZ+0x32430], R0 ;  /* 0x032430000a0075a7 */ /* 0x0022a4000802017f */
[----:B--2---:R-:W-:Y:S05]  /*221f0*/  @!P1 NANOSLEEP.SYNCS 0x989680 ;  /* 0x009896800000995d */ /* 0x004fea0003900000 */
[----:B------:R-:W2:Y:S02]  /*22200*/  @!P1 SYNCS.PHASECHK.TRANS64 P1, [R10+URZ+0x32430], R0 ;  /* 0x032430000a0095a7 */ /* 0x000ea4000802007f */
[----:B--2---:R-:W-:Y:S05]  /*22210*/  @!P1 BRA `(.L_x_6135) ;  /* 0xfffffffc00f09947 */ /* 0x004fea000383ffff */
[----:B------:R-:W-:Y:S05]  /*22220*/  BRA `(.L_x_6134) ;  /* 0xfffffeb0002c7947 */ /* 0x000fea000383ffff */
.L_x_6139:
[----:B---3--:R3:W4:Y:S02]  /*22230*/  SYNCS.PHASECHK.TRANS64.TRYWAIT P1, [R10+URZ+0x32450], R0 ;  /* 0x032450000a0075a7 */ /* 0x008724000802017f */
[----:B----4-:R-:W-:Y:S05]  /*22240*/  @!P1 NANOSLEEP.SYNCS 0x989680 ;  /* 0x009896800000995d */ /* 0x010fea0003900000 */
[----:B------:R-:W4:Y:S02]  /*22250*/  @!P1 SYNCS.PHASECHK.TRANS64 P1, [R10+URZ+0x32450], R0 ;  /* 0x032450000a0095a7 */ /* 0x000f24000802007f */
[----:B----4-:R-:W-:Y:S05]  /*22260*/  @!P1 BRA `(.L_x_6139) ;  /* 0xfffffffc00f09947 */ /* 0x010fea000383ffff */
[----:B------:R-:W-:Y:S05]  /*22270*/  BRA `(.L_x_6138) ;  /* 0xfffffeb000d07947 */ /* 0x000fea000383ffff */
.L_x_6147:
[----:B-1----:R1:W2:Y:S02]  /*22280*/  SYNCS.PHASECHK.TRANS64.TRYWAIT P1, [R10+URZ+0x32430], R0 ;  /* 0x032430000a0075a7 */ /* 0x0022a4000802017f */
[----:B--2---:R-:W-:Y:S05]  /*22290*/  @!P1 NANOSLEEP.SYNCS 0x989680 ;  /* 0x009896800000995d */ /* 0x004fea0003900000 */
[----:B------:R-:W2:Y:S02]  /*222a0*/  @!P1 SYNCS.PHASECHK.TRANS64 P1, [R10+URZ+0x32430], R0 ;  /* 0x032430000a0095a7 */ /* 0x000ea4000802007f */
[----:B--2---:R-:W-:Y:S05]  /*222b0*/  @!P1 BRA `(.L_x_6147) ;  /* 0xfffffffc00f09947 */ /* 0x004fea000383ffff */
[----:B------:R-:W-:Y:S05]  /*222c0*/  BRA `(.L_x_6146) ;  /* 0xfffffee0004c7947 */ /* 0x000fea000383ffff */
.L_x_6151:
[----:B---3--:R3:W4:Y:S02]  /*222d0*/  SYNCS.PHASECHK.TRANS64.TRYWAIT P1, [R10+URZ+0x32450], R0 ;  /* 0x032450000a0075a7 */ /* 0x008724000802017f */
[----:B----4-:R-:W-:Y:S05]  /*222e0*/  @!P1 NANOSLEEP.SYNCS 0x989680 ;  /* 0x009896800000995d */ /* 0x010fea0003900000 */
[----:B------:R-:W4:Y:S02]  /*222f0*/  @!P1 SYNCS.PHASECHK.TRANS64 P1, [R10+URZ+0x32450], R0 ;  /* 0x032450000a0095a7 */ /* 0x000f24000802007f */
[----:B----4-:R-:W-:Y:S05]  /*22300*/  @!P1 BRA `(.L_x_6151) ;  /* 0xfffffffc00f09947 */ /* 0x010fea000383ffff */
[----:B------:R-:W-:Y:S05]  /*22310*/  BRA `(.L_x_6150) ;  /* 0xfffffee000f07947 */ /* 0x000fea000383ffff */
.L_x_6159:
[----:B------:R-:W-:Y:S02]  /*22320*/  IMAD.MOV.U32 R13, RZ, RZ, R20 ;  /* 0x000000ffff0d7224 */ /* 0x000fe400078e0014 */
[----:B------:R-:W-:Y:S02]  /*22330*/  IMAD.MOV.U32 R12, RZ, RZ, RZ ;  /* 0x000000ffff0c7224 */ /* 0x000fe400078e00ff */
[----:B------:R-:W-:Y:S02]  /*22340*/  IMAD.MOV.U32 R11, RZ, RZ, 0x181f ;  /* 0x0000181fff0b7424 */ /* 0x000fe400078e00ff */
[----:B------:R-:W-:-:S07]  /*22350*/  IMAD.MOV.U32 R15, RZ, RZ, -0x1 ;  /* 0xffffffffff0f7424 */ /* 0x000fce00078e00ff */
[----:B-----5:R-:W-:Y:S05]  /*22360*/  WARPSYNC.COLLECTIVE R15, `(.L_x_6374) ;  /* 0x000000000f087348 */ /* 0x020fea0003c00000 */
[----:B------:R0:W1:Y:S02]  /*22370*/  SHFL.IDX P6, R14, R13, R12, R11 ;  /* 0x0000000c0d0e7389 */ /* 0x00006400000c000b */
[----:B01---5:R-:W-:Y:S01]  /*22380*/  ENDCOLLECTIVE ;  /* 0x000000000000791b */ /* 0x023fe20003800000 */
.L_x_6374:
[----:B------:R-:W-:Y:S02]  /*22390*/  IMAD.MOV.U32 R13, RZ, RZ, R4 ;  /* 0x000000ffff0d7224 */ /* 0x000fe400078e0004 */
[----:B------:R-:W-:-:S07]  /*223a0*/  IMAD.MOV.U32 R3, RZ, RZ, R14 ;  /* 0x000000ffff037224 */ /* 0x000fce00078e000e */
[----:B------:R-:W-:Y:S05]  /*223b0*/  WARPSYNC.COLLECTIVE R15, `(.L_x_6375) ;  /* 0x000000000f087348 */ /* 0x000fea0003c00000 */
[----:B------:R0:W1:Y:S02]  /*223c0*/  SHFL.IDX P6, R14, R13, R12, R11 ;  /* 0x0000000c0d0e7389 */ /* 0x00006400000c000b */
[----:B01----:R-:W-:Y:S01]  /*223d0*/  ENDCOLLECTIVE ;  /* 0x000000000000791b */ /* 0x003fe20003800000 */
.L_x_6375:
[----:B------:R-:W-:Y:S05]  /*223e0*/  BRA `(.L_x_6376) ;  /* 0xffffff2c00807947 */ /* 0x000fea000383ffff */
.L_x_6162:
        /* <DEDUP_REMOVED lines=8> */
.L_x_6378:
[----:B------:R-:W-:Y:S05]  /*22470*/  BSYNC B1 ;  /* 0x0000000000017941 */ /* 0x000fea0003800000 */
.L_x_6377:
        /* <DEDUP_REMOVED lines=8> */
.L_x_6379:
[----:B------:R-:W-:Y:S05]  /*22500*/  BRA `(.L_x_6380) ;  /* 0xffffff2c00c87947 */ /* 0x000fea000383ffff */
.L_x_6165:
        /* <DEDUP_REMOVED lines=8> */
.L_x_6382:
[----:B------:R-:W-:Y:S05]  /*22590*/  BSYNC B1 ;  /* 0x0000000000017941 */ /* 0x000fea0003800000 */
.L_x_6381:
        /* <DEDUP_REMOVED lines=8> */
.L_x_6383:
[----:B------:R-:W-:Y:S05]  /*22620*/  BRA `(.L_x_6384) ;  /* 0xffffff3000107947 */ /* 0x000fea000383ffff */
.L_x_6168:
        /* <DEDUP_REMOVED lines=8> */
.L_x_6386:
[----:B------:R-:W-:Y:S05]  /*226b0*/  BSYNC B1 ;  /* 0x0000000000017941 */ /* 0x000fea0003800000 */
.L_x_6385:
        /* <DEDUP_REMOVED lines=8> */
.L_x_6387:
[----:B------:R-:W-:Y:S05]  /*22740*/  BRA `(.L_x_6388) ;  /* 0xffffff3000587947 */ /* 0x000fea000383ffff */
.L_x_6170:
[----:B------:R-:W-:Y:S02]  /*22750*/  IMAD.MOV.U32 R13, RZ, RZ, R4 ;  /* 0x000000ffff0d7224 */ /* 0x000fe400078e0004 */
[----:B------:R-:W-:Y:S02]  /*22760*/  IMAD.MOV.U32 R12, RZ, RZ, RZ ;  /* 0x000000ffff0c7224 */ /* 0x000fe400078e00ff */
[----:B------:R-:W-:Y:S02]  /*22770*/  IMAD.MOV.U32 R11, RZ, RZ, 0x1c1f ;  /* 0x00001c1fff0b7424 */ /* 0x000fe400078e00ff */
[----:B------:R-:W-:-:S07]  /*22780*/  IMAD.MOV.U32 R15, RZ, RZ, -0x1 ;  /* 0xffffffffff0f7424 */ /* 0x000fce00078e00ff */
[----:B------:R-:W-:Y:S05]  /*22790*/  WARPSYNC.COLLECTIVE R15, `(.L_x_6389) ;  /* 0x000000000f087348 */ /* 0x000fea0003c00000 */
[----:B------:R0:W1:Y:S02]  /*227a0*/  SHFL.IDX P6, R14, R13, R12, R11 ;  /* 0x0000000c0d0e7389 */ /* 0x00006400000c000b */
[----:B01----:R-:W-:Y:S01]  /*227b0*/  ENDCOLLECTIVE ;  /* 0x000000000000791b */ /* 0x003fe20003800000 */
.L_x_6389:
[----:B------:R-:W-:Y:S02]  /*227c0*/  IMAD.MOV.U32 R13, RZ, RZ, R3 ;  /* 0x000000ffff0d7224 */ /* 0x000fe400078e0003 */
[----:B------:R-:W-:-:S07]  /*227d0*/  IMAD.MOV.U32 R20, RZ, RZ, R14 ;  /* 0x000000ffff147224 */ /* 0x000fce00078e000e */
[----:B------:R-:W-:Y:S05]  /*227e0*/  WARPSYNC.COLLECTIVE R15, `(.L_x_6390) ;  /* 0x000000000f087348 */ /* 0x000fea0003c00000 */
[----:B------:R0:W1:Y:S02]  /*227f0*/  SHFL.IDX P6, R14, R13, R12, R11 ;  /* 0x0000000c0d0e7389 */ /* 0x00006400000c000b */
[----:B01----:R-:W-:Y:S01]  /*22800*/  ENDCOLLECTIVE ;  /* 0x000000000000791b */ /* 0x003fe20003800000 */
.L_x_6390:
[----:B------:R-:W-:Y:S01]  /*22810*/  IMAD.MOV.U32 R12, RZ, RZ, R14 ;  /* 0x000000ffff0c7224 */ /* 0x000fe200078e000e */
[----:B------:R-:W-:Y:S06]  /*22820*/  BRA `(.L_x_6391) ;  /* 0xffffff3400587947 */ /* 0x000fec000383ffff */
.L_x_6173:
        /* <DEDUP_REMOVED lines=8> */
.L_x_6393:
[----:B------:R-:W-:Y:S05]  /*228b0*/  BSYNC B1 ;  /* 0x0000000000017941 */ /* 0x000fea0003800000 */
.L_x_6392:
        /* <DEDUP_REMOVED lines=8> */
.L_x_6394:
[----:B------:R-:W-:Y:S01]  /*22940*/  IMAD.MOV.U32 R3, RZ, RZ, R14 ;  /* 0x000000ffff037224 */ /* 0x000fe200078e000e */
[----:B------:R-:W-:Y:S06]  /*22950*/  BRA `(.L_x_6395) ;  /* 0xffffff4000307947 */ /* 0x000fec000383ffff */
.L_x_6177:
[----:B------:R-:W-:Y:S02]  /*22960*/  IMAD.MOV.U32 R13, RZ, RZ, R4 ;  /* 0x000000ffff0d7224 */ /* 0x000fe400078e0004 */
[----:B------:R-:W-:Y:S02]  /*22970*/  IMAD.MOV.U32 R12, RZ, RZ, RZ ;  /* 0x000000ffff0c7224 */ /* 0x000fe400078e00ff */
[----:B------:R-:W-:Y:S02]  /*22980*/  IMAD.MOV.U32 R11, RZ, RZ, 0x181f ;  /* 0x0000181fff0b7424 */ /* 0x000fe400078e00ff */
[----:B------:R-:W-:-:S07]  /*22990*/  IMAD.MOV.U32 R15, RZ, RZ, -0x1 ;  /* 0xffffffffff0f7424 */ /* 0x000fce00078e00ff */
[----:B0-----:R-:W-:Y:S05]  /*229a0*/  WARPSYNC.COLLECTIVE R15, `(.L_x_6396) ;  /* 0x000000000f087348 */ /* 0x001fea0003c00000 */
[----:B------:R1:W2:Y:S02]  /*229b0*/  SHFL.IDX P6, R14, R13, R12, R11 ;  /* 0x0000000c0d0e7389 */ /* 0x0002a400000c000b */
[----:B012---:R-:W-:Y:S01]  /*229c0*/  ENDCOLLECTIVE ;  /* 0x000000000000791b */ /* 0x007fe20003800000 */
.L_x_6396:
[----:B------:R-:W-:Y:S02]  /*229d0*/  IMAD.MOV.U32 R13, RZ, RZ, R0 ;  /* 0x000000ffff0d7224 */ /* 0x000fe400078e0000 */
[----:B------:R-:W-:-:S07]  /*229e0*/  IMAD.MOV.U32 R3, RZ, RZ, R14 ;  /* 0x000000ffff037224 */ /* 0x000fce00078e000e */
[----:B------:R-:W-:Y:S05]  /*229f0*/  WARPSYNC.COLLECTIVE R15, `(.L_x_6397) ;  /* 0x000000000f087348 */ /* 0x000fea0003c00000 */
[----:B------:R0:W1:Y:S02]  /*22a00*/  SHFL.IDX P6, R14, R13, R12, R11 ;  /* 0x0000000c0d0e7389 */ /* 0x00006400000c000b */
[----:B01----:R-:W-:Y:S01]  /*22a10*/  ENDCOLLECTIVE ;  /* 0x000000000000791b */ /* 0x003fe20003800000 */
.L_x_6397:
[----:B------:R-:W-:Y:S01]  /*22a20*/  IMAD.MOV.U32 R9, RZ, RZ, R14 ;  /* 0x000000ffff097224 */ /* 0x000fe200078e000e */
[----:B------:R-:W-:Y:S06]  /*22a30*/  BRA `(.L_x_6398) ;  /* 0xffffff54008c7947 */ /* 0x000fec000383ffff */
.L_x_6180:
        /* <DEDUP_REMOVED lines=8> */
.L_x_6400:
[----:B------:R-:W-:Y:S05]  /*22ac0*/  BSYNC B1 ;  /* 0x0000000000017941 */ /* 0x000fea0003800000 */
.L_x_6399:
        /* <DEDUP_REMOVED lines=8> */
.L_x_6401:
[----:B------:R-:W-:Y:S01]  /*22b50*/  IMAD.MOV.U32 R9, RZ, RZ, R14 ;  /* 0x000000ffff097224 */ /* 0x000fe200078e000e */
[----:B------:R-:W-:Y:S06]  /*22b60*/  BRA `(.L_x_6402) ;  /* 0xffffff5400d47947 */ /* 0x000fec000383ffff */
.L_x_6183:
        /* <DEDUP_REMOVED lines=8> */
.L_x_6404:
[----:B------:R-:W-:Y:S05]  /*22bf0*/  BSYNC B1 ;  /* 0x0000000000017941 */ /* 0x000fea0003800000 */
.L_x_6403:
        /* <DEDUP_REMOVED lines=8> */
.L_x_6405:
[----:B------:R-:W-:Y:S01]  /*22c80*/  IMAD.MOV.U32 R9, RZ, RZ, R14 ;  /* 0x000000ffff097224 */ /* 0x000fe200078e000e */
[----:B------:R-:W-:Y:S06]  /*22c90*/  BRA `(.L_x_6406) ;  /* 0xffffff5800187947 */ /* 0x000fec000383ffff */
.L_x_6186:
        /* <DEDUP_REMOVED lines=8> */
.L_x_6408:
[----:B------:R-:W-:Y:S05]  /*22d20*/  BSYNC B1 ;  /* 0x0000000000017941 */ /* 0x000fea0003800000 */
.L_x_6407:
        /* <DEDUP_REMOVED lines=8> */
.L_x_6409:
[----:B------:R-:W-:Y:S01]  /*22db0*/  IMAD.MOV.U32 R9, RZ, RZ, R14 ;  /* 0x000000ffff097224 */ /* 0x000fe200078e000e */
[----:B------:R-:W-:Y:S06]  /*22dc0*/  BRA `(.L_x_6410) ;  /* 0xffffff58005c7947 */ /* 0x000fec000383ffff */
.L_x_6205:
        /* <DEDUP_REMOVED lines=11> */
.L_x_6412:
[----:B------:R-:W-:Y:S05]  /*22e80*/  BSYNC B1 ;  /* 0x0000000000017941 */ /* 0x000fea0003800000 */
.L_x_6411:
[----:B------:R-:W-:Y:S05]  /*22e90*/  BRA `(.L_x_6413) ;  /* 0xffffff7400907947 */ /* 0x000fea000383ffff */
.L_x_6207:
[----:B------:R-:W-:Y:S01]  /*22ea0*/  BSSY B1, `(.L_x_6414) ;  /* 0x0000006000017945 */ /* 0x000fe20003800000 */
[----:B------:R-:W-:-:S07]  /*22eb0*/  IMAD.MOV.U32 R15, RZ, RZ, -0x1 ;  /* 0xffffffffff0f7424 */ /* 0x000fce00078e00ff */
[----:B01----:R-:W-:Y:S05]  /*22ec0*/  WARPSYNC.COLLECTIVE R15, `(.L_x_6415) ;  /* 0x000000000f0c7348 */ /* 0x003fea0003c00000 */
[----:B------:R-:W-:Y:S02]  /*22ed0*/  ELECT P6, UR62, PT ;  /* 0x00000000003e782f */ /* 0x000fe400038c0000 */
[----:B------:R-:W-:Y:S01]  /*22ee0*/  MOV R14, UR62 ;  /* 0x0000003e000e7c02 */ /* 0x000fe20008000f00 */
[----:B01----:R-:W-:Y:S10]  /*22ef0*/  ENDCOLLECTIVE ;  /* 0x000000000000791b */ /* 0x003ff40003800000 */
.L_x_6415:
[----:B------:R-:W-:Y:S05]  /*22f00*/  BSYNC B1 ;  /* 0x0000000000017941 */ /* 0x000fea0003800000 */
.L_x_6414:
[----:B------:R-:W-:Y:S05]  /*22f10*/  BRA `(.L_x_6206) ;  /* 0xffffff7400887947 */ /* 0x000fea000383ffff */
.L_x_6209:
[----:B0-----:R0:W2:Y:S02]  /*22f20*/  SYNCS.PHASECHK.TRANS64.TRYWAIT P0, [R16+URZ+0x32420], R8 ;  /* 0x03242008100075a7 */ /* 0x0010a4000800017f */
[----:B--2---:R-:W-:Y:S05]  /*22f30*/  @!P0 NANOSLEEP.SYNCS 0x989680 ;  /* 0x009896800000895d */ /* 0x004fea0003900000 */
[----:B------:R-:W2:Y:S02]  /*22f40*/  @!P0 SYNCS.PHASECHK.TRANS64 P0, [R16+URZ+0x32420], R8 ;  /* 0x03242008100085a7 */ /* 0x000ea4000800007f */
[----:B--2---:R-:W-:Y:S05]  /*22f50*/  @!P0 BRA `(.L_x_6209) ;  /* 0xfffffffc00f08947 */ /* 0x004fea000383ffff */
[----:B------:R-:W-:Y:S05]  /*22f60*/  BRA `(.L_x_6416) ;  /* 0xffffff7400987947 */ /* 0x000fea000383ffff */
.L_x_6213:
[----:B0-----:R0:W2:Y:S02]  /*22f70*/  SYNCS.PHASECHK.TRANS64.TRYWAIT P0, [R8+URZ+0x324a0], R9 ;  /* 0x0324a009080075a7 */ /* 0x0010a4000800017f */
[----:B--2---:R-:W-:Y:S05]  /*22f80*/  @!P0 NANOSLEEP.SYNCS 0x989680 ;  /* 0x009896800000895d */ /* 0x004fea0003900000 */
[----:B------:R-:W2:Y:S02]  /*22f90*/  @!P0 SYNCS.PHASECHK.TRANS64 P0, [R8+URZ+0x324a0], R9 ;  /* 0x0324a009080085a7 */ /* 0x000ea4000800007f */
[----:B--2---:R-:W-:Y:S05]  /*22fa0*/  @!P0 BRA `(.L_x_6213) ;  /* 0xfffffffc00f08947 */ /* 0x004fea000383ffff */
[----:B------:R-:W-:Y:S05]  /*22fb0*/  BRA `(.L_x_6417) ;  /* 0xffffff7400b07947 */ /* 0x000fea000383ffff */
.L_x_6218:
[----:B-1----:R1:W2:Y:S02]  /*22fc0*/  SYNCS.PHASECHK.TRANS64.TRYWAIT P0, [R8+URZ+0x324c0], R9 ;  /* 0x0324c009080075a7 */ /* 0x0022a4000800017f */
[----:B--2---:R-:W-:Y:S05]  /*22fd0*/  @!P0 NANOSLEEP.SYNCS 0x989680 ;  /* 0x009896800000895d */ /* 0x004fea0003900000 */
[----:B------:R-:W2:Y:S02]  /*22fe0*/  @!P0 SYNCS.PHASECHK.TRANS64 P0, [R8+URZ+0x324c0], R9 ;  /* 0x0324c009080085a7 */ /* 0x000ea4000800007f */
[----:B--2---:R-:W-:Y:S05]  /*22ff0*/  @!P0 BRA `(.L_x_6218) ;  /* 0xfffffffc00f08947 */ /* 0x004fea000383ffff */
[----:B------:R-:W-:Y:S05]  /*23000*/  BRA `(.L_x_6418) ;  /* 0xffffff78002c7947 */ /* 0x000fea000383ffff */
.L_x_6228:
[----:B0-----:R0:W2:Y:S02]  /*23010*/  SYNCS.PHASECHK.TRANS64.TRYWAIT P1, [R6+URZ+0x324a0], R8 ;  /* 0x0324a008060075a7 */ /* 0x0010a4000802017f */
[----:B--2---:R-:W-:Y:S05]  /*23020*/  @!P1 NANOSLEEP.SYNCS 0x989680 ;  /* 0x009896800000995d */ /* 0x004fea0003900000 */
[----:B------:R-:W2:Y:S02]  /*23030*/  @!P1 SYNCS.PHASECHK.TRANS64 P1, [R6+URZ+0x324a0], R8 ;  /* 0x0324a008060095a7 */ /* 0x000ea4000802007f */
[----:B--2---:R-:W-:Y:S05]  /*23040*/  @!P1 BRA `(.L_x_6228) ;  /* 0xfffffffc00f09947 */ /* 0x004fea000383ffff */
[----:B------:R-:W-:Y:S05]  /*23050*/  BRA `(.L_x_6419) ;  /* 0xffffff7c00a07947 */ /* 0x000fea000383ffff */
.L_x_6233:
[----:B-1----:R1:W2:Y:S02]  /*23060*/  SYNCS.PHASECHK.TRANS64.TRYWAIT P1, [R6+URZ+0x324c0], R8 ;  /* 0x0324c008060075a7 */ /* 0x0022a4000802017f */
[----:B--2---:R-:W-:Y:S05]  /*23070*/  @!P1 NANOSLEEP.SYNCS 0x989680 ;  /* 0x009896800000995d */ /* 0x004fea0003900000 */
[----:B------:R-:W2:Y:S02]  /*23080*/  @!P1 SYNCS.PHASECHK.TRANS64 P1, [R6+URZ+0x324c0], R8 ;  /* 0x0324c008060095a7 */ /* 0x000ea4000802007f */
[----:B--2---:R-:W-:Y:S05]  /*23090*/  @!P1 BRA `(.L_x_6233) ;  /* 0xfffffffc00f09947 */ /* 0x004fea000383ffff */
[----:B------:R-:W-:Y:S05]  /*230a0*/  BRA `(.L_x_6420) ;  /* 0xffffff8000187947 */ /* 0x000fea000383ffff */
.L_x_6251:
        /* <DEDUP_REMOVED lines=11> */
.L_x_6422:
[----:B------:R-:W-:Y:S05]  /*23160*/  BSYNC B0 ;  /* 0x0000000000007941 */ /* 0x000fea0003800000 */
.L_x_6421:
[----:B------:R-:W-:Y:S05]  /*23170*/  BRA `(.L_x_6423) ;  /* 0xffffff9000587947 */ /* 0x000fea000383ffff */
.L_x_6254:
[----:B-1----:R1:W2:Y:S02]  /*23180*/  SYNCS.PHASECHK.TRANS64.TRYWAIT P0, [R23+URZ+0x32440], R0 ;  /* 0x03244000170075a7 */ /* 0x0022a4000800017f */
[----:B--2---:R-:W-:Y:S05]  /*23190*/  @!P0 NANOSLEEP.SYNCS 0x989680 ;  /* 0x009896800000895d */ /* 0x004fea0003900000 */
[----:B------:R-:W2:Y:S02]  /*231a0*/  @!P0 SYNCS.PHASECHK.TRANS64 P0, [R23+URZ+0x32440], R0 ;  /* 0x03244000170085a7 */ /* 0x000ea4000800007f */
[----:B--2---:R-:W-:Y:S05]  /*231b0*/  @!P0 BRA `(.L_x_6254) ;  /* 0xfffffffc00f08947 */ /* 0x004fea000383ffff */
[----:B------:R-:W-:Y:S05]  /*231c0*/  BRA `(.L_x_6424) ;  /* 0xffffff90006c7947 */ /* 0x000fea000383ffff */
.L_x_6255:
        /* <DEDUP_REMOVED lines=8> */
.L_x_6426:
[----:B------:R-:W-:Y:S05]  /*23250*/  BSYNC B0 ;  /* 0x0000000000007941 */ /* 0x000fea0003800000 */
.L_x_6425:
        /* <DEDUP_REMOVED lines=9> */
.L_x_6427:
[----:B------:R-:W-:Y:S02]  /*232f0*/  IMAD.MOV.U32 R13, RZ, RZ, R4 ;  /* 0x000000ffff0d7224 */ /* 0x000fe400078e0004 */
[----:B------:R-:W-:Y:S02]  /*23300*/  IMAD.MOV.U32 R12, RZ, RZ, 0x1 ;  /* 0x00000001ff0c7424 */ /* 0x000fe400078e00ff */
[----:B------:R-:W-:-:S07]  /*23310*/  IMAD.MOV.U32 R3, RZ, RZ, R14 ;  /* 0x000000ffff037224 */ /* 0x000fce00078e000e */
[----:B------:R-:W-:Y:S05]  /*23320*/  WARPSYNC.COLLECTIVE R15, `(.L_x_6428) ;  /* 0x000000000f087348 */ /* 0x000fea0003c00000 */
[----:B------:R0:W1:Y:S02]  /*23330*/  SHFL.IDX P6, R14, R13, R12, R11 ;  /* 0x0000000c0d0e7389 */ /* 0x00006400000c000b */
[----:B01----:R-:W-:Y:S01]  /*23340*/  ENDCOLLECTIVE ;  /* 0x000000000000791b */ /* 0x003fe20003800000 */
.L_x_6428:
        /* <DEDUP_REMOVED lines=15> */
.L_x_6429:
[----:B------:R-:W-:Y:S02]  /*23440*/  @P0 IMAD R6, R5, 0x2, R16 ;  /* 0x0000000205060824 */ /* 0x000fe400078e0210 */
[----:B------:R-:W-:Y:S02]  /*23450*/  IMAD.MOV.U32 R13, RZ, RZ, R4 ;  /* 0x000000ffff0d7224 */ /* 0x000fe400078e0004 */
[----:B------:R-:W-:Y:S02]  /*23460*/  IMAD.MOV.U32 R12, RZ, RZ, 0x2 ;  /* 0x00000002ff0c7424 */ /* 0x000fe400078e00ff */
[----:B------:R-:W-:-:S07]  /*23470*/  IMAD.MOV.U32 R3, RZ, RZ, R14 ;  /* 0x000000ffff037224 */ /* 0x000fce00078e000e */
[----:B------:R-:W-:Y:S05]  /*23480*/  WARPSYNC.COLLECTIVE R15, `(.L_x_6430) ;  /* 0x000000000f087348 */ /* 0x000fea0003c00000 */
[----:B------:R0:W1:Y:S02]  /*23490*/  SHFL.IDX P6, R14, R13, R12, R11 ;  /* 0x0000000c0d0e7389 */ /* 0x00006400000c000b */
[----:B01----:R-:W-:Y:S01]  /*234a0*/  ENDCOLLECTIVE ;  /* 0x000000000000791b */ /* 0x003fe20003800000 */
.L_x_6430:
        /* <DEDUP_REMOVED lines=15> */
.L_x_6431:
[----:B------:R-:W-:Y:S02]  /*235a0*/  @P0 IMAD R6, R5, 0x2, R16 ;  /* 0x0000000205060824 */ /* 0x000fe400078e0210 */
[----:B------:R-:W-:Y:S02]  /*235b0*/  IMAD.MOV.U32 R13, RZ, RZ, R4 ;  /* 0x000000ffff0d7224 */ /* 0x000fe400078e0004 */
[----:B------:R-:W-:Y:S02]  /*235c0*/  IMAD.MOV.U32 R12, RZ, RZ, 0x3 ;  /* 0x00000003ff0c7424 */ /* 0x000fe400078e00ff */
[----:B------:R-:W-:-:S07]  /*235d0*/  IMAD.MOV.U32 R3, RZ, RZ, R14 ;  /* 0x000000ffff037224 */ /* 0x000fce00078e000e */
[----:B------:R-:W-:Y:S05]  /*235e0*/  WARPSYNC.COLLECTIVE R15, `(.L_x_6432) ;  /* 0x000000000f087348 */ /* 0x000fea0003c00000 */
[----:B------:R0:W1:Y:S02]  /*235f0*/  SHFL.IDX P6, R14, R13, R12, R11 ;  /* 0x0000000c0d0e7389 */ /* 0x00006400000c000b */
[----:B01----:R-:W-:Y:S01]  /*23600*/  ENDCOLLECTIVE ;  /* 0x000000000000791b */ /* 0x003fe20003800000 */
.L_x_6432:
        /* <DEDUP_REMOVED lines=15> */
.L_x_6433:
[----:B------:R-:W-:Y:S02]  /*23700*/  @P0 IMAD R6, R5, 0x2, R16 ;  /* 0x0000000205060824 */ /* 0x000fe400078e0210 */
[----:B------:R-:W-:Y:S02]  /*23710*/  IMAD.MOV.U32 R13, RZ, RZ, R4 ;  /* 0x000000ffff0d7224 */ /* 0x000fe400078e0004 */
[----:B------:R-:W-:Y:S02]  /*23720*/  IMAD.MOV.U32 R12, RZ, RZ, 0x4 ;  /* 0x00000004ff0c7424 */ /* 0x000fe400078e00ff */
[----:B------:R-:W-:-:S07]  /*23730*/  IMAD.MOV.U32 R3, RZ, RZ, R14 ;  /* 0x000000ffff037224 */ /* 0x000fce00078e000e */
[----:B------:R-:W-:Y:S05]  /*23740*/  WARPSYNC.COLLECTIVE R15, `(.L_x_6434) ;  /* 0x000000000f087348 */ /* 0x000fea0003c00000 */
[----:B------:R0:W1:Y:S02]  /*23750*/  SHFL.IDX P6, R14, R13, R12, R11 ;  /* 0x0000000c0d0e7389 */ /* 0x00006400000c000b */
[----:B01----:R-:W-:Y:S01]  /*23760*/  ENDCOLLECTIVE ;  /* 0x000000000000791b */ /* 0x003fe20003800000 */
.L_x_6434:
        /* <DEDUP_REMOVED lines=15> */
.L_x_6435:
[----:B------:R-:W-:Y:S02]  /*23860*/  @P0 IMAD R6, R5, 0x2, R16 ;  /* 0x0000000205060824 */ /* 0x000fe400078e0210 */
[----:B------:R-:W-:Y:S02]  /*23870*/  IMAD.MOV.U32 R13, RZ, RZ, R4 ;  /* 0x000000ffff0d7224 */ /* 0x000fe400078e0004 */
[----:B------:R-:W-:Y:S02]  /*23880*/  IMAD.MOV.U32 R12, RZ, RZ, 0x5 ;  /* 0x00000005ff0c7424 */ /* 0x000fe400078e00ff */
[----:B------:R-:W-:-:S07]  /*23890*/  IMAD.MOV.U32 R3, RZ, RZ, R14 ;  /* 0x000000ffff037224 */ /* 0x000fce00078e000e */
[----:B------:R-:W-:Y:S05]  /*238a0*/  WARPSYNC.COLLECTIVE R15, `(.L_x_6436) ;  /* 0x000000000f087348 */ /* 0x000fea0003c00000 */
[----:B------:R0:W1:Y:S02]  /*238b0*/  SHFL.IDX P6, R14, R13, R12, R11 ;  /* 0x0000000c0d0e7389 */ /* 0x00006400000c000b */
[----:B01----:R-:W-:Y:S01]  /*238c0*/  ENDCOLLECTIVE ;  /* 0x000000000000791b */ /* 0x003fe20003800000 */
.L_x_6436:
        /* <DEDUP_REMOVED lines=10> */
.L_x_6437:
[----:B------:R-:W-:Y:S01]  /*23970*/  @!PT LDS RZ, [RZ] ;  /* 0x00000000fffff984 */ /* 0x000fe20000000800 */
[----:B------:R-:W-:Y:S01]  /*23980*/  @!PT LDS RZ, [RZ] ;  /* 0x00000000fffff984 */ /* 0x000fe20000000800 */
[----:B------:R-:W-:Y:S01]  /*23990*/  @!PT LDS RZ, [RZ] ;  /* 0x00000000fffff984 */ /* 0x000fe20000000800 */
[----:B------:R1:W-:Y:S01]  /*239a0*/  @P0 LDGSTS.E.BYPASS.LTC128B.128 [R6+0x1e400], desc[UR42][R2.64], !P2 ;  /* 0x1e40000002060fae */ /* 0x0003e2000d101d6a */
[----:B------:R-:W-:Y:S01]  /*239b0*/  IMAD.MOV.U32 R0, RZ, RZ, R14 ;  /* 0x000000ffff007224 */ /* 0x000fe200078e000e */
[----:B------:R-:W-:Y:S06]  /*239c0*/  BRA `(.L_x_6438) ;  /* 0xffffff8c00d47947 */ /* 0x000fec000383ffff */
.L_x_6260:
        /* <DEDUP_REMOVED lines=9> */
.L_x_6439:
[C---:B------:R-:W-:Y:S01]  /*23a60*/  VIADD R10, R25.reuse, 0x10 ;  /* 0x00000010190a7836 */ /* 0x040fe20000000000 */
[C---:B------:R-:W-:Y:S01]  /*23a70*/  ISETP.GE.AND P0, PT, R25.reuse, R2, PT ;  /* 0x000000021900720c */ /* 0x040fe20003f06270 */
[C---:B------:R-:W-:Y:S02]  /*23a80*/  VIADD R6, R25.reuse, 0x20 ;  /* 0x0000002019067836 */ /* 0x040fe40000000000 */
[----:B------:R-:W-:Y:S01]  /*23a90*/  VIADD R8, R25, 0x40 ;  /* 0x0000004019087836 */ /* 0x000fe20000000000 */
[----:B------:R0:W-:Y:S04]  /*23aa0*/  STL [R1+0x18], R10 ;  /* 0x0000180a01007387 */ /* 0x0001e80000100800 */
[----:B------:R0:W-:Y:S01]  /*23ab0*/  STL [R1+0x1c], R6 ;  /* 0x00001c0601007387 */ /* 0x0001e20000100800 */
[----:B------:R-:W-:-:S02]  /*23ac0*/  IMAD.MOV.U32 R13, RZ, RZ, R0 ;  /* 0x000000ffff0d7224 */ /* 0x000fc400078e0000 */
[----:B------:R-:W-:-:S07]  /*23ad0*/  IMAD.MOV.U32 R4, RZ, RZ, R14 ;  /* 0x000000ffff047224 */ /* 0x000fce00078e000e */
[----:B0-----:R-:W-:Y:S05]  /*23ae0*/  WARPSYNC.COLLECTIVE R15, `(.L_x_6440) ;  /* 0x000000000f087348 */ /* 0x001fea0003c00000 */
[----:B------:R1:W2:Y:S02]  /*23af0*/  SHFL.IDX P6, R14, R13, R12, R11 ;  /* 0x0000000c0d0e7389 */ /* 0x0002a400000c000b */
[----:B012---:R-:W-:Y:S01]  /*23b00*/  ENDCOLLECTIVE ;  /* 0x000000000000791b */ /* 0x007fe20003800000 */
.L_x_6440:
[----:B------:R-:W-:Y:S02]  /*23b10*/  IMAD.MOV.U32 R13, RZ, RZ, R3 ;  /* 0x000000ffff0d7224 */ /* 0x000fe400078e0003 */
[----:B------:R-:W-:Y:S02]  /*23b20*/  IMAD.MOV.U32 R12, RZ, RZ, 0x1 ;  /* 0x00000001ff0c7424 */ /* 0x000fe400078e00ff */
[----:B------:R-:W-:-:S07]  /*23b30*/  IMAD.MOV.U32 R5, RZ, RZ, R14 ;  /* 0x000000ffff057224 */ /* 0x000fce00078e000e */
[----:B------:R-:W-:Y:S05]  /*23b40*/  WARPSYNC.COLLECTIVE R15, `(.L_x_6441) ;  /* 0x000000000f087348 */ /* 0x000fea0003c00000 */
[----:B------:R0:W1:Y:S02]  /*23b50*/  SHFL.IDX P6, R14, R13, R12, R11 ;  /* 0x0000000c0d0e7389 */ /* 0x00006400000c000b */
[----:B01----:R-:W-:Y:S01]  /*23b60*/  ENDCOLLECTIVE ;  /* 0x000000000000791b */ /* 0x003fe20003800000 */
.L_x_6441:
        /* <DEDUP_REMOVED lines=15> */
.L_x_6442:
[----:B------:R-:W-:Y:S02]  /*23c60*/  IMAD.MOV.U32 R13, RZ, RZ, R3 ;  /* 0x000000ffff0d7224 */ /* 0x000fe400078e0003 */
[----:B------:R-:W-:Y:S02]  /*23c70*/  IMAD.MOV.U32 R12, RZ, RZ, 0x2 ;  /* 0x00000002ff0c7424 */ /* 0x000fe400078e00ff */
[----:B------:R-:W-:-:S07]  /*23c80*/  IMAD.MOV.U32 R5, RZ, RZ, R14 ;  /* 0x000000ffff057224 */ /* 0x000fce00078e000e */
[----:B------:R-:W-:Y:S05]  /*23c90*/  WARPSYNC.COLLECTIVE R15, `(.L_x_6443) ;  /* 0x000000000f087348 */ /* 0x000fea0003c00000 */
[----:B------:R0:W1:Y:S02]  /*23ca0*/  SHFL.IDX P6, R14, R13, R12, R11 ;  /* 0x0000000c0d0e7389 */ /* 0x00006400000c000b */
[----:B01----:R-:W-:Y:S01]  /*23cb0*/  ENDCOLLECTIVE ;  /* 0x000000000000791b */ /* 0x003fe20003800000 */
.L_x_6443:
        /* <DEDUP_REMOVED lines=12> */
[----:B------:R1:W-:Y:S04]  /*23d80*/  STL [R1+0x20], R6 ;  /* 0x0000200601007387 */ /* 0x0003e80000100800 */
[----:B------:R1:W-:Y:S01]  /*23d90*/  STL [R1+0x24], R8 ;  /* 0x0000240801007387 */ /* 0x0003e20000100800 */
[----:B0-----:R-:W-:-:S07]  /*23da0*/  IMAD.MOV.U32 R4, RZ, RZ, R14 ;  /* 0x000000ffff047224 */ /* 0x001fce00078e000e */
[----:B-1----:R-:W-:Y:S05]  /*23db0*/  WARPSYNC.COLLECTIVE R15, `(.L_x_6444) ;  /* 0x000000000f087348 */ /* 0x002fea0003c00000 */
[----:B------:R0:W2:Y:S02]  /*23dc0*/  SHFL.IDX P6, R14, R13, R12, R11 ;  /* 0x0000000c0d0e7389 */ /* 0x0000a400000c000b */
[----:B012---:R-:W-:Y:S01]  /*23dd0*/  ENDCOLLECTIVE ;  /* 0x000000000000791b */ /* 0x007fe20003800000 */
.L_x_6444:
[----:B------:R-:W-:Y:S02]  /*23de0*/  IMAD.MOV.U32 R13, RZ, RZ, R3 ;  /* 0x000000ffff0d7224 */ /* 0x000fe400078e0003 */
[----:B------:R-:W-:Y:S02]  /*23df0*/  IMAD.MOV.U32 R12, RZ, RZ, 0x3 ;  /* 0x00000003ff0c7424 */ /* 0x000fe400078e00ff */
[----:B------:R-:W-:-:S07]  /*23e00*/  IMAD.MOV.U32 R5, RZ, RZ, R14 ;  /* 0x000000ffff057224 */ /* 0x000fce00078e000e */
[----:B------:R-:W-:Y:S05]  /*23e10*/  WARPSYNC.COLLECTIVE R15, `(.L_x_6445) ;  /* 0x000000000f087348 */ /* 0x000fea0003c00000 */
[----:B------:R0:W1:Y:S02]  /*23e20*/  SHFL.IDX P6, R14, R13, R12, R11 ;  /* 0x0000000c0d0e7389 */ /* 0x00006400000c000b */
[----:B01----:R-:W-:Y:S01]  /*23e30*/  ENDCOLLECTIVE ;  /* 0x000000000000791b */ /* 0x003fe20003800000 */
.L_x_6445:
        /* <DEDUP_REMOVED lines=15> */
.L_x_6446:
[----:B------:R-:W-:Y:S02]  /*23f30*/  IMAD.MOV.U32 R13, RZ, RZ, R3 ;  /* 0x000000ffff0d7224 */ /* 0x000fe400078e0003 */
[----:B------:R-:W-:Y:S02]  /*23f40*/  IMAD.MOV.U32 R12, RZ, RZ, 0x4 ;  /* 0x00000004ff0c7424 */ /* 0x000fe400078e00ff */
[----:B------:R-:W-:-:S07]  /*23f50*/  IMAD.MOV.U32 R5, RZ, RZ, R14 ;  /* 0x000000ffff057224 */ /* 0x000fce00078e000e */
[----:B------:R-:W-:Y:S05]  /*23f60*/  WARPSYNC.COLLECTIVE R15, `(.L_x_6447) ;  /* 0x000000000f087348 */ /* 0x000fea0003c00000 */
[----:B------:R0:W1:Y:S02]  /*23f70*/  SHFL.IDX P6, R14, R13, R12, R11 ;  /* 0x0000000c0d0e7389 */ /* 0x00006400000c000b */
[----:B01----:R-:W-:Y:S01]  /*23f80*/  ENDCOLLECTIVE ;  /* 0x000000000000791b */ /* 0x003fe20003800000 */
.L_x_6447:
        /* <DEDUP_REMOVED lines=10> */
.L_x_6448:
        /* <DEDUP_REMOVED lines=13> */
.L_x_6449:
        /* <DEDUP_REMOVED lines=10> */
.L_x_6450:
        /* <DEDUP_REMOVED lines=13> */
.L_x_6451:
        /* <DEDUP_REMOVED lines=10> */
.L_x_6452:
        /* <DEDUP_REMOVED lines=11> */
.L_x_6453:
        /* <DEDUP_REMOVED lines=10> */
.L_x_6454:
[----:B------:R-:W-:Y:S01]  /*24460*/  @!PT LDS RZ, [RZ] ;  /* 0x00000000fffff984 */ /* 0x000fe20000000800 */
[----:B------:R-:W-:Y:S01]  /*24470*/  @!PT LDS RZ, [RZ] ;  /* 0x00000000fffff984 */ /* 0x000fe20000000800 */
[----:B------:R-:W-:Y:S01]  /*24480*/  @!PT LDS RZ, [RZ] ;  /* 0x00000000fffff984 */ /* 0x000fe20000000800 */
[----:B------:R0:W-:Y:S01]  /*24490*/  @!P0 LDGSTS.E.BYPASS.LTC128B.128 [R22+0x1b400], desc[UR42][R4.64], !P1 ;  /* 0x1b40000004168fae */ /* 0x0001e2000c901d6a */
[----:B------:R-:W-:Y:S01]  /*244a0*/  IMAD.MOV.U32 R0, RZ, RZ, R14 ;  /* 0x000000ffff007224 */ /* 0x000fe200078e000e */
[----:B------:R-:W-:Y:S06]  /*244b0*/  BRA `(.L_x_6455) ;  /* 0xffffff9000247947 */ /* 0x000fec000383ffff */
.L_x_6264:
        /* <DEDUP_REMOVED lines=33> */
.L_x_6457:
[----:B------:R-:W-:Y:S05]  /*246d0*/  BSYNC B0 ;  /* 0x0000000000007941 */ /* 0x000fea0003800000 */
.L_x_6456:
        /* <DEDUP_REMOVED lines=11> */
.L_x_6458:
        /* <DEDUP_REMOVED lines=12> */
.L_x_6459:
        /* <DEDUP_REMOVED lines=15> */
.L_x_6460:
        /* <DEDUP_REMOVED lines=12> */
.L_x_6461:
        /* <DEDUP_REMOVED lines=12> */
.L_x_6462:
        /* <DEDUP_REMOVED lines=12> */
.L_x_6463:
        /* <DEDUP_REMOVED lines=12> */
.L_x_6464:
        /* <DEDUP_REMOVED lines=12> */
.L_x_6465:
        /* <DEDUP_REMOVED lines=12> */
.L_x_6466:
        /* <DEDUP_REMOVED lines=12> */
.L_x_6467:
        /* <DEDUP_REMOVED lines=12> */
.L_x_6468:
        /* <DEDUP_REMOVED lines=12> */
.L_x_6469:
        /* <DEDUP_REMOVED lines=11> */
.L_x_6470:
[----:B------:R-:W-:Y:S02]  /*250b0*/  IMAD.MOV.U32 R13, RZ, RZ, R0 ;  /* 0x000000ffff0d7224 */ /* 0x000fe400078e0000 */
[----:B------:R-:W-:Y:S02]  /*250c0*/  IMAD.MOV.U32 R12, RZ, RZ, 0x7 ;  /* 0x00000007ff0c7424 */ /* 0x000fe400078e00ff */
[----:B------:R-:W-:-:S07]  /*250d0*/  IMAD.MOV.U32 R2, RZ, RZ, R14 ;  /* 0x000000ffff027224 */ /* 0x000fce00078e000e */
[----:B------:R-:W-:Y:S05]  /*250e0*/  WARPSYNC.COLLECTIVE R15, `(.L_x_6471) ;  /* 0x000000000f087348 */ /* 0x000fea0003c00000 */
[----:B------:R0:W1:Y:S02]  /*250f0*/  SHFL.IDX P6, R14, R13, R12, R11 ;  /* 0x0000000c0d0e7389 */ /* 0x00006400000c000b */
[----:B01----:R-:W-:Y:S01]  /*25100*/  ENDCOLLECTIVE ;  /* 0x000000000000791b */ /* 0x003fe20003800000 */
.L_x_6471:
        /* <DEDUP_REMOVED lines=14> */
.L_x_6472:
[----:B------:R-:W-:Y:S01]  /*251f0*/  IMAD.MOV.U32 R2, RZ, RZ, R14 ;  /* 0x000000ffff027224 */ /* 0x000fe200078e000e */
[----:B------:R-:W-:Y:S06]  /*25200*/  BRA `(.L_x_6473) ;  /* 0xffffff8c00887947 */ /* 0x000fec000383ffff */
.L_x_6269:
[----:B0-----:R0:W1:Y:S02]  /*25210*/  SYNCS.PHASECHK.TRANS64.TRYWAIT P0, [R16+URZ+0x32420], R3 ;  /* 0x03242003100075a7 */ /* 0x001064000800017f */
[----:B-1----:R-:W-:Y:S05]  /*25220*/  @!P0 NANOSLEEP.SYNCS 0x989680 ;  /* 0x009896800000895d */ /* 0x002fea0003900000 */
[----:B------:R-:W1:Y:S02]  /*25230*/  @!P0 SYNCS.PHASECHK.TRANS64 P0, [R16+URZ+0x32420], R3 ;  /* 0x03242003100085a7 */ /* 0x000e64000800007f */
[----:B-1----:R-:W-:Y:S05]  /*25240*/  @!P0 BRA `(.L_x_6269) ;  /* 0xfffffffc00f08947 */ /* 0x002fea000383ffff */
[----:B------:R-:W-:Y:S05]  /*25250*/  BRA `(.L_x_6474) ;  /* 0xffffff8c00fc7947 */ /* 0x000fea000383ffff */
.L_x_6272:
[----:B-1----:R1:W3:Y:S02]  /*25260*/  SYNCS.PHASECHK.TRANS64.TRYWAIT P0, [R23+URZ+0x32460], R0 ;  /* 0x03246000170075a7 */ /* 0x0022e4000800017f */
[----:B---3--:R-:W-:Y:S05]  /*25270*/  @!P0 NANOSLEEP.SYNCS 0x989680 ;  /* 0x009896800000895d */ /* 0x008fea0003900000 */
[----:B------:R-:W3:Y:S02]  /*25280*/  @!P0 SYNCS.PHASECHK.TRANS64 P0, [R23+URZ+0x32460], R0 ;  /* 0x03246000170085a7 */ /* 0x000ee4000800007f */
[----:B---3--:R-:W-:Y:S05]  /*25290*/  @!P0 BRA `(.L_x_6272) ;  /* 0xfffffffc00f08947 */ /* 0x008fea000383ffff */
[----:B------:R-:W-:Y:S05]  /*252a0*/  BRA `(.L_x_6475) ;  /* 0xffffff90000c7947 */ /* 0x000fea000383ffff */
.L_x_6273:
        /* <DEDUP_REMOVED lines=8> */
.L_x_6477:
[----:B------:R-:W-:Y:S05]  /*25330*/  BSYNC B0 ;  /* 0x0000000000007941 */ /* 0x000fea0003800000 */
.L_x_6476:
        /* <DEDUP_REMOVED lines=13> */
.L_x_6478:
        /* <DEDUP_REMOVED lines=9> */
.L_x_6479:
        /* <DEDUP_REMOVED lines=17> */
.L_x_6480:
[----:B------:R-:W-:Y:S02]  /*255b0*/  IMAD.MOV.U32 R13, RZ, RZ, R6 ;  /* 0x000000ffff0d7224 */ /* 0x000fe400078e0006 */
[----:B------:R-:W-:Y:S01]  /*255c0*/  IMAD.MOV.U32 R12, RZ, RZ, 0x2 ;  /* 0x00000002ff0c7424 */ /* 0x000fe200078e00ff */
[----:B------:R-:W-:-:S13]  /*255d0*/  IADD3 R2, P3, R14, R0, RZ ;  /* 0x000000000e027210 */ /* 0x000fda0007f7e0ff */
[----:B------:R-:W-:Y:S05]  /*255e0*/  WARPSYNC.COLLECTIVE R15, `(.L_x_6481) ;  /* 0x000000000f087348 */ /* 0x000fea0003c00000 */
[----:B------:R0:W1:Y:S02]  /*255f0*/  SHFL.IDX P6, R14, R13, R12, R11 ;  /* 0x0000000c0d0e7389 */ /* 0x00006400000c000b */
[----:B01----:R-:W-:Y:S01]  /*25600*/  ENDCOLLECTIVE ;  /* 0x000000000000791b */ /* 0x003fe20003800000 */
.L_x_6481:
        /* <DEDUP_REMOVED lines=17> */
.L_x_6482:
[----:B------:R-:W-:Y:S02]  /*25720*/  IMAD.MOV.U32 R13, RZ, RZ, R6 ;  /* 0x000000ffff0d7224 */ /* 0x000fe400078e0006 */
[----:B------:R-:W-:Y:S01]  /*25730*/  IMAD.MOV.U32 R12, RZ, RZ, 0x3 ;  /* 0x00000003ff0c7424 */ /* 0x000fe200078e00ff */
[----:B------:R-:W-:-:S13]  /*25740*/  IADD3 R2, P3, R14, R0, RZ ;  /* 0x000000000e027210 */ /* 0x000fda0007f7e0ff */
[----:B------:R-:W-:Y:S05]  /*25750*/  WARPSYNC.COLLECTIVE R15, `(.L_x_6483) ;  /* 0x000000000f087348 */ /* 0x000fea0003c00000 */
[----:B------:R0:W1:Y:S02]  /*25760*/  SHFL.IDX P6, R14, R13, R12, R11 ;  /* 0x0000000c0d0e7389 */ /* 0x00006400000c000b */
[----:B01----:R-:W-:Y:S01]  /*25770*/  ENDCOLLECTIVE ;  /* 0x000000000000791b */ /* 0x003fe20003800000 */
.L_x_6483:
        /* <DEDUP_REMOVED lines=17> */
.L_x_6484:
[----:B------:R-:W-:Y:S02]  /*25890*/  IMAD.MOV.U32 R13, RZ, RZ, R6 ;  /* 0x000000ffff0d7224 */ /* 0x000fe400078e0006 */
[----:B------:R-:W-:Y:S01]  /*258a0*/  IMAD.MOV.U32 R12, RZ, RZ, 0x4 ;  /* 0x00000004ff0c7424 */ /* 0x000fe200078e00ff */
[----:B------:R-:W-:-:S13]  /*258b0*/  IADD3 R2, P3, R14, R0, RZ ;  /* 0x000000000e027210 */ /* 0x000fda0007f7e0ff */
[----:B------:R-:W-:Y:S05]  /*258c0*/  WARPSYNC.COLLECTIVE R15, `(.L_x_6485) ;  /* 0x000000000f087348 */ /* 0x000fea0003c00000 */
[----:B------:R0:W1:Y:S02]  /*258d0*/  SHFL.IDX P6, R14, R13, R12, R11 ;  /* 0x0000000c0d0e7389 */ /* 0x00006400000c000b */
[----:B01----:R-:W-:Y:S01]  /*258e0*/  ENDCOLLECTIVE ;  /* 0x000000000000791b */ /* 0x003fe20003800000 */
.L_x_6485:
        /* <DEDUP_REMOVED lines=17> */
.L_x_6486:
[----:B------:R-:W-:Y:S02]  /*25a00*/  IMAD.MOV.U32 R13, RZ, RZ, R6 ;  /* 0x000000ffff0d7224 */ /* 0x000fe400078e0006 */
[----:B------:R-:W-:Y:S01]  /*25a10*/  IMAD.MOV.U32 R12, RZ, RZ, 0x5 ;  /* 0x00000005ff0c7424 */ /* 0x000fe200078e00ff */
[----:B------:R-:W-:-:S13]  /*25a20*/  IADD3 R2, P3, R14, R0, RZ ;  /* 0x000000000e027210 */ /* 0x000fda0007f7e0ff */
[----:B------:R-:W-:Y:S05]  /*25a30*/  WARPSYNC.COLLECTIVE R15, `(.L_x_6487) ;  /* 0x000000000f087348 */ /* 0x000fea0003c00000 */
[----:B------:R0:W1:Y:S02]  /*25a40*/  SHFL.IDX P6, R14, R13, R12, R11 ;  /* 0x0000000c0d0e7389 */ /* 0x00006400000c000b */
[----:B01----:R-:W-:Y:S01]  /*25a50*/  ENDCOLLECTIVE ;  /* 0x000000000000791b */ /* 0x003fe20003800000 */
.L_x_6487:
        /* <DEDUP_REMOVED lines=12> */
.L_x_6488:
        /* <DEDUP_REMOVED lines=9> */
.L_x_6280:
[----:B0-----:R0:W1:Y:S02]  /*25bb0*/  SYNCS.PHASECHK.TRANS64.TRYWAIT P0, [R6+URZ+0x32440], R23 ;  /* 0x03244017060075a7 */ /* 0x001064000800017f */
[----:B-1----:R-:W-:Y:S05]  /*25bc0*/  @!P0 NANOSLEEP.SYNCS 0x989680 ;  /* 0x009896800000895d */ /* 0x002fea0003900000 */
[----:B------:R-:W1:Y:S02]  /*25bd0*/  @!P0 SYNCS.PHASECHK.TRANS64 P0, [R6+URZ+0x32440], R23 ;  /* 0x03244017060085a7 */ /* 0x000e64000800007f */
[----:B-1----:R-:W-:Y:S05]  /*25be0*/  @!P0 BRA `(.L_x_6280) ;  /* 0xfffffffc00f08947 */ /* 0x002fea000383ffff */
[----:B------:R-:W-:Y:S05]  /*25bf0*/  BRA `(.L_x_6490) ;  /* 0xffffff90009c7947 */ /* 0x000fea000383ffff */
.L_x_6281:
        /* <DEDUP_REMOVED lines=8> */
.L_x_6492:
[----:B------:R-:W-:Y:S05]  /*25c80*/  BSYNC B1 ;  /* 0x0000000000017941 */ /* 0x000fea0003800000 */
.L_x_6491:
        /* <DEDUP_REMOVED lines=9> */
.L_x_6493:
[----:B------:R-:W-:Y:S02]  /*25d20*/  IMAD.MOV.U32 R13, RZ, RZ, R9 ;  /* 0x000000ffff0d7224 */ /* 0x000fe400078e0009 */
[----:B------:R-:W-:Y:S02]  /*25d30*/  IMAD.MOV.U32 R12, RZ, RZ, 0x1 ;  /* 0x00000001ff0c7424 */ /* 0x000fe400078e00ff */
[----:B------:R-:W-:-:S07]  /*25d40*/  IMAD.MOV.U32 R2, RZ, RZ, R14 ;  /* 0x000000ffff027224 */ /* 0x000fce00078e000e */
[----:B------:R-:W-:Y:S05]  /*25d50*/  WARPSYNC.COLLECTIVE R15, `(.L_x_6494) ;  /* 0x000000000f087348 */ /* 0x000fea0003c00000 */
[----:B------:R0:W1:Y:S02]  /*25d60*/  SHFL.IDX P6, R14, R13, R12, R11 ;  /* 0x0000000c0d0e7389 */ /* 0x00006400000c000b */
[----:B01----:R-:W-:Y:S01]  /*25d70*/  ENDCOLLECTIVE ;  /* 0x000000000000791b */ /* 0x003fe20003800000 */
.L_x_6494:
        /* <DEDUP_REMOVED lines=11> */
.L_x_6495:
[----:B------:R-:W-:Y:S02]  /*25e30*/  IMAD.MOV.U32 R13, RZ, RZ, R9 ;  /* 0x000000ffff0d7224 */ /* 0x000fe400078e0009 */
[----:B------:R-:W-:Y:S02]  /*25e40*/  IMAD.MOV.U32 R12, RZ, RZ, 0x2 ;  /* 0x00000002ff0c7424 */ /* 0x000fe400078e00ff */
[----:B------:R-:W-:-:S07]  /*25e50*/  IMAD.MOV.U32 R2, RZ, RZ, R14 ;  /* 0x000000ffff027224 */ /* 0x000fce00078e000e */
[----:B------:R-:W-:Y:S05]  /*25e60*/  WARPSYNC.COLLECTIVE R15, `(.L_x_6496) ;  /* 0x000000000f087348 */ /* 0x000fea0003c00000 */
[----:B------:R0:W1:Y:S02]  /*25e70*/  SHFL.IDX P6, R14, R13, R12, R11 ;  /* 0x0000000c0d0e7389 */ /* 0x00006400000c000b */
[----:B01----:R-:W-:Y:S01]  /*25e80*/  ENDCOLLECTIVE ;  /* 0x000000000000791b */ /* 0x003fe20003800000 */
.L_x_6496:
        /* <DEDUP_REMOVED lines=11> */
.L_x_6497:
[----:B------:R-:W-:Y:S02]  /*25f40*/  IMAD.MOV.U32 R13, RZ, RZ, R9 ;  /* 0x000000ffff0d7224 */ /* 0x000fe400078e0009 */
[----:B------:R-:W-:Y:S02]  /*25f50*/  IMAD.MOV.U32 R12, RZ, RZ, 0x3 ;  /* 0x00000003ff0c7424 */ /* 0x000fe400078e00ff */
[----:B------:R-:W-:-:S07]  /*25f60*/  IMAD.MOV.U32 R2, RZ, RZ, R14 ;  /* 0x000000ffff027224 */ /* 0x000fce00078e000e */
[----:B------:R-:W-:Y:S05]  /*25f70*/  WARPSYNC.COLLECTIVE R15, `(.L_x_6498) ;  /* 0x000000000f087348 */ /* 0x000fea0003c00000 */
[----:B------:R0:W1:Y:S02]  /*25f80*/  SHFL.IDX P6, R14, R13, R12, R11 ;  /* 0x0000000c0d0e7389 */ /* 0x00006400000c000b */
[----:B01----:R-:W-:Y:S01]  /*25f90*/  ENDCOLLECTIVE ;  /* 0x000000000000791b */ /* 0x003fe20003800000 */
.L_x_6498:
        /* <DEDUP_REMOVED lines=11> */
.L_x_6499:
[----:B------:R-:W-:Y:S02]  /*26050*/  IMAD.MOV.U32 R13, RZ, RZ, R9 ;  /* 0x000000ffff0d7224 */ /* 0x000fe400078e0009 */
[----:B------:R-:W-:Y:S02]  /*26060*/  IMAD.MOV.U32 R12, RZ, RZ, 0x4 ;  /* 0x00000004ff0c7424 */ /* 0x000fe400078e00ff */
[----:B------:R-:W-:-:S07]  /*26070*/  IMAD.MOV.U32 R2, RZ, RZ, R14 ;  /* 0x000000ffff027224 */ /* 0x000fce00078e000e */
[----:B------:R-:W-:Y:S05]  /*26080*/  WARPSYNC.COLLECTIVE R15, `(.L_x_6500) ;  /* 0x000000000f087348 */ /* 0x000fea0003c00000 */
[----:B------:R0:W1:Y:S02]  /*26090*/  SHFL.IDX P6, R14, R13, R12, R11 ;  /* 0x0000000c0d0e7389 */ /* 0x00006400000c000b */
[----:B01----:R-:W-:Y:S01]  /*260a0*/  ENDCOLLECTIVE ;  /* 0x000000000000791b */ /* 0x003fe20003800000 */
.L_x_6500:
        /* <DEDUP_REMOVED lines=11> */
.L_x_6501:
[----:B------:R-:W-:Y:S02]  /*26160*/  IMAD.MOV.U32 R13, RZ, RZ, R9 ;  /* 0x000000ffff0d7224 */ /* 0x000fe400078e0009 */
[----:B------:R-:W-:Y:S02]  /*26170*/  IMAD.MOV.U32 R12, RZ, RZ, 0x5 ;  /* 0x00000005ff0c7424 */ /* 0x000fe400078e00ff */
[----:B------:R-:W-:-:S07]  /*26180*/  IMAD.MOV.U32 R2, RZ, RZ, R14 ;  /* 0x000000ffff027224 */ /* 0x000fce00078e000e */
[----:B------:R-:W-:Y:S05]  /*26190*/  WARPSYNC.COLLECTIVE R15, `(.L_x_6502) ;  /* 0x000000000f087348 */ /* 0x000fea0003c00000 */
[----:B------:R0:W1:Y:S02]  /*261a0*/  SHFL.IDX P6, R14, R13, R12, R11 ;  /* 0x0000000c0d0e7389 */ /* 0x00006400000c000b */
[----:B01----:R-:W-:Y:S01]  /*261b0*/  ENDCOLLECTIVE ;  /* 0x000000000000791b */ /* 0x003fe20003800000 */
.L_x_6502:
        /* <DEDUP_REMOVED lines=11> */
.L_x_6503:
[----:B------:R-:W-:Y:S01]  /*26270*/  IMAD.MOV.U32 R2, RZ, RZ, R14 ;  /* 0x000000ffff027224 */ /* 0x000fe200078e000e */
[----:B------:R-:W-:Y:S06]  /*26280*/  BRA `(.L_x_6504) ;  /* 0xffffff8c00c47947 */ /* 0x000fec000383ffff */
.L_x_6286:
[----:B---3--:R3:W4:Y:S02]  /*26290*/  SYNCS.PHASECHK.TRANS64.TRYWAIT P0, [R6+URZ+0x32460], R23 ;  /* 0x03246017060075a7 */ /* 0x008724000800017f */
[----:B----4-:R-:W-:Y:S05]  /*262a0*/  @!P0 NANOSLEEP.SYNCS 0x989680 ;  /* 0x009896800000895d */ /* 0x010fea0003900000 */
[----:B------:R-:W4:Y:S02]  /*262b0*/  @!P0 SYNCS.PHASECHK.TRANS64 P0, [R6+URZ+0x32460], R23 ;  /* 0x03246017060085a7 */ /* 0x000f24000800007f */
[----:B----4-:R-:W-:Y:S05]  /*262c0*/  @!P0 BRA `(.L_x_6286) ;  /* 0xfffffffc00f08947 */ /* 0x010fea000383ffff */
[----:B------:R-:W-:Y:S05]  /*262d0*/  BRA `(.L_x_6505) ;  /* 0xffffff9000147947 */ /* 0x000fea000383ffff */
.L_x_6287:
        /* <DEDUP_REMOVED lines=8> */
.L_x_6507:
[----:B------:R-:W-:Y:S05]  /*26360*/  BSYNC B1 ;  /* 0x0000000000017941 */ /* 0x000fea0003800000 */
.L_x_6506:
        /* <DEDUP_REMOVED lines=9> */
.L_x_6508:
[----:B------:R-:W-:Y:S02]  /*26400*/  IMAD.MOV.U32 R13, RZ, RZ, R9 ;  /* 0x000000ffff0d7224 */ /* 0x000fe400078e0009 */
[----:B------:R-:W-:Y:S01]  /*26410*/  IMAD.MOV.U32 R12, RZ, RZ, 0x1 ;  /* 0x00000001ff0c7424 */ /* 0x000fe200078e00ff */
[----:B------:R-:W-:-:S13]  /*26420*/  IADD3 R2, P0, R14, R0, RZ ;  /* 0x000000000e027210 */ /* 0x000fda0007f1e0ff */
[----:B------:R-:W-:Y:S05]  /*26430*/  WARPSYNC.COLLECTIVE R15, `(.L_x_6509) ;  /* 0x000000000f087348 */ /* 0x000fea0003c00000 */
[----:B------:R0:W1:Y:S02]  /*26440*/  SHFL.IDX P6, R14, R13, R12, R11 ;  /* 0x0000000c0d0e7389 */ /* 0x00006400000c000b */
[----:B01----:R-:W-:Y:S01]  /*26450*/  ENDCOLLECTIVE ;  /* 0x000000000000791b */ /* 0x003fe20003800000 */
.L_x_6509:
        /* <DEDUP_REMOVED lines=13> */
.L_x_6510:
[----:B------:R-:W-:Y:S02]  /*26530*/  IMAD.MOV.U32 R13, RZ, RZ, R9 ;  /* 0x000000ffff0d7224 */ /* 0x000fe400078e0009 */
[----:B------:R-:W-:Y:S01]  /*26540*/  IMAD.MOV.U32 R12, RZ, RZ, 0x2 ;  /* 0x00000002ff0c7424 */ /* 0x000fe200078e00ff */
[----:B------:R-:W-:-:S13]  /*26550*/  IADD3 R2, P0, R14, R0, RZ ;  /* 0x000000000e027210 */ /* 0x000fda0007f1e0ff */
[----:B------:R-:W-:Y:S05]  /*26560*/  WARPSYNC.COLLECTIVE R15, `(.L_x_6511) ;  /* 0x000000000f087348 */ /* 0x000fea0003c00000 */
[----:B------:R0:W1:Y:S02]  /*26570*/  SHFL.IDX P6, R14, R13, R12, R11 ;  /* 0x0000000c0d0e7389 */ /* 0x00006400000c000b */
[----:B01----:R-:W-:Y:S01]  /*26580*/  ENDCOLLECTIVE ;  /* 0x000000000000791b */ /* 0x003fe20003800000 */
.L_x_6511:
        /* <DEDUP_REMOVED lines=13> */
.L_x_6512:
[----:B------:R-:W-:Y:S02]  /*26660*/  IMAD.MOV.U32 R13, RZ, RZ, R9 ;  /* 0x000000ffff0d7224 */ /* 0x000fe400078e0009 */
[----:B------:R-:W-:Y:S01]  /*26670*/  IMAD.MOV.U32 R12, RZ, RZ, 0x3 ;  /* 0x00000003ff0c7424 */ /* 0x000fe200078e00ff */
[----:B------:R-:W-:-:S13]  /*26680*/  IADD3 R2, P0, R14, R0, RZ ;  /* 0x000000000e027210 */ /* 0x000fda0007f1e0ff */
[----:B------:R-:W-:Y:S05]  /*26690*/  WARPSYNC.COLLECTIVE R15, `(.L_x_6513) ;  /* 0x000000000f087348 */ /* 0x000fea0003c00000 */
[----:B------:R0:W1:Y:S02]  /*266a0*/  SHFL.IDX P6, R14, R13, R12, R11 ;  /* 0x0000000c0d0e7389 */ /* 0x00006400000c000b */
[----:B01----:R-:W-:Y:S01]  /*266b0*/  ENDCOLLECTIVE ;  /* 0x000000000000791b */ /* 0x003fe20003800000 */
.L_x_6513:
        /* <DEDUP_REMOVED lines=13> */
.L_x_6514:
[----:B------:R-:W-:Y:S02]  /*26790*/  IMAD.MOV.U32 R13, RZ, RZ, R9 ;  /* 0x000000ffff0d7224 */ /* 0x000fe400078e0009 */
[----:B------:R-:W-:Y:S01]  /*267a0*/  IMAD.MOV.U32 R12, RZ, RZ, 0x4 ;  /* 0x00000004ff0c7424 */ /* 0x000fe200078e00ff */
[----:B------:R-:W-:-:S13]  /*267b0*/  IADD3 R2, P0, R14, R0, RZ ;  /* 0x000000000e027210 */ /* 0x000fda0007f1e0ff */
[----:B------:R-:W-:Y:S05]  /*267c0*/  WARPSYNC.COLLECTIVE R15, `(.L_x_6515) ;  /* 0x000000000f087348 */ /* 0x000fea0003c00000 */
[----:B------:R0:W1:Y:S02]  /*267d0*/  SHFL.IDX P6, R14, R13, R12, R11 ;  /* 0x0000000c0d0e7389 */ /* 0x00006400000c000b */
[----:B01----:R-:W-:Y:S01]  /*267e0*/  ENDCOLLECTIVE ;  /* 0x000000000000791b */ /* 0x003fe20003800000 */
.L_x_6515:
        /* <DEDUP_REMOVED lines=13> */
.L_x_6516:
[----:B------:R-:W-:Y:S02]  /*268c0*/  IMAD.MOV.U32 R13, RZ, RZ, R9 ;  /* 0x000000ffff0d7224 */ /* 0x000fe400078e0009 */
[----:B------:R-:W-:Y:S01]  /*268d0*/  IMAD.MOV.U32 R12, RZ, RZ, 0x5 ;  /* 0x00000005ff0c7424 */ /* 0x000fe200078e00ff */
[----:B------:R-:W-:-:S13]  /*268e0*/  IADD3 R2, P0, R14, R0, RZ ;  /* 0x000000000e027210 */ /* 0x000fda0007f1e0ff */
[----:B------:R-:W-:Y:S05]  /*268f0*/  WARPSYNC.COLLECTIVE R15, `(.L_x_6517) ;  /* 0x000000000f087348 */ /* 0x000fea0003c00000 */
[----:B------:R0:W1:Y:S02]  /*26900*/  SHFL.IDX P6, R14, R13, R12, R11 ;  /* 0x0000000c0d0e7389 */ /* 0x00006400000c000b */
[----:B01----:R-:W-:Y:S01]  /*26910*/  ENDCOLLECTIVE ;  /* 0x000000000000791b */ /* 0x003fe20003800000 */
.L_x_6517:
        /* <DEDUP_REMOVED lines=13> */
.L_x_6518:
[----:B------:R-:W-:Y:S05]  /*269f0*/  BRA `(.L_x_6519) ;  /* 0xffffff8c00587947 */ /* 0x000fea000383ffff */
.L_x_6295:
[----:B------:R-:W-:Y:S01]  /*26a00*/  BSSY B0, `(.L_x_6520) ;  /* 0x0000008000007945 */ /* 0x000fe20003800000 */
[----:B------:R-:W-:Y:S02]  /*26a10*/  IMAD.MOV.U32 R13, RZ, RZ, R24 ;  /* 0x000000ffff0d7224 */ /* 0x000fe400078e0018 */
[----:B------:R-:W-:Y:S02]  /*26a20*/  IMAD.MOV.U32 R12, RZ, RZ, RZ ;  /* 0x000000ffff0c7224 */ /* 0x000fe400078e00ff */
[----:B-1----:R-:W-:Y:S02]  /*26a30*/  IMAD.MOV.U32 R11, RZ, RZ, 0x1f ;  /* 0x0000001fff0b7424 */ /* 0x002fe400078e00ff */
[----:B------:R-:W-:-:S07]  /*26a40*/  IMAD.MOV.U32 R15, RZ, RZ, -0x1 ;  /* 0xffffffffff0f7424 */ /* 0x000fce00078e00ff */
[----:B--23--:R-:W-:Y:S05]  /*26a50*/  WARPSYNC.COLLECTIVE R15, `(.L_x_6521) ;  /* 0x000000000f087348 */ /* 0x00cfea0003c00000 */
[----:B------:R0:W1:Y:S02]  /*26a60*/  SHFL.IDX P6, R14, R13, R12, R11 ;  /* 0x0000000c0d0e7389 */ /* 0x00006400000c000b */
[----:B0123--:R-:W-:Y:S01]  /*26a70*/  ENDCOLLECTIVE ;  /* 0x000000000000791b */ /* 0x00ffe20003800000 */
.L_x_6521:
[----:B------:R-:W-:Y:S05]  /*26a80*/  BSYNC B0 ;  /* 0x0000000000007941 */ /* 0x000fea0003800000 */
.L_x_6520:
        /* <DEDUP_REMOVED lines=9> */
.L_x_6522:
        /* <DEDUP_REMOVED lines=24> */
.L_x_6523:
[----:B------:R-:W-:Y:S01]  /*26ca0*/  IMAD.MOV.U32 R12, RZ, RZ, 0x2 ;  /* 0x00000002ff0c7424 */ /* 0x000fe200078e00ff */
[----:B------:R-:W-:-:S05]  /*26cb0*/  SEL R14, R14, RZ, P1 ;  /* 0x000000ff0e0e7207 */ /* 0x000fca0000800000 */
[----:B------:R-:W-:-:S04]  /*26cc0*/  IMAD.IADD R5, R13, 0x1, R14 ;  /* 0x000000010d057824 */ /* 0x000fc800078e020e */
[----:B------:R-:W-:-:S07]  /*26cd0*/  IMAD.MOV.U32 R13, RZ, RZ, R5 ;  /* 0x000000ffff0d7224 */ /* 0x000fce00078e0005 */
[----:B------:R-:W-:Y:S05]  /*26ce0*/  WARPSYNC.COLLECTIVE R15, `(.L_x_6524) ;  /* 0x000000000f087348 */ /* 0x000fea0003c00000 */
[----:B------:R0:W1:Y:S02]  /*26cf0*/  SHFL.UP P6, R14, R13, R12, R11 ;  /* 0x0400000c0d0e7389 */ /* 0x00006400000c000b */
[----:B01----:R-:W-:Y:S01]  /*26d00*/  ENDCOLLECTIVE ;  /* 0x000000000000791b */ /* 0x003fe20003800000 */
.L_x_6524:
[----:B------:R-:W-:Y:S01]  /*26d10*/  IMAD.MOV.U32 R12, RZ, RZ, 0x4 ;  /* 0x00000004ff0c7424 */ /* 0x000fe200078e00ff */
[----:B------:R-:W-:-:S05]  /*26d20*/  SEL R2, R14, RZ, P2 ;  /* 0x000000ff0e027207 */ /* 0x000fca0001000000 */
[----:B------:R-:W-:-:S04]  /*26d30*/  IMAD.IADD R2, R5, 0x1, R2 ;  /* 0x0000000105027824 */ /* 0x000fc800078e0202 */
[----:B------:R-:W-:-:S07]  /*26d40*/  IMAD.MOV.U32 R13, RZ, RZ, R2 ;  /* 0x000000ffff0d7224 */ /* 0x000fce00078e0002 */
[----:B------:R-:W-:Y:S05]  /*26d50*/  WARPSYNC.COLLECTIVE R15, `(.L_x_6525) ;  /* 0x000000000f087348 */ /* 0x000fea0003c00000 */
[----:B------:R0:W1:Y:S02]  /*26d60*/  SHFL.UP P6, R14, R13, R12, R11 ;  /* 0x0400000c0d0e7389 */ /* 0x00006400000c000b */
[----:B01----:R-:W-:Y:S01]  /*26d70*/  ENDCOLLECTIVE ;  /* 0x000000000000791b */ /* 0x003fe20003800000 */
.L_x_6525:
[----:B------:R-:W-:Y:S01]  /*26d80*/  IMAD.MOV.U32 R12, RZ, RZ, 0x8 ;  /* 0x00000008ff0c7424 */ /* 0x000fe200078e00ff */
[----:B------:R-:W-:-:S05]  /*26d90*/  SEL R3, R14, RZ, P3 ;  /* 0x000000ff0e037207 */ /* 0x000fca0001800000 */
[----:B------:R-:W-:-:S04]  /*26da0*/  IMAD.IADD R3, R2, 0x1, R3 ;  /* 0x0000000102037824 */ /* 0x000fc800078e0203 */
[----:B------:R-:W-:-:S07]  /*26db0*/  IMAD.MOV.U32 R13, RZ, RZ, R3 ;  /* 0x000000ffff0d7224 */ /* 0x000fce00078e0003 */
[----:B------:R-:W-:Y:S05]  /*26dc0*/  WARPSYNC.COLLECTIVE R15, `(.L_x_6526) ;  /* 0x000000000f087348 */ /* 0x000fea0003c00000 */
[----:B------:R0:W1:Y:S02]  /*26dd0*/  SHFL.UP P6, R14, R13, R12, R11 ;  /* 0x0400000c0d0e7389 */ /* 0x00006400000c000b */
[----:B01----:R-:W-:Y:S01]  /*26de0*/  ENDCOLLECTIVE ;  /* 0x000000000000791b */ /* 0x003fe20003800000 */
.L_x_6526:
[----:B------:R-:W-:Y:S01]  /*26df0*/  IMAD.MOV.U32 R12, RZ, RZ, 0x10 ;  /* 0x00000010ff0c7424 */ /* 0x000fe200078e00ff */
[----:B------:R-:W-:-:S05]  /*26e00*/  SEL R14, R14, RZ, P4 ;  /* 0x000000ff0e0e7207 */ /* 0x000fca0002000000 */
[----:B------:R-:W-:-:S04]  /*26e10*/  IMAD.IADD R5, R3, 0x1, R14 ;  /* 0x0000000103057824 */ /* 0x000fc800078e020e */
[----:B------:R-:W-:-:S07]  /*26e20*/  IMAD.MOV.U32 R13, RZ, RZ, R5 ;  /* 0x000000ffff0d7224 */ /* 0x000fce00078e0005 */
[----:B------:R-:W-:Y:S05]  /*26e30*/  WARPSYNC.COLLECTIVE R15, `(.L_x_6527) ;  /* 0x000000000f087348 */ /* 0x000fea0003c00000 */
[----:B------:R0:W1:Y:S02]  /*26e40*/  SHFL.UP P6, R14, R13, R12, R11 ;  /* 0x0400000c0d0e7389 */ /* 0x00006400000c000b */
[----:B01----:R-:W-:Y:S01]  /*26e50*/  ENDCOLLECTIVE ;  /* 0x000000000000791b */ /* 0x003fe20003800000 */
.L_x_6527:
        /* <DEDUP_REMOVED lines=8> */
.L_x_6528:
[----:B------:R-:W-:Y:S05]  /*26ee0*/  BRA `(.L_x_6529) ;  /* 0xffffff8c00b87947 */ /* 0x000fea000383ffff */
.L_x_6298:
[----:B------:R-:W-:Y:S01]  /*26ef0*/  BSSY B0, `(.L_x_6530) ;  /* 0x0000007000007945 */ /* 0x000fe20003800000 */
[----:B------:R-:W-:Y:S02]  /*26f00*/  IMAD.MOV.U32 R12, RZ, RZ, 0x1 ;  /* 0x00000001ff0c7424 */ /* 0x000fe400078e00ff */
[----:B-1----:R-:W-:Y:S02]  /*26f10*/  IMAD.MOV.U32 R11, RZ, RZ, RZ ;  /* 0x000000ffff0b7224 */ /* 0x002fe400078e00ff */
[----:B------:R-:W-:-:S07]  /*26f20*/  IMAD.MOV.U32 R15, RZ, RZ, -0x1 ;  /* 0xffffffffff0f7424 */ /* 0x000fce00078e00ff */
[----:B------:R-:W-:Y:S05]  /*26f30*/  WARPSYNC.COLLECTIVE R15, `(.L_x_6531) ;  /* 0x000000000f087348 */ /* 0x000fea0003c00000 */
[----:B------:R0:W1:Y:S02]  /*26f40*/  SHFL.UP P6, R14, R13, R12, R11 ;  /* 0x0400000c0d0e7389 */ /* 0x00006400000c000b */
[----:B01----:R-:W-:Y:S01]  /*26f50*/  ENDCOLLECTIVE ;  /* 0x000000000000791b */ /* 0x003fe20003800000 */
.L_x_6531:
[----:B------:R-:W-:Y:S05]  /*26f60*/  BSYNC B0 ;  /* 0x0000000000007941 */ /* 0x000fea0003800000 */
.L_x_6530:
        /* <DEDUP_REMOVED lines=8> */
.L_x_6532:
[----:B------:R-:W-:Y:S01]  /*26ff0*/  IMAD.MOV.U32 R12, RZ, RZ, 0x4 ;  /* 0x00000004ff0c7424 */ /* 0x000fe200078e00ff */
[----:B------:R-:W-:-:S05]  /*27000*/  SEL R2, R14, RZ, P2 ;  /* 0x000000ff0e027207 */ /* 0x000fca0001000000 */
[----:B------:R-:W-:-:S04]  /*27010*/  IMAD.IADD R2, R13, 0x1, R2 ;  /* 0x000000010d027824 */ /* 0x000fc800078e0202 */
[----:B------:R-:W-:-:S07]  /*27020*/  IMAD.MOV.U32 R13, RZ, RZ, R2 ;  /* 0x000000ffff0d7224 */ /* 0x000fce00078e0002 */
[----:B------:R-:W-:Y:S05]  /*27030*/  WARPSYNC.COLLECTIVE R15, `(.L_x_6533) ;  /* 0x000000000f087348 */ /* 0x000fea0003c00000 */
[----:B------:R0:W1:Y:S02]  /*27040*/  SHFL.UP P6, R14, R13, R12, R11 ;  /* 0x0400000c0d0e7389 */ /* 0x00006400000c000b */
[----:B01----:R-:W-:Y:S01]  /*27050*/  ENDCOLLECTIVE ;  /* 0x000000000000791b */ /* 0x003fe20003800000 */
.L_x_6533:
[----:B------:R-:W-:Y:S01]  /*27060*/  IMAD.MOV.U32 R12, RZ, RZ, 0x8 ;  /* 0x00000008ff0c7424 */ /* 0x000fe200078e00ff */
[----:B------:R-:W-:-:S05]  /*27070*/  SEL R3, R14, RZ, P3 ;  /* 0x000000ff0e037207 */ /* 0x000fca0001800000 */
[----:B------:R-:W-:-:S04]  /*27080*/  IMAD.IADD R3, R2, 0x1, R3 ;  /* 0x0000000102037824 */ /* 0x000fc800078e0203 */
[----:B------:R-:W-:-:S07]  /*27090*/  IMAD.MOV.U32 R13, RZ, RZ, R3 ;  /* 0x000000ffff0d7224 */ /* 0x000fce00078e0003 */
[----:B------:R-:W-:Y:S05]  /*270a0*/  WARPSYNC.COLLECTIVE R15, `(.L_x_6534) ;  /* 0x000000000f087348 */ /* 0x000fea0003c00000 */
[----:B------:R0:W1:Y:S02]  /*270b0*/  SHFL.UP P6, R14, R13, R12, R11 ;  /* 0x0400000c0d0e7389 */ /* 0x00006400000c000b */
[----:B01----:R-:W-:Y:S01]  /*270c0*/  ENDCOLLECTIVE ;  /* 0x000000000000791b */ /* 0x003fe20003800000 */
.L_x_6534:
[----:B------:R-:W-:Y:S01]  /*270d0*/  IMAD.MOV.U32 R12, RZ, RZ, 0x10 ;  /* 0x00000010ff0c7424 */ /* 0x000fe200078e00ff */
[----:B------:R-:W-:-:S05]  /*270e0*/  SEL R14, R14, RZ, P4 ;  /* 0x000000ff0e0e7207 */ /* 0x000fca0002000000 */
[----:B------:R-:W-:-:S04]  /*270f0*/  IMAD.IADD R5, R3, 0x1, R14 ;  /* 0x0000000103057824 */ /* 0x000fc800078e020e */
[----:B------:R-:W-:-:S07]  /*27100*/  IMAD.MOV.U32 R13, RZ, RZ, R5 ;  /* 0x000000ffff0d7224 */ /* 0x000fce00078e0005 */
[----:B------:R-:W-:Y:S05]  /*27110*/  WARPSYNC.COLLECTIVE R15, `(.L_x_6535) ;  /* 0x000000000f087348 */ /* 0x000fea0003c00000 */
[----:B------:R0:W1:Y:S02]  /*27120*/  SHFL.UP P6, R14, R13, R12, R11 ;  /* 0x0400000c0d0e7389 */ /* 0x00006400000c000b */
[----:B01----:R-:W-:Y:S01]  /*27130*/  ENDCOLLECTIVE ;  /* 0x000000000000791b */ /* 0x003fe20003800000 */
.L_x_6535:
        /* <DEDUP_REMOVED lines=8> */
.L_x_6536:
[----:B------:R-:W-:Y:S05]  /*271c0*/  BRA `(.L_x_6537) ;  /* 0xffffff8c00a47947 */ /* 0x000fea000383ffff */
.L_x_6300:
[----:B------:R-:W-:Y:S01]  /*271d0*/  BSSY B0, `(.L_x_6538) ;  /* 0x0000006000007945 */ /* 0x000fe20003800000 */
[----:B------:R-:W-:Y:S01]  /*271e0*/  PLOP3.LUT P6, PT, P6, PT, PT, 0x8, 0x0 ;  /* 0x000000000000781c */ /* 0x000fe200037ce170 */
[----:B------:R-:W-:-:S12]  /*271f0*/  IMAD.MOV.U32 R15, RZ, RZ, -0x1 ;  /* 0xffffffffff0f7424 */ /* 0x000fd800078e00ff */
[----:B01----:R-:W-:Y:S05]  /*27200*/  WARPSYNC.COLLECTIVE R15, `(.L_x_6539) ;  /* 0x000000000f087348 */ /* 0x003fea0003c00000 */
[----:B------:R-:W-:Y:S01]  /*27210*/  VOTE.ANY R14, PT, P6 ;  /* 0x00000000000e7806 */ /* 0x000fe200030e0100 */
[----:B01----:R-:W-:Y:S06]  /*27220*/  ENDCOLLECTIVE ;  /* 0x000000000000791b */ /* 0x003fec0003800000 */
.L_x_6539:
[----:B------:R-:W-:Y:S05]  /*27230*/  BSYNC B0 ;  /* 0x0000000000007941 */ /* 0x000fea0003800000 */
.L_x_6538:
        /* <DEDUP_REMOVED lines=8> */
.L_x_6540:
[----:B------:R-:W-:Y:S02]  /*272c0*/  IMAD.IADD R27, R12, 0x1, R27 ;  /* 0x000000010c1b7824 */ /* 0x000fe400078e021b */
[----:B------:R-:W-:Y:S02]  /*272d0*/  IMAD.MOV.U32 R13, RZ, RZ, R4 ;  /* 0x000000ffff0d7224 */ /* 0x000fe400078e0004 */
[----:B------:R-:W-:-:S07]  /*272e0*/  IMAD.MOV.U32 R25, RZ, RZ, R14 ;  /* 0x000000ffff197224 */ /* 0x000fce00078e000e */
[----:B------:R-:W-:Y:S05]  /*272f0*/  WARPSYNC.COLLECTIVE R15, `(.L_x_6541) ;  /* 0x000000000f087348 */ /* 0x000fea0003c00000 */
[----:B------:R0:W1:Y:S02]  /*27300*/  SHFL.IDX P6, R14, R13, R12, R11 ;  /* 0x0000000c0d0e7389 */ /* 0x00006400000c000b */
[----:B01----:R-:W-:Y:S01]  /*27310*/  ENDCOLLECTIVE ;  /* 0x000000000000791b */ /* 0x003fe20003800000 */
.L_x_6541:
[----:B------:R-:W-:Y:S01]  /*27320*/  IMAD.MOV.U32 R4, RZ, RZ, R14 ;  /* 0x000000ffff047224 */ /* 0x000fe200078e000e */
[----:B------:R-:W-:Y:S06]  /*27330*/  BRA `(.L_x_6542) ;  /* 0xffffff8c00887947 */ /* 0x000fec000383ffff */
.L_x_6302:
[----:B------:R-:W-:Y:S01]  /*27340*/  BSSY B0, `(.L_x_6543) ;  /* 0x0000007000007945 */ /* 0x000fe20003800000 */
[----:B------:R-:W-:Y:S02]  /*27350*/  IMAD.MOV.U32 R13, RZ, RZ, R2 ;  /* 0x000000ffff0d7224 */ /* 0x000fe400078e0002 */
[----:B-1----:R-:W-:Y:S02]  /*27360*/  IMAD.MOV.U32 R11, RZ, RZ, 0x1f ;  /* 0x0000001fff0b7424 */ /* 0x002fe400078e00ff */
[----:B------:R-:W-:-:S07]  /*27370*/  IMAD.MOV.U32 R15, RZ, RZ, -0x1 ;  /* 0xffffffffff0f7424 */ /* 0x000fce00078e00ff */
[----:B0--34-:R-:W-:Y:S05]  /*27380*/  WARPSYNC.COLLECTIVE R15, `(.L_x_6544) ;  /* 0x000000000f087348 */ /* 0x019fea0003c00000 */
[----:B------:R1:W2:Y:S02]  /*27390*/  SHFL.IDX P6, R14, R13, R12, R11 ;  /* 0x0000000c0d0e7389 */ /* 0x0002a400000c000b */
[----:B01234-:R-:W-:Y:S01]  /*273a0*/  ENDCOLLECTIVE ;  /* 0x000000000000791b */ /* 0x01ffe20003800000 */
.L_x_6544:
[----:B------:R-:W-:Y:S05]  /*273b0*/  BSYNC B0 ;  /* 0x0000000000007941 */ /* 0x000fea0003800000 */
.L_x_6543:
[----:B------:R-:W-:Y:S01]  /*273c0*/  IMAD.MOV.U32 R6, RZ, RZ, R14 ;  /* 0x000000ffff067224 */ /* 0x000fe200078e000e */
[----:B------:R-:W-:Y:S06]  /*273d0*/  BRA `(.L_x_6301) ;  /* 0xffffff8c00787947 */ /* 0x000fec000383ffff */
.L_x_6308:
[----:B-1----:R1:W4:Y:S02]  /*273e0*/  SYNCS.PHASECHK.TRANS64.TRYWAIT P0, [R4+URZ+0x32420], R0 ;  /* 0x03242000040075a7 */ /* 0x002324000800017f */
[----:B----4-:R-:W-:Y:S05]  /*273f0*/  @!P0 NANOSLEEP.SYNCS 0x989680 ;  /* 0x009896800000895d */ /* 0x010fea0003900000 */
[----:B------:R-:W4:Y:S02]  /*27400*/  @!P0 SYNCS.PHASECHK.TRANS64 P0, [R4+URZ+0x32420], R0 ;  /* 0x03242000040085a7 */ /* 0x000f24000800007f */
[----:B----4-:R-:W-:Y:S05]  /*27410*/  @!P0 BRA `(.L_x_6308) ;  /* 0xfffffffc00f08947 */ /* 0x010fea000383ffff */
[----:B------:R-:W-:Y:S05]  /*27420*/  BRA `(.L_x_6545) ;  /* 0xffffff9400d07947 */ /* 0x000fea000383ffff */
.L_x_6309:
        /* <DEDUP_REMOVED lines=11> */
.L_x_6547:
[----:B------:R-:W-:Y:S05]  /*274e0*/  BSYNC B0 ;  /* 0x0000000000007941 */ /* 0x000fea0003800000 */
.L_x_6546:
[----:B------:R-:W-:Y:S05]  /*274f0*/  BRA `(.L_x_6548) ;  /* 0xffffff9400b87947 */ /* 0x000fea000383ffff */
.L_x_6310:
[----:B------:R-:W-:Y:S01]  /*27500*/  BSSY B0, `(.L_x_6549) ;  /* 0x0000006000007945 */ /* 0x000fe20003800000 */
[----:B------:R-:W-:-:S07]  /*27510*/  IMAD.MOV.U32 R15, RZ, RZ, -0x1 ;  /* 0xffffffffff0f7424 */ /* 0x000fce00078e00ff */
[----:B0123--:R-:W-:Y:S05]  /*27520*/  WARPSYNC.COLLECTIVE R15, `(.L_x_6550) ;  /* 0x000000000f0c7348 */ /* 0x00ffea0003c00000 */
[----:B------:R-:W-:Y:S02]  /*27530*/  ELECT P6, UR62, PT ;  /* 0x00000000003e782f */ /* 0x000fe400038c0000 */
[----:B------:R-:W-:Y:S01]  /*27540*/  MOV R14, UR62 ;  /* 0x0000003e000e7c02 */ /* 0x000fe20008000f00 */
[----:B0123--:R-:W-:Y:S10]  /*27550*/  ENDCOLLECTIVE ;  /* 0x000000000000791b */ /* 0x00fff40003800000 */
.L_x_6550:
[----:B------:R-:W-:Y:S05]  /*27560*/  BSYNC B0 ;  /* 0x0000000000007941 */ /* 0x000fea0003800000 */
.L_x_6549:
[----:B------:R-:W-:Y:S05]  /*27570*/  BRA `(.L_x_6551) ;  /* 0xffffff9400ac7947 */ /* 0x000fea000383ffff */
.L_x_6312:
[----:B-1----:R1:W4:Y:S02]  /*27580*/  SYNCS.PHASECHK.TRANS64.TRYWAIT P1, [R5+URZ+0x32440], R0 ;  /* 0x03244000050075a7 */ /* 0x002324000802017f */
[----:B----4-:R-:W-:Y:S05]  /*27590*/  @!P1 NANOSLEEP.SYNCS 0x989680 ;  /* 0x009896800000995d */ /* 0x010fea0003900000 */
[----:B------:R-:W4:Y:S02]  /*275a0*/  @!P1 SYNCS.PHASECHK.TRANS64 P1, [R5+URZ+0x32440], R0 ;  /* 0x03244000050095a7 */ /* 0x000f24000802007f */
[----:B----4-:R-:W-:Y:S05]  /*275b0*/  @!P1 BRA `(.L_x_6312) ;  /* 0xfffffffc00f09947 */ /* 0x010fea000383ffff */
[----:B------:R-:W-:Y:S05]  /*275c0*/  BRA `(.L_x_6552) ;  /* 0xffffff9400cc7947 */ /* 0x000fea000383ffff */
.L_x_6314:
[----:B----4-:R4:W0:Y:S02]  /*275d0*/  SYNCS.PHASECHK.TRANS64.TRYWAIT P1, [R19+URZ+0x32440], R2 ;  /* 0x03244002130075a7 */ /* 0x010824000802017f */
[----:B0-----:R-:W-:Y:S05]  /*275e0*/  @!P1 NANOSLEEP.SYNCS 0x989680 ;  /* 0x009896800000995d */ /* 0x001fea0003900000 */
[----:B------:R-:W0:Y:S02]  /*275f0*/  @!P1 SYNCS.PHASECHK.TRANS64 P1, [R19+URZ+0x32440], R2 ;  /* 0x03244002130095a7 */ /* 0x000e24000802007f */
[----:B0-----:R-:W-:Y:S05]  /*27600*/  @!P1 BRA `(.L_x_6314) ;  /* 0xfffffffc00f09947 */ /* 0x001fea000383ffff */
[----:B------:R-:W-:Y:S05]  /*27610*/  BRA `(.L_x_6553) ;  /* 0xffffff9400d87947 */ /* 0x000fea000383ffff */
.L_x_6316:
[----:B------:R0:W0:Y:S02]  /*27620*/  SYNCS.PHASECHK.TRANS64.TRYWAIT P1, [R5+URZ+0x32460], R0 ;  /* 0x03246000050075a7 */ /* 0x000024000802017f */
[----:B0-----:R-:W-:Y:S05]  /*27630*/  @!P1 NANOSLEEP.SYNCS 0x989680 ;  /* 0x009896800000995d */ /* 0x001fea0003900000 */
[----:B------:R-:W0:Y:S02]  /*27640*/  @!P1 SYNCS.PHASECHK.TRANS64 P1, [R5+URZ+0x32460], R0 ;  /* 0x03246000050095a7 */ /* 0x000e24000802007f */
[----:B0-----:R-:W-:Y:S05]  /*27650*/  @!P1 BRA `(.L_x_6316) ;  /* 0xfffffffc00f09947 */ /* 0x001fea000383ffff */
[----:B------:R-:W-:Y:S05]  /*27660*/  BRA `(.L_x_6554) ;  /* 0xffffff9400d47947 */ /* 0x000fea000383ffff */
.L_x_6555:
        /* <DEDUP_REMOVED lines=9> */
.L_x_6576:


//--------------------- .nv.global.init           --------------------------
	.section	.nv.global.init,"aw",@progbits
.nv.global.init:
	.type		$str$23,@object
	.size		$str$23,($str$24 - $str$23)
$str$23:
        /*0000*/ 	.byte	0x28, 0x61, 0x64, 0x64, 0x72, 0x65, 0x73, 0x73, 0x20, 0x26, 0x20, 0x6d, 0x61, 0x73, 0x6b, 0x29
        /*0010*/ 	.byte	0x20, 0x3d, 0x3d, 0x20, 0x30, 0x00
	.type		$str$24,@object
	.size		$str$24,(__unnamed_4 - $str$24)
$str$24:
        /*0016*/ 	.byte	0x2f, 0x74, 0x6d, 0x70, 0x2f, 0x6f, 0x73, 0x73, 0x5f, 0x6b, 0x65, 0x72, 0x6e, 0x65, 0x6c, 0x73
        /*0026*/ 	.byte	0x5f, 0x73, 0x72, 0x63, 0x2f, 0x66, 0x6c, 0x61, 0x73, 0x68, 0x5f, 0x61, 0x74, 0x74, 0x65, 0x6e
        /*0036*/ 	.byte	0x74, 0x69, 0x6f, 0x6e, 0x2f, 0x63, 0x73, 0x72, 0x63, 0x2f, 0x63, 0x75, 0x74, 0x6c, 0x61, 0x73
        /*0046*/ 	.byte	0x73, 0x2f, 0x69, 0x6e, 0x63, 0x6c, 0x75, 0x64, 0x65, 0x2f, 0x63, 0x75, 0x74, 0x65, 0x2f, 0x70
        /*0056*/ 	.byte	0x6f, 0x69, 0x6e, 0x74, 0x65, 0x72, 0x5f, 0x66, 0x6c, 0x61, 0x67, 0x67, 0x65, 0x64, 0x2e, 0x68
        /*0066*/ 	.byte	0x70, 0x70, 0x00
	.type		__unnamed_4,@object
	.size		__unnamed_4,(__unnamed_5 - __unnamed_4)
__unnamed_4:
        /* <DEDUP_REMOVED lines=24> */
        /*01e9*/ 	.byte	0x00
	.type		__unnamed_5,@object
	.size		__unnamed_5,(__unnamed_7 - __unnamed_5)
__unnamed_5:
        /* <DEDUP_REMOVED lines=25> */
	.type		__unnamed_7,@object
	.size		__unnamed_7,(__unnamed_6 - __unnamed_7)
__unnamed_7:
        /* <DEDUP_REMOVED lines=25> */
	.type		__unnamed_6,@object
	.size		__unnamed_6,(__unnamed_1 - __unnamed_6)
__unnamed_6:
        /* <DEDUP_REMOVED lines=29> */
	.type		__unnamed_1,@object
	.size		__unnamed_1,(__unnamed_3 - __unnamed_1)
__unnamed_1:
        /* <DEDUP_REMOVED lines=28> */
        /*087e*/ 	.byte	0x3c, 0x36, 0x31, 0x34, 0x34, 0x3e, 0x3e, 0x3e, 0x3e, 0x3e, 0x20, 0x26, 0x5d, 0x00
	.type		__unnamed_3,@object
	.size		__unnamed_3,(__unnamed_2 - __unnamed_3)
__unnamed_3:
        /* <DEDUP_REMOVED lines=29> */
	.type		__unnamed_2,@object
	.size		__unnamed_2,(.L_1 - __unnamed_2)
__unnamed_2:
        /* <DEDUP_REMOVED lines=29> */
.L_1:


//--------------------- .nv.shared._ZN7cutlass13device_kernelIN5flash11enable_sm90INS1_16FlashAttnFwdSm90INS1_25CollectiveMainloopFwdSm90ILi2EN4cute5tupleIJNS5_1CILi1EEES8_S8_EEENS6_IJNS7_ILi128EEENS7_ILi96EEENS7_ILi64EEEEEELi256ENS_10bfloat16_tEfNS_4arch4Sm90ELb0ELb0ELb0ELb0ELb1ELb0ELb0ELb1ELb0ELb1ELb1ELb0EEENS1_21CollectiveEpilogueFwdINS6_IJSA_NS7_ILi256EEESB_EEES9_SE_SG_Li256ELb0ELb1ELb1ELb0EEENS1_19SingleTileSchedulerILb0ELb1ELb1ELi128EEEEEEEEEvNT_6ParamsE --------------------------
	.section	.nv.shared._ZN7cutlass13device_kernelIN5flash11enable_sm90INS1_16FlashAttnFwdSm90INS1_25CollectiveMainloopFwdSm90ILi2EN4cute5tupleIJNS5_1CILi1EEES8_S8_EEENS6_IJNS7_ILi128EEENS7_ILi96EEENS7_ILi64EEEEEELi256ENS_10bfloat16_tEfNS_4arch4Sm90ELb0ELb0ELb0ELb0ELb1ELb0ELb0ELb1ELb0ELb1ELb1ELb0EEENS1_21CollectiveEpilogueFwdINS6_IJSA_NS7_ILi256EEESB_EEES9_SE_SG_Li256ELb0ELb1ELb1ELb0EEENS1_19SingleTileSchedulerILb0ELb1ELb1ELi128EEEEEEEEEvNT_6ParamsE,"aw",@nobits
	.sectionflags	@""
	.align	16
	.zero		1024


//--------------------- .nv.shared.reserved.0     --------------------------
	.section	.nv.shared.reserved.0,"aw",@nobits
	.weak		__nv_reservedSMEM_offset_0_alias
	.size		__nv_reservedSMEM_offset_0_alias, 0, 0
	.other		__nv_reservedSMEM_offset_0_alias,@"STO_CUDA_RESERVED_SHARED STV_DEFAULT"
__nv_reservedSMEM_offset_0_alias:
	.zero		0


//--------------------- .nv.global                --------------------------
	.section	.nv.global,"aw",@nobits
.nv.global:
	.type		_ZN81_INTERNAL_afd8fa15_45_flash_fwd_hdim64_256_bf16_paged_split_sm90_cu_61719c98_48154cute1_E,@object
	.size		_ZN81_INTERNAL_afd8fa15_45_flash_fwd_hdim64_256_bf16_paged_split_sm90_cu_61719c98_48154cute1_E,(_ZN81_INTERNAL_afd8fa15_45_flash_fwd_hdim64_256_bf16_paged_split_sm90_cu_61719c98_48154cuda3std3__45__cpo6cbeginE - _ZN81_INTERNAL_afd8fa15_45_flash_fwd_hdim64_256_bf16_paged_split_sm90_cu_61719c98_48154cute1_E)
_ZN81_INTERNAL_afd8fa15_45_flash_fwd_hdim64_256_bf16_paged_split_sm90_cu_61719c98_48154cute1_E:
	.zero		1
	.type		_ZN81_INTERNAL_afd8fa15_45_flash_fwd_hdim64_256_bf16_paged_split_sm90_cu_61719c98_48154cuda3std3__45__cpo6cbeginE,@object
	.size		_ZN81_INTERNAL_afd8fa15_45_flash_fwd_hdim64_256_bf16_paged_split_sm90_cu_61719c98_48154cuda3std3__45__cpo6cbeginE,(_ZN81_INTERNAL_afd8fa15_45_flash_fwd_hdim64_256_bf16_paged_split_sm90_cu_61719c98_48154cuda3std3__48in_placeE - _ZN81_INTERNAL_afd8fa15_45_flash_fwd_hdim64_256_bf16_paged_split_sm90_cu_61719c98_48154cuda3std3__45__cpo6cbeginE)
_ZN81_INTERNAL_afd8fa15_45_flash_fwd_hdim64_256_bf16_paged_split_sm90_cu_61719c98_48154cuda3std3__45__cpo6cbeginE:
	.zero		1
	.type		_ZN81_INTERNAL_afd8fa15_45_flash_fwd_hdim64_256_bf16_paged_split_sm90_cu_61719c98_48154cuda3std3__48in_placeE,@object
	.size		_ZN81_INTERNAL_afd8fa15_45_flash_fwd_hdim64_256_bf16_paged_split_sm90_cu_61719c98_48154cuda3std3__48in_placeE,(_ZN81_INTERNAL_afd8fa15_45_flash_fwd_hdim64_256_bf16_paged_split_sm90_cu_61719c98_48154cuda3std6ranges3__45__cpo9iter_moveE - _ZN81_INTERNAL_afd8fa15_45_flash_fwd_hdim64_256_bf16_paged_split_sm90_cu_61719c98_48154cuda3std3__48in_placeE)
_ZN81_INTERNAL_afd8fa15_45_flash_fwd_hdim64_256_bf16_paged_split_sm90_cu_61719c98_48154cuda3std3__48in_placeE:
	.zero		1
	.type		_ZN81_INTERNAL_afd8fa15_45_flash_fwd_hdim64_256_bf16_paged_split_sm90_cu_61719c98_48154cuda3std6ranges3__45__cpo9iter_moveE,@object
	.size		_ZN81_INTERNAL_afd8fa15_45_flash_fwd_hdim64_256_bf16_paged_split_sm90_cu_61719c98_48154cuda3std6ranges3__45__cpo9iter_moveE,(_ZN81_INTERNAL_afd8fa15_45_flash_fwd_hdim64_256_bf16_paged_split_sm90_cu_61719c98_48154cuda3std3__45__cpo5beginE - _ZN81_INTERNAL_afd8fa15_45_flash_fwd_hdim64_256_bf16_paged_split_sm90_cu_61719c98_48154cuda3std6ranges3__45__cpo9iter_moveE)
_ZN81_INTERNAL_afd8fa15_45_flash_fwd_hdim64_256_bf16_paged_split_sm90_cu_61719c98_48154cuda3std6ranges3__45__cpo9iter_moveE:
	.zero		1
	.type		_ZN81_INTERNAL_afd8fa15_45_flash_fwd_hdim64_256_bf16_paged_split_sm90_cu_61719c98_48154cuda3std3__45__cpo5beginE,@object
	.size		_ZN81_INTERNAL_afd8fa15_45_flash_fwd_hdim64_256_bf16_paged_split_sm90_cu_61719c98_48154cuda3std3__45__cpo5beginE,(_ZN81_INTERNAL_afd8fa15_45_flash_fwd_hdim64_256_bf16_paged_split_sm90_cu_61719c98_48154cuda3std3__483_GLOBAL__N__afd8fa15_45_flash_fwd_hdim64_256_bf16_paged_split_sm90_cu_61719c98_48156ignoreE - _ZN81_INTERNAL_afd8fa15_45_flash_fwd_hdim64_256_bf16_paged_split_sm90_cu_61719c98_48154cuda3std3__45__cpo5beginE)
_ZN81_INTERNAL_afd8fa15_45_flash_fwd_hdim64_256_bf16_paged_split_sm90_cu_61719c98_48154cuda3std3__45__cpo5beginE:
	.zero		1
	.type		_ZN81_INTERNAL_afd8fa15_45_flash_fwd_hdim64_256_bf16_paged_split_sm90_cu_61719c98_48154cuda3std3__483_GLOBAL__N__afd8fa15_45_flash_fwd_hdim64_256_bf16_paged_split_sm90_cu_61719c98_48156ignoreE,@object
	.size		_ZN81_INTERNAL_afd8fa15_45_flash_fwd_hdim64_256_bf16_paged_split_sm90_cu_61719c98_48154cuda3std3__483_GLOBAL__N__afd8fa15_45_flash_fwd_hdim64_256_bf16_paged_split_sm90_cu_61719c98_48156ignoreE,(_ZN81_INTERNAL_afd8fa15_45_flash_fwd_hdim64_256_bf16_paged_split_sm90_cu_61719c98_48154cute7productE - _ZN81_INTERNAL_afd8fa15_45_flash_fwd_hdim64_256_bf16_paged_split_sm90_cu_61719c98_48154cuda3std3__483_GLOBAL__N__afd8fa15_45_flash_fwd_hdim64_256_bf16_paged_split_sm90_cu_61719c98_48156ignoreE)
_ZN81_INTERNAL_afd8fa15_45_flash_fwd_hdim64_256_bf16_paged_split_sm90_cu_61719c98_48154cuda3std3__483_GLOBAL__N__afd8fa15_45_flash_fwd_hdim64_256_bf16_paged_split_sm90_cu_61719c98_48156ignoreE:
	.zero		1
	.type		_ZN81_INTERNAL_afd8fa15_45_flash_fwd_hdim64_256_bf16_paged_split_sm90_cu_61719c98_48154cute7productE,@object
	.size		_ZN81_INTERNAL_afd8fa15_45_flash_fwd_hdim64_256_bf16_paged_split_sm90_cu_61719c98_48154cute7productE,(_ZN81_INTERNAL_afd8fa15_45_flash_fwd_hdim64_256_bf16_paged_split_sm90_cu_61719c98_48154cuda3std3__45__cpo3endE - _ZN81_INTERNAL_afd8fa15_45_flash_fwd_hdim64_256_bf16_paged_split_sm90_cu_61719c98_48154cute7productE)
_ZN81_INTERNAL_afd8fa15_45_flash_fwd_hdim64_256_bf16_paged_split_sm90_cu_61719c98_48154cute7productE:
	.zero		1
	.type		_ZN81_INTERNAL_afd8fa15_45_flash_fwd_hdim64_256_bf16_paged_split_sm90_cu_61719c98_48154cuda3std3__45__cpo3endE,@object
	.size		_ZN81_INTERNAL_afd8fa15_45_flash_fwd_hdim64_256_bf16_paged_split_sm90_cu_61719c98_48154cuda3std3__45__cpo3endE,(_ZN81_INTERNAL_afd8fa15_45_flash_fwd_hdim64_256_bf16_paged_split_sm90_cu_61719c98_48154cuda3std3__419piecewise_constructE - _ZN81_INTERNAL_afd8fa15_45_flash_fwd_hdim64_256_bf16_paged_split_sm90_cu_61719c98_48154cuda3std3__45__cpo3endE)
_ZN81_INTERNAL_afd8fa15_45_flash_fwd_hdim64_256_bf16_paged_split_sm90_cu_61719c98_48154cuda3std3__45__cpo3endE:
	.zero		1
	.type		_ZN81_INTERNAL_afd8fa15_45_flash_fwd_hdim64_256_bf16_paged_split_sm90_cu_61719c98_48154cuda3std3__419piecewise_constructE,@object
	.size		_ZN81_INTERNAL_afd8fa15_45_flash_fwd_hdim64_256_bf16_paged_split_sm90_cu_61719c98_48154cuda3std3__419piecewise_constructE,(_ZN81_INTERNAL_afd8fa15_45_flash_fwd_hdim64_256_bf16_paged_split_sm90_cu_61719c98_48154cuda3std3__45__cpo4cendE - _ZN81_INTERNAL_afd8fa15_45_flash_fwd_hdim64_256_bf16_paged_split_sm90_cu_61719c98_48154cuda3std3__419piecewise_constructE)
_ZN81_INTERNAL_afd8fa15_45_flash_fwd_hdim64_256_bf16_paged_split_sm90_cu_61719c98_48154cuda3std3__419piecewise_constructE:
	.zero		1
	.type		_ZN81_INTERNAL_afd8fa15_45_flash_fwd_hdim64_256_bf16_paged_split_sm90_cu_61719c98_48154cuda3std3__45__cpo4cendE,@object
	.size		_ZN81_INTERNAL_afd8fa15_45_flash_fwd_hdim64_256_bf16_paged_split_sm90_cu_61719c98_48154cuda3std3__45__cpo4cendE,(_ZN81_INTERNAL_afd8fa15_45_flash_fwd_hdim64_256_bf16_paged_split_sm90_cu_61719c98_48154cuda3std6ranges3__45__cpo4swapE - _ZN81_INTERNAL_afd8fa15_45_flash_fwd_hdim64_256_bf16_paged_split_sm90_cu_61719c98_48154cuda3std3__45__cpo4cendE)
_ZN81_INTERNAL_afd8fa15_45_flash_fwd_hdim64_256_bf16_paged_split_sm90_cu_61719c98_48154cuda3std3__45__cpo4cendE:
	.zero		1
	.type		_ZN81_INTERNAL_afd8fa15_45_flash_fwd_hdim64_256_bf16_paged_split_sm90_cu_61719c98_48154cuda3std6ranges3__45__cpo4swapE,@object
	.size		_ZN81_INTERNAL_afd8fa15_45_flash_fwd_hdim64_256_bf16_paged_split_sm90_cu_61719c98_48154cuda3std6ranges3__45__cpo4swapE,(.L_14 - _ZN81_INTERNAL_afd8fa15_45_flash_fwd_hdim64_256_bf16_paged_split_sm90_cu_61719c98_48154cuda3std6ranges3__45__cpo4swapE)
_ZN81_INTERNAL_afd8fa15_45_flash_fwd_hdim64_256_bf16_paged_split_sm90_cu_61719c98_48154cuda3std6ranges3__45__cpo4swapE:
	.zero		1
.L_14:


//--------------------- .nv.shared._ZN7cutlass13device_kernelIN5flash11enable_sm90INS1_16FlashAttnFwdSm90INS1_25CollectiveMainloopFwdSm90ILi2EN4cute5tupleIJNS5_1CILi1EEES8_S8_EEENS6_IJNS7_ILi128EEENS7_ILi96EEENS7_ILi64EEEEEELi256ENS_10bfloat16_tEfNS_4arch4Sm90ELb0ELb0ELb0ELb0ELb1ELb0ELb1ELb1ELb0ELb1ELb1ELb0EEENS1_21CollectiveEpilogueFwdINS6_IJSA_NS7_ILi256EEESB_EEES9_SE_SG_Li256ELb0ELb1ELb1ELb0EEENS1_19SingleTileSchedulerILb0ELb1ELb1ELi128EEEEEEEEEvNT_6ParamsE --------------------------
	.section	.nv.shared._ZN7cutlass13device_kernelIN5flash11enable_sm90INS1_16FlashAttnFwdSm90INS1_25CollectiveMainloopFwdSm90ILi2EN4cute5tupleIJNS5_1CILi1EEES8_S8_EEENS6_IJNS7_ILi128EEENS7_ILi96EEENS7_ILi64EEEEEELi256ENS_10bfloat16_tEfNS_4arch4Sm90ELb0ELb0ELb0ELb0ELb1ELb0ELb1ELb1ELb0ELb1ELb1ELb0EEENS1_21CollectiveEpilogueFwdINS6_IJSA_NS7_ILi256EEESB_EEES9_SE_SG_Li256ELb0ELb1ELb1ELb0EEENS1_19SingleTileSchedulerILb0ELb1ELb1ELi128EEEEEEEEEvNT_6ParamsE,"aw",@nobits
	.sectionflags	@""
	.align	16
	.zero		1024


//--------------------- .nv.shared._ZN7cutlass13device_kernelIN5flash11enable_sm90INS1_16FlashAttnFwdSm90INS1_25CollectiveMainloopFwdSm90ILi2EN4cute5tupleIJNS5_1CILi1EEES8_S8_EEENS6_IJNS7_ILi128EEENS7_ILi96EEENS7_ILi64EEEEEELi256ENS_10bfloat16_tEfNS_4arch4Sm90ELb0ELb0ELb0ELb1ELb1ELb0ELb0ELb1ELb0ELb1ELb1ELb0EEENS1_21CollectiveEpilogueFwdINS6_IJSA_NS7_ILi256EEESB_EEES9_SE_SG_Li256ELb1ELb1ELb1ELb0EEENS1_36VarlenDynamicPersistentTileSchedulerILi128ELi96ELi256ELi128ELb1ELb1ELb1ELb0ELb1ELb1EEEEEEEEEvNT_6ParamsE --------------------------
	.section	.nv.shared._ZN7cutlass13device_kernelIN5flash11enable_sm90INS1_16FlashAttnFwdSm90INS1_25CollectiveMainloopFwdSm90ILi2EN4cute5tupleIJNS5_1CILi1EEES8_S8_EEENS6_IJNS7_ILi128EEENS7_ILi96EEENS7_ILi64EEEEEELi256ENS_10bfloat16_tEfNS_4arch4Sm90ELb0ELb0ELb0ELb1ELb1ELb0ELb0ELb1ELb0ELb1ELb1ELb0EEENS1_21CollectiveEpilogueFwdINS6_IJSA_NS7_ILi256EEESB_EEES9_SE_SG_Li256ELb1ELb1ELb1ELb0EEENS1_36VarlenDynamicPersistentTileSchedulerILi128ELi96ELi256ELi128ELb1ELb1ELb1ELb0ELb1ELb1EEEEEEEEEvNT_6ParamsE,"aw",@nobits
	.sectionflags	@""
	.align	16
	.zero		1024


//--------------------- .nv.shared._ZN7cutlass13device_kernelIN5flash11enable_sm90INS1_16FlashAttnFwdSm90INS1_25CollectiveMainloopFwdSm90ILi2EN4cute5tupleIJNS5_1CILi1EEES8_S8_EEENS6_IJNS7_ILi128EEENS7_ILi96EEENS7_ILi64EEEEEELi256ENS_10bfloat16_tEfNS_4arch4Sm90ELb0ELb0ELb0ELb1ELb1ELb1ELb0ELb1ELb0ELb1ELb1ELb0EEENS1_21CollectiveEpilogueFwdINS6_IJSA_NS7_ILi256EEESB_EEES9_SE_SG_Li256ELb1ELb1ELb1ELb0EEENS1_36VarlenDynamicPersistentTileSchedulerILi128ELi96ELi256ELi128ELb1ELb1ELb1ELb0ELb1ELb1EEEEEEEEEvNT_6ParamsE --------------------------
	.section	.nv.shared._ZN7cutlass13device_kernelIN5flash11enable_sm90INS1_16FlashAttnFwdSm90INS1_25CollectiveMainloopFwdSm90ILi2EN4cute5tupleIJNS5_1CILi1EEES8_S8_EEENS6_IJNS7_ILi128EEENS7_ILi96EEENS7_ILi64EEEEEELi256ENS_10bfloat16_tEfNS_4arch4Sm90ELb0ELb0ELb0ELb1ELb1ELb1ELb0ELb1ELb0ELb1ELb1ELb0EEENS1_21CollectiveEpilogueFwdINS6_IJSA_NS7_ILi256EEESB_EEES9_SE_SG_Li256ELb1ELb1ELb1ELb0EEENS1_36VarlenDynamicPersistentTileSchedulerILi128ELi96ELi256ELi128ELb1ELb1ELb1ELb0ELb1ELb1EEEEEEEEEvNT_6ParamsE,"aw",@nobits
	.sectionflags	@""
	.align	16
	.zero		1024


//--------------------- .nv.shared._ZN7cutlass13device_kernelIN5flash11enable_sm90INS1_16FlashAttnFwdSm90INS1_25CollectiveMainloopFwdSm90ILi2EN4cute5tupleIJNS5_1CILi1EEES8_S8_EEENS6_IJNS7_ILi128EEENS7_ILi96EEENS7_ILi64EEEEEELi256ENS_10bfloat16_tEfNS_4arch4Sm90ELb0ELb0ELb0ELb1ELb1ELb0ELb1ELb1ELb0ELb1ELb1ELb0EEENS1_21CollectiveEpilogueFwdINS6_IJSA_NS7_ILi256EEESB_EEES9_SE_SG_Li256ELb1ELb1ELb1ELb0EEENS1_36VarlenDynamicPersistentTileSchedulerILi128ELi96ELi256ELi128ELb1ELb1ELb1ELb0ELb1ELb1EEEEEEEEEvNT_6ParamsE --------------------------
	.section	.nv.shared._ZN7cutlass13device_kernelIN5flash11enable_sm90INS1_16FlashAttnFwdSm90INS1_25CollectiveMainloopFwdSm90ILi2EN4cute5tupleIJNS5_1CILi1EEES8_S8_EEENS6_IJNS7_ILi128EEENS7_ILi96EEENS7_ILi64EEEEEELi256ENS_10bfloat16_tEfNS_4arch4Sm90ELb0ELb0ELb0ELb1ELb1ELb0ELb1ELb1ELb0ELb1ELb1ELb0EEENS1_21CollectiveEpilogueFwdINS6_IJSA_NS7_ILi256EEESB_EEES9_SE_SG_Li256ELb1ELb1ELb1ELb0EEENS1_36VarlenDynamicPersistentTileSchedulerILi128ELi96ELi256ELi128ELb1ELb1ELb1ELb0ELb1ELb1EEEEEEEEEvNT_6ParamsE,"aw",@nobits
	.sectionflags	@""
	.align	16
	.zero		1024


//--------------------- .nv.shared._ZN7cutlass13device_kernelIN5flash11enable_sm90INS1_16FlashAttnFwdSm90INS1_25CollectiveMainloopFwdSm90ILi2EN4cute5tupleIJNS5_1CILi1EEES8_S8_EEENS6_IJNS7_ILi128EEENS7_ILi96EEENS7_ILi64EEEEEELi256ENS_10bfloat16_tEfNS_4arch4Sm90ELb0ELb0ELb0ELb1ELb1ELb1ELb1ELb1ELb0ELb1ELb1ELb0EEENS1_21CollectiveEpilogueFwdINS6_IJSA_NS7_ILi256EEESB_EEES9_SE_SG_Li256ELb1ELb1ELb1ELb0EEENS1_36VarlenDynamicPersistentTileSchedulerILi128ELi96ELi256ELi128ELb1ELb1ELb1ELb0ELb1ELb1EEEEEEEEEvNT_6ParamsE --------------------------
	.section	.nv.shared._ZN7cutlass13device_kernelIN5flash11enable_sm90INS1_16FlashAttnFwdSm90INS1_25CollectiveMainloopFwdSm90ILi2EN4cute5tupleIJNS5_1CILi1EEES8_S8_EEENS6_IJNS7_ILi128EEENS7_ILi96EEENS7_ILi64EEEEEELi256ENS_10bfloat16_tEfNS_4arch4Sm90ELb0ELb0ELb0ELb1ELb1ELb1ELb1ELb1ELb0ELb1ELb1ELb0EEENS1_21CollectiveEpilogueFwdINS6_IJSA_NS7_ILi256EEESB_EEES9_SE_SG_Li256ELb1ELb1ELb1ELb0EEENS1_36VarlenDynamicPersistentTileSchedulerILi128ELi96ELi256ELi128ELb1ELb1ELb1ELb0ELb1ELb1EEEEEEEEEvNT_6ParamsE,"aw",@nobits
	.sectionflags	@""
	.align	16
	.zero		1024


//--------------------- .nv.shared._ZN7cutlass13device_kernelIN5flash11enable_sm90INS1_16FlashAttnFwdSm90INS1_25CollectiveMainloopFwdSm90ILi2EN4cute5tupleIJNS5_1CILi1EEES8_S8_EEENS6_IJNS7_ILi128EEENS7_ILi96EEENS7_ILi64EEEEEELi256ENS_10bfloat16_tEfNS_4arch4Sm90ELb0ELb1ELb0ELb0ELb1ELb0ELb0ELb1ELb0ELb1ELb1ELb0EEENS1_21CollectiveEpilogueFwdINS6_IJSA_NS7_ILi256EEESB_EEES9_SE_SG_Li256ELb0ELb1ELb1ELb0EEENS1_19SingleTileSchedulerILb0ELb1ELb1ELi128EEEEEEEEEvNT_6ParamsE --------------------------
	.section	.nv.shared._ZN7cutlass13device_kernelIN5flash11enable_sm90INS1_16FlashAttnFwdSm90INS1_25CollectiveMainloopFwdSm90ILi2EN4cute5tupleIJNS5_1CILi1EEES8_S8_EEENS6_IJNS7_ILi128EEENS7_ILi96EEENS7_ILi64EEEEEELi256ENS_10bfloat16_tEfNS_4arch4Sm90ELb0ELb1ELb0ELb0ELb1ELb0ELb0ELb1ELb0ELb1ELb1ELb0EEENS1_21CollectiveEpilogueFwdINS6_IJSA_NS7_ILi256EEESB_EEES9_SE_SG_Li256ELb0ELb1ELb1ELb0EEENS1_19SingleTileSchedulerILb0ELb1ELb1ELi128EEEEEEEEEvNT_6ParamsE,"aw",@nobits
	.sectionflags	@""
	.align	16
	.zero		1024


//--------------------- .nv.shared._ZN7cutlass13device_kernelIN5flash11enable_sm90INS1_16FlashAttnFwdSm90INS1_25CollectiveMainloopFwdSm90ILi2EN4cute5tupleIJNS5_1CILi1EEES8_S8_EEENS6_IJNS7_ILi128EEENS7_ILi96EEENS7_ILi64EEEEEELi256ENS_10bfloat16_tEfNS_4arch4Sm90ELb0ELb1ELb0ELb0ELb1ELb0ELb1ELb1ELb0ELb1ELb1ELb0EEENS1_21CollectiveEpilogueFwdINS6_IJSA_NS7_ILi256EEESB_EEES9_SE_SG_Li256ELb0ELb1ELb1ELb0EEENS1_19SingleTileSchedulerILb0ELb1ELb1ELi128EEEEEEEEEvNT_6ParamsE --------------------------
	.section	.nv.shared._ZN7cutlass13device_kernelIN5flash11enable_sm90INS1_16FlashAttnFwdSm90INS1_25CollectiveMainloopFwdSm90ILi2EN4cute5tupleIJNS5_1CILi1EEES8_S8_EEENS6_IJNS7_ILi128EEENS7_ILi96EEENS7_ILi64EEEEEELi256ENS_10bfloat16_tEfNS_4arch4Sm90ELb0ELb1ELb0ELb0ELb1ELb0ELb1ELb1ELb0ELb1ELb1ELb0EEENS1_21CollectiveEpilogueFwdINS6_IJSA_NS7_ILi256EEESB_EEES9_SE_SG_Li256ELb0ELb1ELb1ELb0EEENS1_19SingleTileSchedulerILb0ELb1ELb1ELi128EEEEEEEEEvNT_6ParamsE,"aw",@nobits
	.sectionflags	@""
	.align	16
	.zero		1024


//--------------------- .nv.shared._ZN7cutlass13device_kernelIN5flash11enable_sm90INS1_16FlashAttnFwdSm90INS1_25CollectiveMainloopFwdSm90ILi2EN4cute5tupleIJNS5_1CILi1EEES8_S8_EEENS6_IJNS7_ILi128EEENS7_ILi96EEENS7_ILi64EEEEEELi256ENS_10bfloat16_tEfNS_4arch4Sm90ELb0ELb1ELb0ELb1ELb1ELb0ELb0ELb1ELb0ELb1ELb1ELb0EEENS1_21CollectiveEpilogueFwdINS6_IJSA_NS7_ILi256EEESB_EEES9_SE_SG_Li256ELb1ELb1ELb1ELb0EEENS1_36VarlenDynamicPersistentTileSchedulerILi128ELi96ELi256ELi128ELb1ELb1ELb1ELb1ELb0ELb1EEEEEEEEEvNT_6ParamsE --------------------------
	.section	.nv.shared._ZN7cutlass13device_kernelIN5flash11enable_sm90INS1_16FlashAttnFwdSm90INS1_25CollectiveMainloopFwdSm90ILi2EN4cute5tupleIJNS5_1CILi1EEES8_S8_EEENS6_IJNS7_ILi128EEENS7_ILi96EEENS7_ILi64EEEEEELi256ENS_10bfloat16_tEfNS_4arch4Sm90ELb0ELb1ELb0ELb1ELb1ELb0ELb0ELb1ELb0ELb1ELb1ELb0EEENS1_21CollectiveEpilogueFwdINS6_IJSA_NS7_ILi256EEESB_EEES9_SE_SG_Li256ELb1ELb1ELb1ELb0EEENS1_36VarlenDynamicPersistentTileSchedulerILi128ELi96ELi256ELi128ELb1ELb1ELb1ELb1ELb0ELb1EEEEEEEEEvNT_6ParamsE,"aw",@nobits
	.sectionflags	@""
	.align	16
	.zero		1024


//--------------------- .nv.shared._ZN7cutlass13device_kernelIN5flash11enable_sm90INS1_16FlashAttnFwdSm90INS1_25CollectiveMainloopFwdSm90ILi2EN4cute5tupleIJNS5_1CILi1EEES8_S8_EEENS6_IJNS7_ILi128EEENS7_ILi96EEENS7_ILi64EEEEEELi256ENS_10bfloat16_tEfNS_4arch4Sm90ELb0ELb1ELb0ELb1ELb1ELb1ELb0ELb1ELb0ELb1ELb1ELb0EEENS1_21CollectiveEpilogueFwdINS6_IJSA_NS7_ILi256EEESB_EEES9_SE_SG_Li256ELb1ELb1ELb1ELb0EEENS1_36VarlenDynamicPersistentTileSchedulerILi128ELi96ELi256ELi128ELb1ELb1ELb1ELb1ELb0ELb1EEEEEEEEEvNT_6ParamsE --------------------------
	.section	.nv.shared._ZN7cutlass13device_kernelIN5flash11enable_sm90INS1_16FlashAttnFwdSm90INS1_25CollectiveMainloopFwdSm90ILi2EN4cute5tupleIJNS5_1CILi1EEES8_S8_EEENS6_IJNS7_ILi128EEENS7_ILi96EEENS7_ILi64EEEEEELi256ENS_10bfloat16_tEfNS_4arch4Sm90ELb0ELb1ELb0ELb1ELb1ELb1ELb0ELb1ELb0ELb1ELb1ELb0EEENS1_21CollectiveEpilogueFwdINS6_IJSA_NS7_ILi256EEESB_EEES9_SE_SG_Li256ELb1ELb1ELb1ELb0EEENS1_36VarlenDynamicPersistentTileSchedulerILi128ELi96ELi256ELi128ELb1ELb1ELb1ELb1ELb0ELb1EEEEEEEEEvNT_6ParamsE,"aw",@nobits
	.sectionflags	@""
	.align	16
	.zero		1024


//--------------------- .nv.shared._ZN7cutlass13device_kernelIN5flash11enable_sm90INS1_16FlashAttnFwdSm90INS1_25CollectiveMainloopFwdSm90ILi2EN4cute5tupleIJNS5_1CILi1EEES8_S8_EEENS6_IJNS7_ILi128EEENS7_ILi96EEENS7_ILi64EEEEEELi256ENS_10bfloat16_tEfNS_4arch4Sm90ELb0ELb1ELb0ELb1ELb1ELb0ELb1ELb1ELb0ELb1ELb1ELb0EEENS1_21CollectiveEpilogueFwdINS6_IJSA_NS7_ILi256EEESB_EEES9_SE_SG_Li256ELb1ELb1ELb1ELb0EEENS1_36VarlenDynamicPersistentTileSchedulerILi128ELi96ELi256ELi128ELb1ELb1ELb1ELb1ELb0ELb1EEEEEEEEEvNT_6ParamsE --------------------------
	.section	.nv.shared._ZN7cutlass13device_kernelIN5flash11enable_sm90INS1_16FlashAttnFwdSm90INS1_25CollectiveMainloopFwdSm90ILi2EN4cute5tupleIJNS5_1CILi1EEES8_S8_EEENS6_IJNS7_ILi128EEENS7_ILi96EEENS7_ILi64EEEEEELi256ENS_10bfloat16_tEfNS_4arch4Sm90ELb0ELb1ELb0ELb1ELb1ELb0ELb1ELb1ELb0ELb1ELb1ELb0EEENS1_21CollectiveEpilogueFwdINS6_IJSA_NS7_ILi256EEESB_EEES9_SE_SG_Li256ELb1ELb1ELb1ELb0EEENS1_36VarlenDynamicPersistentTileSchedulerILi128ELi96ELi256ELi128ELb1ELb1ELb1ELb1ELb0ELb1EEEEEEEEEvNT_6ParamsE,"aw",@nobits
	.sectionflags	@""
	.align	16
	.zero		1024


//--------------------- .nv.shared._ZN7cutlass13device_kernelIN5flash11enable_sm90INS1_16FlashAttnFwdSm90INS1_25CollectiveMainloopFwdSm90ILi2EN4cute5tupleIJNS5_1CILi1EEES8_S8_EEENS6_IJNS7_ILi128EEENS7_ILi96EEENS7_ILi64EEEEEELi256ENS_10bfloat16_tEfNS_4arch4Sm90ELb0ELb1ELb0ELb1ELb1ELb1ELb1ELb1ELb0ELb1ELb1ELb0EEENS1_21CollectiveEpilogueFwdINS6_IJSA_NS7_ILi256EEESB_EEES9_SE_SG_Li256ELb1ELb1ELb1ELb0EEENS1_36VarlenDynamicPersistentTileSchedulerILi128ELi96ELi256ELi128ELb1ELb1ELb1ELb1ELb0ELb1EEEEEEEEEvNT_6ParamsE --------------------------
	.section	.nv.shared._ZN7cutlass13device_kernelIN5flash11enable_sm90INS1_16FlashAttnFwdSm90INS1_25CollectiveMainloopFwdSm90ILi2EN4cute5tupleIJNS5_1CILi1EEES8_S8_EEENS6_IJNS7_ILi128EEENS7_ILi96EEENS7_ILi64EEEEEELi256ENS_10bfloat16_tEfNS_4arch4Sm90ELb0ELb1ELb0ELb1ELb1ELb1ELb1ELb1ELb0ELb1ELb1ELb0EEENS1_21CollectiveEpilogueFwdINS6_IJSA_NS7_ILi256EEESB_EEES9_SE_SG_Li256ELb1ELb1ELb1ELb0EEENS1_36VarlenDynamicPersistentTileSchedulerILi128ELi96ELi256ELi128ELb1ELb1ELb1ELb1ELb0ELb1EEEEEEEEEvNT_6ParamsE,"aw",@nobits
	.sectionflags	@""
	.align	16
	.zero		1024


//--------------------- .nv.shared._ZN7cutlass13device_kernelIN5flash11enable_sm90INS1_16FlashAttnFwdSm90INS1_25CollectiveMainloopFwdSm90ILi2EN4cute5tupleIJNS5_1CILi1EEES8_S8_EEENS6_IJNS7_ILi128EEENS7_ILi96EEENS7_ILi64EEEEEELi256ENS_10bfloat16_tEfNS_4arch4Sm90ELb1ELb0ELb0ELb0ELb1ELb0ELb0ELb1ELb0ELb1ELb1ELb0EEENS1_21CollectiveEpilogueFwdINS6_IJSA_NS7_ILi256EEESB_EEES9_SE_SG_Li256ELb0ELb1ELb1ELb0EEENS1_19SingleTileSchedulerILb0ELb1ELb1ELi128EEEEEEEEEvNT_6ParamsE --------------------------
	.section	.nv.shared._ZN7cutlass13device_kernelIN5flash11enable_sm90INS1_16FlashAttnFwdSm90INS1_25CollectiveMainloopFwdSm90ILi2EN4cute5tupleIJNS5_1CILi1EEES8_S8_EEENS6_IJNS7_ILi128EEENS7_ILi96EEENS7_ILi64EEEEEELi256ENS_10bfloat16_tEfNS_4arch4Sm90ELb1ELb0ELb0ELb0ELb1ELb0ELb0ELb1ELb0ELb1ELb1ELb0EEENS1_21CollectiveEpilogueFwdINS6_IJSA_NS7_ILi256EEESB_EEES9_SE_SG_Li256ELb0ELb1ELb1ELb0EEENS1_19SingleTileSchedulerILb0ELb1ELb1ELi128EEEEEEEEEvNT_6ParamsE,"aw",@nobits
	.sectionflags	@""
	.align	16
	.zero		1024


//--------------------- .nv.shared._ZN7cutlass13device_kernelIN5flash11enable_sm90INS1_16FlashAttnFwdSm90INS1_25CollectiveMainloopFwdSm90ILi2EN4cute5tupleIJNS5_1CILi1EEES8_S8_EEENS6_IJNS7_ILi128EEENS7_ILi96EEENS7_ILi64EEEEEELi256ENS_10bfloat16_tEfNS_4arch4Sm90ELb1ELb0ELb0ELb0ELb1ELb0ELb1ELb1ELb0ELb1ELb1ELb0EEENS1_21CollectiveEpilogueFwdINS6_IJSA_NS7_ILi256EEESB_EEES9_SE_SG_Li256ELb0ELb1ELb1ELb0EEENS1_19SingleTileSchedulerILb0ELb1ELb1ELi128EEEEEEEEEvNT_6ParamsE --------------------------
	.section	.nv.shared._ZN7cutlass13device_kernelIN5flash11enable_sm90INS1_16FlashAttnFwdSm90INS1_25CollectiveMainloopFwdSm90ILi2EN4cute5tupleIJNS5_1CILi1EEES8_S8_EEENS6_IJNS7_ILi128EEENS7_ILi96EEENS7_ILi64EEEEEELi256ENS_10bfloat16_tEfNS_4arch4Sm90ELb1ELb0ELb0ELb0ELb1ELb0ELb1ELb1ELb0ELb1ELb1ELb0EEENS1_21CollectiveEpilogueFwdINS6_IJSA_NS7_ILi256EEESB_EEES9_SE_SG_Li256ELb0ELb1ELb1ELb0EEENS1_19SingleTileSchedulerILb0ELb1ELb1ELi128EEEEEEEEEvNT_6ParamsE,"aw",@nobits
	.sectionflags	@""
	.align	16
	.zero		1024


//--------------------- .nv.shared._ZN7cutlass13device_kernelIN5flash11enable_sm90INS1_16FlashAttnFwdSm90INS1_25CollectiveMainloopFwdSm90ILi2EN4cute5tupleIJNS5_1CILi1EEES8_S8_EEENS6_IJNS7_ILi128EEENS7_ILi96EEENS7_ILi64EEEEEELi256ENS_10bfloat16_tEfNS_4arch4Sm90ELb1ELb0ELb0ELb1ELb1ELb0ELb0ELb1ELb0ELb1ELb1ELb0EEENS1_21CollectiveEpilogueFwdINS6_IJSA_NS7_ILi256EEESB_EEES9_SE_SG_Li256ELb1ELb1ELb1ELb0EEENS1_36VarlenDynamicPersistentTileSchedulerILi128ELi96ELi256ELi128ELb1ELb1ELb1ELb1ELb1ELb1EEEEEEEEEvNT_6ParamsE --------------------------
	.section	.nv.shared._ZN7cutlass13device_kernelIN5flash11enable_sm90INS1_16FlashAttnFwdSm90INS1_25CollectiveMainloopFwdSm90ILi2EN4cute5tupleIJNS5_1CILi1EEES8_S8_EEENS6_IJNS7_ILi128EEENS7_ILi96EEENS7_ILi64EEEEEELi256ENS_10bfloat16_tEfNS_4arch4Sm90ELb1ELb0ELb0ELb1ELb1ELb0ELb0ELb1ELb0ELb1ELb1ELb0EEENS1_21CollectiveEpilogueFwdINS6_IJSA_NS7_ILi256EEESB_EEES9_SE_SG_Li256ELb1ELb1ELb1ELb0EEENS1_36VarlenDynamicPersistentTileSchedulerILi128ELi96ELi256ELi128ELb1ELb1ELb1ELb1ELb1ELb1EEEEEEEEEvNT_6ParamsE,"aw",@nobits
	.sectionflags	@""
	.align	16
	.zero		1024


//--------------------- .nv.shared._ZN7cutlass13device_kernelIN5flash11enable_sm90INS1_16FlashAttnFwdSm90INS1_25CollectiveMainloopFwdSm90ILi2EN4cute5tupleIJNS5_1CILi1EEES8_S8_EEENS6_IJNS7_ILi128EEENS7_ILi96EEENS7_ILi64EEEEEELi256ENS_10bfloat16_tEfNS_4arch4Sm90ELb1ELb0ELb0ELb1ELb1ELb1ELb0ELb1ELb0ELb1ELb1ELb0EEENS1_21CollectiveEpilogueFwdINS6_IJSA_NS7_ILi256EEESB_EEES9_SE_SG_Li256ELb1ELb1ELb1ELb0EEENS1_36VarlenDynamicPersistentTileSchedulerILi128ELi96ELi256ELi128ELb1ELb1ELb1ELb1ELb1ELb1EEEEEEEEEvNT_6ParamsE --------------------------
	.section	.nv.shared._ZN7cutlass13device_kernelIN5flash11enable_sm90INS1_16FlashAttnFwdSm90INS1_25CollectiveMainloopFwdSm90ILi2EN4cute5tupleIJNS5_1CILi1EEES8_S8_EEENS6_IJNS7_ILi128EEENS7_ILi96EEENS7_ILi64EEEEEELi256ENS_10bfloat16_tEfNS_4arch4Sm90ELb1ELb0ELb0ELb1ELb1ELb1ELb0ELb1ELb0ELb1ELb1ELb0EEENS1_21CollectiveEpilogueFwdINS6_IJSA_NS7_ILi256EEESB_EEES9_SE_SG_Li256ELb1ELb1ELb1ELb0EEENS1_36VarlenDynamicPersistentTileSchedulerILi128ELi96ELi256ELi128ELb1ELb1ELb1ELb1ELb1ELb1EEEEEEEEEvNT_6ParamsE,"aw",@nobits
	.sectionflags	@""
	.align	16
	.zero		1024


//--------------------- .nv.shared._ZN7cutlass13device_kernelIN5flash11enable_sm90INS1_16FlashAttnFwdSm90INS1_25CollectiveMainloopFwdSm90ILi2EN4cute5tupleIJNS5_1CILi1EEES8_S8_EEENS6_IJNS7_ILi128EEENS7_ILi96EEENS7_ILi64EEEEEELi256ENS_10bfloat16_tEfNS_4arch4Sm90ELb1ELb0ELb0ELb1ELb1ELb0ELb1ELb1ELb0ELb1ELb1ELb0EEENS1_21CollectiveEpilogueFwdINS6_IJSA_NS7_ILi256EEESB_EEES9_SE_SG_Li256ELb1ELb1ELb1ELb0EEENS1_36VarlenDynamicPersistentTileSchedulerILi128ELi96ELi256ELi128ELb1ELb1ELb1ELb1ELb1ELb1EEEEEEEEEvNT_6ParamsE --------------------------
	.section	.nv.shared._ZN7cutlass13device_kernelIN5flash11enable_sm90INS1_16FlashAttnFwdSm90INS1_25CollectiveMainloopFwdSm90ILi2EN4cute5tupleIJNS5_1CILi1EEES8_S8_EEENS6_IJNS7_ILi128EEENS7_ILi96EEENS7_ILi64EEEEEELi256ENS_10bfloat16_tEfNS_4arch4Sm90ELb1ELb0ELb0ELb1ELb1ELb0ELb1ELb1ELb0ELb1ELb1ELb0EEENS1_21CollectiveEpilogueFwdINS6_IJSA_NS7_ILi256EEESB_EEES9_SE_SG_Li256ELb1ELb1ELb1ELb0EEENS1_36VarlenDynamicPersistentTileSchedulerILi128ELi96ELi256ELi128ELb1ELb1ELb1ELb1ELb1ELb1EEEEEEEEEvNT_6ParamsE,"aw",@nobits
	.sectionflags	@""
	.align	16
	.zero		1024


//--------------------- .nv.shared._ZN7cutlass13device_kernelIN5flash11enable_sm90INS1_16FlashAttnFwdSm90INS1_25CollectiveMainloopFwdSm90ILi2EN4cute5tupleIJNS5_1CILi1EEES8_S8_EEENS6_IJNS7_ILi128EEENS7_ILi96EEENS7_ILi64EEEEEELi256ENS_10bfloat16_tEfNS_4arch4Sm90ELb1ELb0ELb0ELb1ELb1ELb1ELb1ELb1ELb0ELb1ELb1ELb0EEENS1_21CollectiveEpilogueFwdINS6_IJSA_NS7_ILi256EEESB_EEES9_SE_SG_Li256ELb1ELb1ELb1ELb0EEENS1_36VarlenDynamicPersistentTileSchedulerILi128ELi96ELi256ELi128ELb1ELb1ELb1ELb1ELb1ELb1EEEEEEEEEvNT_6ParamsE --------------------------
	.section	.nv.shared._ZN7cutlass13device_kernelIN5flash11enable_sm90INS1_16FlashAttnFwdSm90INS1_25CollectiveMainloopFwdSm90ILi2EN4cute5tupleIJNS5_1CILi1EEES8_S8_EEENS6_IJNS7_ILi128EEENS7_ILi96EEENS7_ILi64EEEEEELi256ENS_10bfloat16_tEfNS_4arch4Sm90ELb1ELb0ELb0ELb1ELb1ELb1ELb1ELb1ELb0ELb1ELb1ELb0EEENS1_21CollectiveEpilogueFwdINS6_IJSA_NS7_ILi256EEESB_EEES9_SE_SG_Li256ELb1ELb1ELb1ELb0EEENS1_36VarlenDynamicPersistentTileSchedulerILi128ELi96ELi256ELi128ELb1ELb1ELb1ELb1ELb1ELb1EEEEEEEEEvNT_6ParamsE,"aw",@nobits
	.sectionflags	@""
	.align	16
	.zero		1024


//--------------------- .nv.constant0._ZN7cutlass13device_kernelIN5flash11enable_sm90INS1_16FlashAttnFwdSm90INS1_25CollectiveMainloopFwdSm90ILi2EN4cute5tupleIJNS5_1CILi1EEES8_S8_EEENS6_IJNS7_ILi128EEENS7_ILi96EEENS7_ILi64EEEEEELi256ENS_10bfloat16_tEfNS_4arch4Sm90ELb0ELb0ELb0ELb0ELb1ELb0ELb0ELb1ELb0ELb1ELb1ELb0EEENS1_21CollectiveEpilogueFwdINS6_IJSA_NS7_ILi256EEESB_EEES9_SE_SG_Li256ELb0ELb1ELb1ELb0EEENS1_19SingleTileSchedulerILb0ELb1ELb1ELi128EEEEEEEEEvNT_6ParamsE --------------------------
	.section	.nv.constant0._ZN7cutlass13device_kernelIN5flash11enable_sm90INS1_16FlashAttnFwdSm90INS1_25CollectiveMainloopFwdSm90ILi2EN4cute5tupleIJNS5_1CILi1EEES8_S8_EEENS6_IJNS7_ILi128EEENS7_ILi96EEENS7_ILi64EEEEEELi256ENS_10bfloat16_tEfNS_4arch4Sm90ELb0ELb0ELb0ELb0ELb1ELb0ELb0ELb1ELb0ELb1ELb1ELb0EEENS1_21CollectiveEpilogueFwdINS6_IJSA_NS7_ILi256EEESB_EEES9_SE_SG_Li256ELb0ELb1ELb1ELb0EEENS1_19SingleTileSchedulerILb0ELb1ELb1ELi128EEEEEEEEEvNT_6ParamsE,"a",@progbits
	.sectionflags	@""
	.align	4
.nv.constant0._ZN7cutlass13device_kernelIN5flash11enable_sm90INS1_16FlashAttnFwdSm90INS1_25CollectiveMainloopFwdSm90ILi2EN4cute5tupleIJNS5_1CILi1EEES8_S8_EEENS6_IJNS7_ILi128EEENS7_ILi96EEENS7_ILi64EEEEEELi256ENS_10bfloat16_tEfNS_4arch4Sm90ELb0ELb0ELb0ELb0ELb1ELb0ELb0ELb1ELb0ELb1ELb1ELb0EEENS1_21CollectiveEpilogueFwdINS6_IJSA_NS7_ILi256EEESB_EEES9_SE_SG_Li256ELb0ELb1ELb1ELb0EEENS1_19SingleTileSchedulerILb0ELb1ELb1ELi128EEEEEEEEEvNT_6ParamsE:
	.zero		3200


//--------------------- .nv.constant0._ZN7cutlass13device_kernelIN5flash11enable_sm90INS1_16FlashAttnFwdSm90INS1_25CollectiveMainloopFwdSm90ILi2EN4cute5tupleIJNS5_1CILi1EEES8_S8_EEENS6_IJNS7_ILi128EEENS7_ILi96EEENS7_ILi64EEEEEELi256ENS_10bfloat16_tEfNS_4arch4Sm90ELb0ELb0ELb0ELb0ELb1ELb0ELb1ELb1ELb0ELb1ELb1ELb0EEENS1_21CollectiveEpilogueFwdINS6_IJSA_NS7_ILi256EEESB_EEES9_SE_SG_Li256ELb0ELb1ELb1ELb0EEENS1_19SingleTileSchedulerILb0ELb1ELb1ELi128EEEEEEEEEvNT_6ParamsE --------------------------
	.section	.nv.constant0._ZN7cutlass13device_kernelIN5flash11enable_sm90INS1_16FlashAttnFwdSm90INS1_25CollectiveMainloopFwdSm90ILi2EN4cute5tupleIJNS5_1CILi1EEES8_S8_EEENS6_IJNS7_ILi128EEENS7_ILi96EEENS7_ILi64EEEEEELi256ENS_10bfloat16_tEfNS_4arch4Sm90ELb0ELb0ELb0ELb0ELb1ELb0ELb1ELb1ELb0ELb1ELb1ELb0EEENS1_21CollectiveEpilogueFwdINS6_IJSA_NS7_ILi256EEESB_EEES9_SE_SG_Li256ELb0ELb1ELb1ELb0EEENS1_19SingleTileSchedulerILb0ELb1ELb1ELi128EEEEEEEEEvNT_6ParamsE,"a",@progbits
	.sectionflags	@""
	.align	4
.nv.constant0._ZN7cutlass13device_kernelIN5flash11enable_sm90INS1_16FlashAttnFwdSm90INS1_25CollectiveMainloopFwdSm90ILi2EN4cute5tupleIJNS5_1CILi1EEES8_S8_EEENS6_IJNS7_ILi128EEENS7_ILi96EEENS7_ILi64EEEEEELi256ENS_10bfloat16_tEfNS_4arch4Sm90ELb0ELb0ELb0ELb0ELb1ELb0ELb1ELb1ELb0ELb1ELb1ELb0EEENS1_21CollectiveEpilogueFwdINS6_IJSA_NS7_ILi256EEESB_EEES9_SE_SG_Li256ELb0ELb1ELb1ELb0EEENS1_19SingleTileSchedulerILb0ELb1ELb1ELi128EEEEEEEEEvNT_6ParamsE:
	.zero		3456


//--------------------- .nv.constant0._ZN7cutlass13device_kernelIN5flash11enable_sm90INS1_16FlashAttnFwdSm90INS1_25CollectiveMainloopFwdSm90ILi2EN4cute5tupleIJNS5_1CILi1EEES8_S8_EEENS6_IJNS7_ILi128EEENS7_ILi96EEENS7_ILi64EEEEEELi256ENS_10bfloat16_tEfNS_4arch4Sm90ELb0ELb0ELb0ELb1ELb1ELb0ELb0ELb1ELb0ELb1ELb1ELb0EEENS1_21CollectiveEpilogueFwdINS6_IJSA_NS7_ILi256EEESB_EEES9_SE_SG_Li256ELb1ELb1ELb1ELb0EEENS1_36VarlenDynamicPersistentTileSchedulerILi128ELi96ELi256ELi128ELb1ELb1ELb1ELb0ELb1ELb1EEEEEEEEEvNT_6ParamsE --------------------------
	.section	.nv.constant0._ZN7cutlass13device_kernelIN5flash11enable_sm90INS1_16FlashAttnFwdSm90INS1_25CollectiveMainloopFwdSm90ILi2EN4cute5tupleIJNS5_1CILi1EEES8_S8_EEENS6_IJNS7_ILi128EEENS7_ILi96EEENS7_ILi64EEEEEELi256ENS_10bfloat16_tEfNS_4arch4Sm90ELb0ELb0ELb0ELb1ELb1ELb0ELb0ELb1ELb0ELb1ELb1ELb0EEENS1_21CollectiveEpilogueFwdINS6_IJSA_NS7_ILi256EEESB_EEES9_SE_SG_Li256ELb1ELb1ELb1ELb0EEENS1_36VarlenDynamicPersistentTileSchedulerILi128ELi96ELi256ELi128ELb1ELb1ELb1ELb0ELb1ELb1EEEEEEEEEvNT_6ParamsE,"a",@progbits
	.sectionflags	@""
	.align	4
.nv.constant0._ZN7cutlass13device_kernelIN5flash11enable_sm90INS1_16FlashAttnFwdSm90INS1_25CollectiveMainloopFwdSm90ILi2EN4cute5tupleIJNS5_1CILi1EEES8_S8_EEENS6_IJNS7_ILi128EEENS7_ILi96EEENS7_ILi64EEEEEELi256ENS_10bfloat16_tEfNS_4arch4Sm90ELb0ELb0ELb0ELb1ELb1ELb0ELb0ELb1ELb0ELb1ELb1ELb0EEENS1_21CollectiveEpilogueFwdINS6_IJSA_NS7_ILi256EEESB_EEES9_SE_SG_Li256ELb1ELb1ELb1ELb0EEENS1_36VarlenDynamicPersistentTileSchedulerILi128ELi96ELi256ELi128ELb1ELb1ELb1ELb0ELb1ELb1EEEEEEEEEvNT_6ParamsE:
	.zero		3328


//--------------------- .nv.constant0._ZN7cutlass13device_kernelIN5flash11enable_sm90INS1_16FlashAttnFwdSm90INS1_25CollectiveMainloopFwdSm90ILi2EN4cute5tupleIJNS5_1CILi1EEES8_S8_EEENS6_IJNS7_ILi128EEENS7_ILi96EEENS7_ILi64EEEEEELi256ENS_10bfloat16_tEfNS_4arch4Sm90ELb0ELb0ELb0ELb1ELb1ELb1ELb0ELb1ELb0ELb1ELb1ELb0EEENS1_21CollectiveEpilogueFwdINS6_IJSA_NS7_ILi256EEESB_EEES9_SE_SG_Li256ELb1ELb1ELb1ELb0EEENS1_36VarlenDynamicPersistentTileSchedulerILi128ELi96ELi256ELi128ELb1ELb1ELb1ELb0ELb1ELb1EEEEEEEEEvNT_6ParamsE --------------------------
	.section	.nv.constant0._ZN7cutlass13device_kernelIN5flash11enable_sm90INS1_16FlashAttnFwdSm90INS1_25CollectiveMainloopFwdSm90ILi2EN4cute5tupleIJNS5_1CILi1EEES8_S8_EEENS6_IJNS7_ILi128EEENS7_ILi96EEENS7_ILi64EEEEEELi256ENS_10bfloat16_tEfNS_4arch4Sm90ELb0ELb0ELb0ELb1ELb1ELb1ELb0ELb1ELb0ELb1ELb1ELb0EEENS1_21CollectiveEpilogueFwdINS6_IJSA_NS7_ILi256EEESB_EEES9_SE_SG_Li256ELb1ELb1ELb1ELb0EEENS1_36VarlenDynamicPersistentTileSchedulerILi128ELi96ELi256ELi128ELb1ELb1ELb1ELb0ELb1ELb1EEEEEEEEEvNT_6ParamsE,"a",@progbits
	.sectionflags	@""
	.align	4
.nv.constant0._ZN7cutlass13device_kernelIN5flash11enable_sm90INS1_16FlashAttnFwdSm90INS1_25CollectiveMainloopFwdSm90ILi2EN4cute5tupleIJNS5_1CILi1EEES8_S8_EEENS6_IJNS7_ILi128EEENS7_ILi96EEENS7_ILi64EEEEEELi256ENS_10bfloat16_tEfNS_4arch4Sm90ELb0ELb0ELb0ELb1ELb1ELb1ELb0ELb1ELb0ELb1ELb1ELb0EEENS1_21CollectiveEpilogueFwdINS6_IJSA_NS7_ILi256EEESB_EEES9_SE_SG_Li256ELb1ELb1ELb1ELb0EEENS1_36VarlenDynamicPersistentTileSchedulerILi128ELi96ELi256ELi128ELb1ELb1ELb1ELb0ELb1ELb1EEEEEEEEEvNT_6ParamsE:
	.zero		3328


//--------------------- .nv.constant0._ZN7cutlass13device_kernelIN5flash11enable_sm90INS1_16FlashAttnFwdSm90INS1_25CollectiveMainloopFwdSm90ILi2EN4cute5tupleIJNS5_1CILi1EEES8_S8_EEENS6_IJNS7_ILi128EEENS7_ILi96EEENS7_ILi64EEEEEELi256ENS_10bfloat16_tEfNS_4arch4Sm90ELb0ELb0ELb0ELb1ELb1ELb0ELb1ELb1ELb0ELb1ELb1ELb0EEENS1_21CollectiveEpilogueFwdINS6_IJSA_NS7_ILi256EEESB_EEES9_SE_SG_Li256ELb1ELb1ELb1ELb0EEENS1_36VarlenDynamicPersistentTileSchedulerILi128ELi96ELi256ELi128ELb1ELb1ELb1ELb0ELb1ELb1EEEEEEEEEvNT_6ParamsE --------------------------
	.section	.nv.constant0._ZN7cutlass13device_kernelIN5flash11enable_sm90INS1_16FlashAttnFwdSm90INS1_25CollectiveMainloopFwdSm90ILi2EN4cute5tupleIJNS5_1CILi1EEES8_S8_EEENS6_IJNS7_ILi128EEENS7_ILi96EEENS7_ILi64EEEEEELi256ENS_10bfloat16_tEfNS_4arch4Sm90ELb0ELb0ELb0ELb1ELb1ELb0ELb1ELb1ELb0ELb1ELb1ELb0EEENS1_21CollectiveEpilogueFwdINS6_IJSA_NS7_ILi256EEESB_EEES9_SE_SG_Li256ELb1ELb1ELb1ELb0EEENS1_36VarlenDynamicPersistentTileSchedulerILi128ELi96ELi256ELi128ELb1ELb1ELb1ELb0ELb1ELb1EEEEEEEEEvNT_6ParamsE,"a",@progbits
	.sectionflags	@""
	.align	4
.nv.constant0._ZN7cutlass13device_kernelIN5flash11enable_sm90INS1_16FlashAttnFwdSm90INS1_25CollectiveMainloopFwdSm90ILi2EN4cute5tupleIJNS5_1CILi1EEES8_S8_EEENS6_IJNS7_ILi128EEENS7_ILi96EEENS7_ILi64EEEEEELi256ENS_10bfloat16_tEfNS_4arch4Sm90ELb0ELb0ELb0ELb1ELb1ELb0ELb1ELb1ELb0ELb1ELb1ELb0EEENS1_21CollectiveEpilogueFwdINS6_IJSA_NS7_ILi256EEESB_EEES9_SE_SG_Li256ELb1ELb1ELb1ELb0EEENS1_36VarlenDynamicPersistentTileSchedulerILi128ELi96ELi256ELi128ELb1ELb1ELb1ELb0ELb1ELb1EEEEEEEEEvNT_6ParamsE:
	.zero		3584


//--------------------- .nv.constant0._ZN7cutlass13device_kernelIN5flash11enable_sm90INS1_16FlashAttnFwdSm90INS1_25CollectiveMainloopFwdSm90ILi2EN4cute5tupleIJNS5_1CILi1EEES8_S8_EEENS6_IJNS7_ILi128EEENS7_ILi96EEENS7_ILi64EEEEEELi256ENS_10bfloat16_tEfNS_4arch4Sm90ELb0ELb0ELb0ELb1ELb1ELb1ELb1ELb1ELb0ELb1ELb1ELb0EEENS1_21CollectiveEpilogueFwdINS6_IJSA_NS7_ILi256EEESB_EEES9_SE_SG_Li256ELb1ELb1ELb1ELb0EEENS1_36VarlenDynamicPersistentTileSchedulerILi128ELi96ELi256ELi128ELb1ELb1ELb1ELb0ELb1ELb1EEEEEEEEEvNT_6ParamsE --------------------------
	.section	.nv.constant0._ZN7cutlass13device_kernelIN5flash11enable_sm90INS1_16FlashAttnFwdSm90INS1_25CollectiveMainloopFwdSm90ILi2EN4cute5tupleIJNS5_1CILi1EEES8_S8_EEENS6_IJNS7_ILi128EEENS7_ILi96EEENS7_ILi64EEEEEELi256ENS_10bfloat16_tEfNS_4arch4Sm90ELb0ELb0ELb0ELb1ELb1ELb1ELb1ELb1ELb0ELb1ELb1ELb0EEENS1_21CollectiveEpilogueFwdINS6_IJSA_NS7_ILi256EEESB_EEES9_SE_SG_Li256ELb1ELb1ELb1ELb0EEENS1_36VarlenDynamicPersistentTileSchedulerILi128ELi96ELi256ELi128ELb1ELb1ELb1ELb0ELb1ELb1EEEEEEEEEvNT_6ParamsE,"a",@progbits
	.sectionflags	@""
	.align	4
.nv.constant0._ZN7cutlass13device_kernelIN5flash11enable_sm90INS1_16FlashAttnFwdSm90INS1_25CollectiveMainloopFwdSm90ILi2EN4cute5tupleIJNS5_1CILi1EEES8_S8_EEENS6_IJNS7_ILi128EEENS7_ILi96EEENS7_ILi64EEEEEELi256ENS_10bfloat16_tEfNS_4arch4Sm90ELb0ELb0ELb0ELb1ELb1ELb1ELb1ELb1ELb0ELb1ELb1ELb0EEENS1_21CollectiveEpilogueFwdINS6_IJSA_NS7_ILi256EEESB_EEES9_SE_SG_Li256ELb1ELb1ELb1ELb0EEENS1_36VarlenDynamicPersistentTileSchedulerILi128ELi96ELi256ELi128ELb1ELb1ELb1ELb0ELb1ELb1EEEEEEEEEvNT_6ParamsE:
	.zero		3584


//--------------------- .nv.constant0._ZN7cutlass13device_kernelIN5flash11enable_sm90INS1_16FlashAttnFwdSm90INS1_25CollectiveMainloopFwdSm90ILi2EN4cute5tupleIJNS5_1CILi1EEES8_S8_EEENS6_IJNS7_ILi128EEENS7_ILi96EEENS7_ILi64EEEEEELi256ENS_10bfloat16_tEfNS_4arch4Sm90ELb0ELb1ELb0ELb0ELb1ELb0ELb0ELb1ELb0ELb1ELb1ELb0EEENS1_21CollectiveEpilogueFwdINS6_IJSA_NS7_ILi256EEESB_EEES9_SE_SG_Li256ELb0ELb1ELb1ELb0EEENS1_19SingleTileSchedulerILb0ELb1ELb1ELi128EEEEEEEEEvNT_6ParamsE --------------------------
	.section	.nv.constant0._ZN7cutlass13device_kernelIN5flash11enable_sm90INS1_16FlashAttnFwdSm90INS1_25CollectiveMainloopFwdSm90ILi2EN4cute5tupleIJNS5_1CILi1EEES8_S8_EEENS6_IJNS7_ILi128EEENS7_ILi96EEENS7_ILi64EEEEEELi256ENS_10bfloat16_tEfNS_4arch4Sm90ELb0ELb1ELb0ELb0ELb1ELb0ELb0ELb1ELb0ELb1ELb1ELb0EEENS1_21CollectiveEpilogueFwdINS6_IJSA_NS7_ILi256EEESB_EEES9_SE_SG_Li256ELb0ELb1ELb1ELb0EEENS1_19SingleTileSchedulerILb0ELb1ELb1ELi128EEEEEEEEEvNT_6ParamsE,"a",@progbits
	.sectionflags	@""
	.align	4
.nv.constant0._ZN7cutlass13device_kernelIN5flash11enable_sm90INS1_16FlashAttnFwdSm90INS1_25CollectiveMainloopFwdSm90ILi2EN4cute5tupleIJNS5_1CILi1EEES8_S8_EEENS6_IJNS7_ILi128EEENS7_ILi96EEENS7_ILi64EEEEEELi256ENS_10bfloat16_tEfNS_4arch4Sm90ELb0ELb1ELb0ELb0ELb1ELb0ELb0ELb1ELb0ELb1ELb1ELb0EEENS1_21CollectiveEpilogueFwdINS6_IJSA_NS7_ILi256EEESB_EEES9_SE_SG_Li256ELb0ELb1ELb1ELb0EEENS1_19SingleTileSchedulerILb0ELb1ELb1ELi128EEEEEEEEEvNT_6ParamsE:
	.zero		3200


//--------------------- .nv.constant0._ZN7cutlass13device_kernelIN5flash11enable_sm90INS1_16FlashAttnFwdSm90INS1_25CollectiveMainloopFwdSm90ILi2EN4cute5tupleIJNS5_1CILi1EEES8_S8_EEENS6_IJNS7_ILi128EEENS7_ILi96EEENS7_ILi64EEEEEELi256ENS_10bfloat16_tEfNS_4arch4Sm90ELb0ELb1ELb0ELb0ELb1ELb0ELb1ELb1ELb0ELb1ELb1ELb0EEENS1_21CollectiveEpilogueFwdINS6_IJSA_NS7_ILi256EEESB_EEES9_SE_SG_Li256ELb0ELb1ELb1ELb0EEENS1_19SingleTileSchedulerILb0ELb1ELb1ELi128EEEEEEEEEvNT_6ParamsE --------------------------
	.section	.nv.constant0._ZN7cutlass13device_kernelIN5flash11enable_sm90INS1_16FlashAttnFwdSm90INS1_25CollectiveMainloopFwdSm90ILi2EN4cute5tupleIJNS5_1CILi1EEES8_S8_EEENS6_IJNS7_ILi128EEENS7_ILi96EEENS7_ILi64EEEEEELi256ENS_10bfloat16_tEfNS_4arch4Sm90ELb0ELb1ELb0ELb0ELb1ELb0ELb1ELb1ELb0ELb1ELb1ELb0EEENS1_21CollectiveEpilogueFwdINS6_IJSA_NS7_ILi256EEESB_EEES9_SE_SG_Li256ELb0ELb1ELb1ELb0EEENS1_19SingleTileSchedulerILb0ELb1ELb1ELi128EEEEEEEEEvNT_6ParamsE,"a",@progbits
	.sectionflags	@""
	.align	4
.nv.constant0._ZN7cutlass13device_kernelIN5flash11enable_sm90INS1_16FlashAttnFwdSm90INS1_25CollectiveMainloopFwdSm90ILi2EN4cute5tupleIJNS5_1CILi1EEES8_S8_EEENS6_IJNS7_ILi128EEENS7_ILi96EEENS7_ILi64EEEEEELi256ENS_10bfloat16_tEfNS_4arch4Sm90ELb0ELb1ELb0ELb0ELb1ELb0ELb1ELb1ELb0ELb1ELb1ELb0EEENS1_21CollectiveEpilogueFwdINS6_IJSA_NS7_ILi256EEESB_EEES9_SE_SG_Li256ELb0ELb1ELb1ELb0EEENS1_19SingleTileSchedulerILb0ELb1ELb1ELi128EEEEEEEEEvNT_6ParamsE:
	.zero		3456


//--------------------- .nv.constant0._ZN7cutlass13device_kernelIN5flash11enable_sm90INS1_16FlashAttnFwdSm90INS1_25CollectiveMainloopFwdSm90ILi2EN4cute5tupleIJNS5_1CILi1EEES8_S8_EEENS6_IJNS7_ILi128EEENS7_ILi96EEENS7_ILi64EEEEEELi256ENS_10bfloat16_tEfNS_4arch4Sm90ELb0ELb1ELb0ELb1ELb1ELb0ELb0ELb1ELb0ELb1ELb1ELb0EEENS1_21CollectiveEpilogueFwdINS6_IJSA_NS7_ILi256EEESB_EEES9_SE_SG_Li256ELb1ELb1ELb1ELb0EEENS1_36VarlenDynamicPersistentTileSchedulerILi128ELi96ELi256ELi128ELb1ELb1ELb1ELb1ELb0ELb1EEEEEEEEEvNT_6ParamsE --------------------------
	.section	.nv.constant0._ZN7cutlass13device_kernelIN5flash11enable_sm90INS1_16FlashAttnFwdSm90INS1_25CollectiveMainloopFwdSm90ILi2EN4cute5tupleIJNS5_1CILi1EEES8_S8_EEENS6_IJNS7_ILi128EEENS7_ILi96EEENS7_ILi64EEEEEELi256ENS_10bfloat16_tEfNS_4arch4Sm90ELb0ELb1ELb0ELb1ELb1ELb0ELb0ELb1ELb0ELb1ELb1ELb0EEENS1_21CollectiveEpilogueFwdINS6_IJSA_NS7_ILi256EEESB_EEES9_SE_SG_Li256ELb1ELb1ELb1ELb0EEENS1_36VarlenDynamicPersistentTileSchedulerILi128ELi96ELi256ELi128ELb1ELb1ELb1ELb1ELb0ELb1EEEEEEEEEvNT_6ParamsE,"a",@progbits
	.sectionflags	@""
	.align	4
.nv.constant0._ZN7cutlass13device_kernelIN5flash11enable_sm90INS1_16FlashAttnFwdSm90INS1_25CollectiveMainloopFwdSm90ILi2EN4cute5tupleIJNS5_1CILi1EEES8_S8_EEENS6_IJNS7_ILi128EEENS7_ILi96EEENS7_ILi64EEEEEELi256ENS_10bfloat16_tEfNS_4arch4Sm90ELb0ELb1ELb0ELb1ELb1ELb0ELb0ELb1ELb0ELb1ELb1ELb0EEENS1_21CollectiveEpilogueFwdINS6_IJSA_NS7_ILi256EEESB_EEES9_SE_SG_Li256ELb1ELb1ELb1ELb0EEENS1_36VarlenDynamicPersistentTileSchedulerILi128ELi96ELi256ELi128ELb1ELb1ELb1ELb1ELb0ELb1EEEEEEEEEvNT_6ParamsE:
	.zero		3328


//--------------------- .nv.constant0._ZN7cutlass13device_kernelIN5flash11enable_sm90INS1_16FlashAttnFwdSm90INS1_25CollectiveMainloopFwdSm90ILi2EN4cute5tupleIJNS5_1CILi1EEES8_S8_EEENS6_IJNS7_ILi128EEENS7_ILi96EEENS7_ILi64EEEEEELi256ENS_10bfloat16_tEfNS_4arch4Sm90ELb0ELb1ELb0ELb1ELb1ELb1ELb0ELb1ELb0ELb1ELb1ELb0EEENS1_21CollectiveEpilogueFwdINS6_IJSA_NS7_ILi256EEESB_EEES9_SE_SG_Li256ELb1ELb1ELb1ELb0EEENS1_36VarlenDynamicPersistentTileSchedulerILi128ELi96ELi256ELi128ELb1ELb1ELb1ELb1ELb0ELb1EEEEEEEEEvNT_6ParamsE --------------------------
	.section	.nv.constant0._ZN7cutlass13device_kernelIN5flash11enable_sm90INS1_16FlashAttnFwdSm90INS1_25CollectiveMainloopFwdSm90ILi2EN4cute5tupleIJNS5_1CILi1EEES8_S8_EEENS6_IJNS7_ILi128EEENS7_ILi96EEENS7_ILi64EEEEEELi256ENS_10bfloat16_tEfNS_4arch4Sm90ELb0ELb1ELb0ELb1ELb1ELb1ELb0ELb1ELb0ELb1ELb1ELb0EEENS1_21CollectiveEpilogueFwdINS6_IJSA_NS7_ILi256EEESB_EEES9_SE_SG_Li256ELb1ELb1ELb1ELb0EEENS1_36VarlenDynamicPersistentTileSchedulerILi128ELi96ELi256ELi128ELb1ELb1ELb1ELb1ELb0ELb1EEEEEEEEEvNT_6ParamsE,"a",@progbits
	.sectionflags	@""
	.align	4
.nv.constant0._ZN7cutlass13device_kernelIN5flash11enable_sm90INS1_16FlashAttnFwdSm90INS1_25CollectiveMainloopFwdSm90ILi2EN4cute5tupleIJNS5_1CILi1EEES8_S8_EEENS6_IJNS7_ILi128EEENS7_ILi96EEENS7_ILi64EEEEEELi256ENS_10bfloat16_tEfNS_4arch4Sm90ELb0ELb1ELb0ELb1ELb1ELb1ELb0ELb1ELb0ELb1ELb1ELb0EEENS1_21CollectiveEpilogueFwdINS6_IJSA_NS7_ILi256EEESB_EEES9_SE_SG_Li256ELb1ELb1ELb1ELb0EEENS1_36VarlenDynamicPersistentTileSchedulerILi128ELi96ELi256ELi128ELb1ELb1ELb1ELb1ELb0ELb1EEEEEEEEEvNT_6ParamsE:
	.zero		3328


//--------------------- .nv.constant0._ZN7cutlass13device_kernelIN5flash11enable_sm90INS1_16FlashAttnFwdSm90INS1_25CollectiveMainloopFwdSm90ILi2EN4cute5tupleIJNS5_1CILi1EEES8_S8_EEENS6_IJNS7_ILi128EEENS7_ILi96EEENS7_ILi64EEEEEELi256ENS_10bfloat16_tEfNS_4arch4Sm90ELb0ELb1ELb0ELb1ELb1ELb0ELb1ELb1ELb0ELb1ELb1ELb0EEENS1_21CollectiveEpilogueFwdINS6_IJSA_NS7_ILi256EEESB_EEES9_SE_SG_Li256ELb1ELb1ELb1ELb0EEENS1_36VarlenDynamicPersistentTileSchedulerILi128ELi96ELi256ELi128ELb1ELb1ELb1ELb1ELb0ELb1EEEEEEEEEvNT_6ParamsE --------------------------
	.section	.nv.constant0._ZN7cutlass13device_kernelIN5flash11enable_sm90INS1_16FlashAttnFwdSm90INS1_25CollectiveMainloopFwdSm90ILi2EN4cute5tupleIJNS5_1CILi1EEES8_S8_EEENS6_IJNS7_ILi128EEENS7_ILi96EEENS7_ILi64EEEEEELi256ENS_10bfloat16_tEfNS_4arch4Sm90ELb0ELb1ELb0ELb1ELb1ELb0ELb1ELb1ELb0ELb1ELb1ELb0EEENS1_21CollectiveEpilogueFwdINS6_IJSA_NS7_ILi256EEESB_EEES9_SE_SG_Li256ELb1ELb1ELb1ELb0EEENS1_36VarlenDynamicPersistentTileSchedulerILi128ELi96ELi256ELi128ELb1ELb1ELb1ELb1ELb0ELb1EEEEEEEEEvNT_6ParamsE,"a",@progbits
	.sectionflags	@""
	.align	4
.nv.constant0._ZN7cutlass13device_kernelIN5flash11enable_sm90INS1_16FlashAttnFwdSm90INS1_25CollectiveMainloopFwdSm90ILi2EN4cute5tupleIJNS5_1CILi1EEES8_S8_EEENS6_IJNS7_ILi128EEENS7_ILi96EEENS7_ILi64EEEEEELi256ENS_10bfloat16_tEfNS_4arch4Sm90ELb0ELb1ELb0ELb1ELb1ELb0ELb1ELb1ELb0ELb1ELb1ELb0EEENS1_21CollectiveEpilogueFwdINS6_IJSA_NS7_ILi256EEESB_EEES9_SE_SG_Li256ELb1ELb1ELb1ELb0EEENS1_36VarlenDynamicPersistentTileSchedulerILi128ELi96ELi256ELi128ELb1ELb1ELb1ELb1ELb0ELb1EEEEEEEEEvNT_6ParamsE:
	.zero		3584


//--------------------- .nv.constant0._ZN7cutlass13device_kernelIN5flash11enable_sm90INS1_16FlashAttnFwdSm90INS1_25CollectiveMainloopFwdSm90ILi2EN4cute5tupleIJNS5_1CILi1EEES8_S8_EEENS6_IJNS7_ILi128EEENS7_ILi96EEENS7_ILi64EEEEEELi256ENS_10bfloat16_tEfNS_4arch4Sm90ELb0ELb1ELb0ELb1ELb1ELb1ELb1ELb1ELb0ELb1ELb1ELb0EEENS1_21CollectiveEpilogueFwdINS6_IJSA_NS7_ILi256EEESB_EEES9_SE_SG_Li256ELb1ELb1ELb1ELb0EEENS1_36VarlenDynamicPersistentTileSchedulerILi128ELi96ELi256ELi128ELb1ELb1ELb1ELb1ELb0ELb1EEEEEEEEEvNT_6ParamsE --------------------------
	.section	.nv.constant0._ZN7cutlass13device_kernelIN5flash11enable_sm90INS1_16FlashAttnFwdSm90INS1_25CollectiveMainloopFwdSm90ILi2EN4cute5tupleIJNS5_1CILi1EEES8_S8_EEENS6_IJNS7_ILi128EEENS7_ILi96EEENS7_ILi64EEEEEELi256ENS_10bfloat16_tEfNS_4arch4Sm90ELb0ELb1ELb0ELb1ELb1ELb1ELb1ELb1ELb0ELb1ELb1ELb0EEENS1_21CollectiveEpilogueFwdINS6_IJSA_NS7_ILi256EEESB_EEES9_SE_SG_Li256ELb1ELb1ELb1ELb0EEENS1_36VarlenDynamicPersistentTileSchedulerILi128ELi96ELi256ELi128ELb1ELb1ELb1ELb1ELb0ELb1EEEEEEEEEvNT_6ParamsE,"a",@progbits
	.sectionflags	@""
	.align	4
.nv.constant0._ZN7cutlass13device_kernelIN5flash11enable_sm90INS1_16FlashAttnFwdSm90INS1_25CollectiveMainloopFwdSm90ILi2EN4cute5tupleIJNS5_1CILi1EEES8_S8_EEENS6_IJNS7_ILi128EEENS7_ILi96EEENS7_ILi64EEEEEELi256ENS_10bfloat16_tEfNS_4arch4Sm90ELb0ELb1ELb0ELb1ELb1ELb1ELb1ELb1ELb0ELb1ELb1ELb0EEENS1_21CollectiveEpilogueFwdINS6_IJSA_NS7_ILi256EEESB_EEES9_SE_SG_Li256ELb1ELb1ELb1ELb0EEENS1_36VarlenDynamicPersistentTileSchedulerILi128ELi96ELi256ELi128ELb1ELb1ELb1ELb1ELb0ELb1EEEEEEEEEvNT_6ParamsE:
	.zero		3584


//--------------------- .nv.constant0._ZN7cutlass13device_kernelIN5flash11enable_sm90INS1_16FlashAttnFwdSm90INS1_25CollectiveMainloopFwdSm90ILi2EN4cute5tupleIJNS5_1CILi1EEES8_S8_EEENS6_IJNS7_ILi128EEENS7_ILi96EEENS7_ILi64EEEEEELi256ENS_10bfloat16_tEfNS_4arch4Sm90ELb1ELb0ELb0ELb0ELb1ELb0ELb0ELb1ELb0ELb1ELb1ELb0EEENS1_21CollectiveEpilogueFwdINS6_IJSA_NS7_ILi256EEESB_EEES9_SE_SG_Li256ELb0ELb1ELb1ELb0EEENS1_19SingleTileSchedulerILb0ELb1ELb1ELi128EEEEEEEEEvNT_6ParamsE --------------------------
	.section	.nv.constant0._ZN7cutlass13device_kernelIN5flash11enable_sm90INS1_16FlashAttnFwdSm90INS1_25CollectiveMainloopFwdSm90ILi2EN4cute5tupleIJNS5_1CILi1EEES8_S8_EEENS6_IJNS7_ILi128EEENS7_ILi96EEENS7_ILi64EEEEEELi256ENS_10bfloat16_tEfNS_4arch4Sm90ELb1ELb0ELb0ELb0ELb1ELb0ELb0ELb1ELb0ELb1ELb1ELb0EEENS1_21CollectiveEpilogueFwdINS6_IJSA_NS7_ILi256EEESB_EEES9_SE_SG_Li256ELb0ELb1ELb1ELb0EEENS1_19SingleTileSchedulerILb0ELb1ELb1ELi128EEEEEEEEEvNT_6ParamsE,"a",@progbits
	.sectionflags	@""
	.align	4
.nv.constant0._ZN7cutlass13device_kernelIN5flash11enable_sm90INS1_16FlashAttnFwdSm90INS1_25CollectiveMainloopFwdSm90ILi2EN4cute5tupleIJNS5_1CILi1EEES8_S8_EEENS6_IJNS7_ILi128EEENS7_ILi96EEENS7_ILi64EEEEEELi256ENS_10bfloat16_tEfNS_4arch4Sm90ELb1ELb0ELb0ELb0ELb1ELb0ELb0ELb1ELb0ELb1ELb1ELb0EEENS1_21CollectiveEpilogueFwdINS6_IJSA_NS7_ILi256EEESB_EEES9_SE_SG_Li256ELb0ELb1ELb1ELb0EEENS1_19SingleTileSchedulerILb0ELb1ELb1ELi128EEEEEEEEEvNT_6ParamsE:
	.zero		3200


//--------------------- .nv.constant0._ZN7cutlass13device_kernelIN5flash11enable_sm90INS1_16FlashAttnFwdSm90INS1_25CollectiveMainloopFwdSm90ILi2EN4cute5tupleIJNS5_1CILi1EEES8_S8_EEENS6_IJNS7_ILi128EEENS7_ILi96EEENS7_ILi64EEEEEELi256ENS_10bfloat16_tEfNS_4arch4Sm90ELb1ELb0ELb0ELb0ELb1ELb0ELb1ELb1ELb0ELb1ELb1ELb0EEENS1_21CollectiveEpilogueFwdINS6_IJSA_NS7_ILi256EEESB_EEES9_SE_SG_Li256ELb0ELb1ELb1ELb0EEENS1_19SingleTileSchedulerILb0ELb1ELb1ELi128EEEEEEEEEvNT_6ParamsE --------------------------
	.section	.nv.constant0._ZN7cutlass13device_kernelIN5flash11enable_sm90INS1_16FlashAttnFwdSm90INS1_25CollectiveMainloopFwdSm90ILi2EN4cute5tupleIJNS5_1CILi1EEES8_S8_EEENS6_IJNS7_ILi128EEENS7_ILi96EEENS7_ILi64EEEEEELi256ENS_10bfloat16_tEfNS_4arch4Sm90ELb1ELb0ELb0ELb0ELb1ELb0ELb1ELb1ELb0ELb1ELb1ELb0EEENS1_21CollectiveEpilogueFwdINS6_IJSA_NS7_ILi256EEESB_EEES9_SE_SG_Li256ELb0ELb1ELb1ELb0EEENS1_19SingleTileSchedulerILb0ELb1ELb1ELi128EEEEEEEEEvNT_6ParamsE,"a",@progbits
	.sectionflags	@""
	.align	4
.nv.constant0._ZN7cutlass13device_kernelIN5flash11enable_sm90INS1_16FlashAttnFwdSm90INS1_25CollectiveMainloopFwdSm90ILi2EN4cute5tupleIJNS5_1CILi1EEES8_S8_EEENS6_IJNS7_ILi128EEENS7_ILi96EEENS7_ILi64EEEEEELi256ENS_10bfloat16_tEfNS_4arch4Sm90ELb1ELb0ELb0ELb0ELb1ELb0ELb1ELb1ELb0ELb1ELb1ELb0EEENS1_21CollectiveEpilogueFwdINS6_IJSA_NS7_ILi256EEESB_EEES9_SE_SG_Li256ELb0ELb1ELb1ELb0EEENS1_19SingleTileSchedulerILb0ELb1ELb1ELi128EEEEEEEEEvNT_6ParamsE:
	.zero		3456


//--------------------- .nv.constant0._ZN7cutlass13device_kernelIN5flash11enable_sm90INS1_16FlashAttnFwdSm90INS1_25CollectiveMainloopFwdSm90ILi2EN4cute5tupleIJNS5_1CILi1EEES8_S8_EEENS6_IJNS7_ILi128EEENS7_ILi96EEENS7_ILi64EEEEEELi256ENS_10bfloat16_tEfNS_4arch4Sm90ELb1ELb0ELb0ELb1ELb1ELb0ELb0ELb1ELb0ELb1ELb1ELb0EEENS1_21CollectiveEpilogueFwdINS6_IJSA_NS7_ILi256EEESB_EEES9_SE_SG_Li256ELb1ELb1ELb1ELb0EEENS1_36VarlenDynamicPersistentTileSchedulerILi128ELi96ELi256ELi128ELb1ELb1ELb1ELb1ELb1ELb1EEEEEEEEEvNT_6ParamsE --------------------------
	.section	.nv.constant0._ZN7cutlass13device_kernelIN5flash11enable_sm90INS1_16FlashAttnFwdSm90INS1_25CollectiveMainloopFwdSm90ILi2EN4cute5tupleIJNS5_1CILi1EEES8_S8_EEENS6_IJNS7_ILi128EEENS7_ILi96EEENS7_ILi64EEEEEELi256ENS_10bfloat16_tEfNS_4arch4Sm90ELb1ELb0ELb0ELb1ELb1ELb0ELb0ELb1ELb0ELb1ELb1ELb0EEENS1_21CollectiveEpilogueFwdINS6_IJSA_NS7_ILi256EEESB_EEES9_SE_SG_Li256ELb1ELb1ELb1ELb0EEENS1_36VarlenDynamicPersistentTileSchedulerILi128ELi96ELi256ELi128ELb1ELb1ELb1ELb1ELb1ELb1EEEEEEEEEvNT_6ParamsE,"a",@progbits
	.sectionflags	@""
	.align	4
.nv.constant0._ZN7cutlass13device_kernelIN5flash11enable_sm90INS1_16FlashAttnFwdSm90INS1_25CollectiveMainloopFwdSm90ILi2EN4cute5tupleIJNS5_1CILi1EEES8_S8_EEENS6_IJNS7_ILi128EEENS7_ILi96EEENS7_ILi64EEEEEELi256ENS_10bfloat16_tEfNS_4arch4Sm90ELb1ELb0ELb0ELb1ELb1ELb0ELb0ELb1ELb0ELb1ELb1ELb0EEENS1_21CollectiveEpilogueFwdINS6_IJSA_NS7_ILi256EEESB_EEES9_SE_SG_Li256ELb1ELb1ELb1ELb0EEENS1_36VarlenDynamicPersistentTileSchedulerILi128ELi96ELi256ELi128ELb1ELb1ELb1ELb1ELb1ELb1EEEEEEEEEvNT_6ParamsE:
	.zero		3328


//--------------------- .nv.constant0._ZN7cutlass13device_kernelIN5flash11enable_sm90INS1_16FlashAttnFwdSm90INS1_25CollectiveMainloopFwdSm90ILi2EN4cute5tupleIJNS5_1CILi1EEES8_S8_EEENS6_IJNS7_ILi128EEENS7_ILi96EEENS7_ILi64EEEEEELi256ENS_10bfloat16_tEfNS_4arch4Sm90ELb1ELb0ELb0ELb1ELb1ELb1ELb0ELb1ELb0ELb1ELb1ELb0EEENS1_21CollectiveEpilogueFwdINS6_IJSA_NS7_ILi256EEESB_EEES9_SE_SG_Li256ELb1ELb1ELb1ELb0EEENS1_36VarlenDynamicPersistentTileSchedulerILi128ELi96ELi256ELi128ELb1ELb1ELb1ELb1ELb1ELb1EEEEEEEEEvNT_6ParamsE --------------------------
	.section	.nv.constant0._ZN7cutlass13device_kernelIN5flash11enable_sm90INS1_16FlashAttnFwdSm90INS1_25CollectiveMainloopFwdSm90ILi2EN4cute5tupleIJNS5_1CILi1EEES8_S8_EEENS6_IJNS7_ILi128EEENS7_ILi96EEENS7_ILi64EEEEEELi256ENS_10bfloat16_tEfNS_4arch4Sm90ELb1ELb0ELb0ELb1ELb1ELb1ELb0ELb1ELb0ELb1ELb1ELb0EEENS1_21CollectiveEpilogueFwdINS6_IJSA_NS7_ILi256EEESB_EEES9_SE_SG_Li256ELb1ELb1ELb1ELb0EEENS1_36VarlenDynamicPersistentTileSchedulerILi128ELi96ELi256ELi128ELb1ELb1ELb1ELb1ELb1ELb1EEEEEEEEEvNT_6ParamsE,"a",@progbits
	.sectionflags	@""
	.align	4
.nv.constant0._ZN7cutlass13device_kernelIN5flash11enable_sm90INS1_16FlashAttnFwdSm90INS1_25CollectiveMainloopFwdSm90ILi2EN4cute5tupleIJNS5_1CILi1EEES8_S8_EEENS6_IJNS7_ILi128EEENS7_ILi96EEENS7_ILi64EEEEEELi256ENS_10bfloat16_tEfNS_4arch4Sm90ELb1ELb0ELb0ELb1ELb1ELb1ELb0ELb1ELb0ELb1ELb1ELb0EEENS1_21CollectiveEpilogueFwdINS6_IJSA_NS7_ILi256EEESB_EEES9_SE_SG_Li256ELb1ELb1ELb1ELb0EEENS1_36VarlenDynamicPersistentTileSchedulerILi128ELi96ELi256ELi128ELb1ELb1ELb1ELb1ELb1ELb1EEEEEEEEEvNT_6ParamsE:
	.zero		3328


//--------------------- .nv.constant0._ZN7cutlass13device_kernelIN5flash11enable_sm90INS1_16FlashAttnFwdSm90INS1_25CollectiveMainloopFwdSm90ILi2EN4cute5tupleIJNS5_1CILi1EEES8_S8_EEENS6_IJNS7_ILi128EEENS7_ILi96EEENS7_ILi64EEEEEELi256ENS_10bfloat16_tEfNS_4arch4Sm90ELb1ELb0ELb0ELb1ELb1ELb0ELb1ELb1ELb0ELb1ELb1ELb0EEENS1_21CollectiveEpilogueFwdINS6_IJSA_NS7_ILi256EEESB_EEES9_SE_SG_Li256ELb1ELb1ELb1ELb0EEENS1_36VarlenDynamicPersistentTileSchedulerILi128ELi96ELi256ELi128ELb1ELb1ELb1ELb1ELb1ELb1EEEEEEEEEvNT_6ParamsE --------------------------
	.section	.nv.constant0._ZN7cutlass13device_kernelIN5flash11enable_sm90INS1_16FlashAttnFwdSm90INS1_25CollectiveMainloopFwdSm90ILi2EN4cute5tupleIJNS5_1CILi1EEES8_S8_EEENS6_IJNS7_ILi128EEENS7_ILi96EEENS7_ILi64EEEEEELi256ENS_10bfloat16_tEfNS_4arch4Sm90ELb1ELb0ELb0ELb1ELb1ELb0ELb1ELb1ELb0ELb1ELb1ELb0EEENS1_21CollectiveEpilogueFwdINS6_IJSA_NS7_ILi256EEESB_EEES9_SE_SG_Li256ELb1ELb1ELb1ELb0EEENS1_36VarlenDynamicPersistentTileSchedulerILi128ELi96ELi256ELi128ELb1ELb1ELb1ELb1ELb1ELb1EEEEEEEEEvNT_6ParamsE,"a",@progbits
	.sectionflags	@""
	.align	4
.nv.constant0._ZN7cutlass13device_kernelIN5flash11enable_sm90INS1_16FlashAttnFwdSm90INS1_25CollectiveMainloopFwdSm90ILi2EN4cute5tupleIJNS5_1CILi1EEES8_S8_EEENS6_IJNS7_ILi128EEENS7_ILi96EEENS7_ILi64EEEEEELi256ENS_10bfloat16_tEfNS_4arch4Sm90ELb1ELb0ELb0ELb1ELb1ELb0ELb1ELb1ELb0ELb1ELb1ELb0EEENS1_21CollectiveEpilogueFwdINS6_IJSA_NS7_ILi256EEESB_EEES9_SE_SG_Li256ELb1ELb1ELb1ELb0EEENS1_36VarlenDynamicPersistentTileSchedulerILi128ELi96ELi256ELi128ELb1ELb1ELb1ELb1ELb1ELb1EEEEEEEEEvNT_6ParamsE:
	.zero		3584


//--------------------- .nv.constant0._ZN7cutlass13device_kernelIN5flash11enable_sm90INS1_16FlashAttnFwdSm90INS1_25CollectiveMainloopFwdSm90ILi2EN4cute5tupleIJNS5_1CILi1EEES8_S8_EEENS6_IJNS7_ILi128EEENS7_ILi96EEENS7_ILi64EEEEEELi256ENS_10bfloat16_tEfNS_4arch4Sm90ELb1ELb0ELb0ELb1ELb1ELb1ELb1ELb1ELb0ELb1ELb1ELb0EEENS1_21CollectiveEpilogueFwdINS6_IJSA_NS7_ILi256EEESB_EEES9_SE_SG_Li256ELb1ELb1ELb1ELb0EEENS1_36VarlenDynamicPersistentTileSchedulerILi128ELi96ELi256ELi128ELb1ELb1ELb1ELb1ELb1ELb1EEEEEEEEEvNT_6ParamsE --------------------------
	.section	.nv.constant0._ZN7cutlass13device_kernelIN5flash11enable_sm90INS1_16FlashAttnFwdSm90INS1_25CollectiveMainloopFwdSm90ILi2EN4cute5tupleIJNS5_1CILi1EEES8_S8_EEENS6_IJNS7_ILi128EEENS7_ILi96EEENS7_ILi64EEEEEELi256ENS_10bfloat16_tEfNS_4arch4Sm90ELb1ELb0ELb0ELb1ELb1ELb1ELb1ELb1ELb0ELb1ELb1ELb0EEENS1_21CollectiveEpilogueFwdINS6_IJSA_NS7_ILi256EEESB_EEES9_SE_SG_Li256ELb1ELb1ELb1ELb0EEENS1_36VarlenDynamicPersistentTileSchedulerILi128ELi96ELi256ELi128ELb1ELb1ELb1ELb1ELb1ELb1EEEEEEEEEvNT_6ParamsE,"a",@progbits
	.sectionflags	@""
	.align	4
.nv.constant0._ZN7cutlass13device_kernelIN5flash11enable_sm90INS1_16FlashAttnFwdSm90INS1_25CollectiveMainloopFwdSm90ILi2EN4cute5tupleIJNS5_1CILi1EEES8_S8_EEENS6_IJNS7_ILi128EEENS7_ILi96EEENS7_ILi64EEEEEELi256ENS_10bfloat16_tEfNS_4arch4Sm90ELb1ELb0ELb0ELb1ELb1ELb1ELb1ELb1ELb0ELb1ELb1ELb0EEENS1_21CollectiveEpilogueFwdINS6_IJSA_NS7_ILi256EEESB_EEES9_SE_SG_Li256ELb1ELb1ELb1ELb0EEENS1_36VarlenDynamicPersistentTileSchedulerILi128ELi96ELi256ELi128ELb1ELb1ELb1ELb1ELb1ELb1EEEEEEEEEvNT_6ParamsE:
	.zero		3584


//--------------------- SYMBOLS --------------------------

	.type		.nv.reservedSmem.offset0,@object
	.size		.nv.reservedSmem.offset0,0x4
	.type		__assertfail,@function
